	.target	sm_80

	.elftype	@"ET_EXEC"


//--------------------- .note.nv.tkinfo           --------------------------
	.section	.note.nv.tkinfo,"",@"SHT_NOTE"
	.sectionflags	@"SHF_NOTE_NV_TKINFO"
	.tkinfo
        /*0018*/ 	.word	0x00000002
        /*0030*/ 	.string	""
        /*0030*/ 	.string	"ptxas"
        /*0030*/ 	.string	"Cuda compilation tools, release 13.0, V13.0.88"
        /*0030*/ 	.string	"Build cuda_13.0.r13.0/compiler.36424714_0"
        /*0030*/ 	.string	"-arch sm_80 -m 64 "



//--------------------- .note.nv.cuinfo           --------------------------
	.section	.note.nv.cuinfo,"",@"SHT_NOTE"
	.sectionflags	@"SHF_NOTE_NV_CUINFO"
        /*0018*/ 	.short	0x0002
        /*001a*/ 	.short	0x0050
        /*001c*/ 	.short	0x0082
	.zero		2


//--------------------- .nv.info                  --------------------------
	.section	.nv.info,"",@"SHT_CUDA_INFO"
	.align	4


	//----- nvinfo : EIATTR_REGCOUNT
	.align		4
        /*0000*/ 	.byte	0x04, 0x2f
        /*0002*/ 	.short	(.L_12 - .L_11)
	.align		4
.L_11:
        /*0004*/ 	.word	index@(_ZN5flash16flash_fwd_kernelI23Flash_fwd_kernel_traitsILi32ELi128ELi128ELi4ELb0ELb0EN7cutlass10bfloat16_tE19Flash_kernel_traitsILi32ELi128ELi128ELi4ES3_EELb0ELb1ELb0ELb1ELb0ELb0ELb1ELb0EEEvNS_16Flash_fwd_paramsE)
        /*0008*/ 	.word	0x000000ff


	//----- nvinfo : EIATTR_FRAME_SIZE
	.align		4
.L_12:
        /*000c*/ 	.byte	0x04, 0x11
        /*000e*/ 	.short	(.L_14 - .L_13)
	.align		4
.L_13:
        /*0010*/ 	.word	index@(_ZN5flash16flash_fwd_kernelI23Flash_fwd_kernel_traitsILi32ELi128ELi128ELi4ELb0ELb0EN7cutlass10bfloat16_tE19Flash_kernel_traitsILi32ELi128ELi128ELi4ES3_EELb0ELb1ELb0ELb1ELb0ELb0ELb1ELb0EEEvNS_16Flash_fwd_paramsE)
        /*0014*/ 	.word	0x00000028


	//----- nvinfo : EIATTR_REGCOUNT
	.align		4
.L_14:
        /*0018*/ 	.byte	0x04, 0x2f
        /*001a*/ 	.short	(.L_16 - .L_15)
	.align		4
.L_15:
        /*001c*/ 	.word	index@(_ZN5flash16flash_fwd_kernelI23Flash_fwd_kernel_traitsILi32ELi128ELi128ELi4ELb0ELb0EN7cutlass10bfloat16_tE19Flash_kernel_traitsILi32ELi128ELi128ELi4ES3_EELb1ELb1ELb0ELb1ELb0ELb0ELb0ELb1EEEvNS_16Flash_fwd_paramsE)
        /*0020*/ 	.word	0x000000ff


	//----- nvinfo : EIATTR_FRAME_SIZE
	.align		4
.L_16:
        /*0024*/ 	.byte	0x04, 0x11
        /*0026*/ 	.short	(.L_18 - .L_17)
	.align		4
.L_17:
        /*0028*/ 	.word	index@($__internal_0_$__cuda_sm70_shflsync_bfly_p)
        /*002c*/ 	.word	0x00000000


	//----- nvinfo : EIATTR_FRAME_SIZE
	.align		4
.L_18:
        /*0030*/ 	.byte	0x04, 0x11
        /*0032*/ 	.short	(.L_20 - .L_19)
	.align		4
.L_19:
        /*0034*/ 	.word	index@($_ZN5flash16flash_fwd_kernelI23Flash_fwd_kernel_traitsILi32ELi128ELi128ELi4ELb0ELb0EN7cutlass10bfloat16_tE19Flash_kernel_traitsILi32ELi128ELi128ELi4ES3_EELb1ELb1ELb0ELb1ELb0ELb0ELb0ELb1EEEvNS_16Flash_fwd_paramsE$_ZN5flash22compute_attn_1rowblockI23Flash_fwd_kernel_traitsILi32ELi128ELi128ELi4ELb0ELb0EN7cutlass10bfloat16_tE19Flash_kernel_traitsILi32ELi128ELi128ELi4ES3_EELb1ELb1ELb0ELb1ELb0ELb0ELb0ELb1ENS_16Flash_fwd_paramsEEEvRKT8_iii)
        /*0038*/ 	.word	0x00000000


	//----- nvinfo : EIATTR_FRAME_SIZE
	.align		4
.L_20:
        /*003c*/ 	.byte	0x04, 0x11
        /*003e*/ 	.short	(.L_22 - .L_21)
	.align		4
.L_21:
        /*0040*/ 	.word	index@(_ZN5flash16flash_fwd_kernelI23Flash_fwd_kernel_traitsILi32ELi128ELi128ELi4ELb0ELb0EN7cutlass10bfloat16_tE19Flash_kernel_traitsILi32ELi128ELi128ELi4ES3_EELb1ELb1ELb0ELb1ELb0ELb0ELb0ELb1EEEvNS_16Flash_fwd_paramsE)
        /*0044*/ 	.word	0x00000408


	//----- nvinfo : EIATTR_REGCOUNT
	.align		4
.L_22:
        /*0048*/ 	.byte	0x04, 0x2f
        /*004a*/ 	.short	(.L_24 - .L_23)
	.align		4
.L_23:
        /*004c*/ 	.word	index@(_ZN5flash16flash_fwd_kernelI23Flash_fwd_kernel_traitsILi32ELi128ELi128ELi4ELb0ELb0EN7cutlass10bfloat16_tE19Flash_kernel_traitsILi32ELi128ELi128ELi4ES3_EELb0ELb1ELb0ELb0ELb0ELb0ELb1ELb0EEEvNS_16Flash_fwd_paramsE)
        /*0050*/ 	.word	0x000000ff


	//----- nvinfo : EIATTR_FRAME_SIZE
	.align		4
.L_24:
        /*0054*/ 	.byte	0x04, 0x11
        /*0056*/ 	.short	(.L_26 - .L_25)
	.align		4
.L_25:
        /*0058*/ 	.word	index@(_ZN5flash16flash_fwd_kernelI23Flash_fwd_kernel_traitsILi32ELi128ELi128ELi4ELb0ELb0EN7cutlass10bfloat16_tE19Flash_kernel_traitsILi32ELi128ELi128ELi4ES3_EELb0ELb1ELb0ELb0ELb0ELb0ELb1ELb0EEEvNS_16Flash_fwd_paramsE)
        /*005c*/ 	.word	0x00000050


	//----- nvinfo : EIATTR_REGCOUNT
	.align		4
.L_26:
        /*0060*/ 	.byte	0x04, 0x2f
        /*0062*/ 	.short	(.L_28 - .L_27)
	.align		4
.L_27:
        /*0064*/ 	.word	index@(_ZN5flash16flash_fwd_kernelI23Flash_fwd_kernel_traitsILi32ELi128ELi128ELi4ELb0ELb0EN7cutlass10bfloat16_tE19Flash_kernel_traitsILi32ELi128ELi128ELi4ES3_EELb1ELb1ELb0ELb0ELb0ELb0ELb0ELb1EEEvNS_16Flash_fwd_paramsE)
        /*0068*/ 	.word	0x000000ff


	//----- nvinfo : EIATTR_FRAME_SIZE
	.align		4
.L_28:
        /*006c*/ 	.byte	0x04, 0x11
        /*006e*/ 	.short	(.L_30 - .L_29)
	.align		4
.L_29:
        /*0070*/ 	.word	index@(_ZN5flash16flash_fwd_kernelI23Flash_fwd_kernel_traitsILi32ELi128ELi128ELi4ELb0ELb0EN7cutlass10bfloat16_tE19Flash_kernel_traitsILi32ELi128ELi128ELi4ES3_EELb1ELb1ELb0ELb0ELb0ELb0ELb0ELb1EEEvNS_16Flash_fwd_paramsE)
        /*0074*/ 	.word	0x00000440


	//----- nvinfo : EIATTR_REGCOUNT
	.align		4
.L_30:
        /*0078*/ 	.byte	0x04, 0x2f
        /*007a*/ 	.short	(.L_32 - .L_31)
	.align		4
.L_31:
        /*007c*/ 	.word	index@(_ZN5flash16flash_fwd_kernelI23Flash_fwd_kernel_traitsILi32ELi128ELi128ELi4ELb0ELb0EN7cutlass10bfloat16_tE19Flash_kernel_traitsILi32ELi128ELi128ELi4ES3_EELb1ELb1ELb0ELb1ELb0ELb0ELb0ELb0EEEvNS_16Flash_fwd_paramsE)
        /*0080*/ 	.word	0x000000ff


	//----- nvinfo : EIATTR_FRAME_SIZE
	.align		4
.L_32:
        /*0084*/ 	.byte	0x04, 0x11
        /*0086*/ 	.short	(.L_34 - .L_33)
	.align		4
.L_33:
        /*0088*/ 	.word	index@(_ZN5flash16flash_fwd_kernelI23Flash_fwd_kernel_traitsILi32ELi128ELi128ELi4ELb0ELb0EN7cutlass10bfloat16_tE19Flash_kernel_traitsILi32ELi128ELi128ELi4ES3_EELb1ELb1ELb0ELb1ELb0ELb0ELb0ELb0EEEvNS_16Flash_fwd_paramsE)
        /*008c*/ 	.word	0x00000028


	//----- nvinfo : EIATTR_REGCOUNT
	.align		4
.L_34:
        /*0090*/ 	.byte	0x04, 0x2f
        /*0092*/ 	.short	(.L_36 - .L_35)
	.align		4
.L_35:
        /*0094*/ 	.word	index@(_ZN5flash16flash_fwd_kernelI23Flash_fwd_kernel_traitsILi32ELi128ELi128ELi4ELb0ELb0EN7cutlass10bfloat16_tE19Flash_kernel_traitsILi32ELi128ELi128ELi4ES3_EELb0ELb1ELb0ELb0ELb0ELb1ELb1ELb0EEEvNS_16Flash_fwd_paramsE)
        /*0098*/ 	.word	0x000000ff


	//----- nvinfo : EIATTR_FRAME_SIZE
	.align		4
.L_36:
        /*009c*/ 	.byte	0x04, 0x11
        /*009e*/ 	.short	(.L_38 - .L_37)
	.align		4
.L_37:
        /*00a0*/ 	.word	index@(_ZN5flash16flash_fwd_kernelI23Flash_fwd_kernel_traitsILi32ELi128ELi128ELi4ELb0ELb0EN7cutlass10bfloat16_tE19Flash_kernel_traitsILi32ELi128ELi128ELi4ES3_EELb0ELb1ELb0ELb0ELb0ELb1ELb1ELb0EEEvNS_16Flash_fwd_paramsE)
        /*00a4*/ 	.word	0x00000060


	//----- nvinfo : EIATTR_REGCOUNT
	.align		4
.L_38:
        /*00a8*/ 	.byte	0x04, 0x2f
        /*00aa*/ 	.short	(.L_40 - .L_39)
	.align		4
.L_39:
        /*00ac*/ 	.word	index@(_ZN5flash16flash_fwd_kernelI23Flash_fwd_kernel_traitsILi32ELi128ELi128ELi4ELb0ELb0EN7cutlass10bfloat16_tE19Flash_kernel_traitsILi32ELi128ELi128ELi4ES3_EELb1ELb1ELb0ELb0ELb0ELb1ELb0ELb0EEEvNS_16Flash_fwd_paramsE)
        /*00b0*/ 	.word	0x000000ff


	//----- nvinfo : EIATTR_FRAME_SIZE
	.align		4
.L_40:
        /*00b4*/ 	.byte	0x04, 0x11
        /*00b6*/ 	.short	(.L_42 - .L_41)
	.align		4
.L_41:
        /*00b8*/ 	.word	index@(_ZN5flash16flash_fwd_kernelI23Flash_fwd_kernel_traitsILi32ELi128ELi128ELi4ELb0ELb0EN7cutlass10bfloat16_tE19Flash_kernel_traitsILi32ELi128ELi128ELi4ES3_EELb1ELb1ELb0ELb0ELb0ELb1ELb0ELb0EEEvNS_16Flash_fwd_paramsE)
        /*00bc*/ 	.word	0x000000a8


	//----- nvinfo : EIATTR_REGCOUNT
	.align		4
.L_42:
        /*00c0*/ 	.byte	0x04, 0x2f
        /*00c2*/ 	.short	(.L_44 - .L_43)
	.align		4
.L_43:
        /*00c4*/ 	.word	index@(_ZN5flash16flash_fwd_kernelI23Flash_fwd_kernel_traitsILi32ELi128ELi128ELi4ELb0ELb0EN7cutlass10bfloat16_tE19Flash_kernel_traitsILi32ELi128ELi128ELi4ES3_EELb0ELb1ELb0ELb0ELb1ELb1ELb1ELb0EEEvNS_16Flash_fwd_paramsE)
        /*00c8*/ 	.word	0x000000ff


	//----- nvinfo : EIATTR_FRAME_SIZE
	.align		4
.L_44:
        /*00cc*/ 	.byte	0x04, 0x11
        /*00ce*/ 	.short	(.L_46 - .L_45)
	.align		4
.L_45:
        /*00d0*/ 	.word	index@(_ZN5flash16flash_fwd_kernelI23Flash_fwd_kernel_traitsILi32ELi128ELi128ELi4ELb0ELb0EN7cutlass10bfloat16_tE19Flash_kernel_traitsILi32ELi128ELi128ELi4ES3_EELb0ELb1ELb0ELb0ELb1ELb1ELb1ELb0EEEvNS_16Flash_fwd_paramsE)
        /*00d4*/ 	.word	0x00000048


	//----- nvinfo : EIATTR_REGCOUNT
	.align		4
.L_46:
        /*00d8*/ 	.byte	0x04, 0x2f
        /*00da*/ 	.short	(.L_48 - .L_47)
	.align		4
.L_47:
        /*00dc*/ 	.word	index@(_ZN5flash16flash_fwd_kernelI23Flash_fwd_kernel_traitsILi32ELi128ELi128ELi4ELb0ELb0EN7cutlass10bfloat16_tE19Flash_kernel_traitsILi32ELi128ELi128ELi4ES3_EELb1ELb1ELb0ELb0ELb1ELb1ELb0ELb0EEEvNS_16Flash_fwd_paramsE)
        /*00e0*/ 	.word	0x000000ff


	//----- nvinfo : EIATTR_FRAME_SIZE
	.align		4
.L_48:
        /*00e4*/ 	.byte	0x04, 0x11
        /*00e6*/ 	.short	(.L_50 - .L_49)
	.align		4
.L_49:
        /*00e8*/ 	.word	index@(_ZN5flash16flash_fwd_kernelI23Flash_fwd_kernel_traitsILi32ELi128ELi128ELi4ELb0ELb0EN7cutlass10bfloat16_tE19Flash_kernel_traitsILi32ELi128ELi128ELi4ES3_EELb1ELb1ELb0ELb0ELb1ELb1ELb0ELb0EEEvNS_16Flash_fwd_paramsE)
        /*00ec*/ 	.word	0x00000098


	//----- nvinfo : EIATTR_REGCOUNT
	.align		4
.L_50:
        /*00f0*/ 	.byte	0x04, 0x2f
        /*00f2*/ 	.short	(.L_52 - .L_51)
	.align		4
.L_51:
        /*00f4*/ 	.word	index@(_ZN5flash16flash_fwd_kernelI23Flash_fwd_kernel_traitsILi32ELi128ELi128ELi4ELb0ELb0EN7cutlass10bfloat16_tE19Flash_kernel_traitsILi32ELi128ELi128ELi4ES3_EELb1ELb1ELb0ELb0ELb0ELb0ELb0ELb0EEEvNS_16Flash_fwd_paramsE)
        /*00f8*/ 	.word	0x000000ff


	//----- nvinfo : EIATTR_FRAME_SIZE
	.align		4
.L_52:
        /*00fc*/ 	.byte	0x04, 0x11
        /*00fe*/ 	.short	(.L_54 - .L_53)
	.align		4
.L_53:
        /*0100*/ 	.word	index@(_ZN5flash16flash_fwd_kernelI23Flash_fwd_kernel_traitsILi32ELi128ELi128ELi4ELb0ELb0EN7cutlass10bfloat16_tE19Flash_kernel_traitsILi32ELi128ELi128ELi4ES3_EELb1ELb1ELb0ELb0ELb0ELb0ELb0ELb0EEEvNS_16Flash_fwd_paramsE)
        /*0104*/ 	.word	0x00000098


	//----- nvinfo : EIATTR_REGCOUNT
	.align		4
.L_54:
        /*0108*/ 	.byte	0x04, 0x2f
        /*010a*/ 	.short	(.L_56 - .L_55)
	.align		4
.L_55:
        /*010c*/ 	.word	index@(_ZN5flash16flash_fwd_kernelI23Flash_fwd_kernel_traitsILi32ELi128ELi128ELi4ELb0ELb0EN7cutlass10bfloat16_tE19Flash_kernel_traitsILi32ELi128ELi128ELi4ES3_EELb0ELb1ELb0ELb1ELb0ELb0ELb0ELb0EEEvNS_16Flash_fwd_paramsE)
        /*0110*/ 	.word	0x000000ff


	//----- nvinfo : EIATTR_FRAME_SIZE
	.align		4
.L_56:
        /*0114*/ 	.byte	0x04, 0x11
        /*0116*/ 	.short	(.L_58 - .L_57)
	.align		4
.L_57:
        /*0118*/ 	.word	index@(_ZN5flash16flash_fwd_kernelI23Flash_fwd_kernel_traitsILi32ELi128ELi128ELi4ELb0ELb0EN7cutlass10bfloat16_tE19Flash_kernel_traitsILi32ELi128ELi128ELi4ES3_EELb0ELb1ELb0ELb1ELb0ELb0ELb0ELb0EEEvNS_16Flash_fwd_paramsE)
        /*011c*/ 	.word	0x00000000


	//----- nvinfo : EIATTR_REGCOUNT
	.align		4
.L_58:
        /*0120*/ 	.byte	0x04, 0x2f
        /*0122*/ 	.short	(.L_60 - .L_59)
	.align		4
.L_59:
        /*0124*/ 	.word	index@(_ZN5flash16flash_fwd_kernelI23Flash_fwd_kernel_traitsILi32ELi128ELi128ELi4ELb0ELb0EN7cutlass10bfloat16_tE19Flash_kernel_traitsILi32ELi128ELi128ELi4ES3_EELb0ELb1ELb0ELb0ELb0ELb0ELb0ELb0EEEvNS_16Flash_fwd_paramsE)
        /*0128*/ 	.word	0x000000ff


	//----- nvinfo : EIATTR_FRAME_SIZE
	.align		4
.L_60:
        /*012c*/ 	.byte	0x04, 0x11
        /*012e*/ 	.short	(.L_62 - .L_61)
	.align		4
.L_61:
        /*0130*/ 	.word	index@(_ZN5flash16flash_fwd_kernelI23Flash_fwd_kernel_traitsILi32ELi128ELi128ELi4ELb0ELb0EN7cutlass10bfloat16_tE19Flash_kernel_traitsILi32ELi128ELi128ELi4ES3_EELb0ELb1ELb0ELb0ELb0ELb0ELb0ELb0EEEvNS_16Flash_fwd_paramsE)
        /*0134*/ 	.word	0x00000030


	//----- nvinfo : EIATTR_REGCOUNT
	.align		4
.L_62:
        /*0138*/ 	.byte	0x04, 0x2f
        /*013a*/ 	.short	(.L_64 - .L_63)
	.align		4
.L_63:
        /*013c*/ 	.word	index@(_ZN5flash16flash_fwd_kernelI23Flash_fwd_kernel_traitsILi32ELi128ELi128ELi4ELb0ELb0EN7cutlass10bfloat16_tE19Flash_kernel_traitsILi32ELi128ELi128ELi4ES3_EELb0ELb1ELb0ELb0ELb0ELb1ELb0ELb0EEEvNS_16Flash_fwd_paramsE)
        /*0140*/ 	.word	0x000000ff


	//----- nvinfo : EIATTR_FRAME_SIZE
	.align		4
.L_64:
        /*0144*/ 	.byte	0x04, 0x11
        /*0146*/ 	.short	(.L_66 - .L_65)
	.align		4
.L_65:
        /*0148*/ 	.word	index@(_ZN5flash16flash_fwd_kernelI23Flash_fwd_kernel_traitsILi32ELi128ELi128ELi4ELb0ELb0EN7cutlass10bfloat16_tE19Flash_kernel_traitsILi32ELi128ELi128ELi4ES3_EELb0ELb1ELb0ELb0ELb0ELb1ELb0ELb0EEEvNS_16Flash_fwd_paramsE)
        /*014c*/ 	.word	0x00000050


	//----- nvinfo : EIATTR_REGCOUNT
	.align		4
.L_66:
        /*0150*/ 	.byte	0x04, 0x2f
        /*0152*/ 	.short	(.L_68 - .L_67)
	.align		4
.L_67:
        /*0154*/ 	.word	index@(_ZN5flash16flash_fwd_kernelI23Flash_fwd_kernel_traitsILi32ELi128ELi128ELi4ELb0ELb0EN7cutlass10bfloat16_tE19Flash_kernel_traitsILi32ELi128ELi128ELi4ES3_EELb0ELb1ELb0ELb0ELb1ELb1ELb0ELb0EEEvNS_16Flash_fwd_paramsE)
        /*0158*/ 	.word	0x000000ff


	//----- nvinfo : EIATTR_FRAME_SIZE
	.align		4
.L_68:
        /*015c*/ 	.byte	0x04, 0x11
        /*015e*/ 	.short	(.L_70 - .L_69)
	.align		4
.L_69:
        /*0160*/ 	.word	index@(_ZN5flash16flash_fwd_kernelI23Flash_fwd_kernel_traitsILi32ELi128ELi128ELi4ELb0ELb0EN7cutlass10bfloat16_tE19Flash_kernel_traitsILi32ELi128ELi128ELi4ES3_EELb0ELb1ELb0ELb0ELb1ELb1ELb0ELb0EEEvNS_16Flash_fwd_paramsE)
        /*0164*/ 	.word	0x00000018


	//----- nvinfo : EIATTR_MIN_STACK_SIZE
	.align		4
.L_70:
        /*0168*/ 	.byte	0x04, 0x12
        /*016a*/ 	.short	(.L_72 - .L_71)
	.align		4
.L_71:
        /*016c*/ 	.word	index@(_ZN5flash16flash_fwd_kernelI23Flash_fwd_kernel_traitsILi32ELi128ELi128ELi4ELb0ELb0EN7cutlass10bfloat16_tE19Flash_kernel_traitsILi32ELi128ELi128ELi4ES3_EELb0ELb1ELb0ELb0ELb1ELb1ELb0ELb0EEEvNS_16Flash_fwd_paramsE)
        /*0170*/ 	.word	0x00000018


	//----- nvinfo : EIATTR_MIN_STACK_SIZE
	.align		4
.L_72:
        /*0174*/ 	.byte	0x04, 0x12
        /*0176*/ 	.short	(.L_74 - .L_73)
	.align		4
.L_73:
        /*0178*/ 	.word	index@(_ZN5flash16flash_fwd_kernelI23Flash_fwd_kernel_traitsILi32ELi128ELi128ELi4ELb0ELb0EN7cutlass10bfloat16_tE19Flash_kernel_traitsILi32ELi128ELi128ELi4ES3_EELb0ELb1ELb0ELb0ELb0ELb1ELb0ELb0EEEvNS_16Flash_fwd_paramsE)
        /*017c*/ 	.word	0x00000050


	//----- nvinfo : EIATTR_MIN_STACK_SIZE
	.align		4
.L_74:
        /*0180*/ 	.byte	0x04, 0x12
        /*0182*/ 	.short	(.L_76 - .L_75)
	.align		4
.L_75:
        /*0184*/ 	.word	index@(_ZN5flash16flash_fwd_kernelI23Flash_fwd_kernel_traitsILi32ELi128ELi128ELi4ELb0ELb0EN7cutlass10bfloat16_tE19Flash_kernel_traitsILi32ELi128ELi128ELi4ES3_EELb0ELb1ELb0ELb0ELb0ELb0ELb0ELb0EEEvNS_16Flash_fwd_paramsE)
        /*0188*/ 	.word	0x00000030


	//----- nvinfo : EIATTR_MIN_STACK_SIZE
	.align		4
.L_76:
        /*018c*/ 	.byte	0x04, 0x12
        /*018e*/ 	.short	(.L_78 - .L_77)
	.align		4
.L_77:
        /*0190*/ 	.word	index@(_ZN5flash16flash_fwd_kernelI23Flash_fwd_kernel_traitsILi32ELi128ELi128ELi4ELb0ELb0EN7cutlass10bfloat16_tE19Flash_kernel_traitsILi32ELi128ELi128ELi4ES3_EELb0ELb1ELb0ELb1ELb0ELb0ELb0ELb0EEEvNS_16Flash_fwd_paramsE)
        /*0194*/ 	.word	0x00000000


	//----- nvinfo : EIATTR_MIN_STACK_SIZE
	.align		4
.L_78:
        /*0198*/ 	.byte	0x04, 0x12
        /*019a*/ 	.short	(.L_80 - .L_79)
	.align		4
.L_79:
        /*019c*/ 	.word	index@(_ZN5flash16flash_fwd_kernelI23Flash_fwd_kernel_traitsILi32ELi128ELi128ELi4ELb0ELb0EN7cutlass10bfloat16_tE19Flash_kernel_traitsILi32ELi128ELi128ELi4ES3_EELb1ELb1ELb0ELb0ELb0ELb0ELb0ELb0EEEvNS_16Flash_fwd_paramsE)
        /*01a0*/ 	.word	0x00000098


	//----- nvinfo : EIATTR_MIN_STACK_SIZE
	.align		4
.L_80:
        /*01a4*/ 	.byte	0x04, 0x12
        /*01a6*/ 	.short	(.L_82 - .L_81)
	.align		4
.L_81:
        /*01a8*/ 	.word	index@(_ZN5flash16flash_fwd_kernelI23Flash_fwd_kernel_traitsILi32ELi128ELi128ELi4ELb0ELb0EN7cutlass10bfloat16_tE19Flash_kernel_traitsILi32ELi128ELi128ELi4ES3_EELb1ELb1ELb0ELb0ELb1ELb1ELb0ELb0EEEvNS_16Flash_fwd_paramsE)
        /*01ac*/ 	.word	0x00000098


	//----- nvinfo : EIATTR_MIN_STACK_SIZE
	.align		4
.L_82:
        /*01b0*/ 	.byte	0x04, 0x12
        /*01b2*/ 	.short	(.L_84 - .L_83)
	.align		4
.L_83:
        /*01b4*/ 	.word	index@(_ZN5flash16flash_fwd_kernelI23Flash_fwd_kernel_traitsILi32ELi128ELi128ELi4ELb0ELb0EN7cutlass10bfloat16_tE19Flash_kernel_traitsILi32ELi128ELi128ELi4ES3_EELb0ELb1ELb0ELb0ELb1ELb1ELb1ELb0EEEvNS_16Flash_fwd_paramsE)
        /*01b8*/ 	.word	0x00000048


	//----- nvinfo : EIATTR_MIN_STACK_SIZE
	.align		4
.L_84:
        /*01bc*/ 	.byte	0x04, 0x12
        /*01be*/ 	.short	(.L_86 - .L_85)
	.align		4
.L_85:
        /*01c0*/ 	.word	index@(_ZN5flash16flash_fwd_kernelI23Flash_fwd_kernel_traitsILi32ELi128ELi128ELi4ELb0ELb0EN7cutlass10bfloat16_tE19Flash_kernel_traitsILi32ELi128ELi128ELi4ES3_EELb1ELb1ELb0ELb0ELb0ELb1ELb0ELb0EEEvNS_16Flash_fwd_paramsE)
        /*01c4*/ 	.word	0x000000a8


	//----- nvinfo : EIATTR_MIN_STACK_SIZE
	.align		4
.L_86:
        /*01c8*/ 	.byte	0x04, 0x12
        /*01ca*/ 	.short	(.L_88 - .L_87)
	.align		4
.L_87:
        /*01cc*/ 	.word	index@(_ZN5flash16flash_fwd_kernelI23Flash_fwd_kernel_traitsILi32ELi128ELi128ELi4ELb0ELb0EN7cutlass10bfloat16_tE19Flash_kernel_traitsILi32ELi128ELi128ELi4ES3_EELb0ELb1ELb0ELb0ELb0ELb1ELb1ELb0EEEvNS_16Flash_fwd_paramsE)
        /*01d0*/ 	.word	0x00000060


	//----- nvinfo : EIATTR_MIN_STACK_SIZE
	.align		4
.L_88:
        /*01d4*/ 	.byte	0x04, 0x12
        /*01d6*/ 	.short	(.L_90 - .L_89)
	.align		4
.L_89:
        /*01d8*/ 	.word	index@(_ZN5flash16flash_fwd_kernelI23Flash_fwd_kernel_traitsILi32ELi128ELi128ELi4ELb0ELb0EN7cutlass10bfloat16_tE19Flash_kernel_traitsILi32ELi128ELi128ELi4ES3_EELb1ELb1ELb0ELb1ELb0ELb0ELb0ELb0EEEvNS_16Flash_fwd_paramsE)
        /*01dc*/ 	.word	0x00000028


	//----- nvinfo : EIATTR_MIN_STACK_SIZE
	.align		4
.L_90:
        /*01e0*/ 	.byte	0x04, 0x12
        /*01e2*/ 	.short	(.L_92 - .L_91)
	.align		4
.L_91:
        /*01e4*/ 	.word	index@(_ZN5flash16flash_fwd_kernelI23Flash_fwd_kernel_traitsILi32ELi128ELi128ELi4ELb0ELb0EN7cutlass10bfloat16_tE19Flash_kernel_traitsILi32ELi128ELi128ELi4ES3_EELb1ELb1ELb0ELb0ELb0ELb0ELb0ELb1EEEvNS_16Flash_fwd_paramsE)
        /*01e8*/ 	.word	0x00000440


	//----- nvinfo : EIATTR_MIN_STACK_SIZE
	.align		4
.L_92:
        /*01ec*/ 	.byte	0x04, 0x12
        /*01ee*/ 	.short	(.L_94 - .L_93)
	.align		4
.L_93:
        /*01f0*/ 	.word	index@(_ZN5flash16flash_fwd_kernelI23Flash_fwd_kernel_traitsILi32ELi128ELi128ELi4ELb0ELb0EN7cutlass10bfloat16_tE19Flash_kernel_traitsILi32ELi128ELi128ELi4ES3_EELb0ELb1ELb0ELb0ELb0ELb0ELb1ELb0EEEvNS_16Flash_fwd_paramsE)
        /*01f4*/ 	.word	0x00000050


	//----- nvinfo : EIATTR_MIN_STACK_SIZE
	.align		4
.L_94:
        /*01f8*/ 	.byte	0x04, 0x12
        /*01fa*/ 	.short	(.L_96 - .L_95)
	.align		4
.L_95:
        /*01fc*/ 	.word	index@(_ZN5flash16flash_fwd_kernelI23Flash_fwd_kernel_traitsILi32ELi128ELi128ELi4ELb0ELb0EN7cutlass10bfloat16_tE19Flash_kernel_traitsILi32ELi128ELi128ELi4ES3_EELb1ELb1ELb0ELb1ELb0ELb0ELb0ELb1EEEvNS_16Flash_fwd_paramsE)
        /*0200*/ 	.word	0x00000408


	//----- nvinfo : EIATTR_MIN_STACK_SIZE
	.align		4
.L_96:
        /*0204*/ 	.byte	0x04, 0x12
        /*0206*/ 	.short	(.L_98 - .L_97)
	.align		4
.L_97:
        /*0208*/ 	.word	index@(_ZN5flash16flash_fwd_kernelI23Flash_fwd_kernel_traitsILi32ELi128ELi128ELi4ELb0ELb0EN7cutlass10bfloat16_tE19Flash_kernel_traitsILi32ELi128ELi128ELi4ES3_EELb0ELb1ELb0ELb1ELb0ELb0ELb1ELb0EEEvNS_16Flash_fwd_paramsE)
        /*020c*/ 	.word	0x00000028
.L_98:


//--------------------- .nv.info._ZN5flash16flash_fwd_kernelI23Flash_fwd_kernel_traitsILi32ELi128ELi128ELi4ELb0ELb0EN7cutlass10bfloat16_tE19Flash_kernel_traitsILi32ELi128ELi128ELi4ES3_EELb0ELb1ELb0ELb0ELb1ELb1ELb0ELb0EEEvNS_16Flash_fwd_paramsE --------------------------
	.section	.nv.info._ZN5flash16flash_fwd_kernelI23Flash_fwd_kernel_traitsILi32ELi128ELi128ELi4ELb0ELb0EN7cutlass10bfloat16_tE19Flash_kernel_traitsILi32ELi128ELi128ELi4ES3_EELb0ELb1ELb0ELb0ELb1ELb1ELb0ELb0EEEvNS_16Flash_fwd_paramsE,"",@"SHT_CUDA_INFO"
	.sectionflags	@""
	.align	4


	//----- nvinfo : EIATTR_CUDA_API_VERSION
	.align		4
        /*0000*/ 	.byte	0x04, 0x37
        /*0002*/ 	.short	(.L_100 - .L_99)
.L_99:
        /*0004*/ 	.word	0x00000082


	//----- nvinfo : EIATTR_SW2861232_WAR
	.align		4
.L_100:
        /*0008*/ 	.byte	0x01, 0x35
	.zero		2


	//----- nvinfo : EIATTR_PARAM_CBANK
	.align		4
        /*000c*/ 	.byte	0x04, 0x0a
        /*000e*/ 	.short	(.L_102 - .L_101)
	.align		4
.L_101:
        /*0010*/ 	.word	index@(.nv.constant0._ZN5flash16flash_fwd_kernelI23Flash_fwd_kernel_traitsILi32ELi128ELi128ELi4ELb0ELb0EN7cutlass10bfloat16_tE19Flash_kernel_traitsILi32ELi128ELi128ELi4ES3_EELb0ELb1ELb0ELb0ELb1ELb1ELb0ELb0EEEvNS_16Flash_fwd_paramsE)
        /*0014*/ 	.short	0x0160
        /*0016*/ 	.short	0x01d0


	//----- nvinfo : EIATTR_CBANK_PARAM_SIZE
	.align		4
.L_102:
        /*0018*/ 	.byte	0x03, 0x19
        /*001a*/ 	.short	0x01d0


	//----- nvinfo : EIATTR_KPARAM_INFO
	.align		4
        /*001c*/ 	.byte	0x04, 0x17
        /*001e*/ 	.short	(.L_104 - .L_103)
.L_103:
        /*0020*/ 	.word	0x00000000
        /*0024*/ 	.short	0x0000
        /*0026*/ 	.short	0x0000
        /*0028*/ 	.byte	0x00, 0xf0, 0x41, 0x07


	//----- nvinfo : EIATTR_MAXREG_COUNT
	.align		4
.L_104:
        /*002c*/ 	.byte	0x03, 0x1b
        /*002e*/ 	.short	0x00ff


	//----- nvinfo : EIATTR_NUM_BARRIERS
	.align		4
        /*0030*/ 	.byte	0x02, 0x4c
        /*0032*/ 	.byte	0x01
	.zero		1


	//----- nvinfo : EIATTR_ANNOTATIONS
	.align		4
        /*0034*/ 	.byte	0x04, 0x55
        /*0036*/ 	.short	(.L_106 - .L_105)


	//   ....[0]....
.L_105:
        /*0038*/ 	.word	0x00000001
        /*003c*/ 	.byte	0x30, 0x04, 0x00, 0x00, 0x01, 0x00, 0x00, 0x00, 0x90, 0x05, 0x00, 0x00, 0x01, 0x00, 0x00, 0x00
        /*004c*/ 	.byte	0xe0, 0x11, 0x00, 0x00, 0x01, 0x00, 0x00, 0x00, 0x20, 0x14, 0x00, 0x00, 0x01, 0x00, 0x00, 0x00
        /*005c*/ 	.byte	0x10, 0x98, 0x00, 0x00, 0x01, 0x00, 0x00, 0x00, 0x20, 0x98, 0x00, 0x00, 0x01, 0x00, 0x00, 0x00
        /*006c*/ 	.byte	0x60, 0x9a, 0x00, 0x00, 0x01, 0x00, 0x00, 0x00, 0x90, 0x9a, 0x00, 0x00


	//----- nvinfo : EIATTR_MERCURY_ISA_VERSION
	.align		4
.L_106:
        /*0078*/ 	.byte	0x03, 0x5f
        /*007a*/ 	.short	0x0000


	//----- nvinfo : EIATTR_COOP_GROUP_MASK_REGIDS
	.align		4
        /*007c*/ 	.byte	0x04, 0x29
        /*007e*/ 	.short	(.L_108 - .L_107)


	//   ....[0]....
.L_107:
        /*0080*/ 	.word	0xffffffff


	//   ....[1]....
        /*0084*/ 	.word	0xffffffff


	//   ....[2]....
        /*0088*/ 	.word	0xffffffff


	//   ....[3]....
        /*008c*/ 	.word	0xffffffff


	//   ....[4]....
        /*0090*/ 	.word	0xffffffff


	//   ....[5]....
        /*0094*/ 	.word	0xffffffff


	//   ....[6]....
        /*0098*/ 	.word	0xffffffff


	//   ....[7]....
        /*009c*/ 	.word	0xffffffff


	//   ....[8]....
        /*00a0*/ 	.word	0xffffffff


	//   ....[9]....
        /*00a4*/ 	.word	0xffffffff


	//   ....[10]....
        /*00a8*/ 	.word	0xffffffff


	//   ....[11]....
        /*00ac*/ 	.word	0xffffffff


	//   ....[12]....
        /*00b0*/ 	.word	0xffffffff


	//   ....[13]....
        /*00b4*/ 	.word	0xffffffff


	//   ....[14]....
        /*00b8*/ 	.word	0xffffffff


	//   ....[15]....
        /*00bc*/ 	.word	0xffffffff


	//   ....[16]....
        /*00c0*/ 	.word	0xffffffff


	//   ....[17]....
        /*00c4*/ 	.word	0xffffffff


	//   ....[18]....
        /*00c8*/ 	.word	0xffffffff


	//   ....[19]....
        /*00cc*/ 	.word	0xffffffff


	//   ....[20]....
        /*00d0*/ 	.word	0xffffffff


	//   ....[21]....
        /*00d4*/ 	.word	0xffffffff


	//   ....[22]....
        /*00d8*/ 	.word	0xffffffff


	//   ....[23]....
        /*00dc*/ 	.word	0xffffffff


	//----- nvinfo : EIATTR_COOP_GROUP_INSTR_OFFSETS
	.align		4
.L_108:
        /*00e0*/ 	.byte	0x04, 0x28
        /*00e2*/ 	.short	(.L_110 - .L_109)


	//   ....[0]....
.L_109:
        /*00e4*/ 	.word	0x00002ee0


	//   ....[1]....
        /*00e8*/ 	.word	0x00002f00


	//   ....[2]....
        /*00ec*/ 	.word	0x00002f50


	//   ....[3]....
        /*00f0*/ 	.word	0x00002f70


	//   ....[4]....
        /*00f4*/ 	.word	0x00003810


	//   ....[5]....
        /*00f8*/ 	.word	0x00003880


	//   ....[6]....
        /*00fc*/ 	.word	0x00003a10


	//   ....[7]....
        /*0100*/ 	.word	0x00003a70


	//   ....[8]....
        /*0104*/ 	.word	0x00006690


	//   ....[9]....
        /*0108*/ 	.word	0x000066e0


	//   ....[10]....
        /*010c*/ 	.word	0x00006720


	//   ....[11]....
        /*0110*/ 	.word	0x00006740


	//   ....[12]....
        /*0114*/ 	.word	0x00006780


	//   ....[13]....
        /*0118*/ 	.word	0x000067a0


	//   ....[14]....
        /*011c*/ 	.word	0x000067b0


	//   ....[15]....
        /*0120*/ 	.word	0x000067d0


	//   ....[16]....
        /*0124*/ 	.word	0x00008ce0


	//   ....[17]....
        /*0128*/ 	.word	0x00008d20


	//   ....[18]....
        /*012c*/ 	.word	0x00008d50


	//   ....[19]....
        /*0130*/ 	.word	0x00008d60


	//   ....[20]....
        /*0134*/ 	.word	0x00008dc0


	//   ....[21]....
        /*0138*/ 	.word	0x00008de0


	//   ....[22]....
        /*013c*/ 	.word	0x00008e00


	//   ....[23]....
        /*0140*/ 	.word	0x00008e20


	//----- nvinfo : EIATTR_EXIT_INSTR_OFFSETS
	.align		4
.L_110:
        /*0144*/ 	.byte	0x04, 0x1c
        /*0146*/ 	.short	(.L_112 - .L_111)


	//   ....[0]....
.L_111:
        /*0148*/ 	.word	0x00000170


	//   ....[1]....
        /*014c*/ 	.word	0x00009c60


	//   ....[2]....
        /*0150*/ 	.word	0x0000a260


	//   ....[3]....
        /*0154*/ 	.word	0x0000a2e0


	//----- nvinfo : EIATTR_CTAIDZ_USED
	.align		4
.L_112:
        /*0158*/ 	.byte	0x01, 0x04
	.zero		2


	//----- nvinfo : EIATTR_CRS_STACK_SIZE
	.align		4
        /*015c*/ 	.byte	0x04, 0x1e
        /*015e*/ 	.short	(.L_114 - .L_113)
.L_113:
        /*0160*/ 	.word	0x00000000
.L_114:


//--------------------- .nv.info._ZN5flash16flash_fwd_kernelI23Flash_fwd_kernel_traitsILi32ELi128ELi128ELi4ELb0ELb0EN7cutlass10bfloat16_tE19Flash_kernel_traitsILi32ELi128ELi128ELi4ES3_EELb0ELb1ELb0ELb0ELb0ELb1ELb0ELb0EEEvNS_16Flash_fwd_paramsE --------------------------
	.section	.nv.info._ZN5flash16flash_fwd_kernelI23Flash_fwd_kernel_traitsILi32ELi128ELi128ELi4ELb0ELb0EN7cutlass10bfloat16_tE19Flash_kernel_traitsILi32ELi128ELi128ELi4ES3_EELb0ELb1ELb0ELb0ELb0ELb1ELb0ELb0EEEvNS_16Flash_fwd_paramsE,"",@"SHT_CUDA_INFO"
	.sectionflags	@""
	.align	4


	//----- nvinfo : EIATTR_CUDA_API_VERSION
	.align		4
        /*0000*/ 	.byte	0x04, 0x37
        /*0002*/ 	.short	(.L_116 - .L_115)
.L_115:
        /*0004*/ 	.word	0x00000082


	//----- nvinfo : EIATTR_SW2861232_WAR
	.align		4
.L_116:
        /*0008*/ 	.byte	0x01, 0x35
	.zero		2


	//----- nvinfo : EIATTR_PARAM_CBANK
	.align		4
        /*000c*/ 	.byte	0x04, 0x0a
        /*000e*/ 	.short	(.L_118 - .L_117)
	.align		4
.L_117:
        /*0010*/ 	.word	index@(.nv.constant0._ZN5flash16flash_fwd_kernelI23Flash_fwd_kernel_traitsILi32ELi128ELi128ELi4ELb0ELb0EN7cutlass10bfloat16_tE19Flash_kernel_traitsILi32ELi128ELi128ELi4ES3_EELb0ELb1ELb0ELb0ELb0ELb1ELb0ELb0EEEvNS_16Flash_fwd_paramsE)
        /*0014*/ 	.short	0x0160
        /*0016*/ 	.short	0x01d0


	//----- nvinfo : EIATTR_CBANK_PARAM_SIZE
	.align		4
.L_118:
        /*0018*/ 	.byte	0x03, 0x19
        /*001a*/ 	.short	0x01d0


	//----- nvinfo : EIATTR_KPARAM_INFO
	.align		4
        /*001c*/ 	.byte	0x04, 0x17
        /*001e*/ 	.short	(.L_120 - .L_119)
.L_119:
        /*0020*/ 	.word	0x00000000
        /*0024*/ 	.short	0x0000
        /*0026*/ 	.short	0x0000
        /*0028*/ 	.byte	0x00, 0xf0, 0x41, 0x07


	//----- nvinfo : EIATTR_MAXREG_COUNT
	.align		4
.L_120:
        /*002c*/ 	.byte	0x03, 0x1b
        /*002e*/ 	.short	0x00ff


	//----- nvinfo : EIATTR_NUM_BARRIERS
	.align		4
        /*0030*/ 	.byte	0x02, 0x4c
        /*0032*/ 	.byte	0x01
	.zero		1


	//----- nvinfo : EIATTR_ANNOTATIONS
	.align		4
        /*0034*/ 	.byte	0x04, 0x55
        /*0036*/ 	.short	(.L_122 - .L_121)


	//   ....[0]....
.L_121:
        /*0038*/ 	.word	0x00000001
        /*003c*/ 	.byte	0xb0, 0x01, 0x00, 0x00, 0x01, 0x00, 0x00, 0x00, 0xc0, 0x03, 0x00, 0x00, 0x01, 0x00, 0x00, 0x00
        /* <DEDUP_REMOVED lines=15> */
        /*013c*/ 	.byte	0x20, 0x00, 0x01, 0x00


	//----- nvinfo : EIATTR_MERCURY_ISA_VERSION
	.align		4
.L_122:
        /*0140*/ 	.byte	0x03, 0x5f
        /*0142*/ 	.short	0x0000


	//----- nvinfo : EIATTR_COOP_GROUP_MASK_REGIDS
	.align		4
        /*0144*/ 	.byte	0x04, 0x29
        /*0146*/ 	.short	(.L_124 - .L_123)


	//   ....[0]....
.L_123:
        /*0148*/ 	.word	0xffffffff


	//   ....[1]....
        /*014c*/ 	.word	0xffffffff


	//   ....[2]....
        /*0150*/ 	.word	0xffffffff


	//   ....[3]....
        /*0154*/ 	.word	0xffffffff


	//   ....[4]....
        /*0158*/ 	.word	0xffffffff


	//   ....[5]....
        /*015c*/ 	.word	0xffffffff


	//   ....[6]....
        /*0160*/ 	.word	0xffffffff


	//   ....[7]....
        /*0164*/ 	.word	0xffffffff


	//   ....[8]....
        /*0168*/ 	.word	0xffffffff


	//   ....[9]....
        /*016c*/ 	.word	0xffffffff


	//   ....[10]....
        /*0170*/ 	.word	0xffffffff


	//   ....[11]....
        /*0174*/ 	.word	0xffffffff


	//   ....[12]....
        /*0178*/ 	.word	0xffffffff


	//   ....[13]....
        /*017c*/ 	.word	0xffffffff


	//   ....[14]....
        /*0180*/ 	.word	0xffffffff


	//   ....[15]....
        /*0184*/ 	.word	0xffffffff


	//   ....[16]....
        /*0188*/ 	.word	0xffffffff


	//   ....[17]....
        /*018c*/ 	.word	0xffffffff


	//   ....[18]....
        /*0190*/ 	.word	0xffffffff


	//   ....[19]....
        /*0194*/ 	.word	0xffffffff


	//   ....[20]....
        /*0198*/ 	.word	0xffffffff


	//   ....[21]....
        /*019c*/ 	.word	0xffffffff


	//   ....[22]....
        /*01a0*/ 	.word	0xffffffff


	//   ....[23]....
        /*01a4*/ 	.word	0xffffffff


	//   ....[24]....
        /*01a8*/ 	.word	0xffffffff


	//   ....[25]....
        /*01ac*/ 	.word	0xffffffff


	//   ....[26]....
        /*01b0*/ 	.word	0xffffffff


	//   ....[27]....
        /*01b4*/ 	.word	0xffffffff


	//   ....[28]....
        /*01b8*/ 	.word	0xffffffff


	//   ....[29]....
        /*01bc*/ 	.word	0xffffffff


	//   ....[30]....
        /*01c0*/ 	.word	0xffffffff


	//   ....[31]....
        /*01c4*/ 	.word	0xffffffff


	//----- nvinfo : EIATTR_COOP_GROUP_INSTR_OFFSETS
	.align		4
.L_124:
        /*01c8*/ 	.byte	0x04, 0x28
        /*01ca*/ 	.short	(.L_126 - .L_125)


	//   ....[0]....
.L_125:
        /*01cc*/ 	.word	0x000036d0


	//   ....[1]....
        /*01d0*/ 	.word	0x000036f0


	//   ....[2]....
        /*01d4*/ 	.word	0x00003730


	//   ....[3]....
        /*01d8*/ 	.word	0x00003740


	//   ....[4]....
        /*01dc*/ 	.word	0x00003ff0


	//   ....[5]....
        /*01e0*/ 	.word	0x00004090


	//   ....[6]....
        /*01e4*/ 	.word	0x00004220


	//   ....[7]....
        /*01e8*/ 	.word	0x00004280


	//   ....[8]....
        /*01ec*/ 	.word	0x00007e90


	//   ....[9]....
        /*01f0*/ 	.word	0x00007eb0


	//   ....[10]....
        /*01f4*/ 	.word	0x00008400


	//   ....[11]....
        /*01f8*/ 	.word	0x00008450


	//   ....[12]....
        /*01fc*/ 	.word	0x00008c30


	//   ....[13]....
        /*0200*/ 	.word	0x00008cf0


	//   ....[14]....
        /*0204*/ 	.word	0x00008d30


	//   ....[15]....
        /*0208*/ 	.word	0x00008d60


	//   ....[16]....
        /*020c*/ 	.word	0x0000c490


	//   ....[17]....
        /*0210*/ 	.word	0x0000c4e0


	//   ....[18]....
        /*0214*/ 	.word	0x0000c520


	//   ....[19]....
        /*0218*/ 	.word	0x0000c530


	//   ....[20]....
        /*021c*/ 	.word	0x0000c570


	//   ....[21]....
        /*0220*/ 	.word	0x0000c590


	//   ....[22]....
        /*0224*/ 	.word	0x0000c5a0


	//   ....[23]....
        /*0228*/ 	.word	0x0000c5c0


	//   ....[24]....
        /*022c*/ 	.word	0x0000eaf0


	//   ....[25]....
        /*0230*/ 	.word	0x0000eb00


	//   ....[26]....
        /*0234*/ 	.word	0x0000eb20


	//   ....[27]....
        /*0238*/ 	.word	0x0000eb30


	//   ....[28]....
        /*023c*/ 	.word	0x0000eb70


	//   ....[29]....
        /*0240*/ 	.word	0x0000eb90


	//   ....[30]....
        /*0244*/ 	.word	0x0000ebb0


	//   ....[31]....
        /*0248*/ 	.word	0x0000ebe0


	//----- nvinfo : EIATTR_EXIT_INSTR_OFFSETS
	.align		4
.L_126:
        /*024c*/ 	.byte	0x04, 0x1c
        /*024e*/ 	.short	(.L_128 - .L_127)


	//   ....[0]....
.L_127:
        /*0250*/ 	.word	0x000002f0


	//   ....[1]....
        /*0254*/ 	.word	0x0000fca0


	//   ....[2]....
        /*0258*/ 	.word	0x0000fd60


	//   ....[3]....
        /*025c*/ 	.word	0x00010610


	//   ....[4]....
        /*0260*/ 	.word	0x00010690


	//----- nvinfo : EIATTR_CTAIDZ_USED
	.align		4
.L_128:
        /*0264*/ 	.byte	0x01, 0x04
	.zero		2


	//----- nvinfo : EIATTR_CRS_STACK_SIZE
	.align		4
        /*0268*/ 	.byte	0x04, 0x1e
        /*026a*/ 	.short	(.L_130 - .L_129)
.L_129:
        /*026c*/ 	.word	0x00000000
.L_130:


//--------------------- .nv.info._ZN5flash16flash_fwd_kernelI23Flash_fwd_kernel_traitsILi32ELi128ELi128ELi4ELb0ELb0EN7cutlass10bfloat16_tE19Flash_kernel_traitsILi32ELi128ELi128ELi4ES3_EELb0ELb1ELb0ELb0ELb0ELb0ELb0ELb0EEEvNS_16Flash_fwd_paramsE --------------------------
	.section	.nv.info._ZN5flash16flash_fwd_kernelI23Flash_fwd_kernel_traitsILi32ELi128ELi128ELi4ELb0ELb0EN7cutlass10bfloat16_tE19Flash_kernel_traitsILi32ELi128ELi128ELi4ES3_EELb0ELb1ELb0ELb0ELb0ELb0ELb0ELb0EEEvNS_16Flash_fwd_paramsE,"",@"SHT_CUDA_INFO"
	.sectionflags	@""
	.align	4


	//----- nvinfo : EIATTR_CUDA_API_VERSION
	.align		4
        /*0000*/ 	.byte	0x04, 0x37
        /*0002*/ 	.short	(.L_132 - .L_131)
.L_131:
        /*0004*/ 	.word	0x00000082


	//----- nvinfo : EIATTR_SW2861232_WAR
	.align		4
.L_132:
        /*0008*/ 	.byte	0x01, 0x35
	.zero		2


	//----- nvinfo : EIATTR_PARAM_CBANK
	.align		4
        /*000c*/ 	.byte	0x04, 0x0a
        /*000e*/ 	.short	(.L_134 - .L_133)
	.align		4
.L_133:
        /*0010*/ 	.word	index@(.nv.constant0._ZN5flash16flash_fwd_kernelI23Flash_fwd_kernel_traitsILi32ELi128ELi128ELi4ELb0ELb0EN7cutlass10bfloat16_tE19Flash_kernel_traitsILi32ELi128ELi128ELi4ES3_EELb0ELb1ELb0ELb0ELb0ELb0ELb0ELb0EEEvNS_16Flash_fwd_paramsE)
        /*0014*/ 	.short	0x0160
        /*0016*/ 	.short	0x01d0


	//----- nvinfo : EIATTR_CBANK_PARAM_SIZE
	.align		4
.L_134:
        /*0018*/ 	.byte	0x03, 0x19
        /*001a*/ 	.short	0x01d0


	//----- nvinfo : EIATTR_KPARAM_INFO
	.align		4
        /*001c*/ 	.byte	0x04, 0x17
        /*001e*/ 	.short	(.L_136 - .L_135)
.L_135:
        /*0020*/ 	.word	0x00000000
        /*0024*/ 	.short	0x0000
        /*0026*/ 	.short	0x0000
        /*0028*/ 	.byte	0x00, 0xf0, 0x41, 0x07


	//----- nvinfo : EIATTR_MAXREG_COUNT
	.align		4
.L_136:
        /*002c*/ 	.byte	0x03, 0x1b
        /*002e*/ 	.short	0x00ff


	//----- nvinfo : EIATTR_NUM_BARRIERS
	.align		4
        /*0030*/ 	.byte	0x02, 0x4c
        /*0032*/ 	.byte	0x01
	.zero		1


	//----- nvinfo : EIATTR_ANNOTATIONS
	.align		4
        /*0034*/ 	.byte	0x04, 0x55
        /*0036*/ 	.short	(.L_138 - .L_137)


	//   ....[0]....
.L_137:
        /* <DEDUP_REMOVED lines=12> */


	//----- nvinfo : EIATTR_MERCURY_ISA_VERSION
	.align		4
.L_138:
        /*00e0*/ 	.byte	0x03, 0x5f
        /*00e2*/ 	.short	0x0000


	//----- nvinfo : EIATTR_COOP_GROUP_MASK_REGIDS
	.align		4
        /*00e4*/ 	.byte	0x04, 0x29
        /*00e6*/ 	.short	(.L_140 - .L_139)


	//   ....[0]....
.L_139:
        /*00e8*/ 	.word	0xffffffff


	//   ....[1]....
        /*00ec*/ 	.word	0xffffffff


	//   ....[2]....
        /*00f0*/ 	.word	0xffffffff


	//   ....[3]....
        /*00f4*/ 	.word	0xffffffff


	//   ....[4]....
        /*00f8*/ 	.word	0xffffffff


	//   ....[5]....
        /*00fc*/ 	.word	0xffffffff


	//   ....[6]....
        /*0100*/ 	.word	0xffffffff


	//   ....[7]....
        /*0104*/ 	.word	0xffffffff


	//   ....[8]....
        /*0108*/ 	.word	0xffffffff


	//   ....[9]....
        /*010c*/ 	.word	0xffffffff


	//   ....[10]....
        /*0110*/ 	.word	0xffffffff


	//   ....[11]....
        /*0114*/ 	.word	0xffffffff


	//   ....[12]....
        /*0118*/ 	.word	0xffffffff


	//   ....[13]....
        /*011c*/ 	.word	0xffffffff


	//   ....[14]....
        /*0120*/ 	.word	0xffffffff


	//   ....[15]....
        /*0124*/ 	.word	0xffffffff


	//   ....[16]....
        /*0128*/ 	.word	0xffffffff


	//   ....[17]....
        /*012c*/ 	.word	0xffffffff


	//   ....[18]....
        /*0130*/ 	.word	0xffffffff


	//   ....[19]....
        /*0134*/ 	.word	0xffffffff


	//   ....[20]....
        /*0138*/ 	.word	0xffffffff


	//   ....[21]....
        /*013c*/ 	.word	0xffffffff


	//   ....[22]....
        /*0140*/ 	.word	0xffffffff


	//   ....[23]....
        /*0144*/ 	.word	0xffffffff


	//   ....[24]....
        /*0148*/ 	.word	0xffffffff


	//   ....[25]....
        /*014c*/ 	.word	0xffffffff


	//   ....[26]....
        /*0150*/ 	.word	0xffffffff


	//   ....[27]....
        /*0154*/ 	.word	0xffffffff


	//   ....[28]....
        /*0158*/ 	.word	0xffffffff


	//   ....[29]....
        /*015c*/ 	.word	0xffffffff


	//   ....[30]....
        /*0160*/ 	.word	0xffffffff


	//   ....[31]....
        /*0164*/ 	.word	0xffffffff


	//----- nvinfo : EIATTR_COOP_GROUP_INSTR_OFFSETS
	.align		4
.L_140:
        /*0168*/ 	.byte	0x04, 0x28
        /*016a*/ 	.short	(.L_142 - .L_141)


	//   ....[0]....
.L_141:
        /*016c*/ 	.word	0x00003ed0


	//   ....[1]....
        /*0170*/ 	.word	0x00003ef0


	//   ....[2]....
        /*0174*/ 	.word	0x00003f30


	//   ....[3]....
        /*0178*/ 	.word	0x00003f40


	//   ....[4]....
        /*017c*/ 	.word	0x000047e0


	//   ....[5]....
        /*0180*/ 	.word	0x00004860


	//   ....[6]....
        /*0184*/ 	.word	0x000049f0


	//   ....[7]....
        /*0188*/ 	.word	0x00004a50


	//   ....[8]....
        /*018c*/ 	.word	0x00008d80


	//   ....[9]....
        /*0190*/ 	.word	0x00008da0


	//   ....[10]....
        /*0194*/ 	.word	0x000091d0


	//   ....[11]....
        /*0198*/ 	.word	0x00009230


	//   ....[12]....
        /*019c*/ 	.word	0x00009ad0


	//   ....[13]....
        /*01a0*/ 	.word	0x00009b90


	//   ....[14]....
        /*01a4*/ 	.word	0x00009ba0


	//   ....[15]....
        /*01a8*/ 	.word	0x00009bf0


	//   ....[16]....
        /*01ac*/ 	.word	0x0000d360


	//   ....[17]....
        /*01b0*/ 	.word	0x0000d3b0


	//   ....[18]....
        /*01b4*/ 	.word	0x0000d3f0


	//   ....[19]....
        /*01b8*/ 	.word	0x0000d410


	//   ....[20]....
        /*01bc*/ 	.word	0x0000d450


	//   ....[21]....
        /*01c0*/ 	.word	0x0000d470


	//   ....[22]....
        /*01c4*/ 	.word	0x0000d480


	//   ....[23]....
        /*01c8*/ 	.word	0x0000d4a0


	//   ....[24]....
        /*01cc*/ 	.word	0x0000f9f0


	//   ....[25]....
        /*01d0*/ 	.word	0x0000fa00


	//   ....[26]....
        /*01d4*/ 	.word	0x0000fa20


	//   ....[27]....
        /*01d8*/ 	.word	0x0000fa30


	//   ....[28]....
        /*01dc*/ 	.word	0x0000fa70


	//   ....[29]....
        /*01e0*/ 	.word	0x0000fa90


	//   ....[30]....
        /*01e4*/ 	.word	0x0000fab0


	//   ....[31]....
        /*01e8*/ 	.word	0x0000fb20


	//----- nvinfo : EIATTR_EXIT_INSTR_OFFSETS
	.align		4
.L_142:
        /*01ec*/ 	.byte	0x04, 0x1c
        /*01ee*/ 	.short	(.L_144 - .L_143)


	//   ....[0]....
.L_143:
        /*01f0*/ 	.word	0x000002f0


	//   ....[1]....
        /*01f4*/ 	.word	0x00010c30


	//   ....[2]....
        /*01f8*/ 	.word	0x00010cf0


	//   ....[3]....
        /*01fc*/ 	.word	0x000115f0


	//   ....[4]....
        /*0200*/ 	.word	0x00011670


	//----- nvinfo : EIATTR_CTAIDZ_USED
	.align		4
.L_144:
        /*0204*/ 	.byte	0x01, 0x04
	.zero		2


	//----- nvinfo : EIATTR_CRS_STACK_SIZE
	.align		4
        /*0208*/ 	.byte	0x04, 0x1e
        /*020a*/ 	.short	(.L_146 - .L_145)
.L_145:
        /*020c*/ 	.word	0x00000000
.L_146:


//--------------------- .nv.info._ZN5flash16flash_fwd_kernelI23Flash_fwd_kernel_traitsILi32ELi128ELi128ELi4ELb0ELb0EN7cutlass10bfloat16_tE19Flash_kernel_traitsILi32ELi128ELi128ELi4ES3_EELb0ELb1ELb0ELb1ELb0ELb0ELb0ELb0EEEvNS_16Flash_fwd_paramsE --------------------------
	.section	.nv.info._ZN5flash16flash_fwd_kernelI23Flash_fwd_kernel_traitsILi32ELi128ELi128ELi4ELb0ELb0EN7cutlass10bfloat16_tE19Flash_kernel_traitsILi32ELi128ELi128ELi4ES3_EELb0ELb1ELb0ELb1ELb0ELb0ELb0ELb0EEEvNS_16Flash_fwd_paramsE,"",@"SHT_CUDA_INFO"
	.sectionflags	@""
	.align	4


	//----- nvinfo : EIATTR_CUDA_API_VERSION
	.align		4
        /*0000*/ 	.byte	0x04, 0x37
        /*0002*/ 	.short	(.L_148 - .L_147)
.L_147:
        /*0004*/ 	.word	0x00000082


	//----- nvinfo : EIATTR_SW2861232_WAR
	.align		4
.L_148:
        /*0008*/ 	.byte	0x01, 0x35
	.zero		2


	//----- nvinfo : EIATTR_PARAM_CBANK
	.align		4
        /*000c*/ 	.byte	0x04, 0x0a
        /*000e*/ 	.short	(.L_150 - .L_149)
	.align		4
.L_149:
        /*0010*/ 	.word	index@(.nv.constant0._ZN5flash16flash_fwd_kernelI23Flash_fwd_kernel_traitsILi32ELi128ELi128ELi4ELb0ELb0EN7cutlass10bfloat16_tE19Flash_kernel_traitsILi32ELi128ELi128ELi4ES3_EELb0ELb1ELb0ELb1ELb0ELb0ELb0ELb0EEEvNS_16Flash_fwd_paramsE)
        /*0014*/ 	.short	0x0160
        /*0016*/ 	.short	0x01d0


	//----- nvinfo : EIATTR_CBANK_PARAM_SIZE
	.align		4
.L_150:
        /*0018*/ 	.byte	0x03, 0x19
        /*001a*/ 	.short	0x01d0


	//----- nvinfo : EIATTR_KPARAM_INFO
	.align		4
        /*001c*/ 	.byte	0x04, 0x17
        /*001e*/ 	.short	(.L_152 - .L_151)
.L_151:
        /*0020*/ 	.word	0x00000000
        /*0024*/ 	.short	0x0000
        /*0026*/ 	.short	0x0000
        /*0028*/ 	.byte	0x00, 0xf0, 0x41, 0x07


	//----- nvinfo : EIATTR_MAXREG_COUNT
	.align		4
.L_152:
        /*002c*/ 	.byte	0x03, 0x1b
        /*002e*/ 	.short	0x00ff


	//----- nvinfo : EIATTR_NUM_BARRIERS
	.align		4
        /*0030*/ 	.byte	0x02, 0x4c
        /*0032*/ 	.byte	0x01
	.zero		1


	//----- nvinfo : EIATTR_MERCURY_ISA_VERSION
	.align		4
        /*0034*/ 	.byte	0x03, 0x5f
        /*0036*/ 	.short	0x0000


	//----- nvinfo : EIATTR_COOP_GROUP_MASK_REGIDS
	.align		4
        /*0038*/ 	.byte	0x04, 0x29
        /*003a*/ 	.short	(.L_154 - .L_153)


	//   ....[0]....
.L_153:
        /*003c*/ 	.word	0xffffffff


	//   ....[1]....
        /*0040*/ 	.word	0xffffffff


	//   ....[2]....
        /*0044*/ 	.word	0xffffffff


	//   ....[3]....
        /*0048*/ 	.word	0xffffffff


	//   ....[4]....
        /*004c*/ 	.word	0xffffffff


	//   ....[5]....
        /*0050*/ 	.word	0xffffffff


	//   ....[6]....
        /*0054*/ 	.word	0xffffffff


	//   ....[7]....
        /*0058*/ 	.word	0xffffffff


	//   ....[8]....
        /*005c*/ 	.word	0xffffffff


	//   ....[9]....
        /*0060*/ 	.word	0xffffffff


	//   ....[10]....
        /*0064*/ 	.word	0xffffffff


	//   ....[11]....
        /*0068*/ 	.word	0xffffffff


	//   ....[12]....
        /*006c*/ 	.word	0xffffffff


	//   ....[13]....
        /*0070*/ 	.word	0xffffffff


	//   ....[14]....
        /*0074*/ 	.word	0xffffffff


	//   ....[15]....
        /*0078*/ 	.word	0xffffffff


	//   ....[16]....
        /*007c*/ 	.word	0xffffffff


	//   ....[17]....
        /*0080*/ 	.word	0xffffffff


	//   ....[18]....
        /*0084*/ 	.word	0xffffffff


	//   ....[19]....
        /*0088*/ 	.word	0xffffffff


	//   ....[20]....
        /*008c*/ 	.word	0xffffffff


	//   ....[21]....
        /*0090*/ 	.word	0xffffffff


	//   ....[22]....
        /*0094*/ 	.word	0xffffffff


	//   ....[23]....
        /*0098*/ 	.word	0xffffffff


	//   ....[24]....
        /*009c*/ 	.word	0xffffffff


	//   ....[25]....
        /*00a0*/ 	.word	0xffffffff


	//   ....[26]....
        /*00a4*/ 	.word	0xffffffff


	//   ....[27]....
        /*00a8*/ 	.word	0xffffffff


	//   ....[28]....
        /*00ac*/ 	.word	0xffffffff


	//   ....[29]....
        /*00b0*/ 	.word	0xffffffff


	//   ....[30]....
        /*00b4*/ 	.word	0xffffffff


	//   ....[31]....
        /*00b8*/ 	.word	0xffffffff


	//----- nvinfo : EIATTR_COOP_GROUP_INSTR_OFFSETS
	.align		4
.L_154:
        /*00bc*/ 	.byte	0x04, 0x28
        /*00be*/ 	.short	(.L_156 - .L_155)


	//   ....[0]....
.L_155:
        /*00c0*/ 	.word	0x00004ba0


	//   ....[1]....
        /*00c4*/ 	.word	0x00004bc0


	//   ....[2]....
        /*00c8*/ 	.word	0x000052b0


	//   ....[3]....
        /*00cc*/ 	.word	0x00005410


	//   ....[4]....
        /*00d0*/ 	.word	0x00005510


	//   ....[5]....
        /*00d4*/ 	.word	0x000055d0


	//   ....[6]....
        /*00d8*/ 	.word	0x00005680


	//   ....[7]....
        /*00dc*/ 	.word	0x00005750


	//   ....[8]....
        /*00e0*/ 	.word	0x00009f50


	//   ....[9]....
        /*00e4*/ 	.word	0x00009f70


	//   ....[10]....
        /*00e8*/ 	.word	0x0000a5a0


	//   ....[11]....
        /*00ec*/ 	.word	0x0000a620


	//   ....[12]....
        /*00f0*/ 	.word	0x0000aaf0


	//   ....[13]....
        /*00f4*/ 	.word	0x0000ac50


	//   ....[14]....
        /*00f8*/ 	.word	0x0000ac80


	//   ....[15]....
        /*00fc*/ 	.word	0x0000add0


	//   ....[16]....
        /*0100*/ 	.word	0x0000e890


	//   ....[17]....
        /*0104*/ 	.word	0x0000e8a0


	//   ....[18]....
        /*0108*/ 	.word	0x0000e8c0


	//   ....[19]....
        /*010c*/ 	.word	0x0000e8e0


	//   ....[20]....
        /*0110*/ 	.word	0x0000f060


	//   ....[21]....
        /*0114*/ 	.word	0x0000f1d0


	//   ....[22]....
        /*0118*/ 	.word	0x0000f8b0


	//   ....[23]....
        /*011c*/ 	.word	0x0000f900


	//   ....[24]....
        /*0120*/ 	.word	0x00011260


	//   ....[25]....
        /*0124*/ 	.word	0x000112a0


	//   ....[26]....
        /*0128*/ 	.word	0x000112e0


	//   ....[27]....
        /*012c*/ 	.word	0x00011310


	//   ....[28]....
        /*0130*/ 	.word	0x000113b0


	//   ....[29]....
        /*0134*/ 	.word	0x000113e0


	//   ....[30]....
        /*0138*/ 	.word	0x00011440


	//   ....[31]....
        /*013c*/ 	.word	0x00011470


	//----- nvinfo : EIATTR_EXIT_INSTR_OFFSETS
	.align		4
.L_156:
        /*0140*/ 	.byte	0x04, 0x1c
        /*0142*/ 	.short	(.L_158 - .L_157)


	//   ....[0]....
.L_157:
        /*0144*/ 	.word	0x000004c0


	//   ....[1]....
        /*0148*/ 	.word	0x000124d0


	//   ....[2]....
        /*014c*/ 	.word	0x00012590


	//   ....[3]....
        /*0150*/ 	.word	0x00012ee0


	//   ....[4]....
        /*0154*/ 	.word	0x00012f60


	//----- nvinfo : EIATTR_CTAIDZ_USED
	.align		4
.L_158:
        /*0158*/ 	.byte	0x01, 0x04
	.zero		2


	//----- nvinfo : EIATTR_CRS_STACK_SIZE
	.align		4
        /*015c*/ 	.byte	0x04, 0x1e
        /*015e*/ 	.short	(.L_160 - .L_159)
.L_159:
        /*0160*/ 	.word	0x00000000
.L_160:


//--------------------- .nv.info._ZN5flash16flash_fwd_kernelI23Flash_fwd_kernel_traitsILi32ELi128ELi128ELi4ELb0ELb0EN7cutlass10bfloat16_tE19Flash_kernel_traitsILi32ELi128ELi128ELi4ES3_EELb1ELb1ELb0ELb0ELb0ELb0ELb0ELb0EEEvNS_16Flash_fwd_paramsE --------------------------
	.section	.nv.info._ZN5flash16flash_fwd_kernelI23Flash_fwd_kernel_traitsILi32ELi128ELi128ELi4ELb0ELb0EN7cutlass10bfloat16_tE19Flash_kernel_traitsILi32ELi128ELi128ELi4ES3_EELb1ELb1ELb0ELb0ELb0ELb0ELb0ELb0EEEvNS_16Flash_fwd_paramsE,"",@"SHT_CUDA_INFO"
	.sectionflags	@""
	.align	4


	//----- nvinfo : EIATTR_CUDA_API_VERSION
	.align		4
        /*0000*/ 	.byte	0x04, 0x37
        /*0002*/ 	.short	(.L_162 - .L_161)
.L_161:
        /*0004*/ 	.word	0x00000082


	//----- nvinfo : EIATTR_SW2861232_WAR
	.align		4
.L_162:
        /*0008*/ 	.byte	0x01, 0x35
	.zero		2


	//----- nvinfo : EIATTR_PARAM_CBANK
	.align		4
        /*000c*/ 	.byte	0x04, 0x0a
        /*000e*/ 	.short	(.L_164 - .L_163)
	.align		4
.L_163:
        /*0010*/ 	.word	index@(.nv.constant0._ZN5flash16flash_fwd_kernelI23Flash_fwd_kernel_traitsILi32ELi128ELi128ELi4ELb0ELb0EN7cutlass10bfloat16_tE19Flash_kernel_traitsILi32ELi128ELi128ELi4ES3_EELb1ELb1ELb0ELb0ELb0ELb0ELb0ELb0EEEvNS_16Flash_fwd_paramsE)
        /*0014*/ 	.short	0x0160
        /*0016*/ 	.short	0x01d0


	//----- nvinfo : EIATTR_CBANK_PARAM_SIZE
	.align		4
.L_164:
        /*0018*/ 	.byte	0x03, 0x19
        /*001a*/ 	.short	0x01d0


	//----- nvinfo : EIATTR_KPARAM_INFO
	.align		4
        /*001c*/ 	.byte	0x04, 0x17
        /*001e*/ 	.short	(.L_166 - .L_165)
.L_165:
        /*0020*/ 	.word	0x00000000
        /*0024*/ 	.short	0x0000
        /*0026*/ 	.short	0x0000
        /*0028*/ 	.byte	0x00, 0xf0, 0x41, 0x07


	//----- nvinfo : EIATTR_MAXREG_COUNT
	.align		4
.L_166:
        /*002c*/ 	.byte	0x03, 0x1b
        /*002e*/ 	.short	0x00ff


	//----- nvinfo : EIATTR_NUM_BARRIERS
	.align		4
        /*0030*/ 	.byte	0x02, 0x4c
        /*0032*/ 	.byte	0x01
	.zero		1


	//----- nvinfo : EIATTR_ANNOTATIONS
	.align		4
        /*0034*/ 	.byte	0x04, 0x55
        /*0036*/ 	.short	(.L_168 - .L_167)


	//   ....[0]....
.L_167:
        /* <DEDUP_REMOVED lines=44> */
        /*02ec*/ 	.byte	0x80, 0x91, 0x01, 0x00, 0x01, 0x00, 0x00, 0x00, 0xc0, 0x91, 0x01, 0x00


	//----- nvinfo : EIATTR_MERCURY_ISA_VERSION
	.align		4
.L_168:
        /*02f8*/ 	.byte	0x03, 0x5f
        /*02fa*/ 	.short	0x0000


	//----- nvinfo : EIATTR_COOP_GROUP_MASK_REGIDS
	.align		4
        /*02fc*/ 	.byte	0x04, 0x29
        /*02fe*/ 	.short	(.L_170 - .L_169)


	//   ....[0]....
.L_169:
        /*0300*/ 	.word	0xffffffff


	//   ....[1]....
        /*0304*/ 	.word	0xffffffff


	//   ....[2]....
        /*0308*/ 	.word	0xffffffff


	//   ....[3]....
        /*030c*/ 	.word	0xffffffff


	//   ....[4]....
        /*0310*/ 	.word	0xffffffff


	//   ....[5]....
        /*0314*/ 	.word	0xffffffff


	//   ....[6]....
        /*0318*/ 	.word	0xffffffff


	//   ....[7]....
        /*031c*/ 	.word	0xffffffff


	//   ....[8]....
        /*0320*/ 	.word	0xffffffff


	//   ....[9]....
        /*0324*/ 	.word	0xffffffff


	//   ....[10]....
        /*0328*/ 	.word	0xffffffff


	//   ....[11]....
        /*032c*/ 	.word	0xffffffff


	//   ....[12]....
        /*0330*/ 	.word	0xffffffff


	//   ....[13]....
        /*0334*/ 	.word	0xffffffff


	//   ....[14]....
        /*0338*/ 	.word	0xffffffff


	//   ....[15]....
        /*033c*/ 	.word	0xffffffff


	//   ....[16]....
        /*0340*/ 	.word	0xffffffff


	//   ....[17]....
        /*0344*/ 	.word	0xffffffff


	//   ....[18]....
        /*0348*/ 	.word	0xffffffff


	//   ....[19]....
        /*034c*/ 	.word	0xffffffff


	//   ....[20]....
        /*0350*/ 	.word	0xffffffff


	//   ....[21]....
        /*0354*/ 	.word	0xffffffff


	//   ....[22]....
        /*0358*/ 	.word	0xffffffff


	//   ....[23]....
        /*035c*/ 	.word	0xffffffff


	//   ....[24]....
        /*0360*/ 	.word	0xffffffff


	//   ....[25]....
        /*0364*/ 	.word	0xffffffff


	//   ....[26]....
        /*0368*/ 	.word	0xffffffff


	//   ....[27]....
        /*036c*/ 	.word	0xffffffff


	//   ....[28]....
        /*0370*/ 	.word	0xffffffff


	//   ....[29]....
        /*0374*/ 	.word	0xffffffff


	//   ....[30]....
        /*0378*/ 	.word	0xffffffff


	//   ....[31]....
        /*037c*/ 	.word	0xffffffff


	//----- nvinfo : EIATTR_COOP_GROUP_INSTR_OFFSETS
	.align		4
.L_170:
        /*0380*/ 	.byte	0x04, 0x28
        /*0382*/ 	.short	(.L_172 - .L_171)


	//   ....[0]....
.L_171:
        /*0384*/ 	.word	0x000045b0


	//   ....[1]....
        /*0388*/ 	.word	0x00004680


	//   ....[2]....
        /*038c*/ 	.word	0x00004880


	//   ....[3]....
        /*0390*/ 	.word	0x00004a50


	//   ....[4]....
        /*0394*/ 	.word	0x00004c60


	//   ....[5]....
        /*0398*/ 	.word	0x00004ea0


	//   ....[6]....
        /*039c*/ 	.word	0x00005010


	//   ....[7]....
        /*03a0*/ 	.word	0x00005210


	//   ....[8]....
        /*03a4*/ 	.word	0x0000bd30


	//   ....[9]....
        /*03a8*/ 	.word	0x0000be40


	//   ....[10]....
        /*03ac*/ 	.word	0x0000be60


	//   ....[11]....
        /*03b0*/ 	.word	0x0000bf50


	//   ....[12]....
        /*03b4*/ 	.word	0x0000c8b0


	//   ....[13]....
        /*03b8*/ 	.word	0x0000c8e0


	//   ....[14]....
        /*03bc*/ 	.word	0x0000c960


	//   ....[15]....
        /*03c0*/ 	.word	0x0000c9a0


	//   ....[16]....
        /*03c4*/ 	.word	0x000133a0


	//   ....[17]....
        /*03c8*/ 	.word	0x00013510


	//   ....[18]....
        /*03cc*/ 	.word	0x00013560


	//   ....[19]....
        /*03d0*/ 	.word	0x00013590


	//   ....[20]....
        /*03d4*/ 	.word	0x000135f0


	//   ....[21]....
        /*03d8*/ 	.word	0x00013650


	//   ....[22]....
        /*03dc*/ 	.word	0x00013670


	//   ....[23]....
        /*03e0*/ 	.word	0x00013680


	//   ....[24]....
        /*03e4*/ 	.word	0x000185b0


	//   ....[25]....
        /*03e8*/ 	.word	0x000185c0


	//   ....[26]....
        /*03ec*/ 	.word	0x000185d0


	//   ....[27]....
        /*03f0*/ 	.word	0x000185e0


	//   ....[28]....
        /*03f4*/ 	.word	0x00018600


	//   ....[29]....
        /*03f8*/ 	.word	0x00018630


	//   ....[30]....
        /*03fc*/ 	.word	0x00018650


	//   ....[31]....
        /*0400*/ 	.word	0x00018660


	//----- nvinfo : EIATTR_EXIT_INSTR_OFFSETS
	.align		4
.L_172:
        /*0404*/ 	.byte	0x04, 0x1c
        /*0406*/ 	.short	(.L_174 - .L_173)


	//   ....[0]....
.L_173:
        /*0408*/ 	.word	0x00000730


	//   ....[1]....
        /*040c*/ 	.word	0x00019560


	//   ....[2]....
        /*0410*/ 	.word	0x00019620


	//   ....[3]....
        /*0414*/ 	.word	0x00019f80


	//   ....[4]....
        /*0418*/ 	.word	0x0001a000


	//----- nvinfo : EIATTR_CTAIDZ_USED
	.align		4
.L_174:
        /*041c*/ 	.byte	0x01, 0x04
	.zero		2


	//----- nvinfo : EIATTR_CRS_STACK_SIZE
	.align		4
        /*0420*/ 	.byte	0x04, 0x1e
        /*0422*/ 	.short	(.L_176 - .L_175)
.L_175:
        /*0424*/ 	.word	0x00000000
.L_176:


//--------------------- .nv.info._ZN5flash16flash_fwd_kernelI23Flash_fwd_kernel_traitsILi32ELi128ELi128ELi4ELb0ELb0EN7cutlass10bfloat16_tE19Flash_kernel_traitsILi32ELi128ELi128ELi4ES3_EELb1ELb1ELb0ELb0ELb1ELb1ELb0ELb0EEEvNS_16Flash_fwd_paramsE --------------------------
	.section	.nv.info._ZN5flash16flash_fwd_kernelI23Flash_fwd_kernel_traitsILi32ELi128ELi128ELi4ELb0ELb0EN7cutlass10bfloat16_tE19Flash_kernel_traitsILi32ELi128ELi128ELi4ES3_EELb1ELb1ELb0ELb0ELb1ELb1ELb0ELb0EEEvNS_16Flash_fwd_paramsE,"",@"SHT_CUDA_INFO"
	.sectionflags	@""
	.align	4


	//----- nvinfo : EIATTR_CUDA_API_VERSION
	.align		4
        /*0000*/ 	.byte	0x04, 0x37
        /*0002*/ 	.short	(.L_178 - .L_177)
.L_177:
        /*0004*/ 	.word	0x00000082


	//----- nvinfo : EIATTR_SW2861232_WAR
	.align		4
.L_178:
        /*0008*/ 	.byte	0x01, 0x35
	.zero		2


	//----- nvinfo : EIATTR_PARAM_CBANK
	.align		4
        /*000c*/ 	.byte	0x04, 0x0a
        /*000e*/ 	.short	(.L_180 - .L_179)
	.align		4
.L_179:
        /*0010*/ 	.word	index@(.nv.constant0._ZN5flash16flash_fwd_kernelI23Flash_fwd_kernel_traitsILi32ELi128ELi128ELi4ELb0ELb0EN7cutlass10bfloat16_tE19Flash_kernel_traitsILi32ELi128ELi128ELi4ES3_EELb1ELb1ELb0ELb0ELb1ELb1ELb0ELb0EEEvNS_16Flash_fwd_paramsE)
        /*0014*/ 	.short	0x0160
        /*0016*/ 	.short	0x01d0


	//----- nvinfo : EIATTR_CBANK_PARAM_SIZE
	.align		4
.L_180:
        /*0018*/ 	.byte	0x03, 0x19
        /*001a*/ 	.short	0x01d0


	//----- nvinfo : EIATTR_KPARAM_INFO
	.align		4
        /*001c*/ 	.byte	0x04, 0x17
        /*001e*/ 	.short	(.L_182 - .L_181)
.L_181:
        /*0020*/ 	.word	0x00000000
        /*0024*/ 	.short	0x0000
        /*0026*/ 	.short	0x0000
        /*0028*/ 	.byte	0x00, 0xf0, 0x41, 0x07


	//----- nvinfo : EIATTR_MAXREG_COUNT
	.align		4
.L_182:
        /*002c*/ 	.byte	0x03, 0x1b
        /*002e*/ 	.short	0x00ff


	//----- nvinfo : EIATTR_NUM_BARRIERS
	.align		4
        /*0030*/ 	.byte	0x02, 0x4c
        /*0032*/ 	.byte	0x01
	.zero		1


	//----- nvinfo : EIATTR_ANNOTATIONS
	.align		4
        /*0034*/ 	.byte	0x04, 0x55
        /*0036*/ 	.short	(.L_184 - .L_183)


	//   ....[0]....
.L_183:
        /* <DEDUP_REMOVED lines=35> */


	//----- nvinfo : EIATTR_MERCURY_ISA_VERSION
	.align		4
.L_184:
        /*0258*/ 	.byte	0x03, 0x5f
        /*025a*/ 	.short	0x0000


	//----- nvinfo : EIATTR_COOP_GROUP_MASK_REGIDS
	.align		4
        /*025c*/ 	.byte	0x04, 0x29
        /*025e*/ 	.short	(.L_186 - .L_185)


	//   ....[0]....
.L_185:
        /*0260*/ 	.word	0xffffffff


	//   ....[1]....
        /*0264*/ 	.word	0xffffffff


	//   ....[2]....
        /*0268*/ 	.word	0xffffffff


	//   ....[3]....
        /*026c*/ 	.word	0xffffffff


	//   ....[4]....
        /*0270*/ 	.word	0xffffffff


	//   ....[5]....
        /*0274*/ 	.word	0xffffffff


	//   ....[6]....
        /*0278*/ 	.word	0xffffffff


	//   ....[7]....
        /*027c*/ 	.word	0xffffffff


	//   ....[8]....
        /*0280*/ 	.word	0xffffffff


	//   ....[9]....
        /*0284*/ 	.word	0xffffffff


	//   ....[10]....
        /*0288*/ 	.word	0xffffffff


	//   ....[11]....
        /*028c*/ 	.word	0xffffffff


	//   ....[12]....
        /*0290*/ 	.word	0xffffffff


	//   ....[13]....
        /*0294*/ 	.word	0xffffffff


	//   ....[14]....
        /*0298*/ 	.word	0xffffffff


	//   ....[15]....
        /*029c*/ 	.word	0xffffffff


	//   ....[16]....
        /*02a0*/ 	.word	0xffffffff


	//   ....[17]....
        /*02a4*/ 	.word	0xffffffff


	//   ....[18]....
        /*02a8*/ 	.word	0xffffffff


	//   ....[19]....
        /*02ac*/ 	.word	0xffffffff


	//   ....[20]....
        /*02b0*/ 	.word	0xffffffff


	//   ....[21]....
        /*02b4*/ 	.word	0xffffffff


	//   ....[22]....
        /*02b8*/ 	.word	0xffffffff


	//   ....[23]....
        /*02bc*/ 	.word	0xffffffff


	//----- nvinfo : EIATTR_COOP_GROUP_INSTR_OFFSETS
	.align		4
.L_186:
        /*02c0*/ 	.byte	0x04, 0x28
        /*02c2*/ 	.short	(.L_188 - .L_187)


	//   ....[0]....
.L_187:
        /*02c4*/ 	.word	0x00003190


	//   ....[1]....
        /*02c8*/ 	.word	0x000032b0


	//   ....[2]....
        /*02cc*/ 	.word	0x00003510


	//   ....[3]....
        /*02d0*/ 	.word	0x00003750


	//   ....[4]....
        /*02d4*/ 	.word	0x000037b0


	//   ....[5]....
        /*02d8*/ 	.word	0x000038b0


	//   ....[6]....
        /*02dc*/ 	.word	0x00003a00


	//   ....[7]....
        /*02e0*/ 	.word	0x00003b10


	//   ....[8]....
        /*02e4*/ 	.word	0x00009540


	//   ....[9]....
        /*02e8*/ 	.word	0x000096b0


	//   ....[10]....
        /*02ec*/ 	.word	0x00009700


	//   ....[11]....
        /*02f0*/ 	.word	0x00009800


	//   ....[12]....
        /*02f4*/ 	.word	0x00009960


	//   ....[13]....
        /*02f8*/ 	.word	0x00009ac0


	//   ....[14]....
        /*02fc*/ 	.word	0x00009b20


	//   ....[15]....
        /*0300*/ 	.word	0x00009c20


	//   ....[16]....
        /*0304*/ 	.word	0x0000ec60


	//   ....[17]....
        /*0308*/ 	.word	0x0000eca0


	//   ....[18]....
        /*030c*/ 	.word	0x0000ecd0


	//   ....[19]....
        /*0310*/ 	.word	0x0000ece0


	//   ....[20]....
        /*0314*/ 	.word	0x0000ed40


	//   ....[21]....
        /*0318*/ 	.word	0x0000ed60


	//   ....[22]....
        /*031c*/ 	.word	0x0000ed80


	//   ....[23]....
        /*0320*/ 	.word	0x0000eda0


	//----- nvinfo : EIATTR_EXIT_INSTR_OFFSETS
	.align		4
.L_188:
        /*0324*/ 	.byte	0x04, 0x1c
        /*0326*/ 	.short	(.L_190 - .L_189)


	//   ....[0]....
.L_189:
        /*0328*/ 	.word	0x000003c0


	//   ....[1]....
        /*032c*/ 	.word	0x0000fc40


	//   ....[2]....
        /*0330*/ 	.word	0x00010230


	//   ....[3]....
        /*0334*/ 	.word	0x000102b0


	//----- nvinfo : EIATTR_CTAIDZ_USED
	.align		4
.L_190:
        /*0338*/ 	.byte	0x01, 0x04
	.zero		2


	//----- nvinfo : EIATTR_CRS_STACK_SIZE
	.align		4
        /*033c*/ 	.byte	0x04, 0x1e
        /*033e*/ 	.short	(.L_192 - .L_191)
.L_191:
        /*0340*/ 	.word	0x00000000
.L_192:


//--------------------- .nv.info._ZN5flash16flash_fwd_kernelI23Flash_fwd_kernel_traitsILi32ELi128ELi128ELi4ELb0ELb0EN7cutlass10bfloat16_tE19Flash_kernel_traitsILi32ELi128ELi128ELi4ES3_EELb0ELb1ELb0ELb0ELb1ELb1ELb1ELb0EEEvNS_16Flash_fwd_paramsE --------------------------
	.section	.nv.info._ZN5flash16flash_fwd_kernelI23Flash_fwd_kernel_traitsILi32ELi128ELi128ELi4ELb0ELb0EN7cutlass10bfloat16_tE19Flash_kernel_traitsILi32ELi128ELi128ELi4ES3_EELb0ELb1ELb0ELb0ELb1ELb1ELb1ELb0EEEvNS_16Flash_fwd_paramsE,"",@"SHT_CUDA_INFO"
	.sectionflags	@""
	.align	4


	//----- nvinfo : EIATTR_CUDA_API_VERSION
	.align		4
        /*0000*/ 	.byte	0x04, 0x37
        /*0002*/ 	.short	(.L_194 - .L_193)
.L_193:
        /*0004*/ 	.word	0x00000082


	//----- nvinfo : EIATTR_SW2861232_WAR
	.align		4
.L_194:
        /*0008*/ 	.byte	0x01, 0x35
	.zero		2


	//----- nvinfo : EIATTR_PARAM_CBANK
	.align		4
        /*000c*/ 	.byte	0x04, 0x0a
        /*000e*/ 	.short	(.L_196 - .L_195)
	.align		4
.L_195:
        /*0010*/ 	.word	index@(.nv.constant0._ZN5flash16flash_fwd_kernelI23Flash_fwd_kernel_traitsILi32ELi128ELi128ELi4ELb0ELb0EN7cutlass10bfloat16_tE19Flash_kernel_traitsILi32ELi128ELi128ELi4ES3_EELb0ELb1ELb0ELb0ELb1ELb1ELb1ELb0EEEvNS_16Flash_fwd_paramsE)
        /*0014*/ 	.short	0x0160
        /*0016*/ 	.short	0x01d0


	//----- nvinfo : EIATTR_CBANK_PARAM_SIZE
	.align		4
.L_196:
        /*0018*/ 	.byte	0x03, 0x19
        /*001a*/ 	.short	0x01d0


	//----- nvinfo : EIATTR_KPARAM_INFO
	.align		4
        /*001c*/ 	.byte	0x04, 0x17
        /*001e*/ 	.short	(.L_198 - .L_197)
.L_197:
        /*0020*/ 	.word	0x00000000
        /*0024*/ 	.short	0x0000
        /*0026*/ 	.short	0x0000
        /*0028*/ 	.byte	0x00, 0xf0, 0x41, 0x07


	//----- nvinfo : EIATTR_MAXREG_COUNT
	.align		4
.L_198:
        /*002c*/ 	.byte	0x03, 0x1b
        /*002e*/ 	.short	0x00ff


	//----- nvinfo : EIATTR_NUM_BARRIERS
	.align		4
        /*0030*/ 	.byte	0x02, 0x4c
        /*0032*/ 	.byte	0x01
	.zero		1


	//----- nvinfo : EIATTR_ANNOTATIONS
	.align		4
        /*0034*/ 	.byte	0x04, 0x55
        /*0036*/ 	.short	(.L_200 - .L_199)


	//   ....[0]....
.L_199:
        /* <DEDUP_REMOVED lines=17> */


	//----- nvinfo : EIATTR_MERCURY_ISA_VERSION
	.align		4
.L_200:
        /*0138*/ 	.byte	0x03, 0x5f
        /*013a*/ 	.short	0x0000


	//----- nvinfo : EIATTR_COOP_GROUP_MASK_REGIDS
	.align		4
        /*013c*/ 	.byte	0x04, 0x29
        /*013e*/ 	.short	(.L_202 - .L_201)


	//   ....[0]....
.L_201:
        /*0140*/ 	.word	0xffffffff


	//   ....[1]....
        /*0144*/ 	.word	0xffffffff


	//   ....[2]....
        /*0148*/ 	.word	0xffffffff


	//   ....[3]....
        /*014c*/ 	.word	0xffffffff


	//   ....[4]....
        /*0150*/ 	.word	0xffffffff


	//   ....[5]....
        /*0154*/ 	.word	0xffffffff


	//   ....[6]....
        /*0158*/ 	.word	0xffffffff


	//   ....[7]....
        /*015c*/ 	.word	0xffffffff


	//   ....[8]....
        /*0160*/ 	.word	0xffffffff


	//   ....[9]....
        /*0164*/ 	.word	0xffffffff


	//   ....[10]....
        /*0168*/ 	.word	0xffffffff


	//   ....[11]....
        /*016c*/ 	.word	0xffffffff


	//   ....[12]....
        /*0170*/ 	.word	0xffffffff


	//   ....[13]....
        /*0174*/ 	.word	0xffffffff


	//   ....[14]....
        /*0178*/ 	.word	0xffffffff


	//   ....[15]....
        /*017c*/ 	.word	0xffffffff


	//   ....[16]....
        /*0180*/ 	.word	0xffffffff


	//   ....[17]....
        /*0184*/ 	.word	0xffffffff


	//   ....[18]....
        /*0188*/ 	.word	0xffffffff


	//   ....[19]....
        /*018c*/ 	.word	0xffffffff


	//   ....[20]....
        /*0190*/ 	.word	0xffffffff


	//   ....[21]....
        /*0194*/ 	.word	0xffffffff


	//   ....[22]....
        /*0198*/ 	.word	0xffffffff


	//   ....[23]....
        /*019c*/ 	.word	0xffffffff


	//----- nvinfo : EIATTR_COOP_GROUP_INSTR_OFFSETS
	.align		4
.L_202:
        /*01a0*/ 	.byte	0x04, 0x28
        /*01a2*/ 	.short	(.L_204 - .L_203)


	//   ....[0]....
.L_203:
        /*01a4*/ 	.word	0x00003fa0


	//   ....[1]....
        /*01a8*/ 	.word	0x00003fc0


	//   ....[2]....
        /*01ac*/ 	.word	0x00004020


	//   ....[3]....
        /*01b0*/ 	.word	0x00004040


	//   ....[4]....
        /*01b4*/ 	.word	0x000048e0


	//   ....[5]....
        /*01b8*/ 	.word	0x00004970


	//   ....[6]....
        /*01bc*/ 	.word	0x00004b10


	//   ....[7]....
        /*01c0*/ 	.word	0x00004b70


	//   ....[8]....
        /*01c4*/ 	.word	0x00008510


	//   ....[9]....
        /*01c8*/ 	.word	0x000085a0


	//   ....[10]....
        /*01cc*/ 	.word	0x00008610


	//   ....[11]....
        /*01d0*/ 	.word	0x000086b0


	//   ....[12]....
        /*01d4*/ 	.word	0x000086e0


	//   ....[13]....
        /*01d8*/ 	.word	0x00008710


	//   ....[14]....
        /*01dc*/ 	.word	0x000089d0


	//   ....[15]....
        /*01e0*/ 	.word	0x00008a60


	//   ....[16]....
        /*01e4*/ 	.word	0x0000af90


	//   ....[17]....
        /*01e8*/ 	.word	0x0000afa0


	//   ....[18]....
        /*01ec*/ 	.word	0x0000afb0


	//   ....[19]....
        /*01f0*/ 	.word	0x0000afc0


	//   ....[20]....
        /*01f4*/ 	.word	0x0000aff0


	//   ....[21]....
        /*01f8*/ 	.word	0x0000b010


	//   ....[22]....
        /*01fc*/ 	.word	0x0000b030


	//   ....[23]....
        /*0200*/ 	.word	0x0000b040


	//----- nvinfo : EIATTR_EXIT_INSTR_OFFSETS
	.align		4
.L_204:
        /*0204*/ 	.byte	0x04, 0x1c
        /*0206*/ 	.short	(.L_206 - .L_205)


	//   ....[0]....
.L_205:
        /*0208*/ 	.word	0x00000170


	//   ....[1]....
        /*020c*/ 	.word	0x0000be80


	//   ....[2]....
        /*0210*/ 	.word	0x0000c480


	//   ....[3]....
        /*0214*/ 	.word	0x0000c500


	//----- nvinfo : EIATTR_CTAIDZ_USED
	.align		4
.L_206:
        /*0218*/ 	.byte	0x01, 0x04
	.zero		2


	//----- nvinfo : EIATTR_CRS_STACK_SIZE
	.align		4
        /*021c*/ 	.byte	0x04, 0x1e
        /*021e*/ 	.short	(.L_208 - .L_207)
.L_207:
        /*0220*/ 	.word	0x00000000
.L_208:


//--------------------- .nv.info._ZN5flash16flash_fwd_kernelI23Flash_fwd_kernel_traitsILi32ELi128ELi128ELi4ELb0ELb0EN7cutlass10bfloat16_tE19Flash_kernel_traitsILi32ELi128ELi128ELi4ES3_EELb1ELb1ELb0ELb0ELb0ELb1ELb0ELb0EEEvNS_16Flash_fwd_paramsE --------------------------
	.section	.nv.info._ZN5flash16flash_fwd_kernelI23Flash_fwd_kernel_traitsILi32ELi128ELi128ELi4ELb0ELb0EN7cutlass10bfloat16_tE19Flash_kernel_traitsILi32ELi128ELi128ELi4ES3_EELb1ELb1ELb0ELb0ELb0ELb1ELb0ELb0EEEvNS_16Flash_fwd_paramsE,"",@"SHT_CUDA_INFO"
	.sectionflags	@""
	.align	4


	//----- nvinfo : EIATTR_CUDA_API_VERSION
	.align		4
        /*0000*/ 	.byte	0x04, 0x37
        /*0002*/ 	.short	(.L_210 - .L_209)
.L_209:
        /*0004*/ 	.word	0x00000082


	//----- nvinfo : EIATTR_SW2861232_WAR
	.align		4
.L_210:
        /*0008*/ 	.byte	0x01, 0x35
	.zero		2


	//----- nvinfo : EIATTR_PARAM_CBANK
	.align		4
        /*000c*/ 	.byte	0x04, 0x0a
        /*000e*/ 	.short	(.L_212 - .L_211)
	.align		4
.L_211:
        /*0010*/ 	.word	index@(.nv.constant0._ZN5flash16flash_fwd_kernelI23Flash_fwd_kernel_traitsILi32ELi128ELi128ELi4ELb0ELb0EN7cutlass10bfloat16_tE19Flash_kernel_traitsILi32ELi128ELi128ELi4ES3_EELb1ELb1ELb0ELb0ELb0ELb1ELb0ELb0EEEvNS_16Flash_fwd_paramsE)
        /*0014*/ 	.short	0x0160
        /*0016*/ 	.short	0x01d0


	//----- nvinfo : EIATTR_CBANK_PARAM_SIZE
	.align		4
.L_212:
        /*0018*/ 	.byte	0x03, 0x19
        /*001a*/ 	.short	0x01d0


	//----- nvinfo : EIATTR_KPARAM_INFO
	.align		4
        /*001c*/ 	.byte	0x04, 0x17
        /*001e*/ 	.short	(.L_214 - .L_213)
.L_213:
        /*0020*/ 	.word	0x00000000
        /*0024*/ 	.short	0x0000
        /*0026*/ 	.short	0x0000
        /*0028*/ 	.byte	0x00, 0xf0, 0x41, 0x07


	//----- nvinfo : EIATTR_MAXREG_COUNT
	.align		4
.L_214:
        /*002c*/ 	.byte	0x03, 0x1b
        /*002e*/ 	.short	0x00ff


	//----- nvinfo : EIATTR_NUM_BARRIERS
	.align		4
        /*0030*/ 	.byte	0x02, 0x4c
        /*0032*/ 	.byte	0x01
	.zero		1


	//----- nvinfo : EIATTR_ANNOTATIONS
	.align		4
        /*0034*/ 	.byte	0x04, 0x55
        /*0036*/ 	.short	(.L_216 - .L_215)


	//   ....[0]....
.L_215:
        /* <DEDUP_REMOVED lines=47> */


	//----- nvinfo : EIATTR_MERCURY_ISA_VERSION
	.align		4
.L_216:
        /*0310*/ 	.byte	0x03, 0x5f
        /*0312*/ 	.short	0x0000


	//----- nvinfo : EIATTR_COOP_GROUP_MASK_REGIDS
	.align		4
        /*0314*/ 	.byte	0x04, 0x29
        /*0316*/ 	.short	(.L_218 - .L_217)


	//   ....[0]....
.L_217:
        /*0318*/ 	.word	0xffffffff


	//   ....[1]....
        /*031c*/ 	.word	0xffffffff


	//   ....[2]....
        /*0320*/ 	.word	0xffffffff


	//   ....[3]....
        /*0324*/ 	.word	0xffffffff


	//   ....[4]....
        /*0328*/ 	.word	0xffffffff


	//   ....[5]....
        /*032c*/ 	.word	0xffffffff


	//   ....[6]....
        /*0330*/ 	.word	0xffffffff


	//   ....[7]....
        /*0334*/ 	.word	0xffffffff


	//   ....[8]....
        /*0338*/ 	.word	0xffffffff


	//   ....[9]....
        /*033c*/ 	.word	0xffffffff


	//   ....[10]....
        /*0340*/ 	.word	0xffffffff


	//   ....[11]....
        /*0344*/ 	.word	0xffffffff


	//   ....[12]....
        /*0348*/ 	.word	0xffffffff


	//   ....[13]....
        /*034c*/ 	.word	0xffffffff


	//   ....[14]....
        /*0350*/ 	.word	0xffffffff


	//   ....[15]....
        /*0354*/ 	.word	0xffffffff


	//   ....[16]....
        /*0358*/ 	.word	0xffffffff


	//   ....[17]....
        /*035c*/ 	.word	0xffffffff


	//   ....[18]....
        /*0360*/ 	.word	0xffffffff


	//   ....[19]....
        /*0364*/ 	.word	0xffffffff


	//   ....[20]....
        /*0368*/ 	.word	0xffffffff


	//   ....[21]....
        /*036c*/ 	.word	0xffffffff


	//   ....[22]....
        /*0370*/ 	.word	0xffffffff


	//   ....[23]....
        /*0374*/ 	.word	0xffffffff


	//   ....[24]....
        /*0378*/ 	.word	0xffffffff


	//   ....[25]....
        /*037c*/ 	.word	0xffffffff


	//   ....[26]....
        /*0380*/ 	.word	0xffffffff


	//   ....[27]....
        /*0384*/ 	.word	0xffffffff


	//   ....[28]....
        /*0388*/ 	.word	0xffffffff


	//   ....[29]....
        /*038c*/ 	.word	0xffffffff


	//   ....[30]....
        /*0390*/ 	.word	0xffffffff


	//   ....[31]....
        /*0394*/ 	.word	0xffffffff


	//----- nvinfo : EIATTR_COOP_GROUP_INSTR_OFFSETS
	.align		4
.L_218:
        /*0398*/ 	.byte	0x04, 0x28
        /*039a*/ 	.short	(.L_220 - .L_219)


	//   ....[0]....
.L_219:
        /*039c*/ 	.word	0x00003ef0


	//   ....[1]....
        /*03a0*/ 	.word	0x00004090


	//   ....[2]....
        /*03a4*/ 	.word	0x00004290


	//   ....[3]....
        /*03a8*/ 	.word	0x00004480


	//   ....[4]....
        /*03ac*/ 	.word	0x00004660


	//   ....[5]....
        /*03b0*/ 	.word	0x00004710


	//   ....[6]....
        /*03b4*/ 	.word	0x00004970


	//   ....[7]....
        /*03b8*/ 	.word	0x00004ab0


	//   ....[8]....
        /*03bc*/ 	.word	0x0000b640


	//   ....[9]....
        /*03c0*/ 	.word	0x0000b700


	//   ....[10]....
        /*03c4*/ 	.word	0x0000b720


	//   ....[11]....
        /*03c8*/ 	.word	0x0000b7c0


	//   ....[12]....
        /*03cc*/ 	.word	0x0000c320


	//   ....[13]....
        /*03d0*/ 	.word	0x0000c360


	//   ....[14]....
        /*03d4*/ 	.word	0x0000c3f0


	//   ....[15]....
        /*03d8*/ 	.word	0x0000c430


	//   ....[16]....
        /*03dc*/ 	.word	0x00012b60


	//   ....[17]....
        /*03e0*/ 	.word	0x00012ca0


	//   ....[18]....
        /*03e4*/ 	.word	0x00012cd0


	//   ....[19]....
        /*03e8*/ 	.word	0x00012ce0


	//   ....[20]....
        /*03ec*/ 	.word	0x00012d00


	//   ....[21]....
        /*03f0*/ 	.word	0x00012d20


	//   ....[22]....
        /*03f4*/ 	.word	0x00012d40


	//   ....[23]....
        /*03f8*/ 	.word	0x00012d60


	//   ....[24]....
        /*03fc*/ 	.word	0x00017820


	//   ....[25]....
        /*0400*/ 	.word	0x00017930


	//   ....[26]....
        /*0404*/ 	.word	0x00017bc0


	//   ....[27]....
        /*0408*/ 	.word	0x00017bd0


	//   ....[28]....
        /*040c*/ 	.word	0x00017be0


	//   ....[29]....
        /*0410*/ 	.word	0x00017c00


	//   ....[30]....
        /*0414*/ 	.word	0x00017c30


	//   ....[31]....
        /*0418*/ 	.word	0x00017c40


	//----- nvinfo : EIATTR_EXIT_INSTR_OFFSETS
	.align		4
.L_220:
        /*041c*/ 	.byte	0x04, 0x1c
        /*041e*/ 	.short	(.L_222 - .L_221)


	//   ....[0]....
.L_221:
        /*0420*/ 	.word	0x00000730


	//   ....[1]....
        /*0424*/ 	.word	0x00018ae0


	//   ....[2]....
        /*0428*/ 	.word	0x00018ba0


	//   ....[3]....
        /*042c*/ 	.word	0x000194c0


	//   ....[4]....
        /*0430*/ 	.word	0x00019540


	//----- nvinfo : EIATTR_CTAIDZ_USED
	.align		4
.L_222:
        /*0434*/ 	.byte	0x01, 0x04
	.zero		2


	//----- nvinfo : EIATTR_CRS_STACK_SIZE
	.align		4
        /*0438*/ 	.byte	0x04, 0x1e
        /*043a*/ 	.short	(.L_224 - .L_223)
.L_223:
        /*043c*/ 	.word	0x00000000
.L_224:


//--------------------- .nv.info._ZN5flash16flash_fwd_kernelI23Flash_fwd_kernel_traitsILi32ELi128ELi128ELi4ELb0ELb0EN7cutlass10bfloat16_tE19Flash_kernel_traitsILi32ELi128ELi128ELi4ES3_EELb0ELb1ELb0ELb0ELb0ELb1ELb1ELb0EEEvNS_16Flash_fwd_paramsE --------------------------
	.section	.nv.info._ZN5flash16flash_fwd_kernelI23Flash_fwd_kernel_traitsILi32ELi128ELi128ELi4ELb0ELb0EN7cutlass10bfloat16_tE19Flash_kernel_traitsILi32ELi128ELi128ELi4ES3_EELb0ELb1ELb0ELb0ELb0ELb1ELb1ELb0EEEvNS_16Flash_fwd_paramsE,"",@"SHT_CUDA_INFO"
	.sectionflags	@""
	.align	4


	//----- nvinfo : EIATTR_CUDA_API_VERSION
	.align		4
        /*0000*/ 	.byte	0x04, 0x37
        /*0002*/ 	.short	(.L_226 - .L_225)
.L_225:
        /*0004*/ 	.word	0x00000082


	//----- nvinfo : EIATTR_SW2861232_WAR
	.align		4
.L_226:
        /*0008*/ 	.byte	0x01, 0x35
	.zero		2


	//----- nvinfo : EIATTR_PARAM_CBANK
	.align		4
        /*000c*/ 	.byte	0x04, 0x0a
        /*000e*/ 	.short	(.L_228 - .L_227)
	.align		4
.L_227:
        /*0010*/ 	.word	index@(.nv.constant0._ZN5flash16flash_fwd_kernelI23Flash_fwd_kernel_traitsILi32ELi128ELi128ELi4ELb0ELb0EN7cutlass10bfloat16_tE19Flash_kernel_traitsILi32ELi128ELi128ELi4ES3_EELb0ELb1ELb0ELb0ELb0ELb1ELb1ELb0EEEvNS_16Flash_fwd_paramsE)
        /*0014*/ 	.short	0x0160
        /*0016*/ 	.short	0x01d0


	//----- nvinfo : EIATTR_CBANK_PARAM_SIZE
	.align		4
.L_228:
        /*0018*/ 	.byte	0x03, 0x19
        /*001a*/ 	.short	0x01d0


	//----- nvinfo : EIATTR_KPARAM_INFO
	.align		4
        /*001c*/ 	.byte	0x04, 0x17
        /*001e*/ 	.short	(.L_230 - .L_229)
.L_229:
        /*0020*/ 	.word	0x00000000
        /*0024*/ 	.short	0x0000
        /*0026*/ 	.short	0x0000
        /*0028*/ 	.byte	0x00, 0xf0, 0x41, 0x07


	//----- nvinfo : EIATTR_MAXREG_COUNT
	.align		4
.L_230:
        /*002c*/ 	.byte	0x03, 0x1b
        /*002e*/ 	.short	0x00ff


	//----- nvinfo : EIATTR_NUM_BARRIERS
	.align		4
        /*0030*/ 	.byte	0x02, 0x4c
        /*0032*/ 	.byte	0x01
	.zero		1


	//----- nvinfo : EIATTR_ANNOTATIONS
	.align		4
        /*0034*/ 	.byte	0x04, 0x55
        /*0036*/ 	.short	(.L_232 - .L_231)


	//   ....[0]....
.L_231:
        /* <DEDUP_REMOVED lines=26> */


	//----- nvinfo : EIATTR_MERCURY_ISA_VERSION
	.align		4
.L_232:
        /*01c8*/ 	.byte	0x03, 0x5f
        /*01ca*/ 	.short	0x0000


	//----- nvinfo : EIATTR_COOP_GROUP_MASK_REGIDS
	.align		4
        /*01cc*/ 	.byte	0x04, 0x29
        /*01ce*/ 	.short	(.L_234 - .L_233)


	//   ....[0]....
.L_233:
        /*01d0*/ 	.word	0xffffffff


	//   ....[1]....
        /*01d4*/ 	.word	0xffffffff


	//   ....[2]....
        /*01d8*/ 	.word	0xffffffff


	//   ....[3]....
        /*01dc*/ 	.word	0xffffffff


	//   ....[4]....
        /*01e0*/ 	.word	0xffffffff


	//   ....[5]....
        /*01e4*/ 	.word	0xffffffff


	//   ....[6]....
        /*01e8*/ 	.word	0xffffffff


	//   ....[7]....
        /*01ec*/ 	.word	0xffffffff


	//   ....[8]....
        /*01f0*/ 	.word	0xffffffff


	//   ....[9]....
        /*01f4*/ 	.word	0xffffffff


	//   ....[10]....
        /*01f8*/ 	.word	0xffffffff


	//   ....[11]....
        /*01fc*/ 	.word	0xffffffff


	//   ....[12]....
        /*0200*/ 	.word	0xffffffff


	//   ....[13]....
        /*0204*/ 	.word	0xffffffff


	//   ....[14]....
        /*0208*/ 	.word	0xffffffff


	//   ....[15]....
        /*020c*/ 	.word	0xffffffff


	//   ....[16]....
        /*0210*/ 	.word	0xffffffff


	//   ....[17]....
        /*0214*/ 	.word	0xffffffff


	//   ....[18]....
        /*0218*/ 	.word	0xffffffff


	//   ....[19]....
        /*021c*/ 	.word	0xffffffff


	//   ....[20]....
        /*0220*/ 	.word	0xffffffff


	//   ....[21]....
        /*0224*/ 	.word	0xffffffff


	//   ....[22]....
        /*0228*/ 	.word	0xffffffff


	//   ....[23]....
        /*022c*/ 	.word	0xffffffff


	//   ....[24]....
        /*0230*/ 	.word	0xffffffff


	//   ....[25]....
        /*0234*/ 	.word	0xffffffff


	//   ....[26]....
        /*0238*/ 	.word	0xffffffff


	//   ....[27]....
        /*023c*/ 	.word	0xffffffff


	//   ....[28]....
        /*0240*/ 	.word	0xffffffff


	//   ....[29]....
        /*0244*/ 	.word	0xffffffff


	//   ....[30]....
        /*0248*/ 	.word	0xffffffff


	//   ....[31]....
        /*024c*/ 	.word	0xffffffff


	//----- nvinfo : EIATTR_COOP_GROUP_INSTR_OFFSETS
	.align		4
.L_234:
        /*0250*/ 	.byte	0x04, 0x28
        /*0252*/ 	.short	(.L_236 - .L_235)


	//   ....[0]....
.L_235:
        /*0254*/ 	.word	0x00004770


	//   ....[1]....
        /*0258*/ 	.word	0x00004790


	//   ....[2]....
        /*025c*/ 	.word	0x000047d0


	//   ....[3]....
        /*0260*/ 	.word	0x000047e0


	//   ....[4]....
        /*0264*/ 	.word	0x00005070


	//   ....[5]....
        /*0268*/ 	.word	0x00005100


	//   ....[6]....
        /*026c*/ 	.word	0x00005290


	//   ....[7]....
        /*0270*/ 	.word	0x000052f0


	//   ....[8]....
        /*0274*/ 	.word	0x00009bd0


	//   ....[9]....
        /*0278*/ 	.word	0x00009bf0


	//   ....[10]....
        /*027c*/ 	.word	0x0000a070


	//   ....[11]....
        /*0280*/ 	.word	0x0000a0d0


	//   ....[12]....
        /*0284*/ 	.word	0x0000a9d0


	//   ....[13]....
        /*0288*/ 	.word	0x0000aa90


	//   ....[14]....
        /*028c*/ 	.word	0x0000aaa0


	//   ....[15]....
        /*0290*/ 	.word	0x0000aaf0


	//   ....[16]....
        /*0294*/ 	.word	0x0000ed40


	//   ....[17]....
        /*0298*/ 	.word	0x0000edd0


	//   ....[18]....
        /*029c*/ 	.word	0x0000ee40


	//   ....[19]....
        /*02a0*/ 	.word	0x0000eee0


	//   ....[20]....
        /*02a4*/ 	.word	0x0000ef10


	//   ....[21]....
        /*02a8*/ 	.word	0x0000ef40


	//   ....[22]....
        /*02ac*/ 	.word	0x0000f1f0


	//   ....[23]....
        /*02b0*/ 	.word	0x0000f290


	//   ....[24]....
        /*02b4*/ 	.word	0x000117a0


	//   ....[25]....
        /*02b8*/ 	.word	0x000117b0


	//   ....[26]....
        /*02bc*/ 	.word	0x000117c0


	//   ....[27]....
        /*02c0*/ 	.word	0x000117f0


	//   ....[28]....
        /*02c4*/ 	.word	0x00011810


	//   ....[29]....
        /*02c8*/ 	.word	0x00011830


	//   ....[30]....
        /*02cc*/ 	.word	0x00011840


	//   ....[31]....
        /*02d0*/ 	.word	0x00011870


	//----- nvinfo : EIATTR_EXIT_INSTR_OFFSETS
	.align		4
.L_236:
        /*02d4*/ 	.byte	0x04, 0x1c
        /*02d6*/ 	.short	(.L_238 - .L_237)


	//   ....[0]....
.L_237:
        /*02d8*/ 	.word	0x000002f0


	//   ....[1]....
        /*02dc*/ 	.word	0x00012930


	//   ....[2]....
        /*02e0*/ 	.word	0x000129f0


	//   ....[3]....
        /*02e4*/ 	.word	0x000132a0


	//   ....[4]....
        /*02e8*/ 	.word	0x00013320


	//----- nvinfo : EIATTR_CTAIDZ_USED
	.align		4
.L_238:
        /*02ec*/ 	.byte	0x01, 0x04
	.zero		2


	//----- nvinfo : EIATTR_CRS_STACK_SIZE
	.align		4
        /*02f0*/ 	.byte	0x04, 0x1e
        /*02f2*/ 	.short	(.L_240 - .L_239)
.L_239:
        /*02f4*/ 	.word	0x00000000
.L_240:


//--------------------- .nv.info._ZN5flash16flash_fwd_kernelI23Flash_fwd_kernel_traitsILi32ELi128ELi128ELi4ELb0ELb0EN7cutlass10bfloat16_tE19Flash_kernel_traitsILi32ELi128ELi128ELi4ES3_EELb1ELb1ELb0ELb1ELb0ELb0ELb0ELb0EEEvNS_16Flash_fwd_paramsE --------------------------
	.section	.nv.info._ZN5flash16flash_fwd_kernelI23Flash_fwd_kernel_traitsILi32ELi128ELi128ELi4ELb0ELb0EN7cutlass10bfloat16_tE19Flash_kernel_traitsILi32ELi128ELi128ELi4ES3_EELb1ELb1ELb0ELb1ELb0ELb0ELb0ELb0EEEvNS_16Flash_fwd_paramsE,"",@"SHT_CUDA_INFO"
	.sectionflags	@""
	.align	4


	//----- nvinfo : EIATTR_CUDA_API_VERSION
	.align		4
        /*0000*/ 	.byte	0x04, 0x37
        /*0002*/ 	.short	(.L_242 - .L_241)
.L_241:
        /*0004*/ 	.word	0x00000082


	//----- nvinfo : EIATTR_SW2861232_WAR
	.align		4
.L_242:
        /*0008*/ 	.byte	0x01, 0x35
	.zero		2


	//----- nvinfo : EIATTR_PARAM_CBANK
	.align		4
        /*000c*/ 	.byte	0x04, 0x0a
        /*000e*/ 	.short	(.L_244 - .L_243)
	.align		4
.L_243:
        /*0010*/ 	.word	index@(.nv.constant0._ZN5flash16flash_fwd_kernelI23Flash_fwd_kernel_traitsILi32ELi128ELi128ELi4ELb0ELb0EN7cutlass10bfloat16_tE19Flash_kernel_traitsILi32ELi128ELi128ELi4ES3_EELb1ELb1ELb0ELb1ELb0ELb0ELb0ELb0EEEvNS_16Flash_fwd_paramsE)
        /*0014*/ 	.short	0x0160
        /*0016*/ 	.short	0x01d0


	//----- nvinfo : EIATTR_CBANK_PARAM_SIZE
	.align		4
.L_244:
        /*0018*/ 	.byte	0x03, 0x19
        /*001a*/ 	.short	0x01d0


	//----- nvinfo : EIATTR_KPARAM_INFO
	.align		4
        /*001c*/ 	.byte	0x04, 0x17
        /*001e*/ 	.short	(.L_246 - .L_245)
.L_245:
        /*0020*/ 	.word	0x00000000
        /*0024*/ 	.short	0x0000
        /*0026*/ 	.short	0x0000
        /*0028*/ 	.byte	0x00, 0xf0, 0x41, 0x07


	//----- nvinfo : EIATTR_MAXREG_COUNT
	.align		4
.L_246:
        /*002c*/ 	.byte	0x03, 0x1b
        /*002e*/ 	.short	0x00ff


	//----- nvinfo : EIATTR_NUM_BARRIERS
	.align		4
        /*0030*/ 	.byte	0x02, 0x4c
        /*0032*/ 	.byte	0x01
	.zero		1


	//----- nvinfo : EIATTR_ANNOTATIONS
	.align		4
        /*0034*/ 	.byte	0x04, 0x55
        /*0036*/ 	.short	(.L_248 - .L_247)


	//   ....[0]....
.L_247:
        /* <DEDUP_REMOVED lines=10> */


	//----- nvinfo : EIATTR_MERCURY_ISA_VERSION
	.align		4
.L_248:
        /*00c8*/ 	.byte	0x03, 0x5f
        /*00ca*/ 	.short	0x0000


	//----- nvinfo : EIATTR_COOP_GROUP_MASK_REGIDS
	.align		4
        /*00cc*/ 	.byte	0x04, 0x29
        /*00ce*/ 	.short	(.L_250 - .L_249)


	//   ....[0]....
.L_249:
        /*00d0*/ 	.word	0xffffffff


	//   ....[1]....
        /*00d4*/ 	.word	0xffffffff


	//   ....[2]....
        /*00d8*/ 	.word	0xffffffff


	//   ....[3]....
        /*00dc*/ 	.word	0xffffffff


	//   ....[4]....
        /*00e0*/ 	.word	0xffffffff


	//   ....[5]....
        /*00e4*/ 	.word	0xffffffff


	//   ....[6]....
        /*00e8*/ 	.word	0xffffffff


	//   ....[7]....
        /*00ec*/ 	.word	0xffffffff


	//   ....[8]....
        /*00f0*/ 	.word	0xffffffff


	//   ....[9]....
        /*00f4*/ 	.word	0xffffffff


	//   ....[10]....
        /*00f8*/ 	.word	0xffffffff


	//   ....[11]....
        /*00fc*/ 	.word	0xffffffff


	//   ....[12]....
        /*0100*/ 	.word	0xffffffff


	//   ....[13]....
        /*0104*/ 	.word	0xffffffff


	//   ....[14]....
        /*0108*/ 	.word	0xffffffff


	//   ....[15]....
        /*010c*/ 	.word	0xffffffff


	//   ....[16]....
        /*0110*/ 	.word	0xffffffff


	//   ....[17]....
        /*0114*/ 	.word	0xffffffff


	//   ....[18]....
        /*0118*/ 	.word	0xffffffff


	//   ....[19]....
        /*011c*/ 	.word	0xffffffff


	//   ....[20]....
        /*0120*/ 	.word	0xffffffff


	//   ....[21]....
        /*0124*/ 	.word	0xffffffff


	//   ....[22]....
        /*0128*/ 	.word	0xffffffff


	//   ....[23]....
        /*012c*/ 	.word	0xffffffff


	//   ....[24]....
        /*0130*/ 	.word	0xffffffff


	//   ....[25]....
        /*0134*/ 	.word	0xffffffff


	//   ....[26]....
        /*0138*/ 	.word	0xffffffff


	//   ....[27]....
        /*013c*/ 	.word	0xffffffff


	//   ....[28]....
        /*0140*/ 	.word	0xffffffff


	//   ....[29]....
        /*0144*/ 	.word	0xffffffff


	//   ....[30]....
        /*0148*/ 	.word	0xffffffff


	//   ....[31]....
        /*014c*/ 	.word	0xffffffff


	//----- nvinfo : EIATTR_COOP_GROUP_INSTR_OFFSETS
	.align		4
.L_250:
        /*0150*/ 	.byte	0x04, 0x28
        /*0152*/ 	.short	(.L_252 - .L_251)


	//   ....[0]....
.L_251:
        /*0154*/ 	.word	0x00005190


	//   ....[1]....
        /*0158*/ 	.word	0x00005330


	//   ....[2]....
        /*015c*/ 	.word	0x00005380


	//   ....[3]....
        /*0160*/ 	.word	0x000055b0


	//   ....[4]....
        /*0164*/ 	.word	0x00005700


	//   ....[5]....
        /*0168*/ 	.word	0x00005890


	//   ....[6]....
        /*016c*/ 	.word	0x00005a40


	//   ....[7]....
        /*0170*/ 	.word	0x00005c20


	//   ....[8]....
        /*0174*/ 	.word	0x0000cc40


	//   ....[9]....
        /*0178*/ 	.word	0x0000cd00


	//   ....[10]....
        /*017c*/ 	.word	0x0000cd90


	//   ....[11]....
        /*0180*/ 	.word	0x0000ced0


	//   ....[12]....
        /*0184*/ 	.word	0x0000d690


	//   ....[13]....
        /*0188*/ 	.word	0x0000d840


	//   ....[14]....
        /*018c*/ 	.word	0x0000d890


	//   ....[15]....
        /*0190*/ 	.word	0x0000d9a0


	//   ....[16]....
        /*0194*/ 	.word	0x00013770


	//   ....[17]....
        /*0198*/ 	.word	0x00013800


	//   ....[18]....
        /*019c*/ 	.word	0x00013810


	//   ....[19]....
        /*01a0*/ 	.word	0x00013890


	//   ....[20]....
        /*01a4*/ 	.word	0x000147c0


	//   ....[21]....
        /*01a8*/ 	.word	0x000149c0


	//   ....[22]....
        /*01ac*/ 	.word	0x00014d30


	//   ....[23]....
        /*01b0*/ 	.word	0x00014db0


	//   ....[24]....
        /*01b4*/ 	.word	0x000185a0


	//   ....[25]....
        /*01b8*/ 	.word	0x000185e0


	//   ....[26]....
        /*01bc*/ 	.word	0x00018620


	//   ....[27]....
        /*01c0*/ 	.word	0x000186a0


	//   ....[28]....
        /*01c4*/ 	.word	0x00018720


	//   ....[29]....
        /*01c8*/ 	.word	0x00018750


	//   ....[30]....
        /*01cc*/ 	.word	0x00018790


	//   ....[31]....
        /*01d0*/ 	.word	0x00018800


	//----- nvinfo : EIATTR_EXIT_INSTR_OFFSETS
	.align		4
.L_252:
        /*01d4*/ 	.byte	0x04, 0x1c
        /*01d6*/ 	.short	(.L_254 - .L_253)


	//   ....[0]....
.L_253:
        /*01d8*/ 	.word	0x00000720


	//   ....[1]....
        /*01dc*/ 	.word	0x00019820


	//   ....[2]....
        /*01e0*/ 	.word	0x000198e0


	//   ....[3]....
        /*01e4*/ 	.word	0x0001a240


	//   ....[4]....
        /*01e8*/ 	.word	0x0001a2c0


	//----- nvinfo : EIATTR_CTAIDZ_USED
	.align		4
.L_254:
        /*01ec*/ 	.byte	0x01, 0x04
	.zero		2


	//----- nvinfo : EIATTR_CRS_STACK_SIZE
	.align		4
        /*01f0*/ 	.byte	0x04, 0x1e
        /*01f2*/ 	.short	(.L_256 - .L_255)
.L_255:
        /*01f4*/ 	.word	0x00000000
.L_256:


//--------------------- .nv.info._ZN5flash16flash_fwd_kernelI23Flash_fwd_kernel_traitsILi32ELi128ELi128ELi4ELb0ELb0EN7cutlass10bfloat16_tE19Flash_kernel_traitsILi32ELi128ELi128ELi4ES3_EELb1ELb1ELb0ELb0ELb0ELb0ELb0ELb1EEEvNS_16Flash_fwd_paramsE --------------------------
	.section	.nv.info._ZN5flash16flash_fwd_kernelI23Flash_fwd_kernel_traitsILi32ELi128ELi128ELi4ELb0ELb0EN7cutlass10bfloat16_tE19Flash_kernel_traitsILi32ELi128ELi128ELi4ES3_EELb1ELb1ELb0ELb0ELb0ELb0ELb0ELb1EEEvNS_16Flash_fwd_paramsE,"",@"SHT_CUDA_INFO"
	.sectionflags	@""
	.align	4


	//----- nvinfo : EIATTR_CUDA_API_VERSION
	.align		4
        /*0000*/ 	.byte	0x04, 0x37
        /*0002*/ 	.short	(.L_258 - .L_257)
.L_257:
        /*0004*/ 	.word	0x00000082


	//----- nvinfo : EIATTR_SW2861232_WAR
	.align		4
.L_258:
        /*0008*/ 	.byte	0x01, 0x35
	.zero		2


	//----- nvinfo : EIATTR_PARAM_CBANK
	.align		4
        /*000c*/ 	.byte	0x04, 0x0a
        /*000e*/ 	.short	(.L_260 - .L_259)
	.align		4
.L_259:
        /*0010*/ 	.word	index@(.nv.constant0._ZN5flash16flash_fwd_kernelI23Flash_fwd_kernel_traitsILi32ELi128ELi128ELi4ELb0ELb0EN7cutlass10bfloat16_tE19Flash_kernel_traitsILi32ELi128ELi128ELi4ES3_EELb1ELb1ELb0ELb0ELb0ELb0ELb0ELb1EEEvNS_16Flash_fwd_paramsE)
        /*0014*/ 	.short	0x0160
        /*0016*/ 	.short	0x01d0


	//----- nvinfo : EIATTR_CBANK_PARAM_SIZE
	.align		4
.L_260:
        /*0018*/ 	.byte	0x03, 0x19
        /*001a*/ 	.short	0x01d0


	//----- nvinfo : EIATTR_KPARAM_INFO
	.align		4
        /*001c*/ 	.byte	0x04, 0x17
        /*001e*/ 	.short	(.L_262 - .L_261)
.L_261:
        /*0020*/ 	.word	0x00000000
        /*0024*/ 	.short	0x0000
        /*0026*/ 	.short	0x0000
        /*0028*/ 	.byte	0x00, 0xf0, 0x41, 0x07


	//----- nvinfo : EIATTR_MAXREG_COUNT
	.align		4
.L_262:
        /*002c*/ 	.byte	0x03, 0x1b
        /*002e*/ 	.short	0x00ff


	//----- nvinfo : EIATTR_NUM_BARRIERS
	.align		4
        /*0030*/ 	.byte	0x02, 0x4c
        /*0032*/ 	.byte	0x01
	.zero		1


	//----- nvinfo : EIATTR_ANNOTATIONS
	.align		4
        /*0034*/ 	.byte	0x04, 0x55
        /*0036*/ 	.short	(.L_264 - .L_263)


	//   ....[0]....
.L_263:
        /* <DEDUP_REMOVED lines=405> */


	//----- nvinfo : EIATTR_MERCURY_ISA_VERSION
	.align		4
.L_264:
        /*1970*/ 	.byte	0x03, 0x5f
        /*1972*/ 	.short	0x0000


	//----- nvinfo : EIATTR_COOP_GROUP_MASK_REGIDS
	.align		4
        /*1974*/ 	.byte	0x04, 0x29
        /*1976*/ 	.short	(.L_266 - .L_265)


	//   ....[0]....
.L_265:
        /*1978*/ 	.word	0xffffffff


	//   ....[1]....
        /*197c*/ 	.word	0xffffffff


	//   ....[2]....
        /*1980*/ 	.word	0xffffffff


	//   ....[3]....
        /*1984*/ 	.word	0xffffffff


	//   ....[4]....
        /*1988*/ 	.word	0xffffffff


	//   ....[5]....
        /*198c*/ 	.word	0xffffffff


	//   ....[6]....
        /*1990*/ 	.word	0xffffffff


	//   ....[7]....
        /*1994*/ 	.word	0xffffffff


	//   ....[8]....
        /*1998*/ 	.word	0xffffffff


	//   ....[9]....
        /*199c*/ 	.word	0xffffffff


	//   ....[10]....
        /*19a0*/ 	.word	0xffffffff


	//   ....[11]....
        /*19a4*/ 	.word	0xffffffff


	//   ....[12]....
        /*19a8*/ 	.word	0xffffffff


	//   ....[13]....
        /*19ac*/ 	.word	0xffffffff


	//   ....[14]....
        /*19b0*/ 	.word	0xffffffff


	//   ....[15]....
        /*19b4*/ 	.word	0xffffffff


	//   ....[16]....
        /*19b8*/ 	.word	0xffffffff


	//   ....[17]....
        /*19bc*/ 	.word	0xffffffff


	//   ....[18]....
        /*19c0*/ 	.word	0xffffffff


	//   ....[19]....
        /*19c4*/ 	.word	0xffffffff


	//   ....[20]....
        /*19c8*/ 	.word	0xffffffff


	//   ....[21]....
        /*19cc*/ 	.word	0xffffffff


	//   ....[22]....
        /*19d0*/ 	.word	0xffffffff


	//   ....[23]....
        /*19d4*/ 	.word	0xffffffff


	//   ....[24]....
        /*19d8*/ 	.word	0xffffffff


	//   ....[25]....
        /*19dc*/ 	.word	0xffffffff


	//   ....[26]....
        /*19e0*/ 	.word	0xffffffff


	//   ....[27]....
        /*19e4*/ 	.word	0xffffffff


	//   ....[28]....
        /*19e8*/ 	.word	0xffffffff


	//   ....[29]....
        /*19ec*/ 	.word	0xffffffff


	//   ....[30]....
        /*19f0*/ 	.word	0xffffffff


	//   ....[31]....
        /*19f4*/ 	.word	0xffffffff


	//----- nvinfo : EIATTR_COOP_GROUP_INSTR_OFFSETS
	.align		4
.L_266:
        /*19f8*/ 	.byte	0x04, 0x28
        /*19fa*/ 	.short	(.L_268 - .L_267)


	//   ....[0]....
.L_267:
        /*19fc*/ 	.word	0x000039b0


	//   ....[1]....
        /*1a00*/ 	.word	0x00003a10


	//   ....[2]....
        /*1a04*/ 	.word	0x00005300


	//   ....[3]....
        /*1a08*/ 	.word	0x00005370


	//   ....[4]....
        /*1a0c*/ 	.word	0x000053a0


	//   ....[5]....
        /*1a10*/ 	.word	0x00005450


	//   ....[6]....
        /*1a14*/ 	.word	0x000054b0


	//   ....[7]....
        /*1a18*/ 	.word	0x00005840


	//   ....[8]....
        /*1a1c*/ 	.word	0x000115b0


	//   ....[9]....
        /*1a20*/ 	.word	0x00011660


	//   ....[10]....
        /*1a24*/ 	.word	0x00011700


	//   ....[11]....
        /*1a28*/ 	.word	0x000117a0


	//   ....[12]....
        /*1a2c*/ 	.word	0x00012810


	//   ....[13]....
        /*1a30*/ 	.word	0x000128f0


	//   ....[14]....
        /*1a34*/ 	.word	0x00012d20


	//   ....[15]....
        /*1a38*/ 	.word	0x00012f10


	//   ....[16]....
        /*1a3c*/ 	.word	0x0001cfc0


	//   ....[17]....
        /*1a40*/ 	.word	0x0001d010


	//   ....[18]....
        /*1a44*/ 	.word	0x0001d040


	//   ....[19]....
        /*1a48*/ 	.word	0x0001d090


	//   ....[20]....
        /*1a4c*/ 	.word	0x0001d0b0


	//   ....[21]....
        /*1a50*/ 	.word	0x0001d0d0


	//   ....[22]....
        /*1a54*/ 	.word	0x0001d0f0


	//   ....[23]....
        /*1a58*/ 	.word	0x0001d110


	//   ....[24]....
        /*1a5c*/ 	.word	0x000268e0


	//   ....[25]....
        /*1a60*/ 	.word	0x000268f0


	//   ....[26]....
        /*1a64*/ 	.word	0x00026900


	//   ....[27]....
        /*1a68*/ 	.word	0x00026910


	//   ....[28]....
        /*1a6c*/ 	.word	0x00026940


	//   ....[29]....
        /*1a70*/ 	.word	0x00026960


	//   ....[30]....
        /*1a74*/ 	.word	0x00026990


	//   ....[31]....
        /*1a78*/ 	.word	0x000269a0


	//----- nvinfo : EIATTR_EXIT_INSTR_OFFSETS
	.align		4
.L_268:
        /*1a7c*/ 	.byte	0x04, 0x1c
        /*1a7e*/ 	.short	(.L_270 - .L_269)


	//   ....[0]....
.L_269:
        /*1a80*/ 	.word	0x00000690


	//   ....[1]....
        /*1a84*/ 	.word	0x000278c0


	//   ....[2]....
        /*1a88*/ 	.word	0x00027980


	//   ....[3]....
        /*1a8c*/ 	.word	0x00028300


	//   ....[4]....
        /*1a90*/ 	.word	0x00028380


	//----- nvinfo : EIATTR_CTAIDZ_USED
	.align		4
.L_270:
        /*1a94*/ 	.byte	0x01, 0x04
	.zero		2


	//----- nvinfo : EIATTR_CRS_STACK_SIZE
	.align		4
        /*1a98*/ 	.byte	0x04, 0x1e
        /*1a9a*/ 	.short	(.L_272 - .L_271)
.L_271:
        /*1a9c*/ 	.word	0x00000000
.L_272:


//--------------------- .nv.info._ZN5flash16flash_fwd_kernelI23Flash_fwd_kernel_traitsILi32ELi128ELi128ELi4ELb0ELb0EN7cutlass10bfloat16_tE19Flash_kernel_traitsILi32ELi128ELi128ELi4ES3_EELb0ELb1ELb0ELb0ELb0ELb0ELb1ELb0EEEvNS_16Flash_fwd_paramsE --------------------------
	.section	.nv.info._ZN5flash16flash_fwd_kernelI23Flash_fwd_kernel_traitsILi32ELi128ELi128ELi4ELb0ELb0EN7cutlass10bfloat16_tE19Flash_kernel_traitsILi32ELi128ELi128ELi4ES3_EELb0ELb1ELb0ELb0ELb0ELb0ELb1ELb0EEEvNS_16Flash_fwd_paramsE,"",@"SHT_CUDA_INFO"
	.sectionflags	@""
	.align	4


	//----- nvinfo : EIATTR_CUDA_API_VERSION
	.align		4
        /*0000*/ 	.byte	0x04, 0x37
        /*0002*/ 	.short	(.L_274 - .L_273)
.L_273:
        /*0004*/ 	.word	0x00000082


	//----- nvinfo : EIATTR_SW2861232_WAR
	.align		4
.L_274:
        /*0008*/ 	.byte	0x01, 0x35
	.zero		2


	//----- nvinfo : EIATTR_PARAM_CBANK
	.align		4
        /*000c*/ 	.byte	0x04, 0x0a
        /*000e*/ 	.short	(.L_276 - .L_275)
	.align		4
.L_275:
        /*0010*/ 	.word	index@(.nv.constant0._ZN5flash16flash_fwd_kernelI23Flash_fwd_kernel_traitsILi32ELi128ELi128ELi4ELb0ELb0EN7cutlass10bfloat16_tE19Flash_kernel_traitsILi32ELi128ELi128ELi4ES3_EELb0ELb1ELb0ELb0ELb0ELb0ELb1ELb0EEEvNS_16Flash_fwd_paramsE)
        /*0014*/ 	.short	0x0160
        /*0016*/ 	.short	0x01d0


	//----- nvinfo : EIATTR_CBANK_PARAM_SIZE
	.align		4
.L_276:
        /*0018*/ 	.byte	0x03, 0x19
        /*001a*/ 	.short	0x01d0


	//----- nvinfo : EIATTR_KPARAM_INFO
	.align		4
        /*001c*/ 	.byte	0x04, 0x17
        /*001e*/ 	.short	(.L_278 - .L_277)
.L_277:
        /*0020*/ 	.word	0x00000000
        /*0024*/ 	.short	0x0000
        /*0026*/ 	.short	0x0000
        /*0028*/ 	.byte	0x00, 0xf0, 0x41, 0x07


	//----- nvinfo : EIATTR_MAXREG_COUNT
	.align		4
.L_278:
        /*002c*/ 	.byte	0x03, 0x1b
        /*002e*/ 	.short	0x00ff


	//----- nvinfo : EIATTR_NUM_BARRIERS
	.align		4
        /*0030*/ 	.byte	0x02, 0x4c
        /*0032*/ 	.byte	0x01
	.zero		1


	//----- nvinfo : EIATTR_ANNOTATIONS
	.align		4
        /*0034*/ 	.byte	0x04, 0x55
        /*0036*/ 	.short	(.L_280 - .L_279)


	//   ....[0]....
.L_279:
        /* <DEDUP_REMOVED lines=26> */


	//----- nvinfo : EIATTR_MERCURY_ISA_VERSION
	.align		4
.L_280:
        /*01c8*/ 	.byte	0x03, 0x5f
        /*01ca*/ 	.short	0x0000


	//----- nvinfo : EIATTR_COOP_GROUP_MASK_REGIDS
	.align		4
        /*01cc*/ 	.byte	0x04, 0x29
        /*01ce*/ 	.short	(.L_282 - .L_281)


	//   ....[0]....
.L_281:
        /*01d0*/ 	.word	0xffffffff


	//   ....[1]....
        /*01d4*/ 	.word	0xffffffff


	//   ....[2]....
        /*01d8*/ 	.word	0xffffffff


	//   ....[3]....
        /*01dc*/ 	.word	0xffffffff


	//   ....[4]....
        /*01e0*/ 	.word	0xffffffff


	//   ....[5]....
        /*01e4*/ 	.word	0xffffffff


	//   ....[6]....
        /*01e8*/ 	.word	0xffffffff


	//   ....[7]....
        /*01ec*/ 	.word	0xffffffff


	//   ....[8]....
        /*01f0*/ 	.word	0xffffffff


	//   ....[9]....
        /*01f4*/ 	.word	0xffffffff


	//   ....[10]....
        /*01f8*/ 	.word	0xffffffff


	//   ....[11]....
        /*01fc*/ 	.word	0xffffffff


	//   ....[12]....
        /*0200*/ 	.word	0xffffffff


	//   ....[13]....
        /*0204*/ 	.word	0xffffffff


	//   ....[14]....
        /*0208*/ 	.word	0xffffffff


	//   ....[15]....
        /*020c*/ 	.word	0xffffffff


	//   ....[16]....
        /*0210*/ 	.word	0xffffffff


	//   ....[17]....
        /*0214*/ 	.word	0xffffffff


	//   ....[18]....
        /*0218*/ 	.word	0xffffffff


	//   ....[19]....
        /*021c*/ 	.word	0xffffffff


	//   ....[20]....
        /*0220*/ 	.word	0xffffffff


	//   ....[21]....
        /*0224*/ 	.word	0xffffffff


	//   ....[22]....
        /*0228*/ 	.word	0xffffffff


	//   ....[23]....
        /*022c*/ 	.word	0xffffffff


	//   ....[24]....
        /*0230*/ 	.word	0xffffffff


	//   ....[25]....
        /*0234*/ 	.word	0xffffffff


	//   ....[26]....
        /*0238*/ 	.word	0xffffffff


	//   ....[27]....
        /*023c*/ 	.word	0xffffffff


	//   ....[28]....
        /*0240*/ 	.word	0xffffffff


	//   ....[29]....
        /*0244*/ 	.word	0xffffffff


	//   ....[30]....
        /*0248*/ 	.word	0xffffffff


	//   ....[31]....
        /*024c*/ 	.word	0xffffffff


	//----- nvinfo : EIATTR_COOP_GROUP_INSTR_OFFSETS
	.align		4
.L_282:
        /*0250*/ 	.byte	0x04, 0x28
        /*0252*/ 	.short	(.L_284 - .L_283)


	//   ....[0]....
.L_283:
        /*0254*/ 	.word	0x00004f40


	//   ....[1]....
        /*0258*/ 	.word	0x00004f60


	//   ....[2]....
        /*025c*/ 	.word	0x00004fa0


	//   ....[3]....
        /*0260*/ 	.word	0x00004fb0


	//   ....[4]....
        /*0264*/ 	.word	0x00005880


	//   ....[5]....
        /*0268*/ 	.word	0x00005910


	//   ....[6]....
        /*026c*/ 	.word	0x00005aa0


	//   ....[7]....
        /*0270*/ 	.word	0x00005b10


	//   ....[8]....
        /*0274*/ 	.word	0x0000a700


	//   ....[9]....
        /*0278*/ 	.word	0x0000a720


	//   ....[10]....
        /*027c*/ 	.word	0x0000ac20


	//   ....[11]....
        /*0280*/ 	.word	0x0000ac70


	//   ....[12]....
        /*0284*/ 	.word	0x0000b3f0


	//   ....[13]....
        /*0288*/ 	.word	0x0000b4a0


	//   ....[14]....
        /*028c*/ 	.word	0x0000b4b0


	//   ....[15]....
        /*0290*/ 	.word	0x0000b500


	//   ....[16]....
        /*0294*/ 	.word	0x0000faa0


	//   ....[17]....
        /*0298*/ 	.word	0x0000fb30


	//   ....[18]....
        /*029c*/ 	.word	0x0000fba0


	//   ....[19]....
        /*02a0*/ 	.word	0x0000fc40


	//   ....[20]....
        /*02a4*/ 	.word	0x0000fc70


	//   ....[21]....
        /*02a8*/ 	.word	0x0000fca0


	//   ....[22]....
        /*02ac*/ 	.word	0x0000ff50


	//   ....[23]....
        /*02b0*/ 	.word	0x0000ffe0


	//   ....[24]....
        /*02b4*/ 	.word	0x00012520


	//   ....[25]....
        /*02b8*/ 	.word	0x00012530


	//   ....[26]....
        /*02bc*/ 	.word	0x00012540


	//   ....[27]....
        /*02c0*/ 	.word	0x00012570


	//   ....[28]....
        /*02c4*/ 	.word	0x00012590


	//   ....[29]....
        /*02c8*/ 	.word	0x000125b0


	//   ....[30]....
        /*02cc*/ 	.word	0x000125c0


	//   ....[31]....
        /*02d0*/ 	.word	0x000125f0


	//----- nvinfo : EIATTR_EXIT_INSTR_OFFSETS
	.align		4
.L_284:
        /*02d4*/ 	.byte	0x04, 0x1c
        /*02d6*/ 	.short	(.L_286 - .L_285)


	//   ....[0]....
.L_285:
        /*02d8*/ 	.word	0x00000300


	//   ....[1]....
        /*02dc*/ 	.word	0x00013730


	//   ....[2]....
        /*02e0*/ 	.word	0x000137f0


	//   ....[3]....
        /*02e4*/ 	.word	0x00014110


	//   ....[4]....
        /*02e8*/ 	.word	0x00014190


	//----- nvinfo : EIATTR_CTAIDZ_USED
	.align		4
.L_286:
        /*02ec*/ 	.byte	0x01, 0x04
	.zero		2


	//----- nvinfo : EIATTR_CRS_STACK_SIZE
	.align		4
        /*02f0*/ 	.byte	0x04, 0x1e
        /*02f2*/ 	.short	(.L_288 - .L_287)
.L_287:
        /*02f4*/ 	.word	0x00000000
.L_288:


//--------------------- .nv.info._ZN5flash16flash_fwd_kernelI23Flash_fwd_kernel_traitsILi32ELi128ELi128ELi4ELb0ELb0EN7cutlass10bfloat16_tE19Flash_kernel_traitsILi32ELi128ELi128ELi4ES3_EELb1ELb1ELb0ELb1ELb0ELb0ELb0ELb1EEEvNS_16Flash_fwd_paramsE --------------------------
	.section	.nv.info._ZN5flash16flash_fwd_kernelI23Flash_fwd_kernel_traitsILi32ELi128ELi128ELi4ELb0ELb0EN7cutlass10bfloat16_tE19Flash_kernel_traitsILi32ELi128ELi128ELi4ES3_EELb1ELb1ELb0ELb1ELb0ELb0ELb0ELb1EEEvNS_16Flash_fwd_paramsE,"",@"SHT_CUDA_INFO"
	.sectionflags	@""
	.align	4


	//----- nvinfo : EIATTR_CUDA_API_VERSION
	.align		4
        /*0000*/ 	.byte	0x04, 0x37
        /*0002*/ 	.short	(.L_290 - .L_289)
.L_289:
        /*0004*/ 	.word	0x00000082


	//----- nvinfo : EIATTR_SW2861232_WAR
	.align		4
.L_290:
        /*0008*/ 	.byte	0x01, 0x35
	.zero		2


	//----- nvinfo : EIATTR_PARAM_CBANK
	.align		4
        /*000c*/ 	.byte	0x04, 0x0a
        /*000e*/ 	.short	(.L_292 - .L_291)
	.align		4
.L_291:
        /*0010*/ 	.word	index@(.nv.constant0._ZN5flash16flash_fwd_kernelI23Flash_fwd_kernel_traitsILi32ELi128ELi128ELi4ELb0ELb0EN7cutlass10bfloat16_tE19Flash_kernel_traitsILi32ELi128ELi128ELi4ES3_EELb1ELb1ELb0ELb1ELb0ELb0ELb0ELb1EEEvNS_16Flash_fwd_paramsE)
        /*0014*/ 	.short	0x0160
        /*0016*/ 	.short	0x01d0


	//----- nvinfo : EIATTR_CBANK_PARAM_SIZE
	.align		4
.L_292:
        /*0018*/ 	.byte	0x03, 0x19
        /*001a*/ 	.short	0x01d0


	//----- nvinfo : EIATTR_KPARAM_INFO
	.align		4
        /*001c*/ 	.byte	0x04, 0x17
        /*001e*/ 	.short	(.L_294 - .L_293)
.L_293:
        /*0020*/ 	.word	0x00000000
        /*0024*/ 	.short	0x0000
        /*0026*/ 	.short	0x0000
        /*0028*/ 	.byte	0x00, 0xf0, 0x41, 0x07


	//----- nvinfo : EIATTR_MAXREG_COUNT
	.align		4
.L_294:
        /*002c*/ 	.byte	0x03, 0x1b
        /*002e*/ 	.short	0x00ff


	//----- nvinfo : EIATTR_NUM_BARRIERS
	.align		4
        /*0030*/ 	.byte	0x02, 0x4c
        /*0032*/ 	.byte	0x01
	.zero		1


	//----- nvinfo : EIATTR_ANNOTATIONS
	.align		4
        /*0034*/ 	.byte	0x04, 0x55
        /*0036*/ 	.short	(.L_296 - .L_295)


	//   ....[0]....
.L_295:
        /* <DEDUP_REMOVED lines=437> */


	//----- nvinfo : EIATTR_MERCURY_ISA_VERSION
	.align		4
.L_296:
        /*1b78*/ 	.byte	0x03, 0x5f
        /*1b7a*/ 	.short	0x0000


	//----- nvinfo : EIATTR_COOP_GROUP_MASK_REGIDS
	.align		4
        /*1b7c*/ 	.byte	0x04, 0x29
        /*1b7e*/ 	.short	(.L_298 - .L_297)


	//   ....[0]....
.L_297:
        /*1b80*/ 	.word	0xffffffff


	//   ....[1]....
        /*1b84*/ 	.word	0xffffffff


	//   ....[2]....
        /*1b88*/ 	.word	0xffffffff


	//   ....[3]....
        /*1b8c*/ 	.word	0xffffffff


	//   ....[4]....
        /*1b90*/ 	.word	0xffffffff


	//   ....[5]....
        /*1b94*/ 	.word	0xffffffff


	//   ....[6]....
        /*1b98*/ 	.word	0xffffffff


	//   ....[7]....
        /*1b9c*/ 	.word	0xffffffff


	//   ....[8]....
        /*1ba0*/ 	.word	0xffffffff


	//   ....[9]....
        /*1ba4*/ 	.word	0xffffffff


	//   ....[10]....
        /*1ba8*/ 	.word	0xffffffff


	//   ....[11]....
        /*1bac*/ 	.word	0xffffffff


	//   ....[12]....
        /*1bb0*/ 	.word	0xffffffff


	//   ....[13]....
        /*1bb4*/ 	.word	0xffffffff


	//   ....[14]....
        /*1bb8*/ 	.word	0xffffffff


	//   ....[15]....
        /*1bbc*/ 	.word	0xffffffff


	//   ....[16]....
        /*1bc0*/ 	.word	0xffffffff


	//   ....[17]....
        /*1bc4*/ 	.word	0xffffffff


	//   ....[18]....
        /*1bc8*/ 	.word	0xffffffff


	//   ....[19]....
        /*1bcc*/ 	.word	0xffffffff


	//   ....[20]....
        /*1bd0*/ 	.word	0xffffffff


	//   ....[21]....
        /*1bd4*/ 	.word	0xffffffff


	//   ....[22]....
        /*1bd8*/ 	.word	0xffffffff


	//   ....[23]....
        /*1bdc*/ 	.word	0xffffffff


	//   ....[24]....
        /*1be0*/ 	.word	0xffffffff


	//   ....[25]....
        /*1be4*/ 	.word	0xffffffff


	//   ....[26]....
        /*1be8*/ 	.word	0xffffffff


	//   ....[27]....
        /*1bec*/ 	.word	0xffffffff


	//   ....[28]....
        /*1bf0*/ 	.word	0xffffffff


	//   ....[29]....
        /*1bf4*/ 	.word	0xffffffff


	//   ....[30]....
        /*1bf8*/ 	.word	0xffffffff


	//   ....[31]....
        /*1bfc*/ 	.word	0xffffffff


	//   ....[32]....
        /*1c00*/ 	.word	0xffffffff


	//   ....[33]....
        /*1c04*/ 	.word	0xffffffff


	//   ....[34]....
        /*1c08*/ 	.word	0xffffffff


	//   ....[35]....
        /*1c0c*/ 	.word	0xffffffff


	//   ....[36]....
        /*1c10*/ 	.word	0xffffffff


	//   ....[37]....
        /*1c14*/ 	.word	0xffffffff


	//   ....[38]....
        /*1c18*/ 	.word	0xffffffff


	//   ....[39]....
        /*1c1c*/ 	.word	0xffffffff


	//----- nvinfo : EIATTR_COOP_GROUP_INSTR_OFFSETS
	.align		4
.L_298:
        /*1c20*/ 	.byte	0x04, 0x28
        /*1c22*/ 	.short	(.L_300 - .L_299)


	//   ....[0]....
.L_299:
        /*1c24*/ 	.word	0x000059a0


	//   ....[1]....
        /*1c28*/ 	.word	0x00005a50


	//   ....[2]....
        /*1c2c*/ 	.word	0x00005a80


	//   ....[3]....
        /*1c30*/ 	.word	0x00005ac0


	//   ....[4]....
        /*1c34*/ 	.word	0x00005ae0


	//   ....[5]....
        /*1c38*/ 	.word	0x00005b00


	//   ....[6]....
        /*1c3c*/ 	.word	0x00005b20


	//   ....[7]....
        /*1c40*/ 	.word	0x00005b70


	//   ....[8]....
        /*1c44*/ 	.word	0x000138d0


	//   ....[9]....
        /*1c48*/ 	.word	0x00013950


	//   ....[10]....
        /*1c4c*/ 	.word	0x000140b0


	//   ....[11]....
        /*1c50*/ 	.word	0x000140d0


	//   ....[12]....
        /*1c54*/ 	.word	0x00014730


	//   ....[13]....
        /*1c58*/ 	.word	0x00014750


	//   ....[14]....
        /*1c5c*/ 	.word	0x00014d60


	//   ....[15]....
        /*1c60*/ 	.word	0x00014d80


	//   ....[16]....
        /*1c64*/ 	.word	0x00020d20


	//   ....[17]....
        /*1c68*/ 	.word	0x00020e10


	//   ....[18]....
        /*1c6c*/ 	.word	0x00020e80


	//   ....[19]....
        /*1c70*/ 	.word	0x00020f30


	//   ....[20]....
        /*1c74*/ 	.word	0x000213d0


	//   ....[21]....
        /*1c78*/ 	.word	0x00021430


	//   ....[22]....
        /*1c7c*/ 	.word	0x00021490


	//   ....[23]....
        /*1c80*/ 	.word	0x000214e0


	//   ....[24]....
        /*1c84*/ 	.word	0x0002b3a0


	//   ....[25]....
        /*1c88*/ 	.word	0x0002b3d0


	//   ....[26]....
        /*1c8c*/ 	.word	0x0002b3e0


	//   ....[27]....
        /*1c90*/ 	.word	0x0002b3f0


	//   ....[28]....
        /*1c94*/ 	.word	0x0002b400


	//   ....[29]....
        /*1c98*/ 	.word	0x0002b430


	//   ....[30]....
        /*1c9c*/ 	.word	0x0002b450


	//   ....[31]....
        /*1ca0*/ 	.word	0x0002b470


	//   ....[32]....
        /*1ca4*/ 	.word	0x0002da80


	//   ....[33]....
        /*1ca8*/ 	.word	0x0002dae0


	//   ....[34]....
        /*1cac*/ 	.word	0x0002db30


	//   ....[35]....
        /*1cb0*/ 	.word	0x0002db70


	//   ....[36]....
        /*1cb4*/ 	.word	0x0002dbc0


	//   ....[37]....
        /*1cb8*/ 	.word	0x0002dc10


	//   ....[38]....
        /*1cbc*/ 	.word	0x0002dc60


	//   ....[39]....
        /*1cc0*/ 	.word	0x0002dca0


	//----- nvinfo : EIATTR_EXIT_INSTR_OFFSETS
	.align		4
.L_300:
        /*1cc4*/ 	.byte	0x04, 0x1c
        /*1cc6*/ 	.short	(.L_302 - .L_301)


	//   ....[0]....
.L_301:
        /*1cc8*/ 	.word	0x00000080


	//----- nvinfo : EIATTR_CTAIDZ_USED
	.align		4
.L_302:
        /*1ccc*/ 	.byte	0x01, 0x04
	.zero		2


	//----- nvinfo : EIATTR_CRS_STACK_SIZE
	.align		4
        /*1cd0*/ 	.byte	0x04, 0x1e
        /*1cd2*/ 	.short	(.L_304 - .L_303)
.L_303:
        /*1cd4*/ 	.word	0x00000000
.L_304:


//--------------------- .nv.info._ZN5flash16flash_fwd_kernelI23Flash_fwd_kernel_traitsILi32ELi128ELi128ELi4ELb0ELb0EN7cutlass10bfloat16_tE19Flash_kernel_traitsILi32ELi128ELi128ELi4ES3_EELb0ELb1ELb0ELb1ELb0ELb0ELb1ELb0EEEvNS_16Flash_fwd_paramsE --------------------------
	.section	.nv.info._ZN5flash16flash_fwd_kernelI23Flash_fwd_kernel_traitsILi32ELi128ELi128ELi4ELb0ELb0EN7cutlass10bfloat16_tE19Flash_kernel_traitsILi32ELi128ELi128ELi4ES3_EELb0ELb1ELb0ELb1ELb0ELb0ELb1ELb0EEEvNS_16Flash_fwd_paramsE,"",@"SHT_CUDA_INFO"
	.sectionflags	@""
	.align	4


	//----- nvinfo : EIATTR_CUDA_API_VERSION
	.align		4
        /*0000*/ 	.byte	0x04, 0x37
        /*0002*/ 	.short	(.L_306 - .L_305)
.L_305:
        /*0004*/ 	.word	0x00000082


	//----- nvinfo : EIATTR_SW2861232_WAR
	.align		4
.L_306:
        /*0008*/ 	.byte	0x01, 0x35
	.zero		2


	//----- nvinfo : EIATTR_PARAM_CBANK
	.align		4
        /*000c*/ 	.byte	0x04, 0x0a
        /*000e*/ 	.short	(.L_308 - .L_307)
	.align		4
.L_307:
        /*0010*/ 	.word	index@(.nv.constant0._ZN5flash16flash_fwd_kernelI23Flash_fwd_kernel_traitsILi32ELi128ELi128ELi4ELb0ELb0EN7cutlass10bfloat16_tE19Flash_kernel_traitsILi32ELi128ELi128ELi4ES3_EELb0ELb1ELb0ELb1ELb0ELb0ELb1ELb0EEEvNS_16Flash_fwd_paramsE)
        /*0014*/ 	.short	0x0160
        /*0016*/ 	.short	0x01d0


	//----- nvinfo : EIATTR_CBANK_PARAM_SIZE
	.align		4
.L_308:
        /*0018*/ 	.byte	0x03, 0x19
        /*001a*/ 	.short	0x01d0


	//----- nvinfo : EIATTR_KPARAM_INFO
	.align		4
        /*001c*/ 	.byte	0x04, 0x17
        /*001e*/ 	.short	(.L_310 - .L_309)
.L_309:
        /*0020*/ 	.word	0x00000000
        /*0024*/ 	.short	0x0000
        /*0026*/ 	.short	0x0000
        /*0028*/ 	.byte	0x00, 0xf0, 0x41, 0x07


	//----- nvinfo : EIATTR_MAXREG_COUNT
	.align		4
.L_310:
        /*002c*/ 	.byte	0x03, 0x1b
        /*002e*/ 	.short	0x00ff


	//----- nvinfo : EIATTR_NUM_BARRIERS
	.align		4
        /*0030*/ 	.byte	0x02, 0x4c
        /*0032*/ 	.byte	0x01
	.zero		1


	//----- nvinfo : EIATTR_ANNOTATIONS
	.align		4
        /*0034*/ 	.byte	0x04, 0x55
        /*0036*/ 	.short	(.L_312 - .L_311)


	//   ....[0]....
.L_311:
        /* <DEDUP_REMOVED lines=9> */


	//----- nvinfo : EIATTR_MERCURY_ISA_VERSION
	.align		4
.L_312:
        /*00b0*/ 	.byte	0x03, 0x5f
        /*00b2*/ 	.short	0x0000


	//----- nvinfo : EIATTR_COOP_GROUP_MASK_REGIDS
	.align		4
        /*00b4*/ 	.byte	0x04, 0x29
        /*00b6*/ 	.short	(.L_314 - .L_313)


	//   ....[0]....
.L_313:
        /*00b8*/ 	.word	0xffffffff


	//   ....[1]....
        /*00bc*/ 	.word	0xffffffff


	//   ....[2]....
        /*00c0*/ 	.word	0xffffffff


	//   ....[3]....
        /*00c4*/ 	.word	0xffffffff


	//   ....[4]....
        /*00c8*/ 	.word	0xffffffff


	//   ....[5]....
        /*00cc*/ 	.word	0xffffffff


	//   ....[6]....
        /*00d0*/ 	.word	0xffffffff


	//   ....[7]....
        /*00d4*/ 	.word	0xffffffff


	//   ....[8]....
        /*00d8*/ 	.word	0xffffffff


	//   ....[9]....
        /*00dc*/ 	.word	0xffffffff


	//   ....[10]....
        /*00e0*/ 	.word	0xffffffff


	//   ....[11]....
        /*00e4*/ 	.word	0xffffffff


	//   ....[12]....
        /*00e8*/ 	.word	0xffffffff


	//   ....[13]....
        /*00ec*/ 	.word	0xffffffff


	//   ....[14]....
        /*00f0*/ 	.word	0xffffffff


	//   ....[15]....
        /*00f4*/ 	.word	0xffffffff


	//   ....[16]....
        /*00f8*/ 	.word	0xffffffff


	//   ....[17]....
        /*00fc*/ 	.word	0xffffffff


	//   ....[18]....
        /*0100*/ 	.word	0xffffffff


	//   ....[19]....
        /*0104*/ 	.word	0xffffffff


	//   ....[20]....
        /*0108*/ 	.word	0xffffffff


	//   ....[21]....
        /*010c*/ 	.word	0xffffffff


	//   ....[22]....
        /*0110*/ 	.word	0xffffffff


	//   ....[23]....
        /*0114*/ 	.word	0xffffffff


	//   ....[24]....
        /*0118*/ 	.word	0xffffffff


	//   ....[25]....
        /*011c*/ 	.word	0xffffffff


	//   ....[26]....
        /*0120*/ 	.word	0xffffffff


	//   ....[27]....
        /*0124*/ 	.word	0xffffffff


	//   ....[28]....
        /*0128*/ 	.word	0xffffffff


	//   ....[29]....
        /*012c*/ 	.word	0xffffffff


	//   ....[30]....
        /*0130*/ 	.word	0xffffffff


	//   ....[31]....
        /*0134*/ 	.word	0xffffffff


	//----- nvinfo : EIATTR_COOP_GROUP_INSTR_OFFSETS
	.align		4
.L_314:
        /*0138*/ 	.byte	0x04, 0x28
        /*013a*/ 	.short	(.L_316 - .L_315)


	//   ....[0]....
.L_315:
        /*013c*/ 	.word	0x00005c00


	//   ....[1]....
        /*0140*/ 	.word	0x00005c20


	//   ....[2]....
        /*0144*/ 	.word	0x00006240


	//   ....[3]....
        /*0148*/ 	.word	0x000062e0


	//   ....[4]....
        /*014c*/ 	.word	0x00006940


	//   ....[5]....
        /*0150*/ 	.word	0x00006a10


	//   ....[6]....
        /*0154*/ 	.word	0x00006a70


	//   ....[7]....
        /*0158*/ 	.word	0x00006b00


	//   ....[8]....
        /*015c*/ 	.word	0x0000c290


	//   ....[9]....
        /*0160*/ 	.word	0x0000c2c0


	//   ....[10]....
        /*0164*/ 	.word	0x0000c7c0


	//   ....[11]....
        /*0168*/ 	.word	0x0000c830


	//   ....[12]....
        /*016c*/ 	.word	0x0000c8f0


	//   ....[13]....
        /*0170*/ 	.word	0x0000ce10


	//   ....[14]....
        /*0174*/ 	.word	0x0000cf50


	//   ....[15]....
        /*0178*/ 	.word	0x0000cfb0


	//   ....[16]....
        /*017c*/ 	.word	0x00011b50


	//   ....[17]....
        /*0180*/ 	.word	0x00011b60


	//   ....[18]....
        /*0184*/ 	.word	0x00011b80


	//   ....[19]....
        /*0188*/ 	.word	0x00011ba0


	//   ....[20]....
        /*018c*/ 	.word	0x00012350


	//   ....[21]....
        /*0190*/ 	.word	0x00012460


	//   ....[22]....
        /*0194*/ 	.word	0x00012ca0


	//   ....[23]....
        /*0198*/ 	.word	0x00012da0


	//   ....[24]....
        /*019c*/ 	.word	0x000144e0


	//   ....[25]....
        /*01a0*/ 	.word	0x00014520


	//   ....[26]....
        /*01a4*/ 	.word	0x00014560


	//   ....[27]....
        /*01a8*/ 	.word	0x00014640


	//   ....[28]....
        /*01ac*/ 	.word	0x00014680


	//   ....[29]....
        /*01b0*/ 	.word	0x000146a0


	//   ....[30]....
        /*01b4*/ 	.word	0x000146d0


	//   ....[31]....
        /*01b8*/ 	.word	0x000147e0


	//----- nvinfo : EIATTR_EXIT_INSTR_OFFSETS
	.align		4
.L_316:
        /*01bc*/ 	.byte	0x04, 0x1c
        /*01be*/ 	.short	(.L_318 - .L_317)


	//   ....[0]....
.L_317:
        /*01c0*/ 	.word	0x000004d0


	//   ....[1]....
        /*01c4*/ 	.word	0x00015760


	//   ....[2]....
        /*01c8*/ 	.word	0x00015820


	//   ....[3]....
        /*01cc*/ 	.word	0x00016170


	//   ....[4]....
        /*01d0*/ 	.word	0x000161f0


	//----- nvinfo : EIATTR_CTAIDZ_USED
	.align		4
.L_318:
        /*01d4*/ 	.byte	0x01, 0x04
	.zero		2


	//----- nvinfo : EIATTR_CRS_STACK_SIZE
	.align		4
        /*01d8*/ 	.byte	0x04, 0x1e
        /*01da*/ 	.short	(.L_320 - .L_319)
.L_319:
        /*01dc*/ 	.word	0x00000000
.L_320:


//--------------------- .nv.callgraph             --------------------------
	.section	.nv.callgraph,"",@"SHT_CUDA_CALLGRAPH"
	.align	4
	.sectionentsize	8
	.align		4
        /*0000*/ 	.word	0x00000000
	.align		4
        /*0004*/ 	.word	0xffffffff
	.align		4
        /*0008*/ 	.word	0x00000000
	.align		4
        /*000c*/ 	.word	0xfffffffe
	.align		4
        /*0010*/ 	.word	0x00000000
	.align		4
        /*0014*/ 	.word	0xfffffffd
	.align		4
        /*0018*/ 	.word	0x00000000
	.align		4
        /*001c*/ 	.word	0xfffffffc


//--------------------- .nv.rel.action            --------------------------
	.section	.nv.rel.action,"",@"SHT_CUDA_RELOCINFO"
	.align	8
	.sectionentsize	8
        /*0000*/ 	.byte	0x73, 0x00, 0x00, 0x00, 0x00, 0x00, 0x00, 0x00, 0x00, 0x00, 0x00, 0x11, 0x25, 0x00, 0x05, 0x36


//--------------------- .nv.constant4             --------------------------
	.section	.nv.constant4,"a",@progbits
	.align	8
	.align		8
.nv.constant4:
        /*0000*/ 	.dword	_ZN72_INTERNAL_de59a32d_36_flash_fwd_hdim32_bf16_causal_sm80_cu_6987f922_28364cuda3std3__45__cpo5beginE
	.align		8
        /*0008*/ 	.dword	_ZN72_INTERNAL_de59a32d_36_flash_fwd_hdim32_bf16_causal_sm80_cu_6987f922_28364cuda3std3__45__cpo3endE
	.align		8
        /*0010*/ 	.dword	_ZN72_INTERNAL_de59a32d_36_flash_fwd_hdim32_bf16_causal_sm80_cu_6987f922_28364cuda3std3__45__cpo6cbeginE
	.align		8
        /*0018*/ 	.dword	_ZN72_INTERNAL_de59a32d_36_flash_fwd_hdim32_bf16_causal_sm80_cu_6987f922_28364cuda3std3__45__cpo4cendE
	.align		8
        /*0020*/ 	.dword	_ZN72_INTERNAL_de59a32d_36_flash_fwd_hdim32_bf16_causal_sm80_cu_6987f922_28364cuda3std3__474_GLOBAL__N__de59a32d_36_flash_fwd_hdim32_bf16_causal_sm80_cu_6987f922_28366ignoreE
	.align		8
        /*0028*/ 	.dword	_ZN72_INTERNAL_de59a32d_36_flash_fwd_hdim32_bf16_causal_sm80_cu_6987f922_28364cuda3std3__419piecewise_constructE
	.align		8
        /*0030*/ 	.dword	_ZN72_INTERNAL_de59a32d_36_flash_fwd_hdim32_bf16_causal_sm80_cu_6987f922_28364cuda3std3__48in_placeE
	.align		8
        /*0038*/ 	.dword	_ZN72_INTERNAL_de59a32d_36_flash_fwd_hdim32_bf16_causal_sm80_cu_6987f922_28364cuda3std6ranges3__45__cpo4swapE
	.align		8
        /*0040*/ 	.dword	_ZN72_INTERNAL_de59a32d_36_flash_fwd_hdim32_bf16_causal_sm80_cu_6987f922_28364cuda3std6ranges3__45__cpo9iter_moveE
	.align		8
        /*0048*/ 	.dword	_ZN72_INTERNAL_de59a32d_36_flash_fwd_hdim32_bf16_causal_sm80_cu_6987f922_28364cute7productE
	.align		8
        /*0050*/ 	.dword	_ZN72_INTERNAL_de59a32d_36_flash_fwd_hdim32_bf16_causal_sm80_cu_6987f922_28364cute1_E


//--------------------- .nv.constant0._ZN5flash16flash_fwd_kernelI23Flash_fwd_kernel_traitsILi32ELi128ELi128ELi4ELb0ELb0EN7cutlass10bfloat16_tE19Flash_kernel_traitsILi32ELi128ELi128ELi4ES3_EELb0ELb1ELb0ELb0ELb1ELb1ELb0ELb0EEEvNS_16Flash_fwd_paramsE --------------------------
	.section	.nv.constant0._ZN5flash16flash_fwd_kernelI23Flash_fwd_kernel_traitsILi32ELi128ELi128ELi4ELb0ELb0EN7cutlass10bfloat16_tE19Flash_kernel_traitsILi32ELi128ELi128ELi4ES3_EELb0ELb1ELb0ELb0ELb1ELb1ELb0ELb0EEEvNS_16Flash_fwd_paramsE,"a",@progbits
	.sectionflags	@""
	.align	4
.nv.constant0._ZN5flash16flash_fwd_kernelI23Flash_fwd_kernel_traitsILi32ELi128ELi128ELi4ELb0ELb0EN7cutlass10bfloat16_tE19Flash_kernel_traitsILi32ELi128ELi128ELi4ES3_EELb0ELb1ELb0ELb0ELb1ELb1ELb0ELb0EEEvNS_16Flash_fwd_paramsE:
	.zero		816


//--------------------- .nv.constant0._ZN5flash16flash_fwd_kernelI23Flash_fwd_kernel_traitsILi32ELi128ELi128ELi4ELb0ELb0EN7cutlass10bfloat16_tE19Flash_kernel_traitsILi32ELi128ELi128ELi4ES3_EELb0ELb1ELb0ELb0ELb0ELb1ELb0ELb0EEEvNS_16Flash_fwd_paramsE --------------------------
	.section	.nv.constant0._ZN5flash16flash_fwd_kernelI23Flash_fwd_kernel_traitsILi32ELi128ELi128ELi4ELb0ELb0EN7cutlass10bfloat16_tE19Flash_kernel_traitsILi32ELi128ELi128ELi4ES3_EELb0ELb1ELb0ELb0ELb0ELb1ELb0ELb0EEEvNS_16Flash_fwd_paramsE,"a",@progbits
	.sectionflags	@""
	.align	4
.nv.constant0._ZN5flash16flash_fwd_kernelI23Flash_fwd_kernel_traitsILi32ELi128ELi128ELi4ELb0ELb0EN7cutlass10bfloat16_tE19Flash_kernel_traitsILi32ELi128ELi128ELi4ES3_EELb0ELb1ELb0ELb0ELb0ELb1ELb0ELb0EEEvNS_16Flash_fwd_paramsE:
	.zero		816


//--------------------- .nv.constant0._ZN5flash16flash_fwd_kernelI23Flash_fwd_kernel_traitsILi32ELi128ELi128ELi4ELb0ELb0EN7cutlass10bfloat16_tE19Flash_kernel_traitsILi32ELi128ELi128ELi4ES3_EELb0ELb1ELb0ELb0ELb0ELb0ELb0ELb0EEEvNS_16Flash_fwd_paramsE --------------------------
	.section	.nv.constant0._ZN5flash16flash_fwd_kernelI23Flash_fwd_kernel_traitsILi32ELi128ELi128ELi4ELb0ELb0EN7cutlass10bfloat16_tE19Flash_kernel_traitsILi32ELi128ELi128ELi4ES3_EELb0ELb1ELb0ELb0ELb0ELb0ELb0ELb0EEEvNS_16Flash_fwd_paramsE,"a",@progbits
	.sectionflags	@""
	.align	4
.nv.constant0._ZN5flash16flash_fwd_kernelI23Flash_fwd_kernel_traitsILi32ELi128ELi128ELi4ELb0ELb0EN7cutlass10bfloat16_tE19Flash_kernel_traitsILi32ELi128ELi128ELi4ES3_EELb0ELb1ELb0ELb0ELb0ELb0ELb0ELb0EEEvNS_16Flash_fwd_paramsE:
	.zero		816


//--------------------- .nv.constant0._ZN5flash16flash_fwd_kernelI23Flash_fwd_kernel_traitsILi32ELi128ELi128ELi4ELb0ELb0EN7cutlass10bfloat16_tE19Flash_kernel_traitsILi32ELi128ELi128ELi4ES3_EELb0ELb1ELb0ELb1ELb0ELb0ELb0ELb0EEEvNS_16Flash_fwd_paramsE --------------------------
	.section	.nv.constant0._ZN5flash16flash_fwd_kernelI23Flash_fwd_kernel_traitsILi32ELi128ELi128ELi4ELb0ELb0EN7cutlass10bfloat16_tE19Flash_kernel_traitsILi32ELi128ELi128ELi4ES3_EELb0ELb1ELb0ELb1ELb0ELb0ELb0ELb0EEEvNS_16Flash_fwd_paramsE,"a",@progbits
	.sectionflags	@""
	.align	4
.nv.constant0._ZN5flash16flash_fwd_kernelI23Flash_fwd_kernel_traitsILi32ELi128ELi128ELi4ELb0ELb0EN7cutlass10bfloat16_tE19Flash_kernel_traitsILi32ELi128ELi128ELi4ES3_EELb0ELb1ELb0ELb1ELb0ELb0ELb0ELb0EEEvNS_16Flash_fwd_paramsE:
	.zero		816


//--------------------- .nv.constant0._ZN5flash16flash_fwd_kernelI23Flash_fwd_kernel_traitsILi32ELi128ELi128ELi4ELb0ELb0EN7cutlass10bfloat16_tE19Flash_kernel_traitsILi32ELi128ELi128ELi4ES3_EELb1ELb1ELb0ELb0ELb0ELb0ELb0ELb0EEEvNS_16Flash_fwd_paramsE --------------------------
	.section	.nv.constant0._ZN5flash16flash_fwd_kernelI23Flash_fwd_kernel_traitsILi32ELi128ELi128ELi4ELb0ELb0EN7cutlass10bfloat16_tE19Flash_kernel_traitsILi32ELi128ELi128ELi4ES3_EELb1ELb1ELb0ELb0ELb0ELb0ELb0ELb0EEEvNS_16Flash_fwd_paramsE,"a",@progbits
	.sectionflags	@""
	.align	4
.nv.constant0._ZN5flash16flash_fwd_kernelI23Flash_fwd_kernel_traitsILi32ELi128ELi128ELi4ELb0ELb0EN7cutlass10bfloat16_tE19Flash_kernel_traitsILi32ELi128ELi128ELi4ES3_EELb1ELb1ELb0ELb0ELb0ELb0ELb0ELb0EEEvNS_16Flash_fwd_paramsE:
	.zero		816


//--------------------- .nv.constant0._ZN5flash16flash_fwd_kernelI23Flash_fwd_kernel_traitsILi32ELi128ELi128ELi4ELb0ELb0EN7cutlass10bfloat16_tE19Flash_kernel_traitsILi32ELi128ELi128ELi4ES3_EELb1ELb1ELb0ELb0ELb1ELb1ELb0ELb0EEEvNS_16Flash_fwd_paramsE --------------------------
	.section	.nv.constant0._ZN5flash16flash_fwd_kernelI23Flash_fwd_kernel_traitsILi32ELi128ELi128ELi4ELb0ELb0EN7cutlass10bfloat16_tE19Flash_kernel_traitsILi32ELi128ELi128ELi4ES3_EELb1ELb1ELb0ELb0ELb1ELb1ELb0ELb0EEEvNS_16Flash_fwd_paramsE,"a",@progbits
	.sectionflags	@""
	.align	4
.nv.constant0._ZN5flash16flash_fwd_kernelI23Flash_fwd_kernel_traitsILi32ELi128ELi128ELi4ELb0ELb0EN7cutlass10bfloat16_tE19Flash_kernel_traitsILi32ELi128ELi128ELi4ES3_EELb1ELb1ELb0ELb0ELb1ELb1ELb0ELb0EEEvNS_16Flash_fwd_paramsE:
	.zero		816


//--------------------- .nv.constant0._ZN5flash16flash_fwd_kernelI23Flash_fwd_kernel_traitsILi32ELi128ELi128ELi4ELb0ELb0EN7cutlass10bfloat16_tE19Flash_kernel_traitsILi32ELi128ELi128ELi4ES3_EELb0ELb1ELb0ELb0ELb1ELb1ELb1ELb0EEEvNS_16Flash_fwd_paramsE --------------------------
	.section	.nv.constant0._ZN5flash16flash_fwd_kernelI23Flash_fwd_kernel_traitsILi32ELi128ELi128ELi4ELb0ELb0EN7cutlass10bfloat16_tE19Flash_kernel_traitsILi32ELi128ELi128ELi4ES3_EELb0ELb1ELb0ELb0ELb1ELb1ELb1ELb0EEEvNS_16Flash_fwd_paramsE,"a",@progbits
	.sectionflags	@""
	.align	4
.nv.constant0._ZN5flash16flash_fwd_kernelI23Flash_fwd_kernel_traitsILi32ELi128ELi128ELi4ELb0ELb0EN7cutlass10bfloat16_tE19Flash_kernel_traitsILi32ELi128ELi128ELi4ES3_EELb0ELb1ELb0ELb0ELb1ELb1ELb1ELb0EEEvNS_16Flash_fwd_paramsE:
	.zero		816


//--------------------- .nv.constant0._ZN5flash16flash_fwd_kernelI23Flash_fwd_kernel_traitsILi32ELi128ELi128ELi4ELb0ELb0EN7cutlass10bfloat16_tE19Flash_kernel_traitsILi32ELi128ELi128ELi4ES3_EELb1ELb1ELb0ELb0ELb0ELb1ELb0ELb0EEEvNS_16Flash_fwd_paramsE --------------------------
	.section	.nv.constant0._ZN5flash16flash_fwd_kernelI23Flash_fwd_kernel_traitsILi32ELi128ELi128ELi4ELb0ELb0EN7cutlass10bfloat16_tE19Flash_kernel_traitsILi32ELi128ELi128ELi4ES3_EELb1ELb1ELb0ELb0ELb0ELb1ELb0ELb0EEEvNS_16Flash_fwd_paramsE,"a",@progbits
	.sectionflags	@""
	.align	4
.nv.constant0._ZN5flash16flash_fwd_kernelI23Flash_fwd_kernel_traitsILi32ELi128ELi128ELi4ELb0ELb0EN7cutlass10bfloat16_tE19Flash_kernel_traitsILi32ELi128ELi128ELi4ES3_EELb1ELb1ELb0ELb0ELb0ELb1ELb0ELb0EEEvNS_16Flash_fwd_paramsE:
	.zero		816


//--------------------- .nv.constant0._ZN5flash16flash_fwd_kernelI23Flash_fwd_kernel_traitsILi32ELi128ELi128ELi4ELb0ELb0EN7cutlass10bfloat16_tE19Flash_kernel_traitsILi32ELi128ELi128ELi4ES3_EELb0ELb1ELb0ELb0ELb0ELb1ELb1ELb0EEEvNS_16Flash_fwd_paramsE --------------------------
	.section	.nv.constant0._ZN5flash16flash_fwd_kernelI23Flash_fwd_kernel_traitsILi32ELi128ELi128ELi4ELb0ELb0EN7cutlass10bfloat16_tE19Flash_kernel_traitsILi32ELi128ELi128ELi4ES3_EELb0ELb1ELb0ELb0ELb0ELb1ELb1ELb0EEEvNS_16Flash_fwd_paramsE,"a",@progbits
	.sectionflags	@""
	.align	4
.nv.constant0._ZN5flash16flash_fwd_kernelI23Flash_fwd_kernel_traitsILi32ELi128ELi128ELi4ELb0ELb0EN7cutlass10bfloat16_tE19Flash_kernel_traitsILi32ELi128ELi128ELi4ES3_EELb0ELb1ELb0ELb0ELb0ELb1ELb1ELb0EEEvNS_16Flash_fwd_paramsE:
	.zero		816


//--------------------- .nv.constant0._ZN5flash16flash_fwd_kernelI23Flash_fwd_kernel_traitsILi32ELi128ELi128ELi4ELb0ELb0EN7cutlass10bfloat16_tE19Flash_kernel_traitsILi32ELi128ELi128ELi4ES3_EELb1ELb1ELb0ELb1ELb0ELb0ELb0ELb0EEEvNS_16Flash_fwd_paramsE --------------------------
	.section	.nv.constant0._ZN5flash16flash_fwd_kernelI23Flash_fwd_kernel_traitsILi32ELi128ELi128ELi4ELb0ELb0EN7cutlass10bfloat16_tE19Flash_kernel_traitsILi32ELi128ELi128ELi4ES3_EELb1ELb1ELb0ELb1ELb0ELb0ELb0ELb0EEEvNS_16Flash_fwd_paramsE,"a",@progbits
	.sectionflags	@""
	.align	4
.nv.constant0._ZN5flash16flash_fwd_kernelI23Flash_fwd_kernel_traitsILi32ELi128ELi128ELi4ELb0ELb0EN7cutlass10bfloat16_tE19Flash_kernel_traitsILi32ELi128ELi128ELi4ES3_EELb1ELb1ELb0ELb1ELb0ELb0ELb0ELb0EEEvNS_16Flash_fwd_paramsE:
	.zero		816


//--------------------- .nv.constant0._ZN5flash16flash_fwd_kernelI23Flash_fwd_kernel_traitsILi32ELi128ELi128ELi4ELb0ELb0EN7cutlass10bfloat16_tE19Flash_kernel_traitsILi32ELi128ELi128ELi4ES3_EELb1ELb1ELb0ELb0ELb0ELb0ELb0ELb1EEEvNS_16Flash_fwd_paramsE --------------------------
	.section	.nv.constant0._ZN5flash16flash_fwd_kernelI23Flash_fwd_kernel_traitsILi32ELi128ELi128ELi4ELb0ELb0EN7cutlass10bfloat16_tE19Flash_kernel_traitsILi32ELi128ELi128ELi4ES3_EELb1ELb1ELb0ELb0ELb0ELb0ELb0ELb1EEEvNS_16Flash_fwd_paramsE,"a",@progbits
	.sectionflags	@""
	.align	4
.nv.constant0._ZN5flash16flash_fwd_kernelI23Flash_fwd_kernel_traitsILi32ELi128ELi128ELi4ELb0ELb0EN7cutlass10bfloat16_tE19Flash_kernel_traitsILi32ELi128ELi128ELi4ES3_EELb1ELb1ELb0ELb0ELb0ELb0ELb0ELb1EEEvNS_16Flash_fwd_paramsE:
	.zero		816


//--------------------- .nv.constant0._ZN5flash16flash_fwd_kernelI23Flash_fwd_kernel_traitsILi32ELi128ELi128ELi4ELb0ELb0EN7cutlass10bfloat16_tE19Flash_kernel_traitsILi32ELi128ELi128ELi4ES3_EELb0ELb1ELb0ELb0ELb0ELb0ELb1ELb0EEEvNS_16Flash_fwd_paramsE --------------------------
	.section	.nv.constant0._ZN5flash16flash_fwd_kernelI23Flash_fwd_kernel_traitsILi32ELi128ELi128ELi4ELb0ELb0EN7cutlass10bfloat16_tE19Flash_kernel_traitsILi32ELi128ELi128ELi4ES3_EELb0ELb1ELb0ELb0ELb0ELb0ELb1ELb0EEEvNS_16Flash_fwd_paramsE,"a",@progbits
	.sectionflags	@""
	.align	4
.nv.constant0._ZN5flash16flash_fwd_kernelI23Flash_fwd_kernel_traitsILi32ELi128ELi128ELi4ELb0ELb0EN7cutlass10bfloat16_tE19Flash_kernel_traitsILi32ELi128ELi128ELi4ES3_EELb0ELb1ELb0ELb0ELb0ELb0ELb1ELb0EEEvNS_16Flash_fwd_paramsE:
	.zero		816


//--------------------- .nv.constant0._ZN5flash16flash_fwd_kernelI23Flash_fwd_kernel_traitsILi32ELi128ELi128ELi4ELb0ELb0EN7cutlass10bfloat16_tE19Flash_kernel_traitsILi32ELi128ELi128ELi4ES3_EELb1ELb1ELb0ELb1ELb0ELb0ELb0ELb1EEEvNS_16Flash_fwd_paramsE --------------------------
	.section	.nv.constant0._ZN5flash16flash_fwd_kernelI23Flash_fwd_kernel_traitsILi32ELi128ELi128ELi4ELb0ELb0EN7cutlass10bfloat16_tE19Flash_kernel_traitsILi32ELi128ELi128ELi4ES3_EELb1ELb1ELb0ELb1ELb0ELb0ELb0ELb1EEEvNS_16Flash_fwd_paramsE,"a",@progbits
	.sectionflags	@""
	.align	4
.nv.constant0._ZN5flash16flash_fwd_kernelI23Flash_fwd_kernel_traitsILi32ELi128ELi128ELi4ELb0ELb0EN7cutlass10bfloat16_tE19Flash_kernel_traitsILi32ELi128ELi128ELi4ES3_EELb1ELb1ELb0ELb1ELb0ELb0ELb0ELb1EEEvNS_16Flash_fwd_paramsE:
	.zero		816


//--------------------- .nv.constant0._ZN5flash16flash_fwd_kernelI23Flash_fwd_kernel_traitsILi32ELi128ELi128ELi4ELb0ELb0EN7cutlass10bfloat16_tE19Flash_kernel_traitsILi32ELi128ELi128ELi4ES3_EELb0ELb1ELb0ELb1ELb0ELb0ELb1ELb0EEEvNS_16Flash_fwd_paramsE --------------------------
	.section	.nv.constant0._ZN5flash16flash_fwd_kernelI23Flash_fwd_kernel_traitsILi32ELi128ELi128ELi4ELb0ELb0EN7cutlass10bfloat16_tE19Flash_kernel_traitsILi32ELi128ELi128ELi4ES3_EELb0ELb1ELb0ELb1ELb0ELb0ELb1ELb0EEEvNS_16Flash_fwd_paramsE,"a",@progbits
	.sectionflags	@""
	.align	4
.nv.constant0._ZN5flash16flash_fwd_kernelI23Flash_fwd_kernel_traitsILi32ELi128ELi128ELi4ELb0ELb0EN7cutlass10bfloat16_tE19Flash_kernel_traitsILi32ELi128ELi128ELi4ES3_EELb0ELb1ELb0ELb1ELb0ELb0ELb1ELb0EEEvNS_16Flash_fwd_paramsE:
	.zero		816


//--------------------- .text._ZN5flash16flash_fwd_kernelI23Flash_fwd_kernel_traitsILi32ELi128ELi128ELi4ELb0ELb0EN7cutlass10bfloat16_tE19Flash_kernel_traitsILi32ELi128ELi128ELi4ES3_EELb0ELb1ELb0ELb0ELb1ELb1ELb0ELb0EEEvNS_16Flash_fwd_paramsE --------------------------
	.section	.text._ZN5flash16flash_fwd_kernelI23Flash_fwd_kernel_traitsILi32ELi128ELi128ELi4ELb0ELb0EN7cutlass10bfloat16_tE19Flash_kernel_traitsILi32ELi128ELi128ELi4ES3_EELb0ELb1ELb0ELb0ELb1ELb1ELb0ELb0EEEvNS_16Flash_fwd_paramsE,"ax",@progbits
	.sectioninfo	@"SHI_REGISTERS=255"
	.align	128
        .global         _ZN5flash16flash_fwd_kernelI23Flash_fwd_kernel_traitsILi32ELi128ELi128ELi4ELb0ELb0EN7cutlass10bfloat16_tE19Flash_kernel_traitsILi32ELi128ELi128ELi4ES3_EELb0ELb1ELb0ELb0ELb1ELb1ELb0ELb0EEEvNS_16Flash_fwd_paramsE
        .type           _ZN5flash16flash_fwd_kernelI23Flash_fwd_kernel_traitsILi32ELi128ELi128ELi4ELb0ELb0EN7cutlass10bfloat16_tE19Flash_kernel_traitsILi32ELi128ELi128ELi4ES3_EELb0ELb1ELb0ELb0ELb1ELb1ELb0ELb0EEEvNS_16Flash_fwd_paramsE,@function
        .size           _ZN5flash16flash_fwd_kernelI23Flash_fwd_kernel_traitsILi32ELi128ELi128ELi4ELb0ELb0EN7cutlass10bfloat16_tE19Flash_kernel_traitsILi32ELi128ELi128ELi4ES3_EELb0ELb1ELb0ELb0ELb1ELb1ELb0ELb0EEEvNS_16Flash_fwd_paramsE,(.L_x_608 - _ZN5flash16flash_fwd_kernelI23Flash_fwd_kernel_traitsILi32ELi128ELi128ELi4ELb0ELb0EN7cutlass10bfloat16_tE19Flash_kernel_traitsILi32ELi128ELi128ELi4ES3_EELb0ELb1ELb0ELb0ELb1ELb1ELb0ELb0EEEvNS_16Flash_fwd_paramsE)
        .other          _ZN5flash16flash_fwd_kernelI23Flash_fwd_kernel_traitsILi32ELi128ELi128ELi4ELb0ELb0EN7cutlass10bfloat16_tE19Flash_kernel_traitsILi32ELi128ELi128ELi4ES3_EELb0ELb1ELb0ELb0ELb1ELb1ELb0ELb0EEEvNS_16Flash_fwd_paramsE,@"STO_CUDA_ENTRY STV_DEFAULT"
_ZN5flash16flash_fwd_kernelI23Flash_fwd_kernel_traitsILi32ELi128ELi128ELi4ELb0ELb0EN7cutlass10bfloat16_tE19Flash_kernel_traitsILi32ELi128ELi128ELi4ES3_EELb0ELb1ELb0ELb0ELb1ELb1ELb0ELb0EEEvNS_16Flash_fwd_paramsE:
.text._ZN5flash16flash_fwd_kernelI23Flash_fwd_kernel_traitsILi32ELi128ELi128ELi4ELb0ELb0EN7cutlass10bfloat16_tE19Flash_kernel_traitsILi32ELi128ELi128ELi4ES3_EELb0ELb1ELb0ELb0ELb1ELb1ELb0ELb0EEEvNS_16Flash_fwd_paramsE:
[----:B------:R-:W-:Y:S02]  /*0000*/  MOV R1, c[0x0][0x28] ;  /* 0x00000a0000017a02 */ /* 0x000fe40000000f00 */
[----:B------:R-:W1:Y:S01]  /*0010*/  S2R R24, SR_CTAID.Y ;  /* 0x0000000000187919 */ /* 0x000e620000002600 */
[----:B------:R-:W-:Y:S01]  /*0020*/  ISETP.NE.U32.AND P2, PT, RZ, c[0x0][0x258], PT ;  /* 0x00009600ff007a0c */ /* 0x000fe20003f45070 */
[----:B------:R-:W-:Y:S01]  /*0030*/  IMAD.MOV.U32 R6, RZ, RZ, RZ ;  /* 0x000000ffff067224 */ /* 0x000fe200078e00ff */
[----:B------:R-:W-:Y:S01]  /*0040*/  ISETP.NE.U32.AND P0, PT, RZ, c[0x0][0x250], PT ;  /* 0x00009400ff007a0c */ /* 0x000fe20003f05070 */
[----:B------:R-:W-:Y:S01]  /*0050*/  ULDC.64 UR10, c[0x0][0x118] ;  /* 0x00004600000a7ab9 */ /* 0x000fe20000000a00 */
[----:B------:R-:W-:Y:S02]  /*0060*/  ISETP.NE.AND.EX P2, PT, RZ, c[0x0][0x25c], PT, P2 ;  /* 0x00009700ff007a0c */ /* 0x000fe40003f45320 */
[----:B------:R-:W-:Y:S02]  /*0070*/  ISETP.NE.AND.EX P0, PT, RZ, c[0x0][0x254], PT, P0 ;  /* 0x00009500ff007a0c */ /* 0x000fe40003f05300 */
[----:B------:R-:W-:-:S09]  /*0080*/  IADD3 R1, R1, -0x18, RZ ;  /* 0xffffffe801017810 */ /* 0x000fd20007ffe0ff */
[----:B------:R-:W-:Y:S02]  /*0090*/  @P2 IMAD.MOV.U32 R2, RZ, RZ, 0x4 ;  /* 0x00000004ff022424 */ /* 0x000fe400078e00ff */
[----:B------:R-:W-:Y:S02]  /*00a0*/  @P0 IMAD.MOV.U32 R0, RZ, RZ, 0x4 ;  /* 0x00000004ff000424 */ /* 0x000fe400078e00ff */
[----:B-1----:R-:W-:-:S04]  /*00b0*/  @P2 IMAD.WIDE R2, R24, R2, c[0x0][0x258] ;  /* 0x0000960018022625 */ /* 0x002fc800078e0202 */
[----:B------:R-:W-:Y:S02]  /*00c0*/  @P0 IMAD.WIDE R4, R24, R0, c[0x0][0x250] ;  /* 0x0000940018040625 */ /* 0x000fe400078e0200 */
[----:B------:R-:W2:Y:S04]  /*00d0*/  @P2 LDG.E R2, [R2.64] ;  /* 0x0000000a02022981 */ /* 0x000ea8000c1e1900 */
[----:B------:R-:W2:Y:S04]  /*00e0*/  @P0 LDG.E R6, [R4.64] ;  /* 0x0000000a04060981 */ /* 0x000ea8000c1e1900 */
[----:B------:R-:W1:Y:S01]  /*00f0*/  S2R R10, SR_CTAID.X ;  /* 0x00000000000a7919 */ /* 0x000e620000002500 */
[----:B------:R-:W-:-:S04]  /*0100*/  @!P2 ISETP.NE.U32.AND P1, PT, RZ, c[0x0][0x268], PT ;  /* 0x00009a00ff00aa0c */ /* 0x000fc80003f25070 */
[----:B------:R-:W-:Y:S01]  /*0110*/  @!P2 ISETP.NE.AND.EX P1, PT, RZ, c[0x0][0x26c], PT, P1 ;  /* 0x00009b00ff00aa0c */ /* 0x000fe20003f25310 */
[----:B-1----:R-:W-:-:S05]  /*0120*/  IMAD.SHL.U32 R82, R10, 0x80, RZ ;  /* 0x000000800a527824 */ /* 0x002fca00078e00ff */
[----:B------:R-:W-:Y:S02]  /*0130*/  ISETP.GE.AND P0, PT, R82, c[0x0][0x214], PT ;  /* 0x0000850052007a0c */ /* 0x000fe40003f06270 */
[----:B------:R-:W-:Y:S01]  /*0140*/  @!P2 SEL R0, RZ, c[0x0][0x21c], !P1 ;  /* 0x00008700ff00aa07 */ /* 0x000fe20004800000 */
[----:B--2---:R-:W-:-:S03]  /*0150*/  @P2 IMAD.IADD R52, R2, 0x1, -R6 ;  /* 0x0000000102342824 */ /* 0x004fc600078e0a06 */
[----:B------:R-:W-:-:S07]  /*0160*/  @!P2 IADD3 R52, R0, c[0x0][0x218], -R6 ;  /* 0x000086000034aa10 */ /* 0x000fce0007ffe806 */
[----:B------:R-:W-:Y:S05]  /*0170*/  @P0 EXIT ;  /* 0x000000000000094d */ /* 0x000fea0003800000 */
[----:B------:R-:W-:Y:S01]  /*0180*/  IADD3 R0, R82, 0xff, RZ ;  /* 0x000000ff52007810 */ /* 0x000fe20007ffe0ff */
[----:B------:R-:W1:Y:S01]  /*0190*/  S2R R26, SR_CTAID.Z ;  /* 0x00000000001a7919 */ /* 0x000e620000002700 */
[C---:B------:R-:W-:Y:S02]  /*01a0*/  IADD3 R2, R52.reuse, 0x7f, RZ ;  /* 0x0000007f34027810 */ /* 0x040fe40007ffe0ff */
[----:B------:R-:W-:Y:S01]  /*01b0*/  IADD3 R0, R52, -c[0x0][0x214], R0 ;  /* 0x8000850034007a10 */ /* 0x000fe20007ffe000 */
[----:B------:R-:W2:Y:S03]  /*01c0*/  S2R R80, SR_TID.X ;  /* 0x0000000000507919 */ /* 0x000ea60000002100 */
[----:B------:R-:W-:Y:S02]  /*01d0*/  IADD3 R3, R0, c[0x0][0x2e8], RZ ;  /* 0x0000ba0000037a10 */ /* 0x000fe40007ffe0ff */
[----:B------:R-:W-:-:S02]  /*01e0*/  SHF.R.S32.HI R0, RZ, 0x1f, R2 ;  /* 0x0000001fff007819 */ /* 0x000fc40000011402 */
[----:B------:R-:W-:Y:S02]  /*01f0*/  SHF.R.S32.HI R4, RZ, 0x1f, R3 ;  /* 0x0000001fff047819 */ /* 0x000fe40000011403 */
[----:B------:R-:W-:Y:S02]  /*0200*/  LEA.HI R0, R0, R2, RZ, 0x7 ;  /* 0x0000000200007211 */ /* 0x000fe400078f38ff */
[----:B------:R-:W-:Y:S02]  /*0210*/  LEA.HI R2, R4, R3, RZ, 0x7 ;  /* 0x0000000304027211 */ /* 0x000fe400078f38ff */
[----:B------:R-:W-:Y:S02]  /*0220*/  SHF.R.S32.HI R0, RZ, 0x7, R0 ;  /* 0x00000007ff007819 */ /* 0x000fe40000011400 */
[----:B------:R-:W-:-:S04]  /*0230*/  SHF.R.S32.HI R2, RZ, 0x7, R2 ;  /* 0x00000007ff027819 */ /* 0x000fc80000011402 */
[----:B------:R-:W-:-:S04]  /*0240*/  IMNMX R186, R0, R2, PT ;  /* 0x0000000200ba7217 */ /* 0x000fc80003800200 */
[----:B------:R-:W-:-:S13]  /*0250*/  ISETP.GE.AND P0, PT, R186, 0x1, PT ;  /* 0x00000001ba00780c */ /* 0x000fda0003f06270 */
[----:B------:R-:W-:Y:S05]  /*0260*/  @!P0 BRA `(.L_x_0) ;  /* 0x00009a0000008947 */ /* 0x000fea0003800000 */
[----:B-12---:R-:W-:Y:S01]  /*0270*/  IABS R0, c[0x0][0x1c8] ;  /* 0x0000720000007a13 */ /* 0x006fe20000000000 */
[----:B------:R-:W-:Y:S01]  /*0280*/  ULDC.64 UR4, c[0x0][0x190] ;  /* 0x0000640000047ab9 */ /* 0x000fe20000000a00 */
[----:B------:R-:W-:Y:S01]  /*0290*/  SHF.R.S32.HI R11, RZ, 0x1f, R80 ;  /* 0x0000001fff0b7819 */ /* 0x000fe20000011450 */
[----:B------:R-:W-:Y:S01]  /*02a0*/  USHF.L.U32 UR13, UR4, 0x6, URZ ;  /* 0x00000006040d7899 */ /* 0x000fe2000800063f */
[----:B------:R-:W-:Y:S01]  /*02b0*/  LOP3.LUT R7, R26, c[0x0][0x1c8], RZ, 0x3c, !PT ;  /* 0x000072001a077a12 */ /* 0x000fe200078e3cff */
[----:B------:R-:W-:Y:S01]  /*02c0*/  IMAD.MOV.U32 R23, RZ, RZ, R0 ;  /* 0x000000ffff177224 */ /* 0x000fe200078e0000 */
[CC--:B------:R-:W-:Y:S01]  /*02d0*/  LEA.HI R5, R11.reuse, R80.reuse, RZ, 0x2 ;  /* 0x000000500b057211 */ /* 0x0c0fe200078f10ff */
[----:B------:R-:W-:Y:S01]  /*02e0*/  UMOV UR6, 0x6 ;  /* 0x0000000600067882 */ /* 0x000fe20000000000 */
[----:B------:R-:W-:Y:S01]  /*02f0*/  LEA.HI R19, R11, R80, RZ, 0x3 ;  /* 0x000000500b137211 */ /* 0x000fe200078f18ff */
[----:B------:R-:W1:Y:S01]  /*0300*/  I2F.RP R4, R23 ;  /* 0x0000001700047306 */ /* 0x000e620000209400 */
[----:B------:R-:W-:Y:S01]  /*0310*/  SHF.R.S32.HI R2, RZ, 0x2, R5 ;  /* 0x00000002ff027819 */ /* 0x000fe20000011405 */
[----:B------:R-:W-:Y:S01]  /*0320*/  USHF.L.U64.HI UR12, UR4, UR6, UR5 ;  /* 0x00000006040c7299 */ /* 0x000fe20008010205 */
[----:B------:R-:W-:Y:S01]  /*0330*/  ISETP.GE.AND P1, PT, R7, RZ, PT ;  /* 0x000000ff0700720c */ /* 0x000fe20003f26270 */
[----:B------:R-:W-:Y:S01]  /*0340*/  UMOV UR7, 0x7 ;  /* 0x0000000700077882 */ /* 0x000fe20000000000 */
[----:B------:R-:W-:Y:S01]  /*0350*/  LEA.HI R0, R5, R2, RZ, 0x1 ;  /* 0x0000000205007211 */ /* 0x000fe200078f08ff */
[----:B------:R-:W-:Y:S01]  /*0360*/  ULDC.64 UR4, c[0x0][0x198] ;  /* 0x0000660000047ab9 */ /* 0x000fe20000000a00 */
[--C-:B------:R-:W-:Y:S01]  /*0370*/  SHF.R.S32.HI R3, RZ, 0x1f, R2.reuse ;  /* 0x0000001fff037819 */ /* 0x100fe20000011402 */
[----:B------:R-:W-:Y:S01]  /*0380*/  USHF.L.U64.HI UR7, UR4, UR7, UR5 ;  /* 0x0000000704077299 */ /* 0x000fe20008010205 */
[----:B------:R-:W-:Y:S01]  /*0390*/  LOP3.LUT R0, R0, 0x7fffffe, RZ, 0xc0, !PT ;  /* 0x07fffffe00007812 */ /* 0x000fe200078ec0ff */
[----:B------:R-:W-:Y:S01]  /*03a0*/  USHF.L.U32 UR8, UR4, 0x7, URZ ;  /* 0x0000000704087899 */ /* 0x000fe2000800063f */
[----:B------:R-:W-:Y:S01]  /*03b0*/  IADD3 R8, P0, R2, R6, RZ ;  /* 0x0000000602087210 */ /* 0x000fe20007f1e0ff */
[----:B------:R-:W-:Y:S01]  /*03c0*/  IMAD.WIDE R28, R10, 0x80, R2 ;  /* 0x000000800a1c7825 */ /* 0x000fe200078e0202 */
[----:B------:R-:W-:Y:S01]  /*03d0*/  LOP3.LUT R10, R19, 0xfffffff8, RZ, 0xc0, !PT ;  /* 0xfffffff8130a7812 */ /* 0x000fe200078ec0ff */
[----:B------:R-:W-:Y:S01]  /*03e0*/  USHF.L.U32 UR9, UR4, 0x6, URZ ;  /* 0x0000000604097899 */ /* 0x000fe2000800063f */
[----:B------:R-:W-:Y:S01]  /*03f0*/  LEA.HI.X.SX32 R9, R6, R3, 0x1, P0 ;  /* 0x0000000306097211 */ /* 0x000fe200000f0eff */
[----:B-1----:R-:W1:Y:S01]  /*0400*/  MUFU.RCP R4, R4 ;  /* 0x0000000400047308 */ /* 0x002e620000001000 */
[----:B------:R-:W-:Y:S01]  /*0410*/  IMAD.IADD R17, R2, 0x1, -R0 ;  /* 0x0000000102117824 */ /* 0x000fe200078e0a00 */
[----:B------:R-:W-:Y:S01]  /*0420*/  LOP3.LUT R0, R5, 0xfffffffc, RZ, 0xc0, !PT ;  /* 0xfffffffc05007812 */ /* 0x000fe200078ec0ff */
[----:B------:R-:W-:Y:S01]  /*0430*/  STL.64 [R1+0x8], R28 ;  /* 0x0000081c01007387 */ /* 0x000fe20000100a00 */
[----:B------:R-:W-:-:S02]  /*0440*/  SHF.R.S32.HI R3, RZ, 0x3, R19 ;  /* 0x00000003ff037819 */ /* 0x000fc40000011413 */
[C---:B------:R-:W-:Y:S02]  /*0450*/  LEA.HI R6, R11.reuse, R80, RZ, 0x4 ;  /* 0x000000500b067211 */ /* 0x040fe400078f20ff */
[----:B------:R-:W-:Y:S02]  /*0460*/  IABS R22, R26 ;  /* 0x0000001a00167213 */ /* 0x000fe40000000000 */
[----:B------:R-:W-:Y:S02]  /*0470*/  SHF.R.S32.HI R7, RZ, 0x4, R6 ;  /* 0x00000004ff077819 */ /* 0x000fe40000011406 */
[----:B------:R-:W-:Y:S02]  /*0480*/  LEA.HI R81, R11, R80, RZ, 0x5 ;  /* 0x000000500b517211 */ /* 0x000fe400078f28ff */
[----:B------:R-:W-:Y:S02]  /*0490*/  LEA.HI R5, R6, R7, RZ, 0x1 ;  /* 0x0000000706057211 */ /* 0x000fe400078f08ff */
[----:B-1----:R-:W-:Y:S01]  /*04a0*/  IADD3 R2, R4, 0xffffffe, RZ ;  /* 0x0ffffffe04027810 */ /* 0x002fe20007ffe0ff */
[----:B------:R-:W-:Y:S01]  /*04b0*/  IMAD.IADD R4, R80, 0x1, -R0 ;  /* 0x0000000150047824 */ /* 0x000fe200078e0a00 */
[----:B------:R-:W-:Y:S01]  /*04c0*/  SHF.R.S32.HI R54, RZ, 0x5, R81 ;  /* 0x00000005ff367819 */ /* 0x000fe20000011451 */
[----:B------:R-:W-:Y:S01]  /*04d0*/  IMAD.SHL.U32 R0, R3, 0x40, RZ ;  /* 0x0000004003007824 */ /* 0x000fe200078e00ff */
[----:B------:R-:W-:Y:S01]  /*04e0*/  SHF.R.S32.HI R25, RZ, 0x1f, R24 ;  /* 0x0000001fff197819 */ /* 0x000fe20000011418 */
[----:B------:R1:W2:Y:S01]  /*04f0*/  F2I.FTZ.U32.TRUNC.NTZ R3, R2 ;  /* 0x0000000200037305 */ /* 0x0002a2000021f000 */
[----:B------:R-:W-:Y:S01]  /*0500*/  IMAD.SHL.U32 R30, R4, 0x8, RZ ;  /* 0x00000008041e7824 */ /* 0x000fe200078e00ff */
[----:B------:R-:W-:-:S02]  /*0510*/  LOP3.LUT R4, R5, 0xfffffffe, RZ, 0xc0, !PT ;  /* 0xfffffffe05047812 */ /* 0x000fc400078ec0ff */
[----:B------:R-:W-:Y:S01]  /*0520*/  LOP3.LUT R0, R0, 0xc0, RZ, 0xc0, !PT ;  /* 0x000000c000007812 */ /* 0x000fe200078ec0ff */
[----:B------:R-:W-:Y:S01]  /*0530*/  IMAD R14, R25, c[0x0][0x178], RZ ;  /* 0x00005e00190e7a24 */ /* 0x000fe200078e02ff */
[----:B------:R-:W-:Y:S01]  /*0540*/  SHF.R.S32.HI R31, RZ, 0x1f, R30 ;  /* 0x0000001fff1f7819 */ /* 0x000fe2000001141e */
[----:B------:R-:W-:Y:S01]  /*0550*/  IMAD.IADD R18, R7, 0x1, -R4 ;  /* 0x0000000107127824 */ /* 0x000fe200078e0a04 */
[----:B------:R-:W-:Y:S01]  /*0560*/  SHF.R.U32.HI R5, RZ, 0x3, R0 ;  /* 0x00000003ff057819 */ /* 0x000fe20000011600 */
[----:B------:R-:W-:Y:S01]  /*0570*/  IMAD R14, R24, c[0x0][0x17c], R14 ;  /* 0x00005f00180e7a24 */ /* 0x000fe200078e020e */
[----:B------:R-:W-:Y:S01]  /*0580*/  IADD3 R55, R186, -0x1, RZ ;  /* 0xffffffffba377810 */ /* 0x000fe20007ffe0ff */
[----:B------:R-:W-:Y:S01]  /*0590*/  STL.64 [R1], R30 ;  /* 0x0000001e01007387 */ /* 0x000fe20000100a00 */
[----:B-1----:R-:W-:Y:S02]  /*05a0*/  LOP3.LUT R2, R6, 0xfffffff0, RZ, 0xc0, !PT ;  /* 0xfffffff006027812 */ /* 0x002fe400078ec0ff */
[----:B------:R-:W-:-:S03]  /*05b0*/  LOP3.LUT R6, R0, 0x18, R30, 0xf8, !PT ;  /* 0x0000001800067812 */ /* 0x000fc600078ef81e */
[----:B------:R-:W-:Y:S01]  /*05c0*/  IMAD.IADD R0, R80, 0x1, -R2 ;  /* 0x0000000150007824 */ /* 0x000fe200078e0a02 */
[----:B------:R-:W-:Y:S01]  /*05d0*/  LOP3.LUT R16, R6, R5, RZ, 0x3c, !PT ;  /* 0x0000000506107212 */ /* 0x000fe200078e3cff */
[----:B------:R-:W-:Y:S02]  /*05e0*/  IMAD.IADD R2, R80, 0x1, -R10 ;  /* 0x0000000150027824 */ /* 0x000fe400078e0a0a */
[----:B--2---:R-:W-:Y:S01]  /*05f0*/  IMAD.MOV R5, RZ, RZ, -R3 ;  /* 0x000000ffff057224 */ /* 0x004fe200078e0a03 */
[----:B------:R-:W-:Y:S02]  /*0600*/  SHF.R.S32.HI R6, RZ, 0x1f, R0 ;  /* 0x0000001fff067819 */ /* 0x000fe40000011400 */
[----:B------:R-:W-:Y:S02]  /*0610*/  LEA.HI R4, R0, R0, RZ, 0x1 ;  /* 0x0000000000047211 */ /* 0x000fe400078f08ff */
[----:B------:R-:W-:Y:S02]  /*0620*/  LEA.HI R15, R2, R2, RZ, 0x1 ;  /* 0x00000002020f7211 */ /* 0x000fe400078f08ff */
[----:B------:R-:W-:-:S02]  /*0630*/  LEA.HI R21, R6, R0, RZ, 0x3 ;  /* 0x0000000006157211 */ /* 0x000fc400078f18ff */
[----:B------:R-:W-:Y:S02]  /*0640*/  LOP3.LUT R7, R4, 0x7fffffe, RZ, 0xc0, !PT ;  /* 0x07fffffe04077812 */ /* 0x000fe400078ec0ff */
[----:B------:R-:W-:Y:S02]  /*0650*/  LOP3.LUT R6, R15, 0x3fffffe, RZ, 0xc0, !PT ;  /* 0x03fffffe0f067812 */ /* 0x000fe400078ec0ff */
[----:B------:R-:W-:Y:S01]  /*0660*/  SHF.R.S32.HI R10, RZ, 0x1, R4 ;  /* 0x00000001ff0a7819 */ /* 0x000fe20000011404 */
[----:B------:R-:W-:Y:S02]  /*0670*/  IMAD.IADD R108, R0, 0x1, -R7 ;  /* 0x00000001006c7824 */ /* 0x000fe400078e0a07 */
[----:B------:R-:W-:Y:S02]  /*0680*/  IMAD.IADD R20, R2, 0x1, -R6 ;  /* 0x0000000102147824 */ /* 0x000fe400078e0a06 */
[----:B------:R-:W-:Y:S02]  /*0690*/  IMAD R0, R5, R23, RZ ;  /* 0x0000001705007224 */ /* 0x000fe400078e02ff */
[----:B------:R-:W-:-:S02]  /*06a0*/  IMAD.MOV.U32 R2, RZ, RZ, RZ ;  /* 0x000000ffff027224 */ /* 0x000fc400078e00ff */
[----:B------:R-:W-:-:S04]  /*06b0*/  IMAD.WIDE.U32 R6, R8, c[0x0][0x198], R30 ;  /* 0x0000660008067a25 */ /* 0x000fc800078e001e */
[----:B------:R-:W-:Y:S01]  /*06c0*/  IMAD.HI.U32 R5, R3, R0, R2 ;  /* 0x0000000003057227 */ /* 0x000fe200078e0002 */
[----:B------:R-:W-:-:S03]  /*06d0*/  SHF.R.S32.HI R3, RZ, 0x1f, R4 ;  /* 0x0000001fff037819 */ /* 0x000fc60000011404 */
[----:B------:R-:W-:Y:S02]  /*06e0*/  IMAD R0, R9, c[0x0][0x1a0], RZ ;  /* 0x0000680009007a24 */ /* 0x000fe400078e02ff */
[----:B------:R-:W-:-:S04]  /*06f0*/  IMAD.HI.U32 R12, R5, R22, RZ ;  /* 0x00000016050c7227 */ /* 0x000fc800078e00ff */
[----:B------:R-:W-:Y:S01]  /*0700*/  IMAD R13, R8, c[0x0][0x1a4], R0 ;  /* 0x00006900080d7a24 */ /* 0x000fe200078e0200 */
[----:B------:R-:W-:Y:S01]  /*0710*/  LEA.HI R0, R3, R10, RZ, 0x2 ;  /* 0x0000000a03007211 */ /* 0x000fe200078f10ff */
[----:B------:R-:W-:Y:S01]  /*0720*/  IMAD R5, R54, 0x8, R17 ;  /* 0x0000000836057824 */ /* 0x000fe200078e0211 */
[----:B------:R-:W-:Y:S01]  /*0730*/  SHF.R.S32.HI R17, RZ, 0x1, R15 ;  /* 0x00000001ff117819 */ /* 0x000fe2000001140f */
[----:B------:R-:W-:Y:S01]  /*0740*/  IMAD R2, R9, c[0x0][0x198], RZ ;  /* 0x0000660009027a24 */ /* 0x000fe200078e02ff */
[----:B------:R-:W-:Y:S01]  /*0750*/  LOP3.LUT R4, R0, 0xfffffffc, RZ, 0xc0, !PT ;  /* 0xfffffffc00047812 */ /* 0x000fe200078ec0ff */
[----:B------:R-:W-:Y:S02]  /*0760*/  IMAD.MOV R0, RZ, RZ, -R12 ;  /* 0x000000ffff007224 */ /* 0x000fe400078e0a0c */
[----:B------:R-:W-:Y:S02]  /*0770*/  IMAD R11, R8, c[0x0][0x19c], R2 ;  /* 0x00006700080b7a24 */ /* 0x000fe400078e0202 */
[----:B------:R-:W-:-:S02]  /*0780*/  IMAD.IADD R48, R10, 0x1, -R4 ;  /* 0x000000010a307824 */ /* 0x000fc400078e0a04 */
[----:B------:R-:W-:Y:S01]  /*0790*/  IMAD R10, R23, R0, R22 ;  /* 0x00000000170a7224 */ /* 0x000fe200078e0216 */
[----:B------:R-:W-:Y:S01]  /*07a0*/  SHF.R.S32.HI R22, RZ, 0x1f, R26 ;  /* 0x0000001fff167819 */ /* 0x000fe2000001141a */
[----:B------:R-:W-:Y:S02]  /*07b0*/  IMAD.SHL.U32 R0, R17, 0x40, RZ ;  /* 0x0000004011007824 */ /* 0x000fe400078e00ff */
[----:B------:R-:W-:Y:S01]  /*07c0*/  IMAD.WIDE.U32 R2, R24, c[0x0][0x178], R30 ;  /* 0x00005e0018027a25 */ /* 0x000fe200078e001e */
[----:B------:R-:W-:Y:S02]  /*07d0*/  ISETP.GT.U32.AND P2, PT, R23, R10, PT ;  /* 0x0000000a1700720c */ /* 0x000fe40003f44070 */
[----:B------:R-:W-:Y:S01]  /*07e0*/  LOP3.LUT R0, R0, 0xc0, RZ, 0xc0, !PT ;  /* 0x000000c000007812 */ /* 0x000fe200078ec0ff */
[----:B------:R-:W-:Y:S02]  /*07f0*/  IMAD.U32 R16, R5, 0x20, R16 ;  /* 0x0000002005107824 */ /* 0x000fe400078e0010 */
[----:B------:R-:W-:-:S02]  /*0800*/  IMAD.IADD R5, R3, 0x1, R14 ;  /* 0x0000000103057824 */ /* 0x000fc400078e020e */
[----:B------:R-:W-:Y:S01]  /*0810*/  IMAD.IADD R3, R7, 0x1, R11 ;  /* 0x0000000107037824 */ /* 0x000fe200078e020b */
[----:B------:R-:W-:Y:S01]  /*0820*/  LOP3.LUT R11, R0, 0x8, R19, 0xf8, !PT ;  /* 0x00000008000b7812 */ /* 0x000fe200078ef813 */
[----:B------:R-:W-:Y:S01]  /*0830*/  IMAD.WIDE.U32 R8, R8, c[0x0][0x1a0], R30 ;  /* 0x0000680008087a25 */ /* 0x000fe200078e001e */
[----:B------:R-:W-:-:S03]  /*0840*/  SHF.R.U32.HI R0, RZ, 0x3, R0 ;  /* 0x00000003ff007819 */ /* 0x000fc60000011600 */
[----:B------:R-:W-:Y:S01]  /*0850*/  @!P2 IMAD.IADD R10, R10, 0x1, -R23 ;  /* 0x000000010a0aa824 */ /* 0x000fe200078e0a17 */
[----:B------:R-:W-:Y:S01]  /*0860*/  LOP3.LUT R15, R11, R0, RZ, 0x3c, !PT ;  /* 0x000000000b0f7212 */ /* 0x000fe200078e3cff */
[----:B------:R-:W-:Y:S01]  /*0870*/  IMAD.MOV.U32 R4, RZ, RZ, R2 ;  /* 0x000000ffff047224 */ /* 0x000fe200078e0002 */
[----:B------:R-:W-:Y:S01]  /*0880*/  @!P2 IADD3 R12, R12, 0x1, RZ ;  /* 0x000000010c0ca810 */ /* 0x000fe20007ffe0ff */
[----:B------:R-:W-:Y:S01]  /*0890*/  IMAD R14, R22, c[0x0][0x1a8], RZ ;  /* 0x00006a00160e7a24 */ /* 0x000fe200078e02ff */
[----:B------:R-:W-:Y:S01]  /*08a0*/  ISETP.GE.U32.AND P0, PT, R10, R23, PT ;  /* 0x000000170a00720c */ /* 0x000fe20003f06070 */
[----:B------:R-:W-:Y:S01]  /*08b0*/  IMAD.MOV.U32 R2, RZ, RZ, R6 ;  /* 0x000000ffff027224 */ /* 0x000fe200078e0006 */
[----:B------:R-:W-:Y:S01]  /*08c0*/  ISETP.NE.AND P2, PT, RZ, c[0x0][0x1c8], PT ;  /* 0x00007200ff007a0c */ /* 0x000fe20003f45270 */
[----:B------:R-:W-:Y:S02]  /*08d0*/  IMAD.IADD R9, R9, 0x1, R13 ;  /* 0x0000000109097824 */ /* 0x000fe400078e020d */
[----:B------:R-:W-:-:S02]  /*08e0*/  IMAD R14, R26, c[0x0][0x1ac], R14 ;  /* 0x00006b001a0e7a24 */ /* 0x000fc400078e020e */
[----:B------:R-:W-:-:S04]  /*08f0*/  IMAD.WIDE.U32 R6, R26, c[0x0][0x1a8], R4 ;  /* 0x00006a001a067a25 */ /* 0x000fc800078e0004 */
[C---:B------:R-:W-:Y:S02]  /*0900*/  IMAD R13, R25.reuse, c[0x0][0x180], RZ ;  /* 0x00006000190d7a24 */ /* 0x040fe400078e02ff */
[----:B------:R-:W-:Y:S01]  /*0910*/  IMAD R0, R25, c[0x0][0x188], RZ ;  /* 0x0000620019007a24 */ /* 0x000fe200078e02ff */
[----:B------:R-:W-:Y:S01]  /*0920*/  @P0 IADD3 R12, R12, 0x1, RZ ;  /* 0x000000010c0c0810 */ /* 0x000fe20007ffe0ff */
[----:B------:R-:W-:-:S04]  /*0930*/  IMAD.WIDE.U32 R4, R24, c[0x0][0x180], R2 ;  /* 0x0000600018047a25 */ /* 0x000fc800078e0002 */
[----:B------:R-:W-:Y:S02]  /*0940*/  IMAD.IADD R3, R7, 0x1, R14 ;  /* 0x0000000107037824 */ /* 0x000fe400078e020e */
[C---:B------:R-:W-:Y:S02]  /*0950*/  IMAD R13, R24.reuse, c[0x0][0x184], R13 ;  /* 0x00006100180d7a24 */ /* 0x040fe400078e020d */
[----:B------:R-:W-:Y:S02]  /*0960*/  IMAD R7, R24, c[0x0][0x18c], R0 ;  /* 0x0000630018077a24 */ /* 0x000fe400078e0200 */
[----:B------:R-:W-:Y:S02]  /*0970*/  IMAD R0, R29, c[0x0][0x190], RZ ;  /* 0x000064001d007a24 */ /* 0x000fe400078e02ff */
[----:B------:R-:W-:Y:S02]  /*0980*/  IMAD.MOV.U32 R2, RZ, RZ, R6 ;  /* 0x000000ffff027224 */ /* 0x000fe400078e0006 */
[----:B------:R-:W-:-:S02]  /*0990*/  IMAD.IADD R11, R5, 0x1, R13 ;  /* 0x00000001050b7824 */ /* 0x000fc400078e020d */
[----:B------:R-:W-:Y:S02]  /*09a0*/  IMAD.MOV.U32 R10, RZ, RZ, R4 ;  /* 0x000000ffff0a7224 */ /* 0x000fe400078e0004 */
[C---:B------:R-:W-:Y:S02]  /*09b0*/  IMAD R0, R28.reuse, c[0x0][0x194], R0 ;  /* 0x000065001c007a24 */ /* 0x040fe400078e0200 */
[----:B------:R-:W-:-:S04]  /*09c0*/  IMAD.WIDE.U32 R4, R28, c[0x0][0x190], R2 ;  /* 0x000064001c047a25 */ /* 0x000fc800078e0002 */
[----:B------:R-:W-:Y:S01]  /*09d0*/  IMAD.IADD R3, R5, 0x1, R0 ;  /* 0x0000000105037824 */ /* 0x000fe200078e0200 */
[----:B------:R-:W-:Y:S01]  /*09e0*/  LEA R2, P0, R4, c[0x0][0x160], 0x1 ;  /* 0x0000580004027a11 */ /* 0x000fe200078008ff */
[----:B------:R-:W-:Y:S01]  /*09f0*/  IMAD.MOV.U32 R0, RZ, RZ, R12 ;  /* 0x000000ffff007224 */ /* 0x000fe200078e000c */
[----:B------:R-:W-:Y:S01]  /*0a00*/  SHF.R.S32.HI R12, RZ, 0x1f, R55 ;  /* 0x0000001fff0c7819 */ /* 0x000fe20000011437 */
[----:B------:R-:W-:Y:S01]  /*0a10*/  IMAD.WIDE.U32 R8, R24, c[0x0][0x188], R8 ;  /* 0x0000620018087a25 */ /* 0x000fe200078e0008 */
[----:B------:R-:W-:-:S03]  /*0a20*/  LEA.HI.X R3, R4, c[0x0][0x164], R3, 0x1, P0 ;  /* 0x0000590004037a11 */ /* 0x000fc600000f0c03 */
[----:B------:R-:W-:Y:S01]  /*0a30*/  @!P1 IMAD.MOV R0, RZ, RZ, -R0 ;  /* 0x000000ffff009224 */ /* 0x000fe200078e0a00 */
[----:B------:R-:W-:Y:S01]  /*0a40*/  @!P2 LOP3.LUT R0, RZ, c[0x0][0x1c8], RZ, 0x33, !PT ;  /* 0x00007200ff00aa12 */ /* 0x000fe200078e33ff */
[----:B------:R-:W-:Y:S02]  /*0a50*/  IMAD.IADD R7, R9, 0x1, R7 ;  /* 0x0000000109077824 */ /* 0x000fe400078e0207 */
[----:B------:R-:W-:Y:S01]  /*0a60*/  IMAD.SHL.U32 R218, R16, 0x2, RZ ;  /* 0x0000000210da7824 */ /* 0x000fe200078e00ff */
[----:B------:R-:W-:Y:S01]  /*0a70*/  SHF.R.S32.HI R9, RZ, 0x1f, R0 ;  /* 0x0000001fff097819 */ /* 0x000fe20000011400 */
[----:B------:R-:W-:Y:S02]  /*0a80*/  IMAD.MOV.U32 R6, RZ, RZ, R8 ;  /* 0x000000ffff067224 */ /* 0x000fe400078e0008 */
[----:B------:R-:W-:Y:S01]  /*0a90*/  IMAD.WIDE.U32 R248, R0, c[0x0][0x1b0], R10 ;  /* 0x00006c0000f87a25 */ /* 0x000fe200078e000a */
[----:B------:R1:W-:Y:S03]  /*0aa0*/  LDGSTS.E.BYPASS.LTC128B.128 [R218], [R2.64] ;  /* 0x0000000002da7fae */ /* 0x0003e6000b901d4a */
[----:B------:R-:W-:-:S02]  /*0ab0*/  IMAD R8, R9, c[0x0][0x1b0], RZ ;  /* 0x00006c0009087a24 */ /* 0x000fc400078e02ff */
[----:B------:R-:W-:Y:S02]  /*0ac0*/  IMAD R10, R55, UR7, RZ ;  /* 0x00000007370a7c24 */ /* 0x000fe4000f8e02ff */
[----:B------:R-:W-:Y:S02]  /*0ad0*/  IMAD R8, R0, c[0x0][0x1b4], R8 ;  /* 0x00006d0000087a24 */ /* 0x000fe400078e0208 */
[----:B------:R-:W-:Y:S02]  /*0ae0*/  IMAD.MOV.U32 R244, RZ, RZ, R248 ;  /* 0x000000fffff47224 */ /* 0x000fe400078e00f8 */
[----:B------:R-:W-:Y:S02]  /*0af0*/  IMAD.IADD R245, R249, 0x1, R8 ;  /* 0x00000001f9f57824 */ /* 0x000fe400078e0208 */
[----:B------:R-:W-:Y:S02]  /*0b00*/  IMAD R8, R12, UR8, R10 ;  /* 0x000000080c087c24 */ /* 0x000fe4000f8e020a */
[----:B------:R-:W-:-:S02]  /*0b10*/  IMAD R9, R9, c[0x0][0x1b8], RZ ;  /* 0x00006e0009097a24 */ /* 0x000fc400078e02ff */
[----:B------:R-:W-:Y:S02]  /*0b20*/  IMAD R13, R12, c[0x0][0x1a0], RZ ;  /* 0x000068000c0d7a24 */ /* 0x000fe400078e02ff */
[C---:B------:R-:W-:Y:S02]  /*0b30*/  IMAD R12, R0.reuse, c[0x0][0x1bc], R9 ;  /* 0x00006f00000c7a24 */ /* 0x040fe400078e0209 */
[----:B------:R-:W-:-:S04]  /*0b40*/  IMAD.WIDE.U32 R246, R0, c[0x0][0x1b8], R6 ;  /* 0x00006e0000f67a25 */ /* 0x000fc800078e0006 */
[----:B------:R-:W-:Y:S01]  /*0b50*/  IMAD.WIDE.U32 R10, R55, c[0x0][0x1a0], RZ ;  /* 0x00006800370a7a25 */ /* 0x000fe200078e00ff */
[----:B-1----:R-:W-:-:S03]  /*0b60*/  IADD3 R2, P0, R2, UR13, RZ ;  /* 0x0000000d02027c10 */ /* 0x002fc6000ff1e0ff */
[----:B------:R-:W-:Y:S01]  /*0b70*/  IMAD R13, R55, c[0x0][0x1a4], R13 ;  /* 0x00006900370d7a24 */ /* 0x000fe200078e020d */
[----:B------:R-:W-:Y:S01]  /*0b80*/  IADD3.X R3, R3, UR12, RZ, P0, !PT ;  /* 0x0000000c03037c10 */ /* 0x000fe200087fe4ff */
[----:B------:R-:W-:Y:S01]  /*0b90*/  IMAD.IADD R250, R247, 0x1, R12 ;  /* 0x00000001f7fa7824 */ /* 0x000fe200078e020c */
[----:B------:R-:W-:-:S03]  /*0ba0*/  IADD3 R4, P0, R2, UR13, RZ ;  /* 0x0000000d02047c10 */ /* 0x000fc6000ff1e0ff */
[----:B------:R1:W-:Y:S01]  /*0bb0*/  LDGSTS.E.BYPASS.LTC128B.128 [R218+0x800], [R2.64] ;  /* 0x0080000002da7fae */ /* 0x0003e2000b901d4a */
[----:B------:R-:W-:-:S05]  /*0bc0*/  IADD3.X R5, R3, UR12, RZ, P0, !PT ;  /* 0x0000000c03057c10 */ /* 0x000fca00087fe4ff */
[----:B------:R2:W-:Y:S01]  /*0bd0*/  LDGSTS.E.BYPASS.LTC128B.128 [R218+0x1000], [R4.64] ;  /* 0x0100000004da7fae */ /* 0x0005e2000b901d4a */
[----:B-1----:R-:W-:-:S04]  /*0be0*/  IMAD.WIDE.U32 R2, R55, UR8, R244 ;  /* 0x0000000837027c25 */ /* 0x002fc8000f8e00f4 */
[----:B------:R-:W-:Y:S01]  /*0bf0*/  IMAD.IADD R3, R3, 0x1, R8 ;  /* 0x0000000103037824 */ /* 0x000fe200078e0208 */
[----:B------:R-:W-:-:S04]  /*0c00*/  LEA R8, P0, R2, c[0x0][0x168], 0x1 ;  /* 0x00005a0002087a11 */ /* 0x000fc800078008ff */
[----:B------:R-:W-:Y:S01]  /*0c10*/  LEA.HI.X R9, R2, c[0x0][0x16c], R3, 0x1, P0 ;  /* 0x00005b0002097a11 */ /* 0x000fe200000f0c03 */
[----:B------:R-:W-:Y:S01]  /*0c20*/  IMAD.IADD R3, R11, 0x1, R13 ;  /* 0x000000010b037824 */ /* 0x000fe200078e020d */
[----:B------:R-:W-:Y:S01]  /*0c30*/  IADD3 R6, P0, R4, UR13, RZ ;  /* 0x0000000d04067c10 */ /* 0x000fe2000ff1e0ff */
[----:B------:R-:W-:Y:S01]  /*0c40*/  USHF.L.U64.HI UR13, UR4, UR6, UR5 ;  /* 0x00000006040d7299 */ /* 0x000fe20008010205 */
[----:B--2---:R-:W-:Y:S02]  /*0c50*/  IADD3 R4, P1, R8, UR9, RZ ;  /* 0x0000000908047c10 */ /* 0x004fe4000ff3e0ff */
[----:B------:R-:W-:Y:S01]  /*0c60*/  IADD3.X R7, R5, UR12, RZ, P0, !PT ;  /* 0x0000000c05077c10 */ /* 0x000fe200087fe4ff */
[----:B------:R-:W-:Y:S01]  /*0c70*/  ULDC.64 UR4, c[0x0][0x1a0] ;  /* 0x0000680000047ab9 */ /* 0x000fe20000000a00 */
[----:B------:R-:W-:Y:S01]  /*0c80*/  LEA R0, P0, R10, R246, 0x7 ;  /* 0x000000f60a007211 */ /* 0x000fe200078038ff */
[----:B------:R-:W-:Y:S01]  /*0c90*/  USHF.L.U32 UR12, UR4, 0x6, URZ ;  /* 0x00000006040c7899 */ /* 0x000fe2000800063f */
[----:B------:R-:W-:Y:S01]  /*0ca0*/  IADD3.X R5, R9, UR13, RZ, P1, !PT ;  /* 0x0000000d09057c10 */ /* 0x000fe20008ffe4ff */
[----:B------:R1:W-:Y:S01]  /*0cb0*/  LDGSTS.E.BYPASS.LTC128B.128 [R218+0x1800], [R6.64] ;  /* 0x0180000006da7fae */ /* 0x0003e2000b901d4a */
[----:B------:R-:W-:Y:S01]  /*0cc0*/  IADD3 R2, P1, R4, UR9, RZ ;  /* 0x0000000904027c10 */ /* 0x000fe2000ff3e0ff */
[----:B------:R-:W-:Y:S01]  /*0cd0*/  USHF.L.U64.HI UR5, UR4, UR6, UR5 ;  /* 0x0000000604057299 */ /* 0x000fe20008010205 */
[----:B------:R-:W-:Y:S01]  /*0ce0*/  LEA.HI.X R10, R10, R250, R3, 0x7, P0 ;  /* 0x000000fa0a0a7211 */ /* 0x000fe200000f3c03 */
[----:B------:R2:W-:Y:S01]  /*0cf0*/  LDGSTS.E.BYPASS.LTC128B.128 [R218+0x2000], [R8.64] ;  /* 0x0200000008da7fae */ /* 0x0005e2000b901d4a */
[----:B------:R-:W-:-:S03]  /*0d00*/  IADD3.X R3, R5, UR13, RZ, P1, !PT ;  /* 0x0000000d05037c10 */ /* 0x000fc60008ffe4ff */
[----:B------:R3:W-:Y:S04]  /*0d10*/  LDGSTS.E.BYPASS.LTC128B.128 [R218+0x2800], [R4.64] ;  /* 0x0280000004da7fae */ /* 0x0007e8000b901d4a */
[----:B------:R4:W-:Y:S01]  /*0d20*/  LDGSTS.E.BYPASS.LTC128B.128 [R218+0x3000], [R2.64] ;  /* 0x0300000002da7fae */ /* 0x0009e2000b901d4a */
[----:B-1----:R-:W-:-:S04]  /*0d30*/  IADD3 R6, P0, R2, UR9, RZ ;  /* 0x0000000902067c10 */ /* 0x002fc8000ff1e0ff */
[----:B------:R-:W-:Y:S01]  /*0d40*/  IADD3.X R7, R3, UR13, RZ, P0, !PT ;  /* 0x0000000d03077c10 */ /* 0x000fe200087fe4ff */
[C---:B--2---:R-:W-:Y:S02]  /*0d50*/  IMAD R8, R18.reuse, 0x8, R20 ;  /* 0x0000000812087824 */ /* 0x044fe400078e0214 */
[----:B---3--:R-:W-:Y:S02]  /*0d60*/  IMAD.SHL.U32 R4, R21, 0x20, RZ ;  /* 0x0000002015047824 */ /* 0x008fe400078e00ff */
[----:B------:R1:W-:Y:S01]  /*0d70*/  LDGSTS.E.BYPASS.LTC128B.128 [R218+0x3800], [R6.64] ;  /* 0x0380000006da7fae */ /* 0x0003e2000b901d4a */
[----:B------:R-:W-:Y:S01]  /*0d80*/  IMAD.SHL.U32 R5, R18, 0x8, RZ ;  /* 0x0000000812057824 */ /* 0x000fe200078e00ff */
[----:B----4-:R-:W-:Y:S02]  /*0d90*/  LEA R2, P0, R0, c[0x0][0x170], 0x1 ;  /* 0x00005c0000027a11 */ /* 0x010fe400078008ff */
[----:B------:R-:W0:Y:S01]  /*0da0*/  LDGDEPBAR ;  /* 0x00000000000079af */ /* 0x000e220000000000 */
[----:B------:R-:W-:-:S02]  /*0db0*/  LOP3.LUT R53, R4, 0xffffff00, RZ, 0xc0, !PT ;  /* 0xffffff0004357812 */ /* 0x000fc400078ec0ff */
[----:B------:R-:W-:Y:S01]  /*0dc0*/  LEA.HI.X R3, R0, c[0x0][0x174], R10, 0x1, P0 ;  /* 0x00005d0000037a11 */ /* 0x000fe200000f0c0a */
[----:B------:R-:W-:Y:S01]  /*0dd0*/  IMAD.SHL.U32 R0, R48, 0x40, RZ ;  /* 0x0000004030007824 */ /* 0x000fe200078e00ff */
[----:B------:R-:W-:Y:S01]  /*0de0*/  IADD3 R4, P0, R2, UR12, RZ ;  /* 0x0000000c02047c10 */ /* 0x000fe2000ff1e0ff */
[----:B------:R-:W-:-:S03]  /*0df0*/  IMAD R175, R108, 0x20, R53 ;  /* 0x000000206caf7824 */ /* 0x000fc600078e0235 */
[----:B------:R-:W-:-:S04]  /*0e00*/  LOP3.LUT R0, R0, 0xc0, RZ, 0xc0, !PT ;  /* 0x000000c000007812 */ /* 0x000fc800078ec0ff */
[----:B-1----:R-:W-:Y:S01]  /*0e10*/  LOP3.LUT R7, R0, 0x8, R5, 0xf8, !PT ;  /* 0x0000000800077812 */ /* 0x002fe200078ef805 */
[----:B------:R-:W-:-:S04]  /*0e20*/  DEPBAR.LE SB0, 0x0 ;  /* 0x000080000000791a */ /* 0x000fc80000000000 */
[----:B------:R-:W-:Y:S01]  /*0e30*/  BAR.SYNC.DEFER_BLOCKING 0x0 ;  /* 0x0000000000007b1d */ /* 0x000fe20000010000 */
[----:B------:R-:W-:Y:S01]  /*0e40*/  SHF.R.U32.HI R6, RZ, 0x3, R0 ;  /* 0x00000003ff067819 */ /* 0x000fe20000011600 */
[----:B------:R-:W-:Y:S02]  /*0e50*/  IMAD R5, R54, 0x200, R53 ;  /* 0x0000020036057824 */ /* 0x000fe400078e0235 */
[----:B------:R-:W-:Y:S01]  /*0e60*/  IMAD.U32 R0, R8, 0x20, R15 ;  /* 0x0000002008007824 */ /* 0x000fe200078e000f */
[----:B------:R-:W-:Y:S01]  /*0e70*/  LOP3.LUT R144, R7, R6, RZ, 0x3c, !PT ;  /* 0x0000000607907212 */ /* 0x000fe200078e3cff */
[----:B------:R-:W-:Y:S01]  /*0e80*/  IMAD R9, R108, 0x20, R5 ;  /* 0x000000206c097824 */ /* 0x000fe200078e0205 */
[----:B------:R-:W-:Y:S02]  /*0e90*/  IADD3 R6, P1, R4, UR12, RZ ;  /* 0x0000000c04067c10 */ /* 0x000fe4000ff3e0ff */
[----:B------:R-:W-:Y:S02]  /*0ea0*/  IADD3.X R5, R3, UR5, RZ, P0, !PT ;  /* 0x0000000503057c10 */ /* 0x000fe400087fe4ff */
[----:B------:R-:W-:-:S02]  /*0eb0*/  IADD3 R8, P0, R6, UR12, RZ ;  /* 0x0000000c06087c10 */ /* 0x000fc4000ff1e0ff */
[----:B------:R-:W-:Y:S02]  /*0ec0*/  IADD3.X R7, R5, UR5, RZ, P1, !PT ;  /* 0x0000000505077c10 */ /* 0x000fe40008ffe4ff */
[----:B------:R-:W-:Y:S02]  /*0ed0*/  LOP3.LUT P1, RZ, R48, 0x2, RZ, 0xc0, !PT ;  /* 0x0000000230ff7812 */ /* 0x000fe4000782c0ff */
[----:B------:R-:W-:-:S04]  /*0ee0*/  LEA R206, R0, 0x2000, 0x1 ;  /* 0x0000200000ce7811 */ /* 0x000fc800078e08ff */
[----:B------:R-:W-:Y:S01]  /*0ef0*/  IADD3 R209, R206, 0x20, RZ ;  /* 0x00000020ced17810 */ /* 0x000fe20007ffe0ff */
[----:B------:R-:W-:Y:S01]  /*0f00*/  @!PT LDS RZ, [RZ] ;  /* 0x00000000fffff984 */ /* 0x000fe20000000800 */
[----:B------:R-:W-:Y:S01]  /*0f10*/  @!PT LDS RZ, [RZ] ;  /* 0x00000000fffff984 */ /* 0x000fe20000000800 */
[----:B------:R-:W-:Y:S01]  /*0f20*/  @!PT LDS RZ, [RZ] ;  /* 0x00000000fffff984 */ /* 0x000fe20000000800 */
[----:B------:R1:W-:Y:S04]  /*0f30*/  LDGSTS.E.BYPASS.LTC128B.128 [R218+0x4000], [R2.64] ;  /* 0x0400000002da7fae */ /* 0x0003e8000b901d4a */
[----:B------:R2:W-:Y:S04]  /*0f40*/  LDGSTS.E.BYPASS.LTC128B.128 [R218+0x4800], [R4.64] ;  /* 0x0480000004da7fae */ /* 0x0005e8000b901d4a */
[----:B------:R2:W-:Y:S01]  /*0f50*/  LDGSTS.E.BYPASS.LTC128B.128 [R218+0x5000], [R6.64] ;  /* 0x0500000006da7fae */ /* 0x0005e2000b901d4a */
[----:B-1----:R-:W-:Y:S01]  /*0f60*/  IMAD.IADD R2, R144, 0x1, R9 ;  /* 0x0000000190027824 */ /* 0x002fe200078e0209 */
[----:B------:R-:W-:Y:S01]  /*0f70*/  IADD3.X R9, R7, UR5, RZ, P0, !PT ;  /* 0x0000000507097c10 */ /* 0x000fe200087fe4ff */
[----:B------:R-:W-:Y:S01]  /*0f80*/  IMAD.SHL.U32 R3, R0, 0x2, RZ ;  /* 0x0000000200037824 */ /* 0x000fe200078e00ff */
[----:B------:R-:W-:Y:S01]  /*0f90*/  LOP3.LUT P0, RZ, R17, 0x2, RZ, 0xc0, !PT ;  /* 0x0000000211ff7812 */ /* 0x000fe2000780c0ff */
[----:B------:R-:W-:-:S02]  /*0fa0*/  IMAD.SHL.U32 R207, R2, 0x2, RZ ;  /* 0x0000000202cf7824 */ /* 0x000fc400078e00ff */
[----:B------:R1:W-:Y:S01]  /*0fb0*/  LDGSTS.E.BYPASS.LTC128B.128 [R218+0x5800], [R8.64] ;  /* 0x0580000008da7fae */ /* 0x0003e2000b901d4a */
[----:B------:R-:W-:-:S03]  /*0fc0*/  IMAD.MOV.U32 R2, RZ, RZ, 0x20 ;  /* 0x00000020ff027424 */ /* 0x000fc600078e00ff */
[----:B------:R-:W-:Y:S02]  /*0fd0*/  LDSM.16.M88.4 R12, [R3+0x2000] ;  /* 0x00200000030c783b */ /* 0x000fe40000000200 */
[----:B------:R-:W-:Y:S02]  /*0fe0*/  SEL R0, R2, 0xffffffe0, !P1 ;  /* 0xffffffe002007807 */ /* 0x000fe40004800000 */
[----:B--2---:R-:W2:Y:S01]  /*0ff0*/  LDSM.16.M88.4 R4, [R207+0x1000] ;  /* 0x00100000cf04783b */ /* 0x004ea20000000200 */
[----:B------:R-:W-:Y:S02]  /*1000*/  LOP3.LUT R2, R81, 0xffffffe0, RZ, 0xc0, !PT ;  /* 0xffffffe051027812 */ /* 0x000fe400078ec0ff */
[----:B------:R-:W-:Y:S01]  /*1010*/  IMAD.IADD R208, R207, 0x1, R0 ;  /* 0x00000001cfd07824 */ /* 0x000fe200078e0200 */
[----:B------:R-:W3:Y:S01]  /*1020*/  LDSM.16.M88.4 R44, [R3+0x2400] ;  /* 0x00240000032c783b */ /* 0x000ee20000000200 */
[----:B------:R-:W-:Y:S01]  /*1030*/  @P0 IADD3 R209, R206, -0x20, RZ ;  /* 0xffffffe0ced10810 */ /* 0x000fe20007ffe0ff */
[----:B------:R-:W-:-:S02]  /*1040*/  IMAD.IADD R2, R80, 0x1, -R2 ;  /* 0x0000000150027824 */ /* 0x000fc400078e0a02 */
[----:B------:R-:W4:Y:S01]  /*1050*/  LDSM.16.M88.4 R40, [R3+0x2800] ;  /* 0x002800000328783b */ /* 0x000f220000000200 */
[C---:B------:R-:W-:Y:S02]  /*1060*/  IADD3 R216, R209.reuse, 0x400, RZ ;  /* 0x00000400d1d87810 */ /* 0x040fe40007ffe0ff */
[C---:B------:R-:W-:Y:S01]  /*1070*/  IADD3 R211, R209.reuse, 0x1800, RZ ;  /* 0x00001800d1d37810 */ /* 0x040fe20007ffe0ff */
[----:B------:R-:W5:Y:S01]  /*1080*/  LDSM.16.M88.4 R36, [R3+0x2c00] ;  /* 0x002c00000324783b */ /* 0x000f620000000200 */
[----:B------:R-:W-:-:S03]  /*1090*/  IADD3 R210, R209, 0x1c00, RZ ;  /* 0x00001c00d1d27810 */ /* 0x000fc60007ffe0ff */
[----:B------:R-:W3:Y:S04]  /*10a0*/  LDSM.16.M88.4 R32, [R3+0x3000] ;  /* 0x003000000320783b */ /* 0x000ee80000000200 */
[----:B------:R-:W4:Y:S04]  /*10b0*/  LDSM.16.M88.4 R28, [R3+0x3400] ;  /* 0x00340000031c783b */ /* 0x000f280000000200 */
[----:B------:R-:W4:Y:S04]  /*10c0*/  LDSM.16.M88.4 R24, [R3+0x3800] ;  /* 0x003800000318783b */ /* 0x000f280000000200 */
[----:B------:R5:W4:Y:S04]  /*10d0*/  LDSM.16.M88.4 R20, [R3+0x3c00] ;  /* 0x003c00000314783b */ /* 0x000b280000000200 */
[----:B-1----:R-:W1:Y:S04]  /*10e0*/  LDSM.16.M88.4 R8, [R207] ;  /* 0x00000000cf08783b */ /* 0x002e680000000200 */
[----:B------:R-:W-:Y:S04]  /*10f0*/  LDSM.16.M88.4 R16, [R208] ;  /* 0x00000000d010783b */ /* 0x000fe80000000200 */
[----:B------:R-:W1:Y:S01]  /*1100*/  LDSM.16.M88.4 R68, [R209+0x400] ;  /* 0x00040000d144783b */ /* 0x000e620000000200 */
[C---:B--2---:R-:W-:Y:S03]  /*1110*/  HMMA.16816.F32.BF16 R60, R4.reuse, R12, RZ ;  /* 0x0000000c043c723c */ /* 0x044fe600000418ff */
[----:B------:R-:W2:Y:S04]  /*1120*/  LDSM.16.M88.4 R48, [R209] ;  /* 0x00000000d130783b */ /* 0x000ea80000000200 */
[----:B------:R-:W-:Y:S01]  /*1130*/  LDSM.16.M88.4 R84, [R209+0x800] ;  /* 0x00080000d154783b */ /* 0x000fe20000000200 */
[----:B------:R-:W-:Y:S01]  /*1140*/  HMMA.16816.F32.BF16 R72, R4, R14, RZ ;  /* 0x0000000e0448723c */ /* 0x000fe200000418ff */
[----:B-----5:R-:W-:-:S02]  /*1150*/  SHF.R.S32.HI R3, RZ, 0x1f, R2 ;  /* 0x0000001fff037819 */ /* 0x020fc40000011402 */
[----:B------:R-:W-:Y:S02]  /*1160*/  LDSM.16.M88.4 R88, [R209+0xc00] ;  /* 0x000c0000d158783b */ /* 0x000fe40000000200 */
[----:B------:R-:W-:Y:S02]  /*1170*/  LEA.HI R2, R3, R2, RZ, 0x2 ;  /* 0x0000000203027211 */ /* 0x000fe400078f10ff */
[----:B------:R-:W0:Y:S01]  /*1180*/  LDGDEPBAR ;  /* 0x00000000000079af */ /* 0x000e220000000000 */
[----:B---3--:R-:W-:Y:S01]  /*1190*/  HMMA.16816.F32.BF16 R64, R4, R44, RZ ;  /* 0x0000002c0440723c */ /* 0x008fe200000418ff */
[----:B------:R-:W-:Y:S02]  /*11a0*/  SHF.R.S32.HI R3, RZ, 0x1f, R81 ;  /* 0x0000001fff037819 */ /* 0x000fe40000011451 */
[----:B------:R-:W-:Y:S02]  /*11b0*/  SHF.R.S32.HI R83, RZ, 0x2, R2 ;  /* 0x00000002ff537819 */ /* 0x000fe40000011402 */
[----:B------:R-:W-:-:S03]  /*11c0*/  LEA.HI R3, R3, R54, RZ, 0x2 ;  /* 0x0000003603037211 */ /* 0x000fc600078f10ff */
[C---:B----4-:R-:W-:Y:S01]  /*11d0*/  HMMA.16816.F32.BF16 R160, R4.reuse, R40, RZ ;  /* 0x0000002804a0723c */ /* 0x050fe200000418ff */
[----:B------:R-:W-:Y:S07]  /*11e0*/  STL [R1+0x10], R83 ;  /* 0x0000105301007387 */ /* 0x000fee0000100800 */
[C---:B------:R-:W-:Y:S08]  /*11f0*/  HMMA.16816.F32.BF16 R176, R4.reuse, R36, RZ ;  /* 0x0000002404b0723c */ /* 0x040ff000000418ff */
        /* <DEDUP_REMOVED lines=10> */
[----:B------:R-:W-:Y:S08]  /*12a0*/  HMMA.16816.F32.BF16 R240, R4, R22, RZ ;  /* 0x0000001604f0723c */ /* 0x000ff000000418ff */
[C---:B-1----:R-:W-:Y:S08]  /*12b0*/  HMMA.16816.F32.BF16 R4, R8.reuse, R44, RZ ;  /* 0x0000002c0804723c */ /* 0x042ff000000418ff */
[C---:B------:R-:W-:Y:S08]  /*12c0*/  HMMA.16816.F32.BF16 R76, R8.reuse, R14, RZ ;  /* 0x0000000e084c723c */ /* 0x040ff000000418ff */
[C---:B------:R-:W-:Y:S01]  /*12d0*/  HMMA.16816.F32.BF16 R56, R8.reuse, R12, RZ ;  /* 0x0000000c0838723c */ /* 0x040fe200000418ff */
[----:B------:R-:W1:Y:S07]  /*12e0*/  LDSM.16.M88.4 R12, [R208+0x1000] ;  /* 0x00100000d00c783b */ /* 0x000e6e0000000200 */
[C---:B------:R-:W-:Y:S08]  /*12f0*/  HMMA.16816.F32.BF16 R140, R8.reuse, R20, RZ ;  /* 0x00000014088c723c */ /* 0x040ff000000418ff */
[----:B------:R-:W-:Y:S08]  /*1300*/  HMMA.16816.F32.BF16 R224, R8, R22, RZ ;  /* 0x0000001608e0723c */ /* 0x000ff000000418ff */
[----:B------:R-:W-:Y:S07]  /*1310*/  HMMA.16816.F32.BF16 R20, R16, R68, R4 ;  /* 0x000000441014723c */ /* 0x000fee0000041804 */
[----:B------:R-:W-:Y:S01]  /*1320*/  IMAD R4, R54, 0x10, R82 ;  /* 0x0000001036047824 */ /* 0x000fe200078e0252 */
[----:B------:R-:W-:Y:S01]  /*1330*/  HMMA.16816.F32.BF16 R96, R8, R32, RZ ;  /* 0x000000200860723c */ /* 0x000fe200000418ff */
[----:B------:R-:W-:-:S03]  /*1340*/  IMAD.SHL.U32 R5, R80, 0x2, RZ ;  /* 0x0000000250057824 */ /* 0x000fc600078e00ff */
[----:B------:R-:W-:Y:S02]  /*1350*/  IADD3 R2, R4, 0x1, R83 ;  /* 0x0000000104027810 */ /* 0x000fe40007ffe053 */
[----:B------:R-:W-:Y:S01]  /*1360*/  LDSM.16.M88.4 R80, [R209+0x1000] ;  /* 0x00100000d150783b */ /* 0x000fe20000000200 */
[----:B------:R-:W-:Y:S01]  /*1370*/  LOP3.LUT R5, R5, 0x6, RZ, 0xc0, !PT ;  /* 0x0000000605057812 */ /* 0x000fe200078ec0ff */
[----:B------:R-:W-:Y:S01]  /*1380*/  HMMA.16816.F32.BF16 R116, R8, R34, RZ ;  /* 0x000000220874723c */ /* 0x000fe200000418ff */
[----:B------:R-:W-:Y:S02]  /*1390*/  LOP3.LUT R4, R3, 0xfffffffc, RZ, 0xc0, !PT ;  /* 0xfffffffc03047812 */ /* 0x000fe400078ec0ff */
[----:B------:R-:W-:Y:S01]  /*13a0*/  IADD3 R3, R52, -c[0x0][0x214], R2 ;  /* 0x8000850034037a10 */ /* 0x000fe20007ffe002 */
[----:B------:R-:W-:Y:S02]  /*13b0*/  IMAD R2, R55, 0x80, R5 ;  /* 0x0000008037027824 */ /* 0x000fe400078e0205 */
[----:B------:R-:W-:Y:S01]  /*13c0*/  IMAD.IADD R5, R54, 0x1, -R4 ;  /* 0x0000000136057824 */ /* 0x000fe200078e0a04 */
[----:B------:R-:W-:Y:S01]  /*13d0*/  IADD3 R4, R3, c[0x0][0x2e8], RZ ;  /* 0x0000ba0003047a10 */ /* 0x000fe20007ffe0ff */
[----:B--2---:R-:W-:Y:S01]  /*13e0*/  HMMA.16816.F32.BF16 R32, R16, R50, R76 ;  /* 0x000000321020723c */ /* 0x004fe2000004184c */
[----:B------:R-:W2:Y:S01]  /*13f0*/  LDSM.16.M88.4 R76, [R209+0x1400] ;  /* 0x00140000d14c783b */ /* 0x000ea20000000200 */
[----:B------:R-:W-:-:S02]  /*1400*/  IADD3 R44, R2, 0x1, RZ ;  /* 0x00000001022c7810 */ /* 0x000fc40007ffe0ff */
[----:B------:R-:W-:Y:S01]  /*1410*/  IMNMX R3, R4, R52, PT ;  /* 0x0000003404037217 */ /* 0x000fe20003800200 */
[----:B------:R3:W-:Y:S01]  /*1420*/  STL [R1+0x14], R5 ;  /* 0x0000140501007387 */ /* 0x0007e20000100800 */
[C---:B------:R-:W-:Y:S02]  /*1430*/  IADD3 R7, R2.reuse, 0x69, RZ ;  /* 0x0000006902077810 */ /* 0x040fe40007ffe0ff */
[----:B------:R-:W-:Y:S01]  /*1440*/  HMMA.16816.F32.BF16 R92, R8, R40, RZ ;  /* 0x00000028085c723c */ /* 0x000fe200000418ff */
[-C--:B------:R-:W-:Y:S02]  /*1450*/  ISETP.GE.AND P3, PT, R2, R3.reuse, PT ;  /* 0x000000030200720c */ /* 0x080fe40003f66270 */
[----:B------:R-:W-:Y:S02]  /*1460*/  ISETP.GE.AND P2, PT, R44, R3, PT ;  /* 0x000000032c00720c */ /* 0x000fe40003f46270 */
[----:B------:R-:W-:-:S03]  /*1470*/  IADD3 R6, R2, 0x70, RZ ;  /* 0x0000007002067810 */ /* 0x000fc60007ffe0ff */
[----:B------:R-:W-:Y:S01]  /*1480*/  HMMA.16816.F32.BF16 R104, R8, R42, RZ ;  /* 0x0000002a0868723c */ /* 0x000fe200000418ff */
[----:B------:R-:W-:-:S07]  /*1490*/  ISETP.GE.AND P4, PT, R6, R3, PT ;  /* 0x000000030600720c */ /* 0x000fce0003f86270 */
[----:B------:R-:W-:Y:S01]  /*14a0*/  HMMA.16816.F32.BF16 R40, R8, R36, RZ ;  /* 0x000000240828723c */ /* 0x000fe200000418ff */
[----:B---3--:R-:W-:-:S07]  /*14b0*/  IADD3 R5, R4, 0x8, RZ ;  /* 0x0000000804057810 */ /* 0x008fce0007ffe0ff */
[----:B------:R-:W-:Y:S01]  /*14c0*/  HMMA.16816.F32.BF16 R112, R8, R38, RZ ;  /* 0x000000260870723c */ /* 0x000fe200000418ff */
[----:B------:R-:W-:-:S04]  /*14d0*/  IMNMX R5, R5, R52, PT ;  /* 0x0000003405057217 */ /* 0x000fc80003800200 */
[----:B------:R-:W-:-:S03]  /*14e0*/  ISETP.GE.AND P1, PT, R2, R5, PT ;  /* 0x000000050200720c */ /* 0x000fc60003f26270 */
[----:B------:R-:W-:Y:S01]  /*14f0*/  HMMA.16816.F32.BF16 R100, R8, R46, RZ ;  /* 0x0000002e0864723c */ /* 0x000fe200000418ff */
[----:B------:R-:W-:-:S07]  /*1500*/  ISETP.GE.AND P0, PT, R44, R5, PT ;  /* 0x000000052c00720c */ /* 0x000fce0003f06270 */
[C---:B------:R-:W-:Y:S08]  /*1510*/  HMMA.16816.F32.BF16 R36, R8.reuse, R28, RZ ;  /* 0x0000001c0824723c */ /* 0x040ff000000418ff */
[C---:B------:R-:W-:Y:S08]  /*1520*/  HMMA.16816.F32.BF16 R124, R8.reuse, R30, RZ ;  /* 0x0000001e087c723c */ /* 0x040ff000000418ff */
[C---:B------:R-:W-:Y:S08]  /*1530*/  HMMA.16816.F32.BF16 R136, R8.reuse, R24, RZ ;  /* 0x000000180888723c */ /* 0x040ff000000418ff */
[----:B------:R-:W-:Y:S08]  /*1540*/  HMMA.16816.F32.BF16 R200, R8, R26, RZ ;  /* 0x0000001a08c8723c */ /* 0x000ff000000418ff */
[----:B------:R-:W-:Y:S07]  /*1550*/  HMMA.16816.F32.BF16 R8, R16, R48, R56 ;  /* 0x000000301008723c */ /* 0x000fee0000041838 */
[C---:B------:R-:W-:Y:S01]  /*1560*/  IADD3 R59, R2.reuse, 0x30, RZ ;  /* 0x00000030023b7810 */ /* 0x040fe20007ffe0ff */
[----:B-1----:R-:W-:Y:S01]  /*1570*/  HMMA.16816.F32.BF16 R132, R12, R50, R72 ;  /* 0x000000320c84723c */ /* 0x002fe20000041848 */
[C---:B------:R-:W-:Y:S01]  /*1580*/  IADD3 R58, R2.reuse, 0x31, RZ ;  /* 0x00000031023a7810 */ /* 0x040fe20007ffe0ff */
[----:B------:R-:W-:Y:S01]  /*1590*/  LDSM.16.M88.4 R72, [R209+0x1c00] ;  /* 0x001c0000d148783b */ /* 0x000fe20000000200 */
[----:B------:R-:W-:-:S02]  /*15a0*/  IADD3 R57, R2, 0x40, RZ ;  /* 0x0000004002397810 */ /* 0x000fc40007ffe0ff */
[C---:B------:R-:W-:Y:S02]  /*15b0*/  IADD3 R56, R2.reuse, 0x41, RZ ;  /* 0x0000004102387810 */ /* 0x040fe40007ffe0ff */
[C---:B------:R-:W-:Y:S01]  /*15c0*/  IADD3 R51, R2.reuse, 0x10, RZ ;  /* 0x0000001002337810 */ /* 0x040fe20007ffe0ff */
[----:B------:R-:W-:Y:S01]  /*15d0*/  HMMA.16816.F32.BF16 R28, R16, R84, R92 ;  /* 0x00000054101c723c */ /* 0x000fe2000004185c */
[----:B------:R-:W-:-:S07]  /*15e0*/  IADD3 R50, R2, 0x11, RZ ;  /* 0x0000001102327810 */ /* 0x000fce0007ffe0ff */
[----:B------:R-:W-:Y:S01]  /*15f0*/  FSEL R109, R8, -INF , !P3 ;  /* 0xff800000086d7808 */ /* 0x000fe20005800000 */
[----:B------:R-:W-:Y:S01]  /*1600*/  HMMA.16816.F32.BF16 R24, R16, R88, R40 ;  /* 0x000000581018723c */ /* 0x000fe20000041828 */
[----:B------:R-:W-:Y:S02]  /*1610*/  FSEL R108, R9, -INF , !P2 ;  /* 0xff800000096c7808 */ /* 0x000fe40005000000 */
[----:B------:R-:W-:Y:S02]  /*1620*/  FSEL R146, R10, -INF , !P1 ;  /* 0xff8000000a927808 */ /* 0x000fe40004800000 */
[----:B------:R-:W-:Y:S02]  /*1630*/  FSEL R156, R11, -INF , !P0 ;  /* 0xff8000000b9c7808 */ /* 0x000fe40004000000 */
[CC--:B------:R-:W-:Y:S01]  /*1640*/  ISETP.GE.AND P3, PT, R51.reuse, R3.reuse, PT ;  /* 0x000000033300720c */ /* 0x0c0fe20003f66270 */
[----:B------:R-:W-:Y:S01]  /*1650*/  HMMA.16816.F32.BF16 R152, R12, R48, R60 ;  /* 0x000000300c98723c */ /* 0x000fe2000004183c */
[----:B------:R-:W-:Y:S01]  /*1660*/  ISETP.GE.AND P2, PT, R50, R3, PT ;  /* 0x000000033200720c */ /* 0x000fe20003f46270 */
[----:B------:R-:W1:Y:S01]  /*1670*/  LDSM.16.M88.4 R60, [R209+0x1800] ;  /* 0x00180000d13c783b */ /* 0x000e620000000200 */
[----:B------:R-:W-:Y:S01]  /*1680*/  ISETP.GE.AND P1, PT, R51, R5, PT ;  /* 0x000000053300720c */ /* 0x000fe20003f26270 */
[----:B------:R-:W-:-:S04]  /*1690*/  DEPBAR.LE SB0, 0x0 ;  /* 0x000080000000791a */ /* 0x000fc80000000000 */
[----:B------:R-:W-:Y:S01]  /*16a0*/  ISETP.GE.AND P0, PT, R50, R5, PT ;  /* 0x000000053200720c */ /* 0x000fe20003f06270 */
[----:B--2---:R-:W-:Y:S01]  /*16b0*/  HMMA.16816.F32.BF16 R8, R16, R76, R36 ;  /* 0x0000004c1008723c */ /* 0x004fe20000041824 */
[----:B------:R-:W-:Y:S02]  /*16c0*/  FSEL R111, R20, -INF , !P3 ;  /* 0xff800000146f7808 */ /* 0x000fe40005800000 */
[----:B------:R-:W-:Y:S02]  /*16d0*/  FSEL R110, R21, -INF , !P2 ;  /* 0xff800000156e7808 */ /* 0x000fe40005000000 */
[----:B------:R-:W-:Y:S02]  /*16e0*/  FSEL R157, R22, -INF , !P1 ;  /* 0xff800000169d7808 */ /* 0x000fe40004800000 */
[----:B------:R-:W-:Y:S01]  /*16f0*/  FSEL R158, R23, -INF , !P0 ;  /* 0xff800000179e7808 */ /* 0x000fe20004000000 */
[----:B------:R-:W-:Y:S01]  /*1700*/  HMMA.16816.F32.BF16 R148, R12, R68, R64 ;  /* 0x000000440c94723c */ /* 0x000fe20000041840 */
[----:B------:R-:W-:-:S02]  /*1710*/  IADD3 R49, R2, 0x20, RZ ;  /* 0x0000002002317810 */ /* 0x000fc40007ffe0ff */
[----:B------:R-:W-:Y:S02]  /*1720*/  IADD3 R48, R2, 0x21, RZ ;  /* 0x0000002102307810 */ /* 0x000fe40007ffe0ff */
[CC--:B------:R-:W-:Y:S02]  /*1730*/  ISETP.GE.AND P3, PT, R49.reuse, R3.reuse, PT ;  /* 0x000000033100720c */ /* 0x0c0fe40003f66270 */
[C---:B------:R-:W-:Y:S01]  /*1740*/  ISETP.GE.AND P2, PT, R48.reuse, R3, PT ;  /* 0x000000033000720c */ /* 0x040fe20003f46270 */
[----:B------:R-:W-:Y:S01]  /*1750*/  HMMA.16816.F32.BF16 R20, R16, R80, R96 ;  /* 0x000000501014723c */ /* 0x000fe20000041860 */
[-C--:B------:R-:W-:Y:S02]  /*1760*/  ISETP.GE.AND P1, PT, R49, R5.reuse, PT ;  /* 0x000000053100720c */ /* 0x080fe40003f26270 */
[----:B------:R-:W-:Y:S02]  /*1770*/  ISETP.GE.AND P0, PT, R48, R5, PT ;  /* 0x000000053000720c */ /* 0x000fe40003f06270 */
[----:B------:R-:W-:-:S02]  /*1780*/  FSEL R120, R28, -INF , !P3 ;  /* 0xff8000001c787808 */ /* 0x000fc40005800000 */
[----:B------:R-:W-:Y:S01]  /*1790*/  FSEL R121, R29, -INF , !P2 ;  /* 0xff8000001d797808 */ /* 0x000fe20005000000 */
[C---:B------:R-:W-:Y:S01]  /*17a0*/  HMMA.16816.F32.BF16 R40, R16.reuse, R90, R112 ;  /* 0x0000005a1028723c */ /* 0x040fe20000041870 */
[----:B------:R-:W-:Y:S02]  /*17b0*/  FSEL R159, R30, -INF , !P1 ;  /* 0xff8000001e9f7808 */ /* 0x000fe40004800000 */
[----:B------:R-:W-:Y:S02]  /*17c0*/  FSEL R164, R31, -INF , !P0 ;  /* 0xff8000001fa47808 */ /* 0x000fe40004000000 */
[CC--:B------:R-:W-:Y:S02]  /*17d0*/  ISETP.GE.AND P3, PT, R59.reuse, R3.reuse, PT ;  /* 0x000000033b00720c */ /* 0x0c0fe40003f66270 */
[----:B------:R-:W-:Y:S01]  /*17e0*/  ISETP.GE.AND P2, PT, R58, R3, PT ;  /* 0x000000033a00720c */ /* 0x000fe20003f46270 */
[----:B------:R-:W-:Y:S01]  /*17f0*/  HMMA.16816.F32.BF16 R36, R16, R82, R116 ;  /* 0x000000521024723c */ /* 0x000fe20000041874 */
[----:B------:R-:W-:-:S02]  /*1800*/  ISETP.GE.AND P1, PT, R59, R5, PT ;  /* 0x000000053b00720c */ /* 0x000fc40003f26270 */
[----:B------:R-:W-:Y:S02]  /*1810*/  ISETP.GE.AND P0, PT, R58, R5, PT ;  /* 0x000000053a00720c */ /* 0x000fe40003f06270 */
[----:B------:R-:W-:Y:S02]  /*1820*/  FSEL R122, R24, -INF , !P3 ;  /* 0xff800000187a7808 */ /* 0x000fe40005800000 */
[----:B------:R-:W-:Y:S02]  /*1830*/  FSEL R123, R25, -INF , !P2 ;  /* 0xff800000197b7808 */ /* 0x000fe40005000000 */
[----:B------:R-:W-:Y:S02]  /*1840*/  FSEL R165, R26, -INF , !P1 ;  /* 0xff8000001aa57808 */ /* 0x000fe40004800000 */
[----:B------:R-:W-:Y:S02]  /*1850*/  FSEL R166, R27, -INF , !P0 ;  /* 0xff8000001ba67808 */ /* 0x000fe40004000000 */
[----:B------:R-:W-:-:S02]  /*1860*/  ISETP.GE.AND P3, PT, R57, R3, PT ;  /* 0x000000033900720c */ /* 0x000fc40003f66270 */
[C---:B------:R-:W-:Y:S02]  /*1870*/  ISETP.GE.AND P2, PT, R56.reuse, R3, PT ;  /* 0x000000033800720c */ /* 0x040fe40003f46270 */
[-C--:B------:R-:W-:Y:S02]  /*1880*/  ISETP.GE.AND P1, PT, R57, R5.reuse, PT ;  /* 0x000000053900720c */ /* 0x080fe40003f26270 */
[----:B------:R-:W-:Y:S02]  /*1890*/  ISETP.GE.AND P0, PT, R56, R5, PT ;  /* 0x000000053800720c */ /* 0x000fe40003f06270 */
[C---:B------:R-:W-:Y:S02]  /*18a0*/  IADD3 R65, R2.reuse, 0x50, RZ ;  /* 0x0000005002417810 */ /* 0x040fe40007ffe0ff */
[----:B------:R-:W-:Y:S02]  /*18b0*/  IADD3 R64, R2, 0x51, RZ ;  /* 0x0000005102407810 */ /* 0x000fe40007ffe0ff */
[----:B------:R-:W-:-:S02]  /*18c0*/  FSEL R128, R20, -INF , !P3 ;  /* 0xff80000014807808 */ /* 0x000fc40005800000 */
[----:B------:R-:W-:Y:S02]  /*18d0*/  FSEL R129, R21, -INF , !P2 ;  /* 0xff80000015817808 */ /* 0x000fe40005000000 */
[----:B------:R-:W-:Y:S02]  /*18e0*/  FSEL R173, R22, -INF , !P1 ;  /* 0xff80000016ad7808 */ /* 0x000fe40004800000 */
[----:B------:R-:W-:Y:S02]  /*18f0*/  FSEL R172, R23, -INF , !P0 ;  /* 0xff80000017ac7808 */ /* 0x000fe40004000000 */
[CC--:B------:R-:W-:Y:S01]  /*1900*/  ISETP.GE.AND P3, PT, R65.reuse, R3.reuse, PT ;  /* 0x000000034100720c */ /* 0x0c0fe20003f66270 */
[----:B------:R-:W-:Y:S01]  /*1910*/  HMMA.16816.F32.BF16 R20, R16, R70, R100 ;  /* 0x000000461014723c */ /* 0x000fe20000041864 */
[----:B------:R-:W-:Y:S02]  /*1920*/  ISETP.GE.AND P2, PT, R64, R3, PT ;  /* 0x000000034000720c */ /* 0x000fe40003f46270 */
[----:B------:R-:W-:-:S02]  /*1930*/  ISETP.GE.AND P1, PT, R65, R5, PT ;  /* 0x000000054100720c */ /* 0x000fc40003f26270 */
[----:B------:R-:W-:Y:S02]  /*1940*/  ISETP.GE.AND P0, PT, R64, R5, PT ;  /* 0x000000054000720c */ /* 0x000fe40003f06270 */
[----:B------:R-:W-:Y:S02]  /*1950*/  FSEL R130, R8, -INF , !P3 ;  /* 0xff80000008827808 */ /* 0x000fe40005800000 */
[----:B------:R-:W-:Y:S02]  /*1960*/  FSEL R131, R9, -INF , !P2 ;  /* 0xff80000009837808 */ /* 0x000fe40005000000 */
[----:B------:R-:W-:Y:S02]  /*1970*/  FSEL R167, R10, -INF , !P1 ;  /* 0xff8000000aa77808 */ /* 0x000fe40004800000 */
[----:B------:R-:W-:Y:S02]  /*1980*/  FSEL R174, R11, -INF , !P0 ;  /* 0xff8000000bae7808 */ /* 0x000fe40004000000 */
[----:B------:R-:W-:Y:S01]  /*1990*/  HMMA.16816.F32.BF16 R8, R16, R86, R104 ;  /* 0x000000561008723c */ /* 0x000fe20000041868 */
[----:B------:R-:W-:-:S02]  /*19a0*/  IADD3 R30, R2, 0x8, RZ ;  /* 0x00000008021e7810 */ /* 0x000fc40007ffe0ff */
[----:B------:R-:W-:Y:S02]  /*19b0*/  IADD3 R29, R2, 0x9, RZ ;  /* 0x00000009021d7810 */ /* 0x000fe40007ffe0ff */
[CC--:B------:R-:W-:Y:S02]  /*19c0*/  ISETP.GE.AND P3, PT, R30.reuse, R3.reuse, PT ;  /* 0x000000031e00720c */ /* 0x0c0fe40003f66270 */
[C---:B------:R-:W-:Y:S02]  /*19d0*/  ISETP.GE.AND P2, PT, R29.reuse, R3, PT ;  /* 0x000000031d00720c */ /* 0x040fe40003f46270 */
[-C--:B------:R-:W-:Y:S02]  /*19e0*/  ISETP.GE.AND P1, PT, R30, R5.reuse, PT ;  /* 0x000000051e00720c */ /* 0x080fe40003f26270 */
[----:B------:R-:W-:Y:S02]  /*19f0*/  ISETP.GE.AND P0, PT, R29, R5, PT ;  /* 0x000000051d00720c */ /* 0x000fe40003f06270 */
[----:B------:R-:W-:-:S02]  /*1a00*/  IADD3 R28, R2, 0x18, RZ ;  /* 0x00000018021c7810 */ /* 0x000fc40007ffe0ff */
[----:B------:R-:W-:Y:S02]  /*1a10*/  IADD3 R27, R2, 0x19, RZ ;  /* 0x00000019021b7810 */ /* 0x000fe40007ffe0ff */
[----:B------:R-:W-:Y:S02]  /*1a20*/  FSEL R67, R32, -INF , !P3 ;  /* 0xff80000020437808 */ /* 0x000fe40005800000 */
[----:B------:R-:W-:Y:S02]  /*1a30*/  FSEL R66, R33, -INF , !P2 ;  /* 0xff80000021427808 */ /* 0x000fe40005000000 */
[----:B------:R-:W-:Y:S02]  /*1a40*/  FSEL R104, R34, -INF , !P1 ;  /* 0xff80000022687808 */ /* 0x000fe40004800000 */
[----:B------:R-:W-:Y:S02]  /*1a50*/  FSEL R106, R35, -INF , !P0 ;  /* 0xff800000236a7808 */ /* 0x000fe40004000000 */
[-C--:B------:R-:W-:Y:S01]  /*1a60*/  ISETP.GE.AND P3, PT, R28, R3.reuse, PT ;  /* 0x000000031c00720c */ /* 0x080fe20003f66270 */
[----:B------:R-:W-:Y:S01]  /*1a70*/  HMMA.16816.F32.BF16 R32, R16, R78, R124 ;  /* 0x0000004e1020723c */ /* 0x000fe2000004187c */
[----:B------:R-:W-:-:S02]  /*1a80*/  ISETP.GE.AND P2, PT, R27, R3, PT ;  /* 0x000000031b00720c */ /* 0x000fc40003f46270 */
[-C--:B------:R-:W-:Y:S02]  /*1a90*/  ISETP.GE.AND P1, PT, R28, R5.reuse, PT ;  /* 0x000000051c00720c */ /* 0x080fe40003f26270 */
[----:B------:R-:W-:Y:S02]  /*1aa0*/  ISETP.GE.AND P0, PT, R27, R5, PT ;  /* 0x000000051b00720c */ /* 0x000fe40003f06270 */
[C---:B------:R-:W-:Y:S02]  /*1ab0*/  IADD3 R26, R2.reuse, 0x28, RZ ;  /* 0x00000028021a7810 */ /* 0x040fe40007ffe0ff */
[----:B------:R-:W-:Y:S02]  /*1ac0*/  IADD3 R25, R2, 0x29, RZ ;  /* 0x0000002902197810 */ /* 0x000fe40007ffe0ff */
[----:B------:R-:W-:Y:S02]  /*1ad0*/  FSEL R92, R20, -INF , !P3 ;  /* 0xff800000145c7808 */ /* 0x000fe40005800000 */
[----:B------:R-:W-:-:S02]  /*1ae0*/  FSEL R93, R21, -INF , !P2 ;  /* 0xff800000155d7808 */ /* 0x000fc40005000000 */
[----:B------:R-:W-:Y:S02]  /*1af0*/  FSEL R114, R22, -INF , !P1 ;  /* 0xff80000016727808 */ /* 0x000fe40004800000 */
[----:B------:R-:W-:Y:S02]  /*1b00*/  FSEL R145, R23, -INF , !P0 ;  /* 0xff80000017917808 */ /* 0x000fe40004000000 */
[CC--:B------:R-:W-:Y:S02]  /*1b10*/  ISETP.GE.AND P3, PT, R26.reuse, R3.reuse, PT ;  /* 0x000000031a00720c */ /* 0x0c0fe40003f66270 */
[C---:B------:R-:W-:Y:S02]  /*1b20*/  ISETP.GE.AND P2, PT, R25.reuse, R3, PT ;  /* 0x000000031900720c */ /* 0x040fe40003f46270 */
[-C--:B------:R-:W-:Y:S02]  /*1b30*/  ISETP.GE.AND P1, PT, R26, R5.reuse, PT ;  /* 0x000000051a00720c */ /* 0x080fe40003f26270 */
[----:B------:R-:W-:-:S02]  /*1b40*/  ISETP.GE.AND P0, PT, R25, R5, PT ;  /* 0x000000051900720c */ /* 0x000fc40003f06270 */
[C---:B------:R-:W-:Y:S02]  /*1b50*/  IADD3 R24, R2.reuse, 0x38, RZ ;  /* 0x0000003802187810 */ /* 0x040fe40007ffe0ff */
[----:B------:R-:W-:Y:S02]  /*1b60*/  IADD3 R23, R2, 0x39, RZ ;  /* 0x0000003902177810 */ /* 0x000fe40007ffe0ff */
[----:B------:R-:W-:Y:S02]  /*1b70*/  FSEL R94, R8, -INF , !P3 ;  /* 0xff800000085e7808 */ /* 0x000fe40005800000 */
[----:B------:R-:W-:Y:S02]  /*1b80*/  FSEL R95, R9, -INF , !P2 ;  /* 0xff800000095f7808 */ /* 0x000fe40005000000 */
[----:B------:R-:W-:Y:S02]  /*1b90*/  FSEL R117, R10, -INF , !P1 ;  /* 0xff8000000a757808 */ /* 0x000fe40004800000 */
[----:B------:R-:W-:-:S02]  /*1ba0*/  FSEL R147, R11, -INF , !P0 ;  /* 0xff8000000b937808 */ /* 0x000fc40004000000 */
[CC--:B------:R-:W-:Y:S02]  /*1bb0*/  ISETP.GE.AND P3, PT, R24.reuse, R3.reuse, PT ;  /* 0x000000031800720c */ /* 0x0c0fe40003f66270 */
[C---:B------:R-:W-:Y:S02]  /*1bc0*/  ISETP.GE.AND P2, PT, R23.reuse, R3, PT ;  /* 0x000000031700720c */ /* 0x040fe40003f46270 */
[-C--:B------:R-:W-:Y:S02]  /*1bd0*/  ISETP.GE.AND P1, PT, R24, R5.reuse, PT ;  /* 0x000000051800720c */ /* 0x080fe40003f26270 */
[----:B------:R-:W-:Y:S02]  /*1be0*/  ISETP.GE.AND P0, PT, R23, R5, PT ;  /* 0x000000051700720c */ /* 0x000fe40003f06270 */
[C---:B------:R-:W-:Y:S02]  /*1bf0*/  IADD3 R22, R2.reuse, 0x48, RZ ;  /* 0x0000004802167810 */ /* 0x040fe40007ffe0ff */
[----:B------:R-:W-:-:S02]  /*1c00*/  IADD3 R21, R2, 0x49, RZ ;  /* 0x0000004902157810 */ /* 0x000fc40007ffe0ff */
[----:B------:R-:W-:Y:S02]  /*1c10*/  FSEL R96, R40, -INF , !P3 ;  /* 0xff80000028607808 */ /* 0x000fe40005800000 */
[----:B------:R-:W-:Y:S02]  /*1c20*/  FSEL R97, R41, -INF , !P2 ;  /* 0xff80000029617808 */ /* 0x000fe40005000000 */
[----:B------:R-:W-:Y:S02]  /*1c30*/  FSEL R124, R42, -INF , !P1 ;  /* 0xff8000002a7c7808 */ /* 0x000fe40004800000 */
[----:B------:R-:W-:Y:S02]  /*1c40*/  FSEL R125, R43, -INF , !P0 ;  /* 0xff8000002b7d7808 */ /* 0x000fe40004000000 */
[-C--:B------:R-:W-:Y:S01]  /*1c50*/  ISETP.GE.AND P3, PT, R22, R3.reuse, PT ;  /* 0x000000031600720c */ /* 0x080fe20003f66270 */
[----:B-1----:R-:W-:Y:S01]  /*1c60*/  HMMA.16816.F32.BF16 R40, R16, R60, R136 ;  /* 0x0000003c1028723c */ /* 0x002fe20000041888 */
        /* <DEDUP_REMOVED lines=13> */
[----:B------:R-:W-:Y:S02]  /*1d40*/  FSEL R103, R32, -INF , !P3 ;  /* 0xff80000020677808 */ /* 0x000fe40005800000 */
[----:B------:R-:W-:Y:S02]  /*1d50*/  FSEL R102, R33, -INF , !P2 ;  /* 0xff80000021667808 */ /* 0x000fe40005000000 */
[----:B------:R-:W-:Y:S02]  /*1d60*/  FSEL R184, R34, -INF , !P1 ;  /* 0xff80000022b87808 */ /* 0x000fe40004800000 */
[----:B------:R-:W-:Y:S02]  /*1d70*/  FSEL R185, R35, -INF , !P0 ;  /* 0xff80000023b97808 */ /* 0x000fe40004000000 */
[----:B------:R-:W-:Y:S01]  /*1d80*/  HMMA.16816.F32.BF16 R32, R16, R72, R140 ;  /* 0x000000481020723c */ /* 0x000fe2000004188c */
[C---:B------:R-:W-:Y:S02]  /*1d90*/  IADD3 R9, R2.reuse, 0x61, RZ ;  /* 0x0000006102097810 */ /* 0x040fe40007ffe0ff */
[----:B------:R-:W-:-:S02]  /*1da0*/  IADD3 R10, R2, 0x60, RZ ;  /* 0x00000060020a7810 */ /* 0x000fc40007ffe0ff */
[-C--:B------:R-:W-:Y:S02]  /*1db0*/  ISETP.GE.AND P0, PT, R9, R3.reuse, PT ;  /* 0x000000030900720c */ /* 0x080fe40003f06270 */
[----:B------:R-:W-:Y:S02]  /*1dc0*/  ISETP.GE.AND P5, PT, R10, R3, PT ;  /* 0x000000030a00720c */ /* 0x000fe40003fa6270 */
[C---:B------:R-:W-:Y:S02]  /*1dd0*/  IADD3 R8, R2.reuse, 0x68, RZ ;  /* 0x0000006802087810 */ /* 0x040fe40007ffe0ff */
[C---:B------:R-:W-:Y:S02]  /*1de0*/  IADD3 R38, R2.reuse, 0x71, RZ ;  /* 0x0000007102267810 */ /* 0x040fe40007ffe0ff */
[C---:B------:R-:W-:Y:S02]  /*1df0*/  IADD3 R37, R2.reuse, 0x78, RZ ;  /* 0x0000007802257810 */ /* 0x040fe40007ffe0ff */
[----:B------:R-:W-:-:S02]  /*1e00*/  IADD3 R36, R2, 0x79, RZ ;  /* 0x0000007902247810 */ /* 0x000fc40007ffe0ff */
[----:B------:R-:W-:Y:S02]  /*1e10*/  FSEL R100, R41, -INF , !P0 ;  /* 0xff80000029647808 */ /* 0x000fe40004000000 */
[----:B------:R-:W-:Y:S02]  /*1e20*/  FSEL R101, R40, -INF , !P5 ;  /* 0xff80000028657808 */ /* 0x000fe40006800000 */
[----:B------:R-:W-:Y:S02]  /*1e30*/  ISETP.GE.AND P0, PT, R10, R5, PT ;  /* 0x000000050a00720c */ /* 0x000fe40003f06270 */
[-C--:B------:R-:W-:Y:S01]  /*1e40*/  ISETP.GE.AND P2, PT, R8, R3.reuse, PT ;  /* 0x000000030800720c */ /* 0x080fe20003f46270 */
[----:B------:R-:W-:Y:S01]  /*1e50*/  BAR.SYNC.DEFER_BLOCKING 0x0 ;  /* 0x0000000000007b1d */ /* 0x000fe20000010000 */
[-C--:B------:R-:W-:Y:S02]  /*1e60*/  ISETP.GE.AND P3, PT, R7, R3.reuse, PT ;  /* 0x000000030700720c */ /* 0x080fe40003f66270 */
[----:B------:R-:W-:-:S02]  /*1e70*/  ISETP.GE.AND P1, PT, R38, R3, PT ;  /* 0x000000032600720c */ /* 0x000fc40003f26270 */
[-C--:B------:R-:W-:Y:S02]  /*1e80*/  ISETP.GE.AND P6, PT, R37, R3.reuse, PT ;  /* 0x000000032500720c */ /* 0x080fe40003fc6270 */
[----:B------:R-:W-:Y:S02]  /*1e90*/  ISETP.GE.AND P5, PT, R36, R3, PT ;  /* 0x000000032400720c */ /* 0x000fe40003fa6270 */
[C---:B------:R-:W-:Y:S02]  /*1ea0*/  IADD3 R3, R4.reuse, 0x40, RZ ;  /* 0x0000004004037810 */ /* 0x040fe40007ffe0ff */
[----:B------:R-:W-:Y:S02]  /*1eb0*/  IADD3 R31, R4, 0x48, RZ ;  /* 0x00000048041f7810 */ /* 0x000fe40007ffe0ff */
[----:B------:R-:W-:Y:S02]  /*1ec0*/  FSEL R217, R42, -INF , !P0 ;  /* 0xff8000002ad97808 */ /* 0x000fe40004000000 */
[----:B------:R-:W-:-:S02]  /*1ed0*/  ISETP.GE.AND P0, PT, R9, R5, PT ;  /* 0x000000050900720c */ /* 0x000fc40003f06270 */
[-C--:B------:R-:W-:Y:S02]  /*1ee0*/  IMNMX R4, R3, R52.reuse, PT ;  /* 0x0000003403047217 */ /* 0x080fe40003800200 */
[----:B------:R-:W-:Y:S02]  /*1ef0*/  IMNMX R3, R31, R52, PT ;  /* 0x000000341f037217 */ /* 0x000fe40003800200 */
[C---:B------:R-:W-:Y:S01]  /*1f00*/  HMMA.16816.F32.BF16 R52, R12.reuse, R84, R160 ;  /* 0x000000540c34723c */ /* 0x040fe200000418a0 */
[----:B------:R-:W-:Y:S02]  /*1f10*/  FSEL R219, R43, -INF , !P0 ;  /* 0xff8000002bdb7808 */ /* 0x000fe40004000000 */
[-C--:B------:R-:W-:Y:S02]  /*1f20*/  ISETP.GE.AND P0, PT, R6, R5.reuse, PT ;  /* 0x000000050600720c */ /* 0x080fe40003f06270 */
[----:B------:R-:W-:Y:S02]  /*1f30*/  FSEL R39, R32, -INF , !P4 ;  /* 0xff80000020277808 */ /* 0x000fe40006000000 */
[----:B------:R-:W-:Y:S01]  /*1f40*/  FSEL R84, R33, -INF , !P1 ;  /* 0xff80000021547808 */ /* 0x000fe20004800000 */
[----:B------:R-:W-:Y:S01]  /*1f50*/  HMMA.16816.F32.BF16 R40, R12, R86, R180 ;  /* 0x000000560c28723c */ /* 0x000fe200000418b4 */
[----:B------:R-:W-:-:S02]  /*1f60*/  ISETP.GE.AND P1, PT, R38, R5, PT ;  /* 0x000000052600720c */ /* 0x000fc40003f26270 */
[----:B------:R-:W-:Y:S02]  /*1f70*/  FSEL R252, R34, -INF , !P0 ;  /* 0xff80000022fc7808 */ /* 0x000fe40004000000 */
[----:B------:R-:W-:Y:S02]  /*1f80*/  FSEL R251, R35, -INF , !P1 ;  /* 0xff80000023fb7808 */ /* 0x000fe40004800000 */
[CC--:B------:R-:W-:Y:S01]  /*1f90*/  ISETP.GE.AND P4, PT, R2.reuse, R4.reuse, PT ;  /* 0x000000040200720c */ /* 0x0c0fe20003f86270 */
[----:B------:R-:W-:Y:S01]  /*1fa0*/  HMMA.16816.F32.BF16 R32, R12, R70, R168 ;  /* 0x000000460c20723c */ /* 0x000fe200000418a8 */
[----:B------:R-:W-:Y:S01]  /*1fb0*/  ISETP.GE.AND P0, PT, R2, R3, PT ;  /* 0x000000030200720c */ /* 0x000fe20003f06270 */
[----:B------:R-:W-:Y:S01]  /*1fc0*/  IMAD.IADD R2, R144, 0x1, R175 ;  /* 0x0000000190027824 */ /* 0x000fe200078e02af */
[----:B------:R-:W-:Y:S02]  /*1fd0*/  FSEL R105, R152, -INF , !P4 ;  /* 0xff80000098697808 */ /* 0x000fe40006000000 */
[----:B------:R-:W-:-:S02]  /*1fe0*/  ISETP.GE.AND P1, PT, R44, R4, PT ;  /* 0x000000042c00720c */ /* 0x000fc40003f26270 */
[-C--:B------:R-:W-:Y:S01]  /*1ff0*/  ISETP.GE.AND P4, PT, R44, R3.reuse, PT ;  /* 0x000000032c00720c */ /* 0x080fe20003f86270 */
[C---:B------:R-:W-:Y:S01]  /*2000*/  HMMA.16816.F32.BF16 R68, R12.reuse, R80, R188 ;  /* 0x000000500c44723c */ /* 0x040fe200000418bc */
[----:B------:R-:W-:Y:S02]  /*2010*/  FSEL R107, R154, -INF , !P0 ;  /* 0xff8000009a6b7808 */ /* 0x000fe40004000000 */
[----:B------:R-:W-:Y:S02]  /*2020*/  FSEL R85, R153, -INF , !P1 ;  /* 0xff80000099557808 */ /* 0x000fe40004800000 */
[----:B------:R-:W-:Y:S02]  /*2030*/  FSEL R113, R155, -INF , !P4 ;  /* 0xff8000009b717808 */ /* 0x000fe40006000000 */
[C---:B------:R-:W-:Y:S01]  /*2040*/  ISETP.GE.AND P0, PT, R30.reuse, R4, PT ;  /* 0x000000041e00720c */ /* 0x040fe20003f06270 */
[----:B------:R-:W-:Y:S01]  /*2050*/  HMMA.16816.F32.BF16 R44, R12, R88, R176 ;  /* 0x000000580c2c723c */ /* 0x000fe200000418b0 */
[----:B------:R-:W-:-:S02]  /*2060*/  ISETP.GE.AND P1, PT, R30, R3, PT ;  /* 0x000000031e00720c */ /* 0x000fc40003f26270 */
[-C--:B------:R-:W-:Y:S02]  /*2070*/  ISETP.GE.AND P4, PT, R29, R4.reuse, PT ;  /* 0x000000041d00720c */ /* 0x080fe40003f86270 */
[----:B------:R-:W-:Y:S02]  /*2080*/  FSEL R112, R132, -INF , !P0 ;  /* 0xff80000084707808 */ /* 0x000fe40004000000 */
[----:B------:R-:W-:Y:S02]  /*2090*/  FSEL R116, R134, -INF , !P1 ;  /* 0xff80000086747808 */ /* 0x000fe40004800000 */
[----:B------:R-:W-:Y:S02]  /*20a0*/  FSEL R88, R133, -INF , !P4 ;  /* 0xff80000085587808 */ /* 0x000fe40006000000 */
[----:B------:R-:W-:Y:S02]  /*20b0*/  ISETP.GE.AND P0, PT, R29, R3, PT ;  /* 0x000000031d00720c */ /* 0x000fe40003f06270 */
[----:B------:R-:W-:-:S02]  /*20c0*/  ISETP.GE.AND P1, PT, R51, R4, PT ;  /* 0x000000043300720c */ /* 0x000fc40003f26270 */
[-C--:B------:R-:W-:Y:S02]  /*20d0*/  ISETP.GE.AND P4, PT, R51, R3.reuse, PT ;  /* 0x000000033300720c */ /* 0x080fe40003f86270 */
[----:B------:R-:W-:Y:S02]  /*20e0*/  FSEL R89, R135, -INF , !P0 ;  /* 0xff80000087597808 */ /* 0x000fe40004000000 */
[----:B------:R-:W-:Y:S02]  /*20f0*/  FSEL R115, R148, -INF , !P1 ;  /* 0xff80000094737808 */ /* 0x000fe40004800000 */
[----:B------:R-:W-:Y:S02]  /*2100*/  FSEL R119, R150, -INF , !P4 ;  /* 0xff80000096777808 */ /* 0x000fe40006000000 */
[C---:B------:R-:W-:Y:S02]  /*2110*/  ISETP.GE.AND P0, PT, R50.reuse, R4, PT ;  /* 0x000000043200720c */ /* 0x040fe40003f06270 */
[----:B------:R-:W-:-:S02]  /*2120*/  ISETP.GE.AND P1, PT, R50, R3, PT ;  /* 0x000000033200720c */ /* 0x000fc40003f26270 */
[-C--:B------:R-:W-:Y:S02]  /*2130*/  ISETP.GE.AND P4, PT, R28, R4.reuse, PT ;  /* 0x000000041c00720c */ /* 0x080fe40003f86270 */
[----:B------:R-:W-:Y:S02]  /*2140*/  FSEL R86, R149, -INF , !P0 ;  /* 0xff80000095567808 */ /* 0x000fe40004000000 */
[----:B------:R-:W-:Y:S02]  /*2150*/  FSEL R118, R151, -INF , !P1 ;  /* 0xff80000097767808 */ /* 0x000fe40004800000 */
[----:B------:R-:W-:Y:S02]  /*2160*/  FSEL R87, R32, -INF , !P4 ;  /* 0xff80000020577808 */ /* 0x000fe40006000000 */
[-C--:B------:R-:W-:Y:S02]  /*2170*/  ISETP.GE.AND P0, PT, R28, R3.reuse, PT ;  /* 0x000000031c00720c */ /* 0x080fe40003f06270 */
[C---:B------:R-:W-:Y:S01]  /*2180*/  ISETP.GE.AND P1, PT, R27.reuse, R4, PT ;  /* 0x000000041b00720c */ /* 0x040fe20003f26270 */
[----:B------:R-:W-:Y:S01]  /*2190*/  HMMA.16816.F32.BF16 R28, R12, R82, R212 ;  /* 0x000000520c1c723c */ /* 0x000fe200000418d4 */
[----:B------:R-:W-:-:S02]  /*21a0*/  ISETP.GE.AND P4, PT, R27, R3, PT ;  /* 0x000000031b00720c */ /* 0x000fc40003f86270 */
[----:B------:R-:W-:Y:S02]  /*21b0*/  FSEL R81, R34, -INF , !P0 ;  /* 0xff80000022517808 */ /* 0x000fe40004000000 */
[----:B------:R-:W-:Y:S02]  /*21c0*/  FSEL R80, R33, -INF , !P1 ;  /* 0xff80000021507808 */ /* 0x000fe40004800000 */
[----:B------:R-:W-:Y:S02]  /*21d0*/  FSEL R132, R35, -INF , !P4 ;  /* 0xff80000023847808 */ /* 0x000fe40006000000 */
[CC--:B------:R-:W-:Y:S01]  /*21e0*/  ISETP.GE.AND P0, PT, R49.reuse, R4.reuse, PT ;  /* 0x000000043100720c */ /* 0x0c0fe20003f06270 */
[----:B------:R-:W-:Y:S01]  /*21f0*/  HMMA.16816.F32.BF16 R32, R12, R90, R192 ;  /* 0x0000005a0c20723c */ /* 0x000fe200000418c0 */
[----:B------:R-:W-:Y:S02]  /*2200*/  ISETP.GE.AND P1, PT, R49, R3, PT ;  /* 0x000000033100720c */ /* 0x000fe40003f26270 */
[----:B------:R-:W-:-:S02]  /*2210*/  ISETP.GE.AND P4, PT, R48, R4, PT ;  /* 0x000000043000720c */ /* 0x000fc40003f86270 */
[----:B------:R-:W-:Y:S02]  /*2220*/  FSEL R133, R52, -INF , !P0 ;  /* 0xff80000034857808 */ /* 0x000fe40004000000 */
[-C--:B------:R-:W-:Y:S02]  /*2230*/  ISETP.GE.AND P0, PT, R48, R3.reuse, PT ;  /* 0x000000033000720c */ /* 0x080fe40003f06270 */
[----:B------:R-:W-:Y:S01]  /*2240*/  FSEL R134, R54, -INF , !P1 ;  /* 0xff80000036867808 */ /* 0x000fe20004800000 */
[----:B------:R-:W-:Y:S01]  /*2250*/  HMMA.16816.F32.BF16 R48, R12, R76, R196 ;  /* 0x0000004c0c30723c */ /* 0x000fe200000418c4 */
[C---:B------:R-:W-:Y:S02]  /*2260*/  ISETP.GE.AND P1, PT, R26.reuse, R4, PT ;  /* 0x000000041a00720c */ /* 0x040fe40003f26270 */
[----:B------:R-:W-:Y:S02]  /*2270*/  FSEL R90, R53, -INF , !P4 ;  /* 0xff800000355a7808 */ /* 0x000fe40006000000 */
[----:B------:R-:W-:-:S02]  /*2280*/  ISETP.GE.AND P4, PT, R26, R3, PT ;  /* 0x000000031a00720c */ /* 0x000fc40003f86270 */
[----:B------:R-:W-:Y:S02]  /*2290*/  FSEL R135, R55, -INF , !P0 ;  /* 0xff80000037877808 */ /* 0x000fe40004000000 */
[CC--:B------:R-:W-:Y:S02]  /*22a0*/  ISETP.GE.AND P0, PT, R25.reuse, R4.reuse, PT ;  /* 0x000000041900720c */ /* 0x0c0fe40003f06270 */
[----:B------:R-:W-:Y:S02]  /*22b0*/  FSEL R91, R40, -INF , !P1 ;  /* 0xff800000285b7808 */ /* 0x000fe40004800000 */
[----:B------:R-:W-:Y:S02]  /*22c0*/  ISETP.GE.AND P1, PT, R25, R3, PT ;  /* 0x000000031900720c */ /* 0x000fe40003f26270 */
[----:B------:R-:W-:Y:S02]  /*22d0*/  FSEL R77, R42, -INF , !P4 ;  /* 0xff8000002a4d7808 */ /* 0x000fe40006000000 */
[----:B------:R-:W-:-:S02]  /*22e0*/  ISETP.GE.AND P4, PT, R59, R4, PT ;  /* 0x000000043b00720c */ /* 0x000fc40003f86270 */
[----:B------:R-:W-:Y:S02]  /*22f0*/  FSEL R76, R41, -INF , !P0 ;  /* 0xff800000294c7808 */ /* 0x000fe40004000000 */
[-C--:B------:R-:W-:Y:S02]  /*2300*/  ISETP.GE.AND P0, PT, R59, R3.reuse, PT ;  /* 0x000000033b00720c */ /* 0x080fe40003f06270 */
[----:B------:R-:W-:Y:S02]  /*2310*/  FSEL R139, R43, -INF , !P1 ;  /* 0xff8000002b8b7808 */ /* 0x000fe40004800000 */
[----:B------:R-:W-:Y:S01]  /*2320*/  ISETP.GE.AND P1, PT, R58, R4, PT ;  /* 0x000000043a00720c */ /* 0x000fe20003f26270 */
[----:B------:R-:W-:Y:S01]  /*2330*/  HMMA.16816.F32.BF16 R40, R16, R62, R200 ;  /* 0x0000003e1028723c */ /* 0x000fe200000418c8 */
[----:B------:R-:W-:Y:S02]  /*2340*/  FSEL R148, R44, -INF , !P4 ;  /* 0xff8000002c947808 */ /* 0x000fe40006000000 */
[----:B------:R-:W-:-:S02]  /*2350*/  ISETP.GE.AND P4, PT, R58, R3, PT ;  /* 0x000000033a00720c */ /* 0x000fc40003f86270 */
[----:B------:R-:W-:Y:S02]  /*2360*/  FSEL R150, R46, -INF , !P0 ;  /* 0xff8000002e967808 */ /* 0x000fe40004000000 */
[CC--:B------:R-:W-:Y:S01]  /*2370*/  ISETP.GE.AND P0, PT, R24.reuse, R4.reuse, PT ;  /* 0x000000041800720c */ /* 0x0c0fe20003f06270 */
[----:B------:R-:W-:Y:S01]  /*2380*/  HMMA.16816.F32.BF16 R16, R16, R74, R224 ;  /* 0x0000004a1010723c */ /* 0x000fe200000418e0 */
[----:B------:R-:W-:Y:S02]  /*2390*/  FSEL R82, R45, -INF , !P1 ;  /* 0xff8000002d527808 */ /* 0x000fe40004800000 */
[----:B------:R-:W-:Y:S02]  /*23a0*/  ISETP.GE.AND P1, PT, R24, R3, PT ;  /* 0x000000031800720c */ /* 0x000fe40003f26270 */
[----:B------:R-:W-:Y:S02]  /*23b0*/  FSEL R151, R47, -INF , !P4 ;  /* 0xff8000002f977808 */ /* 0x000fe40006000000 */
[----:B------:R-:W-:Y:S01]  /*23c0*/  ISETP.GE.AND P4, PT, R23, R4, PT ;  /* 0x000000041700720c */ /* 0x000fe20003f86270 */
[----:B------:R-:W-:Y:S01]  /*23d0*/  HMMA.16816.F32.BF16 R44, R12, R60, R220 ;  /* 0x0000003c0c2c723c */ /* 0x000fe200000418dc */
[----:B------:R-:W-:-:S02]  /*23e0*/  FSEL R149, R32, -INF , !P0 ;  /* 0xff80000020957808 */ /* 0x000fc40004000000 */
[-C--:B------:R-:W-:Y:S02]  /*23f0*/  ISETP.GE.AND P0, PT, R23, R3.reuse, PT ;  /* 0x000000031700720c */ /* 0x080fe40003f06270 */
[----:B------:R-:W-:Y:S02]  /*2400*/  FSEL R152, R34, -INF , !P1 ;  /* 0xff80000022987808 */ /* 0x000fe40004800000 */
[----:B------:R-:W-:Y:S01]  /*2410*/  ISETP.GE.AND P1, PT, R57, R4, PT ;  /* 0x000000043900720c */ /* 0x000fe20003f26270 */
[----:B------:R-:W-:Y:S01]  /*2420*/  HMMA.16816.F32.BF16 R24, R12, R62, R232 ;  /* 0x0000003e0c18723c */ /* 0x000fe200000418e8 */
[----:B------:R-:W-:Y:S02]  /*2430*/  FSEL R83, R33, -INF , !P4 ;  /* 0xff80000021537808 */ /* 0x000fe40006000000 */
[----:B------:R-:W-:Y:S02]  /*2440*/  ISETP.GE.AND P4, PT, R57, R3, PT ;  /* 0x000000033900720c */ /* 0x000fe40003f86270 */
[----:B------:R-:W-:-:S02]  /*2450*/  FSEL R153, R35, -INF , !P0 ;  /* 0xff80000023997808 */ /* 0x000fc40004000000 */
[-C--:B------:R-:W-:Y:S01]  /*2460*/  ISETP.GE.AND P0, PT, R56, R4.reuse, PT ;  /* 0x000000043800720c */ /* 0x080fe20003f06270 */
[----:B------:R-:W-:Y:S01]  /*2470*/  HMMA.16816.F32.BF16 R32, R12, R78, R228 ;  /* 0x0000004e0c20723c */ /* 0x000fe200000418e4 */
[----:B------:R-:W-:Y:S02]  /*2480*/  FSEL R68, R68, -INF , !P1 ;  /* 0xff80000044447808 */ /* 0x000fe40004800000 */
[----:B------:R-:W-:Y:S02]  /*2490*/  ISETP.GE.AND P1, PT, R56, R3, PT ;  /* 0x000000033800720c */ /* 0x000fe40003f26270 */
[----:B------:R-:W-:Y:S02]  /*24a0*/  FSEL R69, R69, -INF , !P0 ;  /* 0xff80000045457808 */ /* 0x000fe40004000000 */
[----:B------:R-:W-:Y:S02]  /*24b0*/  FSEL R78, R70, -INF , !P4 ;  /* 0xff800000464e7808 */ /* 0x000fe40006000000 */
[----:B------:R-:W-:-:S02]  /*24c0*/  ISETP.GE.AND P4, PT, R22, R4, PT ;  /* 0x000000041600720c */ /* 0x000fc40003f86270 */
[-C--:B------:R-:W-:Y:S02]  /*24d0*/  ISETP.GE.AND P0, PT, R22, R3.reuse, PT ;  /* 0x000000031600720c */ /* 0x080fe40003f06270 */
[----:B------:R-:W-:Y:S02]  /*24e0*/  FSEL R79, R71, -INF , !P1 ;  /* 0xff800000474f7808 */ /* 0x000fe40004800000 */
[C---:B------:R-:W-:Y:S02]  /*24f0*/  ISETP.GE.AND P1, PT, R21.reuse, R4, PT ;  /* 0x000000041500720c */ /* 0x040fe40003f26270 */
[----:B------:R-:W-:Y:S02]  /*2500*/  FSEL R70, R28, -INF , !P4 ;  /* 0xff8000001c467808 */ /* 0x000fe40006000000 */
[----:B------:R-:W-:Y:S02]  /*2510*/  ISETP.GE.AND P4, PT, R21, R3, PT ;  /* 0x000000031500720c */ /* 0x000fe40003f86270 */
[----:B------:R-:W-:-:S02]  /*2520*/  FSEL R154, R30, -INF , !P0 ;  /* 0xff8000001e9a7808 */ /* 0x000fc40004000000 */
[-C--:B------:R-:W-:Y:S02]  /*2530*/  ISETP.GE.AND P0, PT, R65, R4.reuse, PT ;  /* 0x000000044100720c */ /* 0x080fe40003f06270 */
[----:B------:R-:W-:Y:S02]  /*2540*/  FSEL R71, R29, -INF , !P1 ;  /* 0xff8000001d477808 */ /* 0x000fe40004800000 */
[----:B------:R-:W-:Y:S02]  /*2550*/  ISETP.GE.AND P1, PT, R65, R3, PT ;  /* 0x000000034100720c */ /* 0x000fe40003f26270 */
[----:B------:R-:W-:Y:S02]  /*2560*/  FSEL R65, R31, -INF , !P4 ;  /* 0xff8000001f417808 */ /* 0x000fe40006000000 */
[----:B------:R-:W-:Y:S02]  /*2570*/  ISETP.GE.AND P4, PT, R64, R4, PT ;  /* 0x000000044000720c */ /* 0x000fe40003f86270 */
[----:B------:R-:W-:-:S02]  /*2580*/  FSEL R155, R48, -INF , !P0 ;  /* 0xff800000309b7808 */ /* 0x000fc40004000000 */
[-C--:B------:R-:W-:Y:S02]  /*2590*/  ISETP.GE.AND P0, PT, R64, R3.reuse, PT ;  /* 0x000000034000720c */ /* 0x080fe40003f06270 */
[----:B------:R-:W-:Y:S02]  /*25a0*/  FSEL R170, R50, -INF , !P1 ;  /* 0xff80000032aa7808 */ /* 0x000fe40004800000 */
[----:B------:R-:W-:Y:S02]  /*25b0*/  FSEL R168, R49, -INF , !P4 ;  /* 0xff80000031a87808 */ /* 0x000fe40006000000 */
[CC--:B------:R-:W-:Y:S02]  /*25c0*/  ISETP.GE.AND P1, PT, R20.reuse, R4.reuse, PT ;  /* 0x000000041400720c */ /* 0x0c0fe40003f26270 */
[----:B------:R-:W-:Y:S02]  /*25d0*/  ISETP.GE.AND P4, PT, R20, R3, PT ;  /* 0x000000031400720c */ /* 0x000fe40003f86270 */
[----:B------:R-:W-:Y:S01]  /*25e0*/  FSEL R171, R51, -INF , !P0 ;  /* 0xff80000033ab7808 */ /* 0x000fe20004000000 */
[----:B------:R-:W-:Y:S01]  /*25f0*/  HMMA.16816.F32.BF16 R20, R12, R72, R236 ;  /* 0x000000480c14723c */ /* 0x000fe200000418ec */
[----:B------:R-:W-:-:S02]  /*2600*/  ISETP.GE.AND P0, PT, R11, R4, PT ;  /* 0x000000040b00720c */ /* 0x000fc40003f06270 */
[----:B------:R-:W-:Y:S02]  /*2610*/  FSEL R169, R32, -INF , !P1 ;  /* 0xff80000020a97808 */ /* 0x000fe40004800000 */
[-C--:B------:R-:W-:Y:S02]  /*2620*/  ISETP.GE.AND P1, PT, R11, R3.reuse, PT ;  /* 0x000000030b00720c */ /* 0x080fe40003f26270 */
[----:B------:R-:W-:Y:S01]  /*2630*/  FSEL R72, R33, -INF , !P0 ;  /* 0xff80000021487808 */ /* 0x000fe20004000000 */
[----:B------:R-:W-:Y:S01]  /*2640*/  HMMA.16816.F32.BF16 R12, R12, R74, R240 ;  /* 0x0000004a0c0c723c */ /* 0x000fe200000418f0 */
[----:B------:R-:W-:Y:S02]  /*2650*/  ISETP.GE.AND P0, PT, R10, R3, PT ;  /* 0x000000030a00720c */ /* 0x000fe40003f06270 */
[----:B------:R-:W-:Y:S02]  /*2660*/  FSEL R177, R35, -INF , !P1 ;  /* 0xff80000023b17808 */ /* 0x000fe40004800000 */
[----:B------:R-:W-:-:S02]  /*2670*/  FSEL R181, R46, -INF , !P0 ;  /* 0xff8000002eb57808 */ /* 0x000fc40004000000 */
[----:B------:R-:W-:Y:S02]  /*2680*/  ISETP.GE.AND P0, PT, R8, R4, PT ;  /* 0x000000040800720c */ /* 0x000fe40003f06270 */
[-C--:B------:R-:W-:Y:S02]  /*2690*/  ISETP.GE.AND P1, PT, R9, R3.reuse, PT ;  /* 0x000000030900720c */ /* 0x080fe40003f26270 */
[----:B------:R-:W-:Y:S02]  /*26a0*/  FSEL R179, R24, -INF , !P0 ;  /* 0xff80000018b37808 */ /* 0x000fe40004000000 */
[----:B------:R-:W-:Y:S02]  /*26b0*/  ISETP.GE.AND P0, PT, R7, R3, PT ;  /* 0x000000030700720c */ /* 0x000fe40003f06270 */
[----:B------:R-:W-:Y:S02]  /*26c0*/  FSEL R29, R40, -INF , !P2 ;  /* 0xff800000281d7808 */ /* 0x000fe40005000000 */
[----:B------:R-:W-:-:S02]  /*26d0*/  FSEL R75, R27, -INF , !P0 ;  /* 0xff8000001b4b7808 */ /* 0x000fc40004000000 */
[-C--:B------:R-:W-:Y:S02]  /*26e0*/  ISETP.GE.AND P0, PT, R38, R4.reuse, PT ;  /* 0x000000042600720c */ /* 0x080fe40003f06270 */
[----:B------:R-:W-:Y:S02]  /*26f0*/  FSEL R182, R47, -INF , !P1 ;  /* 0xff8000002fb67808 */ /* 0x000fe40004800000 */
[----:B------:R-:W-:Y:S02]  /*2700*/  FSEL R188, R21, -INF , !P0 ;  /* 0xff80000015bc7808 */ /* 0x000fe40004000000 */
[-C--:B------:R-:W-:Y:S02]  /*2710*/  ISETP.GE.AND P0, PT, R36, R4.reuse, PT ;  /* 0x000000042400720c */ /* 0x080fe40003f06270 */
[-C--:B------:R-:W-:Y:S02]  /*2720*/  ISETP.GE.AND P2, PT, R9, R4.reuse, PT ;  /* 0x000000040900720c */ /* 0x080fe40003f46270 */
[----:B------:R-:W-:-:S02]  /*2730*/  ISETP.GE.AND P1, PT, R7, R4, PT ;  /* 0x000000040700720c */ /* 0x000fc40003f26270 */
[----:B------:R-:W-:Y:S02]  /*2740*/  FSEL R190, R13, -INF , !P0 ;  /* 0xff8000000dbe7808 */ /* 0x000fe40004000000 */
        /* <DEDUP_REMOVED lines=8> */
[----:B------:R-:W-:Y:S02]  /*27d0*/  ISETP.NE.AND P0, PT, R186, 0x1, PT ;  /* 0x00000001ba00780c */ /* 0x000fe40003f05270 */
[-C--:B------:R-:W-:Y:S02]  /*27e0*/  ISETP.GE.AND P2, PT, R6, R4.reuse, PT ;  /* 0x000000040600720c */ /* 0x080fe40003f46270 */
[----:B------:R-:W-:-:S02]  /*27f0*/  ISETP.GE.AND P1, PT, R37, R4, PT ;  /* 0x000000042500720c */ /* 0x000fc40003f26270 */
[----:B------:R-:W-:Y:S02]  /*2800*/  FSEL R73, R34, -INF , !P4 ;  /* 0xff80000022497808 */ /* 0x000fe40006000000 */
[----:B------:R-:W-:Y:S02]  /*2810*/  FSEL R187, R20, -INF , !P2 ;  /* 0xff80000014bb7808 */ /* 0x000fe40005000000 */
[----:B------:R-:W-:Y:S02]  /*2820*/  FSEL R189, R12, -INF , !P1 ;  /* 0xff8000000cbd7808 */ /* 0x000fe40004800000 */
[----:B------:R-:W-:Y:S02]  /*2830*/  ISETP.GE.AND P4, PT, R10, R4, PT ;  /* 0x000000040a00720c */ /* 0x000fe40003f86270 */
[-C--:B------:R-:W-:Y:S02]  /*2840*/  ISETP.GE.AND P2, PT, R38, R3.reuse, PT ;  /* 0x000000032600720c */ /* 0x080fe40003f46270 */
[----:B------:R-:W-:-:S02]  /*2850*/  ISETP.GE.AND P1, PT, R37, R3, PT ;  /* 0x000000032500720c */ /* 0x000fc40003f26270 */
[----:B------:R-:W-:Y:S02]  /*2860*/  FSEL R176, R44, -INF , !P4 ;  /* 0xff8000002cb07808 */ /* 0x000fe40006000000 */
[----:B------:R-:W-:Y:S02]  /*2870*/  FSEL R28, R41, -INF , !P3 ;  /* 0xff800000291c7808 */ /* 0x000fe40005800000 */
[----:B------:R-:W-:Y:S02]  /*2880*/  FSEL R192, R23, -INF , !P2 ;  /* 0xff80000017c07808 */ /* 0x000fe40005000000 */
[----:B------:R-:W-:Y:S02]  /*2890*/  FSEL R193, R14, -INF , !P1 ;  /* 0xff8000000ec17808 */ /* 0x000fe40004800000 */
[-C--:B------:R-:W-:Y:S02]  /*28a0*/  ISETP.GE.AND P4, PT, R8, R5.reuse, PT ;  /* 0x000000050800720c */ /* 0x080fe40003f86270 */
[----:B------:R-:W-:-:S02]  /*28b0*/  ISETP.GE.AND P3, PT, R7, R5, PT ;  /* 0x000000050700720c */ /* 0x000fc40003f66270 */
[-C--:B------:R-:W-:Y:S02]  /*28c0*/  ISETP.GE.AND P2, PT, R37, R5.reuse, PT ;  /* 0x000000052500720c */ /* 0x080fe40003f46270 */
[----:B------:R-:W-:Y:S02]  /*28d0*/  ISETP.GE.AND P1, PT, R36, R5, PT ;  /* 0x000000052400720c */ /* 0x000fe40003f26270 */
[----:B------:R-:W-:Y:S02]  /*28e0*/  FSEL R64, R42, -INF , !P4 ;  /* 0xff8000002a407808 */ /* 0x000fe40006000000 */
[----:B------:R-:W-:Y:S02]  /*28f0*/  FSEL R74, R43, -INF , !P3 ;  /* 0xff8000002b4a7808 */ /* 0x000fe40005800000 */
[----:B------:R-:W-:Y:S02]  /*2900*/  FSEL R16, R16, -INF , !P6 ;  /* 0xff80000010107808 */ /* 0x000fe40007000000 */
[----:B------:R-:W-:-:S02]  /*2910*/  FSEL R17, R17, -INF , !P5 ;  /* 0xff80000011117808 */ /* 0x000fc40006800000 */
[----:B------:R-:W-:Y:S02]  /*2920*/  FSEL R194, R18, -INF , !P2 ;  /* 0xff80000012c27808 */ /* 0x000fe40005000000 */
[----:B------:R-:W-:Y:S02]  /*2930*/  FSEL R195, R19, -INF , !P1 ;  /* 0xff80000013c37808 */ /* 0x000fe40004800000 */
[C---:B------:R-:W-:Y:S02]  /*2940*/  IADD3 R215, R209.reuse, 0x800, RZ ;  /* 0x00000800d1d77810 */ /* 0x040fe40007ffe0ff */
[C---:B------:R-:W-:Y:S02]  /*2950*/  IADD3 R214, R209.reuse, 0xc00, RZ ;  /* 0x00000c00d1d67810 */ /* 0x040fe40007ffe0ff */
[C---:B------:R-:W-:Y:S02]  /*2960*/  IADD3 R213, R209.reuse, 0x1000, RZ ;  /* 0x00001000d1d57810 */ /* 0x040fe40007ffe0ff */
[----:B------:R-:W-:Y:S01]  /*2970*/  IADD3 R212, R209, 0x1400, RZ ;  /* 0x00001400d1d47810 */ /* 0x000fe20007ffe0ff */
[----:B------:R-:W-:Y:S05]  /*2980*/  @!P0 BRA `(.L_x_1) ;  /* 0x0000016000008947 */ /* 0x000fea0003800000 */
[----:B------:R-:W-:-:S04]  /*2990*/  IADD3 R4, R186, -0x2, RZ ;  /* 0xfffffffeba047810 */ /* 0x000fc80007ffe0ff */
[----:B------:R-:W-:Y:S01]  /*29a0*/  SHF.R.S32.HI R6, RZ, 0x1f, R4 ;  /* 0x0000001fff067819 */ /* 0x000fe20000011404 */
[C---:B------:R-:W-:Y:S02]  /*29b0*/  IMAD R3, R4.reuse, UR7, RZ ;  /* 0x0000000704037c24 */ /* 0x040fe4000f8e02ff */
[----:B------:R-:W-:-:S04]  /*29c0*/  IMAD.WIDE.U32 R4, R4, UR8, R244 ;  /* 0x0000000804047c25 */ /* 0x000fc8000f8e00f4 */
[----:B------:R-:W-:Y:S01]  /*29d0*/  IMAD R3, R6, UR8, R3 ;  /* 0x0000000806037c24 */ /* 0x000fe2000f8e0203 */
[----:B------:R-:W-:-:S03]  /*29e0*/  LEA R8, P2, R4, c[0x0][0x168], 0x1 ;  /* 0x00005a0004087a11 */ /* 0x000fc600078408ff */
[----:B------:R-:W-:Y:S01]  /*29f0*/  IMAD.IADD R3, R5, 0x1, R3 ;  /* 0x0000000105037824 */ /* 0x000fe200078e0203 */
[----:B------:R-:W-:-:S04]  /*2a00*/  IADD3 R6, P1, R8, UR9, RZ ;  /* 0x0000000908067c10 */ /* 0x000fc8000ff3e0ff */
[----:B------:R-:W-:Y:S02]  /*2a10*/  LEA.HI.X R9, R4, c[0x0][0x16c], R3, 0x1, P2 ;  /* 0x00005b0004097a11 */ /* 0x000fe400010f0c03 */
[----:B------:R-:W-:Y:S02]  /*2a20*/  IADD3 R4, P2, R6, UR9, RZ ;  /* 0x0000000906047c10 */ /* 0x000fe4000ff5e0ff */
[----:B------:R-:W-:Y:S01]  /*2a30*/  IADD3.X R7, R9, UR13, RZ, P1, !PT ;  /* 0x0000000d09077c10 */ /* 0x000fe20008ffe4ff */
[----:B------:R-:W-:Y:S01]  /*2a40*/  @!PT LDS RZ, [RZ] ;  /* 0x00000000fffff984 */ /* 0x000fe20000000800 */
[----:B------:R-:W-:Y:S01]  /*2a50*/  @!PT LDS RZ, [RZ] ;  /* 0x00000000fffff984 */ /* 0x000fe20000000800 */
[----:B------:R-:W-:Y:S01]  /*2a60*/  @!PT LDS RZ, [RZ] ;  /* 0x00000000fffff984 */ /* 0x000fe20000000800 */
[----:B------:R1:W-:Y:S01]  /*2a70*/  LDGSTS.E.BYPASS.LTC128B.128 [R218+0x2000], [R8.64] ;  /* 0x0200000008da7fae */ /* 0x0003e2000b901d4a */
[----:B------:R-:W-:Y:S02]  /*2a80*/  IADD3 R10, P1, R4, UR9, RZ ;  /* 0x00000009040a7c10 */ /* 0x000fe4000ff3e0ff */
[----:B------:R-:W-:Y:S01]  /*2a90*/  IADD3.X R5, R7, UR13, RZ, P2, !PT ;  /* 0x0000000d07057c10 */ /* 0x000fe200097fe4ff */
[----:B------:R1:W-:Y:S03]  /*2aa0*/  LDGSTS.E.BYPASS.LTC128B.128 [R218+0x2800], [R6.64] ;  /* 0x0280000006da7fae */ /* 0x0003e6000b901d4a */
[----:B------:R-:W-:Y:S01]  /*2ab0*/  IADD3.X R11, R5, UR13, RZ, P1, !PT ;  /* 0x0000000d050b7c10 */ /* 0x000fe20008ffe4ff */
[----:B------:R1:W-:Y:S04]  /*2ac0*/  LDGSTS.E.BYPASS.LTC128B.128 [R218+0x3000], [R4.64] ;  /* 0x0300000004da7fae */ /* 0x0003e8000b901d4a */
[----:B------:R1:W-:Y:S04]  /*2ad0*/  LDGSTS.E.BYPASS.LTC128B.128 [R218+0x3800], [R10.64] ;  /* 0x038000000ada7fae */ /* 0x0003e8000b901d4a */
[----:B------:R-:W0:Y:S02]  /*2ae0*/  LDGDEPBAR ;  /* 0x00000000000079af */ /* 0x000e240000000000 */
.L_x_1:
[----:B------:R-:W-:Y:S02]  /*2af0*/  FMNMX.FTZ R138, R109, R108, !PT ;  /* 0x0000006c6d8a7209 */ /* 0x000fe40007810000 */
[----:B------:R-:W-:-:S02]  /*2b00*/  FMNMX.FTZ R137, R146, R156, !PT ;  /* 0x0000009c92897209 */ /* 0x000fc40007810000 */
[----:B------:R-:W-:Y:S02]  /*2b10*/  FMNMX.FTZ R138, R67, R138, !PT ;  /* 0x0000008a438a7209 */ /* 0x000fe40007810000 */
[----:B------:R-:W-:Y:S02]  /*2b20*/  FMNMX.FTZ R137, R104, R137, !PT ;  /* 0x0000008968897209 */ /* 0x000fe40007810000 */
[----:B------:R-:W-:Y:S02]  /*2b30*/  FMNMX.FTZ R138, R66, R138, !PT ;  /* 0x0000008a428a7209 */ /* 0x000fe40007810000 */
[----:B------:R-:W-:Y:S02]  /*2b40*/  FMNMX.FTZ R137, R106, R137, !PT ;  /* 0x000000896a897209 */ /* 0x000fe40007810000 */
        /* <DEDUP_REMOVED lines=56> */
[----:B------:R-:W-:Y:S01]  /*2ed0*/  SHF.L.U32 R204, R2, 0x1, RZ ;  /* 0x0000000102cc7819 */ /* 0x000fe200000006ff */
[----:B------:R-:W2:Y:S03]  /*2ee0*/  SHFL.BFLY PT, R3, R138, 0x2, 0x1f ;  /* 0x0c401f008a037f89 */ /* 0x000ea600000e0000 */
[----:B------:R-:W-:Y:S01]  /*2ef0*/  IADD3 R205, R0, R204, RZ ;  /* 0x000000cc00cd7210 */ /* 0x000fe20007ffe0ff */
[----:B-1----:R-:W1:Y:S04]  /*2f00*/  SHFL.BFLY PT, R6, R137, 0x2, 0x1f ;  /* 0x0c401f0089067f89 */ /* 0x002e6800000e0000 */
[----:B------:R-:W-:Y:S04]  /*2f10*/  LDSM.16.MT88.4 R20, [R204+0x4000] ;  /* 0x00400000cc14783b */ /* 0x000fe80000004200 */
[----:B------:R-:W-:Y:S01]  /*2f20*/  LDSM.16.MT88.4 R24, [R205+0x4400] ;  /* 0x00440000cd18783b */ /* 0x000fe20000004200 */
[----:B--2---:R-:W-:-:S02]  /*2f30*/  FMNMX.FTZ R138, R138, R3, !PT ;  /* 0x000000038a8a7209 */ /* 0x004fc40007810000 */
[----:B-1----:R-:W-:-:S03]  /*2f40*/  FMNMX.FTZ R137, R137, R6, !PT ;  /* 0x0000000689897209 */ /* 0x002fc60007810000 */
[----:B------:R-:W1:Y:S01]  /*2f50*/  SHFL.BFLY PT, R3, R138, 0x1, 0x1f ;  /* 0x0c201f008a037f89 */ /* 0x000e6200000e0000 */
[----:B------:R-:W-:-:S03]  /*2f60*/  FMNMX.FTZ R6, R107, R113, !PT ;  /* 0x000000716b067209 */ /* 0x000fc60007810000 */
[----:B------:R-:W2:Y:S01]  /*2f70*/  SHFL.BFLY PT, R8, R137, 0x1, 0x1f ;  /* 0x0c201f0089087f89 */ /* 0x000ea200000e0000 */
[----:B-1----:R-:W-:-:S04]  /*2f80*/  FMNMX.FTZ R138, R138, R3, !PT ;  /* 0x000000038a8a7209 */ /* 0x002fc80007810000 */
[C---:B------:R-:W-:Y:S01]  /*2f90*/  FSETP.NEU.FTZ.AND P1, PT, R138.reuse, -INF , PT ;  /* 0xff8000008a00780b */ /* 0x040fe20003f3d000 */
[----:B------:R-:W-:Y:S01]  /*2fa0*/  FMUL.FTZ R3, R138, c[0x0][0x23c] ;  /* 0x00008f008a037a20 */ /* 0x000fe20000410000 */
[----:B--2---:R-:W-:-:S04]  /*2fb0*/  FMNMX.FTZ R137, R137, R8, !PT ;  /* 0x0000000889897209 */ /* 0x004fc80007810000 */
[----:B------:R-:W-:Y:S02]  /*2fc0*/  FSEL R3, R3, RZ, P1 ;  /* 0x000000ff03037208 */ /* 0x000fe40000800000 */
[----:B------:R-:W-:-:S03]  /*2fd0*/  FSETP.NEU.FTZ.AND P1, PT, R137, -INF , PT ;  /* 0xff8000008900780b */ /* 0x000fc60003f3d000 */
[--C-:B------:R-:W-:Y:S02]  /*2fe0*/  FFMA.FTZ R4, R109, c[0x0][0x23c], -R3.reuse ;  /* 0x00008f006d047a23 */ /* 0x100fe40000010803 */
[--C-:B------:R-:W-:Y:S02]  /*2ff0*/  FFMA.FTZ R5, R29, c[0x0][0x23c], -R3.reuse ;  /* 0x00008f001d057a23 */ /* 0x100fe40000010803 */
[----:B------:R1:W-:Y:S08]  /*3000*/  MUFU.EX2 R224, R4 ;  /* 0x0000000400e07308 */ /* 0x0003f00000000800 */
[----:B------:R2:W-:Y:S01]  /*3010*/  MUFU.EX2 R163, R5 ;  /* 0x0000000500a37308 */ /* 0x0005e20000000800 */
[----:B-1----:R-:W-:-:S07]  /*3020*/  FFMA.FTZ R4, R108, c[0x0][0x23c], -R3 ;  /* 0x00008f006c047a23 */ /* 0x002fce0000010803 */
[----:B------:R1:W-:Y:S01]  /*3030*/  MUFU.EX2 R203, R4 ;  /* 0x0000000400cb7308 */ /* 0x0003e20000000800 */
[--C-:B--2---:R-:W-:Y:S02]  /*3040*/  FFMA.FTZ R5, R28, c[0x0][0x23c], -R3.reuse ;  /* 0x00008f001c057a23 */ /* 0x104fe40000010803 */
[----:B------:R-:W-:Y:S05]  /*3050*/  LDSM.16.MT88.4 R28, [R204+0x4400] ;  /* 0x00440000cc1c783b */ /* 0x000fea0000004200 */
[----:B------:R2:W-:Y:S01]  /*3060*/  MUFU.EX2 R56, R5 ;  /* 0x0000000500387308 */ /* 0x0005e20000000800 */
[----:B-1----:R-:W-:-:S07]  /*3070*/  FFMA.FTZ R4, R67, c[0x0][0x23c], -R3 ;  /* 0x00008f0043047a23 */ /* 0x002fce0000010803 */
[----:B------:R1:W-:Y:S01]  /*3080*/  MUFU.EX2 R223, R4 ;  /* 0x0000000400df7308 */ /* 0x0003e20000000800 */
[----:B--2---:R-:W-:-:S07]  /*3090*/  FFMA.FTZ R5, R39, c[0x0][0x23c], -R3 ;  /* 0x00008f0027057a23 */ /* 0x004fce0000010803 */
[----:B------:R2:W-:Y:S01]  /*30a0*/  MUFU.EX2 R48, R5 ;  /* 0x0000000500307308 */ /* 0x0005e20000000800 */
[----:B-1----:R-:W-:-:S07]  /*30b0*/  FFMA.FTZ R4, R66, c[0x0][0x23c], -R3 ;  /* 0x00008f0042047a23 */ /* 0x002fce0000010803 */
[----:B------:R1:W3:Y:S01]  /*30c0*/  MUFU.EX2 R225, R4 ;  /* 0x0000000400e17308 */ /* 0x0002e20000000800 */
[----:B--2---:R-:W-:-:S07]  /*30d0*/  FFMA.FTZ R5, R84, c[0x0][0x23c], -R3 ;  /* 0x00008f0054057a23 */ /* 0x004fce0000010803 */
[----:B------:R2:W-:Y:S01]  /*30e0*/  MUFU.EX2 R49, R5 ;  /* 0x0000000500317308 */ /* 0x0005e20000000800 */
[----:B-1----:R-:W-:Y:S01]  /*30f0*/  FFMA.FTZ R4, R111, c[0x0][0x23c], -R3 ;  /* 0x00008f006f047a23 */ /* 0x002fe20000010803 */
[----:B---3--:R-:W-:-:S06]  /*3100*/  F2FP.BF16.PACK_AB R14, R225, R223 ;  /* 0x000000dfe10e723e */ /* 0x008fcc00000010ff */
[----:B------:R1:W-:Y:S01]  /*3110*/  MUFU.EX2 R226, R4 ;  /* 0x0000000400e27308 */ /* 0x0003e20000000800 */
[----:B--2---:R-:W-:Y:S01]  /*3120*/  FMNMX.FTZ R5, R116, R6, !PT ;  /* 0x0000000674057209 */ /* 0x004fe20007810000 */
[----:B-1----:R-:W-:-:S06]  /*3130*/  FFMA.FTZ R4, R110, c[0x0][0x23c], -R3 ;  /* 0x00008f006e047a23 */ /* 0x002fcc0000010803 */
[----:B------:R1:W-:Y:S02]  /*3140*/  MUFU.EX2 R227, R4 ;  /* 0x0000000400e37308 */ /* 0x0003e40000000800 */
        /* <DEDUP_REMOVED lines=40> */
[----:B-1----:R-:W-:-:S04]  /*33d0*/  FMNMX.FTZ R4, R105, R85, !PT ;  /* 0x0000005569047209 */ /* 0x002fc80007810000 */
[----:B------:R-:W-:-:S04]  /*33e0*/  FMNMX.FTZ R4, R112, R4, !PT ;  /* 0x0000000470047209 */ /* 0x000fc80007810000 */
[----:B------:R-:W-:-:S04]  /*33f0*/  FMNMX.FTZ R4, R88, R4, !PT ;  /* 0x0000000458047209 */ /* 0x000fc80007810000 */
[----:B------:R-:W-:-:S04]  /*3400*/  FMNMX.FTZ R4, R115, R4, !PT ;  /* 0x0000000473047209 */ /* 0x000fc80007810000 */
[----:B------:R-:W-:-:S04]  /*3410*/  FMNMX.FTZ R4, R86, R4, !PT ;  /* 0x0000000456047209 */ /* 0x000fc80007810000 */
[----:B------:R-:W-:-:S04]  /*3420*/  FMNMX.FTZ R4, R87, R4, !PT ;  /* 0x0000000457047209 */ /* 0x000fc80007810000 */
[----:B------:R-:W-:Y:S01]  /*3430*/  FMNMX.FTZ R7, R80, R4, !PT ;  /* 0x0000000450077209 */ /* 0x000fe20007810000 */
[--C-:B------:R-:W-:Y:S02]  /*3440*/  FFMA.FTZ R4, R16, c[0x0][0x23c], -R3.reuse ;  /* 0x00008f0010047a23 */ /* 0x100fe40000010803 */
[----:B------:R-:W-:Y:S01]  /*3450*/  FFMA.FTZ R3, R17, c[0x0][0x23c], -R3 ;  /* 0x00008f0011037a23 */ /* 0x000fe20000010803 */
[----:B------:R-:W-:Y:S01]  /*3460*/  FMNMX.FTZ R6, R133, R7, !PT ;  /* 0x0000000785067209 */ /* 0x000fe20007810000 */
[----:B------:R1:W-:Y:S01]  /*3470*/  MUFU.EX2 R12, R4 ;  /* 0x00000004000c7308 */ /* 0x0003e20000000800 */
[----:B------:R-:W-:Y:S01]  /*3480*/  FMNMX.FTZ R7, R89, R5, !PT ;  /* 0x0000000559077209 */ /* 0x000fe20007810000 */
[----:B------:R-:W-:Y:S01]  /*3490*/  LDSM.16.MT88.4 R16, [R205+0x4000] ;  /* 0x00400000cd10783b */ /* 0x000fe20000004200 */
[----:B------:R-:W-:Y:S01]  /*34a0*/  FMNMX.FTZ R5, R90, R6, !PT ;  /* 0x000000065a057209 */ /* 0x000fe20007810000 */
[----:B------:R-:W-:-:S03]  /*34b0*/  FMUL.FTZ R6, R137, c[0x0][0x23c] ;  /* 0x00008f0089067a20 */ /* 0x000fc60000410000 */
[----:B------:R-:W-:Y:S01]  /*34c0*/  FMNMX.FTZ R5, R91, R5, !PT ;  /* 0x000000055b057209 */ /* 0x000fe20007810000 */
[----:B------:R2:W-:Y:S01]  /*34d0*/  MUFU.EX2 R13, R3 ;  /* 0x00000003000d7308 */ /* 0x0005e20000000800 */
[----:B------:R-:W-:Y:S02]  /*34e0*/  FSEL R6, R6, RZ, P1 ;  /* 0x000000ff06067208 */ /* 0x000fe40000800000 */
[----:B------:R-:W-:-:S04]  /*34f0*/  FMNMX.FTZ R136, R76, R5, !PT ;  /* 0x000000054c887209 */ /* 0x000fc80007810000 */
[----:B------:R-:W-:Y:S02]  /*3500*/  FMNMX.FTZ R136, R148, R136, !PT ;  /* 0x0000008894887209 */ /* 0x000fe40007810000 */
[----:B-1----:R-:W-:Y:S02]  /*3510*/  FMNMX.FTZ R4, R119, R7, !PT ;  /* 0x0000000777047209 */ /* 0x002fe40007810000 */
[----:B------:R-:W-:-:S04]  /*3520*/  FMNMX.FTZ R136, R82, R136, !PT ;  /* 0x0000008852887209 */ /* 0x000fc80007810000 */
[----:B------:R-:W-:Y:S02]  /*3530*/  FMNMX.FTZ R136, R149, R136, !PT ;  /* 0x0000008895887209 */ /* 0x000fe40007810000 */
[----:B--2---:R-:W-:Y:S01]  /*3540*/  FMNMX.FTZ R3, R118, R4, !PT ;  /* 0x0000000476037209 */ /* 0x004fe20007810000 */
[----:B------:R-:W-:Y:S01]  /*3550*/  FFMA.FTZ R4, R146, c[0x0][0x23c], -R6 ;  /* 0x00008f0092047a23 */ /* 0x000fe20000010806 */
[----:B------:R-:W-:Y:S02]  /*3560*/  FMNMX.FTZ R136, R83, R136, !PT ;  /* 0x0000008853887209 */ /* 0x000fe40007810000 */
[----:B------:R-:W-:Y:S01]  /*3570*/  FMNMX.FTZ R3, R81, R3, !PT ;  /* 0x0000000351037209 */ /* 0x000fe20007810000 */
[----:B------:R1:W-:Y:S01]  /*3580*/  MUFU.EX2 R131, R4 ;  /* 0x0000000400837308 */ /* 0x0003e20000000800 */
[----:B------:R-:W-:Y:S02]  /*3590*/  FMNMX.FTZ R136, R68, R136, !PT ;  /* 0x0000008844887209 */ /* 0x000fe40007810000 */
[----:B------:R-:W-:-:S02]  /*35a0*/  FMNMX.FTZ R3, R132, R3, !PT ;  /* 0x0000000384037209 */ /* 0x000fc40007810000 */
[----:B------:R-:W-:Y:S02]  /*35b0*/  FMNMX.FTZ R136, R69, R136, !PT ;  /* 0x0000008845887209 */ /* 0x000fe40007810000 */
[----:B------:R-:W-:Y:S02]  /*35c0*/  FMNMX.FTZ R3, R134, R3, !PT ;  /* 0x0000000386037209 */ /* 0x000fe40007810000 */
[----:B------:R-:W-:Y:S02]  /*35d0*/  FMNMX.FTZ R136, R70, R136, !PT ;  /* 0x0000008846887209 */ /* 0x000fe40007810000 */
[----:B------:R-:W-:Y:S02]  /*35e0*/  FMNMX.FTZ R3, R135, R3, !PT ;  /* 0x0000000387037209 */ /* 0x000fe40007810000 */
[----:B------:R-:W-:Y:S02]  /*35f0*/  FMNMX.FTZ R136, R71, R136, !PT ;  /* 0x0000008847887209 */ /* 0x000fe40007810000 */
[----:B------:R-:W-:Y:S01]  /*3600*/  FMNMX.FTZ R3, R77, R3, !PT ;  /* 0x000000034d037209 */ /* 0x000fe20007810000 */
[----:B-1----:R-:W-:Y:S01]  /*3610*/  FFMA.FTZ R4, R156, c[0x0][0x23c], -R6 ;  /* 0x00008f009c047a23 */ /* 0x002fe20000010806 */
[----:B------:R-:W-:-:S02]  /*3620*/  FMNMX.FTZ R136, R155, R136, !PT ;  /* 0x000000889b887209 */ /* 0x000fc40007810000 */
[----:B------:R-:W-:Y:S01]  /*3630*/  FMNMX.FTZ R3, R139, R3, !PT ;  /* 0x000000038b037209 */ /* 0x000fe20007810000 */
[----:B------:R1:W2:Y:S01]  /*3640*/  MUFU.EX2 R120, R4 ;  /* 0x0000000400787308 */ /* 0x0002a20000000800 */
[----:B------:R-:W-:Y:S02]  /*3650*/  FMNMX.FTZ R136, R168, R136, !PT ;  /* 0x00000088a8887209 */ /* 0x000fe40007810000 */
[----:B------:R-:W-:Y:S02]  /*3660*/  FMNMX.FTZ R3, R150, R3, !PT ;  /* 0x0000000396037209 */ /* 0x000fe40007810000 */
[----:B------:R-:W-:Y:S02]  /*3670*/  FMNMX.FTZ R136, R169, R136, !PT ;  /* 0x00000088a9887209 */ /* 0x000fe40007810000 */
[----:B------:R-:W-:Y:S02]  /*3680*/  FMNMX.FTZ R3, R151, R3, !PT ;  /* 0x0000000397037209 */ /* 0x000fe40007810000 */
[----:B------:R-:W-:-:S02]  /*3690*/  FMNMX.FTZ R136, R72, R136, !PT ;  /* 0x0000008848887209 */ /* 0x000fc40007810000 */
[----:B------:R-:W-:Y:S02]  /*36a0*/  FMNMX.FTZ R3, R152, R3, !PT ;  /* 0x0000000398037209 */ /* 0x000fe40007810000 */
[----:B------:R-:W-:Y:S02]  /*36b0*/  FMNMX.FTZ R136, R176, R136, !PT ;  /* 0x00000088b0887209 */ /* 0x000fe40007810000 */
[----:B------:R-:W-:Y:S01]  /*36c0*/  FMNMX.FTZ R3, R153, R3, !PT ;  /* 0x0000000399037209 */ /* 0x000fe20007810000 */
[----:B-1----:R-:W-:Y:S01]  /*36d0*/  FFMA.FTZ R4, R104, c[0x0][0x23c], -R6 ;  /* 0x00008f0068047a23 */ /* 0x002fe20000010806 */
[----:B------:R-:W-:Y:S01]  /*36e0*/  FMNMX.FTZ R136, R178, R136, !PT ;  /* 0x00000088b2887209 */ /* 0x000fe20007810000 */
[----:B--2---:R-:W-:Y:S01]  /*36f0*/  FADD.FTZ R2, R131, R120 ;  /* 0x0000007883027221 */ /* 0x004fe20000010000 */
[----:B------:R-:W-:Y:S01]  /*3700*/  FMNMX.FTZ R3, R78, R3, !PT ;  /* 0x000000034e037209 */ /* 0x000fe20007810000 */
[----:B------:R1:W2:Y:S01]  /*3710*/  MUFU.EX2 R130, R4 ;  /* 0x0000000400827308 */ /* 0x0002a20000000800 */
[----:B------:R-:W-:-:S02]  /*3720*/  FMNMX.FTZ R136, R179, R136, !PT ;  /* 0x00000088b3887209 */ /* 0x000fc40007810000 */
[----:B------:R-:W-:Y:S02]  /*3730*/  FMNMX.FTZ R3, R79, R3, !PT ;  /* 0x000000034f037209 */ /* 0x000fe40007810000 */
[----:B------:R-:W-:Y:S02]  /*3740*/  FMNMX.FTZ R136, R180, R136, !PT ;  /* 0x00000088b4887209 */ /* 0x000fe40007810000 */
[----:B------:R-:W-:Y:S02]  /*3750*/  FMNMX.FTZ R3, R154, R3, !PT ;  /* 0x000000039a037209 */ /* 0x000fe40007810000 */
[----:B------:R-:W-:Y:S02]  /*3760*/  FMNMX.FTZ R136, R187, R136, !PT ;  /* 0x00000088bb887209 */ /* 0x000fe40007810000 */
[----:B------:R-:W-:Y:S02]  /*3770*/  FMNMX.FTZ R3, R65, R3, !PT ;  /* 0x0000000341037209 */ /* 0x000fe40007810000 */
[----:B------:R-:W-:-:S02]  /*3780*/  FMNMX.FTZ R136, R188, R136, !PT ;  /* 0x00000088bc887209 */ /* 0x000fc40007810000 */
[----:B------:R-:W-:Y:S01]  /*3790*/  FMNMX.FTZ R3, R170, R3, !PT ;  /* 0x00000003aa037209 */ /* 0x000fe20007810000 */
[----:B-1----:R-:W-:Y:S01]  /*37a0*/  FFMA.FTZ R4, R106, c[0x0][0x23c], -R6 ;  /* 0x00008f006a047a23 */ /* 0x002fe20000010806 */
[----:B------:R-:W-:Y:S01]  /*37b0*/  FMNMX.FTZ R136, R189, R136, !PT ;  /* 0x00000088bd887209 */ /* 0x000fe20007810000 */
[----:B--2---:R-:W-:Y:S01]  /*37c0*/  FADD.FTZ R2, R130, R2 ;  /* 0x0000000282027221 */ /* 0x004fe20000010000 */
[----:B------:R-:W-:Y:S01]  /*37d0*/  FMNMX.FTZ R3, R171, R3, !PT ;  /* 0x00000003ab037209 */ /* 0x000fe20007810000 */
[----:B------:R1:W2:Y:S01]  /*37e0*/  MUFU.EX2 R122, R4 ;  /* 0x00000004007a7308 */ /* 0x0002a20000000800 */
[----:B------:R-:W-:Y:S02]  /*37f0*/  FMNMX.FTZ R136, R190, R136, !PT ;  /* 0x00000088be887209 */ /* 0x000fe40007810000 */
[----:B------:R-:W-:-:S03]  /*3800*/  FMNMX.FTZ R3, R73, R3, !PT ;  /* 0x0000000349037209 */ /* 0x000fc60007810000 */
[----:B------:R-:W3:Y:S01]  /*3810*/  SHFL.BFLY PT, R7, R136, 0x2, 0x1f ;  /* 0x0c401f0088077f89 */ /* 0x000ee200000e0000 */
[----:B------:R-:W-:-:S04]  /*3820*/  FMNMX.FTZ R3, R177, R3, !PT ;  /* 0x00000003b1037209 */ /* 0x000fc80007810000 */
[----:B------:R-:W-:Y:S01]  /*3830*/  FMNMX.FTZ R3, R181, R3, !PT ;  /* 0x00000003b5037209 */ /* 0x000fe20007810000 */
[----:B-1----:R-:W-:Y:S01]  /*3840*/  FFMA.FTZ R4, R157, c[0x0][0x23c], -R6 ;  /* 0x00008f009d047a23 */ /* 0x002fe20000010806 */
[----:B--2---:R-:W-:-:S03]  /*3850*/  F2FP.BF16.PACK_AB R15, R122, R130 ;  /* 0x000000827a0f723e */ /* 0x004fc600000010ff */
[----:B------:R1:W-:Y:S01]  /*3860*/  MUFU.EX2 R129, R4 ;  /* 0x0000000400817308 */ /* 0x0003e20000000800 */
[----:B---3--:R-:W-:-:S05]  /*3870*/  FMNMX.FTZ R136, R136, R7, !PT ;  /* 0x0000000788887209 */ /* 0x008fca0007810000 */
[----:B------:R-:W2:Y:S01]  /*3880*/  SHFL.BFLY PT, R7, R136, 0x1, 0x1f ;  /* 0x0c201f0088077f89 */ /* 0x000ea200000e0000 */
[----:B-1----:R-:W-:-:S04]  /*3890*/  FFMA.FTZ R4, R158, c[0x0][0x23c], -R6 ;  /* 0x00008f009e047a23 */ /* 0x002fc80000010806 */
[----:B------:R1:W-:Y:S02]  /*38a0*/  MUFU.EX2 R121, R4 ;  /* 0x0000000400797308 */ /* 0x0003e40000000800 */
[----:B-1----:R-:W-:Y:S01]  /*38b0*/  FFMA.FTZ R4, R114, c[0x0][0x23c], -R6 ;  /* 0x00008f0072047a23 */ /* 0x002fe20000010806 */
[----:B--2---:R-:W-:-:S05]  /*38c0*/  FMNMX.FTZ R136, R136, R7, !PT ;  /* 0x0000000788887209 */ /* 0x004fca0007810000 */
[----:B------:R1:W-:Y:S01]  /*38d0*/  MUFU.EX2 R128, R4 ;  /* 0x0000000400807308 */ /* 0x0003e20000000800 */
[----:B------:R-:W-:Y:S01]  /*38e0*/  FSETP.NEU.FTZ.AND P1, PT, R136, -INF , PT ;  /* 0xff8000008800780b */ /* 0x000fe20003f3d000 */
[----:B-1----:R-:W-:-:S06]  /*38f0*/  FFMA.FTZ R4, R145, c[0x0][0x23c], -R6 ;  /* 0x00008f0091047a23 */ /* 0x002fcc0000010806 */
[----:B------:R1:W-:Y:S02]  /*3900*/  MUFU.EX2 R201, R4 ;  /* 0x0000000400c97308 */ /* 0x0003e40000000800 */
[----:B-1----:R-:W-:-:S06]  /*3910*/  FFMA.FTZ R4, R159, c[0x0][0x23c], -R6 ;  /* 0x00008f009f047a23 */ /* 0x002fcc0000010806 */
[----:B------:R1:W-:Y:S02]  /*3920*/  MUFU.EX2 R123, R4 ;  /* 0x00000004007b7308 */ /* 0x0003e40000000800 */
[----:B-1----:R-:W-:-:S06]  /*3930*/  FFMA.FTZ R4, R164, c[0x0][0x23c], -R6 ;  /* 0x00008f00a4047a23 */ /* 0x002fcc0000010806 */
[----:B------:R1:W-:Y:S02]  /*3940*/  MUFU.EX2 R200, R4 ;  /* 0x0000000400c87308 */ /* 0x0003e40000000800 */
[----:B-1----:R-:W-:Y:S01]  /*3950*/  FMNMX.FTZ R4, R182, R3, !PT ;  /* 0x00000003b6047209 */ /* 0x002fe20007810000 */
[----:B------:R-:W-:-:S03]  /*3960*/  FFMA.FTZ R3, R117, c[0x0][0x23c], -R6 ;  /* 0x00008f0075037a23 */ /* 0x000fc60000010806 */
[----:B------:R-:W-:Y:S02]  /*3970*/  FMNMX.FTZ R4, R183, R4, !PT ;  /* 0x00000004b7047209 */ /* 0x000fe40007810000 */
[----:B------:R1:W-:Y:S02]  /*3980*/  MUFU.EX2 R198, R3 ;  /* 0x0000000300c67308 */ /* 0x0003e40000000800 */
[----:B-1----:R-:W-:Y:S01]  /*3990*/  FMNMX.FTZ R3, R75, R4, !PT ;  /* 0x000000044b037209 */ /* 0x002fe20007810000 */
[----:B------:R-:W-:-:S03]  /*39a0*/  FFMA.FTZ R4, R147, c[0x0][0x23c], -R6 ;  /* 0x00008f0093047a23 */ /* 0x000fc60000010806 */
[----:B------:R-:W-:Y:S02]  /*39b0*/  FMNMX.FTZ R3, R191, R3, !PT ;  /* 0x00000003bf037209 */ /* 0x000fe40007810000 */
[----:B------:R1:W-:Y:S02]  /*39c0*/  MUFU.EX2 R197, R4 ;  /* 0x0000000400c57308 */ /* 0x0003e40000000800 */
[----:B------:R-:W-:-:S04]  /*39d0*/  FMNMX.FTZ R3, R192, R3, !PT ;  /* 0x00000003c0037209 */ /* 0x000fc80007810000 */
[----:B------:R-:W-:-:S04]  /*39e0*/  FMNMX.FTZ R3, R193, R3, !PT ;  /* 0x00000003c1037209 */ /* 0x000fc80007810000 */
[----:B------:R-:W-:Y:S01]  /*39f0*/  FMNMX.FTZ R3, R175, R3, !PT ;  /* 0x00000003af037209 */ /* 0x000fe20007810000 */
[----:B-1----:R-:W-:-:S04]  /*3a00*/  FFMA.FTZ R4, R165, c[0x0][0x23c], -R6 ;  /* 0x00008f00a5047a23 */ /* 0x002fc80000010806 */
[----:B------:R-:W1:Y:S01]  /*3a10*/  SHFL.BFLY PT, R5, R3, 0x2, 0x1f ;  /* 0x0c401f0003057f89 */ /* 0x000e6200000e0000 */
[----:B------:R2:W-:Y:S02]  /*3a20*/  MUFU.EX2 R196, R4 ;  /* 0x0000000400c47308 */ /* 0x0005e40000000800 */
[----:B--2---:R-:W-:-:S06]  /*3a30*/  FFMA.FTZ R4, R166, c[0x0][0x23c], -R6 ;  /* 0x00008f00a6047a23 */ /* 0x004fcc0000010806 */
[----:B------:R2:W-:Y:S01]  /*3a40*/  MUFU.EX2 R199, R4 ;  /* 0x0000000400c77308 */ /* 0x0005e20000000800 */
[----:B-1----:R-:W-:Y:S01]  /*3a50*/  FMNMX.FTZ R3, R3, R5, !PT ;  /* 0x0000000503037209 */ /* 0x002fe20007810000 */
[----:B------:R-:W-:-:S04]  /*3a60*/  FMUL.FTZ R5, R136, c[0x0][0x23c] ;  /* 0x00008f0088057a20 */ /* 0x000fc80000410000 */
[----:B------:R-:W1:Y:S01]  /*3a70*/  SHFL.BFLY PT, R8, R3, 0x1, 0x1f ;  /* 0x0c201f0003087f89 */ /* 0x000e6200000e0000 */
[----:B------:R-:W-:-:S05]  /*3a80*/  FSEL R5, R5, RZ, P1 ;  /* 0x000000ff05057208 */ /* 0x000fca0000800000 */
[--C-:B------:R-:W-:Y:S02]  /*3a90*/  FFMA.FTZ R7, R112, c[0x0][0x23c], -R5.reuse ;  /* 0x00008f0070077a23 */ /* 0x100fe40000010805 */
[----:B--2---:R-:W-:Y:S02]  /*3aa0*/  FFMA.FTZ R4, R124, c[0x0][0x23c], -R6 ;  /* 0x00008f007c047a23 */ /* 0x004fe40000010806 */
[----:B------:R2:W-:Y:S08]  /*3ab0*/  MUFU.EX2 R112, R7 ;  /* 0x0000000700707308 */ /* 0x0005f00000000800 */
[----:B------:R3:W-:Y:S01]  /*3ac0*/  MUFU.EX2 R124, R4 ;  /* 0x00000004007c7308 */ /* 0x0007e20000000800 */
[----:B-1----:R-:W-:Y:S01]  /*3ad0*/  FMNMX.FTZ R3, R3, R8, !PT ;  /* 0x0000000803037209 */ /* 0x002fe20007810000 */
[----:B--2---:R-:W-:-:S03]  /*3ae0*/  FFMA.FTZ R7, R88, c[0x0][0x23c], -R5 ;  /* 0x00008f0058077a23 */ /* 0x004fc60000010805 */
[----:B------:R-:W-:-:S03]  /*3af0*/  FSETP.NEU.FTZ.AND P1, PT, R3, -INF , PT ;  /* 0xff8000000300780b */ /* 0x000fc60003f3d000 */
[----:B------:R-:W1:Y:S01]  /*3b00*/  MUFU.EX2 R114, R7 ;  /* 0x0000000700727308 */ /* 0x000e620000000800 */
[----:B---3--:R-:W-:-:S07]  /*3b10*/  FFMA.FTZ R4, R125, c[0x0][0x23c], -R6 ;  /* 0x00008f007d047a23 */ /* 0x008fce0000010806 */
[----:B------:R2:W-:Y:S01]  /*3b20*/  MUFU.EX2 R125, R4 ;  /* 0x00000004007d7308 */ /* 0x0005e20000000800 */
[----:B-1----:R-:W-:Y:S01]  /*3b30*/  F2FP.BF16.PACK_AB R10, R114, R112 ;  /* 0x00000070720a723e */ /* 0x002fe200000010ff */
[----:B--2---:R-:W-:-:S06]  /*3b40*/  FFMA.FTZ R4, R173, c[0x0][0x23c], -R6 ;  /* 0x00008f00ad047a23 */ /* 0x004fcc0000010806 */
        /* <DEDUP_REMOVED lines=14> */
[----:B------:R1:W2:Y:S02]  /*3c30*/  MUFU.EX2 R104, R4 ;  /* 0x0000000400687308 */ /* 0x0002a40000000800 */
[----:B-1----:R-:W-:Y:S01]  /*3c40*/  FMUL.FTZ R4, R3, c[0x0][0x23c] ;  /* 0x00008f0003047a20 */ /* 0x002fe20000410000 */
[----:B--2---:R-:W-:-:S04]  /*3c50*/  F2FP.BF16.PACK_AB R8, R104, R106 ;  /* 0x0000006a6808723e */ /* 0x004fc800000010ff */
[----:B------:R-:W-:-:S05]  /*3c60*/  FSEL R4, R4, RZ, P1 ;  /* 0x000000ff04047208 */ /* 0x000fca0000800000 */
[--C-:B------:R-:W-:Y:S02]  /*3c70*/  FFMA.FTZ R7, R107, c[0x0][0x23c], -R4.reuse ;  /* 0x00008f006b077a23 */ /* 0x100fe40000010804 */
[--C-:B------:R-:W-:Y:S02]  /*3c80*/  FFMA.FTZ R0, R113, c[0x0][0x23c], -R4.reuse ;  /* 0x00008f0071007a23 */ /* 0x100fe40000010804 */
[----:B------:R-:W-:Y:S08]  /*3c90*/  MUFU.EX2 R97, R7 ;  /* 0x0000000700617308 */ /* 0x000ff00000000800 */
[----:B------:R1:W2:Y:S02]  /*3ca0*/  MUFU.EX2 R7, R0 ;  /* 0x0000000000077308 */ /* 0x0002a40000000800 */
[----:B-1----:R-:W-:Y:S01]  /*3cb0*/  FFMA.FTZ R0, R116, c[0x0][0x23c], -R4 ;  /* 0x00008f0074007a23 */ /* 0x002fe20000010804 */
[----:B--2---:R-:W-:-:S05]  /*3cc0*/  F2FP.BF16.PACK_AB R9, R7, R97 ;  /* 0x000000610709723e */ /* 0x004fca00000010ff */
[----:B------:R1:W-:Y:S02]  /*3cd0*/  MUFU.EX2 R103, R0 ;  /* 0x0000000000677308 */ /* 0x0003e40000000800 */
[----:B-1----:R-:W-:-:S06]  /*3ce0*/  FFMA.FTZ R0, R89, c[0x0][0x23c], -R4 ;  /* 0x00008f0059007a23 */ /* 0x002fcc0000010804 */
[----:B------:R1:W2:Y:S02]  /*3cf0*/  MUFU.EX2 R109, R0 ;  /* 0x00000000006d7308 */ /* 0x0002a40000000800 */
[----:B-1----:R-:W-:Y:S01]  /*3d00*/  FFMA.FTZ R0, R115, c[0x0][0x23c], -R5 ;  /* 0x00008f0073007a23 */ /* 0x002fe20000010805 */
[----:B--2---:R-:W-:-:S05]  /*3d10*/  F2FP.BF16.PACK_AB R11, R109, R103 ;  /* 0x000000676d0b723e */ /* 0x004fca00000010ff */
[----:B------:R1:W-:Y:S02]  /*3d20*/  MUFU.EX2 R111, R0 ;  /* 0x00000000006f7308 */ /* 0x0003e40000000800 */
[C---:B------:R-:W-:Y:S08]  /*3d30*/  HMMA.16816.F32.BF16 R44, R8.reuse, R20, RZ ;  /* 0x00000014082c723c */ /* 0x040ff000000418ff */
[----:B------:R-:W-:Y:S01]  /*3d40*/  HMMA.16816.F32.BF16 R36, R8, R16, RZ ;  /* 0x000000100824723c */ /* 0x000fe200000418ff */
[----:B-1----:R-:W-:-:S04]  /*3d50*/  FFMA.FTZ R0, R86, c[0x0][0x23c], -R5 ;  /* 0x00008f0056007a23 */ /* 0x002fc80000010805 */
[----:B------:R1:W2:Y:S03]  /*3d60*/  MUFU.EX2 R113, R0 ;  /* 0x0000000000717308 */ /* 0x0002a60000000800 */
[C---:B------:R-:W-:Y:S08]  /*3d70*/  HMMA.16816.F32.BF16 R40, R8.reuse, R22, RZ ;  /* 0x000000160828723c */ /* 0x040ff000000418ff */
[----:B------:R-:W-:Y:S01]  /*3d80*/  HMMA.16816.F32.BF16 R32, R8, R18, RZ ;  /* 0x000000120820723c */ /* 0x000fe200000418ff */
[----:B-1----:R-:W-:-:S06]  /*3d90*/  FFMA.FTZ R0, R87, c[0x0][0x23c], -R5 ;  /* 0x00008f0057007a23 */ /* 0x002fcc0000010805 */
[----:B--2---:R-:W-:Y:S01]  /*3da0*/  F2FP.BF16.PACK_AB R8, R113, R111 ;  /* 0x0000006f7108723e */ /* 0x004fe200000010ff */
[----:B------:R1:W-:Y:S02]  /*3db0*/  MUFU.EX2 R115, R0 ;  /* 0x0000000000737308 */ /* 0x0003e40000000800 */
[----:B-1----:R-:W-:-:S06]  /*3dc0*/  FFMA.FTZ R0, R80, c[0x0][0x23c], -R5 ;  /* 0x00008f0050007a23 */ /* 0x002fcc0000010805 */
[----:B------:R1:W2:Y:S02]  /*3dd0*/  MUFU.EX2 R116, R0 ;  /* 0x0000000000747308 */ /* 0x0002a40000000800 */
[----:B-1----:R-:W-:Y:S01]  /*3de0*/  FFMA.FTZ R0, R119, c[0x0][0x23c], -R4 ;  /* 0x00008f0077007a23 */ /* 0x002fe20000010804 */
[----:B------:R-:W-:Y:S02]  /*3df0*/  MOV R119, R13 ;  /* 0x0000000d00777202 */ /* 0x000fe40000000f00 */
[----:B------:R-:W-:-:S03]  /*3e00*/  F2FP.BF16.PACK_AB R13, R120, R131 ;  /* 0x00000083780d723e */ /* 0x000fc600000010ff */
[----:B------:R1:W-:Y:S01]  /*3e10*/  MUFU.EX2 R102, R0 ;  /* 0x0000000000667308 */ /* 0x0003e20000000800 */
[----:B--2---:R-:W-:Y:S01]  /*3e20*/  F2FP.BF16.PACK_AB R10, R116, R115 ;  /* 0x00000073740a723e */ /* 0x004fe200000010ff */
[----:B-1----:R-:W-:Y:S01]  /*3e30*/  FFMA.FTZ R0, R118, c[0x0][0x23c], -R4 ;  /* 0x00008f0076007a23 */ /* 0x002fe20000010804 */
[----:B------:R-:W-:Y:S02]  /*3e40*/  MOV R118, R12 ;  /* 0x0000000c00767202 */ /* 0x000fe40000000f00 */
[----:B------:R-:W-:-:S03]  /*3e50*/  F2FP.BF16.PACK_AB R12, R203, R224 ;  /* 0x000000e0cb0c723e */ /* 0x000fc600000010ff */
[----:B------:R1:W2:Y:S04]  /*3e60*/  MUFU.EX2 R108, R0 ;  /* 0x00000000006c7308 */ /* 0x0002a80000000800 */
[C---:B------:R-:W-:Y:S08]  /*3e70*/  HMMA.16816.F32.BF16 R52, R12.reuse, R20, RZ ;  /* 0x000000140c34723c */ /* 0x040ff000000418ff */
[----:B------:R-:W-:Y:S01]  /*3e80*/  HMMA.16816.F32.BF16 R60, R12, R22, RZ ;  /* 0x000000160c3c723c */ /* 0x000fe200000418ff */
[----:B-1----:R-:W-:Y:S01]  /*3e90*/  FFMA.FTZ R0, R81, c[0x0][0x23c], -R4 ;  /* 0x00008f0051007a23 */ /* 0x002fe20000010804 */
[----:B--2---:R-:W-:-:S03]  /*3ea0*/  F2FP.BF16.PACK_AB R9, R108, R102 ;  /* 0x000000666c09723e */ /* 0x004fc600000010ff */
[----:B------:R1:W-:Y:S03]  /*3eb0*/  MUFU.EX2 R105, R0 ;  /* 0x0000000000697308 */ /* 0x0003e60000000800 */
[----:B------:R-:W-:Y:S01]  /*3ec0*/  HMMA.16816.F32.BF16 R20, R12, R18, RZ ;  /* 0x000000120c14723c */ /* 0x000fe200000418ff */
[----:B-1----:R-:W-:Y:S01]  /*3ed0*/  FFMA.FTZ R0, R132, c[0x0][0x23c], -R4 ;  /* 0x00008f0084007a23 */ /* 0x002fe20000010804 */
[----:B------:R-:W-:-:S03]  /*3ee0*/  MOV R132, R49 ;  /* 0x0000003100847202 */ /* 0x000fc60000000f00 */
[----:B------:R1:W2:Y:S02]  /*3ef0*/  MUFU.EX2 R107, R0 ;  /* 0x00000000006b7308 */ /* 0x0002a40000000800 */
[----:B-1----:R-:W-:Y:S01]  /*3f00*/  FFMA.FTZ R0, R184, c[0x0][0x23c], -R6 ;  /* 0x00008f00b8007a23 */ /* 0x002fe20000010806 */
[----:B------:R-:W-:Y:S02]  /*3f10*/  MOV R184, R48 ;  /* 0x0000003000b87202 */ /* 0x000fe40000000f00 */
[----:B------:R-:W-:Y:S03]  /*3f20*/  HMMA.16816.F32.BF16 R48, R12, R16, RZ ;  /* 0x000000100c30723c */ /* 0x000fe600000418ff */
[----:B------:R1:W-:Y:S01]  /*3f30*/  MUFU.EX2 R117, R0 ;  /* 0x0000000000757308 */ /* 0x0003e20000000800 */
[----:B------:R-:W3:Y:S01]  /*3f40*/  LDSM.16.MT88.4 R12, [R204+0x4800] ;  /* 0x00480000cc0c783b */ /* 0x000ee20000004200 */
[----:B--2---:R-:W-:-:S03]  /*3f50*/  F2FP.BF16.PACK_AB R11, R107, R105 ;  /* 0x000000696b0b723e */ /* 0x004fc600000010ff */
[----:B------:R-:W2:Y:S04]  /*3f60*/  LDSM.16.MT88.4 R16, [R205+0x4800] ;  /* 0x00480000cd10783b */ /* 0x000ea80000004200 */
[----:B------:R-:W-:Y:S01]  /*3f70*/  HMMA.16816.F32.BF16 R140, R8, R28, R44 ;  /* 0x0000001c088c723c */ /* 0x000fe2000004182c */
[----:B-1----:R-:W-:Y:S01]  /*3f80*/  FFMA.FTZ R0, R133, c[0x0][0x23c], -R5 ;  /* 0x00008f0085007a23 */ /* 0x002fe20000010805 */
[----:B------:R-:W-:-:S06]  /*3f90*/  MOV R133, R56 ;  /* 0x0000003800857202 */ /* 0x000fcc0000000f00 */
[C---:B------:R-:W-:Y:S01]  /*3fa0*/  HMMA.16816.F32.BF16 R40, R8.reuse, R30, R40 ;  /* 0x0000001e0828723c */ /* 0x040fe20000041828 */
[----:B------:R1:W-:Y:S07]  /*3fb0*/  MUFU.EX2 R100, R0 ;  /* 0x0000000000647308 */ /* 0x0003ee0000000800 */
[C---:B------:R-:W-:Y:S08]  /*3fc0*/  HMMA.16816.F32.BF16 R56, R8.reuse, R24, R36 ;  /* 0x000000180838723c */ /* 0x040ff00000041824 */
[----:B------:R-:W-:Y:S01]  /*3fd0*/  HMMA.16816.F32.BF16 R32, R8, R26, R32 ;  /* 0x0000001a0820723c */ /* 0x000fe20000041820 */
[----:B-1----:R-:W-:-:S04]  /*3fe0*/  FFMA.FTZ R0, R90, c[0x0][0x23c], -R5 ;  /* 0x00008f005a007a23 */ /* 0x002fc80000010805 */
[----:B------:R1:W4:Y:S02]  /*3ff0*/  MUFU.EX2 R101, R0 ;  /* 0x0000000000657308 */ /* 0x0003240000000800 */
[----:B------:R-:W-:Y:S02]  /*4000*/  F2FP.BF16.PACK_AB R8, R227, R226 ;  /* 0x000000e2e308723e */ /* 0x000fe400000010ff */
[----:B------:R-:W-:Y:S02]  /*4010*/  F2FP.BF16.PACK_AB R9, R121, R129 ;  /* 0x000000817909723e */ /* 0x000fe400000010ff */
[----:B------:R-:W-:Y:S02]  /*4020*/  F2FP.BF16.PACK_AB R10, R228, R229 ;  /* 0x000000e5e40a723e */ /* 0x000fe400000010ff */
[----:B------:R-:W-:-:S07]  /*4030*/  F2FP.BF16.PACK_AB R11, R201, R128 ;  /* 0x00000080c90b723e */ /* 0x000fce00000010ff */
[----:B------:R-:W-:Y:S01]  /*4040*/  HMMA.16816.F32.BF16 R52, R8, R28, R52 ;  /* 0x0000001c0834723c */ /* 0x000fe20000041834 */
[----:B-1----:R-:W-:-:S04]  /*4050*/  FFMA.FTZ R0, R91, c[0x0][0x23c], -R5 ;  /* 0x00008f005b007a23 */ /* 0x002fc80000010805 */
[----:B------:R1:W-:Y:S03]  /*4060*/  MUFU.EX2 R99, R0 ;  /* 0x0000000000637308 */ /* 0x0003e60000000800 */
[C---:B------:R-:W-:Y:S08]  /*4070*/  HMMA.16816.F32.BF16 R48, R8.reuse, R24, R48 ;  /* 0x000000180830723c */ /* 0x040ff00000041830 */
[----:B------:R-:W-:Y:S01]  /*4080*/  HMMA.16816.F32.BF16 R44, R8, R30, R60 ;  /* 0x0000001e082c723c */ /* 0x000fe2000004183c */
[----:B-1----:R-:W-:-:S07]  /*4090*/  FFMA.FTZ R0, R76, c[0x0][0x23c], -R5 ;  /* 0x00008f004c007a23 */ /* 0x002fce0000010805 */
[----:B------:R-:W-:Y:S01]  /*40a0*/  HMMA.16816.F32.BF16 R36, R8, R26, R20 ;  /* 0x0000001a0824723c */ /* 0x000fe20000041814 */
[----:B------:R-:W1:Y:S01]  /*40b0*/  LDSM.16.MT88.4 R20, [R204+0x4c00] ;  /* 0x004c0000cc14783b */ /* 0x000e620000004200 */
[----:B------:R5:W2:Y:S03]  /*40c0*/  MUFU.EX2 R98, R0 ;  /* 0x0000000000627308 */ /* 0x000aa60000000800 */
[----:B------:R-:W1:Y:S02]  /*40d0*/  LDSM.16.MT88.4 R24, [R205+0x4c00] ;  /* 0x004c0000cd18783b */ /* 0x000e640000004200 */
[----:B----4-:R-:W-:Y:S01]  /*40e0*/  F2FP.BF16.PACK_AB R8, R101, R100 ;  /* 0x000000646508723e */ /* 0x010fe200000010ff */
[--C-:B-----5:R-:W-:Y:S01]  /*40f0*/  FFMA.FTZ R0, R134, c[0x0][0x23c], -R4.reuse ;  /* 0x00008f0086007a23 */ /* 0x120fe20000010804 */
[----:B--2---:R-:W-:Y:S02]  /*4100*/  F2FP.BF16.PACK_AB R10, R98, R99 ;  /* 0x00000063620a723e */ /* 0x004fe400000010ff */
[----:B------:R-:W-:Y:S01]  /*4110*/  MOV R134, R163 ;  /* 0x000000a300867202 */ /* 0x000fe20000000f00 */
[----:B------:R2:W-:Y:S02]  /*4120*/  MUFU.EX2 R94, R0 ;  /* 0x00000000005e7308 */ /* 0x0005e40000000800 */
[----:B--2---:R-:W-:Y:S01]  /*4130*/  FFMA.FTZ R0, R135, c[0x0][0x23c], -R4 ;  /* 0x00008f0087007a23 */ /* 0x004fe20000010804 */
[----:B------:R-:W-:-:S05]  /*4140*/  MOV R135, R162 ;  /* 0x000000a200877202 */ /* 0x000fca0000000f00 */
[----:B------:R2:W4:Y:S02]  /*4150*/  MUFU.EX2 R96, R0 ;  /* 0x0000000000607308 */ /* 0x0005240000000800 */
[----:B--2---:R-:W-:Y:S01]  /*4160*/  FFMA.FTZ R0, R77, c[0x0][0x23c], -R4 ;  /* 0x00008f004d007a23 */ /* 0x004fe20000010804 */
[----:B----4-:R-:W-:-:S05]  /*4170*/  F2FP.BF16.PACK_AB R9, R96, R94 ;  /* 0x0000005e6009723e */ /* 0x010fca00000010ff */
[----:B------:R2:W-:Y:S02]  /*4180*/  MUFU.EX2 R95, R0 ;  /* 0x00000000005f7308 */ /* 0x0005e40000000800 */
[----:B--2---:R-:W-:Y:S01]  /*4190*/  FFMA.FTZ R0, R139, c[0x0][0x23c], -R4 ;  /* 0x00008f008b007a23 */ /* 0x004fe20000010804 */
[----:B------:R-:W-:-:S05]  /*41a0*/  MOV R139, R161 ;  /* 0x000000a1008b7202 */ /* 0x000fca0000000f00 */
[----:B------:R2:W4:Y:S02]  /*41b0*/  MUFU.EX2 R93, R0 ;  /* 0x00000000005d7308 */ /* 0x0005240000000800 */
[----:B--2---:R-:W-:Y:S01]  /*41c0*/  FFMA.FTZ R0, R185, c[0x0][0x23c], -R6 ;  /* 0x00008f00b9007a23 */ /* 0x004fe20000010806 */
[----:B----4-:R-:W-:Y:S02]  /*41d0*/  F2FP.BF16.PACK_AB R11, R93, R95 ;  /* 0x0000005f5d0b723e */ /* 0x010fe400000010ff */
[----:B------:R-:W-:-:S03]  /*41e0*/  MOV R185, R160 ;  /* 0x000000a000b97202 */ /* 0x000fc60000000f00 */
[----:B------:R2:W-:Y:S02]  /*41f0*/  MUFU.EX2 R110, R0 ;  /* 0x00000000006e7308 */ /* 0x0005e40000000800 */
[C---:B---3--:R-:W-:Y:S08]  /*4200*/  HMMA.16816.F32.BF16 R140, R8.reuse, R12, R140 ;  /* 0x0000000c088c723c */ /* 0x048ff0000004188c */
[----:B------:R-:W-:Y:S01]  /*4210*/  HMMA.16816.F32.BF16 R56, R8, R16, R56 ;  /* 0x000000100838723c */ /* 0x000fe20000041838 */
[----:B--2---:R-:W-:-:S04]  /*4220*/  FFMA.FTZ R0, R148, c[0x0][0x23c], -R5 ;  /* 0x00008f0094007a23 */ /* 0x004fc80000010805 */
[----:B------:R2:W-:Y:S03]  /*4230*/  MUFU.EX2 R92, R0 ;  /* 0x00000000005c7308 */ /* 0x0005e60000000800 */
[C---:B------:R-:W-:Y:S08]  /*4240*/  HMMA.16816.F32.BF16 R40, R8.reuse, R14, R40 ;  /* 0x0000000e0828723c */ /* 0x040ff00000041828 */
[----:B------:R-:W-:Y:S01]  /*4250*/  HMMA.16816.F32.BF16 R28, R8, R18, R32 ;  /* 0x00000012081c723c */ /* 0x000fe20000041820 */
[----:B--2---:R-:W-:-:S06]  /*4260*/  FFMA.FTZ R0, R82, c[0x0][0x23c], -R5 ;  /* 0x00008f0052007a23 */ /* 0x004fcc0000010805 */
[----:B------:R-:W-:Y:S02]  /*4270*/  F2FP.BF16.PACK_AB R8, R242, R230 ;  /* 0x000000e6f208723e */ /* 0x000fe400000010ff */
[----:B------:R-:W-:Y:S01]  /*4280*/  F2FP.BF16.PACK_AB R9, R200, R123 ;  /* 0x0000007bc809723e */ /* 0x000fe200000010ff */
[----:B------:R2:W3:Y:S01]  /*4290*/  MUFU.EX2 R91, R0 ;  /* 0x00000000005b7308 */ /* 0x0004e20000000800 */
[----:B------:R-:W-:Y:S02]  /*42a0*/  F2FP.BF16.PACK_AB R10, R240, R241 ;  /* 0x000000f1f00a723e */ /* 0x000fe400000010ff */
[----:B------:R-:W-:-:S07]  /*42b0*/  F2FP.BF16.PACK_AB R11, R197, R198 ;  /* 0x000000c6c50b723e */ /* 0x000fce00000010ff */
[----:B------:R-:W-:Y:S01]  /*42c0*/  HMMA.16816.F32.BF16 R52, R8, R12, R52 ;  /* 0x0000000c0834723c */ /* 0x000fe20000041834 */
[----:B--2---:R-:W-:-:S07]  /*42d0*/  FFMA.FTZ R0, R149, c[0x0][0x23c], -R5 ;  /* 0x00008f0095007a23 */ /* 0x004fce0000010805 */
[C---:B------:R-:W-:Y:S01]  /*42e0*/  HMMA.16816.F32.BF16 R44, R8.reuse, R14, R44 ;  /* 0x0000000e082c723c */ /* 0x040fe2000004182c */
[----:B------:R-:W2:Y:S01]  /*42f0*/  LDSM.16.MT88.4 R12, [R204+0x5000] ;  /* 0x00500000cc0c783b */ /* 0x000ea20000004200 */
[----:B------:R4:W-:Y:S06]  /*4300*/  MUFU.EX2 R90, R0 ;  /* 0x00000000005a7308 */ /* 0x0009ec0000000800 */
[C---:B------:R-:W-:Y:S08]  /*4310*/  HMMA.16816.F32.BF16 R32, R8.reuse, R16, R48 ;  /* 0x000000100820723c */ /* 0x040ff00000041830 */
[----:B------:R-:W-:Y:S01]  /*4320*/  HMMA.16816.F32.BF16 R36, R8, R18, R36 ;  /* 0x000000120824723c */ /* 0x000fe20000041824 */
[----:B------:R-:W5:Y:S01]  /*4330*/  LDSM.16.MT88.4 R16, [R205+0x5000] ;  /* 0x00500000cd10783b */ /* 0x000f620000004200 */
[----:B----4-:R-:W-:-:S04]  /*4340*/  FFMA.FTZ R0, R83, c[0x0][0x23c], -R5 ;  /* 0x00008f0053007a23 */ /* 0x010fc80000010805 */
[----:B------:R4:W1:Y:S01]  /*4350*/  MUFU.EX2 R89, R0 ;  /* 0x0000000000597308 */ /* 0x0008620000000800 */
[----:B---3--:R-:W-:Y:S01]  /*4360*/  F2FP.BF16.PACK_AB R8, R91, R92 ;  /* 0x0000005c5b08723e */ /* 0x008fe200000010ff */
[----:B----4-:R-:W-:Y:S01]  /*4370*/  FFMA.FTZ R0, R150, c[0x0][0x23c], -R4 ;  /* 0x00008f0096007a23 */ /* 0x010fe20000010804 */
[----:B-1----:R-:W-:-:S05]  /*4380*/  F2FP.BF16.PACK_AB R10, R89, R90 ;  /* 0x0000005a590a723e */ /* 0x002fca00000010ff */
[----:B------:R1:W-:Y:S02]  /*4390*/  MUFU.EX2 R86, R0 ;  /* 0x0000000000567308 */ /* 0x0003e40000000800 */
[----:B-1----:R-:W-:-:S06]  /*43a0*/  FFMA.FTZ R0, R151, c[0x0][0x23c], -R4 ;  /* 0x00008f0097007a23 */ /* 0x002fcc0000010804 */
[----:B------:R1:W3:Y:S02]  /*43b0*/  MUFU.EX2 R87, R0 ;  /* 0x0000000000577308 */ /* 0x0002e40000000800 */
[----:B-1----:R-:W-:Y:S01]  /*43c0*/  FFMA.FTZ R0, R152, c[0x0][0x23c], -R4 ;  /* 0x00008f0098007a23 */ /* 0x002fe20000010804 */
[----:B---3--:R-:W-:-:S05]  /*43d0*/  F2FP.BF16.PACK_AB R9, R87, R86 ;  /* 0x000000565709723e */ /* 0x008fca00000010ff */
[----:B------:R1:W-:Y:S02]  /*43e0*/  MUFU.EX2 R85, R0 ;  /* 0x0000000000557308 */ /* 0x0003e40000000800 */
[----:B-1----:R-:W-:-:S06]  /*43f0*/  FFMA.FTZ R0, R153, c[0x0][0x23c], -R4 ;  /* 0x00008f0099007a23 */ /* 0x002fcc0000010804 */
[----:B------:R1:W3:Y:S02]  /*4400*/  MUFU.EX2 R84, R0 ;  /* 0x0000000000547308 */ /* 0x0002e40000000800 */
[----:B-1----:R-:W-:Y:S01]  /*4410*/  FFMA.FTZ R0, R217, c[0x0][0x23c], -R6 ;  /* 0x00008f00d9007a23 */ /* 0x002fe20000010806 */
[----:B---3--:R-:W-:Y:S02]  /*4420*/  F2FP.BF16.PACK_AB R11, R84, R85 ;  /* 0x00000055540b723e */ /* 0x008fe400000010ff */
[----:B------:R-:W-:-:S03]  /*4430*/  MOV R217, R144 ;  /* 0x0000009000d97202 */ /* 0x000fc60000000f00 */
[----:B------:R1:W-:Y:S02]  /*4440*/  MUFU.EX2 R88, R0 ;  /* 0x0000000000587308 */ /* 0x0003e40000000800 */
[C---:B------:R-:W-:Y:S08]  /*4450*/  HMMA.16816.F32.BF16 R140, R8.reuse, R20, R140 ;  /* 0x00000014088c723c */ /* 0x040ff0000004188c */
[----:B------:R-:W-:Y:S01]  /*4460*/  HMMA.16816.F32.BF16 R40, R8, R22, R40 ;  /* 0x000000160828723c */ /* 0x000fe20000041828 */
[----:B-1----:R-:W-:-:S04]  /*4470*/  FFMA.FTZ R0, R68, c[0x0][0x23c], -R5 ;  /* 0x00008f0044007a23 */ /* 0x002fc80000010805 */
[----:B------:R1:W-:Y:S03]  /*4480*/  MUFU.EX2 R83, R0 ;  /* 0x0000000000537308 */ /* 0x0003e60000000800 */
[C---:B------:R-:W-:Y:S08]  /*4490*/  HMMA.16816.F32.BF16 R160, R8.reuse, R24, R56 ;  /* 0x0000001808a0723c */ /* 0x040ff00000041838 */
[----:B------:R-:W-:Y:S01]  /*44a0*/  HMMA.16816.F32.BF16 R28, R8, R26, R28 ;  /* 0x0000001a081c723c */ /* 0x000fe2000004181c */
[----:B-1----:R-:W-:-:S06]  /*44b0*/  FFMA.FTZ R0, R69, c[0x0][0x23c], -R5 ;  /* 0x00008f0045007a23 */ /* 0x002fcc0000010805 */
[----:B------:R-:W-:Y:S02]  /*44c0*/  F2FP.BF16.PACK_AB R8, R238, R239 ;  /* 0x000000efee08723e */ /* 0x000fe400000010ff */
[----:B------:R-:W-:Y:S01]  /*44d0*/  F2FP.BF16.PACK_AB R9, R199, R196 ;  /* 0x000000c4c709723e */ /* 0x000fe200000010ff */
[----:B------:R1:W3:Y:S01]  /*44e0*/  MUFU.EX2 R82, R0 ;  /* 0x0000000000527308 */ /* 0x0002e20000000800 */
[----:B------:R-:W-:Y:S02]  /*44f0*/  F2FP.BF16.PACK_AB R10, R236, R237 ;  /* 0x000000edec0a723e */ /* 0x000fe400000010ff */
[----:B------:R-:W-:-:S07]  /*4500*/  F2FP.BF16.PACK_AB R11, R125, R124 ;  /* 0x0000007c7d0b723e */ /* 0x000fce00000010ff */
[----:B------:R-:W-:Y:S01]  /*4510*/  HMMA.16816.F32.BF16 R52, R8, R20, R52 ;  /* 0x000000140834723c */ /* 0x000fe20000041834 */
[----:B-1----:R-:W-:-:S07]  /*4520*/  FFMA.FTZ R0, R70, c[0x0][0x23c], -R5 ;  /* 0x00008f0046007a23 */ /* 0x002fce0000010805 */
[C---:B------:R-:W-:Y:S01]  /*4530*/  HMMA.16816.F32.BF16 R48, R8.reuse, R22, R44 ;  /* 0x000000160830723c */ /* 0x040fe2000004182c */
[----:B------:R-:W1:Y:S01]  /*4540*/  LDSM.16.MT88.4 R20, [R204+0x5400] ;  /* 0x00540000cc14783b */ /* 0x000e620000004200 */
[----:B------:R4:W-:Y:S06]  /*4550*/  MUFU.EX2 R81, R0 ;  /* 0x0000000000517308 */ /* 0x0009ec0000000800 */
[C---:B------:R-:W-:Y:S08]  /*4560*/  HMMA.16816.F32.BF16 R44, R8.reuse, R24, R32 ;  /* 0x00000018082c723c */ /* 0x040ff00000041820 */
[----:B------:R-:W-:Y:S01]  /*4570*/  HMMA.16816.F32.BF16 R36, R8, R26, R36 ;  /* 0x0000001a0824723c */ /* 0x000fe20000041824 */
[----:B------:R-:W1:Y:S01]  /*4580*/  LDSM.16.MT88.4 R24, [R205+0x5400] ;  /* 0x00540000cd18783b */ /* 0x000e620000004200 */
[----:B----4-:R-:W-:-:S04]  /*4590*/  FFMA.FTZ R0, R71, c[0x0][0x23c], -R5 ;  /* 0x00008f0047007a23 */ /* 0x010fc80000010805 */
[----:B------:R4:W2:Y:S01]  /*45a0*/  MUFU.EX2 R80, R0 ;  /* 0x0000000000507308 */ /* 0x0008a20000000800 */
[----:B---3--:R-:W-:Y:S01]  /*45b0*/  F2FP.BF16.PACK_AB R8, R82, R83 ;  /* 0x000000535208723e */ /* 0x008fe200000010ff */
[----:B----4-:R-:W-:Y:S01]  /*45c0*/  FFMA.FTZ R0, R78, c[0x0][0x23c], -R4 ;  /* 0x00008f004e007a23 */ /* 0x010fe20000010804 */
[----:B--2---:R-:W-:-:S05]  /*45d0*/  F2FP.BF16.PACK_AB R10, R80, R81 ;  /* 0x00000051500a723e */ /* 0x004fca00000010ff */
[----:B------:R2:W-:Y:S02]  /*45e0*/  MUFU.EX2 R71, R0 ;  /* 0x0000000000477308 */ /* 0x0005e40000000800 */
[----:B--2---:R-:W-:-:S06]  /*45f0*/  FFMA.FTZ R0, R79, c[0x0][0x23c], -R4 ;  /* 0x00008f004f007a23 */ /* 0x004fcc0000010804 */
[----:B------:R2:W3:Y:S02]  /*4600*/  MUFU.EX2 R76, R0 ;  /* 0x00000000004c7308 */ /* 0x0004e40000000800 */
[----:B--2---:R-:W-:Y:S01]  /*4610*/  FFMA.FTZ R0, R154, c[0x0][0x23c], -R4 ;  /* 0x00008f009a007a23 */ /* 0x004fe20000010804 */
[----:B---3--:R-:W-:-:S05]  /*4620*/  F2FP.BF16.PACK_AB R9, R76, R71 ;  /* 0x000000474c09723e */ /* 0x008fca00000010ff */
[----:B------:R2:W-:Y:S02]  /*4630*/  MUFU.EX2 R70, R0 ;  /* 0x0000000000467308 */ /* 0x0005e40000000800 */
[----:B--2---:R-:W-:-:S06]  /*4640*/  FFMA.FTZ R0, R65, c[0x0][0x23c], -R4 ;  /* 0x00008f0041007a23 */ /* 0x004fcc0000010804 */
[----:B------:R2:W3:Y:S02]  /*4650*/  MUFU.EX2 R69, R0 ;  /* 0x0000000000457308 */ /* 0x0004e40000000800 */
[----:B--2---:R-:W-:Y:S01]  /*4660*/  FFMA.FTZ R0, R219, c[0x0][0x23c], -R6 ;  /* 0x00008f00db007a23 */ /* 0x004fe20000010806 */
[----:B---3--:R-:W-:-:S05]  /*4670*/  F2FP.BF16.PACK_AB R11, R69, R70 ;  /* 0x00000046450b723e */ /* 0x008fca00000010ff */
[----:B------:R2:W-:Y:S02]  /*4680*/  MUFU.EX2 R77, R0 ;  /* 0x00000000004d7308 */ /* 0x0005e40000000800 */
[C---:B------:R-:W-:Y:S08]  /*4690*/  HMMA.16816.F32.BF16 R140, R8.reuse, R12, R140 ;  /* 0x0000000c088c723c */ /* 0x040ff0000004188c */
[----:B------:R-:W-:Y:S01]  /*46a0*/  HMMA.16816.F32.BF16 R40, R8, R14, R40 ;  /* 0x0000000e0828723c */ /* 0x000fe20000041828 */
[----:B--2---:R-:W-:-:S02]  /*46b0*/  FFMA.FTZ R0, R155, c[0x0][0x23c], -R5 ;  /* 0x00008f009b007a23 */ /* 0x004fc40000010805 */
[----:B------:R-:W-:Y:S02]  /*46c0*/  LDSM.16.MT88.4 R152, [R204+0x5c00] ;  /* 0x005c0000cc98783b */ /* 0x000fe40000004200 */
[----:B------:R2:W-:Y:S03]  /*46d0*/  MUFU.EX2 R68, R0 ;  /* 0x0000000000447308 */ /* 0x0005e60000000800 */
[C---:B-----5:R-:W-:Y:S08]  /*46e0*/  HMMA.16816.F32.BF16 R160, R8.reuse, R16, R160 ;  /* 0x0000001008a0723c */ /* 0x060ff000000418a0 */
[----:B------:R-:W-:Y:S01]  /*46f0*/  HMMA.16816.F32.BF16 R32, R8, R18, R28 ;  /* 0x000000120820723c */ /* 0x000fe2000004181c */
[----:B--2---:R-:W-:-:S06]  /*4700*/  FFMA.FTZ R0, R168, c[0x0][0x23c], -R5 ;  /* 0x00008f00a8007a23 */ /* 0x004fcc0000010805 */
[----:B------:R-:W-:Y:S02]  /*4710*/  F2FP.BF16.PACK_AB R8, R234, R235 ;  /* 0x000000ebea08723e */ /* 0x000fe400000010ff */
[----:B------:R-:W-:Y:S01]  /*4720*/  F2FP.BF16.PACK_AB R9, R202, R173 ;  /* 0x000000adca09723e */ /* 0x000fe200000010ff */
[----:B------:R2:W3:Y:S01]  /*4730*/  MUFU.EX2 R67, R0 ;  /* 0x0000000000437308 */ /* 0x0004e20000000800 */
[----:B------:R-:W-:Y:S02]  /*4740*/  F2FP.BF16.PACK_AB R10, R232, R233 ;  /* 0x000000e9e80a723e */ /* 0x000fe400000010ff */
[----:B------:R-:W-:Y:S02]  /*4750*/  F2FP.BF16.PACK_AB R11, R126, R172 ;  /* 0x000000ac7e0b723e */ /* 0x000fe400000010ff */
[----:B------:R-:W-:-:S05]  /*4760*/  F2FP.BF16.PACK_AB R168, R132, R184 ;  /* 0x000000b884a8723e */ /* 0x000fca00000010ff */
[----:B------:R-:W-:Y:S01]  /*4770*/  HMMA.16816.F32.BF16 R144, R8, R12, R52 ;  /* 0x0000000c0890723c */ /* 0x000fe20000041834 */
[----:B--2---:R-:W-:-:S07]  /*4780*/  FFMA.FTZ R0, R169, c[0x0][0x23c], -R5 ;  /* 0x00008f00a9007a23 */ /* 0x004fce0000010805 */
[C---:B------:R-:W-:Y:S01]  /*4790*/  HMMA.16816.F32.BF16 R44, R8.reuse, R16, R44 ;  /* 0x00000010082c723c */ /* 0x040fe2000004182c */
[----:B------:R2:W-:Y:S07]  /*47a0*/  MUFU.EX2 R66, R0 ;  /* 0x0000000000427308 */ /* 0x0005ee0000000800 */
[C---:B------:R-:W-:Y:S01]  /*47b0*/  HMMA.16816.F32.BF16 R28, R8.reuse, R18, R36 ;  /* 0x00000012081c723c */ /* 0x040fe20000041824 */
[----:B------:R-:W-:Y:S07]  /*47c0*/  LDSM.16.MT88.4 R16, [R205+0x5800] ;  /* 0x00580000cd10783b */ /* 0x000fee0000004200 */
[----:B------:R-:W-:Y:S01]  /*47d0*/  HMMA.16816.F32.BF16 R48, R8, R14, R48 ;  /* 0x0000000e0830723c */ /* 0x000fe20000041830 */
[----:B------:R-:W4:Y:S01]  /*47e0*/  LDSM.16.MT88.4 R12, [R204+0x5800] ;  /* 0x00580000cc0c783b */ /* 0x000f220000004200 */
[----:B--2---:R-:W-:-:S04]  /*47f0*/  FFMA.FTZ R0, R72, c[0x0][0x23c], -R5 ;  /* 0x00008f0048007a23 */ /* 0x004fc80000010805 */
[----:B------:R2:W5:Y:S01]  /*4800*/  MUFU.EX2 R65, R0 ;  /* 0x0000000000417308 */ /* 0x0005620000000800 */
[----:B---3--:R-:W-:Y:S01]  /*4810*/  F2FP.BF16.PACK_AB R8, R67, R68 ;  /* 0x000000444308723e */ /* 0x008fe200000010ff */
[----:B--2---:R-:W-:Y:S01]  /*4820*/  FFMA.FTZ R0, R170, c[0x0][0x23c], -R4 ;  /* 0x00008f00aa007a23 */ /* 0x004fe20000010804 */
[----:B-----5:R-:W-:Y:S02]  /*4830*/  F2FP.BF16.PACK_AB R10, R65, R66 ;  /* 0x00000042410a723e */ /* 0x020fe400000010ff */
[----:B------:R-:W-:-:S03]  /*4840*/  F2FP.BF16.PACK_AB R170, R119, R118 ;  /* 0x0000007677aa723e */ /* 0x000fc600000010ff */
        /* <DEDUP_REMOVED lines=11> */
[C---:B-1----:R-:W-:Y:S08]  /*4900*/  HMMA.16816.F32.BF16 R140, R8.reuse, R20, R140 ;  /* 0x00000014088c723c */ /* 0x042ff0000004188c */
[----:B------:R-:W-:Y:S01]  /*4910*/  HMMA.16816.F32.BF16 R40, R8, R22, R40 ;  /* 0x000000160828723c */ /* 0x000fe20000041828 */
[----:B--2---:R-:W-:-:S04]  /*4920*/  FFMA.FTZ R0, R176, c[0x0][0x23c], -R5 ;  /* 0x00008f00b0007a23 */ /* 0x004fc80000010805 */
[----:B------:R1:W-:Y:S03]  /*4930*/  MUFU.EX2 R58, R0 ;  /* 0x00000000003a7308 */ /* 0x0003e60000000800 */
[C---:B------:R-:W-:Y:S08]  /*4940*/  HMMA.16816.F32.BF16 R160, R8.reuse, R24, R160 ;  /* 0x0000001808a0723c */ /* 0x040ff000000418a0 */
[----:B------:R-:W-:Y:S01]  /*4950*/  HMMA.16816.F32.BF16 R32, R8, R26, R32 ;  /* 0x0000001a0820723c */ /* 0x000fe20000041820 */
[----:B-1----:R-:W-:-:S06]  /*4960*/  FFMA.FTZ R0, R178, c[0x0][0x23c], -R5 ;  /* 0x00008f00b2007a23 */ /* 0x002fcc0000010805 */
[----:B------:R-:W-:Y:S02]  /*4970*/  F2FP.BF16.PACK_AB R8, R243, R231 ;  /* 0x000000e7f308723e */ /* 0x000fe400000010ff */
[----:B------:R-:W-:Y:S01]  /*4980*/  F2FP.BF16.PACK_AB R9, R174, R127 ;  /* 0x0000007fae09723e */ /* 0x000fe200000010ff */
[----:B------:R1:W2:Y:S01]  /*4990*/  MUFU.EX2 R57, R0 ;  /* 0x0000000000397308 */ /* 0x0002a20000000800 */
[----:B------:R-:W-:Y:S02]  /*49a0*/  F2FP.BF16.PACK_AB R10, R185, R217 ;  /* 0x000000d9b90a723e */ /* 0x000fe400000010ff */
[----:B------:R-:W-:-:S07]  /*49b0*/  F2FP.BF16.PACK_AB R11, R110, R117 ;  /* 0x000000756e0b723e */ /* 0x000fce00000010ff */
[----:B------:R-:W-:Y:S01]  /*49c0*/  HMMA.16816.F32.BF16 R44, R8, R24, R44 ;  /* 0x00000018082c723c */ /* 0x000fe2000004182c */
[----:B-1----:R-:W-:-:S07]  /*49d0*/  FFMA.FTZ R0, R179, c[0x0][0x23c], -R5 ;  /* 0x00008f00b3007a23 */ /* 0x002fce0000010805 */
[C---:B------:R-:W-:Y:S01]  /*49e0*/  HMMA.16816.F32.BF16 R24, R8.reuse, R26, R28 ;  /* 0x0000001a0818723c */ /* 0x040fe2000004181c */
[----:B------:R1:W-:Y:S07]  /*49f0*/  MUFU.EX2 R56, R0 ;  /* 0x0000000000387308 */ /* 0x0003ee0000000800 */
[C---:B------:R-:W-:Y:S08]  /*4a00*/  HMMA.16816.F32.BF16 R144, R8.reuse, R20, R144 ;  /* 0x000000140890723c */ /* 0x040ff00000041890 */
[----:B------:R-:W-:Y:S01]  /*4a10*/  HMMA.16816.F32.BF16 R20, R8, R22, R48 ;  /* 0x000000160814723c */ /* 0x000fe20000041830 */
[----:B-1----:R-:W-:-:S04]  /*4a20*/  FFMA.FTZ R0, R180, c[0x0][0x23c], -R5 ;  /* 0x00008f00b4007a23 */ /* 0x002fc80000010805 */
[----:B------:R1:W3:Y:S02]  /*4a30*/  MUFU.EX2 R55, R0 ;  /* 0x0000000000377308 */ /* 0x0002e40000000800 */
[----:B--2---:R-:W-:Y:S01]  /*4a40*/  F2FP.BF16.PACK_AB R8, R57, R58 ;  /* 0x0000003a3908723e */ /* 0x004fe200000010ff */
[----:B-1----:R-:W-:Y:S01]  /*4a50*/  FFMA.FTZ R0, R181, c[0x0][0x23c], -R4 ;  /* 0x00008f00b5007a23 */ /* 0x002fe20000010804 */
[----:B---3--:R-:W-:-:S04]  /*4a60*/  F2FP.BF16.PACK_AB R10, R55, R56 ;  /* 0x00000038370a723e */ /* 0x008fc800000010ff */
[----:B------:R1:W-:Y:S02]  /*4a70*/  MUFU.EX2 R53, R0 ;  /* 0x0000000000357308 */ /* 0x0003e40000000800 */
[----:B-1----:R-:W-:-:S06]  /*4a80*/  FFMA.FTZ R0, R182, c[0x0][0x23c], -R4 ;  /* 0x00008f00b6007a23 */ /* 0x002fcc0000010804 */
        /* <DEDUP_REMOVED lines=8> */
[----:B------:R1:W2:Y:S02]  /*4b10*/  MUFU.EX2 R38, R0 ;  /* 0x0000000000267308 */ /* 0x0002a40000000800 */
[C---:B----4-:R-:W-:Y:S08]  /*4b20*/  HMMA.16816.F32.BF16 R140, R8.reuse, R12, R140 ;  /* 0x0000000c088c723c */ /* 0x050ff0000004188c */
        /* <DEDUP_REMOVED lines=10> */
[----:B--2---:R-:W-:-:S07]  /*4bd0*/  F2FP.BF16.PACK_AB R11, R38, R60 ;  /* 0x0000003c260b723e */ /* 0x004fce00000010ff */
[----:B------:R-:W-:Y:S01]  /*4be0*/  HMMA.16816.F32.BF16 R44, R8, R16, R44 ;  /* 0x00000010082c723c */ /* 0x000fe2000004182c */
[----:B-1----:R-:W-:Y:S01]  /*4bf0*/  FFMA.FTZ R0, R189, c[0x0][0x23c], -R5 ;  /* 0x00008f00bd007a23 */ /* 0x002fe20000010805 */
[----:B---3--:R-:W-:-:S06]  /*4c00*/  F2FP.BF16.PACK_AB R164, R36, R37 ;  /* 0x0000002524a4723e */ /* 0x008fcc00000010ff */
[C---:B------:R-:W-:Y:S01]  /*4c10*/  HMMA.16816.F32.BF16 R144, R8.reuse, R12, R144 ;  /* 0x0000000c0890723c */ /* 0x040fe20000041890 */
[----:B------:R1:W-:Y:S07]  /*4c20*/  MUFU.EX2 R31, R0 ;  /* 0x00000000001f7308 */ /* 0x0003ee0000000800 */
[C---:B------:R-:W-:Y:S01]  /*4c30*/  HMMA.16816.F32.BF16 R20, R8.reuse, R14, R20 ;  /* 0x0000000e0814723c */ /* 0x040fe20000041814 */
[----:B------:R-:W2:Y:S07]  /*4c40*/  LDSM.16.MT88.4 R12, [R205+0x5c00] ;  /* 0x005c0000cd0c783b */ /* 0x000eae0000004200 */
[----:B------:R-:W-:Y:S01]  /*4c50*/  HMMA.16816.F32.BF16 R24, R8, R18, R24 ;  /* 0x000000120818723c */ /* 0x000fe20000041818 */
[----:B-1----:R-:W-:-:S02]  /*4c60*/  FFMA.FTZ R0, R190, c[0x0][0x23c], -R5 ;  /* 0x00008f00be007a23 */ /* 0x002fc40000010805 */
[----:B------:R-:W-:Y:S02]  /*4c70*/  FADD.FTZ R5, R97, R7 ;  /* 0x0000000761057221 */ /* 0x000fe40000010000 */
[----:B------:R1:W3:Y:S02]  /*4c80*/  MUFU.EX2 R221, R0 ;  /* 0x0000000000dd7308 */ /* 0x0002e40000000800 */
[----:B-1----:R-:W-:Y:S01]  /*4c90*/  FFMA.FTZ R0, R191, c[0x0][0x23c], -R4 ;  /* 0x00008f00bf007a23 */ /* 0x002fe20000010804 */
[----:B---3--:R-:W-:-:S05]  /*4ca0*/  F2FP.BF16.PACK_AB R166, R221, R31 ;  /* 0x0000001fdda6723e */ /* 0x008fca00000010ff */
[----:B------:R1:W-:Y:S02]  /*4cb0*/  MUFU.EX2 R29, R0 ;  /* 0x00000000001d7308 */ /* 0x0003e40000000800 */
[----:B-1----:R-:W-:-:S06]  /*4cc0*/  FFMA.FTZ R0, R192, c[0x0][0x23c], -R4 ;  /* 0x00008f00c0007a23 */ /* 0x002fcc0000010804 */
[----:B------:R1:W3:Y:S02]  /*4cd0*/  MUFU.EX2 R30, R0 ;  /* 0x00000000001e7308 */ /* 0x0002e40000000800 */
[----:B-1----:R-:W-:Y:S01]  /*4ce0*/  FFMA.FTZ R0, R193, c[0x0][0x23c], -R4 ;  /* 0x00008f00c1007a23 */ /* 0x002fe20000010804 */
[----:B---3--:R-:W-:-:S05]  /*4cf0*/  F2FP.BF16.PACK_AB R165, R30, R29 ;  /* 0x0000001d1ea5723e */ /* 0x008fca00000010ff */
[----:B------:R1:W-:Y:S02]  /*4d00*/  MUFU.EX2 R28, R0 ;  /* 0x00000000001c7308 */ /* 0x0003e40000000800 */
[----:B-1----:R-:W-:Y:S02]  /*4d10*/  FFMA.FTZ R0, R175, c[0x0][0x23c], -R4 ;  /* 0x00008f00af007a23 */ /* 0x002fe40000010804 */
[----:B------:R-:W-:-:S04]  /*4d20*/  FADD.FTZ R4, R106, R104 ;  /* 0x000000686a047221 */ /* 0x000fc80000010000 */
[----:B------:R1:W3:Y:S02]  /*4d30*/  MUFU.EX2 R220, R0 ;  /* 0x0000000000dc7308 */ /* 0x0002e40000000800 */
[----:B-1----:R-:W-:Y:S01]  /*4d40*/  FFMA.FTZ R0, R252, c[0x0][0x23c], -R6 ;  /* 0x00008f00fc007a23 */ /* 0x002fe20000010806 */
[----:B---3--:R-:W-:-:S05]  /*4d50*/  F2FP.BF16.PACK_AB R167, R220, R28 ;  /* 0x0000001cdca7723e */ /* 0x008fca00000010ff */
[----:B------:R1:W-:Y:S02]  /*4d60*/  MUFU.EX2 R16, R0 ;  /* 0x0000000000107308 */ /* 0x0003e40000000800 */
[C---:B------:R-:W-:Y:S08]  /*4d70*/  HMMA.16816.F32.BF16 R140, R164.reuse, R152, R140 ;  /* 0x00000098a48c723c */ /* 0x040ff0000004188c */
[----:B------:R-:W-:Y:S01]  /*4d80*/  HMMA.16816.F32.BF16 R148, R164, R154, R148 ;  /* 0x0000009aa494723c */ /* 0x000fe20000041894 */
[----:B-1----:R-:W-:-:S04]  /*4d90*/  FFMA.FTZ R0, R251, c[0x0][0x23c], -R6 ;  /* 0x00008f00fb007a23 */ /* 0x002fc80000010806 */
[----:B------:R1:W3:Y:S03]  /*4da0*/  MUFU.EX2 R10, R0 ;  /* 0x00000000000a7308 */ /* 0x0002e60000000800 */
[C---:B--2---:R-:W-:Y:S08]  /*4db0*/  HMMA.16816.F32.BF16 R160, R164.reuse, R12, R160 ;  /* 0x0000000ca4a0723c */ /* 0x044ff000000418a0 */
[----:B------:R-:W-:Y:S01]  /*4dc0*/  HMMA.16816.F32.BF16 R164, R164, R14, R32 ;  /* 0x0000000ea4a4723c */ /* 0x000fe20000041820 */
[----:B-1----:R-:W-:Y:S01]  /*4dd0*/  FFMA.FTZ R0, R194, c[0x0][0x23c], -R6 ;  /* 0x00008f00c2007a23 */ /* 0x002fe20000010806 */
[----:B---3--:R-:W-:-:S03]  /*4de0*/  F2FP.BF16.PACK_AB R169, R10, R16 ;  /* 0x000000100aa9723e */ /* 0x008fc600000010ff */
[----:B------:R1:W-:Y:S02]  /*4df0*/  MUFU.EX2 R9, R0 ;  /* 0x0000000000097308 */ /* 0x0003e40000000800 */
[----:B-1----:R-:W-:-:S06]  /*4e00*/  FFMA.FTZ R0, R195, c[0x0][0x23c], -R6 ;  /* 0x00008f00c3007a23 */ /* 0x002fcc0000010806 */
[----:B------:R1:W2:Y:S02]  /*4e10*/  MUFU.EX2 R222, R0 ;  /* 0x0000000000de7308 */ /* 0x0002a40000000800 */
[----:B-1----:R-:W-:Y:S01]  /*4e20*/  FADD.FTZ R0, R224, R203 ;  /* 0x000000cbe0007221 */ /* 0x002fe20000010000 */
[----:B--2---:R-:W-:-:S03]  /*4e30*/  F2FP.BF16.PACK_AB R171, R222, R9 ;  /* 0x00000009deab723e */ /* 0x004fc600000010ff */
[----:B------:R-:W-:Y:S02]  /*4e40*/  FADD.FTZ R6, R223, R0 ;  /* 0x00000000df067221 */ /* 0x000fe40000010000 */
[----:B------:R-:W-:Y:S02]  /*4e50*/  FADD.FTZ R0, R112, R4 ;  /* 0x0000000470007221 */ /* 0x000fe40000010000 */
[----:B------:R-:W-:Y:S01]  /*4e60*/  FADD.FTZ R4, R103, R5 ;  /* 0x0000000567047221 */ /* 0x000fe20000010000 */
[----:B------:R-:W-:Y:S01]  /*4e70*/  HMMA.16816.F32.BF16 R144, R168, R152, R144 ;  /* 0x00000098a890723c */ /* 0x000fe20000041890 */
[----:B------:R-:W-:Y:S02]  /*4e80*/  FADD.FTZ R6, R225, R6 ;  /* 0x00000006e1067221 */ /* 0x000fe40000010000 */
[----:B------:R-:W-:Y:S02]  /*4e90*/  FADD.FTZ R5, R122, R2 ;  /* 0x000000027a057221 */ /* 0x000fe40000010000 */
[----:B------:R-:W-:-:S02]  /*4ea0*/  FADD.FTZ R7, R114, R0 ;  /* 0x0000000072077221 */ /* 0x000fc40000010000 */
[----:B------:R-:W-:Y:S01]  /*4eb0*/  FADD.FTZ R4, R109, R4 ;  /* 0x000000046d047221 */ /* 0x000fe20000010000 */
[C---:B------:R-:W-:Y:S01]  /*4ec0*/  HMMA.16816.F32.BF16 R152, R168.reuse, R154, R20 ;  /* 0x0000009aa898723c */ /* 0x040fe20000041814 */
[----:B------:R-:W-:Y:S02]  /*4ed0*/  FADD.FTZ R2, R226, R6 ;  /* 0x00000006e2027221 */ /* 0x000fe40000010000 */
[----:B------:R-:W-:Y:S02]  /*4ee0*/  FADD.FTZ R0, R129, R5 ;  /* 0x0000000581007221 */ /* 0x000fe40000010000 */
[----:B------:R-:W-:Y:S02]  /*4ef0*/  FADD.FTZ R7, R111, R7 ;  /* 0x000000076f077221 */ /* 0x000fe40000010000 */
[----:B------:R-:W-:Y:S01]  /*4f00*/  FADD.FTZ R6, R102, R4 ;  /* 0x0000000466067221 */ /* 0x000fe20000010000 */
[----:B------:R-:W-:Y:S01]  /*4f10*/  HMMA.16816.F32.BF16 R156, R168, R12, R44 ;  /* 0x0000000ca89c723c */ /* 0x000fe2000004182c */
[----:B------:R-:W-:-:S02]  /*4f20*/  FADD.FTZ R4, R227, R2 ;  /* 0x00000002e3047221 */ /* 0x000fc40000010000 */
[----:B------:R-:W-:Y:S02]  /*4f30*/  FADD.FTZ R5, R121, R0 ;  /* 0x0000000079057221 */ /* 0x000fe40000010000 */
[----:B------:R-:W-:Y:S02]  /*4f40*/  FADD.FTZ R2, R113, R7 ;  /* 0x0000000771027221 */ /* 0x000fe40000010000 */
[----:B------:R-:W-:Y:S01]  /*4f50*/  FADD.FTZ R0, R108, R6 ;  /* 0x000000066c007221 */ /* 0x000fe20000010000 */
[----:B------:R-:W-:Y:S01]  /*4f60*/  HMMA.16816.F32.BF16 R168, R168, R14, R24 ;  /* 0x0000000ea8a8723c */ /* 0x000fe20000041818 */
[----:B------:R-:W-:Y:S02]  /*4f70*/  FADD.FTZ R4, R229, R4 ;  /* 0x00000004e5047221 */ /* 0x000fe40000010000 */
[----:B------:R-:W-:Y:S02]  /*4f80*/  FADD.FTZ R5, R128, R5 ;  /* 0x0000000580057221 */ /* 0x000fe40000010000 */
[----:B------:R-:W-:-:S02]  /*4f90*/  FADD.FTZ R2, R115, R2 ;  /* 0x0000000273027221 */ /* 0x000fc40000010000 */
[----:B------:R-:W-:Y:S02]  /*4fa0*/  FADD.FTZ R0, R105, R0 ;  /* 0x0000000069007221 */ /* 0x000fe40000010000 */
[----:B------:R-:W-:Y:S02]  /*4fb0*/  FADD.FTZ R6, R228, R4 ;  /* 0x00000004e4067221 */ /* 0x000fe40000010000 */
[----:B------:R-:W-:Y:S02]  /*4fc0*/  FADD.FTZ R4, R201, R5 ;  /* 0x00000005c9047221 */ /* 0x000fe40000010000 */
        /* <DEDUP_REMOVED lines=97> */
[----:B------:R-:W-:Y:S01]  /*55e0*/  FADD.FTZ R220, R220, R0 ;  /* 0x00000000dcdc7221 */ /* 0x000fe20000010000 */
[----:B------:R-:W-:Y:S05]  /*55f0*/  @!P0 BRA `(.L_x_2) ;  /* 0x000036e000008947 */ /* 0x000fea0003800000 */
[----:B------:R-:W-:Y:S01]  /*5600*/  IADD3 R217, R186, -0x2, RZ ;  /* 0xfffffffebad97810 */ /* 0x000fe20007ffe0ff */
[----:B------:R-:W-:Y:S01]  /*5610*/  IMAD.MOV.U32 R133, RZ, RZ, R137 ;  /* 0x000000ffff857224 */ /* 0x000fe200078e0089 */
[----:B------:R-:W-:Y:S01]  /*5620*/  MOV R135, R3 ;  /* 0x0000000300877202 */ /* 0x000fe20000000f00 */
[----:B------:R-:W-:Y:S01]  /*5630*/  IMAD.MOV.U32 R132, RZ, RZ, R138 ;  /* 0x000000ffff847224 */ /* 0x000fe200078e008a */
[----:B------:R-:W-:Y:S01]  /*5640*/  MOV R134, R136 ;  /* 0x0000008800867202 */ /* 0x000fe20000000f00 */
[----:B------:R-:W-:Y:S05]  /*5650*/  BRA `(.L_x_3) ;  /* 0x0000019000007947 */ /* 0x000fea0003800000 */
.L_x_5:
[----:B------:R-:W-:Y:S04]  /*5660*/  IADD3 R0, R217, -0x1, RZ ;  /* 0xffffffffd9007810 */ /* 0x000fe80007ffe0ff */
[----:B------:R-:W-:Y:S01]  /*5670*/  SHF.R.S32.HI R136, RZ, 0x1f, R0 ;  /* 0x0000001fff887819 */ /* 0x000fe20000011400 */
[----:B------:R-:W-:Y:S04]  /*5680*/  IMAD.WIDE.U32 R2, R0, c[0x0][0x198], RZ ;  /* 0x0000660000027a25 */ /* 0x000fe800078e00ff */
[----:B------:R-:W-:Y:S04]  /*5690*/  IMAD R136, R136, c[0x0][0x198], RZ ;  /* 0x0000660088887a24 */ /* 0x000fe800078e02ff */
[----:B------:R-:W-:Y:S01]  /*56a0*/  IMAD R136, R0, c[0x0][0x19c], R136 ;  /* 0x0000670000887a24 */ /* 0x000fe200078e0288 */
[----:B------:R-:W-:Y:S03]  /*56b0*/  LEA R0, P1, R2, R248, 0x7 ;  /* 0x000000f802007211 */ /* 0x000fe600078238ff */
[----:B------:R-:W-:Y:S01]  /*56c0*/  IMAD.IADD R136, R3, 0x1, R136 ;  /* 0x0000000103887824 */ /* 0x000fe200078e0288 */
[----:B------:R-:W-:Y:S04]  /*56d0*/  LEA R138, P2, R0, c[0x0][0x168], 0x1 ;  /* 0x00005a00008a7a11 */ /* 0x000fe800078408ff */
[----:B------:R-:W-:Y:S02]  /*56e0*/  LEA.HI.X R2, R2, R245, R136, 0x7, P1 ;  /* 0x000000f502027211 */ /* 0x000fe400008f3c88 */
[----:B------:R-:W-:Y:S02]  /*56f0*/  IADD3 R136, P1, R138, UR9, RZ ;  /* 0x000000098a887c10 */ /* 0x000fe4000ff3e0ff */
        /* <DEDUP_REMOVED lines=13> */
[----:B------:R-:W0:Y:S01]  /*57d0*/  LDGDEPBAR ;  /* 0x00000000000079af */ /* 0x000e220000000000 */
[----:B------:R-:W-:-:S05]  /*57e0*/  BRA `(.L_x_4) ;  /* 0x0000071000007947 */ /* 0x000fca0003800000 */
.L_x_3:
[----:B------:R-:W-:Y:S01]  /*57f0*/  SHF.R.S32.HI R0, RZ, 0x1f, R217 ;  /* 0x0000001fff007819 */ /* 0x000fe200000114d9 */
[----:B------:R-:W-:Y:S04]  /*5800*/  DEPBAR.LE SB0, 0x0 ;  /* 0x000080000000791a */ /* 0x000fe80000000000 */
[----:B------:R-:W-:Y:S01]  /*5810*/  BAR.SYNC.DEFER_BLOCKING 0x0 ;  /* 0x0000000000007b1d */ /* 0x000fe20000010000 */
[----:B------:R-:W-:Y:S02]  /*5820*/  IMAD R0, R0, c[0x0][0x1a0], RZ ;  /* 0x0000680000007a24 */ /* 0x000fe400078e02ff */
[C---:B------:R-:W-:Y:S04]  /*5830*/  IMAD.WIDE.U32 R2, R217.reuse, c[0x0][0x1a0], RZ ;  /* 0x00006800d9027a25 */ /* 0x040fe800078e00ff */
        /* <DEDUP_REMOVED lines=14> */
[----:B------:R-:W-:Y:S04]  /*5920*/  IADD3.X R3, R5, UR5, RZ, P1, !PT ;  /* 0x0000000505037c10 */ /* 0x000fe80008ffe4ff */
[----:B------:R-:W-:Y:S01]  /*5930*/  IADD3.X R9, R3, UR5, RZ, P0, !PT ;  /* 0x0000000503097c10 */ /* 0x000fe200087fe4ff */
[----:B------:R1:W-:Y:S01]  /*5940*/  LDGSTS.E.BYPASS.LTC128B.128 [R218+0x4800], [R4.64] ;  /* 0x0480000004da7fae */ /* 0x0003e2000b901d4a */
[----:B------:R-:W-:Y:S07]  /*5950*/  ISETP.GT.AND P0, PT, R217, RZ, PT ;  /* 0x000000ffd900720c */ /* 0x000fee0003f04270 */
[----:B------:R2:W-:Y:S08]  /*5960*/  LDGSTS.E.BYPASS.LTC128B.128 [R218+0x5000], [R2.64] ;  /* 0x0500000002da7fae */ /* 0x0005f0000b901d4a */
[----:B------:R3:W-:Y:S08]  /*5970*/  LDGSTS.E.BYPASS.LTC128B.128 [R218+0x5800], [R8.64] ;  /* 0x0580000008da7fae */ /* 0x0007f0000b901d4a */
[----:B------:R-:W-:Y:S08]  /*5980*/  LDSM.16.M88.4 R128, [R207] ;  /* 0x00000000cf80783b */ /* 0x000ff00000000200 */
[----:B------:R-:W1:Y:S08]  /*5990*/  LDSM.16.M88.4 R16, [R206] ;  /* 0x00000000ce10783b */ /* 0x000e700000000200 */
[----:B------:R-:W3:Y:S08]  /*59a0*/  LDSM.16.M88.4 R124, [R207+0x1000] ;  /* 0x00100000cf7c783b */ /* 0x000ef00000000200 */
[----:B------:R-:W4:Y:S08]  /*59b0*/  LDSM.16.M88.4 R32, [R206+0x400] ;  /* 0x00040000ce20783b */ /* 0x000f300000000200 */
[----:B------:R-:W0:Y:S08]  /*59c0*/  LDGDEPBAR ;  /* 0x00000000000079af */ /* 0x000e300000000000 */
[----:B------:R-:W5:Y:S01]  /*59d0*/  LDSM.16.M88.4 R48, [R206+0x800] ;  /* 0x00080000ce30783b */ /* 0x000f620000000200 */
[-C--:B-1----:R-:W-:Y:S07]  /*59e0*/  HMMA.16816.F32.BF16 R4, R128, R16.reuse, RZ ;  /* 0x000000108004723c */ /* 0x082fee00000418ff */
[----:B------:R-:W1:Y:S01]  /*59f0*/  LDSM.16.M88.4 R64, [R206+0xc00] ;  /* 0x000c0000ce40783b */ /* 0x000e620000000200 */
[C---:B---3--:R-:W-:Y:S07]  /*5a00*/  HMMA.16816.F32.BF16 R8, R124.reuse, R16, RZ ;  /* 0x000000107c08723c */ /* 0x048fee00000418ff */
[----:B------:R-:W3:Y:S01]  /*5a10*/  LDSM.16.M88.4 R80, [R206+0x1000] ;  /* 0x00100000ce50783b */ /* 0x000ee20000000200 */
[-C--:B------:R-:W-:Y:S07]  /*5a20*/  HMMA.16816.F32.BF16 R12, R124, R18.reuse, RZ ;  /* 0x000000127c0c723c */ /* 0x080fee00000418ff */
[----:B------:R-:W1:Y:S01]  /*5a30*/  LDSM.16.M88.4 R96, [R206+0x1400] ;  /* 0x00140000ce60783b */ /* 0x000e620000000200 */
[C---:B------:R-:W-:Y:S07]  /*5a40*/  HMMA.16816.F32.BF16 R16, R128.reuse, R18, RZ ;  /* 0x000000128010723c */ /* 0x040fee00000418ff */
[----:B------:R-:W1:Y:S01]  /*5a50*/  LDSM.16.M88.4 R112, [R206+0x1800] ;  /* 0x00180000ce70783b */ /* 0x000e620000000200 */
[-C--:B----4-:R-:W-:Y:S07]  /*5a60*/  HMMA.16816.F32.BF16 R20, R128, R32.reuse, RZ ;  /* 0x000000208014723c */ /* 0x090fee00000418ff */
[----:B------:R-:W4:Y:S01]  /*5a70*/  LDSM.16.M88.4 R136, [R206+0x1c00] ;  /* 0x001c0000ce88783b */ /* 0x000f220000000200 */
[C---:B------:R-:W-:Y:S07]  /*5a80*/  HMMA.16816.F32.BF16 R24, R124.reuse, R32, RZ ;  /* 0x000000207c18723c */ /* 0x040fee00000418ff */
[----:B------:R-:W-:Y:S01]  /*5a90*/  LDSM.16.M88.4 R172, [R208] ;  /* 0x00000000d0ac783b */ /* 0x000fe20000000200 */
[-C--:B------:R-:W-:Y:S07]  /*5aa0*/  HMMA.16816.F32.BF16 R28, R124, R34.reuse, RZ ;  /* 0x000000227c1c723c */ /* 0x080fee00000418ff */
[----:B------:R-:W1:Y:S01]  /*5ab0*/  LDSM.16.M88.4 R176, [R209] ;  /* 0x00000000d1b0783b */ /* 0x000e620000000200 */
[C---:B------:R-:W-:Y:S07]  /*5ac0*/  HMMA.16816.F32.BF16 R32, R128.reuse, R34, RZ ;  /* 0x000000228020723c */ /* 0x040fee00000418ff */
[----:B------:R-:W2:Y:S01]  /*5ad0*/  LDSM.16.M88.4 R180, [R208+0x1000] ;  /* 0x00100000d0b4783b */ /* 0x000ea20000000200 */
[-C--:B-----5:R-:W-:Y:S07]  /*5ae0*/  HMMA.16816.F32.BF16 R36, R128, R48.reuse, RZ ;  /* 0x000000308024723c */ /* 0x0a0fee00000418ff */
[----:B------:R-:W5:Y:S01]  /*5af0*/  LDSM.16.M88.4 R184, [R216] ;  /* 0x00000000d8b8783b */ /* 0x000f620000000200 */
[C---:B------:R-:W-:Y:S07]  /*5b00*/  HMMA.16816.F32.BF16 R40, R124.reuse, R48, RZ ;  /* 0x000000307c28723c */ /* 0x040fee00000418ff */
[----:B------:R-:W2:Y:S01]  /*5b10*/  LDSM.16.M88.4 R188, [R215] ;  /* 0x00000000d7bc783b */ /* 0x000ea20000000200 */
[-C--:B------:R-:W-:Y:S07]  /*5b20*/  HMMA.16816.F32.BF16 R44, R124, R50.reuse, RZ ;  /* 0x000000327c2c723c */ /* 0x080fee00000418ff */
[----:B------:R-:W2:Y:S01]  /*5b30*/  LDSM.16.M88.4 R192, [R214] ;  /* 0x00000000d6c0783b */ /* 0x000ea20000000200 */
[C---:B------:R-:W-:Y:S07]  /*5b40*/  HMMA.16816.F32.BF16 R48, R128.reuse, R50, RZ ;  /* 0x000000328030723c */ /* 0x040fee00000418ff */
[----:B------:R-:W2:Y:S01]  /*5b50*/  LDSM.16.M88.4 R196, [R213] ;  /* 0x00000000d5c4783b */ /* 0x000ea20000000200 */
[-C--:B-1----:R-:W-:Y:S07]  /*5b60*/  HMMA.16816.F32.BF16 R52, R128, R64.reuse, RZ ;  /* 0x000000408034723c */ /* 0x082fee00000418ff */
[----:B------:R-:W-:Y:S01]  /*5b70*/  LDSM.16.M88.4 R200, [R211] ;  /* 0x00000000d3c8783b */ /* 0x000fe20000000200 */
[C---:B------:R-:W-:Y:S08]  /*5b80*/  HMMA.16816.F32.BF16 R56, R124.reuse, R64, RZ ;  /* 0x000000407c38723c */ /* 0x040ff000000418ff */
[-C--:B------:R-:W-:Y:S08]  /*5b90*/  HMMA.16816.F32.BF16 R60, R124, R66.reuse, RZ ;  /* 0x000000427c3c723c */ /* 0x080ff000000418ff */
[C---:B------:R-:W-:Y:S08]  /*5ba0*/  HMMA.16816.F32.BF16 R64, R128.reuse, R66, RZ ;  /* 0x000000428040723c */ /* 0x040ff000000418ff */
[-C--:B---3--:R-:W-:Y:S08]  /*5bb0*/  HMMA.16816.F32.BF16 R68, R128, R80.reuse, RZ ;  /* 0x000000508044723c */ /* 0x088ff000000418ff */
[C---:B------:R-:W-:Y:S08]  /*5bc0*/  HMMA.16816.F32.BF16 R72, R124.reuse, R80, RZ ;  /* 0x000000507c48723c */ /* 0x040ff000000418ff */
[-C--:B------:R-:W-:Y:S08]  /*5bd0*/  HMMA.16816.F32.BF16 R76, R124, R82.reuse, RZ ;  /* 0x000000527c4c723c */ /* 0x080ff000000418ff */
        /* <DEDUP_REMOVED lines=9> */
[-C--:B----4-:R-:W-:Y:S08]  /*5c70*/  HMMA.16816.F32.BF16 R116, R128, R136.reuse, RZ ;  /* 0x000000888074723c */ /* 0x090ff000000418ff */
[C---:B------:R-:W-:Y:S08]  /*5c80*/  HMMA.16816.F32.BF16 R120, R124.reuse, R136, RZ ;  /* 0x000000887c78723c */ /* 0x040ff000000418ff */
[-C--:B------:R-:W-:Y:S08]  /*5c90*/  HMMA.16816.F32.BF16 R124, R124, R138.reuse, RZ ;  /* 0x0000008a7c7c723c */ /* 0x080ff000000418ff */
[----:B------:R-:W-:Y:S01]  /*5ca0*/  HMMA.16816.F32.BF16 R128, R128, R138, RZ ;  /* 0x0000008a8080723c */ /* 0x000fe200000418ff */
[----:B------:R-:W1:Y:S07]  /*5cb0*/  LDSM.16.M88.4 R136, [R212] ;  /* 0x00000000d488783b */ /* 0x000e6e0000000200 */
[-C--:B------:R-:W-:Y:S08]  /*5cc0*/  HMMA.16816.F32.BF16 R4, R172, R176.reuse, R4 ;  /* 0x000000b0ac04723c */ /* 0x080ff00000041804 */
[C---:B--2---:R-:W-:Y:S08]  /*5cd0*/  HMMA.16816.F32.BF16 R8, R180.reuse, R176, R8 ;  /* 0x000000b0b408723c */ /* 0x044ff00000041808 */
[-C--:B------:R-:W-:Y:S08]  /*5ce0*/  HMMA.16816.F32.BF16 R12, R180, R178.reuse, R12 ;  /* 0x000000b2b40c723c */ /* 0x080ff0000004180c */
[C---:B------:R-:W-:Y:S01]  /*5cf0*/  HMMA.16816.F32.BF16 R16, R172.reuse, R178, R16 ;  /* 0x000000b2ac10723c */ /* 0x040fe20000041810 */
[----:B------:R-:W2:Y:S01]  /*5d00*/  LDSM.16.M88.4 R176, [R210] ;  /* 0x00000000d2b0783b */ /* 0x000ea20000000200 */
[----:B------:R-:W-:Y:S06]  /*5d10*/  DEPBAR.LE SB0, 0x0 ;  /* 0x000080000000791a */ /* 0x000fec0000000000 */
[-C--:B-----5:R-:W-:Y:S01]  /*5d20*/  HMMA.16816.F32.BF16 R20, R172, R184.reuse, R20 ;  /* 0x000000b8ac14723c */ /* 0x0a0fe20000041814 */
[----:B------:R-:W-:Y:S07]  /*5d30*/  BAR.SYNC.DEFER_BLOCKING 0x0 ;  /* 0x0000000000007b1d */ /* 0x000fee0000010000 */
[C---:B------:R-:W-:Y:S08]  /*5d40*/  HMMA.16816.F32.BF16 R24, R180.reuse, R184, R24 ;  /* 0x000000b8b418723c */ /* 0x040ff00000041818 */
[-C--:B------:R-:W-:Y:S08]  /*5d50*/  HMMA.16816.F32.BF16 R28, R180, R186.reuse, R28 ;  /* 0x000000bab41c723c */ /* 0x080ff0000004181c */
        /* <DEDUP_REMOVED lines=13> */
[-C--:B-1----:R-:W-:Y:S08]  /*5e30*/  HMMA.16816.F32.BF16 R84, R172, R136.reuse, R84 ;  /* 0x00000088ac54723c */ /* 0x082ff00000041854 */
[C---:B------:R-:W-:Y:S08]  /*5e40*/  HMMA.16816.F32.BF16 R88, R180.reuse, R136, R88 ;  /* 0x00000088b458723c */ /* 0x040ff00000041858 */
[-C--:B------:R-:W-:Y:S08]  /*5e50*/  HMMA.16816.F32.BF16 R92, R180, R138.reuse, R92 ;  /* 0x0000008ab45c723c */ /* 0x080ff0000004185c */
[C---:B------:R-:W-:Y:S08]  /*5e60*/  HMMA.16816.F32.BF16 R96, R172.reuse, R138, R96 ;  /* 0x0000008aac60723c */ /* 0x040ff00000041860 */
[-C--:B------:R-:W-:Y:S08]  /*5e70*/  HMMA.16816.F32.BF16 R100, R172, R200.reuse, R100 ;  /* 0x000000c8ac64723c */ /* 0x080ff00000041864 */
[C---:B------:R-:W-:Y:S08]  /*5e80*/  HMMA.16816.F32.BF16 R104, R180.reuse, R200, R104 ;  /* 0x000000c8b468723c */ /* 0x040ff00000041868 */
[-C--:B------:R-:W-:Y:S08]  /*5e90*/  HMMA.16816.F32.BF16 R108, R180, R202.reuse, R108 ;  /* 0x000000cab46c723c */ /* 0x080ff0000004186c */
[C---:B------:R-:W-:Y:S08]  /*5ea0*/  HMMA.16816.F32.BF16 R112, R172.reuse, R202, R112 ;  /* 0x000000caac70723c */ /* 0x040ff00000041870 */
[-C--:B--2---:R-:W-:Y:S08]  /*5eb0*/  HMMA.16816.F32.BF16 R116, R172, R176.reuse, R116 ;  /* 0x000000b0ac74723c */ /* 0x084ff00000041874 */
[C---:B------:R-:W-:Y:S08]  /*5ec0*/  HMMA.16816.F32.BF16 R120, R180.reuse, R176, R120 ;  /* 0x000000b0b478723c */ /* 0x040ff00000041878 */
[-C--:B------:R-:W-:Y:S08]  /*5ed0*/  HMMA.16816.F32.BF16 R124, R180, R178.reuse, R124 ;  /* 0x000000b2b47c723c */ /* 0x080ff0000004187c */
[----:B------:R-:W-:Y:S01]  /*5ee0*/  HMMA.16816.F32.BF16 R128, R172, R178, R128 ;  /* 0x000000b2ac80723c */ /* 0x000fe20000041880 */
[----:B------:R-:W-:-:S07]  /*5ef0*/  @P0 BRA `(.L_x_5) ;  /* 0xfffff76000000947 */ /* 0x000fce000383ffff */
.L_x_4:
[----:B------:R-:W-:Y:S02]  /*5f00*/  FMNMX.FTZ R0, R4, R132, !PT ;  /* 0x0000008404007209 */ /* 0x000fe40007810000 */
[----:B------:R-:W-:Y:S02]  /*5f10*/  IADD3 R217, R217, -0x1, RZ ;  /* 0xffffffffd9d97810 */ /* 0x000fe40007ffe0ff */
[----:B-1----:R-:W-:Y:S02]  /*5f20*/  FMNMX.FTZ R2, R5, R0, !PT ;  /* 0x0000000005027209 */ /* 0x002fe40007810000 */
[----:B------:R-:W-:Y:S02]  /*5f30*/  FMNMX.FTZ R0, R6, R133, !PT ;  /* 0x0000008506007209 */ /* 0x000fe40007810000 */
        /* <DEDUP_REMOVED lines=116> */
[----:B------:R-:W-:Y:S01]  /*6680*/  FMNMX.FTZ R3, R118, R3, !PT ;  /* 0x0000000376037209 */ /* 0x000fe20007810000 */
[----:B------:R-:W-:Y:S01]  /*6690*/  SHFL.BFLY PT, R2, R0, 0x2, 0x1f ;  /* 0x0c401f0000027f89 */ /* 0x000fe200000e0000 */
[----:B------:R-:W-:Y:S02]  /*66a0*/  FMNMX.FTZ R136, R125, R136, !PT ;  /* 0x000000887d887209 */ /* 0x000fe40007810000 */
[----:B------:R-:W-:Y:S02]  /*66b0*/  FMNMX.FTZ R3, R119, R3, !PT ;  /* 0x0000000377037209 */ /* 0x000fe40007810000 */
[----:B------:R-:W-:Y:S02]  /*66c0*/  FMNMX.FTZ R138, R116, R138, !PT ;  /* 0x0000008a748a7209 */ /* 0x000fe40007810000 */
[----:B------:R-:W-:Y:S01]  /*66d0*/  FMNMX.FTZ R3, R130, R3, !PT ;  /* 0x0000000382037209 */ /* 0x000fe20007810000 */
[----:B------:R-:W-:Y:S01]  /*66e0*/  SHFL.BFLY PT, R139, R136, 0x2, 0x1f ;  /* 0x0c401f00888b7f89 */ /* 0x000fe200000e0000 */
[----:B------:R-:W-:Y:S02]  /*66f0*/  FMNMX.FTZ R138, R117, R138, !PT ;  /* 0x0000008a758a7209 */ /* 0x000fe40007810000 */
[----:B------:R-:W-:Y:S02]  /*6700*/  FMNMX.FTZ R3, R131, R3, !PT ;  /* 0x0000000383037209 */ /* 0x000fe40007810000 */
[----:B------:R-:W-:Y:S03]  /*6710*/  FMNMX.FTZ R138, R128, R138, !PT ;  /* 0x0000008a808a7209 */ /* 0x000fe60007810000 */
[----:B------:R-:W-:Y:S01]  /*6720*/  SHFL.BFLY PT, R137, R3, 0x2, 0x1f ;  /* 0x0c401f0003897f89 */ /* 0x000fe200000e0000 */
[----:B------:R-:W-:Y:S07]  /*6730*/  FMNMX.FTZ R138, R129, R138, !PT ;  /* 0x0000008a818a7209 */ /* 0x000fee0007810000 */
[----:B------:R-:W1:Y:S02]  /*6740*/  SHFL.BFLY PT, R172, R138, 0x2, 0x1f ;  /* 0x0c401f008aac7f89 */ /* 0x000e6400000e0000 */
[----:B-1----:R-:W-:Y:S02]  /*6750*/  FMNMX.FTZ R138, R138, R172, !PT ;  /* 0x000000ac8a8a7209 */ /* 0x002fe40007810000 */
[----:B------:R-:W-:Y:S02]  /*6760*/  FMNMX.FTZ R136, R136, R139, !PT ;  /* 0x0000008b88887209 */ /* 0x000fe40007810000 */
[----:B------:R-:W-:Y:S02]  /*6770*/  FMNMX.FTZ R137, R3, R137, !PT ;  /* 0x0000008903897209 */ /* 0x000fe40007810000 */
[----:B------:R-:W1:Y:S01]  /*6780*/  SHFL.BFLY PT, R172, R138, 0x1, 0x1f ;  /* 0x0c201f008aac7f89 */ /* 0x000e6200000e0000 */
[----:B------:R-:W-:Y:S07]  /*6790*/  FMNMX.FTZ R2, R0, R2, !PT ;  /* 0x0000000200027209 */ /* 0x000fee0007810000 */
[----:B------:R-:W2:Y:S08]  /*67a0*/  SHFL.BFLY PT, R173, R137, 0x1, 0x1f ;  /* 0x0c201f0089ad7f89 */ /* 0x000eb000000e0000 */
[----:B------:R-:W3:Y:S01]  /*67b0*/  SHFL.BFLY PT, R174, R136, 0x1, 0x1f ;  /* 0x0c201f0088ae7f89 */ /* 0x000ee200000e0000 */
[----:B-1----:R-:W-:Y:S07]  /*67c0*/  FMNMX.FTZ R138, R138, R172, !PT ;  /* 0x000000ac8a8a7209 */ /* 0x002fee0007810000 */
[----:B------:R-:W1:Y:S01]  /*67d0*/  SHFL.BFLY PT, R3, R2, 0x1, 0x1f ;  /* 0x0c201f0002037f89 */ /* 0x000e6200000e0000 */
[C---:B------:R-:W-:Y:S01]  /*67e0*/  FSETP.NEU.FTZ.AND P1, PT, R138.reuse, -INF , PT ;  /* 0xff8000008a00780b */ /* 0x040fe20003f3d000 */
[----:B------:R-:W-:Y:S01]  /*67f0*/  FADD.FTZ R0, -R138, R132 ;  /* 0x000000848a007221 */ /* 0x000fe20000010100 */
[----:B--2---:R-:W-:Y:S03]  /*6800*/  FMNMX.FTZ R137, R137, R173, !PT ;  /* 0x000000ad89897209 */ /* 0x004fe60007810000 */
[----:B------:R-:W-:Y:S04]  /*6810*/  FMUL.FTZ R0, R0, c[0x0][0x23c] ;  /* 0x00008f0000007a20 */ /* 0x000fe80000410000 */
[----:B------:R2:W4:Y:S01]  /*6820*/  MUFU.EX2 R139, R0 ;  /* 0x00000000008b7308 */ /* 0x0005220000000800 */
[----:B---3--:R-:W-:Y:S02]  /*6830*/  FMNMX.FTZ R136, R136, R174, !PT ;  /* 0x000000ae88887209 */ /* 0x008fe40007810000 */
[----:B-1----:R-:W-:Y:S05]  /*6840*/  FMNMX.FTZ R3, R2, R3, !PT ;  /* 0x0000000302037209 */ /* 0x002fea0007810000 */
[----:B------:R-:W-:Y:S02]  /*6850*/  FMUL.FTZ R172, R3, c[0x0][0x23c] ;  /* 0x00008f0003ac7a20 */ /* 0x000fe40000410000 */
[----:B--2---:R-:W-:Y:S02]  /*6860*/  FADD.FTZ R0, -R137, R133 ;  /* 0x0000008589007221 */ /* 0x004fe40000010100 */
[----:B------:R-:W-:Y:S02]  /*6870*/  FMUL.FTZ R133, R138, c[0x0][0x23c] ;  /* 0x00008f008a857a20 */ /* 0x000fe40000410000 */
[----:B------:R-:W-:Y:S03]  /*6880*/  FMUL.FTZ R0, R0, c[0x0][0x23c] ;  /* 0x00008f0000007a20 */ /* 0x000fe60000410000 */
[----:B------:R-:W-:Y:S01]  /*6890*/  FSEL R133, R133, RZ, P1 ;  /* 0x000000ff85857208 */ /* 0x000fe20000800000 */
[----:B------:R1:W2:Y:S01]  /*68a0*/  MUFU.EX2 R132, R0 ;  /* 0x0000000000847308 */ /* 0x0002a20000000800 */
[----:B------:R-:W-:Y:S03]  /*68b0*/  FSETP.NEU.FTZ.AND P1, PT, R137, -INF , PT ;  /* 0xff8000008900780b */ /* 0x000fe60003f3d000 */
[--C-:B------:R-:W-:Y:S02]  /*68c0*/  FFMA.FTZ R20, R20, c[0x0][0x23c], -R133.reuse ;  /* 0x00008f0014147a23 */ /* 0x100fe40000010885 */
[--C-:B------:R-:W-:Y:S02]  /*68d0*/  FFMA.FTZ R21, R21, c[0x0][0x23c], -R133.reuse ;  /* 0x00008f0015157a23 */ /* 0x100fe40000010885 */
[--C-:B------:R-:W-:Y:S02]  /*68e0*/  FFMA.FTZ R48, R48, c[0x0][0x23c], -R133.reuse ;  /* 0x00008f0030307a23 */ /* 0x100fe40000010885 */
[----:B------:R-:W-:Y:S01]  /*68f0*/  MUFU.EX2 R188, R20 ;  /* 0x0000001400bc7308 */ /* 0x000fe20000000800 */
[--C-:B------:R-:W-:Y:S02]  /*6900*/  FFMA.FTZ R49, R49, c[0x0][0x23c], -R133.reuse ;  /* 0x00008f0031317a23 */ /* 0x100fe40000010885 */
[--C-:B------:R-:W-:Y:S02]  /*6910*/  FFMA.FTZ R52, R52, c[0x0][0x23c], -R133.reuse ;  /* 0x00008f0034347a23 */ /* 0x100fe40000010885 */
[--C-:B------:R-:W-:Y:S02]  /*6920*/  FFMA.FTZ R53, R53, c[0x0][0x23c], -R133.reuse ;  /* 0x00008f0035357a23 */ /* 0x100fe40000010885 */
[--C-:B------:R-:W-:Y:S02]  /*6930*/  FFMA.FTZ R16, R16, c[0x0][0x23c], -R133.reuse ;  /* 0x00008f0010107a23 */ /* 0x100fe40000010885 */
[--C-:B------:R-:W-:Y:S01]  /*6940*/  FFMA.FTZ R17, R17, c[0x0][0x23c], -R133.reuse ;  /* 0x00008f0011117a23 */ /* 0x100fe20000010885 */
[----:B------:R-:W-:Y:S01]  /*6950*/  MUFU.EX2 R193, R21 ;  /* 0x0000001500c17308 */ /* 0x000fe20000000800 */
[--C-:B------:R-:W-:Y:S02]  /*6960*/  FFMA.FTZ R100, R100, c[0x0][0x23c], -R133.reuse ;  /* 0x00008f0064647a23 */ /* 0x100fe40000010885 */
[--C-:B------:R-:W-:Y:S02]  /*6970*/  FFMA.FTZ R101, R101, c[0x0][0x23c], -R133.reuse ;  /* 0x00008f0065657a23 */ /* 0x100fe40000010885 */
[--C-:B------:R-:W-:Y:S02]  /*6980*/  FFMA.FTZ R112, R112, c[0x0][0x23c], -R133.reuse ;  /* 0x00008f0070707a23 */ /* 0x100fe40000010885 */
[--C-:B------:R-:W-:Y:S02]  /*6990*/  FFMA.FTZ R113, R113, c[0x0][0x23c], -R133.reuse ;  /* 0x00008f0071717a23 */ /* 0x100fe40000010885 */
[----:B-1----:R-:W-:Y:S01]  /*69a0*/  FADD.FTZ R0, -R136, R134 ;  /* 0x0000008688007221 */ /* 0x002fe20000010100 */
[----:B------:R4:W-:Y:S01]  /*69b0*/  MUFU.EX2 R202, R16 ;  /* 0x0000001000ca7308 */ /* 0x0009e20000000800 */
[----:B------:R-:W-:Y:S02]  /*69c0*/  FMUL.FTZ R134, R137, c[0x0][0x23c] ;  /* 0x00008f0089867a20 */ /* 0x000fe40000410000 */
[--C-:B------:R-:W-:Y:S02]  /*69d0*/  FFMA.FTZ R4, R4, c[0x0][0x23c], -R133.reuse ;  /* 0x00008f0004047a23 */ /* 0x100fe40000010885 */
[--C-:B------:R-:W-:Y:S01]  /*69e0*/  FFMA.FTZ R5, R5, c[0x0][0x23c], -R133.reuse ;  /* 0x00008f0005057a23 */ /* 0x100fe20000010885 */
[----:B------:R-:W-:Y:S01]  /*69f0*/  FSEL R134, R134, RZ, P1 ;  /* 0x000000ff86867208 */ /* 0x000fe20000800000 */
[--C-:B------:R-:W-:Y:S01]  /*6a00*/  FFMA.FTZ R36, R36, c[0x0][0x23c], -R133.reuse ;  /* 0x00008f0024247a23 */ /* 0x100fe20000010885 */
[----:B------:R-:W-:Y:S01]  /*6a10*/  FSETP.NEU.FTZ.AND P1, PT, R136, -INF , PT ;  /* 0xff8000008800780b */ /* 0x000fe20003f3d000 */
[--C-:B------:R-:W-:Y:S01]  /*6a20*/  FFMA.FTZ R37, R37, c[0x0][0x23c], -R133.reuse ;  /* 0x00008f0025257a23 */ /* 0x100fe20000010885 */
[----:B------:R1:W-:Y:S01]  /*6a30*/  MUFU.EX2 R192, R4 ;  /* 0x0000000400c07308 */ /* 0x0003e20000000800 */
        /* <DEDUP_REMOVED lines=8> */
[----:B----4-:R-:W-:Y:S02]  /*6ac0*/  FMUL.FTZ R16, R139, R152 ;  /* 0x000000988b107220 */ /* 0x010fe40000410000 */
[--C-:B------:R-:W-:Y:S02]  /*6ad0*/  FFMA.FTZ R19, R19, c[0x0][0x23c], -R134.reuse ;  /* 0x00008f0013137a23 */ /* 0x100fe40000010886 */
[--C-:B------:R-:W-:Y:S01]  /*6ae0*/  FFMA.FTZ R102, R102, c[0x0][0x23c], -R134.reuse ;  /* 0x00008f0066667a23 */ /* 0x100fe20000010886 */
[----:B------:R3:W-:Y:S01]  /*6af0*/  MUFU.EX2 R187, R23 ;  /* 0x0000001700bb7308 */ /* 0x0007e20000000800 */
[--C-:B------:R-:W-:Y:S02]  /*6b00*/  FFMA.FTZ R103, R103, c[0x0][0x23c], -R134.reuse ;  /* 0x00008f0067677a23 */ /* 0x100fe40000010886 */
[--C-:B------:R-:W-:Y:S02]  /*6b10*/  FFMA.FTZ R114, R114, c[0x0][0x23c], -R134.reuse ;  /* 0x00008f0072727a23 */ /* 0x100fe40000010886 */
[----:B-1----:R-:W-:Y:S02]  /*6b20*/  FMUL.FTZ R4, R139, R144 ;  /* 0x000000908b047220 */ /* 0x002fe40000410000 */
[--C-:B------:R-:W-:Y:S02]  /*6b30*/  FFMA.FTZ R115, R115, c[0x0][0x23c], -R134.reuse ;  /* 0x00008f0073737a23 */ /* 0x100fe40000010886 */
[--C-:B------:R-:W-:Y:S01]  /*6b40*/  FFMA.FTZ R6, R6, c[0x0][0x23c], -R134.reuse ;  /* 0x00008f0006067a23 */ /* 0x100fe20000010886 */
[----:B------:R1:W4:Y:S01]  /*6b50*/  MUFU.EX2 R225, R5 ;  /* 0x0000000500e17308 */ /* 0x0003220000000800 */
[--C-:B------:R-:W-:Y:S02]  /*6b60*/  FFMA.FTZ R7, R7, c[0x0][0x23c], -R134.reuse ;  /* 0x00008f0007077a23 */ /* 0x100fe40000010886 */
[--C-:B------:R-:W-:Y:S02]  /*6b70*/  FFMA.FTZ R38, R38, c[0x0][0x23c], -R134.reuse ;  /* 0x00008f0026267a23 */ /* 0x100fe40000010886 */
[--C-:B------:R-:W-:Y:S02]  /*6b80*/  FFMA.FTZ R39, R39, c[0x0][0x23c], -R134.reuse ;  /* 0x00008f0027277a23 */ /* 0x100fe40000010886 */
[--C-:B------:R-:W-:Y:S02]  /*6b90*/  FFMA.FTZ R32, R32, c[0x0][0x23c], -R133.reuse ;  /* 0x00008f0020207a23 */ /* 0x100fe40000010885 */
[--C-:B------:R-:W-:Y:S01]  /*6ba0*/  FFMA.FTZ R33, R33, c[0x0][0x23c], -R133.reuse ;  /* 0x00008f0021217a23 */ /* 0x100fe20000010885 */
[----:B------:R2:W-:Y:S01]  /*6bb0*/  MUFU.EX2 R191, R6 ;  /* 0x0000000600bf7308 */ /* 0x0005e20000000800 */
[--C-:B------:R-:W-:Y:S02]  /*6bc0*/  FFMA.FTZ R34, R34, c[0x0][0x23c], -R134.reuse ;  /* 0x00008f0022227a23 */ /* 0x100fe40000010886 */
[--C-:B------:R-:W-:Y:S01]  /*6bd0*/  FFMA.FTZ R35, R35, c[0x0][0x23c], -R134.reuse ;  /* 0x00008f0023237a23 */ /* 0x100fe20000010886 */
[----:B---3--:R-:W3:Y:S01]  /*6be0*/  LDSM.16.MT88.4 R20, [R204+0x4000] ;  /* 0x00400000cc14783b */ /* 0x008ee20000004200 */
[--C-:B------:R-:W-:Y:S02]  /*6bf0*/  FFMA.FTZ R64, R64, c[0x0][0x23c], -R133.reuse ;  /* 0x00008f0040407a23 */ /* 0x100fe40000010885 */
[--C-:B------:R-:W-:Y:S02]  /*6c00*/  FFMA.FTZ R65, R65, c[0x0][0x23c], -R133.reuse ;  /* 0x00008f0041417a23 */ /* 0x100fe40000010885 */
[--C-:B------:R-:W-:Y:S01]  /*6c10*/  FFMA.FTZ R66, R66, c[0x0][0x23c], -R134.reuse ;  /* 0x00008f0042427a23 */ /* 0x100fe20000010886 */
[----:B------:R5:W3:Y:S01]  /*6c20*/  MUFU.EX2 R201, R7 ;  /* 0x0000000700c97308 */ /* 0x000ae20000000800 */
[--C-:B------:R-:W-:Y:S02]  /*6c30*/  FFMA.FTZ R67, R67, c[0x0][0x23c], -R134.reuse ;  /* 0x00008f0043437a23 */ /* 0x100fe40000010886 */
[--C-:B------:R-:W-:Y:S02]  /*6c40*/  FFMA.FTZ R68, R68, c[0x0][0x23c], -R133.reuse ;  /* 0x00008f0044447a23 */ /* 0x100fe40000010885 */
[----:B-1----:R-:W-:Y:S02]  /*6c50*/  FMUL.FTZ R5, R139, R145 ;  /* 0x000000918b057220 */ /* 0x002fe40000410000 */
[--C-:B------:R-:W-:Y:S02]  /*6c60*/  FFMA.FTZ R69, R69, c[0x0][0x23c], -R133.reuse ;  /* 0x00008f0045457a23 */ /* 0x100fe40000010885 */
[--C-:B------:R-:W-:Y:S01]  /*6c70*/  FFMA.FTZ R70, R70, c[0x0][0x23c], -R134.reuse ;  /* 0x00008f0046467a23 */ /* 0x100fe20000010886 */
[----:B------:R1:W1:Y:S01]  /*6c80*/  MUFU.EX2 R235, R17 ;  /* 0x0000001100eb7308 */ /* 0x0002620000000800 */
[--C-:B------:R-:W-:Y:S02]  /*6c90*/  FFMA.FTZ R71, R71, c[0x0][0x23c], -R134.reuse ;  /* 0x00008f0047477a23 */ /* 0x100fe40000010886 */
[--C-:B------:R-:W-:Y:S02]  /*6ca0*/  FFMA.FTZ R80, R80, c[0x0][0x23c], -R133.reuse ;  /* 0x00008f0050507a23 */ /* 0x100fe40000010885 */
[----:B--2---:R-:W-:Y:S02]  /*6cb0*/  FMUL.FTZ R6, R132, R146 ;  /* 0x0000009284067220 */ /* 0x004fe40000410000 */
[--C-:B------:R-:W-:Y:S02]  /*6cc0*/  FFMA.FTZ R81, R81, c[0x0][0x23c], -R133.reuse ;  /* 0x00008f0051517a23 */ /* 0x100fe40000010885 */
[--C-:B------:R-:W-:Y:S01]  /*6cd0*/  FFMA.FTZ R82, R82, c[0x0][0x23c], -R134.reuse ;  /* 0x00008f0052527a23 */ /* 0x100fe20000010886 */
[----:B------:R2:W-:Y:S01]  /*6ce0*/  MUFU.EX2 R197, R18 ;  /* 0x0000001200c57308 */ /* 0x0005e20000000800 */
[--C-:B------:R-:W-:Y:S02]  /*6cf0*/  FFMA.FTZ R83, R83, c[0x0][0x23c], -R134.reuse ;  /* 0x00008f0053537a23 */ /* 0x100fe40000010886 */
[--C-:B------:R-:W-:Y:S02]  /*6d00*/  FFMA.FTZ R84, R84, c[0x0][0x23c], -R133.reuse ;  /* 0x00008f0054547a23 */ /* 0x100fe40000010885 */
[----:B-----5:R-:W-:Y:S02]  /*6d10*/  FMUL.FTZ R7, R132, R147 ;  /* 0x0000009384077220 */ /* 0x020fe40000410000 */
        /* <DEDUP_REMOVED lines=8> */
[----:B------:R4:W-:Y:S01]  /*6da0*/  MUFU.EX2 R223, R36 ;  /* 0x0000002400df7308 */ /* 0x0009e20000000800 */
[--C-:B------:R-:W-:Y:S02]  /*6db0*/  FFMA.FTZ R99, R99, c[0x0][0x23c], -R134.reuse ;  /* 0x00008f0063637a23 */ /* 0x100fe40000010886 */
[----:B------:R-:W-:Y:S02]  /*6dc0*/  FMUL.FTZ R0, R0, c[0x0][0x23c] ;  /* 0x00008f0000007a20 */ /* 0x000fe40000410000 */
[----:B--2---:R-:W-:Y:S02]  /*6dd0*/  FMUL.FTZ R18, R132, R154 ;  /* 0x0000009a84127220 */ /* 0x004fe40000410000 */
[--C-:B------:R-:W-:Y:S02]  /*6de0*/  FFMA.FTZ R116, R116, c[0x0][0x23c], -R133.reuse ;  /* 0x00008f0074747a23 */ /* 0x100fe40000010885 */
[--C-:B------:R-:W-:Y:S01]  /*6df0*/  FFMA.FTZ R117, R117, c[0x0][0x23c], -R133.reuse ;  /* 0x00008f0075757a23 */ /* 0x100fe20000010885 */
[----:B------:R1:W2:Y:S01]  /*6e00*/  MUFU.EX2 R2, R0 ;  /* 0x0000000000027308 */ /* 0x0002a20000000800 */
[--C-:B------:R-:W-:Y:S02]  /*6e10*/  FFMA.FTZ R118, R118, c[0x0][0x23c], -R134.reuse ;  /* 0x00008f0076767a23 */ /* 0x100fe40000010886 */
[--C-:B------:R-:W-:Y:S02]  /*6e20*/  FFMA.FTZ R119, R119, c[0x0][0x23c], -R134.reuse ;  /* 0x00008f0077777a23 */ /* 0x100fe40000010886 */
[----:B-----5:R-:W-:Y:S02]  /*6e30*/  FMUL.FTZ R19, R132, R155 ;  /* 0x0000009b84137220 */ /* 0x020fe40000410000 */
[----:B------:R-:W-:Y:S01]  /*6e40*/  LDSM.16.MT88.4 R152, [R204+0x5c00] ;  /* 0x005c0000cc98783b */ /* 0x000fe20000004200 */
[--C-:B------:R-:W-:Y:S02]  /*6e50*/  FFMA.FTZ R128, R128, c[0x0][0x23c], -R133.reuse ;  /* 0x00008f0080807a23 */ /* 0x100fe40000010885 */
[----:B------:R3:W-:Y:S01]  /*6e60*/  MUFU.EX2 R237, R37 ;  /* 0x0000002500ed7308 */ /* 0x0007e20000000800 */
[----:B------:R-:W-:Y:S02]  /*6e70*/  FFMA.FTZ R133, R129, c[0x0][0x23c], -R133 ;  /* 0x00008f0081857a23 */ /* 0x000fe40000010885 */
[--C-:B------:R-:W-:Y:S01]  /*6e80*/  FFMA.FTZ R130, R130, c[0x0][0x23c], -R134.reuse ;  /* 0x00008f0082827a23 */ /* 0x100fe20000010886 */
[----:B----4-:R-:W-:Y:S01]  /*6e90*/  F2FP.BF16.PACK_AB R36, R225, R192 ;  /* 0x000000c0e124723e */ /* 0x010fe200000010ff */
[----:B------:R-:W-:Y:S05]  /*6ea0*/  FFMA.FTZ R134, R131, c[0x0][0x23c], -R134 ;  /* 0x00008f0083867a23 */ /* 0x000fea0000010886 */
[----:B------:R4:W-:Y:S01]  /*6eb0*/  MUFU.EX2 R200, R38 ;  /* 0x0000002600c87308 */ /* 0x0009e20000000800 */
[----:B-1----:R-:W-:Y:S02]  /*6ec0*/  FADD.FTZ R0, -R3, R135 ;  /* 0x0000008703007221 */ /* 0x002fe40000010100 */
[----:B------:R-:W-:Y:S02]  /*6ed0*/  FMUL.FTZ R135, R136, c[0x0][0x23c] ;  /* 0x00008f0088877a20 */ /* 0x000fe40000410000 */
[----:B------:R-:W-:Y:S05]  /*6ee0*/  FMUL.FTZ R0, R0, c[0x0][0x23c] ;  /* 0x00008f0000007a20 */ /* 0x000fea0000410000 */
[----:B------:R1:W-:Y:S01]  /*6ef0*/  MUFU.EX2 R232, R39 ;  /* 0x0000002700e87308 */ /* 0x0003e20000000800 */
[----:B------:R-:W-:Y:S02]  /*6f00*/  FSEL R135, R135, RZ, P1 ;  /* 0x000000ff87877208 */ /* 0x000fe40000800000 */
[----:B------:R-:W-:Y:S02]  /*6f10*/  FSETP.NEU.FTZ.AND P1, PT, R3, -INF , PT ;  /* 0xff8000000300780b */ /* 0x000fe40003f3d000 */
[----:B---3--:R-:W-:Y:S01]  /*6f20*/  F2FP.BF16.PACK_AB R37, R201, R191 ;  /* 0x000000bfc925723e */ /* 0x008fe200000010ff */
[--C-:B------:R-:W-:Y:S01]  /*6f30*/  FFMA.FTZ R40, R40, c[0x0][0x23c], -R135.reuse ;  /* 0x00008f0028287a23 */ /* 0x100fe20000010887 */
[----:B------:R-:W-:Y:S01]  /*6f40*/  FSEL R172, R172, RZ, P1 ;  /* 0x000000ffacac7208 */ /* 0x000fe20000800000 */
[--C-:B------:R-:W-:Y:S02]  /*6f50*/  FFMA.FTZ R41, R41, c[0x0][0x23c], -R135.reuse ;  /* 0x00008f0029297a23 */ /* 0x100fe40000010887 */
[----:B------:R-:W-:Y:S01]  /*6f60*/  MUFU.EX2 R181, R40 ;  /* 0x0000002800b57308 */ /* 0x000fe20000000800 */
[--C-:B------:R-:W-:Y:S02]  /*6f70*/  FFMA.FTZ R44, R44, c[0x0][0x23c], -R135.reuse ;  /* 0x00008f002c2c7a23 */ /* 0x100fe40000010887 */
[--C-:B------:R-:W-:Y:S01]  /*6f80*/  FFMA.FTZ R42, R42, c[0x0][0x23c], -R172.reuse ;  /* 0x00008f002a2a7a23 */ /* 0x100fe200000108ac */
[----:B----4-:R-:W-:Y:S01]  /*6f90*/  F2FP.BF16.PACK_AB R38, R235, R202 ;  /* 0x000000caeb26723e */ /* 0x010fe200000010ff */
[--C-:B------:R-:W-:Y:S02]  /*6fa0*/  FFMA.FTZ R43, R43, c[0x0][0x23c], -R172.reuse ;  /* 0x00008f002b2b7a23 */ /* 0x100fe400000108ac */
[--C-:B------:R-:W-:Y:S02]  /*6fb0*/  FFMA.FTZ R45, R45, c[0x0][0x23c], -R135.reuse ;  /* 0x00008f002d2d7a23 */ /* 0x100fe40000010887 */
[--C-:B------:R-:W-:Y:S01]  /*6fc0*/  FFMA.FTZ R46, R46, c[0x0][0x23c], -R172.reuse ;  /* 0x00008f002e2e7a23 */ /* 0x100fe200000108ac */
[----:B------:R-:W-:Y:S01]  /*6fd0*/  MUFU.EX2 R195, R41 ;  /* 0x0000002900c37308 */ /* 0x000fe20000000800 */
[--C-:B------:R-:W-:Y:S02]  /*6fe0*/  FFMA.FTZ R47, R47, c[0x0][0x23c], -R172.reuse ;  /* 0x00008f002f2f7a23 */ /* 0x100fe400000108ac */
[--C-:B------:R-:W-:Y:S01]  /*6ff0*/  FFMA.FTZ R15, R15, c[0x0][0x23c], -R172.reuse ;  /* 0x00008f000f0f7a23 */ /* 0x100fe200000108ac */
[----:B-1----:R-:W-:Y:S01]  /*7000*/  F2FP.BF16.PACK_AB R39, R228, R197 ;  /* 0x000000c5e427723e */ /* 0x002fe200000010ff */
[--C-:B------:R-:W-:Y:S02]  /*7010*/  FFMA.FTZ R26, R26, c[0x0][0x23c], -R172.reuse ;  /* 0x00008f001a1a7a23 */ /* 0x100fe400000108ac */
[--C-:B------:R-:W-:Y:S02]  /*7020*/  FFMA.FTZ R8, R8, c[0x0][0x23c], -R135.reuse ;  /* 0x00008f0008087a23 */ /* 0x100fe40000010887 */
[--C-:B------:R-:W-:Y:S01]  /*7030*/  FFMA.FTZ R9, R9, c[0x0][0x23c], -R135.reuse ;  /* 0x00008f0009097a23 */ /* 0x100fe20000010887 */
[----:B------:R-:W-:Y:S01]  /*7040*/  MUFU.EX2 R184, R42 ;  /* 0x0000002a00b87308 */ /* 0x000fe20000000800 */
[-C--:B------:R-:W-:Y:S05]  /*7050*/  HMMA.16816.F32.BF16 R4, R36, R20.reuse, R4 ;  /* 0x000000142404723c */ /* 0x080fea0000041804 */
[--C-:B------:R-:W-:Y:S02]  /*7060*/  FFMA.FTZ R10, R10, c[0x0][0x23c], -R172.reuse ;  /* 0x00008f000a0a7a23 */ /* 0x100fe400000108ac */
[--C-:B------:R-:W-:Y:S02]  /*7070*/  FFMA.FTZ R11, R11, c[0x0][0x23c], -R172.reuse ;  /* 0x00008f000b0b7a23 */ /* 0x100fe400000108ac */
[----:B------:R1:W-:Y:S03]  /*7080*/  MUFU.EX2 R189, R43 ;  /* 0x0000002b00bd7308 */ /* 0x0003e60000000800 */
[--C-:B------:R-:W-:Y:S02]  /*7090*/  FFMA.FTZ R12, R12, c[0x0][0x23c], -R135.reuse ;  /* 0x00008f000c0c7a23 */ /* 0x100fe40000010887 */
[--C-:B------:R-:W-:Y:S02]  /*70a0*/  FFMA.FTZ R13, R13, c[0x0][0x23c], -R135.reuse ;  /* 0x00008f000d0d7a23 */ /* 0x100fe40000010887 */
[--C-:B------:R-:W-:Y:S02]  /*70b0*/  FFMA.FTZ R14, R14, c[0x0][0x23c], -R172.reuse ;  /* 0x00008f000e0e7a23 */ /* 0x100fe400000108ac */
[--C-:B------:R-:W-:Y:S01]  /*70c0*/  FFMA.FTZ R24, R24, c[0x0][0x23c], -R135.reuse ;  /* 0x00008f0018187a23 */ /* 0x100fe20000010887 */
[----:B------:R-:W3:Y:S01]  /*70d0*/  MUFU.EX2 R0, R0 ;  /* 0x0000000000007308 */ /* 0x000ee20000000800 */
        /* <DEDUP_REMOVED lines=8> */
[----:B-1----:R-:W1:Y:S01]  /*7160*/  LDSM.16.MT88.4 R40, [R205+0x4000] ;  /* 0x00400000cd28783b */ /* 0x002e620000004200 */
[--C-:B------:R-:W-:Y:S02]  /*7170*/  FFMA.FTZ R57, R57, c[0x0][0x23c], -R135.reuse ;  /* 0x00008f0039397a23 */ /* 0x100fe40000010887 */
[--C-:B------:R-:W-:Y:S02]  /*7180*/  FFMA.FTZ R58, R58, c[0x0][0x23c], -R172.reuse ;  /* 0x00008f003a3a7a23 */ /* 0x100fe400000108ac */
[--C-:B------:R-:W-:Y:S01]  /*7190*/  FFMA.FTZ R59, R59, c[0x0][0x23c], -R172.reuse ;  /* 0x00008f003b3b7a23 */ /* 0x100fe200000108ac */
[----:B------:R4:W5:Y:S01]  /*71a0*/  MUFU.EX2 R179, R9 ;  /* 0x0000000900b37308 */ /* 0x0009620000000800 */
[--C-:B------:R-:W-:Y:S02]  /*71b0*/  FFMA.FTZ R60, R60, c[0x0][0x23c], -R135.reuse ;  /* 0x00008f003c3c7a23 */ /* 0x100fe40000010887 */
[--C-:B------:R-:W-:Y:S02]  /*71c0*/  FFMA.FTZ R61, R61, c[0x0][0x23c], -R135.reuse ;  /* 0x00008f003d3d7a23 */ /* 0x100fe40000010887 */
[--C-:B------:R-:W-:Y:S02]  /*71d0*/  FFMA.FTZ R62, R62, c[0x0][0x23c], -R172.reuse ;  /* 0x00008f003e3e7a23 */ /* 0x100fe400000108ac */
[--C-:B------:R-:W-:Y:S02]  /*71e0*/  FFMA.FTZ R63, R63, c[0x0][0x23c], -R172.reuse ;  /* 0x00008f003f3f7a23 */ /* 0x100fe400000108ac */
[--C-:B------:R-:W-:Y:S01]  /*71f0*/  FFMA.FTZ R72, R72, c[0x0][0x23c], -R135.reuse ;  /* 0x00008f0048487a23 */ /* 0x100fe20000010887 */
[----:B------:R3:W-:Y:S01]  /*7200*/  MUFU.EX2 R174, R10 ;  /* 0x0000000a00ae7308 */ /* 0x0007e20000000800 */
[--C-:B------:R-:W-:Y:S02]  /*7210*/  FFMA.FTZ R73, R73, c[0x0][0x23c], -R135.reuse ;  /* 0x00008f0049497a23 */ /* 0x100fe40000010887 */
[--C-:B------:R-:W-:Y:S02]  /*7220*/  FFMA.FTZ R74, R74, c[0x0][0x23c], -R172.reuse ;  /* 0x00008f004a4a7a23 */ /* 0x100fe400000108ac */
[----:B--2---:R-:W-:Y:S02]  /*7230*/  FMUL.FTZ R8, R2, R140 ;  /* 0x0000008c02087220 */ /* 0x004fe40000410000 */
[--C-:B------:R-:W-:Y:S02]  /*7240*/  FFMA.FTZ R75, R75, c[0x0][0x23c], -R172.reuse ;  /* 0x00008f004b4b7a23 */ /* 0x100fe400000108ac */
[--C-:B------:R-:W-:Y:S01]  /*7250*/  FFMA.FTZ R76, R76, c[0x0][0x23c], -R135.reuse ;  /* 0x00008f004c4c7a23 */ /* 0x100fe20000010887 */
[----:B------:R2:W1:Y:S01]  /*7260*/  MUFU.EX2 R177, R11 ;  /* 0x0000000b00b17308 */ /* 0x0004620000000800 */
        /* <DEDUP_REMOVED lines=8> */
[----:B---3--:R-:W-:Y:S02]  /*72f0*/  FMUL.FTZ R10, R0, R142 ;  /* 0x0000008e000a7220 */ /* 0x008fe40000410000 */
        /* <DEDUP_REMOVED lines=11> */
[----:B----4-:R-:W-:Y:S02]  /*73b0*/  FMUL.FTZ R12, R2, R148 ;  /* 0x00000094020c7220 */ /* 0x010fe40000410000 */
[--C-:B------:R-:W-:Y:S02]  /*73c0*/  FFMA.FTZ R107, R107, c[0x0][0x23c], -R172.reuse ;  /* 0x00008f006b6b7a23 */ /* 0x100fe400000108ac */
[--C-:B------:R-:W-:Y:S01]  /*73d0*/  FFMA.FTZ R108, R108, c[0x0][0x23c], -R135.reuse ;  /* 0x00008f006c6c7a23 */ /* 0x100fe20000010887 */
[----:B------:R4:W1:Y:S01]  /*73e0*/  MUFU.EX2 R180, R15 ;  /* 0x0000000f00b47308 */ /* 0x0008620000000800 */
[--C-:B------:R-:W-:Y:S02]  /*73f0*/  FFMA.FTZ R109, R109, c[0x0][0x23c], -R135.reuse ;  /* 0x00008f006d6d7a23 */ /* 0x100fe40000010887 */
[--C-:B------:R-:W-:Y:S02]  /*7400*/  FFMA.FTZ R110, R110, c[0x0][0x23c], -R172.reuse ;  /* 0x00008f006e6e7a23 */ /* 0x100fe400000108ac */
[----:B---3--:R-:W-:Y:S02]  /*7410*/  FMUL.FTZ R13, R2, R149 ;  /* 0x00000095020d7220 */ /* 0x008fe40000410000 */
[--C-:B------:R-:W-:Y:S02]  /*7420*/  FFMA.FTZ R111, R111, c[0x0][0x23c], -R172.reuse ;  /* 0x00008f006f6f7a23 */ /* 0x100fe400000108ac */
[--C-:B------:R-:W-:Y:S01]  /*7430*/  FFMA.FTZ R120, R120, c[0x0][0x23c], -R135.reuse ;  /* 0x00008f0078787a23 */ /* 0x100fe20000010887 */
[----:B------:R5:W-:Y:S01]  /*7440*/  MUFU.EX2 R239, R32 ;  /* 0x0000002000ef7308 */ /* 0x000be20000000800 */
[--C-:B------:R-:W-:Y:S02]  /*7450*/  FFMA.FTZ R121, R121, c[0x0][0x23c], -R135.reuse ;  /* 0x00008f0079797a23 */ /* 0x100fe40000010887 */
[--C-:B------:R-:W-:Y:S02]  /*7460*/  FFMA.FTZ R124, R124, c[0x0][0x23c], -R135.reuse ;  /* 0x00008f007c7c7a23 */ /* 0x100fe40000010887 */
[----:B--2---:R-:W-:Y:S02]  /*7470*/  FMUL.FTZ R14, R0, R150 ;  /* 0x00000096000e7220 */ /* 0x004fe40000410000 */
[----:B------:R-:W-:Y:S02]  /*7480*/  FFMA.FTZ R135, R125, c[0x0][0x23c], -R135 ;  /* 0x00008f007d877a23 */ /* 0x000fe40000010887 */
[--C-:B------:R-:W-:Y:S01]  /*7490*/  FFMA.FTZ R122, R122, c[0x0][0x23c], -R172.reuse ;  /* 0x00008f007a7a7a23 */ /* 0x100fe200000108ac */
[----:B------:R1:W-:Y:S01]  /*74a0*/  MUFU.EX2 R241, R33 ;  /* 0x0000002100f17308 */ /* 0x0003e20000000800 */
[--C-:B------:R-:W-:Y:S02]  /*74b0*/  FFMA.FTZ R123, R123, c[0x0][0x23c], -R172.reuse ;  /* 0x00008f007b7b7a23 */ /* 0x100fe400000108ac */
[--C-:B------:R-:W-:Y:S02]  /*74c0*/  FFMA.FTZ R126, R126, c[0x0][0x23c], -R172.reuse ;  /* 0x00008f007e7e7a23 */ /* 0x100fe400000108ac */
[----:B----4-:R-:W-:Y:S02]  /*74d0*/  FMUL.FTZ R15, R0, R151 ;  /* 0x00000097000f7220 */ /* 0x010fe40000410000 */
[----:B------:R-:W-:Y:S03]  /*74e0*/  FFMA.FTZ R172, R127, c[0x0][0x23c], -R172 ;  /* 0x00008f007fac7a23 */ /* 0x000fe600000108ac */
[----:B------:R2:W-:Y:S01]  /*74f0*/  MUFU.EX2 R238, R34 ;  /* 0x0000002200ee7308 */ /* 0x0005e20000000800 */
[----:B-----5:R-:W-:Y:S09]  /*7500*/  F2FP.BF16.PACK_AB R32, R179, R176 ;  /* 0x000000b0b320723e */ /* 0x020ff200000010ff */
[----:B------:R3:W-:Y:S01]  /*7510*/  MUFU.EX2 R242, R35 ;  /* 0x0000002300f27308 */ /* 0x0007e20000000800 */
[----:B-1----:R-:W-:Y:S09]  /*7520*/  F2FP.BF16.PACK_AB R33, R177, R174 ;  /* 0x000000aeb121723e */ /* 0x002ff200000010ff */
[----:B------:R1:W-:Y:S01]  /*7530*/  MUFU.EX2 R175, R24 ;  /* 0x0000001800af7308 */ /* 0x0003e20000000800 */
[----:B--2---:R-:W-:Y:S09]  /*7540*/  F2FP.BF16.PACK_AB R34, R186, R182 ;  /* 0x000000b6ba22723e */ /* 0x004ff200000010ff */
[----:B------:R2:W4:Y:S01]  /*7550*/  MUFU.EX2 R190, R25 ;  /* 0x0000001900be7308 */ /* 0x0005220000000800 */
[----:B---3--:R-:W-:Y:S09]  /*7560*/  F2FP.BF16.PACK_AB R35, R180, R178 ;  /* 0x000000b2b423723e */ /* 0x008ff200000010ff */
[----:B------:R3:W-:Y:S01]  /*7570*/  MUFU.EX2 R173, R26 ;  /* 0x0000001a00ad7308 */ /* 0x0007e20000000800 */
[C---:B------:R-:W-:Y:S04]  /*7580*/  HMMA.16816.F32.BF16 R8, R32.reuse, R20, R8 ;  /* 0x000000142008723c */ /* 0x040fe80000041808 */
[C---:B-1----:R-:W-:Y:S03]  /*7590*/  FMUL.FTZ R24, R2.reuse, R160 ;  /* 0x000000a002187220 */ /* 0x042fe60000410000 */
[C---:B------:R-:W-:Y:S01]  /*75a0*/  FMUL.FTZ R20, R139.reuse, R156 ;  /* 0x0000009c8b147220 */ /* 0x040fe20000410000 */
[-C--:B------:R-:W-:Y:S01]  /*75b0*/  HMMA.16816.F32.BF16 R12, R32, R22.reuse, R12 ;  /* 0x00000016200c723c */ /* 0x080fe2000004180c */
[----:B------:R1:W5:Y:S03]  /*75c0*/  MUFU.EX2 R185, R27 ;  /* 0x0000001b00b97308 */ /* 0x0003660000000800 */
[----:B------:R-:W-:Y:S02]  /*75d0*/  FMUL.FTZ R21, R139, R157 ;  /* 0x0000009d8b157220 */ /* 0x000fe40000410000 */
[----:B--2---:R-:W-:Y:S02]  /*75e0*/  FMUL.FTZ R25, R2, R161 ;  /* 0x000000a102197220 */ /* 0x004fe40000410000 */
[C---:B------:R-:W-:Y:S03]  /*75f0*/  HMMA.16816.F32.BF16 R16, R36.reuse, R22, R16 ;  /* 0x000000162410723c */ /* 0x040fe60000041810 */
[----:B------:R-:W-:Y:S04]  /*7600*/  MUFU.EX2 R198, R44 ;  /* 0x0000002c00c67308 */ /* 0x000fe80000000800 */
[C---:B------:R-:W-:Y:S02]  /*7610*/  FMUL.FTZ R22, R132.reuse, R158 ;  /* 0x0000009e84167220 */ /* 0x040fe40000410000 */
[----:B------:R-:W-:Y:S03]  /*7620*/  FMUL.FTZ R23, R132, R159 ;  /* 0x0000009f84177220 */ /* 0x000fe60000410000 */
[C---:B---3--:R-:W-:Y:S01]  /*7630*/  FMUL.FTZ R26, R0.reuse, R162 ;  /* 0x000000a2001a7220 */ /* 0x048fe20000410000 */
[----:B------:R-:W-:Y:S03]  /*7640*/  MUFU.EX2 R226, R45 ;  /* 0x0000002d00e27308 */ /* 0x000fe60000000800 */
[-C--:B------:R-:W-:Y:S03]  /*7650*/  HMMA.16816.F32.BF16 R20, R36, R40.reuse, R20 ;  /* 0x000000282414723c */ /* 0x080fe60000041814 */
[----:B-1----:R-:W-:Y:S04]  /*7660*/  FMUL.FTZ R27, R0, R163 ;  /* 0x000000a3001b7220 */ /* 0x002fe80000410000 */
[----:B------:R-:W-:Y:S03]  /*7670*/  MUFU.EX2 R194, R46 ;  /* 0x0000002e00c27308 */ /* 0x000fe60000000800 */
[C---:B------:R-:W-:Y:S07]  /*7680*/  HMMA.16816.F32.BF16 R24, R32.reuse, R40, R24 ;  /* 0x000000282018723c */ /* 0x040fee0000041818 */
[----:B------:R1:W-:Y:S01]  /*7690*/  MUFU.EX2 R230, R47 ;  /* 0x0000002f00e67308 */ /* 0x0003e20000000800 */
[----:B----4-:R-:W-:Y:S04]  /*76a0*/  F2FP.BF16.PACK_AB R40, R190, R175 ;  /* 0x000000afbe28723e */ /* 0x010fe800000010ff */
[----:B-----5:R-:W-:Y:S05]  /*76b0*/  F2FP.BF16.PACK_AB R41, R185, R173 ;  /* 0x000000adb929723e */ /* 0x020fea00000010ff */
[----:B------:R2:W-:Y:S10]  /*76c0*/  MUFU.EX2 R199, R28 ;  /* 0x0000001c00c77308 */ /* 0x0005f40000000800 */
[----:B------:R3:W4:Y:S01]  /*76d0*/  MUFU.EX2 R231, R29 ;  /* 0x0000001d00e77308 */ /* 0x0007220000000800 */
[----:B-1----:R-:W1:Y:S09]  /*76e0*/  LDSM.16.MT88.4 R44, [R204+0x4400] ;  /* 0x00440000cc2c783b */ /* 0x002e720000004200 */
[----:B------:R5:W-:Y:S01]  /*76f0*/  MUFU.EX2 R196, R30 ;  /* 0x0000001e00c47308 */ /* 0x000be20000000800 */
[C---:B--2---:R-:W-:Y:S09]  /*7700*/  FMUL.FTZ R28, R2.reuse, R164 ;  /* 0x000000a4021c7220 */ /* 0x044ff20000410000 */
[----:B------:R2:W1:Y:S01]  /*7710*/  MUFU.EX2 R224, R31 ;  /* 0x0000001f00e07308 */ /* 0x0004620000000800 */
[C---:B---3--:R-:W-:Y:S02]  /*7720*/  FMUL.FTZ R29, R2.reuse, R165 ;  /* 0x000000a5021d7220 */ /* 0x048fe40000410000 */
[----:B------:R-:W-:Y:S07]  /*7730*/  FFMA.FTZ R2, R2, R221, R176 ;  /* 0x000000dd02027223 */ /* 0x000fee00000100b0 */
[----:B------:R-:W-:Y:S01]  /*7740*/  MUFU.EX2 R234, R48 ;  /* 0x0000003000ea7308 */ /* 0x000fe20000000800 */
[C---:B-----5:R-:W-:Y:S09]  /*7750*/  FMUL.FTZ R30, R0.reuse, R166 ;  /* 0x000000a6001e7220 */ /* 0x060ff20000410000 */
[----:B------:R-:W3:Y:S01]  /*7760*/  MUFU.EX2 R243, R49 ;  /* 0x0000003100f37308 */ /* 0x000ee20000000800 */
[C---:B--2---:R-:W-:Y:S02]  /*7770*/  FMUL.FTZ R31, R0.reuse, R167 ;  /* 0x000000a7001f7220 */ /* 0x044fe40000410000 */
[----:B------:R-:W-:Y:S07]  /*7780*/  FFMA.FTZ R0, R0, R220, R174 ;  /* 0x000000dc00007223 */ /* 0x000fee00000100ae */
[----:B------:R-:W-:Y:S01]  /*7790*/  MUFU.EX2 R227, R50 ;  /* 0x0000003200e37308 */ /* 0x000fe20000000800 */
[-C--:B------:R-:W-:Y:S03]  /*77a0*/  HMMA.16816.F32.BF16 R28, R32, R42.reuse, R28 ;  /* 0x0000002a201c723c */ /* 0x080fe6000004181c */
[----:B------:R-:W-:Y:S04]  /*77b0*/  FADD.FTZ R0, R177, R0 ;  /* 0x00000000b1007221 */ /* 0x000fe80000010000 */
[----:B------:R-:W-:Y:S02]  /*77c0*/  FADD.FTZ R0, R178, R0 ;  /* 0x00000000b2007221 */ /* 0x000fe40000010000 */
[----:B------:R2:W5:Y:S03]  /*77d0*/  MUFU.EX2 R240, R51 ;  /* 0x0000003300f07308 */ /* 0x0005660000000800 */
[C---:B------:R-:W-:Y:S02]  /*77e0*/  FMUL.FTZ R32, R139.reuse, R168 ;  /* 0x000000a88b207220 */ /* 0x040fe40000410000 */
[C---:B------:R-:W-:Y:S02]  /*77f0*/  FMUL.FTZ R33, R139.reuse, R169 ;  /* 0x000000a98b217220 */ /* 0x040fe40000410000 */
[C---:B------:R-:W-:Y:S02]  /*7800*/  FMUL.FTZ R34, R132.reuse, R170 ;  /* 0x000000aa84227220 */ /* 0x040fe40000410000 */
[C---:B------:R-:W-:Y:S01]  /*7810*/  FMUL.FTZ R35, R132.reuse, R171 ;  /* 0x000000ab84237220 */ /* 0x040fe20000410000 */
[----:B------:R-:W-:Y:S01]  /*7820*/  MUFU.EX2 R229, R52 ;  /* 0x0000003400e57308 */ /* 0x000fe20000000800 */
[----:B------:R-:W-:Y:S02]  /*7830*/  FFMA.FTZ R132, R132, R222, R191 ;  /* 0x000000de84847223 */ /* 0x000fe400000100bf */
[----:B------:R-:W-:Y:S03]  /*7840*/  FFMA.FTZ R139, R139, R219, R192 ;  /* 0x000000db8b8b7223 */ /* 0x000fe600000100c0 */
[----:B------:R-:W-:Y:S04]  /*7850*/  HMMA.16816.F32.BF16 R32, R36, R42, R32 ;  /* 0x0000002a2420723c */ /* 0x000fe80000041820 */
[----:B------:R-:W-:Y:S01]  /*7860*/  MUFU.EX2 R233, R53 ;  /* 0x0000003500e97308 */ /* 0x000fe20000000800 */
[----:B------:R-:W-:Y:S02]  /*7870*/  FADD.FTZ R139, R225, R139 ;  /* 0x0000008be18b7221 */ /* 0x000fe40000010000 */
[----:B------:R-:W-:Y:S01]  /*7880*/  F2FP.BF16.PACK_AB R36, R193, R188 ;  /* 0x000000bcc124723e */ /* 0x000fe200000010ff */
[----:B--2---:R-:W2:Y:S01]  /*7890*/  LDSM.16.MT88.4 R48, [R205+0x4400] ;  /* 0x00440000cd30783b */ /* 0x004ea20000004200 */
[----:B------:R-:W-:Y:S03]  /*78a0*/  F2FP.BF16.PACK_AB R37, R187, R183 ;  /* 0x000000b7bb25723e */ /* 0x000fe600000010ff */
[----:B------:R-:W-:Y:S02]  /*78b0*/  F2FP.BF16.PACK_AB R38, R241, R239 ;  /* 0x000000eff126723e */ /* 0x000fe400000010ff */
[----:B------:R-:W-:Y:S01]  /*78c0*/  MUFU.EX2 R203, R54 ;  /* 0x0000003600cb7308 */ /* 0x000fe20000000800 */
[----:B------:R-:W-:Y:S02]  /*78d0*/  F2FP.BF16.PACK_AB R39, R242, R238 ;  /* 0x000000eef227723e */ /* 0x000fe400000010ff */
[----:B----4-:R-:W-:Y:S02]  /*78e0*/  F2FP.BF16.PACK_AB R42, R231, R199 ;  /* 0x000000c7e72a723e */ /* 0x010fe400000010ff */
[----:B-1----:R-:W-:Y:S03]  /*78f0*/  F2FP.BF16.PACK_AB R43, R224, R196 ;  /* 0x000000c4e02b723e */ /* 0x002fe600000010ff */
[-C--:B------:R-:W-:Y:S02]  /*7900*/  HMMA.16816.F32.BF16 R4, R36, R44.reuse, R4 ;  /* 0x0000002c2404723c */ /* 0x080fe40000041804 */
[----:B------:R1:W-:Y:S06]  /*7910*/  MUFU.EX2 R236, R55 ;  /* 0x0000003700ec7308 */ /* 0x0003ec0000000800 */
[C---:B------:R-:W-:Y:S04]  /*7920*/  HMMA.16816.F32.BF16 R8, R40.reuse, R44, R8 ;  /* 0x0000002c2808723c */ /* 0x040fe80000041808 */
[----:B------:R-:W-:Y:S04]  /*7930*/  MUFU.EX2 R64, R64 ;  /* 0x0000004000407308 */ /* 0x000fe80000000800 */
[-C--:B------:R-:W-:Y:S06]  /*7940*/  HMMA.16816.F32.BF16 R12, R40, R46.reuse, R12 ;  /* 0x0000002e280c723c */ /* 0x080fec000004180c */
[----:B------:R-:W-:Y:S02]  /*7950*/  MUFU.EX2 R65, R65 ;  /* 0x0000004100417308 */ /* 0x000fe40000000800 */
[C---:B------:R-:W-:Y:S01]  /*7960*/  HMMA.16816.F32.BF16 R16, R36.reuse, R46, R16 ;  /* 0x0000002e2410723c */ /* 0x040fe20000041810 */
[----:B------:R-:W-:Y:S07]  /*7970*/  LDSM.16.MT88.4 R44, [R205+0x4800] ;  /* 0x00480000cd2c783b */ /* 0x000fee0000004200 */
[----:B------:R-:W-:Y:S01]  /*7980*/  MUFU.EX2 R66, R66 ;  /* 0x0000004200427308 */ /* 0x000fe20000000800 */
[----:B-1----:R-:W1:Y:S01]  /*7990*/  LDSM.16.MT88.4 R52, [R204+0x4800] ;  /* 0x00480000cc34783b */ /* 0x002e620000004200 */
[-C--:B--2---:R-:W-:Y:S08]  /*79a0*/  HMMA.16816.F32.BF16 R20, R36, R48.reuse, R20 ;  /* 0x000000302414723c */ /* 0x084ff00000041814 */
[----:B------:R-:W-:Y:S01]  /*79b0*/  MUFU.EX2 R67, R67 ;  /* 0x0000004300437308 */ /* 0x000fe20000000800 */
[C---:B------:R-:W-:Y:S08]  /*79c0*/  HMMA.16816.F32.BF16 R24, R40.reuse, R48, R24 ;  /* 0x000000302818723c */ /* 0x040ff00000041818 */
[-C--:B------:R-:W-:Y:S01]  /*79d0*/  HMMA.16816.F32.BF16 R28, R40, R50.reuse, R28 ;  /* 0x00000032281c723c */ /* 0x080fe2000004181c */
[----:B------:R-:W-:Y:S06]  /*79e0*/  MUFU.EX2 R56, R56 ;  /* 0x0000003800387308 */ /* 0x000fec0000000800 */
[----:B------:R-:W-:Y:S01]  /*79f0*/  F2FP.BF16.PACK_AB R40, R195, R181 ;  /* 0x000000b5c328723e */ /* 0x000fe200000010ff */
[----:B------:R-:W-:Y:S01]  /*7a00*/  HMMA.16816.F32.BF16 R32, R36, R50, R32 ;  /* 0x000000322420723c */ /* 0x000fe20000041820 */
[----:B------:R-:W2:Y:S02]  /*7a10*/  LDSM.16.MT88.4 R48, [R204+0x4c00] ;  /* 0x004c0000cc30783b */ /* 0x000ea40000004200 */
[----:B------:R-:W4:Y:S01]  /*7a20*/  MUFU.EX2 R57, R57 ;  /* 0x0000003900397308 */ /* 0x000f220000000800 */
[----:B------:R-:W-:Y:S02]  /*7a30*/  F2FP.BF16.PACK_AB R41, R189, R184 ;  /* 0x000000b8bd29723e */ /* 0x000fe400000010ff */
[----:B------:R-:W-:Y:S02]  /*7a40*/  F2FP.BF16.PACK_AB R42, R226, R198 ;  /* 0x000000c6e22a723e */ /* 0x000fe400000010ff */
[----:B------:R-:W-:Y:S04]  /*7a50*/  F2FP.BF16.PACK_AB R36, R237, R223 ;  /* 0x000000dfed24723e */ /* 0x000fe800000010ff */
[----:B------:R-:W-:Y:S01]  /*7a60*/  F2FP.BF16.PACK_AB R37, R232, R200 ;  /* 0x000000c8e825723e */ /* 0x000fe200000010ff */
[----:B------:R-:W-:Y:S01]  /*7a70*/  MUFU.EX2 R58, R58 ;  /* 0x0000003a003a7308 */ /* 0x000fe20000000800 */
[----:B---3--:R-:W-:Y:S02]  /*7a80*/  F2FP.BF16.PACK_AB R38, R243, R234 ;  /* 0x000000eaf326723e */ /* 0x008fe400000010ff */
[----:B-----5:R-:W-:Y:S02]  /*7a90*/  F2FP.BF16.PACK_AB R39, R240, R227 ;  /* 0x000000e3f027723e */ /* 0x020fe400000010ff */
[----:B------:R-:W-:Y:S05]  /*7aa0*/  F2FP.BF16.PACK_AB R43, R230, R194 ;  /* 0x000000c2e62b723e */ /* 0x000fea00000010ff */
[----:B------:R-:W3:Y:S01]  /*7ab0*/  MUFU.EX2 R59, R59 ;  /* 0x0000003b003b7308 */ /* 0x000ee20000000800 */
[-C--:B-1----:R-:W-:Y:S08]  /*7ac0*/  HMMA.16816.F32.BF16 R4, R36, R52.reuse, R4 ;  /* 0x000000342404723c */ /* 0x082ff00000041804 */
[C---:B------:R-:W-:Y:S01]  /*7ad0*/  HMMA.16816.F32.BF16 R8, R40.reuse, R52, R8 ;  /* 0x000000342808723c */ /* 0x040fe20000041808 */
[----:B------:R-:W-:Y:S07]  /*7ae0*/  MUFU.EX2 R60, R60 ;  /* 0x0000003c003c7308 */ /* 0x000fee0000000800 */
[-C--:B------:R-:W-:Y:S03]  /*7af0*/  HMMA.16816.F32.BF16 R12, R40, R54.reuse, R12 ;  /* 0x00000036280c723c */ /* 0x080fe6000004180c */
[----:B------:R-:W1:Y:S05]  /*7b00*/  MUFU.EX2 R61, R61 ;  /* 0x0000003d003d7308 */ /* 0x000e6a0000000800 */
[C---:B------:R-:W-:Y:S01]  /*7b10*/  HMMA.16816.F32.BF16 R16, R36.reuse, R54, R16 ;  /* 0x000000362410723c */ /* 0x040fe20000041810 */
[----:B------:R-:W5:Y:S04]  /*7b20*/  LDSM.16.MT88.4 R52, [R205+0x4c00] ;  /* 0x004c0000cd34783b */ /* 0x000f680000004200 */
[----:B------:R-:W-:Y:S03]  /*7b30*/  MUFU.EX2 R62, R62 ;  /* 0x0000003e003e7308 */ /* 0x000fe60000000800 */
[-C--:B------:R-:W-:Y:S07]  /*7b40*/  HMMA.16816.F32.BF16 R20, R36, R44.reuse, R20 ;  /* 0x0000002c2414723c */ /* 0x080fee0000041814 */
[----:B------:R-:W2:Y:S01]  /*7b50*/  MUFU.EX2 R63, R63 ;  /* 0x0000003f003f7308 */ /* 0x000ea20000000800 */
[C---:B------:R-:W-:Y:S08]  /*7b60*/  HMMA.16816.F32.BF16 R24, R40.reuse, R44, R24 ;  /* 0x0000002c2818723c */ /* 0x040ff00000041818 */
[-C--:B------:R-:W-:Y:S01]  /*7b70*/  HMMA.16816.F32.BF16 R28, R40, R46.reuse, R28 ;  /* 0x0000002e281c723c */ /* 0x080fe2000004181c */
[----:B------:R-:W-:Y:S06]  /*7b80*/  MUFU.EX2 R68, R68 ;  /* 0x0000004400447308 */ /* 0x000fec0000000800 */
[----:B----4-:R-:W-:Y:S01]  /*7b90*/  F2FP.BF16.PACK_AB R40, R57, R56 ;  /* 0x000000383928723e */ /* 0x010fe200000010ff */
[----:B------:R-:W-:Y:S01]  /*7ba0*/  HMMA.16816.F32.BF16 R32, R36, R46, R32 ;  /* 0x0000002e2420723c */ /* 0x000fe20000041820 */
[----:B------:R-:W4:Y:S02]  /*7bb0*/  LDSM.16.MT88.4 R44, [R204+0x5000] ;  /* 0x00500000cc2c783b */ /* 0x000f240000004200 */
[----:B------:R-:W4:Y:S01]  /*7bc0*/  MUFU.EX2 R69, R69 ;  /* 0x0000004500457308 */ /* 0x000f220000000800 */
[----:B---3--:R-:W-:Y:S02]  /*7bd0*/  F2FP.BF16.PACK_AB R41, R59, R58 ;  /* 0x0000003a3b29723e */ /* 0x008fe400000010ff */
[----:B-1----:R-:W-:Y:S02]  /*7be0*/  F2FP.BF16.PACK_AB R42, R61, R60 ;  /* 0x0000003c3d2a723e */ /* 0x002fe400000010ff */
[----:B------:R-:W-:Y:S04]  /*7bf0*/  F2FP.BF16.PACK_AB R36, R233, R229 ;  /* 0x000000e5e924723e */ /* 0x000fe800000010ff */
[----:B------:R-:W-:Y:S01]  /*7c00*/  F2FP.BF16.PACK_AB R37, R236, R203 ;  /* 0x000000cbec25723e */ /* 0x000fe200000010ff */
[----:B------:R-:W-:Y:S01]  /*7c10*/  MUFU.EX2 R70, R70 ;  /* 0x0000004600467308 */ /* 0x000fe20000000800 */
[----:B------:R-:W-:Y:S02]  /*7c20*/  F2FP.BF16.PACK_AB R38, R65, R64 ;  /* 0x000000404126723e */ /* 0x000fe400000010ff */
[----:B------:R-:W-:Y:S02]  /*7c30*/  F2FP.BF16.PACK_AB R39, R67, R66 ;  /* 0x000000424327723e */ /* 0x000fe400000010ff */
[----:B--2---:R-:W-:Y:S05]  /*7c40*/  F2FP.BF16.PACK_AB R43, R63, R62 ;  /* 0x0000003e3f2b723e */ /* 0x004fea00000010ff */
[----:B------:R-:W1:Y:S01]  /*7c50*/  MUFU.EX2 R71, R71 ;  /* 0x0000004700477308 */ /* 0x000e620000000800 */
[-C--:B------:R-:W-:Y:S08]  /*7c60*/  HMMA.16816.F32.BF16 R4, R36, R48.reuse, R4 ;  /* 0x000000302404723c */ /* 0x080ff00000041804 */
[C---:B------:R-:W-:Y:S01]  /*7c70*/  HMMA.16816.F32.BF16 R8, R40.reuse, R48, R8 ;  /* 0x000000302808723c */ /* 0x040fe20000041808 */
[----:B------:R-:W-:Y:S07]  /*7c80*/  MUFU.EX2 R80, R80 ;  /* 0x0000005000507308 */ /* 0x000fee0000000800 */
[-C--:B------:R-:W-:Y:S03]  /*7c90*/  HMMA.16816.F32.BF16 R12, R40, R50.reuse, R12 ;  /* 0x00000032280c723c */ /* 0x080fe6000004180c */
[----:B------:R-:W2:Y:S05]  /*7ca0*/  MUFU.EX2 R81, R81 ;  /* 0x0000005100517308 */ /* 0x000eaa0000000800 */
[C---:B------:R-:W-:Y:S01]  /*7cb0*/  HMMA.16816.F32.BF16 R16, R36.reuse, R50, R16 ;  /* 0x000000322410723c */ /* 0x040fe20000041810 */
[----:B------:R-:W3:Y:S04]  /*7cc0*/  LDSM.16.MT88.4 R48, [R205+0x5000] ;  /* 0x00500000cd30783b */ /* 0x000ee80000004200 */
[----:B------:R-:W-:Y:S03]  /*7cd0*/  MUFU.EX2 R82, R82 ;  /* 0x0000005200527308 */ /* 0x000fe60000000800 */
[-C--:B-----5:R-:W-:Y:S07]  /*7ce0*/  HMMA.16816.F32.BF16 R20, R36, R52.reuse, R20 ;  /* 0x000000342414723c */ /* 0x0a0fee0000041814 */
[----:B------:R-:W5:Y:S01]  /*7cf0*/  MUFU.EX2 R83, R83 ;  /* 0x0000005300537308 */ /* 0x000f620000000800 */
[C---:B------:R-:W-:Y:S08]  /*7d00*/  HMMA.16816.F32.BF16 R24, R40.reuse, R52, R24 ;  /* 0x000000342818723c */ /* 0x040ff00000041818 */
[-C--:B------:R-:W-:Y:S01]  /*7d10*/  HMMA.16816.F32.BF16 R28, R40, R54.reuse, R28 ;  /* 0x00000036281c723c */ /* 0x080fe2000004181c */
[----:B------:R-:W-:Y:S07]  /*7d20*/  MUFU.EX2 R72, R72 ;  /* 0x0000004800487308 */ /* 0x000fee0000000800 */
[----:B------:R-:W-:Y:S01]  /*7d30*/  HMMA.16816.F32.BF16 R32, R36, R54, R32 ;  /* 0x000000362420723c */ /* 0x000fe20000041820 */
[----:B------:R-:W3:Y:S02]  /*7d40*/  LDSM.16.MT88.4 R52, [R204+0x5400] ;  /* 0x00540000cc34783b */ /* 0x000ee40000004200 */
[----:B------:R-:W5:Y:S04]  /*7d50*/  MUFU.EX2 R73, R73 ;  /* 0x0000004900497308 */ /* 0x000f680000000800 */
[----:B----4-:R-:W-:Y:S02]  /*7d60*/  F2FP.BF16.PACK_AB R36, R69, R68 ;  /* 0x000000444524723e */ /* 0x010fe400000010ff */
[----:B-1----:R-:W-:Y:S03]  /*7d70*/  F2FP.BF16.PACK_AB R37, R71, R70 ;  /* 0x000000464725723e */ /* 0x002fe600000010ff */
[----:B--2---:R-:W-:Y:S01]  /*7d80*/  F2FP.BF16.PACK_AB R38, R81, R80 ;  /* 0x000000505126723e */ /* 0x004fe200000010ff */
[----:B------:R-:W-:Y:S01]  /*7d90*/  MUFU.EX2 R74, R74 ;  /* 0x0000004a004a7308 */ /* 0x000fe20000000800 */
[----:B-----5:R-:W-:Y:S07]  /*7da0*/  F2FP.BF16.PACK_AB R39, R83, R82 ;  /* 0x000000525327723e */ /* 0x020fee00000010ff */
[-C--:B------:R-:W-:Y:S02]  /*7db0*/  HMMA.16816.F32.BF16 R4, R36, R44.reuse, R4 ;  /* 0x0000002c2404723c */ /* 0x080fe40000041804 */
[----:B------:R-:W1:Y:S01]  /*7dc0*/  MUFU.EX2 R75, R75 ;  /* 0x0000004b004b7308 */ /* 0x000e620000000800 */
[----:B------:R-:W-:Y:S09]  /*7dd0*/  F2FP.BF16.PACK_AB R40, R73, R72 ;  /* 0x000000484928723e */ /* 0x000ff200000010ff */
[----:B------:R-:W-:Y:S10]  /*7de0*/  MUFU.EX2 R76, R76 ;  /* 0x0000004c004c7308 */ /* 0x000ff40000000800 */
[----:B------:R-:W2:Y:S01]  /*7df0*/  MUFU.EX2 R77, R77 ;  /* 0x0000004d004d7308 */ /* 0x000ea20000000800 */
[----:B-1----:R-:W-:Y:S09]  /*7e00*/  F2FP.BF16.PACK_AB R41, R75, R74 ;  /* 0x0000004a4b29723e */ /* 0x002ff200000010ff */
[----:B------:R-:W-:Y:S10]  /*7e10*/  MUFU.EX2 R78, R78 ;  /* 0x0000004e004e7308 */ /* 0x000ff40000000800 */
[----:B------:R-:W1:Y:S01]  /*7e20*/  MUFU.EX2 R79, R79 ;  /* 0x0000004f004f7308 */ /* 0x000e620000000800 */
[----:B--2---:R-:W-:Y:S09]  /*7e30*/  F2FP.BF16.PACK_AB R42, R77, R76 ;  /* 0x0000004c4d2a723e */ /* 0x004ff200000010ff */
[----:B------:R-:W-:Y:S10]  /*7e40*/  MUFU.EX2 R84, R84 ;  /* 0x0000005400547308 */ /* 0x000ff40000000800 */
[----:B------:R-:W2:Y:S01]  /*7e50*/  MUFU.EX2 R85, R85 ;  /* 0x0000005500557308 */ /* 0x000ea20000000800 */
[----:B-1----:R-:W-:Y:S09]  /*7e60*/  F2FP.BF16.PACK_AB R43, R79, R78 ;  /* 0x0000004e4f2b723e */ /* 0x002ff200000010ff */
[----:B------:R-:W-:Y:S01]  /*7e70*/  MUFU.EX2 R86, R86 ;  /* 0x0000005600567308 */ /* 0x000fe20000000800 */
[C---:B------:R-:W-:Y:S08]  /*7e80*/  HMMA.16816.F32.BF16 R8, R40.reuse, R44, R8 ;  /* 0x0000002c2808723c */ /* 0x040ff00000041808 */
[-C--:B------:R-:W-:Y:S01]  /*7e90*/  HMMA.16816.F32.BF16 R12, R40, R46.reuse, R12 ;  /* 0x0000002e280c723c */ /* 0x080fe2000004180c */
[----:B------:R-:W1:Y:S07]  /*7ea0*/  MUFU.EX2 R87, R87 ;  /* 0x0000005700577308 */ /* 0x000e6e0000000800 */
[C---:B------:R-:W-:Y:S01]  /*7eb0*/  HMMA.16816.F32.BF16 R16, R36.reuse, R46, R16 ;  /* 0x0000002e2410723c */ /* 0x040fe20000041810 */
[----:B------:R-:W4:Y:S02]  /*7ec0*/  LDSM.16.MT88.4 R44, [R205+0x5400] ;  /* 0x00540000cd2c783b */ /* 0x000f240000004200 */
[----:B------:R-:W-:Y:S05]  /*7ed0*/  MUFU.EX2 R96, R96 ;  /* 0x0000006000607308 */ /* 0x000fea0000000800 */
[-C--:B---3--:R-:W-:Y:S05]  /*7ee0*/  HMMA.16816.F32.BF16 R20, R36, R48.reuse, R20 ;  /* 0x000000302414723c */ /* 0x088fea0000041814 */
[----:B------:R-:W3:Y:S03]  /*7ef0*/  MUFU.EX2 R97, R97 ;  /* 0x0000006100617308 */ /* 0x000ee60000000800 */
[C---:B------:R-:W-:Y:S07]  /*7f00*/  HMMA.16816.F32.BF16 R24, R40.reuse, R48, R24 ;  /* 0x000000302818723c */ /* 0x040fee0000041818 */
[----:B------:R-:W-:Y:S01]  /*7f10*/  MUFU.EX2 R98, R98 ;  /* 0x0000006200627308 */ /* 0x000fe20000000800 */
[-C--:B------:R-:W-:Y:S08]  /*7f20*/  HMMA.16816.F32.BF16 R28, R40, R50.reuse, R28 ;  /* 0x00000032281c723c */ /* 0x080ff0000004181c */
[----:B------:R-:W-:Y:S01]  /*7f30*/  HMMA.16816.F32.BF16 R32, R36, R50, R32 ;  /* 0x000000322420723c */ /* 0x000fe20000041820 */
[----:B------:R-:W5:Y:S01]  /*7f40*/  MUFU.EX2 R99, R99 ;  /* 0x0000006300637308 */ /* 0x000f620000000800 */
[----:B------:R-:W4:Y:S05]  /*7f50*/  LDSM.16.MT88.4 R48, [R204+0x5800] ;  /* 0x00580000cc30783b */ /* 0x000f2a0000004200 */
[----:B--2---:R-:W-:Y:S02]  /*7f60*/  F2FP.BF16.PACK_AB R36, R85, R84 ;  /* 0x000000545524723e */ /* 0x004fe400000010ff */
[----:B-1----:R-:W-:Y:S02]  /*7f70*/  F2FP.BF16.PACK_AB R37, R87, R86 ;  /* 0x000000565725723e */ /* 0x002fe400000010ff */
[----:B------:R-:W-:Y:S01]  /*7f80*/  MUFU.EX2 R88, R88 ;  /* 0x0000005800587308 */ /* 0x000fe20000000800 */
[----:B---3--:R-:W-:Y:S09]  /*7f90*/  F2FP.BF16.PACK_AB R38, R97, R96 ;  /* 0x000000606126723e */ /* 0x008ff200000010ff */
[----:B------:R-:W1:Y:S01]  /*7fa0*/  MUFU.EX2 R89, R89 ;  /* 0x0000005900597308 */ /* 0x000e620000000800 */
[----:B-----5:R-:W-:Y:S09]  /*7fb0*/  F2FP.BF16.PACK_AB R39, R99, R98 ;  /* 0x000000626327723e */ /* 0x020ff200000010ff */
[----:B------:R-:W-:Y:S01]  /*7fc0*/  MUFU.EX2 R90, R90 ;  /* 0x0000005a005a7308 */ /* 0x000fe20000000800 */
[-C--:B------:R-:W-:Y:S09]  /*7fd0*/  HMMA.16816.F32.BF16 R4, R36, R52.reuse, R4 ;  /* 0x000000342404723c */ /* 0x080ff20000041804 */
[----:B------:R-:W2:Y:S03]  /*7fe0*/  MUFU.EX2 R91, R91 ;  /* 0x0000005b005b7308 */ /* 0x000ea60000000800 */
[----:B-1----:R-:W-:Y:S07]  /*7ff0*/  F2FP.BF16.PACK_AB R40, R89, R88 ;  /* 0x000000585928723e */ /* 0x002fee00000010ff */
[----:B------:R-:W-:Y:S10]  /*8000*/  MUFU.EX2 R92, R92 ;  /* 0x0000005c005c7308 */ /* 0x000ff40000000800 */
[----:B------:R-:W1:Y:S01]  /*8010*/  MUFU.EX2 R93, R93 ;  /* 0x0000005d005d7308 */ /* 0x000e620000000800 */
[----:B--2---:R-:W-:Y:S09]  /*8020*/  F2FP.BF16.PACK_AB R41, R91, R90 ;  /* 0x0000005a5b29723e */ /* 0x004ff200000010ff */
[----:B------:R-:W-:Y:S10]  /*8030*/  MUFU.EX2 R94, R94 ;  /* 0x0000005e005e7308 */ /* 0x000ff40000000800 */
[----:B------:R-:W2:Y:S01]  /*8040*/  MUFU.EX2 R95, R95 ;  /* 0x0000005f005f7308 */ /* 0x000ea20000000800 */
[----:B-1----:R-:W-:Y:S09]  /*8050*/  F2FP.BF16.PACK_AB R42, R93, R92 ;  /* 0x0000005c5d2a723e */ /* 0x002ff200000010ff */
[----:B------:R-:W-:Y:S10]  /*8060*/  MUFU.EX2 R100, R100 ;  /* 0x0000006400647308 */ /* 0x000ff40000000800 */
[----:B------:R-:W1:Y:S01]  /*8070*/  MUFU.EX2 R101, R101 ;  /* 0x0000006500657308 */ /* 0x000e620000000800 */
[----:B--2---:R-:W-:Y:S09]  /*8080*/  F2FP.BF16.PACK_AB R43, R95, R94 ;  /* 0x0000005e5f2b723e */ /* 0x004ff200000010ff */
[----:B------:R-:W-:Y:S01]  /*8090*/  MUFU.EX2 R102, R102 ;  /* 0x0000006600667308 */ /* 0x000fe20000000800 */
[C---:B------:R-:W-:Y:S07]  /*80a0*/  HMMA.16816.F32.BF16 R8, R40.reuse, R52, R8 ;  /* 0x000000342808723c */ /* 0x040fee0000041808 */
[----:B------:R-:W-:Y:S01]  /*80b0*/  FADD.FTZ R53, R201, R132 ;  /* 0x00000084c9357221 */ /* 0x000fe20000010000 */
[-C--:B------:R-:W-:Y:S01]  /*80c0*/  HMMA.16816.F32.BF16 R12, R40, R54.reuse, R12 ;  /* 0x00000036280c723c */ /* 0x080fe2000004180c */
[----:B------:R-:W2:Y:S03]  /*80d0*/  MUFU.EX2 R103, R103 ;  /* 0x0000006700677308 */ /* 0x000ea60000000800 */
[----:B------:R-:W-:Y:S01]  /*80e0*/  FADD.FTZ R53, R197, R53 ;  /* 0x00000035c5357221 */ /* 0x000fe20000010000 */
[----:B------:R-:W-:Y:S01]  /*80f0*/  MOV R132, R138 ;  /* 0x0000008a00847202 */ /* 0x000fe20000000f00 */
[----:B------:R-:W-:Y:S02]  /*8100*/  FADD.FTZ R52, R179, R2 ;  /* 0x00000002b3347221 */ /* 0x000fe40000010000 */
[C---:B------:R-:W-:Y:S03]  /*8110*/  HMMA.16816.F32.BF16 R16, R36.reuse, R54, R16 ;  /* 0x000000362410723c */ /* 0x040fe60000041810 */
[----:B------:R-:W-:Y:S01]  /*8120*/  MUFU.EX2 R112, R112 ;  /* 0x0000007000707308 */ /* 0x000fe20000000800 */
[----:B------:R-:W-:Y:S02]  /*8130*/  FADD.FTZ R2, R202, R139 ;  /* 0x0000008bca027221 */ /* 0x000fe40000010000 */
[----:B------:R-:W-:Y:S02]  /*8140*/  FADD.FTZ R52, R182, R52 ;  /* 0x00000034b6347221 */ /* 0x000fe40000010000 */
[-C--:B----4-:R-:W-:Y:S04]  /*8150*/  HMMA.16816.F32.BF16 R20, R36, R44.reuse, R20 ;  /* 0x0000002c2414723c */ /* 0x090fe80000041814 */
[----:B------:R-:W-:Y:S01]  /*8160*/  FADD.FTZ R2, R235, R2 ;  /* 0x00000002eb027221 */ /* 0x000fe20000010000 */
[----:B------:R-:W3:Y:S01]  /*8170*/  MUFU.EX2 R113, R113 ;  /* 0x0000007100717308 */ /* 0x000ee20000000800 */
[----:B------:R-:W-:Y:S02]  /*8180*/  FADD.FTZ R52, R186, R52 ;  /* 0x00000034ba347221 */ /* 0x000fe40000010000 */
[C---:B------:R-:W-:Y:S04]  /*8190*/  HMMA.16816.F32.BF16 R24, R40.reuse, R44, R24 ;  /* 0x0000002c2818723c */ /* 0x040fe80000041818 */
[----:B------:R-:W-:Y:S02]  /*81a0*/  FADD.FTZ R2, R188, R2 ;  /* 0x00000002bc027221 */ /* 0x000fe40000010000 */
[----:B------:R-:W-:Y:S01]  /*81b0*/  FADD.FTZ R52, R175, R52 ;  /* 0x00000034af347221 */ /* 0x000fe20000010000 */
[----:B------:R-:W-:Y:S01]  /*81c0*/  MUFU.EX2 R114, R114 ;  /* 0x0000007200727308 */ /* 0x000fe20000000800 */
[----:B------:R-:W-:Y:S01]  /*81d0*/  FADD.FTZ R45, R228, R53 ;  /* 0x00000035e42d7221 */ /* 0x000fe20000010000 */
[-C--:B------:R-:W-:Y:S03]  /*81e0*/  HMMA.16816.F32.BF16 R28, R40, R46.reuse, R28 ;  /* 0x0000002e281c723c */ /* 0x080fe6000004181c */
[----:B------:R-:W-:Y:S02]  /*81f0*/  FADD.FTZ R44, R180, R0 ;  /* 0x00000000b42c7221 */ /* 0x000fe40000010000 */
[----:B------:R-:W-:Y:S02]  /*8200*/  FADD.FTZ R0, R183, R45 ;  /* 0x0000002db7007221 */ /* 0x000fe40000010000 */
[----:B------:R-:W-:Y:S01]  /*8210*/  FADD.FTZ R40, R173, R44 ;  /* 0x0000002cad287221 */ /* 0x000fe20000010000 */
[----:B------:R-:W4:Y:S01]  /*8220*/  MUFU.EX2 R115, R115 ;  /* 0x0000007300737308 */ /* 0x000f220000000800 */
[----:B------:R-:W-:Y:S01]  /*8230*/  HMMA.16816.F32.BF16 R32, R36, R46, R32 ;  /* 0x0000002e2420723c */ /* 0x000fe20000041820 */
[----:B------:R-:W5:Y:S03]  /*8240*/  LDSM.16.MT88.4 R44, [R205+0x5800] ;  /* 0x00580000cd2c783b */ /* 0x000f660000004200 */
[----:B------:R-:W-:Y:S02]  /*8250*/  FADD.FTZ R53, R193, R2 ;  /* 0x00000002c1357221 */ /* 0x000fe40000010000 */
[----:B------:R-:W-:Y:S01]  /*8260*/  FADD.FTZ R2, R185, R40 ;  /* 0x00000028b9027221 */ /* 0x000fe20000010000 */
[----:B-1----:R-:W-:Y:S01]  /*8270*/  F2FP.BF16.PACK_AB R36, R101, R100 ;  /* 0x000000646524723e */ /* 0x002fe200000010ff */
[----:B------:R-:W-:Y:S01]  /*8280*/  FADD.FTZ R54, R187, R0 ;  /* 0x00000000bb367221 */ /* 0x000fe20000010000 */
[----:B------:R-:W-:Y:S03]  /*8290*/  MUFU.EX2 R104, R104 ;  /* 0x0000006800687308 */ /* 0x000fe60000000800 */
[----:B--2---:R-:W-:Y:S01]  /*82a0*/  F2FP.BF16.PACK_AB R37, R103, R102 ;  /* 0x000000666725723e */ /* 0x004fe200000010ff */
[----:B------:R-:W-:Y:S01]  /*82b0*/  FADD.FTZ R52, R190, R52 ;  /* 0x00000034be347221 */ /* 0x000fe20000010000 */
[----:B---3--:R-:W-:Y:S01]  /*82c0*/  F2FP.BF16.PACK_AB R38, R113, R112 ;  /* 0x000000707126723e */ /* 0x008fe200000010ff */
[----:B------:R-:W-:Y:S02]  /*82d0*/  FADD.FTZ R0, R239, R53 ;  /* 0x00000035ef007221 */ /* 0x000fe40000010000 */
[----:B------:R-:W-:Y:S02]  /*82e0*/  FADD.FTZ R54, R238, R54 ;  /* 0x00000036ee367221 */ /* 0x000fe40000010000 */
[----:B------:R-:W1:Y:S01]  /*82f0*/  MUFU.EX2 R105, R105 ;  /* 0x0000006900697308 */ /* 0x000e620000000800 */
[----:B------:R-:W-:Y:S02]  /*8300*/  FADD.FTZ R53, R199, R52 ;  /* 0x00000034c7357221 */ /* 0x000fe40000010000 */
[----:B------:R-:W-:Y:S01]  /*8310*/  FADD.FTZ R52, R196, R2 ;  /* 0x00000002c4347221 */ /* 0x000fe20000010000 */
[----:B----4-:R-:W-:Y:S01]  /*8320*/  F2FP.BF16.PACK_AB R39, R115, R114 ;  /* 0x000000727327723e */ /* 0x010fe200000010ff */
[----:B------:R-:W-:Y:S02]  /*8330*/  FADD.FTZ R55, R241, R0 ;  /* 0x00000000f1377221 */ /* 0x000fe40000010000 */
[----:B------:R-:W-:Y:S02]  /*8340*/  FADD.FTZ R2, R242, R54 ;  /* 0x00000036f2027221 */ /* 0x000fe40000010000 */
[----:B------:R-:W-:Y:S01]  /*8350*/  FADD.FTZ R0, R231, R53 ;  /* 0x00000035e7007221 */ /* 0x000fe20000010000 */
[----:B------:R-:W-:Y:S01]  /*8360*/  MUFU.EX2 R106, R106 ;  /* 0x0000006a006a7308 */ /* 0x000fe20000000800 */
[-C--:B------:R-:W-:Y:S03]  /*8370*/  HMMA.16816.F32.BF16 R4, R36, R48.reuse, R4 ;  /* 0x000000302404723c */ /* 0x080fe60000041804 */
[----:B------:R-:W-:Y:S04]  /*8380*/  FADD.FTZ R2, R200, R2 ;  /* 0x00000002c8027221 */ /* 0x000fe80000010000 */
[----:B------:R-:W-:Y:S02]  /*8390*/  FADD.FTZ R2, R232, R2 ;  /* 0x00000002e8027221 */ /* 0x000fe40000010000 */
        /* <DEDUP_REMOVED lines=17> */
[----:B-1----:R-:W-:Y:S01]  /*84b0*/  F2FP.BF16.PACK_AB R168, R117, R116 ;  /* 0x0000007475a8723e */ /* 0x002fe200000010ff */
[----:B------:R-:W-:Y:S02]  /*84c0*/  FADD.FTZ R52, R181, R0 ;  /* 0x00000000b5347221 */ /* 0x000fe40000010000 */
[----:B------:R-:W-:Y:S01]  /*84d0*/  FADD.FTZ R0, R184, R48 ;  /* 0x00000030b8007221 */ /* 0x000fe20000010000 */
[C---:B------:R-:W-:Y:S02]  /*84e0*/  HMMA.16816.F32.BF16 R16, R36.reuse, R50, R16 ;  /* 0x000000322410723c */ /* 0x040fe40000041810 */
[----:B------:R-:W-:Y:S02]  /*84f0*/  MUFU.EX2 R128, R128 ;  /* 0x0000008000807308 */ /* 0x000fe40000000800 */
[----:B------:R-:W-:Y:S02]  /*8500*/  FADD.FTZ R48, R237, R49 ;  /* 0x00000031ed307221 */ /* 0x000fe40000010000 */
[----:B------:R-:W-:Y:S02]  /*8510*/  FADD.FTZ R52, R195, R52 ;  /* 0x00000034c3347221 */ /* 0x000fe40000010000 */
[----:B------:R-:W-:Y:S01]  /*8520*/  FADD.FTZ R49, R189, R0 ;  /* 0x00000000bd317221 */ /* 0x000fe20000010000 */
[-C--:B-----5:R-:W-:Y:S03]  /*8530*/  HMMA.16816.F32.BF16 R20, R36, R44.reuse, R20 ;  /* 0x0000002c2414723c */ /* 0x0a0fe60000041814 */
[----:B------:R-:W-:Y:S01]  /*8540*/  FADD.FTZ R53, R234, R48 ;  /* 0x00000030ea357221 */ /* 0x000fe20000010000 */
[----:B------:R-:W1:Y:S01]  /*8550*/  MUFU.EX2 R133, R133 ;  /* 0x0000008500857308 */ /* 0x000e620000000800 */
[----:B------:R-:W-:Y:S02]  /*8560*/  FADD.FTZ R48, R227, R2 ;  /* 0x00000002e3307221 */ /* 0x000fe40000010000 */
[----:B------:R-:W-:Y:S01]  /*8570*/  FADD.FTZ R0, R198, R52 ;  /* 0x00000034c6007221 */ /* 0x000fe20000010000 */
[C---:B------:R-:W-:Y:S04]  /*8580*/  HMMA.16816.F32.BF16 R24, R40.reuse, R44, R24 ;  /* 0x0000002c2818723c */ /* 0x040fe80000041818 */
[----:B------:R-:W-:Y:S01]  /*8590*/  FADD.FTZ R2, R194, R49 ;  /* 0x00000031c2027221 */ /* 0x000fe20000010000 */
[----:B--2---:R-:W-:Y:S01]  /*85a0*/  F2FP.BF16.PACK_AB R169, R119, R118 ;  /* 0x0000007677a9723e */ /* 0x004fe200000010ff */
[----:B------:R-:W-:Y:S01]  /*85b0*/  FADD.FTZ R49, R243, R53 ;  /* 0x00000035f3317221 */ /* 0x000fe20000010000 */
[----:B------:R-:W-:Y:S01]  /*85c0*/  MUFU.EX2 R130, R130 ;  /* 0x0000008200827308 */ /* 0x000fe20000000800 */
[----:B------:R-:W-:Y:S01]  /*85d0*/  FADD.FTZ R50, R240, R48 ;  /* 0x00000030f0327221 */ /* 0x000fe20000010000 */
[-C--:B------:R-:W-:Y:S03]  /*85e0*/  HMMA.16816.F32.BF16 R28, R40, R46.reuse, R28 ;  /* 0x0000002e281c723c */ /* 0x080fe6000004181c */
[----:B------:R-:W-:Y:S02]  /*85f0*/  FADD.FTZ R48, R226, R0 ;  /* 0x00000000e2307221 */ /* 0x000fe40000010000 */
[----:B------:R-:W-:Y:S02]  /*8600*/  FADD.FTZ R0, R230, R2 ;  /* 0x00000002e6007221 */ /* 0x000fe40000010000 */
[----:B------:R-:W-:Y:S01]  /*8610*/  FADD.FTZ R2, R229, R49 ;  /* 0x00000031e5027221 */ /* 0x000fe20000010000 */
[----:B------:R-:W-:Y:S01]  /*8620*/  HMMA.16816.F32.BF16 R32, R36, R46, R32 ;  /* 0x0000002e2420723c */ /* 0x000fe20000041820 */
[----:B------:R-:W2:Y:S01]  /*8630*/  LDSM.16.MT88.4 R36, [R205+0x5c00] ;  /* 0x005c0000cd24783b */ /* 0x000ea20000004200 */
[----:B------:R-:W3:Y:S02]  /*8640*/  MUFU.EX2 R134, R134 ;  /* 0x0000008600867308 */ /* 0x000ee40000000800 */
[----:B------:R-:W-:Y:S01]  /*8650*/  FADD.FTZ R50, R203, R50 ;  /* 0x00000032cb327221 */ /* 0x000fe20000010000 */
[----:B-1----:R-:W-:Y:S01]  /*8660*/  F2FP.BF16.PACK_AB R170, R133, R128 ;  /* 0x0000008085aa723e */ /* 0x002fe200000010ff */
[----:B------:R-:W-:Y:S02]  /*8670*/  FADD.FTZ R49, R56, R48 ;  /* 0x0000003038317221 */ /* 0x000fe40000010000 */
[----:B------:R-:W-:Y:S04]  /*8680*/  FADD.FTZ R48, R58, R0 ;  /* 0x000000003a307221 */ /* 0x000fe80000010000 */
[----:B------:R-:W-:Y:S01]  /*8690*/  FADD.FTZ R51, R233, R2 ;  /* 0x00000002e9337221 */ /* 0x000fe20000010000 */
[----:B------:R-:W-:Y:S01]  /*86a0*/  MUFU.EX2 R120, R120 ;  /* 0x0000007800787308 */ /* 0x000fe20000000800 */
[----:B------:R-:W-:Y:S02]  /*86b0*/  FADD.FTZ R2, R236, R50 ;  /* 0x00000032ec027221 */ /* 0x000fe40000010000 */
[----:B------:R-:W-:Y:S02]  /*86c0*/  FADD.FTZ R0, R57, R49 ;  /* 0x0000003139007221 */ /* 0x000fe40000010000 */
[----:B------:R-:W-:Y:S02]  /*86d0*/  FADD.FTZ R44, R59, R48 ;  /* 0x000000303b2c7221 */ /* 0x000fe40000010000 */
[----:B------:R-:W-:Y:S02]  /*86e0*/  FADD.FTZ R48, R64, R51 ;  /* 0x0000003340307221 */ /* 0x000fe40000010000 */
[----:B------:R-:W-:Y:S01]  /*86f0*/  FADD.FTZ R2, R66, R2 ;  /* 0x0000000242027221 */ /* 0x000fe20000010000 */
[----:B------:R-:W1:Y:S01]  /*8700*/  MUFU.EX2 R121, R121 ;  /* 0x0000007900797308 */ /* 0x000e620000000800 */
[----:B------:R-:W-:Y:S02]  /*8710*/  FADD.FTZ R45, R60, R0 ;  /* 0x000000003c2d7221 */ /* 0x000fe40000010000 */
[----:B------:R-:W-:Y:S01]  /*8720*/  FADD.FTZ R0, R62, R44 ;  /* 0x0000002c3e007221 */ /* 0x000fe20000010000 */
[----:B---3--:R-:W-:Y:S01]  /*8730*/  F2FP.BF16.PACK_AB R171, R134, R130 ;  /* 0x0000008286ab723e */ /* 0x008fe200000010ff */
[----:B------:R-:W-:Y:S02]  /*8740*/  FADD.FTZ R40, R65, R48 ;  /* 0x0000003041287221 */ /* 0x000fe40000010000 */
[----:B------:R-:W-:Y:S02]  /*8750*/  FADD.FTZ R2, R67, R2 ;  /* 0x0000000243027221 */ /* 0x000fe40000010000 */
[----:B------:R-:W-:Y:S01]  /*8760*/  FADD.FTZ R45, R61, R45 ;  /* 0x0000002d3d2d7221 */ /* 0x000fe20000010000 */
[----:B------:R-:W-:Y:S01]  /*8770*/  MUFU.EX2 R122, R122 ;  /* 0x0000007a007a7308 */ /* 0x000fe20000000800 */
[----:B------:R-:W-:Y:S01]  /*8780*/  FADD.FTZ R41, R63, R0 ;  /* 0x000000003f297221 */ /* 0x000fe20000010000 */
[-C--:B------:R-:W-:Y:S05]  /*8790*/  HMMA.16816.F32.BF16 R144, R168, R152.reuse, R4 ;  /* 0x00000098a890723c */ /* 0x080fea0000041804 */
[----:B------:R-:W-:Y:S02]  /*87a0*/  FADD.FTZ R42, R68, R40 ;  /* 0x00000028442a7221 */ /* 0x000fe40000010000 */
[----:B------:R-:W-:Y:S01]  /*87b0*/  FADD.FTZ R2, R70, R2 ;  /* 0x0000000246027221 */ /* 0x000fe20000010000 */
[----:B------:R-:W3:Y:S01]  /*87c0*/  MUFU.EX2 R123, R123 ;  /* 0x0000007b007b7308 */ /* 0x000ee20000000800 */
[----:B------:R-:W-:Y:S03]  /*87d0*/  FADD.FTZ R0, R72, R45 ;  /* 0x0000002d48007221 */ /* 0x000fe60000010000 */
[----:B------:R-:W-:Y:S01]  /*87e0*/  FADD.FTZ R40, R74, R41 ;  /* 0x000000294a287221 */ /* 0x000fe20000010000 */
[----:B-1----:R-:W-:Y:S01]  /*87f0*/  F2FP.BF16.PACK_AB R164, R121, R120 ;  /* 0x0000007879a4723e */ /* 0x002fe200000010ff */
[----:B------:R-:W-:Y:S02]  /*8800*/  FADD.FTZ R41, R69, R42 ;  /* 0x0000002a45297221 */ /* 0x000fe40000010000 */
[----:B------:R-:W-:Y:S02]  /*8810*/  FADD.FTZ R2, R71, R2 ;  /* 0x0000000247027221 */ /* 0x000fe40000010000 */
        /* <DEDUP_REMOVED lines=20> */
[----:B------:R-:W3:Y:S01]  /*8960*/  MUFU.EX2 R172, R172 ;  /* 0x000000ac00ac7308 */ /* 0x000ee20000000800 */
[----:B------:R-:W-:Y:S02]  /*8970*/  FADD.FTZ R2, R89, R2 ;  /* 0x0000000259027221 */ /* 0x000fe40000010000 */
[----:B------:R-:W-:Y:S01]  /*8980*/  FADD.FTZ R0, R91, R0 ;  /* 0x000000005b007221 */ /* 0x000fe20000010000 */
[----:B-1----:R-:W-:Y:S01]  /*8990*/  F2FP.BF16.PACK_AB R166, R135, R124 ;  /* 0x0000007c87a6723e */ /* 0x002fe200000010ff */
[----:B------:R-:W-:Y:S02]  /*89a0*/  FADD.FTZ R2, R92, R2 ;  /* 0x000000025c027221 */ /* 0x000fe40000010000 */
[----:B------:R-:W-:Y:S02]  /*89b0*/  FADD.FTZ R0, R94, R0 ;  /* 0x000000005e007221 */ /* 0x000fe40000010000 */
[----:B------:R-:W-:Y:S01]  /*89c0*/  FADD.FTZ R6, R93, R2 ;  /* 0x000000025d067221 */ /* 0x000fe20000010000 */
[----:B---3--:R-:W-:Y:S07]  /*89d0*/  F2FP.BF16.PACK_AB R167, R172, R126 ;  /* 0x0000007eaca7723e */ /* 0x008fee00000010ff */
[C---:B------:R-:W-:Y:S07]  /*89e0*/  HMMA.16816.F32.BF16 R140, R164.reuse, R152, R8 ;  /* 0x00000098a48c723c */ /* 0x040fee0000041808 */
[----:B------:R-:W-:Y:S01]  /*89f0*/  FADD.FTZ R8, R96, R4 ;  /* 0x0000000460087221 */ /* 0x000fe20000010000 */
[-C--:B------:R-:W-:Y:S04]  /*8a00*/  HMMA.16816.F32.BF16 R148, R164, R154.reuse, R12 ;  /* 0x0000009aa494723c */ /* 0x080fe8000004180c */
[----:B------:R-:W-:Y:S02]  /*8a10*/  FADD.FTZ R4, R98, R5 ;  /* 0x0000000562047221 */ /* 0x000fe40000010000 */
[----:B------:R-:W-:Y:S02]  /*8a20*/  FADD.FTZ R8, R97, R8 ;  /* 0x0000000861087221 */ /* 0x000fe40000010000 */
[----:B------:R-:W-:Y:S01]  /*8a30*/  FADD.FTZ R7, R99, R4 ;  /* 0x0000000463077221 */ /* 0x000fe20000010000 */
[C---:B------:R-:W-:Y:S04]  /*8a40*/  HMMA.16816.F32.BF16 R152, R168.reuse, R154, R16 ;  /* 0x0000009aa898723c */ /* 0x040fe80000041810 */
[----:B------:R-:W-:Y:S02]  /*8a50*/  FADD.FTZ R5, R95, R0 ;  /* 0x000000005f057221 */ /* 0x000fe40000010000 */
[----:B------:R-:W-:Y:S02]  /*8a60*/  FADD.FTZ R4, R100, R8 ;  /* 0x0000000864047221 */ /* 0x000fe40000010000 */
[----:B------:R-:W-:Y:S01]  /*8a70*/  FADD.FTZ R2, R102, R7 ;  /* 0x0000000766027221 */ /* 0x000fe20000010000 */
[-C--:B--2---:R-:W-:Y:S03]  /*8a80*/  HMMA.16816.F32.BF16 R156, R168, R36.reuse, R20 ;  /* 0x00000024a89c723c */ /* 0x084fe60000041814 */
[----:B------:R-:W-:Y:S02]  /*8a90*/  FADD.FTZ R0, R104, R6 ;  /* 0x0000000668007221 */ /* 0x000fe40000010000 */
[----:B------:R-:W-:Y:S02]  /*8aa0*/  FADD.FTZ R5, R106, R5 ;  /* 0x000000056a057221 */ /* 0x000fe40000010000 */
[----:B------:R-:W-:Y:S01]  /*8ab0*/  FADD.FTZ R4, R101, R4 ;  /* 0x0000000465047221 */ /* 0x000fe20000010000 */
[C---:B------:R-:W-:Y:S04]  /*8ac0*/  HMMA.16816.F32.BF16 R160, R164.reuse, R36, R24 ;  /* 0x00000024a4a0723c */ /* 0x040fe80000041818 */
[----:B------:R-:W-:Y:S02]  /*8ad0*/  FADD.FTZ R2, R103, R2 ;  /* 0x0000000267027221 */ /* 0x000fe40000010000 */
[----:B------:R-:W-:Y:S02]  /*8ae0*/  FADD.FTZ R6, R105, R0 ;  /* 0x0000000069067221 */ /* 0x000fe40000010000 */
[----:B------:R-:W-:Y:S01]  /*8af0*/  FADD.FTZ R0, R107, R5 ;  /* 0x000000056b007221 */ /* 0x000fe20000010000 */
[-C--:B------:R-:W-:Y:S03]  /*8b00*/  HMMA.16816.F32.BF16 R164, R164, R38.reuse, R28 ;  /* 0x00000026a4a4723c */ /* 0x080fe6000004181c */
[----:B------:R-:W-:Y:S02]  /*8b10*/  FADD.FTZ R4, R112, R4 ;  /* 0x0000000470047221 */ /* 0x000fe40000010000 */
[----:B------:R-:W-:Y:S02]  /*8b20*/  FADD.FTZ R2, R114, R2 ;  /* 0x0000000272027221 */ /* 0x000fe40000010000 */
[----:B------:R-:W-:Y:S01]  /*8b30*/  FADD.FTZ R5, R108, R6 ;  /* 0x000000066c057221 */ /* 0x000fe20000010000 */
[----:B------:R-:W-:Y:S04]  /*8b40*/  HMMA.16816.F32.BF16 R168, R168, R38, R32 ;  /* 0x00000026a8a8723c */ /* 0x000fe80000041820 */
[----:B------:R-:W-:Y:S02]  /*8b50*/  FADD.FTZ R0, R110, R0 ;  /* 0x000000006e007221 */ /* 0x000fe40000010000 */
[----:B------:R-:W-:Y:S02]  /*8b60*/  FADD.FTZ R4, R113, R4 ;  /* 0x0000000471047221 */ /* 0x000fe40000010000 */
[----:B------:R-:W-:Y:S04]  /*8b70*/  FADD.FTZ R7, R115, R2 ;  /* 0x0000000273077221 */ /* 0x000fe80000010000 */
[----:B------:R-:W-:Y:S02]  /*8b80*/  FADD.FTZ R2, R109, R5 ;  /* 0x000000056d027221 */ /* 0x000fe40000010000 */
        /* <DEDUP_REMOVED lines=13> */
[----:B------:R-:W-:Y:S01]  /*8c60*/  FADD.FTZ R219, R133, R6 ;  /* 0x0000000685db7221 */ /* 0x000fe20000010000 */
[----:B------:R-:W-:Y:S01]  /*8c70*/  MOV R133, R137 ;  /* 0x0000008900857202 */ /* 0x000fe20000000f00 */
[----:B------:R-:W-:Y:S01]  /*8c80*/  FADD.FTZ R222, R134, R5 ;  /* 0x0000000586de7221 */ /* 0x000fe20000010000 */
[----:B------:R-:W-:Y:S01]  /*8c90*/  MOV R134, R136 ;  /* 0x0000008800867202 */ /* 0x000fe20000000f00 */
[----:B------:R-:W-:Y:S01]  /*8ca0*/  FADD.FTZ R221, R135, R2 ;  /* 0x0000000287dd7221 */ /* 0x000fe20000010000 */
[----:B------:R-:W-:Y:S01]  /*8cb0*/  MOV R135, R3 ;  /* 0x0000000300877202 */ /* 0x000fe20000000f00 */
[----:B------:R-:W-:Y:S01]  /*8cc0*/  FADD.FTZ R220, R172, R0 ;  /* 0x00000000acdc7221 */ /* 0x000fe20000010000 */
[----:B------:R-:W-:-:S05]  /*8cd0*/  @P0 BRA `(.L_x_3) ;  /* 0xffffcb1000000947 */ /* 0x000fca000383ffff */
.L_x_2:
[----:B------:R-:W1:Y:S01]  /*8ce0*/  SHFL.BFLY PT, R5, R219, 0x2, 0x1f ;  /* 0x0c401f00db057f89 */ /* 0x000e6200000e0000 */
[----:B------:R-:W-:Y:S01]  /*8cf0*/  ULDC.U8 UR4, c[0x0][0x329] ;  /* 0x0000ca4000047ab9 */ /* 0x000fe20000000000 */
[----:B------:R-:W-:Y:S01]  /*8d00*/  BSSY B0, `(.L_x_6) ;  /* 0x00000d5000007945 */ /* 0x000fe20003800000 */
[----:B------:R-:W-:Y:S01]  /*8d10*/  ISETP.NE.AND P0, PT, RZ, UR4, PT ;  /* 0x00000004ff007c0c */ /* 0x000fe2000bf05270 */
[----:B------:R-:W2:Y:S01]  /*8d20*/  SHFL.BFLY PT, R4, R222, 0x2, 0x1f ;  /* 0x0c401f00de047f89 */ /* 0x000ea200000e0000 */
[----:B------:R-:W-:-:S02]  /*8d30*/  ULDC.U8 UR5, c[0x0][0x328] ;  /* 0x0000ca0000057ab9 */ /* 0x000fc40000000000 */
[----:B------:R-:W-:Y:S01]  /*8d40*/  ISETP.NE.AND P1, PT, RZ, UR5, PT ;  /* 0x00000005ff007c0c */ /* 0x000fe2000bf25270 */
[----:B------:R-:W3:Y:S04]  /*8d50*/  SHFL.BFLY PT, R0, R220, 0x2, 0x1f ;  /* 0x0c401f00dc007f89 */ /* 0x000ee800000e0000 */
[----:B------:R-:W4:Y:S04]  /*8d60*/  SHFL.BFLY PT, R2, R221, 0x2, 0x1f ;  /* 0x0c401f00dd027f89 */ /* 0x000f2800000e0000 */
[----:B------:R-:W5:Y:S01]  /*8d70*/  S2R R27, SR_TID.X ;  /* 0x00000000001b7919 */ /* 0x000f620000002100 */
[----:B------:R-:W-:-:S05]  /*8d80*/  @P0 MOV R25, c[0x0][0x210] ;  /* 0x0000840000190a02 */ /* 0x000fca0000000f00 */
[----:B------:R-:W-:Y:S02]  /*8d90*/  @P0 IMAD R25, R25, c[0x0][0x214], RZ ;  /* 0x0000850019190a24 */ /* 0x000fe400078e02ff */
[----:B-1----:R-:W-:Y:S02]  /*8da0*/  FADD.FTZ R5, R5, R219 ;  /* 0x000000db05057221 */ /* 0x002fe40000010000 */
[----:B--2---:R-:W-:-:S03]  /*8db0*/  FADD.FTZ R4, R4, R222 ;  /* 0x000000de04047221 */ /* 0x004fc60000010000 */
[----:B------:R-:W1:Y:S01]  /*8dc0*/  SHFL.BFLY PT, R9, R5, 0x1, 0x1f ;  /* 0x0c201f0005097f89 */ /* 0x000e6200000e0000 */
[----:B---3--:R-:W-:-:S03]  /*8dd0*/  FADD.FTZ R0, R0, R220 ;  /* 0x000000dc00007221 */ /* 0x008fc60000010000 */
[----:B------:R-:W2:Y:S01]  /*8de0*/  SHFL.BFLY PT, R8, R4, 0x1, 0x1f ;  /* 0x0c201f0004087f89 */ /* 0x000ea200000e0000 */
[----:B----4-:R-:W-:-:S03]  /*8df0*/  FADD.FTZ R2, R2, R221 ;  /* 0x000000dd02027221 */ /* 0x010fc60000010000 */
[----:B------:R-:W3:Y:S01]  /*8e00*/  SHFL.BFLY PT, R6, R0, 0x1, 0x1f ;  /* 0x0c201f0000067f89 */ /* 0x000ee200000e0000 */
[----:B-----5:R-:W-:-:S03]  /*8e10*/  SHF.R.S32.HI R26, RZ, 0x1f, R27 ;  /* 0x0000001fff1a7819 */ /* 0x020fc6000001141b */
[----:B------:R-:W4:Y:S01]  /*8e20*/  SHFL.BFLY PT, R7, R2, 0x1, 0x1f ;  /* 0x0c201f0002077f89 */ /* 0x000f2200000e0000 */
[----:B-1----:R-:W-:Y:S02]  /*8e30*/  FADD.FTZ R23, R5, R9 ;  /* 0x0000000905177221 */ /* 0x002fe40000010000 */
[----:B--2---:R-:W-:-:S03]  /*8e40*/  FADD.FTZ R22, R4, R8 ;  /* 0x0000000804167221 */ /* 0x004fc60000010000 */
[----:B------:R-:W-:Y:S01]  /*8e50*/  FSETP.NE.FTZ.AND P6, PT, R23, RZ, PT ;  /* 0x000000ff1700720b */ /* 0x000fe20003fd5000 */
[----:B------:R-:W-:Y:S02]  /*8e60*/  IMAD.MOV.U32 R4, RZ, RZ, 0x3f800000 ;  /* 0x3f800000ff047424 */ /* 0x000fe400078e00ff */
[----:B---3--:R-:W-:Y:S01]  /*8e70*/  FADD.FTZ R24, R0, R6 ;  /* 0x0000000600187221 */ /* 0x008fe20000010000 */
[----:B------:R-:W-:Y:S01]  /*8e80*/  FSETP.NE.FTZ.AND P5, PT, R22, RZ, PT ;  /* 0x000000ff1600720b */ /* 0x000fe20003fb5000 */
[----:B------:R-:W-:Y:S01]  /*8e90*/  @!P0 IMAD.MOV.U32 R8, RZ, RZ, c[0x0][0x214] ;  /* 0x00008500ff088624 */ /* 0x000fe200078e00ff */
[----:B------:R-:W-:Y:S01]  /*8ea0*/  MOV R0, 0x3f800000 ;  /* 0x3f80000000007802 */ /* 0x000fe20000000f00 */
[----:B----4-:R-:W-:Y:S01]  /*8eb0*/  FADD.FTZ R21, R2, R7 ;  /* 0x0000000702157221 */ /* 0x010fe20000010000 */
[CC--:B------:R-:W-:Y:S01]  /*8ec0*/  LEA.HI R6, R26.reuse, R27.reuse, RZ, 0x2 ;  /* 0x0000001b1a067211 */ /* 0x0c0fe200078f10ff */
[----:B------:R-:W-:Y:S01]  /*8ed0*/  IMAD.MOV.U32 R2, RZ, RZ, 0x3f800000 ;  /* 0x3f800000ff027424 */ /* 0x000fe200078e00ff */
[----:B------:R-:W-:-:S02]  /*8ee0*/  LEA.HI R26, R26, R27, RZ, 0x5 ;  /* 0x0000001b1a1a7211 */ /* 0x000fc400078f28ff */
[----:B------:R-:W-:Y:S01]  /*8ef0*/  FSETP.NE.FTZ.AND P4, PT, R21, RZ, PT ;  /* 0x000000ff1500720b */ /* 0x000fe20003f95000 */
[----:B------:R-:W1:Y:S01]  /*8f00*/  @P6 MUFU.RCP R0, R23 ;  /* 0x0000001700006308 */ /* 0x000e620000001000 */
[----:B------:R-:W-:Y:S02]  /*8f10*/  LOP3.LUT R5, R6, 0xfffffffc, RZ, 0xc0, !PT ;  /* 0xfffffffc06057812 */ /* 0x000fe400078ec0ff */
[----:B------:R-:W-:Y:S02]  /*8f20*/  FSETP.NE.FTZ.AND P3, PT, R24, RZ, PT ;  /* 0x000000ff1800720b */ /* 0x000fe40003f75000 */
[----:B------:R-:W-:Y:S02]  /*8f30*/  SHF.R.S32.HI R7, RZ, 0x5, R26 ;  /* 0x00000005ff077819 */ /* 0x000fe4000001141a */
[----:B------:R-:W-:Y:S01]  /*8f40*/  IADD3 R5, -R5, R27, RZ ;  /* 0x0000001b05057210 */ /* 0x000fe20007ffe1ff */
[----:B------:R-:W2:Y:S01]  /*8f50*/  @P5 MUFU.RCP R4, R22 ;  /* 0x0000001600045308 */ /* 0x000ea20000001000 */
[----:B------:R-:W-:-:S02]  /*8f60*/  @!P0 SEL R25, R8, c[0x0][0x234], !P1 ;  /* 0x00008d0008198a07 */ /* 0x000fc40004800000 */
[----:B------:R-:W-:Y:S02]  /*8f70*/  LEA R9, R7, R5, 0x8 ;  /* 0x0000000507097211 */ /* 0x000fe400078e40ff */
[----:B------:R-:W-:Y:S02]  /*8f80*/  SHF.R.S32.HI R5, RZ, 0x2, R6 ;  /* 0x00000002ff057819 */ /* 0x000fe40000011406 */
[----:B------:R-:W-:Y:S01]  /*8f90*/  ISETP.NE.OR P1, PT, RZ, UR4, !P1 ;  /* 0x00000004ff007c0c */ /* 0x000fe2000cf25670 */
[C---:B-1----:R-:W-:Y:S01]  /*8fa0*/  FMUL.FTZ R144, R0.reuse, R144 ;  /* 0x0000009000907220 */ /* 0x042fe20000410000 */
[----:B------:R-:W1:Y:S01]  /*8fb0*/  @P4 MUFU.RCP R2, R21 ;  /* 0x0000001500024308 */ /* 0x000e620000001000 */
[C---:B------:R-:W-:Y:S02]  /*8fc0*/  FMUL.FTZ R18, R0.reuse, R145 ;  /* 0x0000009100127220 */ /* 0x040fe40000410000 */
[C---:B------:R-:W-:Y:S02]  /*8fd0*/  FMUL.FTZ R152, R0.reuse, R152 ;  /* 0x0000009800987220 */ /* 0x040fe40000410000 */
[----:B------:R-:W-:Y:S01]  /*8fe0*/  FMUL.FTZ R17, R0, R153 ;  /* 0x0000009900117220 */ /* 0x000fe20000410000 */
[----:B------:R-:W-:Y:S01]  /*8ff0*/  F2FP.BF16.PACK_AB R18, R18, R144 ;  /* 0x000000901212723e */ /* 0x000fe200000010ff */
[----:B------:R-:W-:-:S02]  /*9000*/  FMUL.FTZ R156, R0, R156 ;  /* 0x0000009c009c7220 */ /* 0x000fc40000410000 */
[C---:B------:R-:W-:Y:S01]  /*9010*/  FMUL.FTZ R13, R0.reuse, R157 ;  /* 0x0000009d000d7220 */ /* 0x040fe20000410000 */
[----:B------:R-:W-:Y:S01]  /*9020*/  F2FP.BF16.PACK_AB R17, R17, R152 ;  /* 0x000000981111723e */ /* 0x000fe200000010ff */
[C---:B------:R-:W-:Y:S02]  /*9030*/  FMUL.FTZ R168, R0.reuse, R168 ;  /* 0x000000a800a87220 */ /* 0x040fe40000410000 */
[----:B------:R-:W-:Y:S01]  /*9040*/  FMUL.FTZ R8, R0, R169 ;  /* 0x000000a900087220 */ /* 0x000fe20000410000 */
[----:B------:R-:W-:Y:S01]  /*9050*/  F2FP.BF16.PACK_AB R13, R13, R156 ;  /* 0x0000009c0d0d723e */ /* 0x000fe200000010ff */
[----:B------:R-:W-:Y:S02]  /*9060*/  IMAD.MOV.U32 R0, RZ, RZ, 0x3f800000 ;  /* 0x3f800000ff007424 */ /* 0x000fe400078e00ff */
[----:B--2---:R-:W-:Y:S01]  /*9070*/  FMUL.FTZ R146, R4, R146 ;  /* 0x0000009204927220 */ /* 0x004fe20000410000 */
[----:B------:R-:W-:Y:S01]  /*9080*/  F2FP.BF16.PACK_AB R8, R8, R168 ;  /* 0x000000a80808723e */ /* 0x000fe200000010ff */
[----:B------:R-:W-:-:S02]  /*9090*/  FMUL.FTZ R20, R4, R147 ;  /* 0x0000009304147220 */ /* 0x000fc40000410000 */
[C---:B------:R-:W-:Y:S01]  /*90a0*/  FMUL.FTZ R154, R4.reuse, R154 ;  /* 0x0000009a049a7220 */ /* 0x040fe20000410000 */
[----:B------:R-:W2:Y:S01]  /*90b0*/  @P3 MUFU.RCP R0, R24 ;  /* 0x0000001800003308 */ /* 0x000ea20000001000 */
[----:B------:R-:W-:Y:S01]  /*90c0*/  FMUL.FTZ R16, R4, R155 ;  /* 0x0000009b04107220 */ /* 0x000fe20000410000 */
[----:B------:R-:W-:Y:S01]  /*90d0*/  F2FP.BF16.PACK_AB R20, R20, R146 ;  /* 0x000000921414723e */ /* 0x000fe200000010ff */
[C---:B------:R-:W-:Y:S02]  /*90e0*/  FMUL.FTZ R158, R4.reuse, R158 ;  /* 0x0000009e049e7220 */ /* 0x040fe40000410000 */
[----:B------:R-:W-:Y:S01]  /*90f0*/  FMUL.FTZ R12, R4, R159 ;  /* 0x0000009f040c7220 */ /* 0x000fe20000410000 */
[----:B------:R-:W-:Y:S01]  /*9100*/  F2FP.BF16.PACK_AB R16, R16, R154 ;  /* 0x0000009a1010723e */ /* 0x000fe200000010ff */
[C---:B------:R-:W-:Y:S02]  /*9110*/  FMUL.FTZ R170, R4.reuse, R170 ;  /* 0x000000aa04aa7220 */ /* 0x040fe40000410000 */
[----:B------:R-:W-:Y:S01]  /*9120*/  FMUL.FTZ R7, R4, R171 ;  /* 0x000000ab04077220 */ /* 0x000fe20000410000 */
[----:B------:R-:W-:Y:S01]  /*9130*/  SHF.R.S32.HI R4, RZ, 0x1f, R5 ;  /* 0x0000001fff047819 */ /* 0x000fe20000011405 */
[----:B-1----:R-:W-:Y:S01]  /*9140*/  FMUL.FTZ R140, R2, R140 ;  /* 0x0000008c028c7220 */ /* 0x002fe20000410000 */
[----:B------:R-:W-:Y:S01]  /*9150*/  F2FP.BF16.PACK_AB R12, R12, R158 ;  /* 0x0000009e0c0c723e */ /* 0x000fe200000010ff */
[----:B------:R-:W-:Y:S01]  /*9160*/  FMUL.FTZ R19, R2, R141 ;  /* 0x0000008d02137220 */ /* 0x000fe20000410000 */
[----:B------:R-:W-:Y:S01]  /*9170*/  LEA.HI R4, R4, R5, RZ, 0x3 ;  /* 0x0000000504047211 */ /* 0x000fe200078f18ff */
[C---:B------:R-:W-:Y:S01]  /*9180*/  FMUL.FTZ R148, R2.reuse, R148 ;  /* 0x0000009402947220 */ /* 0x040fe20000410000 */
[----:B------:R-:W-:Y:S01]  /*9190*/  F2FP.BF16.PACK_AB R7, R7, R170 ;  /* 0x000000aa0707723e */ /* 0x000fe200000010ff */
[----:B------:R-:W-:Y:S01]  /*91a0*/  FMUL.FTZ R14, R2, R149 ;  /* 0x00000095020e7220 */ /* 0x000fe20000410000 */
[----:B------:R-:W-:Y:S01]  /*91b0*/  LOP3.LUT R4, R4, 0xfffffff8, RZ, 0xc0, !PT ;  /* 0xfffffff804047812 */ /* 0x000fe200078ec0ff */
[C---:B------:R-:W-:Y:S01]  /*91c0*/  FMUL.FTZ R160, R2.reuse, R160 ;  /* 0x000000a002a07220 */ /* 0x040fe20000410000 */
[----:B------:R-:W-:Y:S01]  /*91d0*/  F2FP.BF16.PACK_AB R19, R19, R140 ;  /* 0x0000008c1313723e */ /* 0x000fe200000010ff */
[C---:B------:R-:W-:Y:S01]  /*91e0*/  FMUL.FTZ R11, R2.reuse, R161 ;  /* 0x000000a1020b7220 */ /* 0x040fe20000410000 */
[----:B------:R-:W-:Y:S01]  /*91f0*/  IADD3 R4, R5, -R4, RZ ;  /* 0x8000000405047210 */ /* 0x000fe20007ffe0ff */
[----:B------:R-:W-:Y:S01]  /*9200*/  FMUL.FTZ R164, R2, R164 ;  /* 0x000000a402a47220 */ /* 0x000fe20000410000 */
[----:B------:R-:W-:Y:S01]  /*9210*/  F2FP.BF16.PACK_AB R14, R14, R148 ;  /* 0x000000940e0e723e */ /* 0x000fe200000010ff */
[----:B------:R-:W-:Y:S01]  /*9220*/  FMUL.FTZ R6, R2, R165 ;  /* 0x000000a502067220 */ /* 0x000fe20000410000 */
[----:B------:R-:W-:Y:S01]  /*9230*/  LEA.HI R2, R4, R4, RZ, 0x1 ;  /* 0x0000000404027211 */ /* 0x000fe200078f08ff */
[C---:B--2---:R-:W-:Y:S01]  /*9240*/  FMUL.FTZ R143, R0.reuse, R143 ;  /* 0x0000008f008f7220 */ /* 0x044fe20000410000 */
[----:B------:R-:W-:Y:S01]  /*9250*/  F2FP.BF16.PACK_AB R11, R11, R160 ;  /* 0x000000a00b0b723e */ /* 0x000fe200000010ff */
[----:B------:R-:W-:Y:S01]  /*9260*/  FMUL.FTZ R142, R0, R142 ;  /* 0x0000008e008e7220 */ /* 0x000fe20000410000 */
[----:B------:R-:W-:Y:S01]  /*9270*/  F2FP.BF16.PACK_AB R6, R6, R164 ;  /* 0x000000a40606723e */ /* 0x000fe200000010ff */
[----:B------:R-:W-:-:S02]  /*9280*/  FMUL.FTZ R151, R0, R151 ;  /* 0x0000009700977220 */ /* 0x000fc40000410000 */
[C---:B------:R-:W-:Y:S01]  /*9290*/  FMUL.FTZ R15, R0.reuse, R150 ;  /* 0x00000096000f7220 */ /* 0x040fe20000410000 */
[----:B------:R-:W-:Y:S01]  /*92a0*/  F2FP.BF16.PACK_AB R142, R143, R142 ;  /* 0x0000008e8f8e723e */ /* 0x000fe200000010ff */
[C---:B------:R-:W-:Y:S02]  /*92b0*/  FMUL.FTZ R163, R0.reuse, R163 ;  /* 0x000000a300a37220 */ /* 0x040fe40000410000 */
[C---:B------:R-:W-:Y:S01]  /*92c0*/  FMUL.FTZ R10, R0.reuse, R162 ;  /* 0x000000a2000a7220 */ /* 0x040fe20000410000 */
[----:B------:R-:W-:Y:S01]  /*92d0*/  F2FP.BF16.PACK_AB R15, R151, R15 ;  /* 0x0000000f970f723e */ /* 0x000fe200000010ff */
[C---:B------:R-:W-:Y:S02]  /*92e0*/  FMUL.FTZ R167, R0.reuse, R167 ;  /* 0x000000a700a77220 */ /* 0x040fe40000410000 */
[----:B------:R-:W-:Y:S01]  /*92f0*/  FMUL.FTZ R166, R0, R166 ;  /* 0x000000a600a67220 */ /* 0x000fe20000410000 */
[----:B------:R-:W-:Y:S02]  /*9300*/  SHF.R.S32.HI R0, RZ, 0x1, R2 ;  /* 0x00000001ff007819 */ /* 0x000fe40000011402 */
[----:B------:R-:W-:-:S02]  /*9310*/  LOP3.LUT R2, R2, 0x3fffffe, RZ, 0xc0, !PT ;  /* 0x03fffffe02027812 */ /* 0x000fc400078ec0ff */
[----:B------:R-:W-:Y:S01]  /*9320*/  F2FP.BF16.PACK_AB R10, R163, R10 ;  /* 0x0000000aa30a723e */ /* 0x000fe200000010ff */
[----:B------:R-:W-:Y:S01]  /*9330*/  IMAD.SHL.U32 R5, R0, 0x40, RZ ;  /* 0x0000004000057824 */ /* 0x000fe200078e00ff */
[----:B------:R-:W-:Y:S02]  /*9340*/  IADD3 R2, R4, -R2, RZ ;  /* 0x8000000204027210 */ /* 0x000fe40007ffe0ff */
[----:B------:R-:W-:Y:S02]  /*9350*/  LOP3.LUT R4, R0, 0x1, RZ, 0xc0, !PT ;  /* 0x0000000100047812 */ /* 0x000fe400078ec0ff */
[----:B------:R-:W-:Y:S01]  /*9360*/  LOP3.LUT R5, R5, 0xc0, RZ, 0xc0, !PT ;  /* 0x000000c005057812 */ /* 0x000fe200078ec0ff */
[----:B------:R-:W-:Y:S01]  /*9370*/  IMAD R2, R2, 0x10, R9 ;  /* 0x0000001002027824 */ /* 0x000fe200078e0209 */
[----:B------:R-:W-:Y:S02]  /*9380*/  ISETP.NE.U32.AND P2, PT, R4, 0x1, PT ;  /* 0x000000010400780c */ /* 0x000fe40003f45070 */
[----:B------:R-:W-:-:S02]  /*9390*/  LEA.HI R4, R5, R5, RZ, 0x1d ;  /* 0x0000000505047211 */ /* 0x000fc400078fe8ff */
[----:B------:R-:W-:Y:S02]  /*93a0*/  MOV R9, 0xfffffff0 ;  /* 0xfffffff000097802 */ /* 0x000fe40000000f00 */
[----:B------:R-:W-:Y:S01]  /*93b0*/  F2FP.BF16.PACK_AB R5, R167, R166 ;  /* 0x000000a6a705723e */ /* 0x000fe200000010ff */
[----:B------:R-:W-:Y:S01]  /*93c0*/  IMAD.U32 R2, R2, 0x2, R4 ;  /* 0x0000000202027824 */ /* 0x000fe200078e0004 */
[----:B------:R-:W-:Y:S02]  /*93d0*/  SEL R9, R9, 0x10, !P2 ;  /* 0x0000001009097807 */ /* 0x000fe40005000000 */
[----:B------:R-:W-:Y:S02]  /*93e0*/  LOP3.LUT P2, RZ, R0, 0x2, RZ, 0xc0, !PT ;  /* 0x0000000200ff7812 */ /* 0x000fe4000784c0ff */
[----:B------:R-:W-:-:S04]  /*93f0*/  SHF.L.U32 R0, R2, 0x1, RZ ;  /* 0x0000000102007819 */ /* 0x000fc800000006ff */
[C---:B------:R-:W-:Y:S01]  /*9400*/  IADD3 R2, R0.reuse, 0x20, RZ ;  /* 0x0000002000027810 */ /* 0x040fe20007ffe0ff */
[C---:B------:R-:W-:Y:S01]  /*9410*/  IMAD.IADD R4, R0.reuse, 0x1, R9 ;  /* 0x0000000100047824 */ /* 0x040fe200078e0209 */
[----:B------:R-:W-:Y:S04]  /*9420*/  STS [R0], R18 ;  /* 0x0000001200007388 */ /* 0x000fe80000000800 */
[----:B------:R-:W-:Y:S01]  /*9430*/  STS [R0+0x200], R20 ;  /* 0x0002001400007388 */ /* 0x000fe20000000800 */
[----:B------:R-:W-:-:S03]  /*9440*/  @P2 IADD3 R2, R0, -0x20, RZ ;  /* 0xffffffe000022810 */ /* 0x000fc60007ffe0ff */
[----:B------:R-:W-:Y:S04]  /*9450*/  STS [R4], R17 ;  /* 0x0000001104007388 */ /* 0x000fe80000000800 */
[----:B------:R1:W-:Y:S04]  /*9460*/  STS [R4+0x200], R16 ;  /* 0x0002001004007388 */ /* 0x0003e80000000800 */
[----:B------:R-:W-:Y:S04]  /*9470*/  STS [R0+0x1000], R19 ;  /* 0x0010001300007388 */ /* 0x000fe80000000800 */
[----:B------:R2:W-:Y:S04]  /*9480*/  STS [R0+0x1200], R142 ;  /* 0x0012008e00007388 */ /* 0x0005e80000000800 */
[----:B------:R3:W-:Y:S04]  /*9490*/  STS [R4+0x1000], R14 ;  /* 0x0010000e04007388 */ /* 0x0007e80000000800 */
[----:B------:R4:W-:Y:S04]  /*94a0*/  STS [R4+0x1200], R15 ;  /* 0x0012000f04007388 */ /* 0x0009e80000000800 */
[----:B------:R5:W-:Y:S04]  /*94b0*/  STS [R2], R13 ;  /* 0x0000000d02007388 */ /* 0x000be80000000800 */
[----:B------:R5:W-:Y:S01]  /*94c0*/  STS [R2+0x200], R12 ;  /* 0x0002000c02007388 */ /* 0x000be20000000800 */
[----:B-1----:R-:W-:-:S03]  /*94d0*/  MOV R16, 0x7f800000 ;  /* 0x7f80000000107802 */ /* 0x002fc60000000f00 */
[----:B------:R-:W1:Y:S04]  /*94e0*/  S2R R18, SR_CTAID.Y ;  /* 0x0000000000127919 */ /* 0x000e680000002600 */
[----:B------:R-:W1:Y:S01]  /*94f0*/  S2R R17, SR_CTAID.X ;  /* 0x0000000000117919 */ /* 0x000e620000002500 */
[----:B--2---:R-:W-:Y:S02]  /*9500*/  IADD3 R0, R9, R2, RZ ;  /* 0x0000000209007210 */ /* 0x004fe40007ffe0ff */
[----:B------:R-:W2:Y:S01]  /*9510*/  @P6 MUFU.LG2 R9, R23 ;  /* 0x0000001700096308 */ /* 0x000ea20000000c00 */
[----:B------:R-:W2:Y:S01]  /*9520*/  S2R R19, SR_CTAID.Z ;  /* 0x0000000000137919 */ /* 0x000ea20000002700 */
[----:B---3--:R-:W-:-:S03]  /*9530*/  MOV R14, 0x7f800000 ;  /* 0x7f800000000e7802 */ /* 0x008fc60000000f00 */
[----:B------:R3:W-:Y:S01]  /*9540*/  STS [R0], R8 ;  /* 0x0000000800007388 */ /* 0x0007e20000000800 */
[----:B----4-:R-:W-:-:S03]  /*9550*/  MOV R15, 0x7f800000 ;  /* 0x7f800000000f7802 */ /* 0x010fc60000000f00 */
[----:B------:R-:W-:Y:S01]  /*9560*/  STS [R0+0x200], R7 ;  /* 0x0002000700007388 */ /* 0x000fe20000000800 */
[----:B-----5:R-:W-:-:S03]  /*9570*/  IMAD.MOV.U32 R13, RZ, RZ, 0x7f800000 ;  /* 0x7f800000ff0d7424 */ /* 0x020fc600078e00ff */
[----:B------:R-:W-:Y:S04]  /*9580*/  STS [R2+0x1000], R11 ;  /* 0x0010000b02007388 */ /* 0x000fe80000000800 */
[----:B------:R4:W-:Y:S01]  /*9590*/  STS [R2+0x1200], R10 ;  /* 0x0012000a02007388 */ /* 0x0009e20000000800 */
[----:B-1----:R-:W-:-:S03]  /*95a0*/  @!P1 IMAD R12, R18, c[0x0][0x214], RZ ;  /* 0x00008500120c9a24 */ /* 0x002fc600078e02ff */
[----:B------:R1:W-:Y:S04]  /*95b0*/  STS [R0+0x1000], R6 ;  /* 0x0010000600007388 */ /* 0x0003e80000000800 */
[----:B------:R5:W-:Y:S04]  /*95c0*/  STS [R0+0x1200], R5 ;  /* 0x0012000500007388 */ /* 0x000be80000000800 */
[----:B------:R-:W-:Y:S06]  /*95d0*/  BAR.SYNC.DEFER_BLOCKING 0x0 ;  /* 0x0000000000007b1d */ /* 0x000fec0000010000 */
[----:B---3--:R-:W3:Y:S01]  /*95e0*/  @P3 MUFU.LG2 R8, R24 ;  /* 0x0000001800083308 */ /* 0x008ee20000000c00 */
[----:B----4-:R-:W-:-:S07]  /*95f0*/  @P0 IMAD.MOV.U32 R2, RZ, RZ, 0x1 ;  /* 0x00000001ff020424 */ /* 0x010fce00078e00ff */
[----:B------:R-:W4:Y:S01]  /*9600*/  @P5 MUFU.LG2 R10, R22 ;  /* 0x00000016000a5308 */ /* 0x000f220000000c00 */
[----:B------:R-:W-:Y:S02]  /*9610*/  @!P0 IMAD R2, R25, c[0x0][0x1c0], RZ ;  /* 0x0000700019028a24 */ /* 0x000fe400078e02ff */
[----:B-1----:R-:W-:Y:S02]  /*9620*/  @P0 IMAD.MOV.U32 R6, RZ, RZ, c[0x0][0x210] ;  /* 0x00008400ff060624 */ /* 0x002fe400078e00ff */
[----:B------:R-:W-:Y:S01]  /*9630*/  IMAD R2, R18, R2, RZ ;  /* 0x0000000212027224 */ /* 0x000fe200078e02ff */
[----:B-----5:R-:W-:Y:S02]  /*9640*/  LOP3.LUT R0, R26, 0xffffffe0, RZ, 0xc0, !PT ;  /* 0xffffffe01a007812 */ /* 0x020fe400078ec0ff */
[----:B------:R-:W1:Y:S01]  /*9650*/  @P4 MUFU.LG2 R11, R21 ;  /* 0x00000015000b4308 */ /* 0x000e620000000c00 */
[----:B------:R-:W-:Y:S01]  /*9660*/  @!P0 IMAD.MOV.U32 R6, RZ, RZ, 0x1 ;  /* 0x00000001ff068424 */ /* 0x000fe200078e00ff */
[----:B------:R1:W1:Y:S01]  /*9670*/  LDS.128 R36, [R218] ;  /* 0x00000000da247984 */ /* 0x0002620000000c00 */
[----:B------:R-:W-:Y:S01]  /*9680*/  IADD3 R7, -R0, R27, RZ ;  /* 0x0000001b00077210 */ /* 0x000fe20007ffe1ff */
[----:B--2---:R-:W-:Y:S01]  /*9690*/  @P6 FMUL.FTZ R0, R9, 0.69314718246459960938 ;  /* 0x3f31721809006820 */ /* 0x004fe20000410000 */
[----:B------:R-:W-:Y:S01]  /*96a0*/  SEL R2, R2, RZ, P1 ;  /* 0x000000ff02027207 */ /* 0x000fe20000800000 */
[----:B------:R2:W2:Y:S01]  /*96b0*/  LDS.128 R32, [R218+0x800] ;  /* 0x00080000da207984 */ /* 0x0004a20000000c00 */
[----:B------:R-:W-:Y:S01]  /*96c0*/  LOP3.LUT P0, RZ, R7, 0x3, RZ, 0xc0, !PT ;  /* 0x0000000307ff7812 */ /* 0x000fe2000780c0ff */
[----:B------:R-:W-:Y:S01]  /*96d0*/  @P6 FFMA.FTZ R16, R138, c[0x0][0x238], R0 ;  /* 0x00008e008a106a23 */ /* 0x000fe20000010000 */
[----:B------:R-:W-:Y:S01]  /*96e0*/  CS2R R4, SRZ ;  /* 0x0000000000047805 */ /* 0x000fe2000001ff00 */
[----:B------:R1:W2:Y:S01]  /*96f0*/  LDS.128 R28, [R218+0x1000] ;  /* 0x00100000da1c7984 */ /* 0x0002a20000000c00 */
[----:B------:R-:W-:Y:S01]  /*9700*/  IMAD R0, R17, R6, RZ ;  /* 0x0000000611007224 */ /* 0x000fe200078e02ff */
[----:B------:R-:W-:Y:S01]  /*9710*/  @!P1 MOV R4, R12 ;  /* 0x0000000c00049202 */ /* 0x000fe20000000f00 */
[----:B------:R-:W-:Y:S01]  /*9720*/  IMAD R2, R19, R25, R2 ;  /* 0x0000001913027224 */ /* 0x000fe200078e0202 */
[----:B------:R-:W2:Y:S01]  /*9730*/  LDS.128 R216, [R218+0x1800] ;  /* 0x00180000dad87984 */ /* 0x000ea20000000c00 */
[----:B------:R-:W-:Y:S01]  /*9740*/  @!P1 SHF.R.S32.HI R5, RZ, 0x1f, R12 ;  /* 0x0000001fff059819 */ /* 0x000fe2000001140c */
[----:B---3--:R-:W-:Y:S01]  /*9750*/  @P3 FMUL.FTZ R7, R8, 0.69314718246459960938 ;  /* 0x3f31721808073820 */ /* 0x008fe20000410000 */
[----:B------:R-:W-:Y:S01]  /*9760*/  SHF.L.U32 R0, R0, 0x7, RZ ;  /* 0x0000000700007819 */ /* 0x000fe200000006ff */
[----:B----4-:R-:W-:-:S02]  /*9770*/  @P5 FMUL.FTZ R10, R10, 0.69314718246459960938 ;  /* 0x3f3172180a0a5820 */ /* 0x010fc40000410000 */
[----:B-1----:R-:W-:Y:S01]  /*9780*/  @P4 FMUL.FTZ R9, R11, 0.69314718246459960938 ;  /* 0x3f3172180b094820 */ /* 0x002fe20000410000 */
[----:B------:R-:W-:Y:S01]  /*9790*/  IADD3 R8, P2, P1, R0, R4, R2 ;  /* 0x0000000400087210 */ /* 0x000fe2000795e002 */
[----:B------:R-:W-:Y:S01]  /*97a0*/  @P5 FFMA.FTZ R15, R137, c[0x0][0x238], R10 ;  /* 0x00008e00890f5a23 */ /* 0x000fe2000001000a */
[----:B------:R-:W-:Y:S01]  /*97b0*/  SHF.R.S32.HI R0, RZ, 0x1f, R0 ;  /* 0x0000001fff007819 */ /* 0x000fe20000011400 */
[----:B------:R-:W-:Y:S01]  /*97c0*/  @P4 FFMA.FTZ R13, R136, c[0x0][0x238], R9 ;  /* 0x00008e00880d4a23 */ /* 0x000fe20000010009 */
[----:B------:R-:W-:Y:S01]  /*97d0*/  SHF.R.S32.HI R2, RZ, 0x1f, R2 ;  /* 0x0000001fff027819 */ /* 0x000fe20000011402 */
[----:B------:R-:W-:-:S03]  /*97e0*/  @P3 FFMA.FTZ R14, R3, c[0x0][0x238], R7 ;  /* 0x00008e00030e3a23 */ /* 0x000fc60000010007 */
[----:B------:R-:W-:Y:S01]  /*97f0*/  IADD3.X R4, R0, R5, R2, P2, P1 ;  /* 0x0000000500047210 */ /* 0x000fe200017e2402 */
[----:B------:R-:W-:Y:S05]  /*9800*/  @P0 BRA `(.L_x_7) ;  /* 0x0000024000000947 */ /* 0x000fea0003800000 */
[----:B------:R-:W3:Y:S04]  /*9810*/  LDL.LU R41, [R1+0x10] ;  /* 0x0000100001297983 */ /* 0x000ee80000300800 */
[----:B------:R-:W3:Y:S01]  /*9820*/  LDL.LU R40, [R1+0x14] ;  /* 0x0000140001287983 */ /* 0x000ee20000300800 */
[----:B------:R-:W-:-:S04]  /*9830*/  IMAD.MOV.U32 R7, RZ, RZ, c[0x0][0x214] ;  /* 0x00008500ff077624 */ /* 0x000fc800078e00ff */
[----:B------:R-:W-:Y:S02]  /*9840*/  IMAD R7, R17, -0x80, R7 ;  /* 0xffffff8011077824 */ /* 0x000fe400078e0207 */
[----:B---3--:R-:W-:-:S05]  /*9850*/  IMAD R0, R40, 0x10, R41 ;  /* 0x0000001028007824 */ /* 0x008fca00078e0229 */
[C---:B------:R-:W-:Y:S02]  /*9860*/  IADD3 R3, R0.reuse, 0x40, RZ ;  /* 0x0000004000037810 */ /* 0x040fe40007ffe0ff */
[C---:B------:R-:W-:Y:S02]  /*9870*/  IADD3 R2, R0.reuse, 0x8, RZ ;  /* 0x0000000800027810 */ /* 0x040fe40007ffe0ff */
[CC--:B------:R-:W-:Y:S02]  /*9880*/  ISETP.GE.AND P6, PT, R0.reuse, R7.reuse, PT ;  /* 0x000000070000720c */ /* 0x0c0fe40003fc6270 */
[----:B------:R-:W-:Y:S02]  /*9890*/  IADD3 R5, R0, 0x48, RZ ;  /* 0x0000004800057810 */ /* 0x000fe40007ffe0ff */
[-C--:B------:R-:W-:Y:S02]  /*98a0*/  ISETP.GE.AND P4, PT, R3, R7.reuse, PT ;  /* 0x000000070300720c */ /* 0x080fe40003f86270 */
[----:B------:R-:W-:-:S02]  /*98b0*/  ISETP.GE.AND P5, PT, R2, R7, PT ;  /* 0x000000070200720c */ /* 0x000fc40003fa6270 */
[----:B------:R-:W-:-:S05]  /*98c0*/  ISETP.GE.AND P3, PT, R5, R7, PT ;  /* 0x000000070500720c */ /* 0x000fca0003f66270 */
[----:B------:R-:W-:-:S04]  /*98d0*/  @!P6 IMAD R9, R0, R6, RZ ;  /* 0x000000060009e224 */ /* 0x000fc800078e02ff */
[----:B------:R-:W-:Y:S01]  /*98e0*/  @!P4 IMAD R0, R3, R6, RZ ;  /* 0x000000060300c224 */ /* 0x000fe200078e02ff */
[----:B------:R-:W-:Y:S01]  /*98f0*/  @!P6 IADD3 R3, P0, R9, R8, RZ ;  /* 0x000000080903e210 */ /* 0x000fe20007f1e0ff */
[-C--:B------:R-:W-:Y:S02]  /*9900*/  @!P5 IMAD R2, R2, R6.reuse, RZ ;  /* 0x000000060202d224 */ /* 0x080fe400078e02ff */
[----:B------:R-:W-:Y:S01]  /*9910*/  @!P3 IMAD R7, R5, R6, RZ ;  /* 0x000000060507b224 */ /* 0x000fe200078e02ff */
[-C--:B------:R-:W-:Y:S02]  /*9920*/  @!P4 IADD3 R11, P1, R0, R8.reuse, RZ ;  /* 0x00000008000bc210 */ /* 0x080fe40007f3e0ff */
[----:B------:R-:W-:Y:S02]  /*9930*/  @!P5 IADD3 R5, P2, R2, R8, RZ ;  /* 0x000000080205d210 */ /* 0x000fe40007f5e0ff */
[----:B------:R-:W-:Y:S02]  /*9940*/  @!P6 LEA.HI.X.SX32 R9, R9, R4, 0x1, P0 ;  /* 0x000000040909e211 */ /* 0x000fe400000f0eff */
[----:B------:R-:W-:-:S02]  /*9950*/  @!P3 IADD3 R10, P0, R7, R8, RZ ;  /* 0x00000008070ab210 */ /* 0x000fc40007f1e0ff */
[-C--:B------:R-:W-:Y:S02]  /*9960*/  @!P4 LEA.HI.X.SX32 R12, R0, R4.reuse, 0x1, P1 ;  /* 0x00000004000cc211 */ /* 0x080fe400008f0eff */
[-C--:B------:R-:W-:Y:S02]  /*9970*/  @!P5 LEA.HI.X.SX32 R2, R2, R4.reuse, 0x1, P2 ;  /* 0x000000040202d211 */ /* 0x080fe400010f0eff */
[----:B------:R-:W-:Y:S02]  /*9980*/  @!P5 LEA R6, P1, R5, c[0x0][0x200], 0x2 ;  /* 0x000080000506da11 */ /* 0x000fe400078210ff */
[----:B------:R-:W-:Y:S02]  /*9990*/  @!P6 LEA R8, P2, R3, c[0x0][0x200], 0x2 ;  /* 0x000080000308ea11 */ /* 0x000fe400078410ff */
[----:B------:R-:W-:Y:S02]  /*99a0*/  @!P3 LEA.HI.X.SX32 R0, R7, R4, 0x1, P0 ;  /* 0x000000040700b211 */ /* 0x000fe400000f0eff */
[----:B------:R-:W-:-:S02]  /*99b0*/  @!P5 LEA.HI.X R7, R5, c[0x0][0x204], R2, 0x2, P1 ;  /* 0x000081000507da11 */ /* 0x000fc400008f1402 */
[----:B------:R-:W-:Y:S02]  /*99c0*/  @!P4 LEA R4, P1, R11, c[0x0][0x200], 0x2 ;  /* 0x000080000b04ca11 */ /* 0x000fe400078210ff */
[C---:B------:R-:W-:Y:S02]  /*99d0*/  @!P3 LEA R2, P0, R10.reuse, c[0x0][0x200], 0x2 ;  /* 0x000080000a02ba11 */ /* 0x040fe400078010ff */
[----:B------:R-:W-:Y:S02]  /*99e0*/  @!P6 LEA.HI.X R9, R3, c[0x0][0x204], R9, 0x2, P2 ;  /* 0x000081000309ea11 */ /* 0x000fe400010f1409 */
[----:B------:R-:W-:Y:S02]  /*99f0*/  @!P4 LEA.HI.X R5, R11, c[0x0][0x204], R12, 0x2, P1 ;  /* 0x000081000b05ca11 */ /* 0x000fe400008f140c */
[----:B------:R-:W-:Y:S01]  /*9a00*/  @!P3 LEA.HI.X R3, R10, c[0x0][0x204], R0, 0x2, P0 ;  /* 0x000081000a03ba11 */ /* 0x000fe200000f1400 */
[----:B------:R1:W-:Y:S04]  /*9a10*/  @!P6 STG.E [R8.64], R16 ;  /* 0x000000100800e986 */ /* 0x0003e8000c10190a */
[----:B------:R1:W-:Y:S04]  /*9a20*/  @!P5 STG.E [R6.64], R15 ;  /* 0x0000000f0600d986 */ /* 0x0003e8000c10190a */
[----:B------:R1:W-:Y:S04]  /*9a30*/  @!P4 STG.E [R4.64], R13 ;  /* 0x0000000d0400c986 */ /* 0x0003e8000c10190a */
[----:B------:R1:W-:Y:S02]  /*9a40*/  @!P3 STG.E [R2.64], R14 ;  /* 0x0000000e0200b986 */ /* 0x0003e4000c10190a */
.L_x_7:
[----:B------:R-:W-:Y:S05]  /*9a50*/  BSYNC B0 ;  /* 0x0000000000007941 */ /* 0x000fea0003800000 */
.L_x_6:
[----:B-1----:R-:W3:Y:S01]  /*9a60*/  LDL.LU.64 R2, [R1] ;  /* 0x0000000001027983 */ /* 0x002ee20000300a00 */
[----:B------:R-:W-:Y:S01]  /*9a70*/  SHF.R.S32.HI R0, RZ, 0x1f, R18 ;  /* 0x0000001fff007819 */ /* 0x000fe20000011412 */
[----:B------:R-:W-:-:S02]  /*9a80*/  ULDC.64 UR4, c[0x0][0x1e8] ;  /* 0x00007a0000047ab9 */ /* 0x000fc40000000a00 */
[----:B------:R-:W4:Y:S01]  /*9a90*/  LDL.LU.64 R6, [R1+0x8] ;  /* 0x0000080001067983 */ /* 0x000f220000300a00 */
[----:B------:R-:W-:Y:S01]  /*9aa0*/  SHF.R.S32.HI R4, RZ, 0x1f, R19 ;  /* 0x0000001fff047819 */ /* 0x000fe20000011413 */
[----:B------:R-:W-:Y:S01]  /*9ab0*/  IMAD R0, R0, c[0x0][0x1e0], RZ ;  /* 0x0000780000007a24 */ /* 0x000fe200078e02ff */
[----:B------:R-:W-:Y:S02]  /*9ac0*/  USHF.L.U32 UR7, UR4, 0x6, URZ ;  /* 0x0000000604077899 */ /* 0x000fe4000800063f */
[----:B------:R-:W-:Y:S01]  /*9ad0*/  UMOV UR6, 0x6 ;  /* 0x0000000600067882 */ /* 0x000fe20000000000 */
[----:B------:R-:W-:Y:S01]  /*9ae0*/  IMAD R0, R18, c[0x0][0x1e4], R0 ;  /* 0x0000790012007a24 */ /* 0x000fe200078e0200 */
[----:B------:R-:W-:Y:S01]  /*9af0*/  USHF.L.U64.HI UR5, UR4, UR6, UR5 ;  /* 0x0000000604057299 */ /* 0x000fe20008010205 */
[----:B------:R-:W-:-:S04]  /*9b00*/  IMAD R4, R4, c[0x0][0x1f0], RZ ;  /* 0x00007c0004047a24 */ /* 0x000fc800078e02ff */
[----:B------:R-:W-:Y:S02]  /*9b10*/  IMAD R4, R19, c[0x0][0x1f4], R4 ;  /* 0x00007d0013047a24 */ /* 0x000fe400078e0204 */
[----:B---3--:R-:W-:-:S04]  /*9b20*/  IMAD.WIDE.U32 R2, R18, c[0x0][0x1e0], R2 ;  /* 0x0000780012027a25 */ /* 0x008fc800078e0002 */
[----:B------:R-:W-:Y:S02]  /*9b30*/  IMAD.IADD R3, R3, 0x1, R0 ;  /* 0x0000000103037824 */ /* 0x000fe400078e0200 */
[----:B----4-:R-:W-:Y:S02]  /*9b40*/  IMAD R0, R7, c[0x0][0x1e8], RZ ;  /* 0x00007a0007007a24 */ /* 0x010fe400078e02ff */
[----:B------:R-:W-:-:S04]  /*9b50*/  IMAD.WIDE.U32 R2, R19, c[0x0][0x1f0], R2 ;  /* 0x00007c0013027a25 */ /* 0x000fc800078e0002 */
[----:B------:R-:W-:Y:S01]  /*9b60*/  IMAD R0, R6, c[0x0][0x1ec], R0 ;  /* 0x00007b0006007a24 */ /* 0x000fe200078e0200 */
[----:B------:R-:W-:-:S05]  /*9b70*/  IADD3 R3, R3, R4, RZ ;  /* 0x0000000403037210 */ /* 0x000fca0007ffe0ff */
[----:B------:R-:W-:-:S04]  /*9b80*/  IMAD.WIDE.U32 R2, R6, c[0x0][0x1e8], R2 ;  /* 0x00007a0006027a25 */ /* 0x000fc800078e0002 */
[----:B------:R-:W-:Y:S01]  /*9b90*/  IMAD.IADD R0, R3, 0x1, R0 ;  /* 0x0000000103007824 */ /* 0x000fe200078e0200 */
[----:B------:R-:W-:-:S04]  /*9ba0*/  LEA R6, P0, R2, c[0x0][0x1d0], 0x1 ;  /* 0x0000740002067a11 */ /* 0x000fc800078008ff */
[----:B------:R-:W-:Y:S02]  /*9bb0*/  LEA.HI.X R7, R2, c[0x0][0x1d4], R0, 0x1, P0 ;  /* 0x0000750002077a11 */ /* 0x000fe400000f0c00 */
[----:B------:R-:W-:-:S03]  /*9bc0*/  IADD3 R4, P0, R6, UR7, RZ ;  /* 0x0000000706047c10 */ /* 0x000fc6000ff1e0ff */
[----:B------:R-:W-:Y:S01]  /*9bd0*/  STG.E.128 [R6.64], R36 ;  /* 0x0000002406007986 */ /* 0x000fe2000c101d0a */
[----:B------:R-:W-:Y:S02]  /*9be0*/  IADD3.X R5, R7, UR5, RZ, P0, !PT ;  /* 0x0000000507057c10 */ /* 0x000fe400087fe4ff */
[----:B------:R-:W-:-:S03]  /*9bf0*/  IADD3 R2, P0, R4, UR7, RZ ;  /* 0x0000000704027c10 */ /* 0x000fc6000ff1e0ff */
[----:B--2---:R-:W-:Y:S01]  /*9c00*/  STG.E.128 [R4.64], R32 ;  /* 0x0000002004007986 */ /* 0x004fe2000c101d0a */
[----:B------:R-:W-:Y:S02]  /*9c10*/  IADD3.X R3, R5, UR5, RZ, P0, !PT ;  /* 0x0000000505037c10 */ /* 0x000fe400087fe4ff */
[----:B------:R-:W-:-:S03]  /*9c20*/  IADD3 R8, P0, R2, UR7, RZ ;  /* 0x0000000702087c10 */ /* 0x000fc6000ff1e0ff */
[----:B------:R-:W-:Y:S01]  /*9c30*/  STG.E.128 [R2.64], R28 ;  /* 0x0000001c02007986 */ /* 0x000fe2000c101d0a */
[----:B------:R-:W-:-:S05]  /*9c40*/  IADD3.X R9, R3, UR5, RZ, P0, !PT ;  /* 0x0000000503097c10 */ /* 0x000fca00087fe4ff */
[----:B------:R-:W-:Y:S01]  /*9c50*/  STG.E.128 [R8.64], R216 ;  /* 0x000000d808007986 */ /* 0x000fe2000c101d0a */
[----:B------:R-:W-:Y:S05]  /*9c60*/  EXIT ;  /* 0x000000000000794d */ /* 0x000fea0003800000 */
.L_x_0:
[----:B-12---:R-:W1:Y:S01]  /*9c70*/  LDC.U8 R11, c[0x0][0x329] ;  /* 0x0000ca40ff0b7b82 */ /* 0x006e620000000000 */
[----:B------:R-:W-:Y:S01]  /*9c80*/  SHF.R.S32.HI R6, RZ, 0x1f, R80 ;  /* 0x0000001fff067819 */ /* 0x000fe20000011450 */
[----:B------:R-:W-:Y:S01]  /*9c90*/  UMOV UR6, 0x6 ;  /* 0x0000000600067882 */ /* 0x000fe20000000000 */
[----:B------:R-:W-:Y:S01]  /*9ca0*/  SHF.R.S32.HI R0, RZ, 0x1f, R24 ;  /* 0x0000001fff007819 */ /* 0x000fe20000011418 */
[----:B------:R-:W-:Y:S01]  /*9cb0*/  ULDC.64 UR4, c[0x0][0x1e8] ;  /* 0x00007a0000047ab9 */ /* 0x000fe20000000a00 */
[----:B------:R-:W-:Y:S01]  /*9cc0*/  LEA.HI R6, R6, R80, RZ, 0x2 ;  /* 0x0000005006067211 */ /* 0x000fe200078f10ff */
[----:B------:R-:W-:Y:S01]  /*9cd0*/  USHF.L.U64.HI UR5, UR4, UR6, UR5 ;  /* 0x0000000604057299 */ /* 0x000fe20008010205 */
[----:B------:R-:W-:Y:S01]  /*9ce0*/  SHF.R.S32.HI R8, RZ, 0x1f, R26 ;  /* 0x0000001fff087819 */ /* 0x000fe2000001141a */
[----:B------:R-:W2:Y:S01]  /*9cf0*/  LDC.U8 R9, c[0x0][0x328] ;  /* 0x0000ca00ff097b82 */ /* 0x000ea20000000000 */
[----:B------:R-:W-:Y:S01]  /*9d00*/  LOP3.LUT R2, R6, 0x1ffffffc, RZ, 0xc0, !PT ;  /* 0x1ffffffc06027812 */ /* 0x000fe200078ec0ff */
[----:B------:R-:W-:Y:S01]  /*9d10*/  IMAD R0, R0, c[0x0][0x1e0], RZ ;  /* 0x0000780000007a24 */ /* 0x000fe200078e02ff */
[----:B------:R-:W-:Y:S01]  /*9d20*/  SHF.R.S32.HI R6, RZ, 0x2, R6 ;  /* 0x00000002ff067819 */ /* 0x000fe20000011406 */
[----:B------:R-:W-:Y:S01]  /*9d30*/  IMAD R8, R8, c[0x0][0x1f0], RZ ;  /* 0x00007c0008087a24 */ /* 0x000fe200078e02ff */
[C---:B------:R-:W-:Y:S01]  /*9d40*/  LOP3.LUT P6, RZ, R80.reuse, 0x3, RZ, 0xc0, !PT ;  /* 0x0000000350ff7812 */ /* 0x040fe200078cc0ff */
[----:B------:R-:W-:Y:S01]  /*9d50*/  IMAD.IADD R2, R80, 0x1, -R2 ;  /* 0x0000000150027824 */ /* 0x000fe200078e0a02 */
[----:B------:R-:W-:Y:S01]  /*9d60*/  SHF.R.S32.HI R7, RZ, 0x1f, R6 ;  /* 0x0000001fff077819 */ /* 0x000fe20000011406 */
[----:B------:R-:W-:Y:S01]  /*9d70*/  IMAD R0, R24, c[0x0][0x1e4], R0 ;  /* 0x0000790018007a24 */ /* 0x000fe200078e0200 */
[----:B------:R-:W-:Y:S01]  /*9d80*/  IADD3 R16, -R82, c[0x0][0x214], RZ ;  /* 0x0000850052107a10 */ /* 0x000fe20007ffe1ff */
[----:B------:R-:W-:Y:S01]  /*9d90*/  IMAD.SHL.U32 R2, R2, 0x8, RZ ;  /* 0x0000000802027824 */ /* 0x000fe200078e00ff */
[----:B------:R-:W-:Y:S01]  /*9da0*/  USHF.L.U32 UR4, UR4, 0x6, URZ ;  /* 0x0000000604047899 */ /* 0x000fe2000800063f */
[----:B------:R-:W-:Y:S01]  /*9db0*/  IMAD.WIDE R4, R10, 0x80, R6 ;  /* 0x000000800a047825 */ /* 0x000fe200078e0206 */
[----:B------:R-:W-:-:S02]  /*9dc0*/  ISETP.GE.OR P5, PT, R6, R16, P6 ;  /* 0x000000100600720c */ /* 0x000fc400037a6670 */
[----:B------:R-:W-:Y:S01]  /*9dd0*/  SHF.R.S32.HI R3, RZ, 0x1f, R2 ;  /* 0x0000001fff037819 */ /* 0x000fe20000011402 */
[----:B------:R-:W-:Y:S01]  /*9de0*/  IMAD R8, R26, c[0x0][0x1f4], R8 ;  /* 0x00007d001a087a24 */ /* 0x000fe200078e0208 */
[----:B-1----:R-:W-:Y:S01]  /*9df0*/  ISETP.NE.AND P0, PT, R11, RZ, PT ;  /* 0x000000ff0b00720c */ /* 0x002fe20003f05270 */
[C---:B------:R-:W-:Y:S02]  /*9e00*/  IMAD R13, R24.reuse, c[0x0][0x214], RZ ;  /* 0x00008500180d7a24 */ /* 0x040fe400078e02ff */
[----:B------:R-:W-:-:S03]  /*9e10*/  IMAD.WIDE.U32 R2, R24, c[0x0][0x1e0], R2 ;  /* 0x0000780018027a25 */ /* 0x000fc600078e0002 */
[----:B------:R-:W-:Y:S01]  /*9e20*/  SHF.R.S32.HI R10, RZ, 0x1f, R13 ;  /* 0x0000001fff0a7819 */ /* 0x000fe2000001140d */
[----:B------:R-:W-:-:S04]  /*9e30*/  IMAD.IADD R3, R0, 0x1, R3 ;  /* 0x0000000100037824 */ /* 0x000fc800078e0203 */
[----:B------:R-:W-:Y:S02]  /*9e40*/  IMAD.WIDE.U32 R2, R26, c[0x0][0x1f0], R2 ;  /* 0x00007c001a027a25 */ /* 0x000fe400078e0002 */
[----:B--2---:R-:W-:Y:S02]  /*9e50*/  @!P0 ISETP.NE.AND P1, PT, R9, RZ, PT ;  /* 0x000000ff0900820c */ /* 0x004fe40003f25270 */
[----:B------:R-:W-:Y:S02]  /*9e60*/  @P0 IMAD.MOV.U32 R0, RZ, RZ, c[0x0][0x210] ;  /* 0x00008400ff000624 */ /* 0x000fe400078e00ff */
[----:B------:R-:W-:Y:S02]  /*9e70*/  @!P0 IMAD.MOV.U32 R7, RZ, RZ, c[0x0][0x214] ;  /* 0x00008500ff078624 */ /* 0x000fe400078e00ff */
[----:B------:R-:W-:Y:S02]  /*9e80*/  @P0 IMAD R0, R0, c[0x0][0x214], RZ ;  /* 0x0000850000000a24 */ /* 0x000fe400078e02ff */
[----:B------:R-:W-:Y:S01]  /*9e90*/  IMAD.IADD R3, R8, 0x1, R3 ;  /* 0x0000000108037824 */ /* 0x000fe200078e0203 */
[----:B------:R-:W-:Y:S01]  /*9ea0*/  @!P0 SEL R0, R7, c[0x0][0x234], !P1 ;  /* 0x00008d0007008a07 */ /* 0x000fe20004800000 */
[----:B------:R-:W-:Y:S01]  /*9eb0*/  IMAD R8, R5, c[0x0][0x1e8], RZ ;  /* 0x00007a0005087a24 */ /* 0x000fe200078e02ff */
[----:B------:R-:W-:Y:S01]  /*9ec0*/  ISETP.NE.AND P1, PT, R9, RZ, PT ;  /* 0x000000ff0900720c */ /* 0x000fe20003f25270 */
[----:B------:R-:W-:-:S02]  /*9ed0*/  @P0 IMAD.MOV.U32 R7, RZ, RZ, 0x1 ;  /* 0x00000001ff070424 */ /* 0x000fc400078e00ff */
[----:B------:R-:W-:Y:S01]  /*9ee0*/  @!P0 IMAD R7, R0, c[0x0][0x1c0], RZ ;  /* 0x0000700000078a24 */ /* 0x000fe200078e02ff */
[----:B------:R-:W-:Y:S01]  /*9ef0*/  ISETP.EQ.AND P1, PT, R11, RZ, P1 ;  /* 0x000000ff0b00720c */ /* 0x000fe20000f22270 */
[C---:B------:R-:W-:Y:S02]  /*9f00*/  IMAD R8, R4.reuse, c[0x0][0x1ec], R8 ;  /* 0x00007b0004087a24 */ /* 0x040fe400078e0208 */
[----:B------:R-:W-:Y:S01]  /*9f10*/  IMAD.WIDE.U32 R4, R4, c[0x0][0x1e8], R2 ;  /* 0x00007a0004047a25 */ /* 0x000fe200078e0002 */
[----:B------:R-:W-:Y:S02]  /*9f20*/  SEL R13, R13, RZ, P1 ;  /* 0x000000ff0d0d7207 */ /* 0x000fe40000800000 */
[----:B------:R-:W-:Y:S01]  /*9f30*/  SEL R10, R10, RZ, P1 ;  /* 0x000000ff0a0a7207 */ /* 0x000fe20000800000 */
[----:B------:R-:W-:Y:S01]  /*9f40*/  IMAD R7, R24, R7, RZ ;  /* 0x0000000718077224 */ /* 0x000fe200078e02ff */
[----:B------:R-:W-:Y:S01]  /*9f50*/  LEA R2, P2, R4, c[0x0][0x1d0], 0x1 ;  /* 0x0000740004027a11 */ /* 0x000fe200078408ff */
[----:B------:R-:W-:Y:S01]  /*9f60*/  IMAD.IADD R3, R8, 0x1, R5 ;  /* 0x0000000108037824 */ /* 0x000fe200078e0205 */
[----:B------:R-:W-:-:S02]  /*9f70*/  IADD3 R5, R6, 0x20, RZ ;  /* 0x0000002006057810 */ /* 0x000fc40007ffe0ff */
[----:B------:R-:W-:Y:S02]  /*9f80*/  SEL R7, R7, RZ, !P1 ;  /* 0x000000ff07077207 */ /* 0x000fe40004800000 */
[----:B------:R-:W-:Y:S02]  /*9f90*/  LEA.HI.X R3, R4, c[0x0][0x1d4], R3, 0x1, P2 ;  /* 0x0000750004037a11 */ /* 0x000fe400010f0c03 */
[----:B------:R-:W-:Y:S01]  /*9fa0*/  IADD3 R8, R6, 0x40, RZ ;  /* 0x0000004006087810 */ /* 0x000fe20007ffe0ff */
[----:B------:R-:W-:Y:S01]  /*9fb0*/  IMAD R4, R26, R0, R7 ;  /* 0x000000001a047224 */ /* 0x000fe200078e0207 */
[-C--:B------:R-:W-:Y:S01]  /*9fc0*/  ISETP.GE.OR P4, PT, R5, R16.reuse, P6 ;  /* 0x000000100500720c */ /* 0x080fe20003786670 */
[----:B------:R-:W-:Y:S01]  /*9fd0*/  @P0 IMAD.MOV.U32 R7, RZ, RZ, c[0x0][0x210] ;  /* 0x00008400ff070624 */ /* 0x000fe200078e00ff */
[----:B------:R1:W-:Y:S01]  /*9fe0*/  STG.E.128 [R2.64], RZ ;  /* 0x000000ff02007986 */ /* 0x0003e2000c101d0a */
[----:B------:R-:W-:Y:S01]  /*9ff0*/  @!P0 IMAD.MOV.U32 R7, RZ, RZ, 0x1 ;  /* 0x00000001ff078424 */ /* 0x000fe200078e00ff */
[----:B------:R-:W-:-:S02]  /*a000*/  ISETP.GE.OR P3, PT, R8, R16, P6 ;  /* 0x000000100800720c */ /* 0x000fc40003766670 */
[----:B------:R-:W-:Y:S01]  /*a010*/  SHF.R.S32.HI R12, RZ, 0x1f, R4 ;  /* 0x0000001fff0c7819 */ /* 0x000fe20000011404 */
[-C--:B------:R-:W-:Y:S02]  /*a020*/  IMAD R0, R82, R7.reuse, RZ ;  /* 0x0000000752007224 */ /* 0x080fe400078e02ff */
[----:B------:R-:W-:-:S04]  /*a030*/  @!P5 IMAD R9, R6, R7, RZ ;  /* 0x000000070609d224 */ /* 0x000fc800078e02ff */
[----:B------:R-:W-:Y:S01]  /*a040*/  @!P4 IMAD R5, R5, R7, RZ ;  /* 0x000000070505c224 */ /* 0x000fe200078e02ff */
[----:B-1----:R-:W-:-:S04]  /*a050*/  IADD3 R2, P0, R2, UR4, RZ ;  /* 0x0000000402027c10 */ /* 0x002fc8000ff1e0ff */
[----:B------:R-:W-:Y:S02]  /*a060*/  IADD3.X R3, R3, UR5, RZ, P0, !PT ;  /* 0x0000000503037c10 */ /* 0x000fe400087fe4ff */
[----:B------:R-:W-:Y:S02]  /*a070*/  IADD3 R13, P2, P0, R0, R13, R4 ;  /* 0x0000000d000d7210 */ /* 0x000fe4000785e004 */
[----:B------:R-:W-:Y:S01]  /*a080*/  SHF.R.S32.HI R0, RZ, 0x1f, R0 ;  /* 0x0000001fff007819 */ /* 0x000fe20000011400 */
[----:B------:R1:W-:Y:S03]  /*a090*/  STG.E.128 [R2.64], RZ ;  /* 0x000000ff02007986 */ /* 0x0003e6000c101d0a */
[----:B------:R-:W-:Y:S01]  /*a0a0*/  IADD3.X R12, R0, R10, R12, P2, P0 ;  /* 0x0000000a000c7210 */ /* 0x000fe200017e040c */
[----:B------:R-:W-:Y:S01]  /*a0b0*/  @!P3 IMAD R0, R8, R7, RZ ;  /* 0x000000070800b224 */ /* 0x000fe200078e02ff */
[----:B------:R-:W-:-:S04]  /*a0c0*/  @!P5 IADD3 R4, P0, R9, R13, RZ ;  /* 0x0000000d0904d210 */ /* 0x000fc80007f1e0ff */
[----:B------:R-:W-:Y:S02]  /*a0d0*/  @!P5 LEA.HI.X.SX32 R9, R9, R12, 0x1, P0 ;  /* 0x0000000c0909d211 */ /* 0x000fe400000f0eff */
[----:B------:R-:W-:-:S04]  /*a0e0*/  @!P3 IADD3 R15, P0, R0, R13, RZ ;  /* 0x0000000d000fb210 */ /* 0x000fc80007f1e0ff */
[----:B------:R-:W-:Y:S02]  /*a0f0*/  @!P3 LEA.HI.X.SX32 R0, R0, R12, 0x1, P0 ;  /* 0x0000000c0000b211 */ /* 0x000fe400000f0eff */
[----:B-1----:R-:W-:-:S04]  /*a100*/  IADD3 R2, P1, R2, UR4, RZ ;  /* 0x0000000402027c10 */ /* 0x002fc8000ff3e0ff */
[----:B------:R-:W-:Y:S02]  /*a110*/  IADD3.X R3, R3, UR5, RZ, P1, !PT ;  /* 0x0000000503037c10 */ /* 0x000fe40008ffe4ff */
[----:B------:R-:W-:Y:S02]  /*a120*/  IADD3 R10, P2, R2, UR4, RZ ;  /* 0x00000004020a7c10 */ /* 0x000fe4000ff5e0ff */
[----:B------:R-:W-:Y:S01]  /*a130*/  @!P4 IADD3 R14, P1, R5, R13, RZ ;  /* 0x0000000d050ec210 */ /* 0x000fe20007f3e0ff */
[----:B------:R1:W-:Y:S01]  /*a140*/  STG.E.128 [R2.64], RZ ;  /* 0x000000ff02007986 */ /* 0x0003e2000c101d0a */
[----:B------:R-:W-:Y:S02]  /*a150*/  IADD3.X R11, R3, UR5, RZ, P2, !PT ;  /* 0x00000005030b7c10 */ /* 0x000fe400097fe4ff */
[C---:B------:R-:W-:Y:S02]  /*a160*/  @!P5 LEA R8, P2, R4.reuse, c[0x0][0x200], 0x2 ;  /* 0x000080000408da11 */ /* 0x040fe400078410ff */
[----:B------:R-:W-:Y:S01]  /*a170*/  @!P4 LEA.HI.X.SX32 R5, R5, R12, 0x1, P1 ;  /* 0x0000000c0505c211 */ /* 0x000fe200008f0eff */
[----:B------:R2:W-:Y:S01]  /*a180*/  STG.E.128 [R10.64], RZ ;  /* 0x000000ff0a007986 */ /* 0x0005e2000c101d0a */
[----:B------:R-:W-:-:S02]  /*a190*/  @!P5 LEA.HI.X R9, R4, c[0x0][0x204], R9, 0x2, P2 ;  /* 0x000081000409da11 */ /* 0x000fc400010f1409 */
[----:B------:R-:W-:-:S04]  /*a1a0*/  @!P4 LEA R4, P1, R14, c[0x0][0x200], 0x2 ;  /* 0x000080000e04ca11 */ /* 0x000fc800078210ff */
[----:B------:R-:W-:Y:S02]  /*a1b0*/  @!P4 LEA.HI.X R5, R14, c[0x0][0x204], R5, 0x2, P1 ;  /* 0x000081000e05ca11 */ /* 0x000fe400008f1405 */
[----:B-1----:R-:W-:-:S04]  /*a1c0*/  @!P3 LEA R2, P0, R15, c[0x0][0x200], 0x2 ;  /* 0x000080000f02ba11 */ /* 0x002fc800078010ff */
[----:B------:R-:W-:Y:S01]  /*a1d0*/  @!P3 LEA.HI.X R3, R15, c[0x0][0x204], R0, 0x2, P0 ;  /* 0x000081000f03ba11 */ /* 0x000fe200000f1400 */
[----:B------:R-:W-:Y:S02]  /*a1e0*/  @!P3 IMAD.MOV.U32 R0, RZ, RZ, 0x7f800000 ;  /* 0x7f800000ff00b424 */ /* 0x000fe400078e00ff */
[----:B--2---:R-:W-:Y:S02]  /*a1f0*/  @!P5 IMAD.MOV.U32 R11, RZ, RZ, 0x7f800000 ;  /* 0x7f800000ff0bd424 */ /* 0x004fe400078e00ff */
[----:B------:R-:W-:-:S03]  /*a200*/  @!P4 IMAD.MOV.U32 R10, RZ, RZ, 0x7f800000 ;  /* 0x7f800000ff0ac424 */ /* 0x000fc600078e00ff */
[----:B------:R-:W-:Y:S04]  /*a210*/  @!P5 STG.E [R8.64], R11 ;  /* 0x0000000b0800d986 */ /* 0x000fe8000c10190a */
[----:B------:R-:W-:Y:S04]  /*a220*/  @!P4 STG.E [R4.64], R10 ;  /* 0x0000000a0400c986 */ /* 0x000fe8000c10190a */
[----:B------:R1:W-:Y:S02]  /*a230*/  @!P3 STG.E [R2.64], R0 ;  /* 0x000000000200b986 */ /* 0x0003e4000c10190a */
[----:B-1----:R-:W-:-:S04]  /*a240*/  IADD3 R0, R6, 0x60, RZ ;  /* 0x0000006006007810 */ /* 0x002fc80007ffe0ff */
[----:B------:R-:W-:-:S13]  /*a250*/  ISETP.GE.OR P6, PT, R0, R16, P6 ;  /* 0x000000100000720c */ /* 0x000fda00037c6670 */
[----:B------:R-:W-:Y:S05]  /*a260*/  @P6 EXIT ;  /* 0x000000000000694d */ /* 0x000fea0003800000 */
[----:B------:R-:W-:-:S05]  /*a270*/  IMAD R0, R0, R7, RZ ;  /* 0x0000000700007224 */ /* 0x000fca00078e02ff */
[----:B------:R-:W-:-:S04]  /*a280*/  IADD3 R3, P0, R0, R13, RZ ;  /* 0x0000000d00037210 */ /* 0x000fc80007f1e0ff */
[----:B------:R-:W-:Y:S02]  /*a290*/  LEA.HI.X.SX32 R0, R0, R12, 0x1, P0 ;  /* 0x0000000c00007211 */ /* 0x000fe400000f0eff */
[----:B------:R-:W-:-:S04]  /*a2a0*/  LEA R2, P0, R3, c[0x0][0x200], 0x2 ;  /* 0x0000800003027a11 */ /* 0x000fc800078010ff */
[----:B------:R-:W-:Y:S01]  /*a2b0*/  LEA.HI.X R3, R3, c[0x0][0x204], R0, 0x2, P0 ;  /* 0x0000810003037a11 */ /* 0x000fe200000f1400 */
[----:B------:R-:W-:-:S05]  /*a2c0*/  IMAD.MOV.U32 R0, RZ, RZ, 0x7f800000 ;  /* 0x7f800000ff007424 */ /* 0x000fca00078e00ff */
[----:B------:R-:W-:Y:S01]  /*a2d0*/  STG.E [R2.64], R0 ;  /* 0x0000000002007986 */ /* 0x000fe2000c10190a */
[----:B------:R-:W-:Y:S05]  /*a2e0*/  EXIT ;  /* 0x000000000000794d */ /* 0x000fea0003800000 */
.L_x_8:
[----:B------:R-:W-:-:S00]  /*a2f0*/  BRA `(.L_x_8) ;  /* 0xfffffff000007947 */ /* 0x000fc0000383ffff */
[----:B------:R-:W-:-:S00]  /*a300*/  NOP ;  /* 0x0000000000007918 */ /* 0x000fc00000000000 */
[----:B------:R-:W-:-:S00]  /*a310*/  NOP ;  /* 0x0000000000007918 */ /* 0x000fc00000000000 */
[----:B------:R-:W-:-:S00]  /*a320*/  NOP ;  /* 0x0000000000007918 */ /* 0x000fc00000000000 */
[----:B------:R-:W-:-:S00]  /*a330*/  NOP ;  /* 0x0000000000007918 */ /* 0x000fc00000000000 */
[----:B------:R-:W-:-:S00]  /*a340*/  NOP ;  /* 0x0000000000007918 */ /* 0x000fc00000000000 */
[----:B------:R-:W-:-:S00]  /*a350*/  NOP ;  /* 0x0000000000007918 */ /* 0x000fc00000000000 */
[----:B------:R-:W-:-:S00]  /*a360*/  NOP ;  /* 0x0000000000007918 */ /* 0x000fc00000000000 */
[----:B------:R-:W-:-:S00]  /*a370*/  NOP ;  /* 0x0000000000007918 */ /* 0x000fc00000000000 */
.L_x_608:


//--------------------- .text._ZN5flash16flash_fwd_kernelI23Flash_fwd_kernel_traitsILi32ELi128ELi128ELi4ELb0ELb0EN7cutlass10bfloat16_tE19Flash_kernel_traitsILi32ELi128ELi128ELi4ES3_EELb0ELb1ELb0ELb0ELb0ELb1ELb0ELb0EEEvNS_16Flash_fwd_paramsE --------------------------
	.section	.text._ZN5flash16flash_fwd_kernelI23Flash_fwd_kernel_traitsILi32ELi128ELi128ELi4ELb0ELb0EN7cutlass10bfloat16_tE19Flash_kernel_traitsILi32ELi128ELi128ELi4ES3_EELb0ELb1ELb0ELb0ELb0ELb1ELb0ELb0EEEvNS_16Flash_fwd_paramsE,"ax",@progbits
	.sectioninfo	@"SHI_REGISTERS=255"
	.align	128
        .global         _ZN5flash16flash_fwd_kernelI23Flash_fwd_kernel_traitsILi32ELi128ELi128ELi4ELb0ELb0EN7cutlass10bfloat16_tE19Flash_kernel_traitsILi32ELi128ELi128ELi4ES3_EELb0ELb1ELb0ELb0ELb0ELb1ELb0ELb0EEEvNS_16Flash_fwd_paramsE
        .type           _ZN5flash16flash_fwd_kernelI23Flash_fwd_kernel_traitsILi32ELi128ELi128ELi4ELb0ELb0EN7cutlass10bfloat16_tE19Flash_kernel_traitsILi32ELi128ELi128ELi4ES3_EELb0ELb1ELb0ELb0ELb0ELb1ELb0ELb0EEEvNS_16Flash_fwd_paramsE,@function
        .size           _ZN5flash16flash_fwd_kernelI23Flash_fwd_kernel_traitsILi32ELi128ELi128ELi4ELb0ELb0EN7cutlass10bfloat16_tE19Flash_kernel_traitsILi32ELi128ELi128ELi4ES3_EELb0ELb1ELb0ELb0ELb0ELb1ELb0ELb0EEEvNS_16Flash_fwd_paramsE,(.L_x_609 - _ZN5flash16flash_fwd_kernelI23Flash_fwd_kernel_traitsILi32ELi128ELi128ELi4ELb0ELb0EN7cutlass10bfloat16_tE19Flash_kernel_traitsILi32ELi128ELi128ELi4ES3_EELb0ELb1ELb0ELb0ELb0ELb1ELb0ELb0EEEvNS_16Flash_fwd_paramsE)
        .other          _ZN5flash16flash_fwd_kernelI23Flash_fwd_kernel_traitsILi32ELi128ELi128ELi4ELb0ELb0EN7cutlass10bfloat16_tE19Flash_kernel_traitsILi32ELi128ELi128ELi4ES3_EELb0ELb1ELb0ELb0ELb0ELb1ELb0ELb0EEEvNS_16Flash_fwd_paramsE,@"STO_CUDA_ENTRY STV_DEFAULT"
_ZN5flash16flash_fwd_kernelI23Flash_fwd_kernel_traitsILi32ELi128ELi128ELi4ELb0ELb0EN7cutlass10bfloat16_tE19Flash_kernel_traitsILi32ELi128ELi128ELi4ES3_EELb0ELb1ELb0ELb0ELb0ELb1ELb0ELb0EEEvNS_16Flash_fwd_paramsE:
.text._ZN5flash16flash_fwd_kernelI23Flash_fwd_kernel_traitsILi32ELi128ELi128ELi4ELb0ELb0EN7cutlass10bfloat16_tE19Flash_kernel_traitsILi32ELi128ELi128ELi4ES3_EELb0ELb1ELb0ELb0ELb0ELb1ELb0ELb0EEEvNS_16Flash_fwd_paramsE:
[----:B------:R-:W-:Y:S02]  /*0000*/  MOV R1, c[0x0][0x28] ;  /* 0x00000a0000017a02 */ /* 0x000fe40000000f00 */
[----:B------:R-:W1:Y:S01]  /*0010*/  S2R R13, SR_CTAID.Y ;  /* 0x00000000000d7919 */ /* 0x000e620000002600 */
[----:B------:R-:W2:Y:S01]  /*0020*/  LDC.U8 R0, c[0x0][0x312] ;  /* 0x0000c480ff007b82 */ /* 0x000ea20000000000 */
[----:B------:R-:W-:Y:S01]  /*0030*/  ISETP.NE.U32.AND P2, PT, RZ, c[0x0][0x240], PT ;  /* 0x00009000ff007a0c */ /* 0x000fe20003f45070 */
[----:B------:R-:W-:Y:S01]  /*0040*/  IMAD.MOV.U32 R6, RZ, RZ, 0x4 ;  /* 0x00000004ff067424 */ /* 0x000fe200078e00ff */
[----:B------:R-:W-:Y:S01]  /*0050*/  ULDC.64 UR6, c[0x0][0x118] ;  /* 0x0000460000067ab9 */ /* 0x000fe20000000a00 */
[----:B------:R-:W-:Y:S01]  /*0060*/  IMAD.MOV.U32 R9, RZ, RZ, -0x1 ;  /* 0xffffffffff097424 */ /* 0x000fe200078e00ff */
[----:B------:R-:W-:Y:S02]  /*0070*/  ISETP.NE.AND.EX P2, PT, RZ, c[0x0][0x244], PT, P2 ;  /* 0x00009100ff007a0c */ /* 0x000fe40003f45320 */
[----:B------:R-:W-:Y:S02]  /*0080*/  ISETP.EQ.U32.AND P1, PT, RZ, c[0x0][0x248], PT ;  /* 0x00009200ff007a0c */ /* 0x000fe40003f22070 */
[----:B------:R-:W-:Y:S01]  /*0090*/  ISETP.NE.U32.AND P0, PT, RZ, c[0x0][0x250], PT ;  /* 0x00009400ff007a0c */ /* 0x000fe20003f05070 */
[----:B------:R-:W-:Y:S01]  /*00a0*/  IMAD.MOV.U32 R8, RZ, RZ, -0x1 ;  /* 0xffffffffff087424 */ /* 0x000fe200078e00ff */
[----:B------:R-:W-:-:S02]  /*00b0*/  IADD3 R1, R1, -0x50, RZ ;  /* 0xffffffb001017810 */ /* 0x000fc40007ffe0ff */
[----:B------:R-:W-:Y:S01]  /*00c0*/  ISETP.NE.AND.EX P0, PT, RZ, c[0x0][0x254], PT, P0 ;  /* 0x00009500ff007a0c */ /* 0x000fe20003f05300 */
[----:B-1----:R-:W-:Y:S01]  /*00d0*/  IMAD.WIDE R2, R13, R6, c[0x0][0x240] ;  /* 0x000090000d027625 */ /* 0x002fe200078e0206 */
[----:B--2---:R-:W-:-:S04]  /*00e0*/  ISETP.NE.AND P3, PT, R0, RZ, PT ;  /* 0x000000ff0000720c */ /* 0x004fc80003f65270 */
[----:B------:R1:W2:Y:S01]  /*00f0*/  @P2 LDG.E R9, [R2.64] ;  /* 0x0000000602092981 */ /* 0x0002a2000c1e1900 */
[----:B------:R-:W-:Y:S01]  /*0100*/  ISETP.EQ.OR.EX P1, PT, RZ, c[0x0][0x24c], !P3, P1 ;  /* 0x00009300ff007a0c */ /* 0x000fe20005f22710 */
[----:B------:R-:W-:Y:S02]  /*0110*/  IMAD.WIDE R4, R13, R6, c[0x0][0x248] ;  /* 0x000092000d047625 */ /* 0x000fe400078e0206 */
[----:B------:R1:W3:Y:S10]  /*0120*/  @P2 LDG.E R0, [R2.64+0x4] ;  /* 0x0000040602002981 */ /* 0x0002f4000c1e1900 */
[----:B------:R4:W5:Y:S01]  /*0130*/  @!P1 LDG.E R8, [R4.64] ;  /* 0x0000000604089981 */ /* 0x000962000c1e1900 */
[----:B------:R-:W-:-:S03]  /*0140*/  IMAD.MOV.U32 R7, RZ, RZ, RZ ;  /* 0x000000ffff077224 */ /* 0x000fc600078e00ff */
[----:B------:R-:W2:Y:S04]  /*0150*/  S2R R16, SR_CTAID.X ;  /* 0x0000000000107919 */ /* 0x000ea80000002500 */
[----:B------:R-:W2:Y:S01]  /*0160*/  S2R R14, SR_CTAID.Z ;  /* 0x00000000000e7919 */ /* 0x000ea20000002700 */
[----:B-1----:R-:W-:-:S05]  /*0170*/  @P0 IMAD.WIDE R2, R13, R6, c[0x0][0x250] ;  /* 0x000094000d020625 */ /* 0x002fca00078e0206 */
[----:B------:R4:W5:Y:S01]  /*0180*/  @P0 LDG.E R7, [R2.64] ;  /* 0x0000000602070981 */ /* 0x000962000c1e1900 */
[----:B------:R-:W-:-:S04]  /*0190*/  ISETP.NE.U32.AND P0, PT, RZ, c[0x0][0x248], PT ;  /* 0x00009200ff007a0c */ /* 0x000fc80003f05070 */
[----:B------:R-:W-:Y:S01]  /*01a0*/  ISETP.NE.AND.EX P0, PT, RZ, c[0x0][0x24c], PT, P0 ;  /* 0x00009300ff007a0c */ /* 0x000fe20003f05300 */
[----:B--2---:R4:W-:Y:S01]  /*01b0*/  STL [R1+0x8], R9 ;  /* 0x0000080901007387 */ /* 0x0049e20000100800 */
[----:B---3--:R-:W-:Y:S02]  /*01c0*/  @P2 IMAD.IADD R64, R0, 0x1, -R9 ;  /* 0x0000000100402824 */ /* 0x008fe400078e0a09 */
[----:B------:R-:W-:-:S09]  /*01d0*/  @!P2 IMAD.MOV.U32 R64, RZ, RZ, c[0x0][0x214] ;  /* 0x00008500ff40a624 */ /* 0x000fd200078e00ff */
[----:B------:R-:W-:Y:S05]  /*01e0*/  @!P0 BRA `(.L_x_9) ;  /* 0x0000004000008947 */ /* 0x000fea0003800000 */
[----:B------:R-:W2:Y:S02]  /*01f0*/  @P3 LDG.E R0, [R4.64+0x4] ;  /* 0x0000040604003981 */ /* 0x000ea4000c1e1900 */
[----:B--2--5:R-:W-:-:S06]  /*0200*/  @P3 IADD3 R0, R0, -R8, RZ ;  /* 0x8000000800003210 */ /* 0x024fcc0007ffe0ff */
[----:B------:R1:W5:Y:S01]  /*0210*/  @!P3 LDG.E R0, [R4.64] ;  /* 0x000000060400b981 */ /* 0x000362000c1e1900 */
[----:B------:R-:W-:Y:S05]  /*0220*/  BRA `(.L_x_10) ;  /* 0x0000001000007947 */ /* 0x000fea0003800000 */
.L_x_9:
[----:B------:R-:W-:Y:S02]  /*0230*/  MOV R0, c[0x0][0x218] ;  /* 0x0000860000007a02 */ /* 0x000fe40000000f00 */
.L_x_10:
[----:B------:R-:W-:-:S04]  /*0240*/  ISETP.NE.U32.AND P2, PT, RZ, c[0x0][0x258], PT ;  /* 0x00009600ff007a0c */ /* 0x000fc80003f45070 */
[----:B------:R-:W-:-:S13]  /*0250*/  ISETP.NE.AND.EX P2, PT, RZ, c[0x0][0x25c], PT, P2 ;  /* 0x00009700ff007a0c */ /* 0x000fda0003f45320 */
[----:B----4-:R-:W-:-:S06]  /*0260*/  @P2 IMAD.WIDE R2, R13, R6, c[0x0][0x258] ;  /* 0x000096000d022625 */ /* 0x010fcc00078e0206 */
[----:B------:R-:W2:Y:S01]  /*0270*/  @P2 LDG.E R3, [R2.64] ;  /* 0x0000000602032981 */ /* 0x000ea2000c1e1900 */
[----:B------:R-:W-:Y:S01]  /*0280*/  IMAD.SHL.U32 R116, R16, 0x80, RZ ;  /* 0x0000008010747824 */ /* 0x000fe200078e00ff */
[----:B------:R-:W-:-:S04]  /*0290*/  @!P2 ISETP.NE.U32.AND P1, PT, RZ, c[0x0][0x268], PT ;  /* 0x00009a00ff00aa0c */ /* 0x000fc80003f25070 */
[----:B------:R-:W-:Y:S02]  /*02a0*/  ISETP.GT.AND P0, PT, R64, R116, PT ;  /* 0x000000744000720c */ /* 0x000fe40003f04270 */
[----:B------:R-:W-:-:S04]  /*02b0*/  @!P2 ISETP.NE.AND.EX P1, PT, RZ, c[0x0][0x26c], PT, P1 ;  /* 0x00009b00ff00aa0c */ /* 0x000fc80003f25310 */
[----:B------:R-:W-:Y:S01]  /*02c0*/  @!P2 SEL R2, RZ, c[0x0][0x21c], !P1 ;  /* 0x00008700ff02aa07 */ /* 0x000fe20004800000 */
[----:B--2--5:R-:W-:-:S03]  /*02d0*/  @P2 IMAD.IADD R45, R3, 0x1, -R7 ;  /* 0x00000001032d2824 */ /* 0x024fc600078e0a07 */
[----:B------:R-:W-:-:S03]  /*02e0*/  @!P2 IADD3 R45, R2, R0, -R7 ;  /* 0x00000000022da210 */ /* 0x000fc60007ffe807 */
[----:B------:R-:W-:Y:S05]  /*02f0*/  @!P0 EXIT ;  /* 0x000000000000894d */ /* 0x000fea0003800000 */
[----:B------:R-:W-:Y:S01]  /*0300*/  IADD3 R0, -R64, 0xff, R116 ;  /* 0x000000ff40007810 */ /* 0x000fe20007ffe174 */
[----:B------:R-:W2:Y:S01]  /*0310*/  S2R R67, SR_TID.X ;  /* 0x0000000000437919 */ /* 0x000ea20000002100 */
[----:B------:R-:W-:Y:S02]  /*0320*/  IADD3 R2, R45, 0x7f, RZ ;  /* 0x0000007f2d027810 */ /* 0x000fe40007ffe0ff */
[----:B------:R-:W-:Y:S02]  /*0330*/  IADD3 R0, R0, c[0x0][0x2e8], R45 ;  /* 0x0000ba0000007a10 */ /* 0x000fe40007ffe02d */
[----:B------:R-:W-:Y:S02]  /*0340*/  SHF.R.S32.HI R3, RZ, 0x1f, R2 ;  /* 0x0000001fff037819 */ /* 0x000fe40000011402 */
[----:B-1----:R-:W-:Y:S02]  /*0350*/  SHF.R.S32.HI R4, RZ, 0x1f, R0 ;  /* 0x0000001fff047819 */ /* 0x002fe40000011400 */
[----:B------:R-:W-:-:S02]  /*0360*/  LEA.HI R2, R3, R2, RZ, 0x7 ;  /* 0x0000000203027211 */ /* 0x000fc400078f38ff */
[----:B------:R-:W-:Y:S02]  /*0370*/  LEA.HI R0, R4, R0, RZ, 0x7 ;  /* 0x0000000004007211 */ /* 0x000fe400078f38ff */
[----:B------:R-:W-:Y:S02]  /*0380*/  SHF.R.S32.HI R2, RZ, 0x7, R2 ;  /* 0x00000007ff027819 */ /* 0x000fe40000011402 */
[----:B------:R-:W-:-:S04]  /*0390*/  SHF.R.S32.HI R0, RZ, 0x7, R0 ;  /* 0x00000007ff007819 */ /* 0x000fc80000011400 */
[----:B------:R-:W-:-:S04]  /*03a0*/  IMNMX R219, R2, R0, PT ;  /* 0x0000000002db7217 */ /* 0x000fc80003800200 */
[----:B------:R-:W-:Y:S01]  /*03b0*/  ISETP.GE.AND P0, PT, R219, 0x1, PT ;  /* 0x00000001db00780c */ /* 0x000fe20003f06270 */
[----:B------:R1:W-:-:S12]  /*03c0*/  STL [R1+0x1c], R219 ;  /* 0x00001cdb01007387 */ /* 0x0003d80000100800 */
[----:B------:R-:W-:Y:S05]  /*03d0*/  @!P0 BRA `(.L_x_11) ;  /* 0x0000f99000008947 */ /* 0x000fea0003800000 */
[----:B--2---:R-:W-:Y:S02]  /*03e0*/  ISETP.NE.AND P1, PT, R9, -0x1, PT ;  /* 0xffffffff0900780c */ /* 0x004fe40003f25270 */
[----:B------:R-:W-:-:S11]  /*03f0*/  ISETP.NE.AND P0, PT, R8, -0x1, PT ;  /* 0xffffffff0800780c */ /* 0x000fd60003f05270 */
[----:B------:R-:W-:Y:S01]  /*0400*/  @!P1 SHF.R.S32.HI R4, RZ, 0x1f, R13 ;  /* 0x0000001fff049819 */ /* 0x000fe2000001140d */
[----:B------:R-:W-:Y:S01]  /*0410*/  @P1 IMAD.WIDE.U32 R2, R9, c[0x0][0x190], RZ ;  /* 0x0000640009021a25 */ /* 0x000fe200078e00ff */
[----:B------:R-:W-:-:S03]  /*0420*/  @P0 IADD3 R0, R7, R8, RZ ;  /* 0x0000000807000210 */ /* 0x000fc60007ffe0ff */
[----:B------:R-:W-:Y:S01]  /*0430*/  @!P1 IMAD R6, R4, c[0x0][0x178], RZ ;  /* 0x00005e0004069a24 */ /* 0x000fe200078e02ff */
[----:B------:R-:W-:Y:S01]  /*0440*/  @P1 MOV R10, R2 ;  /* 0x00000002000a1202 */ /* 0x000fe20000000f00 */
[----:B------:R-:W-:Y:S02]  /*0450*/  @P1 IMAD R11, R9, c[0x0][0x194], R3 ;  /* 0x00006500090b1a24 */ /* 0x000fe400078e0203 */
[----:B------:R-:W-:-:S04]  /*0460*/  @P0 IMAD.WIDE.U32 R2, R0, c[0x0][0x198], RZ ;  /* 0x0000660000020a25 */ /* 0x000fc800078e00ff */
[----:B------:R-:W-:Y:S01]  /*0470*/  @!P1 IMAD.WIDE.U32 R4, R13, c[0x0][0x178], RZ ;  /* 0x00005e000d049a25 */ /* 0x000fe200078e00ff */
[----:B------:R-:W-:-:S03]  /*0480*/  @P0 MOV R18, R2 ;  /* 0x0000000200120202 */ /* 0x000fc60000000f00 */
[----:B------:R-:W-:Y:S01]  /*0490*/  @!P1 IMAD R6, R13, c[0x0][0x17c], R6 ;  /* 0x00005f000d069a24 */ /* 0x000fe200078e0206 */
[----:B------:R-:W-:Y:S01]  /*04a0*/  @!P1 MOV R10, R4 ;  /* 0x00000004000a9202 */ /* 0x000fe20000000f00 */
[----:B------:R-:W-:-:S03]  /*04b0*/  @P0 IMAD R12, R0, c[0x0][0x19c], R3 ;  /* 0x00006700000c0a24 */ /* 0x000fc600078e0203 */
[----:B------:R-:W-:Y:S01]  /*04c0*/  @!P1 IADD3 R11, R5, R6, RZ ;  /* 0x00000006050b9210 */ /* 0x000fe20007ffe0ff */
[----:B------:R-:W-:Y:S05]  /*04d0*/  @P0 BRA `(.L_x_12) ;  /* 0x000000b000000947 */ /* 0x000fea0003800000 */
[----:B------:R-:W-:Y:S01]  /*04e0*/  SHF.R.S32.HI R0, RZ, 0x1f, R7 ;  /* 0x0000001fff007819 */ /* 0x000fe20000011407 */
[----:B------:R-:W-:Y:S01]  /*04f0*/  IMAD.WIDE.U32 R2, R7, c[0x0][0x198], RZ ;  /* 0x0000660007027a25 */ /* 0x000fe200078e00ff */
[----:B------:R-:W-:-:S03]  /*0500*/  SHF.R.S32.HI R4, RZ, 0x1f, R13 ;  /* 0x0000001fff047819 */ /* 0x000fc6000001140d */
[----:B------:R-:W-:Y:S02]  /*0510*/  IMAD R0, R0, c[0x0][0x198], RZ ;  /* 0x0000660000007a24 */ /* 0x000fe400078e02ff */
[----:B------:R-:W-:Y:S02]  /*0520*/  IMAD R4, R4, c[0x0][0x180], RZ ;  /* 0x0000600004047a24 */ /* 0x000fe400078e02ff */
[----:B------:R-:W-:-:S05]  /*0530*/  IMAD R0, R7, c[0x0][0x19c], R0 ;  /* 0x0000670007007a24 */ /* 0x000fca00078e0200 */
[----:B------:R-:W-:Y:S01]  /*0540*/  IADD3 R3, R3, R0, RZ ;  /* 0x0000000003037210 */ /* 0x000fe20007ffe0ff */
[----:B------:R-:W-:-:S04]  /*0550*/  IMAD R0, R13, c[0x0][0x184], R4 ;  /* 0x000061000d007a24 */ /* 0x000fc800078e0204 */
[----:B------:R-:W-:-:S05]  /*0560*/  IMAD.WIDE.U32 R2, R13, c[0x0][0x180], R2 ;  /* 0x000060000d027a25 */ /* 0x000fca00078e0002 */
[----:B------:R-:W-:Y:S02]  /*0570*/  IADD3 R12, R3, R0, RZ ;  /* 0x00000000030c7210 */ /* 0x000fe40007ffe0ff */
[----:B------:R-:W-:Y:S02]  /*0580*/  MOV R18, R2 ;  /* 0x0000000200127202 */ /* 0x000fe40000000f00 */
.L_x_12:
[----:B------:R-:W-:Y:S02]  /*0590*/  IABS R4, c[0x0][0x1c8] ;  /* 0x0000720000047a13 */ /* 0x000fe40000000000 */
[----:B------:R-:W-:Y:S02]  /*05a0*/  IABS R5, R14 ;  /* 0x0000000e00057213 */ /* 0x000fe40000000000 */
[----:B------:R-:W2:Y:S01]  /*05b0*/  I2F.RP R2, R4 ;  /* 0x0000000400027306 */ /* 0x000ea20000209400 */
[----:B------:R-:W-:-:S07]  /*05c0*/  SHF.R.S32.HI R9, RZ, 0x1f, R14 ;  /* 0x0000001fff097819 */ /* 0x000fce000001140e */
[----:B--2---:R-:W2:Y:S02]  /*05d0*/  MUFU.RCP R2, R2 ;  /* 0x0000000200027308 */ /* 0x004ea40000001000 */
[----:B--2---:R-:W-:-:S06]  /*05e0*/  IADD3 R2, R2, 0xffffffe, RZ ;  /* 0x0ffffffe02027810 */ /* 0x004fcc0007ffe0ff */
[----:B------:R-:W2:Y:S02]  /*05f0*/  F2I.FTZ.U32.TRUNC.NTZ R3, R2 ;  /* 0x0000000200037305 */ /* 0x000ea4000021f000 */
[----:B--2---:R-:W-:Y:S02]  /*0600*/  IMAD.MOV R0, RZ, RZ, -R3 ;  /* 0x000000ffff007224 */ /* 0x004fe400078e0a03 */
[----:B------:R-:W-:Y:S02]  /*0610*/  IMAD.MOV.U32 R2, RZ, RZ, RZ ;  /* 0x000000ffff027224 */ /* 0x000fe400078e00ff */
[----:B------:R-:W-:-:S04]  /*0620*/  IMAD R0, R0, R4, RZ ;  /* 0x0000000400007224 */ /* 0x000fc800078e02ff */
[----:B------:R-:W-:-:S04]  /*0630*/  IMAD.HI.U32 R0, R3, R0, R2 ;  /* 0x0000000003007227 */ /* 0x000fc800078e0002 */
[----:B------:R-:W-:-:S04]  /*0640*/  IMAD.MOV.U32 R3, RZ, RZ, R5 ;  /* 0x000000ffff037224 */ /* 0x000fc800078e0005 */
[----:B------:R-:W-:-:S05]  /*0650*/  IMAD.HI.U32 R0, R0, R3, RZ ;  /* 0x0000000300007227 */ /* 0x000fca00078e00ff */
[----:B------:R-:W-:-:S05]  /*0660*/  IADD3 R2, -R0, RZ, RZ ;  /* 0x000000ff00027210 */ /* 0x000fca0007ffe1ff */
[----:B------:R-:W-:-:S05]  /*0670*/  IMAD R2, R4, R2, R3 ;  /* 0x0000000204027224 */ /* 0x000fca00078e0203 */
[----:B------:R-:W-:-:S13]  /*0680*/  ISETP.GT.U32.AND P2, PT, R4, R2, PT ;  /* 0x000000020400720c */ /* 0x000fda0003f44070 */
[----:B------:R-:W-:Y:S01]  /*0690*/  @!P2 IMAD.IADD R2, R2, 0x1, -R4 ;  /* 0x000000010202a824 */ /* 0x000fe200078e0a04 */
[----:B------:R-:W-:Y:S02]  /*06a0*/  @!P2 IADD3 R0, R0, 0x1, RZ ;  /* 0x000000010000a810 */ /* 0x000fe40007ffe0ff */
[----:B------:R-:W-:Y:S02]  /*06b0*/  ISETP.NE.AND P2, PT, RZ, c[0x0][0x1c8], PT ;  /* 0x00007200ff007a0c */ /* 0x000fe40003f45270 */
[----:B------:R-:W-:Y:S01]  /*06c0*/  ISETP.GE.U32.AND P3, PT, R2, R4, PT ;  /* 0x000000040200720c */ /* 0x000fe20003f66070 */
[----:B------:R-:W-:Y:S01]  /*06d0*/  @P0 IMAD.IADD R4, R7, 0x1, R8 ;  /* 0x0000000107040824 */ /* 0x000fe200078e0208 */
[----:B------:R-:W-:-:S04]  /*06e0*/  LOP3.LUT R2, R14, c[0x0][0x1c8], RZ, 0x3c, !PT ;  /* 0x000072000e027a12 */ /* 0x000fc800078e3cff */
[----:B------:R-:W-:Y:S01]  /*06f0*/  ISETP.GE.AND P1, PT, R2, RZ, PT ;  /* 0x000000ff0200720c */ /* 0x000fe20003f26270 */
[----:B------:R-:W-:-:S04]  /*0700*/  @P0 IMAD.WIDE.U32 R2, R4, c[0x0][0x1a0], RZ ;  /* 0x0000680004020a25 */ /* 0x000fc800078e00ff */
[----:B------:R-:W-:Y:S01]  /*0710*/  @P0 IMAD R23, R4, c[0x0][0x1a4], R3 ;  /* 0x0000690004170a24 */ /* 0x000fe200078e0203 */
[----:B------:R-:W-:Y:S02]  /*0720*/  @P0 MOV R22, R2 ;  /* 0x0000000200160202 */ /* 0x000fe40000000f00 */
[----:B------:R-:W-:-:S04]  /*0730*/  @P3 IADD3 R0, R0, 0x1, RZ ;  /* 0x0000000100003810 */ /* 0x000fc80007ffe0ff */
[----:B------:R-:W-:-:S05]  /*0740*/  MOV R20, R0 ;  /* 0x0000000000147202 */ /* 0x000fca0000000f00 */
[----:B------:R-:W-:Y:S01]  /*0750*/  @!P1 IMAD.MOV R20, RZ, RZ, -R20 ;  /* 0x000000ffff149224 */ /* 0x000fe200078e0a14 */
[----:B------:R-:W-:Y:S01]  /*0760*/  @!P2 LOP3.LUT R20, RZ, c[0x0][0x1c8], RZ, 0x33, !PT ;  /* 0x00007200ff14aa12 */ /* 0x000fe200078e33ff */
        /* <DEDUP_REMOVED lines=12> */
.L_x_13:
[----:B------:R-:W-:Y:S01]  /*0830*/  SHF.R.S32.HI R28, RZ, 0x1f, R67 ;  /* 0x0000001fff1c7819 */ /* 0x000fe20000011443 */
[----:B------:R-:W-:Y:S01]  /*0840*/  IMAD.MOV.U32 R206, RZ, RZ, c[0x0][0x198] ;  /* 0x00006600ffce7624 */ /* 0x000fe200078e00ff */
[----:B------:R-:W-:Y:S01]  /*0850*/  IADD3 R118, R219, -0x1, RZ ;  /* 0xffffffffdb767810 */ /* 0x000fe20007ffe0ff */
[----:B------:R-:W-:Y:S01]  /*0860*/  IMAD.MOV.U32 R0, RZ, RZ, 0x7 ;  /* 0x00000007ff007424 */ /* 0x000fe200078e00ff */
[CC--:B------:R-:W-:Y:S01]  /*0870*/  LEA.HI R6, R28.reuse, R67.reuse, RZ, 0x2 ;  /* 0x000000431c067211 */ /* 0x0c0fe200078f10ff */
[----:B------:R-:W-:Y:S01]  /*0880*/  IMAD.MOV.U32 R29, RZ, RZ, c[0x0][0x1a0] ;  /* 0x00006800ff1d7624 */ /* 0x000fe200078e00ff */
[-C--:B------:R-:W-:Y:S01]  /*0890*/  LEA.HI R27, R28, R67.reuse, RZ, 0x3 ;  /* 0x000000431c1b7211 */ /* 0x080fe200078f18ff */
[C---:B------:R-:W-:Y:S01]  /*08a0*/  IMAD.SHL.U32 R205, R206.reuse, 0x80, RZ ;  /* 0x00000080cecd7824 */ /* 0x040fe200078e00ff */
[----:B------:R-:W-:Y:S01]  /*08b0*/  SHF.L.U64.HI R2, R206, R0, c[0x0][0x19c] ;  /* 0x00006700ce027619 */ /* 0x000fe20000010200 */
[C---:B------:R-:W-:Y:S01]  /*08c0*/  IMAD.SHL.U32 R30, R29.reuse, 0x80, RZ ;  /* 0x000000801d1e7824 */ /* 0x040fe200078e00ff */
[----:B------:R-:W-:Y:S01]  /*08d0*/  LOP3.LUT R3, R6, 0xfffffffc, RZ, 0xc0, !PT ;  /* 0xfffffffc06037812 */ /* 0x000fe200078ec0ff */
[----:B------:R-:W-:Y:S01]  /*08e0*/  IMAD.IADD R13, R64, 0x1, -R116 ;  /* 0x00000001400d7824 */ /* 0x000fe200078e0a74 */
[----:B------:R-:W-:Y:S01]  /*08f0*/  SHF.R.S32.HI R25, RZ, 0x3, R27 ;  /* 0x00000003ff197819 */ /* 0x000fe2000001141b */
[----:B------:R-:W-:Y:S01]  /*0900*/  IMAD R4, R2, R118, RZ ;  /* 0x0000007602047224 */ /* 0x000fe200078e02ff */
[----:B------:R-:W-:Y:S01]  /*0910*/  SHF.L.U64.HI R7, R29, R0, c[0x0][0x1a4] ;  /* 0x000069001d077619 */ /* 0x000fe20000010200 */
[----:B------:R-:W-:Y:S01]  /*0920*/  IMAD.IADD R2, R67, 0x1, -R3 ;  /* 0x0000000143027824 */ /* 0x000fe200078e0a03 */
[----:B------:R-:W-:Y:S01]  /*0930*/  SHF.R.S32.HI R0, RZ, 0x1f, R118 ;  /* 0x0000001fff007819 */ /* 0x000fe20000011476 */
[----:B------:R-:W-:Y:S01]  /*0940*/  IMAD.SHL.U32 R5, R25, 0x40, RZ ;  /* 0x0000004019057824 */ /* 0x000fe200078e00ff */
[----:B------:R-:W-:Y:S01]  /*0950*/  SHF.R.S32.HI R250, RZ, 0x2, R6 ;  /* 0x00000002fffa7819 */ /* 0x000fe20000011406 */
[----:B------:R-:W-:Y:S01]  /*0960*/  IMAD R3, R7, R118, RZ ;  /* 0x0000007607037224 */ /* 0x000fe200078e02ff */
[----:B------:R-:W-:Y:S01]  /*0970*/  LEA.HI R66, R28, R67, RZ, 0x5 ;  /* 0x000000431c427211 */ /* 0x000fe200078f28ff */
[----:B------:R-:W-:Y:S01]  /*0980*/  IMAD.SHL.U32 R36, R2, 0x8, RZ ;  /* 0x0000000802247824 */ /* 0x000fe200078e00ff */
[----:B------:R-:W-:Y:S01]  /*0990*/  LOP3.LUT R2, R5, 0xc0, RZ, 0xc0, !PT ;  /* 0x000000c005027812 */ /* 0x000fe200078ec0ff */
[----:B------:R-:W-:Y:S01]  /*09a0*/  IMAD R24, R0, R205, R4 ;  /* 0x000000cd00187224 */ /* 0x000fe200078e0204 */
[----:B------:R-:W-:Y:S01]  /*09b0*/  IADD3 R34, R250, 0x20, RZ ;  /* 0x00000020fa227810 */ /* 0x000fe20007ffe0ff */
[----:B------:R-:W-:Y:S01]  /*09c0*/  IMAD R26, R0, R30, R3 ;  /* 0x0000001e001a7224 */ /* 0x000fe200078e0203 */
[----:B------:R-:W-:Y:S01]  /*09d0*/  LOP3.LUT R3, R2, 0x18, R36, 0xf8, !PT ;  /* 0x0000001802037812 */ /* 0x000fe200078ef824 */
[----:B------:R-:W-:Y:S01]  /*09e0*/  IMAD R9, R9, c[0x0][0x1a8], RZ ;  /* 0x00006a0009097a24 */ /* 0x000fe200078e02ff */
[----:B------:R-:W-:Y:S01]  /*09f0*/  SHF.R.U32.HI R0, RZ, 0x3, R2 ;  /* 0x00000003ff007819 */ /* 0x000fe20000011602 */
[----:B------:R-:W-:Y:S01]  /*0a00*/  IMAD.MOV.U32 R218, RZ, RZ, c[0x0][0x19c] ;  /* 0x00006700ffda7624 */ /* 0x000fe200078e00ff */
[----:B------:R-:W-:Y:S01]  /*0a10*/  IADD3 R33, R250, 0x40, RZ ;  /* 0x00000040fa217810 */ /* 0x000fe20007ffe0ff */
[----:B------:R-:W-:Y:S01]  /*0a20*/  IMAD R9, R14, c[0x0][0x1ac], R9 ;  /* 0x00006b000e097a24 */ /* 0x000fe200078e0209 */
[----:B------:R-:W-:-:S02]  /*0a30*/  LOP3.LUT R8, R3, R0, RZ, 0x3c, !PT ;  /* 0x0000000003087212 */ /* 0x000fc400078e3cff */
[----:B------:R-:W-:Y:S02]  /*0a40*/  LEA.HI R0, R6, R250, RZ, 0x1 ;  /* 0x000000fa06007211 */ /* 0x000fe400078f08ff */
[----:B------:R-:W-:Y:S02]  /*0a50*/  SHF.R.S32.HI R251, RZ, 0x1f, R250 ;  /* 0x0000001ffffb7819 */ /* 0x000fe400000114fa */
[----:B------:R-:W-:Y:S02]  /*0a60*/  LOP3.LUT R0, R0, 0x7fffffe, RZ, 0xc0, !PT ;  /* 0x07fffffe00007812 */ /* 0x000fe400078ec0ff */
[----:B------:R-:W-:Y:S01]  /*0a70*/  SHF.R.S32.HI R37, RZ, 0x1f, R36 ;  /* 0x0000001fff257819 */ /* 0x000fe20000011424 */
[----:B------:R-:W-:Y:S01]  /*0a80*/  IMAD R7, R251, c[0x0][0x198], RZ ;  /* 0x00006600fb077a24 */ /* 0x000fe200078e02ff */
[-C--:B------:R-:W-:Y:S01]  /*0a90*/  ISETP.GE.AND P3, PT, R34, R13.reuse, PT ;  /* 0x0000000d2200720c */ /* 0x080fe20003f66270 */
[C---:B------:R-:W-:Y:S01]  /*0aa0*/  IMAD.IADD R0, R250.reuse, 0x1, -R0 ;  /* 0x00000001fa007824 */ /* 0x040fe200078e0a00 */
[----:B------:R-:W-:Y:S01]  /*0ab0*/  ISETP.GE.AND P2, PT, R33, R13, PT ;  /* 0x0000000d2100720c */ /* 0x000fe20003f46270 */
[----:B------:R-:W-:Y:S01]  /*0ac0*/  IMAD.WIDE.U32 R4, R250, c[0x0][0x198], R36 ;  /* 0x00006600fa047a25 */ /* 0x000fe200078e0024 */
[----:B------:R-:W-:-:S02]  /*0ad0*/  SHF.R.S32.HI R65, RZ, 0x5, R66 ;  /* 0x00000005ff417819 */ /* 0x000fc40000011442 */
[-C--:B------:R-:W-:Y:S01]  /*0ae0*/  ISETP.GE.AND P4, PT, R250, R13.reuse, PT ;  /* 0x0000000dfa00720c */ /* 0x080fe20003f86270 */
[----:B------:R-:W-:Y:S01]  /*0af0*/  IMAD.WIDE R38, R16, 0x80, R250 ;  /* 0x0000008010267825 */ /* 0x000fe200078e02fa */
[----:B------:R-:W-:Y:S02]  /*0b00*/  IADD3 R2, P0, R36, R10, RZ ;  /* 0x0000000a24027210 */ /* 0x000fe40007f1e0ff */
[C---:B------:R-:W-:Y:S01]  /*0b10*/  IADD3 R31, R250.reuse, 0x60, RZ ;  /* 0x00000060fa1f7810 */ /* 0x040fe20007ffe0ff */
[----:B------:R-:W-:Y:S01]  /*0b20*/  IMAD R6, R65, 0x8, R0 ;  /* 0x0000000841067824 */ /* 0x000fe200078e0200 */
[----:B------:R-:W-:Y:S01]  /*0b30*/  STL.64 [R1], R38 ;  /* 0x0000002601007387 */ /* 0x000fe20000100a00 */
[----:B------:R-:W-:Y:S01]  /*0b40*/  IMAD.X R3, R37, 0x1, R11, P0 ;  /* 0x0000000125037824 */ /* 0x000fe200000e060b */
[----:B------:R-:W-:Y:S01]  /*0b50*/  ISETP.GE.AND P1, PT, R31, R13, PT ;  /* 0x0000000d1f00720c */ /* 0x000fe20003f26270 */
[----:B------:R-:W-:Y:S01]  /*0b60*/  IMAD R0, R250, c[0x0][0x19c], R7 ;  /* 0x00006700fa007a24 */ /* 0x000fe200078e0207 */
[----:B------:R-:W-:Y:S01]  /*0b70*/  IADD3 R18, P0, R18, R4, RZ ;  /* 0x0000000412127210 */ /* 0x000fe20007f1e0ff */
[----:B------:R-:W-:Y:S01]  /*0b80*/  IMAD.WIDE.U32 R2, R14, c[0x0][0x1a8], R2 ;  /* 0x00006a000e027a25 */ /* 0x000fe200078e0002 */
[----:B------:R2:W-:Y:S01]  /*0b90*/  STL [R1+0x20], R13 ;  /* 0x0000200d01007387 */ /* 0x0005e20000100800 */
[----:B------:R-:W-:-:S02]  /*0ba0*/  SHF.R.S32.HI R21, RZ, 0x1f, R20 ;  /* 0x0000001fff157819 */ /* 0x000fc40000011414 */
[----:B------:R-:W-:Y:S01]  /*0bb0*/  IMAD.U32 R217, R6, 0x20, R8 ;  /* 0x0000002006d97824 */ /* 0x000fe200078e0008 */
[----:B------:R-:W-:Y:S01]  /*0bc0*/  @!P3 IADD3 R6, P5, R38, 0x20, RZ ;  /* 0x000000202606b810 */ /* 0x000fe20007fbe0ff */
[----:B------:R-:W-:Y:S01]  /*0bd0*/  IMAD.IADD R3, R3, 0x1, R9 ;  /* 0x0000000103037824 */ /* 0x000fe200078e0209 */
[----:B------:R-:W-:Y:S01]  /*0be0*/  IADD3.X R19, R12, R5, R0, P0, !PT ;  /* 0x000000050c137210 */ /* 0x000fe200007fe400 */
[----:B------:R-:W-:Y:S01]  /*0bf0*/  @!P4 IMAD R0, R39, c[0x0][0x190], RZ ;  /* 0x000064002700ca24 */ /* 0x000fe200078e02ff */
[----:B------:R3:W-:Y:S01]  /*0c00*/  STL [R1+0x40], R34 ;  /* 0x0000402201007387 */ /* 0x0007e20000100800 */
[----:B------:R-:W-:Y:S02]  /*0c10*/  @!P3 IMAD.X R7, RZ, RZ, R39, P5 ;  /* 0x000000ffff07b224 */ /* 0x000fe400028e0627 */
[----:B------:R-:W-:Y:S01]  /*0c20*/  @!P3 IMAD.MOV.U32 R4, RZ, RZ, R2 ;  /* 0x000000ffff04b224 */ /* 0x000fe200078e0002 */
[----:B------:R4:W-:Y:S01]  /*0c30*/  STL [R1+0x44], R33 ;  /* 0x0000442101007387 */ /* 0x0009e20000100800 */
[----:B------:R-:W-:-:S02]  /*0c40*/  @!P3 IMAD.MOV.U32 R5, RZ, RZ, R3 ;  /* 0x000000ffff05b224 */ /* 0x000fc400078e0003 */
[--C-:B------:R-:W-:Y:S01]  /*0c50*/  @!P2 IMAD.MOV.U32 R8, RZ, RZ, R2.reuse ;  /* 0x000000ffff08a224 */ /* 0x100fe200078e0002 */
[----:B------:R-:W-:Y:S01]  /*0c60*/  STL.64 [R1+0x28], R36 ;  /* 0x0000282401007387 */ /* 0x000fe20000100a00 */
[--C-:B------:R-:W-:Y:S02]  /*0c70*/  @!P2 IMAD.MOV.U32 R9, RZ, RZ, R3.reuse ;  /* 0x000000ffff09a224 */ /* 0x100fe400078e0003 */
[----:B------:R-:W-:Y:S01]  /*0c80*/  @!P1 IMAD.MOV.U32 R16, RZ, RZ, R2 ;  /* 0x000000ffff109224 */ /* 0x000fe200078e0002 */
[----:B------:R-:W-:Y:S01]  /*0c90*/  STL [R1+0x48], R31 ;  /* 0x0000481f01007387 */ /* 0x000fe20000100800 */
[--C-:B------:R-:W-:Y:S02]  /*0ca0*/  @!P1 IMAD.MOV.U32 R17, RZ, RZ, R3.reuse ;  /* 0x000000ffff119224 */ /* 0x100fe400078e0003 */
[C---:B------:R-:W-:Y:S01]  /*0cb0*/  @!P4 IMAD R10, R38.reuse, c[0x0][0x194], R0 ;  /* 0x00006500260aca24 */ /* 0x040fe200078e0200 */
[C---:B--2---:R-:W-:Y:S01]  /*0cc0*/  @!P2 IADD3 R13, P0, R38.reuse, 0x40, RZ ;  /* 0x00000040260da810 */ /* 0x044fe20007f1e0ff */
[----:B------:R-:W-:-:S04]  /*0cd0*/  @!P4 IMAD.WIDE.U32 R2, R38, c[0x0][0x190], R2 ;  /* 0x000064002602ca25 */ /* 0x000fc800078e0002 */
[--C-:B------:R-:W-:Y:S01]  /*0ce0*/  @!P2 IMAD.X R11, RZ, RZ, R39.reuse, P0 ;  /* 0x000000ffff0ba224 */ /* 0x100fe200000e0627 */
[----:B------:R-:W-:Y:S01]  /*0cf0*/  @!P1 IADD3 R0, P0, R38, 0x60, RZ ;  /* 0x0000006026009810 */ /* 0x000fe20007f1e0ff */
[----:B------:R-:W-:Y:S01]  /*0d00*/  @!P3 IMAD R7, R7, c[0x0][0x190], RZ ;  /* 0x000064000707ba24 */ /* 0x000fe200078e02ff */
[----:B------:R-:W-:Y:S01]  /*0d10*/  @!P4 LEA R12, P5, R2, c[0x0][0x160], 0x1 ;  /* 0x00005800020cca11 */ /* 0x000fe200078a08ff */
[----:B------:R-:W-:Y:S02]  /*0d20*/  @!P4 IMAD.IADD R3, R3, 0x1, R10 ;  /* 0x000000010303c824 */ /* 0x000fe400078e020a */
[----:B------:R-:W-:Y:S02]  /*0d30*/  @!P1 IMAD.X R10, RZ, RZ, R39, P0 ;  /* 0x000000ffff0a9224 */ /* 0x000fe400000e0627 */
[----:B------:R-:W-:Y:S02]  /*0d40*/  @!P3 IMAD R14, R6, c[0x0][0x194], R7 ;  /* 0x00006500060eba24 */ /* 0x000fe400078e0207 */
[----:B------:R-:W-:-:S02]  /*0d50*/  @!P2 IMAD R11, R11, c[0x0][0x190], RZ ;  /* 0x000064000b0baa24 */ /* 0x000fc400078e02ff */
[----:B------:R-:W-:-:S04]  /*0d60*/  @!P3 IMAD.WIDE.U32 R6, R6, c[0x0][0x190], R4 ;  /* 0x000064000606ba25 */ /* 0x000fc800078e0004 */
[----:B------:R-:W-:-:S04]  /*0d70*/  @!P2 IMAD.WIDE.U32 R4, R13, c[0x0][0x190], R8 ;  /* 0x000064000d04aa25 */ /* 0x000fc800078e0008 */
[----:B------:R-:W-:Y:S02]  /*0d80*/  @!P1 IMAD R8, R10, c[0x0][0x190], RZ ;  /* 0x000064000a089a24 */ /* 0x000fe400078e02ff */
[----:B------:R-:W-:Y:S01]  /*0d90*/  @!P2 IMAD R11, R13, c[0x0][0x194], R11 ;  /* 0x000065000d0baa24 */ /* 0x000fe200078e020b */
[----:B------:R-:W-:Y:S01]  /*0da0*/  @!P4 LEA.HI.X R13, R2, c[0x0][0x164], R3, 0x1, P5 ;  /* 0x00005900020dca11 */ /* 0x000fe200028f0c03 */
[----:B------:R-:W-:Y:S01]  /*0db0*/  @!P3 IMAD.IADD R7, R7, 0x1, R14 ;  /* 0x000000010707b824 */ /* 0x000fe200078e020e */
[----:B------:R-:W-:Y:S01]  /*0dc0*/  @!P3 LEA R10, P5, R6, c[0x0][0x160], 0x1 ;  /* 0x00005800060aba11 */ /* 0x000fe200078a08ff */
[----:B------:R-:W-:Y:S01]  /*0dd0*/  @!P1 IMAD.WIDE.U32 R2, R0, c[0x0][0x190], R16 ;  /* 0x0000640000029a25 */ /* 0x000fe200078e0010 */
[----:B------:R-:W-:-:S03]  /*0de0*/  @!P2 LEA R14, P0, R4, c[0x0][0x160], 0x1 ;  /* 0x00005800040eaa11 */ /* 0x000fc600078008ff */
[----:B------:R-:W-:Y:S02]  /*0df0*/  @!P1 IMAD R8, R0, c[0x0][0x194], R8 ;  /* 0x0000650000089a24 */ /* 0x000fe400078e0208 */
[----:B------:R-:W-:Y:S02]  /*0e00*/  IMAD R16, R118, -0x80, R45 ;  /* 0xffffff8076107824 */ /* 0x000fe400078e022d */
[----:B------:R-:W-:Y:S02]  /*0e10*/  IMAD R0, R21, c[0x0][0x1b0], RZ ;  /* 0x00006c0015007a24 */ /* 0x000fe400078e02ff */
[----:B------:R-:W-:Y:S01]  /*0e20*/  @!P2 IMAD.IADD R5, R5, 0x1, R11 ;  /* 0x000000010505a824 */ /* 0x000fe200078e020b */
[----:B------:R-:W-:Y:S01]  /*0e30*/  @!P3 LEA.HI.X R11, R6, c[0x0][0x164], R7, 0x1, P5 ;  /* 0x00005900060bba11 */ /* 0x000fe200028f0c07 */
[----:B------:R-:W-:Y:S01]  /*0e40*/  IMAD R6, R20, c[0x0][0x1b4], R0 ;  /* 0x00006d0014067a24 */ /* 0x000fe200078e0200 */
[----:B------:R-:W-:Y:S01]  /*0e50*/  ISETP.GE.AND P6, PT, R250, R16, PT ;  /* 0x00000010fa00720c */ /* 0x000fe20003fc6270 */
[----:B------:R-:W-:Y:S01]  /*0e60*/  IMAD.WIDE.U32 R248, R20, c[0x0][0x1b0], R18 ;  /* 0x00006c0014f87a25 */ /* 0x000fe200078e0012 */
[----:B------:R-:W-:-:S03]  /*0e70*/  @!P2 LEA.HI.X R15, R4, c[0x0][0x164], R5, 0x1, P0 ;  /* 0x00005900040faa11 */ /* 0x000fc600000f0c05 */
[----:B------:R-:W-:Y:S01]  /*0e80*/  @!P1 IMAD.IADD R3, R3, 0x1, R8 ;  /* 0x0000000103039824 */ /* 0x000fe200078e0208 */
[C---:B------:R-:W-:Y:S01]  /*0e90*/  @!P1 LEA R8, P0, R2.reuse, c[0x0][0x160], 0x1 ;  /* 0x0000580002089a11 */ /* 0x040fe200078008ff */
[----:B------:R-:W-:Y:S02]  /*0ea0*/  IMAD.IADD R247, R249, 0x1, R6 ;  /* 0x00000001f9f77824 */ /* 0x000fe400078e0206 */
[----:B------:R-:W-:Y:S01]  /*0eb0*/  IMAD.MOV.U32 R246, RZ, RZ, R248 ;  /* 0x000000fffff67224 */ /* 0x000fe200078e00f8 */
[----:B------:R-:W-:Y:S01]  /*0ec0*/  @!P1 LEA.HI.X R9, R2, c[0x0][0x164], R3, 0x1, P0 ;  /* 0x0000590002099a11 */ /* 0x000fe200000f0c03 */
[----:B------:R-:W-:Y:S01]  /*0ed0*/  IMAD.SHL.U32 R217, R217, 0x2, RZ ;  /* 0x00000002d9d97824 */ /* 0x000fe200078e00ff */
[----:B------:R-:W-:Y:S01]  /*0ee0*/  ISETP.GE.AND P0, PT, R34, R16, PT ;  /* 0x000000102200720c */ /* 0x000fe20003f06270 */
[----:B------:R-:W-:-:S03]  /*0ef0*/  IMAD.WIDE.U32 R2, R118, R205, R246 ;  /* 0x000000cd76027225 */ /* 0x000fc600078e00f6 */
[----:B------:R-:W-:Y:S01]  /*0f00*/  @!PT LDS RZ, [RZ] ;  /* 0x00000000fffff984 */ /* 0x000fe20000000800 */
[----:B------:R-:W-:Y:S01]  /*0f10*/  @!PT LDS RZ, [RZ] ;  /* 0x00000000fffff984 */ /* 0x000fe20000000800 */
[----:B------:R-:W-:Y:S01]  /*0f20*/  @!PT LDS RZ, [RZ] ;  /* 0x00000000fffff984 */ /* 0x000fe20000000800 */
[----:B------:R2:W-:Y:S01]  /*0f30*/  @!P4 LDGSTS.E.BYPASS.LTC128B.128 [R217], [R12.64] ;  /* 0x000000000cd9cfae */ /* 0x0005e2000b901d46 */
[----:B------:R-:W-:Y:S02]  /*0f40*/  IMAD R0, R251, c[0x0][0x1a0], RZ ;  /* 0x00006800fb007a24 */ /* 0x000fe400078e02ff */
[----:B------:R-:W-:Y:S01]  /*0f50*/  IMAD.WIDE.U32 R4, R250, c[0x0][0x1a0], R36 ;  /* 0x00006800fa047a25 */ /* 0x000fe200078e0024 */
[----:B------:R5:W-:Y:S01]  /*0f60*/  @!P3 LDGSTS.E.BYPASS.LTC128B.128 [R217+0x800], [R10.64] ;  /* 0x008000000ad9bfae */ /* 0x000be2000b901d46 */
[----:B------:R-:W-:Y:S02]  /*0f70*/  @!P6 LEA R6, P3, R2, c[0x0][0x168], 0x1 ;  /* 0x00005a000206ea11 */ /* 0x000fe400078608ff */
[----:B------:R-:W-:Y:S01]  /*0f80*/  IMAD.IADD R3, R3, 0x1, R24 ;  /* 0x0000000103037824 */ /* 0x000fe200078e0218 */
[----:B------:R-:W-:Y:S01]  /*0f90*/  IADD3 R18, P5, R22, R4, RZ ;  /* 0x0000000416127210 */ /* 0x000fe20007fbe0ff */
[----:B------:R-:W-:Y:S01]  /*0fa0*/  IMAD R0, R250, c[0x0][0x1a4], R0 ;  /* 0x00006900fa007a24 */ /* 0x000fe200078e0200 */
[----:B------:R1:W-:Y:S01]  /*0fb0*/  @!P2 LDGSTS.E.BYPASS.LTC128B.128 [R217+0x1000], [R14.64] ;  /* 0x010000000ed9afae */ /* 0x0003e2000b901d46 */
[----:B------:R-:W-:Y:S01]  /*0fc0*/  ISETP.GE.AND P2, PT, R33, R16, PT ;  /* 0x000000102100720c */ /* 0x000fe20003f46270 */
[----:B------:R-:W-:Y:S01]  /*0fd0*/  IMAD.MOV.U32 R22, RZ, RZ, c[0x0][0x1a4] ;  /* 0x00006900ff167624 */ /* 0x000fe200078e00ff */
[----:B------:R-:W-:Y:S01]  /*0fe0*/  @!P6 LEA.HI.X R7, R2, c[0x0][0x16c], R3, 0x1, P3 ;  /* 0x00005b000207ea11 */ /* 0x000fe200018f0c03 */
[----:B------:R1:W-:Y:S01]  /*0ff0*/  @!P1 LDGSTS.E.BYPASS.LTC128B.128 [R217+0x1800], [R8.64] ;  /* 0x0180000008d99fae */ /* 0x0003e2000b901d46 */
[----:B------:R-:W-:-:S02]  /*1000*/  IADD3.X R19, R23, R5, R0, P5, !PT ;  /* 0x0000000517137210 */ /* 0x000fc40002ffe400 */
[C---:B------:R-:W-:Y:S01]  /*1010*/  @!P0 LEA R0, P4, R206.reuse, R2, 0x5 ;  /* 0x00000002ce008211 */ /* 0x040fe200078828ff */
[----:B------:R2:W-:Y:S01]  /*1020*/  @!P6 LDGSTS.E.BYPASS.LTC128B.128 [R217+0x2000], [R6.64] ;  /* 0x0200000006d9efae */ /* 0x0005e2000b901d46 */
[-C--:B------:R-:W-:Y:S02]  /*1030*/  ISETP.GE.AND P6, PT, R33, R16.reuse, PT ;  /* 0x000000102100720c */ /* 0x080fe40003fc6270 */
[----:B------:R-:W-:Y:S02]  /*1040*/  @!P0 LEA.HI.X R5, R206, R3, R218, 0x5, P4 ;  /* 0x00000003ce058211 */ /* 0x000fe400020f2cda */
[C---:B------:R-:W-:Y:S02]  /*1050*/  @!P0 LEA R4, P4, R0.reuse, c[0x0][0x168], 0x1 ;  /* 0x00005a0000048a11 */ /* 0x040fe400078808ff */
[----:B------:R-:W-:Y:S02]  /*1060*/  ISETP.GE.AND P5, PT, R31, R16, PT ;  /* 0x000000101f00720c */ /* 0x000fe40003fa6270 */
[----:B------:R-:W-:-:S02]  /*1070*/  @!P0 LEA.HI.X R5, R0, c[0x0][0x16c], R5, 0x1, P4 ;  /* 0x00005b0000058a11 */ /* 0x000fc400020f0c05 */
[-C--:B------:R-:W-:Y:S02]  /*1080*/  ISETP.GE.AND P4, PT, R250, R16.reuse, PT ;  /* 0x00000010fa00720c */ /* 0x080fe40003f86270 */
[----:B-----5:R-:W-:Y:S01]  /*1090*/  LEA.HI R10, R28, R67, RZ, 0x4 ;  /* 0x000000431c0a7211 */ /* 0x020fe200078f20ff */
[----:B------:R5:W-:Y:S01]  /*10a0*/  @!P0 LDGSTS.E.BYPASS.LTC128B.128 [R217+0x2800], [R4.64] ;  /* 0x0280000004d98fae */ /* 0x000be2000b901d46 */
[-C--:B------:R-:W-:Y:S01]  /*10b0*/  ISETP.GE.AND P3, PT, R34, R16.reuse, PT ;  /* 0x000000102200720c */ /* 0x080fe20003f66270 */
[----:B---3--:R-:W-:Y:S01]  /*10c0*/  IMAD.WIDE.U32 R34, R20, c[0x0][0x1b8], R18 ;  /* 0x00006e0014227a25 */ /* 0x008fe200078e0012 */
[----:B------:R-:W-:-:S03]  /*10d0*/  ISETP.GE.AND P1, PT, R31, R16, PT ;  /* 0x000000101f00720c */ /* 0x000fc60003f26270 */
[----:B------:R-:W-:Y:S01]  /*10e0*/  IMAD.WIDE.U32 R16, R206, 0x40, RZ ;  /* 0x00000040ce107825 */ /* 0x000fe200078e00ff */
[----:B------:R-:W-:Y:S01]  /*10f0*/  STL.64 [R1+0x38], R34 ;  /* 0x0000382201007387 */ /* 0x000fe20000100a00 */
[----:B-1----:R-:W-:Y:S02]  /*1100*/  SHF.R.S32.HI R8, RZ, 0x4, R10 ;  /* 0x00000004ff087819 */ /* 0x002fe4000001140a */
[----:B------:R-:W-:Y:S02]  /*1110*/  IMAD.SHL.U32 R9, R218, 0x40, RZ ;  /* 0x00000040da097824 */ /* 0x000fe400078e00ff */
[----:B------:R-:W-:Y:S01]  /*1120*/  IMAD.MOV.U32 R32, RZ, RZ, R34 ;  /* 0x000000ffff207224 */ /* 0x000fe200078e0022 */
[----:B--2---:R-:W-:Y:S01]  /*1130*/  LOP3.LUT R6, R27, 0xfffffff8, RZ, 0xc0, !PT ;  /* 0xfffffff81b067812 */ /* 0x004fe200078ec0ff */
[----:B------:R-:W-:Y:S01]  /*1140*/  IMAD.SHL.U32 R18, R22, 0x40, RZ ;  /* 0x0000004016127824 */ /* 0x000fe200078e00ff */
[----:B------:R-:W-:-:S03]  /*1150*/  @!P6 IADD3 R7, P0, R2, R16, RZ ;  /* 0x000000100207e210 */ /* 0x000fc60007f1e0ff */
[----:B------:R-:W-:-:S05]  /*1160*/  IMAD.IADD R6, R67, 0x1, -R6 ;  /* 0x0000000143067824 */ /* 0x000fca00078e0a06 */
[----:B------:R-:W-:Y:S02]  /*1170*/  LEA.HI R0, R6, R6, RZ, 0x1 ;  /* 0x0000000606007211 */ /* 0x000fe400078f08ff */
[----:B-----5:R-:W-:Y:S02]  /*1180*/  LEA.HI R4, R10, R8, RZ, 0x1 ;  /* 0x000000080a047211 */ /* 0x020fe400078f08ff */
[----:B------:R-:W-:Y:S02]  /*1190*/  SHF.R.S32.HI R60, RZ, 0x1, R0 ;  /* 0x00000001ff3c7819 */ /* 0x000fe40000011400 */
[----:B------:R-:W-:Y:S02]  /*11a0*/  LOP3.LUT R4, R4, 0xfffffffe, RZ, 0xc0, !PT ;  /* 0xfffffffe04047812 */ /* 0x000fe400078ec0ff */
[----:B------:R-:W-:Y:S01]  /*11b0*/  LOP3.LUT R0, R0, 0x7fffffe, RZ, 0xc0, !PT ;  /* 0x07fffffe00007812 */ /* 0x000fe200078ec0ff */
[----:B------:R-:W-:Y:S02]  /*11c0*/  IMAD.SHL.U32 R5, R60, 0x40, RZ ;  /* 0x000000403c057824 */ /* 0x000fe400078e00ff */
[----:B------:R-:W-:Y:S01]  /*11d0*/  IMAD.IADD R15, R8, 0x1, -R4 ;  /* 0x00000001080f7824 */ /* 0x000fe200078e0a04 */
[----:B------:R-:W-:Y:S01]  /*11e0*/  @!P6 IADD3.X R8, R3, R17, R9, P0, !PT ;  /* 0x000000110308e210 */ /* 0x000fe200007fe409 */
[----:B------:R-:W-:Y:S01]  /*11f0*/  IMAD.IADD R13, R6, 0x1, -R0 ;  /* 0x00000001060d7824 */ /* 0x000fe200078e0a00 */
[----:B------:R-:W-:Y:S01]  /*1200*/  LOP3.LUT R0, R5, 0xc0, RZ, 0xc0, !PT ;  /* 0x000000c005007812 */ /* 0x000fe200078ec0ff */
[----:B------:R-:W-:Y:S01]  /*1210*/  IMAD.SHL.U32 R4, R25, 0x8, RZ ;  /* 0x0000000819047824 */ /* 0x000fe200078e00ff */
[----:B------:R-:W-:Y:S01]  /*1220*/  LOP3.LUT R5, R10, 0xfffffff0, RZ, 0xc0, !PT ;  /* 0xfffffff00a057812 */ /* 0x000fe200078ec0ff */
[----:B------:R-:W-:Y:S01]  /*1230*/  @!P5 IMAD R6, R218, 0x60, RZ ;  /* 0x00000060da06d824 */ /* 0x000fe200078e02ff */
[----:B------:R-:W-:Y:S01]  /*1240*/  @!P6 LEA R10, P0, R7, c[0x0][0x168], 0x1 ;  /* 0x00005a00070aea11 */ /* 0x000fe200078008ff */
[----:B------:R-:W-:Y:S01]  /*1250*/  @!P5 IMAD.WIDE.U32 R2, R206, 0x60, R2 ;  /* 0x00000060ce02d825 */ /* 0x000fe200078e0002 */
[----:B------:R-:W-:-:S02]  /*1260*/  LOP3.LUT R4, R0, 0x8, R4, 0xf8, !PT ;  /* 0x0000000800047812 */ /* 0x000fc400078ef804 */
[----:B------:R-:W-:Y:S01]  /*1270*/  SHF.R.U32.HI R0, RZ, 0x3, R0 ;  /* 0x00000003ff007819 */ /* 0x000fe20000011600 */
[----:B------:R-:W-:Y:S01]  /*1280*/  IMAD R9, R21, c[0x0][0x1b8], RZ ;  /* 0x00006e0015097a24 */ /* 0x000fe200078e02ff */
[----:B------:R-:W-:Y:S01]  /*1290*/  @!P6 LEA.HI.X R11, R7, c[0x0][0x16c], R8, 0x1, P0 ;  /* 0x00005b00070bea11 */ /* 0x000fe200000f0c08 */
[----:B------:R-:W-:Y:S01]  /*12a0*/  IMAD.WIDE.U32 R16, R29, 0x40, RZ ;  /* 0x000000401d107825 */ /* 0x000fe200078e00ff */
[----:B------:R-:W-:-:S03]  /*12b0*/  LOP3.LUT R14, R4, R0, RZ, 0x3c, !PT ;  /* 0x00000000040e7212 */ /* 0x000fc600078e3cff */
[----:B------:R-:W-:Y:S01]  /*12c0*/  @!P5 IMAD.IADD R0, R3, 0x1, R6 ;  /* 0x000000010300d824 */ /* 0x000fe200078e0206 */
[----:B------:R-:W-:Y:S01]  /*12d0*/  @!P5 LEA R6, P0, R2, c[0x0][0x168], 0x1 ;  /* 0x00005a000206da11 */ /* 0x000fe200078008ff */
[----:B------:R-:W-:Y:S01]  /*12e0*/  IMAD.IADD R4, R67, 0x1, -R5 ;  /* 0x0000000143047824 */ /* 0x000fe200078e0a05 */
[----:B------:R1:W-:Y:S01]  /*12f0*/  @!P6 LDGSTS.E.BYPASS.LTC128B.128 [R217+0x3000], [R10.64] ;  /* 0x030000000ad9efae */ /* 0x0003e2000b901d46 */
[----:B------:R-:W-:Y:S01]  /*1300*/  IMAD R9, R20, c[0x0][0x1bc], R9 ;  /* 0x00006f0014097a24 */ /* 0x000fe200078e0209 */
[----:B------:R-:W-:Y:S02]  /*1310*/  @!P5 LEA.HI.X R7, R2, c[0x0][0x16c], R0, 0x1, P0 ;  /* 0x00005b000207da11 */ /* 0x000fe400000f0c00 */
[----:B------:R-:W-:Y:S01]  /*1320*/  LEA.HI R5, R4, R4, RZ, 0x1 ;  /* 0x0000000404057211 */ /* 0x000fe200078f08ff */
[----:B----4-:R-:W-:Y:S01]  /*1330*/  IMAD.IADD R33, R35, 0x1, R9 ;  /* 0x0000000123217824 */ /* 0x010fe200078e0209 */
[----:B------:R-:W-:Y:S01]  /*1340*/  SHF.R.S32.HI R12, RZ, 0x1f, R4 ;  /* 0x0000001fff0c7819 */ /* 0x000fe20000011404 */
[----:B------:R2:W-:Y:S01]  /*1350*/  @!P5 LDGSTS.E.BYPASS.LTC128B.128 [R217+0x3800], [R6.64] ;  /* 0x0380000006d9dfae */ /* 0x0005e2000b901d46 */
[----:B------:R-:W-:Y:S01]  /*1360*/  SHF.R.S32.HI R8, RZ, 0x1, R5 ;  /* 0x00000001ff087819 */ /* 0x000fe20000011405 */
[----:B------:R-:W-:Y:S01]  /*1370*/  IMAD.WIDE.U32 R2, R118, R30, R32 ;  /* 0x0000001e76027225 */ /* 0x000fe200078e0020 */
[----:B------:R-:W-:Y:S01]  /*1380*/  SHF.R.S32.HI R0, RZ, 0x1f, R5 ;  /* 0x0000001fff007819 */ /* 0x000fe20000011405 */
[----:B------:R-:W0:Y:S01]  /*1390*/  LDGDEPBAR ;  /* 0x00000000000079af */ /* 0x000e220000000000 */
[----:B------:R-:W-:Y:S01]  /*13a0*/  LOP3.LUT R9, R5, 0x7fffffe, RZ, 0xc0, !PT ;  /* 0x07fffffe05097812 */ /* 0x000fe200078ec0ff */
[----:B------:R-:W-:Y:S01]  /*13b0*/  IMAD.IADD R3, R3, 0x1, R26 ;  /* 0x0000000103037824 */ /* 0x000fe200078e021a */
[----:B------:R-:W-:Y:S01]  /*13c0*/  LEA.HI R0, R0, R8, RZ, 0x2 ;  /* 0x0000000800007211 */ /* 0x000fe200078f10ff */
[----:B------:R-:W-:Y:S01]  /*13d0*/  STL.64 [R1+0x30], R32 ;  /* 0x0000302001007387 */ /* 0x000fe20000100a00 */
[----:B------:R-:W-:Y:S01]  /*13e0*/  LEA.HI R12, R12, R4, RZ, 0x3 ;  /* 0x000000040c0c7211 */ /* 0x000fe200078f18ff */
[----:B------:R-:W-:Y:S01]  /*13f0*/  IMAD.IADD R47, R4, 0x1, -R9 ;  /* 0x00000001042f7824 */ /* 0x000fe200078e0a09 */
[----:B------:R-:W-:Y:S01]  /*1400*/  LOP3.LUT R5, R0, 0xfffffffc, RZ, 0xc0, !PT ;  /* 0xfffffffc00057812 */ /* 0x000fe200078ec0ff */
[----:B------:R-:W-:Y:S01]  /*1410*/  IMAD R0, R15, 0x8, R13 ;  /* 0x000000080f007824 */ /* 0x000fe200078e020d */
[----:B------:R-:W-:Y:S01]  /*1420*/  @!P2 IADD3 R13, P0, R2, R16, RZ ;  /* 0x00000010020da210 */ /* 0x000fe20007f1e0ff */
[----:B------:R-:W-:-:S02]  /*1430*/  IMAD.SHL.U32 R12, R12, 0x20, RZ ;  /* 0x000000200c0c7824 */ /* 0x000fc400078e00ff */
[----:B------:R-:W-:Y:S01]  /*1440*/  IMAD.U32 R0, R0, 0x20, R14 ;  /* 0x0000002000007824 */ /* 0x000fe200078e000e */
[----:B------:R-:W-:Y:S01]  /*1450*/  @!P2 IADD3.X R14, R3, R17, R18, P0, !PT ;  /* 0x00000011030ea210 */ /* 0x000fe200007fe412 */
[----:B------:R-:W-:Y:S01]  /*1460*/  IMAD.IADD R44, R8, 0x1, -R5 ;  /* 0x00000001082c7824 */ /* 0x000fe200078e0a05 */
[C---:B------:R-:W-:Y:S01]  /*1470*/  @!P3 LEA R4, P0, R29.reuse, R2, 0x5 ;  /* 0x000000021d04b211 */ /* 0x040fe200078028ff */
[----:B------:R-:W-:Y:S01]  /*1480*/  IMAD.SHL.U32 R204, R0, 0x2, RZ ;  /* 0x0000000200cc7824 */ /* 0x000fe200078e00ff */
[----:B------:R-:W-:Y:S01]  /*1490*/  @!P4 LEA R8, P5, R2, c[0x0][0x170], 0x1 ;  /* 0x00005c000208ca11 */ /* 0x000fe200078a08ff */
[----:B-1----:R-:W-:Y:S01]  /*14a0*/  IMAD.SHL.U32 R10, R44, 0x40, RZ ;  /* 0x000000402c0a7824 */ /* 0x002fe200078e00ff */
[C---:B------:R-:W-:Y:S01]  /*14b0*/  @!P3 LEA.HI.X R5, R29.reuse, R3, R22, 0x5, P0 ;  /* 0x000000031d05b211 */ /* 0x040fe200000f2c16 */
[----:B------:R-:W-:Y:S01]  /*14c0*/  IMAD.MOV.U32 R0, RZ, RZ, 0x10 ;  /* 0x00000010ff007424 */ /* 0x000fe200078e00ff */
[--C-:B------:R-:W-:Y:S01]  /*14d0*/  @!P4 LEA.HI.X R9, R2, c[0x0][0x174], R3.reuse, 0x1, P5 ;  /* 0x00005d000209ca11 */ /* 0x100fe200028f0c03 */
[----:B------:R-:W-:Y:S01]  /*14e0*/  @!P1 IMAD.WIDE.U32 R2, R29, 0x60, R2 ;  /* 0x000000601d029825 */ /* 0x000fe200078e0002 */
[----:B--2---:R-:W-:Y:S01]  /*14f0*/  @!P3 LEA R6, P0, R4, c[0x0][0x170], 0x1 ;  /* 0x00005c000406ba11 */ /* 0x004fe200078008ff */
[----:B------:R-:W-:-:S04]  /*1500*/  DEPBAR.LE SB0, 0x0 ;  /* 0x000080000000791a */ /* 0x000fc80000000000 */
[----:B------:R-:W-:Y:S01]  /*1510*/  BAR.SYNC.DEFER_BLOCKING 0x0 ;  /* 0x0000000000007b1d */ /* 0x000fe20000010000 */
[----:B------:R-:W-:Y:S01]  /*1520*/  @!P3 LEA.HI.X R7, R4, c[0x0][0x174], R5, 0x1, P0 ;  /* 0x00005d000407ba11 */ /* 0x000fe200000f0c05 */
[----:B------:R-:W-:Y:S01]  /*1530*/  IMAD.SHL.U32 R5, R15, 0x8, RZ ;  /* 0x000000080f057824 */ /* 0x000fe200078e00ff */
[----:B------:R-:W-:Y:S01]  /*1540*/  LOP3.LUT R4, R10, 0xc0, RZ, 0xc0, !PT ;  /* 0x000000c00a047812 */ /* 0x000fe200078ec0ff */
[----:B------:R-:W-:Y:S01]  /*1550*/  @!P1 IMAD R10, R22, 0x60, RZ ;  /* 0x00000060160a9824 */ /* 0x000fe200078e02ff */
[----:B------:R-:W-:Y:S02]  /*1560*/  LOP3.LUT R46, R12, 0xffffff00, RZ, 0xc0, !PT ;  /* 0xffffff000c2e7812 */ /* 0x000fe400078ec0ff */
[----:B------:R-:W-:Y:S01]  /*1570*/  LOP3.LUT R11, R4, 0x8, R5, 0xf8, !PT ;  /* 0x00000008040b7812 */ /* 0x000fe200078ef805 */
[----:B------:R-:W-:Y:S01]  /*1580*/  @!P1 IMAD.IADD R3, R3, 0x1, R10 ;  /* 0x0000000103039824 */ /* 0x000fe200078e020a */
[----:B------:R-:W-:Y:S01]  /*1590*/  SHF.R.U32.HI R5, RZ, 0x3, R4 ;  /* 0x00000003ff057819 */ /* 0x000fe20000011604 */
[----:B------:R-:W-:Y:S01]  /*15a0*/  IMAD R164, R47, 0x20, R46 ;  /* 0x000000202fa47824 */ /* 0x000fe200078e022e */
[----:B------:R-:W-:-:S02]  /*15b0*/  @!P1 LEA R10, P0, R2, c[0x0][0x170], 0x1 ;  /* 0x00005c00020a9a11 */ /* 0x000fc400078008ff */
[----:B------:R-:W-:Y:S02]  /*15c0*/  LOP3.LUT R119, R11, R5, RZ, 0x3c, !PT ;  /* 0x000000050b777212 */ /* 0x000fe400078e3cff */
[----:B------:R-:W-:Y:S01]  /*15d0*/  @!P1 LEA.HI.X R11, R2, c[0x0][0x174], R3, 0x1, P0 ;  /* 0x00005d00020b9a11 */ /* 0x000fe200000f0c03 */
[----:B------:R-:W-:Y:S01]  /*15e0*/  IMAD R2, R65, 0x200, R46 ;  /* 0x0000020041027824 */ /* 0x000fe200078e022e */
[----:B------:R-:W-:Y:S02]  /*15f0*/  @!P2 LEA R4, P5, R13, c[0x0][0x170], 0x1 ;  /* 0x00005c000d04aa11 */ /* 0x000fe400078a08ff */
[----:B------:R-:W-:Y:S01]  /*1600*/  LOP3.LUT P0, RZ, R60, 0x2, RZ, 0xc0, !PT ;  /* 0x000000023cff7812 */ /* 0x000fe2000780c0ff */
[----:B------:R-:W-:Y:S01]  /*1610*/  IMAD R2, R47, 0x20, R2 ;  /* 0x000000202f027824 */ /* 0x000fe200078e0202 */
[----:B------:R-:W-:Y:S02]  /*1620*/  @!P2 LEA.HI.X R5, R13, c[0x0][0x174], R14, 0x1, P5 ;  /* 0x00005d000d05aa11 */ /* 0x000fe400028f0c0e */
[----:B------:R-:W-:Y:S01]  /*1630*/  IADD3 R209, R204, 0x2020, RZ ;  /* 0x00002020ccd17810 */ /* 0x000fe20007ffe0ff */
[----:B------:R-:W-:Y:S01]  /*1640*/  IMAD.IADD R2, R119, 0x1, R2 ;  /* 0x0000000177027824 */ /* 0x000fe200078e0202 */
[----:B------:R-:W-:Y:S03]  /*1650*/  @P4 STS [R217+0x4000], RZ ;  /* 0x004000ffd9004388 */ /* 0x000fe60000000800 */
[----:B------:R-:W-:Y:S01]  /*1660*/  IMAD.SHL.U32 R207, R2, 0x2, RZ ;  /* 0x0000000202cf7824 */ /* 0x000fe200078e00ff */
[----:B------:R-:W-:Y:S01]  /*1670*/  @P4 STS [R217+0x4004], RZ ;  /* 0x004004ffd9004388 */ /* 0x000fe20000000800 */
[----:B------:R-:W-:-:S03]  /*1680*/  IADD3 R2, R204, 0x2000, RZ ;  /* 0x00002000cc027810 */ /* 0x000fc60007ffe0ff */
[----:B------:R-:W-:Y:S01]  /*1690*/  @P4 STS.64 [R217+0x4008], RZ ;  /* 0x004008ffd9004388 */ /* 0x000fe20000000a00 */
[----:B------:R-:W-:Y:S02]  /*16a0*/  @P0 IADD3 R209, R2, -0x20, RZ ;  /* 0xffffffe002d10810 */ /* 0x000fe40007ffe0ff */
[----:B------:R-:W-:Y:S01]  /*16b0*/  LOP3.LUT R2, R66, 0xffffffe0, RZ, 0xc0, !PT ;  /* 0xffffffe042027812 */ /* 0x000fe200078ec0ff */
[----:B------:R-:W-:Y:S01]  /*16c0*/  @!PT LDS RZ, [RZ] ;  /* 0x00000000fffff984 */ /* 0x000fe20000000800 */
[----:B------:R-:W-:Y:S01]  /*16d0*/  @!PT LDS RZ, [RZ] ;  /* 0x00000000fffff984 */ /* 0x000fe20000000800 */
[----:B------:R-:W-:Y:S01]  /*16e0*/  @!PT LDS RZ, [RZ] ;  /* 0x00000000fffff984 */ /* 0x000fe20000000800 */
[----:B------:R1:W-:Y:S01]  /*16f0*/  @!P4 LDGSTS.E.BYPASS.LTC128B.128 [R217+0x4000], [R8.64] ;  /* 0x0400000008d9cfae */ /* 0x0003e2000b901d46 */
[C---:B------:R-:W-:Y:S02]  /*1700*/  IADD3 R216, R209.reuse, 0x400, RZ ;  /* 0x00000400d1d87810 */ /* 0x040fe40007ffe0ff */
[----:B------:R-:W-:Y:S01]  /*1710*/  IADD3 R211, R209, 0x1800, RZ ;  /* 0x00001800d1d37810 */ /* 0x000fe20007ffe0ff */
[----:B------:R-:W-:Y:S01]  /*1720*/  @P3 STS.128 [R217+0x4800], RZ ;  /* 0x004800ffd9003388 */ /* 0x000fe20000000c00 */
[----:B------:R-:W-:Y:S01]  /*1730*/  IMAD.IADD R2, R67, 0x1, -R2 ;  /* 0x0000000143027824 */ /* 0x000fe200078e0a02 */
[----:B------:R-:W-:Y:S01]  /*1740*/  IADD3 R210, R209, 0x1c00, RZ ;  /* 0x00001c00d1d27810 */ /* 0x000fe20007ffe0ff */
[----:B------:R-:W-:Y:S01]  /*1750*/  IMAD.SHL.U32 R67, R67, 0x2, RZ ;  /* 0x0000000243437824 */ /* 0x000fe200078e00ff */
[----:B------:R-:W-:Y:S01]  /*1760*/  @!PT LDS RZ, [RZ] ;  /* 0x00000000fffff984 */ /* 0x000fe20000000800 */
[----:B------:R-:W-:Y:S01]  /*1770*/  @!PT LDS RZ, [RZ] ;  /* 0x00000000fffff984 */ /* 0x000fe20000000800 */
[----:B------:R-:W-:Y:S01]  /*1780*/  @!PT LDS RZ, [RZ] ;  /* 0x00000000fffff984 */ /* 0x000fe20000000800 */
[----:B------:R2:W-:Y:S02]  /*1790*/  @!P3 LDGSTS.E.BYPASS.LTC128B.128 [R217+0x4800], [R6.64] ;  /* 0x0480000006d9bfae */ /* 0x0005e4000b901d46 */
[----:B------:R-:W-:-:S02]  /*17a0*/  SHF.R.S32.HI R3, RZ, 0x1f, R2 ;  /* 0x0000001fff037819 */ /* 0x000fc40000011402 */
[----:B------:R-:W-:Y:S02]  /*17b0*/  @P2 STS.128 [R217+0x5000], RZ ;  /* 0x005000ffd9002388 */ /* 0x000fe40000000c00 */
[----:B------:R-:W-:Y:S01]  /*17c0*/  LEA.HI R2, R3, R2, RZ, 0x2 ;  /* 0x0000000203027211 */ /* 0x000fe200078f10ff */
[----:B------:R-:W-:Y:S01]  /*17d0*/  IMAD R3, R65, 0x10, R116 ;  /* 0x0000001041037824 */ /* 0x000fe200078e0274 */
[----:B------:R-:W-:Y:S01]  /*17e0*/  @!PT LDS RZ, [RZ] ;  /* 0x00000000fffff984 */ /* 0x000fe20000000800 */
[----:B------:R-:W-:Y:S01]  /*17f0*/  @!PT LDS RZ, [RZ] ;  /* 0x00000000fffff984 */ /* 0x000fe20000000800 */
[----:B------:R-:W-:Y:S01]  /*1800*/  @!PT LDS RZ, [RZ] ;  /* 0x00000000fffff984 */ /* 0x000fe20000000800 */
[----:B------:R2:W-:Y:S02]  /*1810*/  @!P2 LDGSTS.E.BYPASS.LTC128B.128 [R217+0x5000], [R4.64] ;  /* 0x0500000004d9afae */ /* 0x0005e4000b901d46 */
[----:B------:R-:W-:Y:S02]  /*1820*/  SHF.R.S32.HI R117, RZ, 0x2, R2 ;  /* 0x00000002ff757819 */ /* 0x000fe40000011402 */
[----:B------:R-:W-:Y:S02]  /*1830*/  @P1 STS.128 [R217+0x5800], RZ ;  /* 0x005800ffd9001388 */ /* 0x000fe40000000c00 */
[----:B------:R-:W-:-:S02]  /*1840*/  IADD3 R2, R3, 0x1, R117 ;  /* 0x0000000103027810 */ /* 0x000fc40007ffe075 */
[----:B------:R-:W-:Y:S01]  /*1850*/  @!PT LDS RZ, [RZ] ;  /* 0x00000000fffff984 */ /* 0x000fe20000000800 */
[----:B------:R-:W-:Y:S01]  /*1860*/  @!PT LDS RZ, [RZ] ;  /* 0x00000000fffff984 */ /* 0x000fe20000000800 */
[----:B------:R-:W-:Y:S01]  /*1870*/  @!PT LDS RZ, [RZ] ;  /* 0x00000000fffff984 */ /* 0x000fe20000000800 */
[----:B------:R1:W-:Y:S01]  /*1880*/  @!P1 LDGSTS.E.BYPASS.LTC128B.128 [R217+0x5800], [R10.64] ;  /* 0x058000000ad99fae */ /* 0x0003e2000b901d46 */
[----:B------:R-:W-:Y:S02]  /*1890*/  LOP3.LUT P1, RZ, R44, 0x2, RZ, 0xc0, !PT ;  /* 0x000000022cff7812 */ /* 0x000fe4000782c0ff */
[----:B------:R-:W-:Y:S01]  /*18a0*/  IADD3 R3, R45, R2, -R64 ;  /* 0x000000022d037210 */ /* 0x000fe20007ffe840 */
[----:B------:R-:W-:Y:S01]  /*18b0*/  LDSM.16.M88.4 R24, [R204+0x2000] ;  /* 0x00200000cc18783b */ /* 0x000fe20000000200 */
[----:B------:R-:W-:Y:S02]  /*18c0*/  SEL R0, R0, 0xfffffff0, !P1 ;  /* 0xfffffff000007807 */ /* 0x000fe40004800000 */
[----:B------:R-:W-:Y:S01]  /*18d0*/  IADD3 R3, R3, c[0x0][0x2e8], RZ ;  /* 0x0000ba0003037a10 */ /* 0x000fe20007ffe0ff */
[----:B------:R-:W-:Y:S02]  /*18e0*/  LDSM.16.M88.4 R20, [R204+0x2400] ;  /* 0x00240000cc14783b */ /* 0x000fe40000000200 */
[----:B------:R-:W-:-:S02]  /*18f0*/  IMAD R208, R0, 0x2, R207 ;  /* 0x0000000200d07824 */ /* 0x000fc400078e02cf */
[----:B------:R-:W-:Y:S04]  /*1900*/  LDSM.16.M88.4 R16, [R204+0x2800] ;  /* 0x00280000cc10783b */ /* 0x000fe80000000200 */
[----:B------:R-:W-:Y:S04]  /*1910*/  LDSM.16.M88.4 R28, [R204+0x3000] ;  /* 0x00300000cc1c783b */ /* 0x000fe80000000200 */
[----:B--2---:R-:W2:Y:S04]  /*1920*/  LDSM.16.M88.4 R4, [R207+0x1000] ;  /* 0x00100000cf04783b */ /* 0x004ea80000000200 */
[----:B------:R-:W-:Y:S04]  /*1930*/  LDSM.16.M88.4 R32, [R204+0x3400] ;  /* 0x00340000cc20783b */ /* 0x000fe80000000200 */
[----:B-1----:R-:W1:Y:S04]  /*1940*/  LDSM.16.M88.4 R8, [R204+0x2c00] ;  /* 0x002c0000cc08783b */ /* 0x002e680000000200 */
[----:B------:R-:W3:Y:S04]  /*1950*/  LDSM.16.M88.4 R36, [R204+0x3800] ;  /* 0x00380000cc24783b */ /* 0x000ee80000000200 */
[----:B------:R-:W4:Y:S04]  /*1960*/  LDSM.16.M88.4 R40, [R204+0x3c00] ;  /* 0x003c0000cc28783b */ /* 0x000f280000000200 */
[----:B------:R-:W5:Y:S04]  /*1970*/  LDSM.16.M88.4 R12, [R207] ;  /* 0x00000000cf0c783b */ /* 0x000f680000000200 */
[----:B------:R-:W-:Y:S04]  /*1980*/  LDSM.16.M88.4 R60, [R209] ;  /* 0x00000000d13c783b */ /* 0x000fe80000000200 */
[----:B------:R-:W-:Y:S04]  /*1990*/  STL [R1+0x4c], R117 ;  /* 0x00004c7501007387 */ /* 0x000fe80000100800 */
[----:B------:R-:W0:Y:S01]  /*19a0*/  LDGDEPBAR ;  /* 0x00000000000079af */ /* 0x000e220000000000 */
[C---:B--2---:R-:W-:Y:S08]  /*19b0*/  HMMA.16816.F32.BF16 R176, R4.reuse, R24, RZ ;  /* 0x0000001804b0723c */ /* 0x044ff000000418ff */
[C---:B------:R-:W-:Y:S08]  /*19c0*/  HMMA.16816.F32.BF16 R48, R4.reuse, R26, RZ ;  /* 0x0000001a0430723c */ /* 0x040ff000000418ff */
[C---:B------:R-:W-:Y:S08]  /*19d0*/  HMMA.16816.F32.BF16 R68, R4.reuse, R20, RZ ;  /* 0x000000140444723c */ /* 0x040ff000000418ff */
[C---:B------:R-:W-:Y:S08]  /*19e0*/  HMMA.16816.F32.BF16 R88, R4.reuse, R16, RZ ;  /* 0x000000100458723c */ /* 0x040ff000000418ff */
[C---:B-1----:R-:W-:Y:S08]  /*19f0*/  HMMA.16816.F32.BF16 R104, R4.reuse, R8, RZ ;  /* 0x000000080468723c */ /* 0x042ff000000418ff */
[C---:B------:R-:W-:Y:S08]  /*1a00*/  HMMA.16816.F32.BF16 R128, R4.reuse, R28, RZ ;  /* 0x0000001c0480723c */ /* 0x040ff000000418ff */
[C---:B------:R-:W-:Y:S08]  /*1a10*/  HMMA.16816.F32.BF16 R148, R4.reuse, R32, RZ ;  /* 0x000000200494723c */ /* 0x040ff000000418ff */
[C---:B---3--:R-:W-:Y:S08]  /*1a20*/  HMMA.16816.F32.BF16 R160, R4.reuse, R36, RZ ;  /* 0x0000002404a0723c */ /* 0x048ff000000418ff */
[C---:B----4-:R-:W-:Y:S08]  /*1a30*/  HMMA.16816.F32.BF16 R200, R4.reuse, R40, RZ ;  /* 0x0000002804c8723c */ /* 0x050ff000000418ff */
[C---:B------:R-:W-:Y:S08]  /*1a40*/  HMMA.16816.F32.BF16 R76, R4.reuse, R22, RZ ;  /* 0x00000016044c723c */ /* 0x040ff000000418ff */
[C---:B------:R-:W-:Y:S08]  /*1a50*/  HMMA.16816.F32.BF16 R96, R4.reuse, R18, RZ ;  /* 0x000000120460723c */ /* 0x040ff000000418ff */
[C---:B------:R-:W-:Y:S08]  /*1a60*/  HMMA.16816.F32.BF16 R112, R4.reuse, R10, RZ ;  /* 0x0000000a0470723c */ /* 0x040ff000000418ff */
[C---:B------:R-:W-:Y:S08]  /*1a70*/  HMMA.16816.F32.BF16 R132, R4.reuse, R30, RZ ;  /* 0x0000001e0484723c */ /* 0x040ff000000418ff */
[C---:B------:R-:W-:Y:S08]  /*1a80*/  HMMA.16816.F32.BF16 R152, R4.reuse, R34, RZ ;  /* 0x000000220498723c */ /* 0x040ff000000418ff */
[C---:B------:R-:W-:Y:S08]  /*1a90*/  HMMA.16816.F32.BF16 R188, R4.reuse, R38, RZ ;  /* 0x0000002604bc723c */ /* 0x040ff000000418ff */
[----:B------:R-:W-:Y:S01]  /*1aa0*/  HMMA.16816.F32.BF16 R212, R4, R42, RZ ;  /* 0x0000002a04d4723c */ /* 0x000fe200000418ff */
[----:B------:R-:W1:Y:S07]  /*1ab0*/  LDSM.16.M88.4 R4, [R208+0x1000] ;  /* 0x00100000d004783b */ /* 0x000e6e0000000200 */
[C---:B-----5:R-:W-:Y:S08]  /*1ac0*/  HMMA.16816.F32.BF16 R168, R12.reuse, R24, RZ ;  /* 0x000000180ca8723c */ /* 0x060ff000000418ff */
[C---:B------:R-:W-:Y:S01]  /*1ad0*/  HMMA.16816.F32.BF16 R52, R12.reuse, R26, RZ ;  /* 0x0000001a0c34723c */ /* 0x040fe200000418ff */
[----:B------:R-:W-:Y:S07]  /*1ae0*/  LDSM.16.M88.4 R24, [R209+0x400] ;  /* 0x00040000d118783b */ /* 0x000fee0000000200 */
[C---:B------:R-:W-:Y:S08]  /*1af0*/  HMMA.16816.F32.BF16 R92, R12.reuse, R8, RZ ;  /* 0x000000080c5c723c */ /* 0x040ff000000418ff */
[C---:B------:R-:W-:Y:S01]  /*1b00*/  HMMA.16816.F32.BF16 R100, R12.reuse, R10, RZ ;  /* 0x0000000a0c64723c */ /* 0x040fe200000418ff */
[----:B------:R-:W2:Y:S07]  /*1b10*/  LDSM.16.M88.4 R8, [R208] ;  /* 0x00000000d008783b */ /* 0x000eae0000000200 */
[C---:B------:R-:W-:Y:S08]  /*1b20*/  HMMA.16816.F32.BF16 R56, R12.reuse, R20, RZ ;  /* 0x000000140c38723c */ /* 0x040ff000000418ff */
[C---:B------:R-:W-:Y:S08]  /*1b30*/  HMMA.16816.F32.BF16 R80, R12.reuse, R16, RZ ;  /* 0x000000100c50723c */ /* 0x040ff000000418ff */
[C---:B------:R-:W-:Y:S01]  /*1b40*/  HMMA.16816.F32.BF16 R84, R12.reuse, R18, RZ ;  /* 0x000000120c54723c */ /* 0x040fe200000418ff */
[----:B------:R-:W3:Y:S07]  /*1b50*/  LDSM.16.M88.4 R16, [R209+0x800] ;  /* 0x00080000d110783b */ /* 0x000eee0000000200 */
[C---:B------:R-:W-:Y:S08]  /*1b60*/  HMMA.16816.F32.BF16 R108, R12.reuse, R28, RZ ;  /* 0x0000001c0c6c723c */ /* 0x040ff000000418ff */
[----:B------:R-:W-:Y:S08]  /*1b70*/  HMMA.16816.F32.BF16 R120, R12, R30, RZ ;  /* 0x0000001e0c78723c */ /* 0x000ff000000418ff */
[----:B-1----:R-:W-:Y:S08]  /*1b80*/  HMMA.16816.F32.BF16 R28, R4, R62, R48 ;  /* 0x0000003e041c723c */ /* 0x002ff00000041830 */
[C---:B------:R-:W-:Y:S08]  /*1b90*/  HMMA.16816.F32.BF16 R72, R12.reuse, R22, RZ ;  /* 0x000000160c48723c */ /* 0x040ff000000418ff */
[C---:B------:R-:W-:Y:S08]  /*1ba0*/  HMMA.16816.F32.BF16 R124, R12.reuse, R32, RZ ;  /* 0x000000200c7c723c */ /* 0x040ff000000418ff */
[C---:B------:R-:W-:Y:S08]  /*1bb0*/  HMMA.16816.F32.BF16 R136, R12.reuse, R34, RZ ;  /* 0x000000220c88723c */ /* 0x040ff000000418ff */
[C---:B------:R-:W-:Y:S08]  /*1bc0*/  HMMA.16816.F32.BF16 R144, R12.reuse, R36, RZ ;  /* 0x000000240c90723c */ /* 0x040ff000000418ff */
[C---:B------:R-:W-:Y:S08]  /*1bd0*/  HMMA.16816.F32.BF16 R184, R12.reuse, R38, RZ ;  /* 0x000000260cb8723c */ /* 0x040ff000000418ff */
[C---:B------:R-:W-:Y:S08]  /*1be0*/  HMMA.16816.F32.BF16 R156, R12.reuse, R40, RZ ;  /* 0x000000280c9c723c */ /* 0x040ff000000418ff */
[----:B------:R-:W-:Y:S07]  /*1bf0*/  HMMA.16816.F32.BF16 R172, R12, R42, RZ ;  /* 0x0000002a0cac723c */ /* 0x000fee00000418ff */
[----:B------:R-:W-:Y:S01]  /*1c00*/  LOP3.LUT R12, R67, 0x6, RZ, 0xc0, !PT ;  /* 0x00000006430c7812 */ /* 0x000fe200078ec0ff */
[----:B--2---:R-:W-:Y:S01]  /*1c10*/  HMMA.16816.F32.BF16 R40, R8, R62, R52 ;  /* 0x0000003e0828723c */ /* 0x004fe20000041834 */
[----:B------:R-:W-:-:S02]  /*1c20*/  IADD3 R13, R3, 0x48, RZ ;  /* 0x00000048030d7810 */ /* 0x000fc40007ffe0ff */
[C---:B------:R-:W-:Y:S01]  /*1c30*/  IADD3 R15, R3.reuse, 0x8, RZ ;  /* 0x00000008030f7810 */ /* 0x040fe20007ffe0ff */
[----:B------:R-:W-:Y:S01]  /*1c40*/  IMAD R2, R118, 0x80, R12 ;  /* 0x0000008076027824 */ /* 0x000fe200078e020c */
[C---:B------:R-:W-:Y:S02]  /*1c50*/  IADD3 R12, R3.reuse, 0x40, RZ ;  /* 0x00000040030c7810 */ /* 0x040fe40007ffe0ff */
[-C--:B------:R-:W-:Y:S01]  /*1c60*/  IMNMX R14, R3, R45.reuse, PT ;  /* 0x0000002d030e7217 */ /* 0x080fe20003800200 */
[----:B------:R-:W-:Y:S01]  /*1c70*/  HMMA.16816.F32.BF16 R36, R8, R24, R56 ;  /* 0x000000180824723c */ /* 0x000fe20000041838 */
[----:B------:R-:W-:Y:S02]  /*1c80*/  IMNMX R13, R13, R45, PT ;  /* 0x0000002d0d0d7217 */ /* 0x000fe40003800200 */
[C---:B------:R-:W-:Y:S02]  /*1c90*/  IADD3 R3, R2.reuse, 0x8, RZ ;  /* 0x0000000802037810 */ /* 0x040fe40007ffe0ff */
[----:B------:R-:W-:-:S02]  /*1ca0*/  IADD3 R20, R2, 0x1, RZ ;  /* 0x0000000102147810 */ /* 0x000fc40007ffe0ff */
[----:B------:R-:W-:Y:S01]  /*1cb0*/  ISETP.GE.AND P3, PT, R3, R13, PT ;  /* 0x0000000d0300720c */ /* 0x000fe20003f66270 */
[C---:B------:R-:W-:Y:S01]  /*1cc0*/  HMMA.16816.F32.BF16 R32, R4.reuse, R24, R68 ;  /* 0x000000180420723c */ /* 0x040fe20000041844 */
[-C--:B------:R-:W-:Y:S02]  /*1cd0*/  IMNMX R15, R15, R45.reuse, PT ;  /* 0x0000002d0f0f7217 */ /* 0x080fe40003800200 */
[----:B------:R-:W-:Y:S02]  /*1ce0*/  IMNMX R12, R12, R45, PT ;  /* 0x0000002d0c0c7217 */ /* 0x000fe40003800200 */
[----:B------:R-:W-:Y:S02]  /*1cf0*/  IADD3 R21, R2, 0x9, RZ ;  /* 0x0000000902157810 */ /* 0x000fe40007ffe0ff */
[----:B------:R-:W-:Y:S01]  /*1d00*/  FSEL R195, R30, -INF , !P3 ;  /* 0xff8000001ec37808 */ /* 0x000fe20005800000 */
[----:B------:R-:W-:Y:S01]  /*1d10*/  HMMA.16816.F32.BF16 R48, R4, R26, R76 ;  /* 0x0000001a0430723c */ /* 0x000fe2000004184c */
[----:B------:R-:W-:-:S02]  /*1d20*/  ISETP.GE.AND P5, PT, R20, R14, PT ;  /* 0x0000000e1400720c */ /* 0x000fc40003fa6270 */
[C---:B------:R-:W-:Y:S02]  /*1d30*/  ISETP.GE.AND P0, PT, R20.reuse, R15, PT ;  /* 0x0000000f1400720c */ /* 0x040fe40003f06270 */
[CC--:B------:R-:W-:Y:S02]  /*1d40*/  ISETP.GE.AND P4, PT, R20.reuse, R12.reuse, PT ;  /* 0x0000000c1400720c */ /* 0x0c0fe40003f86270 */
[-C--:B------:R-:W-:Y:S01]  /*1d50*/  ISETP.GE.AND P1, PT, R20, R13.reuse, PT ;  /* 0x0000000d1400720c */ /* 0x080fe20003f26270 */
[----:B------:R-:W-:Y:S01]  /*1d60*/  HMMA.16816.F32.BF16 R56, R8, R26, R72 ;  /* 0x0000001a0838723c */ /* 0x000fe20000041848 */
[C---:B------:R-:W-:Y:S01]  /*1d70*/  ISETP.GE.AND P2, PT, R21.reuse, R12, PT ;  /* 0x0000000c1500720c */ /* 0x040fe20003f46270 */
[----:B------:R-:W1:Y:S01]  /*1d80*/  LDSM.16.M88.4 R24, [R209+0xc00] ;  /* 0x000c0000d118783b */ /* 0x000e620000000200 */
[----:B------:R-:W-:Y:S02]  /*1d90*/  ISETP.GE.AND P3, PT, R21, R13, PT ;  /* 0x0000000d1500720c */ /* 0x000fe40003f66270 */
[----:B------:R-:W-:-:S02]  /*1da0*/  IADD3 R20, R2, 0x10, RZ ;  /* 0x0000001002147810 */ /* 0x000fc40007ffe0ff */
[----:B------:R-:W-:Y:S01]  /*1db0*/  FSEL R167, R29, -INF , !P2 ;  /* 0xff8000001da77808 */ /* 0x000fe20005000000 */
[C---:B---3--:R-:W-:Y:S01]  /*1dc0*/  HMMA.16816.F32.BF16 R44, R8.reuse, R16, R80 ;  /* 0x00000010082c723c */ /* 0x048fe20000041850 */
[----:B------:R-:W-:Y:S02]  /*1dd0*/  FSEL R183, R31, -INF , !P3 ;  /* 0xff8000001fb77808 */ /* 0x000fe40005800000 */
[C---:B------:R-:W-:Y:S02]  /*1de0*/  ISETP.GE.AND P6, PT, R3.reuse, R12, PT ;  /* 0x0000000c0300720c */ /* 0x040fe40003fc6270 */
[----:B------:R-:W-:Y:S02]  /*1df0*/  ISETP.GE.AND P2, PT, R3, R15, PT ;  /* 0x0000000f0300720c */ /* 0x000fe40003f46270 */
[----:B------:R-:W-:Y:S01]  /*1e00*/  ISETP.GE.AND P3, PT, R20, R14, PT ;  /* 0x0000000e1400720c */ /* 0x000fe20003f66270 */
[----:B------:R-:W-:Y:S01]  /*1e10*/  HMMA.16816.F32.BF16 R52, R8, R18, R84 ;  /* 0x000000120834723c */ /* 0x000fe20000041854 */
[----:B------:R-:W-:-:S02]  /*1e20*/  FSEL R180, R28, -INF , !P6 ;  /* 0xff8000001cb47808 */ /* 0x000fc40007000000 */
[----:B------:R-:W-:Y:S02]  /*1e30*/  FSEL R141, R42, -INF , !P2 ;  /* 0xff8000002a8d7808 */ /* 0x000fe40005000000 */
[----:B------:R-:W-:Y:S02]  /*1e40*/  FSEL R116, R36, -INF , !P3 ;  /* 0xff80000024747808 */ /* 0x000fe40005800000 */
[----:B------:R-:W-:Y:S01]  /*1e50*/  ISETP.GE.AND P6, PT, R3, R14, PT ;  /* 0x0000000e0300720c */ /* 0x000fe20003fc6270 */
[----:B------:R-:W-:Y:S01]  /*1e60*/  HMMA.16816.F32.BF16 R28, R4, R16, R88 ;  /* 0x00000010041c723c */ /* 0x000fe20000041858 */
[C---:B------:R-:W-:Y:S02]  /*1e70*/  ISETP.GE.AND P2, PT, R20.reuse, R15, PT ;  /* 0x0000000f1400720c */ /* 0x040fe40003f46270 */
[----:B------:R-:W-:Y:S02]  /*1e80*/  ISETP.GE.AND P3, PT, R20, R13, PT ;  /* 0x0000000d1400720c */ /* 0x000fe40003f66270 */
[----:B------:R-:W-:-:S02]  /*1e90*/  IADD3 R3, R2, 0x11, RZ ;  /* 0x0000001102037810 */ /* 0x000fc40007ffe0ff */
[----:B------:R-:W-:Y:S02]  /*1ea0*/  FSEL R117, R40, -INF , !P6 ;  /* 0xff80000028757808 */ /* 0x000fe40007000000 */
[----:B------:R-:W-:Y:S02]  /*1eb0*/  FSEL R143, R38, -INF , !P2 ;  /* 0xff800000268f7808 */ /* 0x000fe40005000000 */
[----:B------:R-:W-:Y:S02]  /*1ec0*/  FSEL R193, R34, -INF , !P3 ;  /* 0xff80000022c17808 */ /* 0x000fe40005800000 */
[----:B------:R-:W-:Y:S02]  /*1ed0*/  ISETP.GE.AND P6, PT, R20, R12, PT ;  /* 0x0000000c1400720c */ /* 0x000fe40003fc6270 */
[C---:B------:R-:W-:Y:S02]  /*1ee0*/  ISETP.GE.AND P2, PT, R3.reuse, R14, PT ;  /* 0x0000000e0300720c */ /* 0x040fe40003f46270 */
[----:B------:R-:W-:-:S02]  /*1ef0*/  ISETP.GE.AND P3, PT, R3, R12, PT ;  /* 0x0000000c0300720c */ /* 0x000fc40003f66270 */
[----:B------:R-:W-:Y:S02]  /*1f00*/  FSEL R182, R32, -INF , !P6 ;  /* 0xff80000020b67808 */ /* 0x000fe40007000000 */
[----:B------:R-:W-:Y:S02]  /*1f10*/  FSEL R79, R37, -INF , !P2 ;  /* 0xff800000254f7808 */ /* 0x000fe40005000000 */
[----:B------:R-:W-:Y:S02]  /*1f20*/  FSEL R166, R33, -INF , !P3 ;  /* 0xff80000021a67808 */ /* 0x000fe40005800000 */
[C---:B------:R-:W-:Y:S02]  /*1f30*/  ISETP.GE.AND P6, PT, R3.reuse, R15, PT ;  /* 0x0000000f0300720c */ /* 0x040fe40003fc6270 */
[----:B------:R-:W-:Y:S02]  /*1f40*/  ISETP.GE.AND P2, PT, R3, R13, PT ;  /* 0x0000000d0300720c */ /* 0x000fe40003f46270 */
[----:B------:R-:W-:-:S02]  /*1f50*/  ISETP.GE.AND P3, PT, R21, R15, PT ;  /* 0x0000000f1500720c */ /* 0x000fc40003f66270 */
[C---:B------:R-:W-:Y:S02]  /*1f60*/  IADD3 R3, R2.reuse, 0x18, RZ ;  /* 0x0000001802037810 */ /* 0x040fe40007ffe0ff */
[----:B------:R-:W-:Y:S02]  /*1f70*/  FSEL R142, R39, -INF , !P6 ;  /* 0xff800000278e7808 */ /* 0x000fe40007000000 */
[----:B------:R-:W-:Y:S01]  /*1f80*/  FSEL R140, R43, -INF , !P3 ;  /* 0xff8000002b8c7808 */ /* 0x000fe20005800000 */
[----:B------:R-:W-:Y:S01]  /*1f90*/  HMMA.16816.F32.BF16 R36, R4, R18, R96 ;  /* 0x000000120424723c */ /* 0x000fe20000041860 */
[----:B------:R-:W-:Y:S02]  /*1fa0*/  ISETP.GE.AND P6, PT, R21, R14, PT ;  /* 0x0000000e1500720c */ /* 0x000fe40003fc6270 */
[----:B------:R-:W-:Y:S01]  /*1fb0*/  ISETP.GE.AND P3, PT, R3, R13, PT ;  /* 0x0000000d0300720c */ /* 0x000fe20003f66270 */
[----:B------:R-:W2:Y:S01]  /*1fc0*/  LDSM.16.M88.4 R20, [R209+0x1000] ;  /* 0x00100000d114783b */ /* 0x000ea20000000200 */
[----:B------:R-:W-:-:S02]  /*1fd0*/  IADD3 R17, R2, 0x19, RZ ;  /* 0x0000001902117810 */ /* 0x000fc40007ffe0ff */
[----:B------:R-:W-:Y:S02]  /*1fe0*/  FSEL R181, R35, -INF , !P2 ;  /* 0xff80000023b57808 */ /* 0x000fe40005000000 */
[----:B------:R-:W-:Y:S01]  /*1ff0*/  FSEL R78, R41, -INF , !P6 ;  /* 0xff800000294e7808 */ /* 0x000fe20007000000 */
[-C--:B-1----:R-:W-:Y:S01]  /*2000*/  HMMA.16816.F32.BF16 R32, R4, R24.reuse, R104 ;  /* 0x000000180420723c */ /* 0x082fe20000041868 */
[----:B------:R-:W-:Y:S02]  /*2010*/  FSEL R194, R50, -INF , !P3 ;  /* 0xff80000032c27808 */ /* 0x000fe40005800000 */
[-C--:B------:R-:W-:Y:S02]  /*2020*/  ISETP.GE.AND P6, PT, R3, R12.reuse, PT ;  /* 0x0000000c0300720c */ /* 0x080fe40003fc6270 */
[C---:B------:R-:W-:Y:S02]  /*2030*/  ISETP.GE.AND P2, PT, R17.reuse, R12, PT ;  /* 0x0000000c1100720c */ /* 0x040fe40003f46270 */
[----:B------:R-:W-:Y:S01]  /*2040*/  ISETP.GE.AND P3, PT, R17, R13, PT ;  /* 0x0000000d1100720c */ /* 0x000fe20003f66270 */
[----:B------:R-:W-:Y:S01]  /*2050*/  HMMA.16816.F32.BF16 R40, R8, R24, R92 ;  /* 0x000000180828723c */ /* 0x000fe2000004185c */
[----:B------:R-:W-:-:S02]  /*2060*/  IADD3 R16, R2, 0x20, RZ ;  /* 0x0000002002107810 */ /* 0x000fc40007ffe0ff */
        /* <DEDUP_REMOVED lines=8> */
[----:B------:R-:W-:Y:S02]  /*20f0*/  FSEL R96, R58, -INF , !P2 ;  /* 0xff8000003a607808 */ /* 0x000fe40005000000 */
[----:B------:R-:W-:Y:S02]  /*2100*/  FSEL R77, R44, -INF , !P3 ;  /* 0xff8000002c4d7808 */ /* 0x000fe40005800000 */
[C---:B------:R-:W-:Y:S02]  /*2110*/  ISETP.GE.AND P2, PT, R16.reuse, R15, PT ;  /* 0x0000000f1000720c */ /* 0x040fe40003f46270 */
[C---:B------:R-:W-:Y:S02]  /*2120*/  ISETP.GE.AND P6, PT, R16.reuse, R12, PT ;  /* 0x0000000c1000720c */ /* 0x040fe40003fc6270 */
[----:B------:R-:W-:-:S02]  /*2130*/  ISETP.GE.AND P3, PT, R16, R13, PT ;  /* 0x0000000d1000720c */ /* 0x000fc40003f66270 */
[----:B------:R-:W-:Y:S02]  /*2140*/  IADD3 R3, R2, 0x21, RZ ;  /* 0x0000002102037810 */ /* 0x000fe40007ffe0ff */
[----:B------:R-:W-:Y:S02]  /*2150*/  FSEL R97, R46, -INF , !P2 ;  /* 0xff8000002e617808 */ /* 0x000fe40005000000 */
[----:B------:R-:W-:Y:S02]  /*2160*/  FSEL R197, R28, -INF , !P6 ;  /* 0xff8000001cc57808 */ /* 0x000fe40007000000 */
[----:B------:R-:W-:Y:S02]  /*2170*/  FSEL R198, R30, -INF , !P3 ;  /* 0xff8000001ec67808 */ /* 0x000fe40005800000 */
[C---:B------:R-:W-:Y:S02]  /*2180*/  ISETP.GE.AND P2, PT, R3.reuse, R14, PT ;  /* 0x0000000e0300720c */ /* 0x040fe40003f46270 */
[----:B------:R-:W-:-:S02]  /*2190*/  ISETP.GE.AND P6, PT, R3, R15, PT ;  /* 0x0000000f0300720c */ /* 0x000fc40003fc6270 */
[----:B------:R-:W-:Y:S02]  /*21a0*/  ISETP.GE.AND P3, PT, R3, R12, PT ;  /* 0x0000000c0300720c */ /* 0x000fe40003f66270 */
[----:B------:R-:W-:Y:S02]  /*21b0*/  FSEL R75, R45, -INF , !P2 ;  /* 0xff8000002d4b7808 */ /* 0x000fe40005000000 */
[----:B------:R-:W-:Y:S02]  /*21c0*/  FSEL R93, R47, -INF , !P6 ;  /* 0xff8000002f5d7808 */ /* 0x000fe40007000000 */
[----:B------:R-:W-:Y:S01]  /*21d0*/  FSEL R196, R29, -INF , !P3 ;  /* 0xff8000001dc47808 */ /* 0x000fe20005800000 */
[----:B--2---:R-:W-:Y:S01]  /*21e0*/  HMMA.16816.F32.BF16 R44, R4, R22, R132 ;  /* 0x00000016042c723c */ /* 0x004fe20000041884 */
[----:B------:R-:W-:Y:S02]  /*21f0*/  ISETP.GE.AND P2, PT, R3, R13, PT ;  /* 0x0000000d0300720c */ /* 0x000fe40003f46270 */
[----:B------:R-:W-:-:S02]  /*2200*/  ISETP.GE.AND P6, PT, R17, R14, PT ;  /* 0x0000000e1100720c */ /* 0x000fc40003fc6270 */
[----:B------:R-:W-:Y:S02]  /*2210*/  ISETP.GE.AND P3, PT, R17, R15, PT ;  /* 0x0000000f1100720c */ /* 0x000fe40003f66270 */
[C---:B------:R-:W-:Y:S01]  /*2220*/  IADD3 R3, R2.reuse, 0x28, RZ ;  /* 0x0000002802037810 */ /* 0x040fe20007ffe0ff */
[----:B------:R-:W1:Y:S01]  /*2230*/  LDSM.16.M88.4 R16, [R209+0x1400] ;  /* 0x00140000d110783b */ /* 0x000e620000000200 */
[----:B------:R-:W-:Y:S02]  /*2240*/  IADD3 R25, R2, 0x29, RZ ;  /* 0x0000002902197810 */ /* 0x000fe40007ffe0ff */
[----:B------:R-:W-:Y:S02]  /*2250*/  FSEL R106, R31, -INF , !P2 ;  /* 0xff8000001f6a7808 */ /* 0x000fe40005000000 */
[----:B------:R-:W-:Y:S01]  /*2260*/  FSEL R72, R57, -INF , !P6 ;  /* 0xff80000039487808 */ /* 0x000fe20007000000 */
[----:B------:R-:W-:Y:S01]  /*2270*/  HMMA.16816.F32.BF16 R28, R4, R20, R128 ;  /* 0x00000014041c723c */ /* 0x000fe20000041880 */
[----:B------:R-:W-:-:S02]  /*2280*/  FSEL R91, R59, -INF , !P3 ;  /* 0xff8000003b5b7808 */ /* 0x000fc40005800000 */
[CC--:B------:R-:W-:Y:S02]  /*2290*/  ISETP.GE.AND P6, PT, R3.reuse, R12.reuse, PT ;  /* 0x0000000c0300720c */ /* 0x0c0fe40003fc6270 */
[----:B------:R-:W-:Y:S02]  /*22a0*/  ISETP.GE.AND P3, PT, R3, R13, PT ;  /* 0x0000000d0300720c */ /* 0x000fe40003f66270 */
[----:B------:R-:W-:Y:S01]  /*22b0*/  ISETP.GE.AND P2, PT, R25, R12, PT ;  /* 0x0000000c1900720c */ /* 0x000fe20003f46270 */
[----:B------:R-:W-:Y:S01]  /*22c0*/  HMMA.16816.F32.BF16 R56, R8, R26, R100 ;  /* 0x0000001a0838723c */ /* 0x000fe20000041864 */
[----:B------:R-:W-:Y:S02]  /*22d0*/  FSEL R104, R36, -INF , !P6 ;  /* 0xff80000024687808 */ /* 0x000fe40007000000 */
[----:B------:R-:W-:Y:S02]  /*22e0*/  FSEL R113, R38, -INF , !P3 ;  /* 0xff80000026717808 */ /* 0x000fe40005800000 */
[----:B------:R-:W-:-:S02]  /*22f0*/  FSEL R105, R37, -INF , !P2 ;  /* 0xff80000025697808 */ /* 0x000fc40005000000 */
[-C--:B------:R-:W-:Y:S02]  /*2300*/  ISETP.GE.AND P6, PT, R3, R14.reuse, PT ;  /* 0x0000000e0300720c */ /* 0x080fe40003fc6270 */
[----:B------:R-:W-:Y:S02]  /*2310*/  ISETP.GE.AND P3, PT, R25, R13, PT ;  /* 0x0000000d1900720c */ /* 0x000fe40003f66270 */
[----:B------:R-:W-:Y:S02]  /*2320*/  ISETP.GE.AND P2, PT, R3, R15, PT ;  /* 0x0000000f0300720c */ /* 0x000fe40003f46270 */
[C---:B------:R-:W-:Y:S02]  /*2330*/  IADD3 R3, R2.reuse, 0x30, RZ ;  /* 0x0000003002037810 */ /* 0x040fe40007ffe0ff */
[----:B------:R-:W-:Y:S02]  /*2340*/  FSEL R103, R39, -INF , !P3 ;  /* 0xff80000027677808 */ /* 0x000fe40005800000 */
[----:B------:R-:W-:Y:S01]  /*2350*/  ISETP.GE.AND P3, PT, R3, R14, PT ;  /* 0x0000000e0300720c */ /* 0x000fe20003f66270 */
[----:B------:R-:W-:Y:S01]  /*2360*/  HMMA.16816.F32.BF16 R36, R8, R20, R108 ;  /* 0x000000140824723c */ /* 0x000fe2000004186c */
[----:B------:R-:W-:-:S02]  /*2370*/  IADD3 R24, R2, 0x31, RZ ;  /* 0x0000003102187810 */ /* 0x000fc40007ffe0ff */
[----:B------:R-:W-:Y:S02]  /*2380*/  FSEL R74, R40, -INF , !P3 ;  /* 0xff800000284a7808 */ /* 0x000fe40005800000 */
[C---:B------:R-:W-:Y:S02]  /*2390*/  ISETP.GE.AND P3, PT, R3.reuse, R13, PT ;  /* 0x0000000d0300720c */ /* 0x040fe40003f66270 */
[----:B------:R-:W-:Y:S02]  /*23a0*/  FSEL R90, R54, -INF , !P2 ;  /* 0xff800000365a7808 */ /* 0x000fe40005000000 */
[----:B------:R-:W-:Y:S02]  /*23b0*/  FSEL R199, R34, -INF , !P3 ;  /* 0xff80000022c77808 */ /* 0x000fe40005800000 */
[----:B------:R-:W-:Y:S02]  /*23c0*/  ISETP.GE.AND P2, PT, R3, R15, PT ;  /* 0x0000000f0300720c */ /* 0x000fe40003f46270 */
[----:B------:R-:W-:-:S02]  /*23d0*/  ISETP.GE.AND P3, PT, R24, R12, PT ;  /* 0x0000000c1800720c */ /* 0x000fc40003f66270 */
[----:B------:R-:W-:Y:S02]  /*23e0*/  FSEL R71, R52, -INF , !P6 ;  /* 0xff80000034477808 */ /* 0x000fe40007000000 */
[----:B------:R-:W-:Y:S02]  /*23f0*/  ISETP.GE.AND P6, PT, R3, R12, PT ;  /* 0x0000000c0300720c */ /* 0x000fe40003fc6270 */
[----:B------:R-:W-:Y:S02]  /*2400*/  FSEL R92, R42, -INF , !P2 ;  /* 0xff8000002a5c7808 */ /* 0x000fe40005000000 */
[----:B------:R-:W-:Y:S02]  /*2410*/  FSEL R107, R33, -INF , !P3 ;  /* 0xff800000216b7808 */ /* 0x000fe40005800000 */
[----:B------:R-:W-:Y:S02]  /*2420*/  ISETP.GE.AND P2, PT, R24, R14, PT ;  /* 0x0000000e1800720c */ /* 0x000fe40003f46270 */
[----:B------:R-:W-:-:S02]  /*2430*/  ISETP.GE.AND P3, PT, R25, R15, PT ;  /* 0x0000000f1900720c */ /* 0x000fc40003f66270 */
[----:B------:R-:W-:Y:S02]  /*2440*/  IADD3 R3, R2, 0x38, RZ ;  /* 0x0000003802037810 */ /* 0x000fe40007ffe0ff */
[----:B------:R-:W-:Y:S02]  /*2450*/  FSEL R112, R32, -INF , !P6 ;  /* 0xff80000020707808 */ /* 0x000fe40007000000 */
[C---:B------:R-:W-:Y:S02]  /*2460*/  ISETP.GE.AND P6, PT, R24.reuse, R15, PT ;  /* 0x0000000f1800720c */ /* 0x040fe40003fc6270 */
[----:B------:R-:W-:Y:S02]  /*2470*/  FSEL R73, R41, -INF , !P2 ;  /* 0xff80000029497808 */ /* 0x000fe40005000000 */
[----:B------:R-:W-:Y:S02]  /*2480*/  FSEL R88, R55, -INF , !P3 ;  /* 0xff80000037587808 */ /* 0x000fe40005800000 */
[----:B------:R-:W-:-:S02]  /*2490*/  ISETP.GE.AND P2, PT, R24, R13, PT ;  /* 0x0000000d1800720c */ /* 0x000fc40003f46270 */
[----:B------:R-:W-:Y:S02]  /*24a0*/  ISETP.GE.AND P3, PT, R3, R13, PT ;  /* 0x0000000d0300720c */ /* 0x000fe40003f66270 */
[----:B------:R-:W-:Y:S02]  /*24b0*/  IADD3 R21, R2, 0x39, RZ ;  /* 0x0000003902157810 */ /* 0x000fe40007ffe0ff */
[----:B------:R-:W-:Y:S02]  /*24c0*/  FSEL R89, R43, -INF , !P6 ;  /* 0xff8000002b597808 */ /* 0x000fe40007000000 */
[----:B------:R-:W-:Y:S01]  /*24d0*/  ISETP.GE.AND P6, PT, R25, R14, PT ;  /* 0x0000000e1900720c */ /* 0x000fe20003fc6270 */
[----:B-1----:R-:W-:Y:S01]  /*24e0*/  HMMA.16816.F32.BF16 R40, R8, R16, R124 ;  /* 0x000000100828723c */ /* 0x002fe2000004187c */
[----:B------:R-:W-:Y:S01]  /*24f0*/  FSEL R110, R35, -INF , !P2 ;  /* 0xff800000236e7808 */ /* 0x000fe20005000000 */
[----:B------:R-:W1:Y:S01]  /*2500*/  LDSM.16.M88.4 R24, [R209+0x1800] ;  /* 0x00180000d118783b */ /* 0x000e620000000200 */
[----:B------:R-:W-:-:S02]  /*2510*/  FSEL R114, R50, -INF , !P3 ;  /* 0xff80000032727808 */ /* 0x000fc40005800000 */
[CC--:B------:R-:W-:Y:S02]  /*2520*/  ISETP.GE.AND P2, PT, R21.reuse, R12.reuse, PT ;  /* 0x0000000c1500720c */ /* 0x0c0fe40003f46270 */
[----:B------:R-:W-:Y:S01]  /*2530*/  ISETP.GE.AND P3, PT, R21, R13, PT ;  /* 0x0000000d1500720c */ /* 0x000fe20003f66270 */
[----:B------:R-:W-:Y:S01]  /*2540*/  HMMA.16816.F32.BF16 R32, R4, R16, R148 ;  /* 0x000000100420723c */ /* 0x000fe20000041894 */
[----:B------:R-:W-:Y:S02]  /*2550*/  IADD3 R20, R2, 0x40, RZ ;  /* 0x0000004002147810 */ /* 0x000fe40007ffe0ff */
[----:B------:R-:W-:Y:S02]  /*2560*/  FSEL R68, R53, -INF , !P6 ;  /* 0xff80000035447808 */ /* 0x000fe40007000000 */
[----:B------:R-:W-:Y:S02]  /*2570*/  ISETP.GE.AND P6, PT, R3, R12, PT ;  /* 0x0000000c0300720c */ /* 0x000fe40003fc6270 */
[----:B------:R-:W-:Y:S01]  /*2580*/  FSEL R102, R49, -INF , !P2 ;  /* 0xff80000031667808 */ /* 0x000fe20005000000 */
[----:B------:R-:W-:Y:S01]  /*2590*/  HMMA.16816.F32.BF16 R52, R8, R22, R120 ;  /* 0x000000160834723c */ /* 0x000fe20000041878 */
[----:B------:R-:W-:-:S02]  /*25a0*/  FSEL R111, R51, -INF , !P3 ;  /* 0xff800000336f7808 */ /* 0x000fc40005800000 */
[C---:B------:R-:W-:Y:S02]  /*25b0*/  ISETP.GE.AND P2, PT, R3.reuse, R15, PT ;  /* 0x0000000f0300720c */ /* 0x040fe40003f46270 */
[-C--:B------:R-:W-:Y:S02]  /*25c0*/  ISETP.GE.AND P3, PT, R20, R14.reuse, PT ;  /* 0x0000000e1400720c */ /* 0x080fe40003f66270 */
[----:B------:R-:W-:Y:S02]  /*25d0*/  FSEL R101, R48, -INF , !P6 ;  /* 0xff80000030657808 */ /* 0x000fe40007000000 */
[----:B------:R-:W-:Y:S01]  /*25e0*/  ISETP.GE.AND P6, PT, R3, R14, PT ;  /* 0x0000000e0300720c */ /* 0x000fe20003fc6270 */
[----:B------:R-:W-:Y:S01]  /*25f0*/  HMMA.16816.F32.BF16 R48, R8, R18, R136 ;  /* 0x000000120830723c */ /* 0x000fe20000041888 */
[----:B------:R-:W-:Y:S02]  /*2600*/  FSEL R86, R58, -INF , !P2 ;  /* 0xff8000003a567808 */ /* 0x000fe40005000000 */
[----:B------:R-:W-:-:S02]  /*2610*/  FSEL R70, R36, -INF , !P3 ;  /* 0xff80000024467808 */ /* 0x000fc40005800000 */
[C---:B------:R-:W-:Y:S02]  /*2620*/  ISETP.GE.AND P2, PT, R20.reuse, R15, PT ;  /* 0x0000000f1400720c */ /* 0x040fe40003f46270 */
[----:B------:R-:W-:Y:S02]  /*2630*/  ISETP.GE.AND P3, PT, R20, R13, PT ;  /* 0x0000000d1400720c */ /* 0x000fe40003f66270 */
[----:B------:R-:W-:Y:S02]  /*2640*/  IADD3 R3, R2, 0x41, RZ ;  /* 0x0000004102037810 */ /* 0x000fe40007ffe0ff */
[----:B------:R-:W-:Y:S02]  /*2650*/  FSEL R67, R56, -INF , !P6 ;  /* 0xff80000038437808 */ /* 0x000fe40007000000 */
[----:B------:R-:W-:Y:S02]  /*2660*/  ISETP.GE.AND P6, PT, R20, R12, PT ;  /* 0x0000000c1400720c */ /* 0x000fe40003fc6270 */
[----:B------:R-:W-:-:S02]  /*2670*/  FSEL R87, R38, -INF , !P2 ;  /* 0xff80000026577808 */ /* 0x000fc40005000000 */
[----:B------:R-:W-:Y:S02]  /*2680*/  FSEL R128, R30, -INF , !P3 ;  /* 0xff8000001e807808 */ /* 0x000fe40005800000 */
[C---:B------:R-:W-:Y:S02]  /*2690*/  ISETP.GE.AND P2, PT, R3.reuse, R14, PT ;  /* 0x0000000e0300720c */ /* 0x040fe40003f46270 */
[C---:B------:R-:W-:Y:S02]  /*26a0*/  ISETP.GE.AND P3, PT, R3.reuse, R12, PT ;  /* 0x0000000c0300720c */ /* 0x040fe40003f66270 */
[----:B------:R-:W-:Y:S02]  /*26b0*/  FSEL R120, R28, -INF , !P6 ;  /* 0xff8000001c787808 */ /* 0x000fe40007000000 */
[----:B------:R-:W-:Y:S02]  /*26c0*/  ISETP.GE.AND P6, PT, R3, R15, PT ;  /* 0x0000000f0300720c */ /* 0x000fe40003fc6270 */
[----:B------:R-:W-:-:S02]  /*26d0*/  FSEL R69, R37, -INF , !P2 ;  /* 0xff80000025457808 */ /* 0x000fc40005000000 */
[----:B------:R-:W-:Y:S02]  /*26e0*/  FSEL R115, R29, -INF , !P3 ;  /* 0xff8000001d737808 */ /* 0x000fe40005800000 */
[----:B------:R-:W-:Y:S02]  /*26f0*/  ISETP.GE.AND P2, PT, R3, R13, PT ;  /* 0x0000000d0300720c */ /* 0x000fe40003f46270 */
[----:B------:R-:W-:Y:S02]  /*2700*/  ISETP.GE.AND P3, PT, R21, R15, PT ;  /* 0x0000000f1500720c */ /* 0x000fe40003f66270 */
[C---:B------:R-:W-:Y:S02]  /*2710*/  IADD3 R3, R2.reuse, 0x48, RZ ;  /* 0x0000004802037810 */ /* 0x040fe40007ffe0ff */
[----:B------:R-:W-:Y:S02]  /*2720*/  IADD3 R17, R2, 0x49, RZ ;  /* 0x0000004902117810 */ /* 0x000fe40007ffe0ff */
[----:B------:R-:W-:-:S02]  /*2730*/  FSEL R85, R39, -INF , !P6 ;  /* 0xff80000027557808 */ /* 0x000fc40007000000 */
[----:B------:R-:W-:Y:S01]  /*2740*/  ISETP.GE.AND P6, PT, R21, R14, PT ;  /* 0x0000000e1500720c */ /* 0x000fe20003fc6270 */
[----:B------:R-:W-:Y:S01]  /*2750*/  HMMA.16816.F32.BF16 R36, R4, R18, R152 ;  /* 0x000000120424723c */ /* 0x000fe20000041898 */
[----:B------:R-:W-:Y:S01]  /*2760*/  FSEL R123, R31, -INF , !P2 ;  /* 0xff8000001f7b7808 */ /* 0x000fe20005000000 */
[----:B------:R-:W2:Y:S01]  /*2770*/  LDSM.16.M88.4 R20, [R209+0x1c00] ;  /* 0x001c0000d114783b */ /* 0x000ea20000000200 */
[----:B------:R-:W-:Y:S01]  /*2780*/  FSEL R84, R59, -INF , !P3 ;  /* 0xff8000003b547808 */ /* 0x000fe20005800000 */
[----:B------:R-:W-:-:S04]  /*2790*/  DEPBAR.LE SB0, 0x0 ;  /* 0x000080000000791a */ /* 0x000fc80000000000 */
[----:B------:R-:W-:Y:S01]  /*27a0*/  BAR.SYNC.DEFER_BLOCKING 0x0 ;  /* 0x0000000000007b1d */ /* 0x000fe20000010000 */
[----:B------:R-:W-:Y:S01]  /*27b0*/  ISETP.GE.AND P3, PT, R3, R13, PT ;  /* 0x0000000d0300720c */ /* 0x000fe20003f66270 */
[C---:B-1----:R-:W-:Y:S01]  /*27c0*/  HMMA.16816.F32.BF16 R28, R4.reuse, R24, R160 ;  /* 0x00000018041c723c */ /* 0x042fe200000418a0 */
[-C--:B------:R-:W-:Y:S02]  /*27d0*/  ISETP.GE.AND P2, PT, R17, R12.reuse, PT ;  /* 0x0000000c1100720c */ /* 0x080fe40003f46270 */
[----:B------:R-:W-:Y:S02]  /*27e0*/  FSEL R64, R57, -INF , !P6 ;  /* 0xff80000039407808 */ /* 0x000fe40007000000 */
[----:B------:R-:W-:Y:S02]  /*27f0*/  ISETP.GE.AND P6, PT, R3, R12, PT ;  /* 0x0000000c0300720c */ /* 0x000fe40003fc6270 */
[----:B------:R-:W-:Y:S01]  /*2800*/  FSEL R125, R46, -INF , !P3 ;  /* 0xff8000002e7d7808 */ /* 0x000fe20005800000 */
[----:B------:R-:W-:Y:S01]  /*2810*/  HMMA.16816.F32.BF16 R56, R4, R60, R176 ;  /* 0x0000003c0438723c */ /* 0x000fe200000418b0 */
[----:B------:R-:W-:-:S02]  /*2820*/  FSEL R109, R45, -INF , !P2 ;  /* 0xff8000002d6d7808 */ /* 0x000fc40005000000 */
[----:B------:R-:W-:Y:S02]  /*2830*/  ISETP.GE.AND P3, PT, R17, R13, PT ;  /* 0x0000000d1100720c */ /* 0x000fe40003f66270 */
[C---:B------:R-:W-:Y:S02]  /*2840*/  ISETP.GE.AND P2, PT, R3.reuse, R15, PT ;  /* 0x0000000f0300720c */ /* 0x040fe40003f46270 */
[----:B------:R-:W-:Y:S02]  /*2850*/  IADD3 R16, R2, 0x50, RZ ;  /* 0x0000005002107810 */ /* 0x000fe40007ffe0ff */
[----:B------:R-:W-:Y:S02]  /*2860*/  FSEL R108, R44, -INF , !P6 ;  /* 0xff8000002c6c7808 */ /* 0x000fe40007000000 */
[----:B------:R-:W-:Y:S02]  /*2870*/  ISETP.GE.AND P6, PT, R3, R14, PT ;  /* 0x0000000e0300720c */ /* 0x000fe40003fc6270 */
[----:B------:R-:W-:-:S02]  /*2880*/  FSEL R124, R47, -INF , !P3 ;  /* 0xff8000002f7c7808 */ /* 0x000fc40005800000 */
[----:B------:R-:W-:Y:S01]  /*2890*/  FSEL R82, R54, -INF , !P2 ;  /* 0xff80000036527808 */ /* 0x000fe20005000000 */
[----:B------:R-:W-:Y:S01]  /*28a0*/  HMMA.16816.F32.BF16 R44, R8, R24, R144 ;  /* 0x00000018082c723c */ /* 0x000fe20000041890 */
[C---:B------:R-:W-:Y:S02]  /*28b0*/  ISETP.GE.AND P3, PT, R16.reuse, R14, PT ;  /* 0x0000000e1000720c */ /* 0x040fe40003f66270 */
[----:B------:R-:W-:Y:S02]  /*28c0*/  ISETP.GE.AND P2, PT, R16, R15, PT ;  /* 0x0000000f1000720c */ /* 0x000fe40003f46270 */
[----:B------:R-:W-:Y:S02]  /*28d0*/  IADD3 R3, R2, 0x51, RZ ;  /* 0x0000005102037810 */ /* 0x000fe40007ffe0ff */
[----:B------:R-:W-:Y:S02]  /*28e0*/  FSEL R63, R52, -INF , !P6 ;  /* 0xff800000343f7808 */ /* 0x000fe40007000000 */
[----:B------:R-:W-:-:S02]  /*28f0*/  ISETP.GE.AND P6, PT, R16, R12, PT ;  /* 0x0000000c1000720c */ /* 0x000fc40003fc6270 */
[----:B------:R-:W-:Y:S02]  /*2900*/  FSEL R66, R40, -INF , !P3 ;  /* 0xff80000028427808 */ /* 0x000fe40005800000 */
[----:B------:R-:W-:Y:S02]  /*2910*/  FSEL R83, R42, -INF , !P2 ;  /* 0xff8000002a537808 */ /* 0x000fe40005000000 */
[----:B------:R-:W-:Y:S02]  /*2920*/  ISETP.GE.AND P3, PT, R16, R13, PT ;  /* 0x0000000d1000720c */ /* 0x000fe40003f66270 */
[C---:B------:R-:W-:Y:S02]  /*2930*/  ISETP.GE.AND P2, PT, R3.reuse, R14, PT ;  /* 0x0000000e0300720c */ /* 0x040fe40003f46270 */
[----:B------:R-:W-:Y:S02]  /*2940*/  FSEL R127, R32, -INF , !P6 ;  /* 0xff800000207f7808 */ /* 0x000fe40007000000 */
[----:B------:R-:W-:-:S02]  /*2950*/  ISETP.GE.AND P6, PT, R3, R15, PT ;  /* 0x0000000f0300720c */ /* 0x000fc40003fc6270 */
[----:B------:R-:W-:Y:S02]  /*2960*/  FSEL R146, R34, -INF , !P3 ;  /* 0xff80000022927808 */ /* 0x000fe40005800000 */
[----:B------:R-:W-:Y:S02]  /*2970*/  FSEL R65, R41, -INF , !P2 ;  /* 0xff80000029417808 */ /* 0x000fe40005000000 */
[C---:B------:R-:W-:Y:S02]  /*2980*/  ISETP.GE.AND P3, PT, R3.reuse, R12, PT ;  /* 0x0000000c0300720c */ /* 0x040fe40003f66270 */
[----:B------:R-:W-:Y:S02]  /*2990*/  ISETP.GE.AND P2, PT, R3, R13, PT ;  /* 0x0000000d0300720c */ /* 0x000fe40003f46270 */
[----:B------:R-:W-:Y:S02]  /*29a0*/  IADD3 R3, R2, 0x58, RZ ;  /* 0x0000005802037810 */ /* 0x000fe40007ffe0ff */
[----:B------:R-:W-:-:S02]  /*29b0*/  FSEL R81, R43, -INF , !P6 ;  /* 0xff8000002b517808 */ /* 0x000fc40007000000 */
[----:B------:R-:W-:Y:S01]  /*29c0*/  ISETP.GE.AND P6, PT, R17, R14, PT ;  /* 0x0000000e1100720c */ /* 0x000fe20003fc6270 */
[----:B--2---:R-:W-:Y:S01]  /*29d0*/  HMMA.16816.F32.BF16 R40, R8, R20, R156 ;  /* 0x000000140828723c */ /* 0x004fe2000004189c */
[----:B------:R-:W-:Y:S02]  /*29e0*/  FSEL R126, R33, -INF , !P3 ;  /* 0xff800000217e7808 */ /* 0x000fe40005800000 */
[----:B------:R-:W-:Y:S02]  /*29f0*/  FSEL R135, R35, -INF , !P2 ;  /* 0xff80000023877808 */ /* 0x000fe40005000000 */
[----:B------:R-:W-:Y:S02]  /*2a00*/  ISETP.GE.AND P3, PT, R17, R15, PT ;  /* 0x0000000f1100720c */ /* 0x000fe40003f66270 */
[----:B------:R-:W-:Y:S01]  /*2a10*/  ISETP.GE.AND P2, PT, R3, R13, PT ;  /* 0x0000000d0300720c */ /* 0x000fe20003f46270 */
[----:B------:R-:W-:Y:S01]  /*2a20*/  HMMA.16816.F32.BF16 R32, R4, R26, R188 ;  /* 0x0000001a0420723c */ /* 0x000fe200000418bc */
[----:B------:R-:W-:-:S02]  /*2a30*/  IADD3 R17, R2, 0x59, RZ ;  /* 0x0000005902117810 */ /* 0x000fc40007ffe0ff */
[----:B------:R-:W-:Y:S02]  /*2a40*/  FSEL R62, R53, -INF , !P6 ;  /* 0xff800000353e7808 */ /* 0x000fe40007000000 */
[----:B------:R-:W-:Y:S02]  /*2a50*/  FSEL R80, R55, -INF , !P3 ;  /* 0xff80000037507808 */ /* 0x000fe40005800000 */
[-C--:B------:R-:W-:Y:S01]  /*2a60*/  ISETP.GE.AND P6, PT, R3, R12.reuse, PT ;  /* 0x0000000c0300720c */ /* 0x080fe20003fc6270 */
[----:B------:R-:W-:Y:S01]  /*2a70*/  HMMA.16816.F32.BF16 R52, R8, R60, R168 ;  /* 0x0000003c0834723c */ /* 0x000fe200000418a8 */
[----:B------:R-:W-:Y:S02]  /*2a80*/  FSEL R145, R38, -INF , !P2 ;  /* 0xff80000026917808 */ /* 0x000fe40005000000 */
[C---:B------:R-:W-:Y:S02]  /*2a90*/  ISETP.GE.AND P3, PT, R17.reuse, R12, PT ;  /* 0x0000000c1100720c */ /* 0x040fe40003f66270 */
[----:B------:R-:W-:-:S02]  /*2aa0*/  ISETP.GE.AND P2, PT, R17, R13, PT ;  /* 0x0000000d1100720c */ /* 0x000fc40003f46270 */
[----:B------:R-:W-:Y:S01]  /*2ab0*/  IADD3 R16, R2, 0x60, RZ ;  /* 0x0000006002107810 */ /* 0x000fe20007ffe0ff */
[C---:B------:R-:W-:Y:S01]  /*2ac0*/  HMMA.16816.F32.BF16 R24, R8.reuse, R26, R184 ;  /* 0x0000001a0818723c */ /* 0x040fe200000418b8 */
[----:B------:R-:W-:Y:S02]  /*2ad0*/  FSEL R121, R36, -INF , !P6 ;  /* 0xff80000024797808 */ /* 0x000fe40007000000 */
[----:B------:R-:W-:Y:S02]  /*2ae0*/  ISETP.GE.AND P6, PT, R3, R14, PT ;  /* 0x0000000e0300720c */ /* 0x000fe40003fc6270 */
[----:B------:R-:W-:Y:S02]  /*2af0*/  FSEL R122, R37, -INF , !P3 ;  /* 0xff800000257a7808 */ /* 0x000fe40005800000 */
[----:B------:R-:W-:Y:S01]  /*2b00*/  FSEL R144, R39, -INF , !P2 ;  /* 0xff80000027907808 */ /* 0x000fe20005000000 */
[----:B------:R-:W-:Y:S01]  /*2b10*/  HMMA.16816.F32.BF16 R8, R8, R22, R172 ;  /* 0x000000160808723c */ /* 0x000fe200000418ac */
[----:B------:R-:W-:-:S02]  /*2b20*/  ISETP.GE.AND P3, PT, R3, R15, PT ;  /* 0x0000000f0300720c */ /* 0x000fc40003f66270 */
[----:B------:R-:W-:Y:S02]  /*2b30*/  ISETP.GE.AND P2, PT, R16, R14, PT ;  /* 0x0000000e1000720c */ /* 0x000fe40003f46270 */
[----:B------:R-:W-:Y:S02]  /*2b40*/  FSEL R60, R48, -INF , !P6 ;  /* 0xff800000303c7808 */ /* 0x000fe40007000000 */
[----:B------:R-:W-:Y:S01]  /*2b50*/  FSEL R50, R50, -INF , !P3 ;  /* 0xff80000032327808 */ /* 0x000fe20005800000 */
[----:B------:R-:W-:Y:S01]  /*2b60*/  HMMA.16816.F32.BF16 R36, R4, R20, R200 ;  /* 0x000000140424723c */ /* 0x000fe200000418c8 */
[----:B------:R-:W-:Y:S02]  /*2b70*/  FSEL R48, R44, -INF , !P2 ;  /* 0xff8000002c307808 */ /* 0x000fe40005000000 */
[C---:B------:R-:W-:Y:S02]  /*2b80*/  ISETP.GE.AND P3, PT, R16.reuse, R15, PT ;  /* 0x0000000f1000720c */ /* 0x040fe40003f66270 */
[----:B------:R-:W-:-:S02]  /*2b90*/  ISETP.GE.AND P2, PT, R16, R13, PT ;  /* 0x0000000d1000720c */ /* 0x000fc40003f46270 */
[----:B------:R-:W-:Y:S02]  /*2ba0*/  IADD3 R3, R2, 0x61, RZ ;  /* 0x0000006102037810 */ /* 0x000fe40007ffe0ff */
[----:B------:R-:W-:Y:S02]  /*2bb0*/  ISETP.GE.AND P6, PT, R16, R12, PT ;  /* 0x0000000c1000720c */ /* 0x000fe40003fc6270 */
[----:B------:R-:W-:Y:S02]  /*2bc0*/  FSEL R94, R46, -INF , !P3 ;  /* 0xff8000002e5e7808 */ /* 0x000fe40005800000 */
[----:B------:R-:W-:Y:S02]  /*2bd0*/  FSEL R147, R30, -INF , !P2 ;  /* 0xff8000001e937808 */ /* 0x000fe40005000000 */
[----:B------:R-:W-:Y:S02]  /*2be0*/  ISETP.GE.AND P3, PT, R3, R14, PT ;  /* 0x0000000e0300720c */ /* 0x000fe40003f66270 */
[----:B------:R-:W-:-:S02]  /*2bf0*/  FSEL R134, R28, -INF , !P6 ;  /* 0xff8000001c867808 */ /* 0x000fc40007000000 */
[C---:B------:R-:W-:Y:S02]  /*2c00*/  ISETP.GE.AND P2, PT, R3.reuse, R12, PT ;  /* 0x0000000c0300720c */ /* 0x040fe40003f46270 */
[----:B------:R-:W-:Y:S02]  /*2c10*/  ISETP.GE.AND P6, PT, R3, R15, PT ;  /* 0x0000000f0300720c */ /* 0x000fe40003fc6270 */
[----:B------:R-:W-:Y:S02]  /*2c20*/  FSEL R45, R45, -INF , !P3 ;  /* 0xff8000002d2d7808 */ /* 0x000fe40005800000 */
[----:B------:R-:W-:Y:S02]  /*2c30*/  FSEL R133, R29, -INF , !P2 ;  /* 0xff8000001d857808 */ /* 0x000fe40005000000 */
[----:B------:R-:W-:Y:S02]  /*2c40*/  ISETP.GE.AND P3, PT, R3, R13, PT ;  /* 0x0000000d0300720c */ /* 0x000fe40003f66270 */
[----:B------:R-:W-:-:S02]  /*2c50*/  FSEL R95, R47, -INF , !P6 ;  /* 0xff8000002f5f7808 */ /* 0x000fc40007000000 */
[C---:B------:R-:W-:Y:S02]  /*2c60*/  ISETP.GE.AND P2, PT, R17.reuse, R15, PT ;  /* 0x0000000f1100720c */ /* 0x040fe40003f46270 */
[----:B------:R-:W-:Y:S02]  /*2c70*/  ISETP.GE.AND P6, PT, R17, R14, PT ;  /* 0x0000000e1100720c */ /* 0x000fe40003fc6270 */
[C---:B------:R-:W-:Y:S02]  /*2c80*/  IADD3 R3, R2.reuse, 0x68, RZ ;  /* 0x0000006802037810 */ /* 0x040fe40007ffe0ff */
[----:B------:R-:W-:Y:S02]  /*2c90*/  IADD3 R16, R2, 0x69, RZ ;  /* 0x0000006902107810 */ /* 0x000fe40007ffe0ff */
[----:B------:R-:W-:Y:S02]  /*2ca0*/  FSEL R61, R51, -INF , !P2 ;  /* 0xff800000333d7808 */ /* 0x000fe40005000000 */
[----:B------:R-:W-:-:S02]  /*2cb0*/  FSEL R44, R49, -INF , !P6 ;  /* 0xff800000312c7808 */ /* 0x000fc40007000000 */
[----:B------:R-:W-:Y:S02]  /*2cc0*/  ISETP.GE.AND P2, PT, R3, R13, PT ;  /* 0x0000000d0300720c */ /* 0x000fe40003f46270 */
[----:B------:R-:W-:Y:S02]  /*2cd0*/  FSEL R151, R31, -INF , !P3 ;  /* 0xff8000001f977808 */ /* 0x000fe40005800000 */
[-C--:B------:R-:W-:Y:S01]  /*2ce0*/  ISETP.GE.AND P6, PT, R3, R12.reuse, PT ;  /* 0x0000000c0300720c */ /* 0x080fe20003fc6270 */
[----:B------:R-:W-:Y:S01]  /*2cf0*/  HMMA.16816.F32.BF16 R28, R4, R22, R212 ;  /* 0x00000016041c723c */ /* 0x000fe200000418d4 */
[----:B------:R-:W-:Y:S02]  /*2d00*/  ISETP.GE.AND P3, PT, R16, R12, PT ;  /* 0x0000000c1000720c */ /* 0x000fe40003f66270 */
[----:B------:R-:W-:Y:S02]  /*2d10*/  FSEL R154, R34, -INF , !P2 ;  /* 0xff800000229a7808 */ /* 0x000fe40005000000 */
[----:B------:R-:W-:-:S02]  /*2d20*/  FSEL R129, R32, -INF , !P6 ;  /* 0xff80000020817808 */ /* 0x000fc40007000000 */
[----:B------:R-:W-:Y:S02]  /*2d30*/  IADD3 R4, R2, 0x70, RZ ;  /* 0x0000007002047810 */ /* 0x000fe40007ffe0ff */
[----:B------:R-:W-:Y:S02]  /*2d40*/  ISETP.GE.AND P2, PT, R16, R13, PT ;  /* 0x0000000d1000720c */ /* 0x000fe40003f46270 */
[----:B------:R-:W-:Y:S02]  /*2d50*/  FSEL R130, R33, -INF , !P3 ;  /* 0xff80000021827808 */ /* 0x000fe40005800000 */
[----:B------:R-:W-:Y:S02]  /*2d60*/  FSEL R32, R55, -INF , !P0 ;  /* 0xff80000037207808 */ /* 0x000fe40004000000 */
[C---:B------:R-:W-:Y:S02]  /*2d70*/  ISETP.GE.AND P6, PT, R3.reuse, R14, PT ;  /* 0x0000000e0300720c */ /* 0x040fe40003fc6270 */
[----:B------:R-:W-:-:S02]  /*2d80*/  ISETP.GE.AND P3, PT, R3, R15, PT ;  /* 0x0000000f0300720c */ /* 0x000fc40003f66270 */
[----:B------:R-:W-:Y:S02]  /*2d90*/  ISETP.GE.AND P0, PT, R4, R15, PT ;  /* 0x0000000f0400720c */ /* 0x000fe40003f06270 */
[----:B------:R-:W-:Y:S02]  /*2da0*/  IADD3 R3, R2, 0x71, RZ ;  /* 0x0000007102037810 */ /* 0x000fe40007ffe0ff */
[----:B------:R-:W-:Y:S02]  /*2db0*/  FSEL R150, R35, -INF , !P2 ;  /* 0xff80000023967808 */ /* 0x000fe40005000000 */
[-C--:B------:R-:W-:Y:S02]  /*2dc0*/  ISETP.GE.AND P2, PT, R4, R14.reuse, PT ;  /* 0x0000000e0400720c */ /* 0x080fe40003f46270 */
[----:B------:R-:W-:Y:S02]  /*2dd0*/  FSEL R157, R42, -INF , !P0 ;  /* 0xff8000002a9d7808 */ /* 0x000fe40004000000 */
[----:B------:R-:W-:-:S02]  /*2de0*/  ISETP.GE.AND P0, PT, R3, R14, PT ;  /* 0x0000000e0300720c */ /* 0x000fc40003f06270 */
[----:B------:R-:W-:Y:S02]  /*2df0*/  FSEL R17, R53, -INF , !P5 ;  /* 0xff80000035117808 */ /* 0x000fe40006800000 */
[----:B------:R-:W-:Y:S02]  /*2e00*/  FSEL R21, R40, -INF , !P2 ;  /* 0xff80000028157808 */ /* 0x000fe40005000000 */
[C---:B------:R-:W-:Y:S02]  /*2e10*/  ISETP.GE.AND P5, PT, R4.reuse, R12, PT ;  /* 0x0000000c0400720c */ /* 0x040fe40003fa6270 */
[-C--:B------:R-:W-:Y:S02]  /*2e20*/  ISETP.GE.AND P2, PT, R4, R13.reuse, PT ;  /* 0x0000000d0400720c */ /* 0x080fe40003f46270 */
[----:B------:R-:W-:Y:S02]  /*2e30*/  FSEL R20, R41, -INF , !P0 ;  /* 0xff80000029147808 */ /* 0x000fe40004000000 */
[----:B------:R-:W-:-:S02]  /*2e40*/  ISETP.GE.AND P0, PT, R3, R13, PT ;  /* 0x0000000d0300720c */ /* 0x000fc40003f06270 */
[----:B------:R-:W-:Y:S02]  /*2e50*/  FSEL R149, R36, -INF , !P5 ;  /* 0xff80000024957808 */ /* 0x000fe40006800000 */
[----:B------:R-:W-:Y:S02]  /*2e60*/  FSEL R158, R38, -INF , !P2 ;  /* 0xff800000269e7808 */ /* 0x000fe40005000000 */
[C---:B------:R-:W-:Y:S02]  /*2e70*/  ISETP.GE.AND P5, PT, R3.reuse, R15, PT ;  /* 0x0000000f0300720c */ /* 0x040fe40003fa6270 */
[----:B------:R-:W-:Y:S02]  /*2e80*/  ISETP.GE.AND P2, PT, R3, R12, PT ;  /* 0x0000000c0300720c */ /* 0x000fe40003f46270 */
[----:B------:R-:W-:Y:S02]  /*2e90*/  FSEL R155, R39, -INF , !P0 ;  /* 0xff800000279b7808 */ /* 0x000fe40004000000 */
[----:B------:R-:W-:-:S02]  /*2ea0*/  ISETP.GE.AND P0, PT, R2, R14, PT ;  /* 0x0000000e0200720c */ /* 0x000fc40003f06270 */
[----:B------:R-:W-:Y:S02]  /*2eb0*/  IADD3 R3, R2, 0x78, RZ ;  /* 0x0000007802037810 */ /* 0x000fe40007ffe0ff */
[----:B------:R-:W-:Y:S02]  /*2ec0*/  FSEL R156, R43, -INF , !P5 ;  /* 0xff8000002b9c7808 */ /* 0x000fe40006800000 */
[----:B------:R-:W-:Y:S02]  /*2ed0*/  FSEL R148, R37, -INF , !P2 ;  /* 0xff80000025947808 */ /* 0x000fe40005000000 */
[C---:B------:R-:W-:Y:S02]  /*2ee0*/  ISETP.GE.AND P5, PT, R16.reuse, R14, PT ;  /* 0x0000000e1000720c */ /* 0x040fe40003fa6270 */
[----:B------:R-:W-:Y:S02]  /*2ef0*/  ISETP.GE.AND P2, PT, R16, R15, PT ;  /* 0x0000000f1000720c */ /* 0x000fe40003f46270 */
[----:B------:R-:W-:-:S02]  /*2f00*/  FSEL R59, R59, -INF , !P1 ;  /* 0xff8000003b3b7808 */ /* 0x000fc40004800000 */
[----:B------:R-:W-:Y:S02]  /*2f10*/  FSEL R16, R52, -INF , !P0 ;  /* 0xff80000034107808 */ /* 0x000fe40004000000 */
[C---:B------:R-:W-:Y:S02]  /*2f20*/  ISETP.GE.AND P1, PT, R3.reuse, R12, PT ;  /* 0x0000000c0300720c */ /* 0x040fe40003f26270 */
[----:B------:R-:W-:Y:S02]  /*2f30*/  ISETP.GE.AND P0, PT, R3, R13, PT ;  /* 0x0000000d0300720c */ /* 0x000fe40003f06270 */
[----:B------:R-:W-:Y:S02]  /*2f40*/  FSEL R57, R57, -INF , !P4 ;  /* 0xff80000039397808 */ /* 0x000fe40006000000 */
[----:B------:R-:W-:Y:S02]  /*2f50*/  FSEL R139, R28, -INF , !P1 ;  /* 0xff8000001c8b7808 */ /* 0x000fe40004800000 */
[----:B------:R-:W-:-:S02]  /*2f60*/  FSEL R153, R30, -INF , !P0 ;  /* 0xff8000001e997808 */ /* 0x000fc40004000000 */
[C---:B------:R-:W-:Y:S02]  /*2f70*/  ISETP.GE.AND P4, PT, R2.reuse, R15, PT ;  /* 0x0000000f0200720c */ /* 0x040fe40003f86270 */
[C---:B------:R-:W-:Y:S02]  /*2f80*/  ISETP.GE.AND P1, PT, R2.reuse, R12, PT ;  /* 0x0000000c0200720c */ /* 0x040fe40003f26270 */
[C---:B------:R-:W-:Y:S02]  /*2f90*/  ISETP.GE.AND P0, PT, R2.reuse, R13, PT ;  /* 0x0000000d0200720c */ /* 0x040fe40003f06270 */
[----:B------:R-:W-:Y:S02]  /*2fa0*/  IADD3 R2, R2, 0x79, RZ ;  /* 0x0000007902027810 */ /* 0x000fe40007ffe0ff */
[----:B------:R-:W-:Y:S02]  /*2fb0*/  FSEL R58, R58, -INF , !P0 ;  /* 0xff8000003a3a7808 */ /* 0x000fe40004000000 */
[----:B------:R-:W-:-:S02]  /*2fc0*/  ISETP.GE.AND P0, PT, R2, R14, PT ;  /* 0x0000000e0200720c */ /* 0x000fc40003f06270 */
[----:B------:R-:W-:Y:S02]  /*2fd0*/  FSEL R24, R24, -INF , !P6 ;  /* 0xff80000018187808 */ /* 0x000fe40007000000 */
[----:B------:R-:W-:Y:S02]  /*2fe0*/  FSEL R19, R9, -INF , !P0 ;  /* 0xff80000009137808 */ /* 0x000fe40004000000 */
[----:B------:R-:W-:Y:S02]  /*2ff0*/  ISETP.GE.AND P0, PT, R219, 0x2, PT ;  /* 0x00000002db00780c */ /* 0x000fe40003f06270 */
[----:B------:R-:W-:Y:S02]  /*3000*/  ISETP.GE.AND P6, PT, R2, R12, PT ;  /* 0x0000000c0200720c */ /* 0x000fe40003fc6270 */
[----:B------:R-:W-:Y:S02]  /*3010*/  FSEL R54, R54, -INF , !P4 ;  /* 0xff80000036367808 */ /* 0x000fe40006000000 */
[----:B------:R-:W-:-:S02]  /*3020*/  FSEL R56, R56, -INF , !P1 ;  /* 0xff80000038387808 */ /* 0x000fc40004800000 */
[----:B------:R-:W-:Y:S02]  /*3030*/  FSEL R98, R26, -INF , !P3 ;  /* 0xff8000001a627808 */ /* 0x000fe40005800000 */
[----:B------:R-:W-:Y:S02]  /*3040*/  FSEL R132, R29, -INF , !P6 ;  /* 0xff8000001d847808 */ /* 0x000fe40007000000 */
[C---:B------:R-:W-:Y:S02]  /*3050*/  ISETP.GE.AND P4, PT, R3.reuse, R14, PT ;  /* 0x0000000e0300720c */ /* 0x040fe40003f86270 */
[----:B------:R-:W-:Y:S02]  /*3060*/  ISETP.GE.AND P1, PT, R3, R15, PT ;  /* 0x0000000f0300720c */ /* 0x000fe40003f26270 */
[C---:B------:R-:W-:Y:S02]  /*3070*/  ISETP.GE.AND P3, PT, R2.reuse, R13, PT ;  /* 0x0000000d0200720c */ /* 0x040fe40003f66270 */
[----:B------:R-:W-:Y:S01]  /*3080*/  ISETP.GE.AND P6, PT, R2, R15, PT ;  /* 0x0000000f0200720c */ /* 0x000fe20003fc6270 */
[----:B------:R-:W-:Y:S01]  /*3090*/  IMAD.IADD R2, R119, 0x1, R164 ;  /* 0x0000000177027824 */ /* 0x000fe200078e02a4 */
[----:B------:R-:W-:-:S02]  /*30a0*/  FSEL R152, R31, -INF , !P3 ;  /* 0xff8000001f987808 */ /* 0x000fc40005800000 */
[----:B------:R-:W-:Y:S02]  /*30b0*/  FSEL R25, R25, -INF , !P5 ;  /* 0xff80000019197808 */ /* 0x000fe40006800000 */
[----:B------:R-:W-:Y:S02]  /*30c0*/  FSEL R100, R27, -INF , !P2 ;  /* 0xff8000001b647808 */ /* 0x000fe40005000000 */
[----:B------:R-:W-:Y:S02]  /*30d0*/  FSEL R18, R8, -INF , !P4 ;  /* 0xff80000008127808 */ /* 0x000fe40006000000 */
[----:B------:R-:W-:Y:S02]  /*30e0*/  FSEL R131, R10, -INF , !P1 ;  /* 0xff8000000a837808 */ /* 0x000fe40004800000 */
[----:B------:R-:W-:Y:S02]  /*30f0*/  FSEL R119, R11, -INF , !P6 ;  /* 0xff8000000b777808 */ /* 0x000fe40007000000 */
[----:B------:R-:W-:-:S02]  /*3100*/  IADD3 R215, R209, 0x800, RZ ;  /* 0x00000800d1d77810 */ /* 0x000fc40007ffe0ff */
[C---:B------:R-:W-:Y:S02]  /*3110*/  IADD3 R214, R209.reuse, 0xc00, RZ ;  /* 0x00000c00d1d67810 */ /* 0x040fe40007ffe0ff */
[C---:B------:R-:W-:Y:S02]  /*3120*/  IADD3 R213, R209.reuse, 0x1000, RZ ;  /* 0x00001000d1d57810 */ /* 0x040fe40007ffe0ff */
[----:B------:R-:W-:Y:S01]  /*3130*/  IADD3 R212, R209, 0x1400, RZ ;  /* 0x00001400d1d47810 */ /* 0x000fe20007ffe0ff */
[----:B------:R-:W-:Y:S05]  /*3140*/  @!P0 BRA `(.L_x_14) ;  /* 0x0000019000008947 */ /* 0x000fea0003800000 */
[----:B------:R-:W-:Y:S01]  /*3150*/  IADD3 R4, R219, -0x2, RZ ;  /* 0xfffffffedb047810 */ /* 0x000fe20007ffe0ff */
[C---:B------:R-:W-:Y:S01]  /*3160*/  IMAD.SHL.U32 R10, R206.reuse, 0x40, RZ ;  /* 0x00000040ce0a7824 */ /* 0x040fe200078e00ff */
[C---:B------:R-:W-:Y:S02]  /*3170*/  SHF.L.U64.HI R3, R206.reuse, 0x7, R218 ;  /* 0x00000007ce037819 */ /* 0x040fe400000102da */
[----:B------:R-:W-:Y:S02]  /*3180*/  SHF.R.S32.HI R6, RZ, 0x1f, R4 ;  /* 0x0000001fff067819 */ /* 0x000fe40000011404 */
[----:B------:R-:W-:Y:S01]  /*3190*/  SHF.L.U64.HI R11, R206, 0x6, R218 ;  /* 0x00000006ce0b7819 */ /* 0x000fe200000102da */
[----:B------:R-:W-:-:S02]  /*31a0*/  IMAD R3, R3, R4, RZ ;  /* 0x0000000403037224 */ /* 0x000fc400078e02ff */
[----:B------:R-:W-:-:S04]  /*31b0*/  IMAD.WIDE.U32 R4, R4, R205, R246 ;  /* 0x000000cd04047225 */ /* 0x000fc800078e00f6 */
[----:B------:R-:W-:Y:S01]  /*31c0*/  IMAD R3, R6, R205, R3 ;  /* 0x000000cd06037224 */ /* 0x000fe200078e0203 */
[----:B------:R-:W-:-:S03]  /*31d0*/  LEA R8, P2, R4, c[0x0][0x168], 0x1 ;  /* 0x00005a0004087a11 */ /* 0x000fc600078408ff */
[----:B------:R-:W-:Y:S01]  /*31e0*/  IMAD.IADD R3, R5, 0x1, R3 ;  /* 0x0000000105037824 */ /* 0x000fe200078e0203 */
[----:B------:R-:W-:-:S04]  /*31f0*/  IADD3 R6, P1, R10, R8, RZ ;  /* 0x000000080a067210 */ /* 0x000fc80007f3e0ff */
[----:B------:R-:W-:Y:S02]  /*3200*/  LEA.HI.X R9, R4, c[0x0][0x16c], R3, 0x1, P2 ;  /* 0x00005b0004097a11 */ /* 0x000fe400010f0c03 */
[----:B------:R-:W-:-:S03]  /*3210*/  IADD3 R4, P2, R6, R10, RZ ;  /* 0x0000000a06047210 */ /* 0x000fc60007f5e0ff */
[----:B------:R-:W-:Y:S01]  /*3220*/  IMAD.X R7, R11, 0x1, R9, P1 ;  /* 0x000000010b077824 */ /* 0x000fe200008e0609 */
[----:B------:R-:W-:Y:S01]  /*3230*/  IADD3 R10, P1, R4, R10, RZ ;  /* 0x0000000a040a7210 */ /* 0x000fe20007f3e0ff */
[----:B------:R-:W-:Y:S01]  /*3240*/  @!PT LDS RZ, [RZ] ;  /* 0x00000000fffff984 */ /* 0x000fe20000000800 */
[----:B------:R-:W-:Y:S01]  /*3250*/  @!PT LDS RZ, [RZ] ;  /* 0x00000000fffff984 */ /* 0x000fe20000000800 */
[----:B------:R-:W-:Y:S01]  /*3260*/  @!PT LDS RZ, [RZ] ;  /* 0x00000000fffff984 */ /* 0x000fe20000000800 */
[----:B------:R1:W-:Y:S02]  /*3270*/  LDGSTS.E.BYPASS.LTC128B.128 [R217+0x2000], [R8.64] ;  /* 0x0200000008d97fae */ /* 0x0003e4000b901d46 */
[--C-:B------:R-:W-:Y:S02]  /*3280*/  IMAD.X R5, R7, 0x1, R11.reuse, P2 ;  /* 0x0000000107057824 */ /* 0x100fe400010e060b */
[----:B------:R1:W-:Y:S02]  /*3290*/  LDGSTS.E.BYPASS.LTC128B.128 [R217+0x2800], [R6.64] ;  /* 0x0280000006d97fae */ /* 0x0003e4000b901d46 */
[----:B------:R-:W-:Y:S02]  /*32a0*/  IMAD.X R11, R5, 0x1, R11, P1 ;  /* 0x00000001050b7824 */ /* 0x000fe400008e060b */
[----:B------:R1:W-:Y:S04]  /*32b0*/  LDGSTS.E.BYPASS.LTC128B.128 [R217+0x3000], [R4.64] ;  /* 0x0300000004d97fae */ /* 0x0003e8000b901d46 */
[----:B------:R1:W-:Y:S04]  /*32c0*/  LDGSTS.E.BYPASS.LTC128B.128 [R217+0x3800], [R10.64] ;  /* 0x038000000ad97fae */ /* 0x0003e8000b901d46 */
[----:B------:R-:W0:Y:S02]  /*32d0*/  LDGDEPBAR ;  /* 0x00000000000079af */ /* 0x000e240000000000 */
.L_x_14:
        /* <DEDUP_REMOVED lines=62> */
[----:B-1----:R-:W-:Y:S01]  /*36c0*/  FMNMX.FTZ R7, R58, R59, !PT ;  /* 0x0000003b3a077209 */ /* 0x002fe20007810000 */
[----:B------:R-:W1:Y:S01]  /*36d0*/  SHFL.BFLY PT, R3, R138, 0x2, 0x1f ;  /* 0x0c401f008a037f89 */ /* 0x000e6200000e0000 */
[----:B------:R-:W-:-:S03]  /*36e0*/  SHF.L.U32 R205, R2, 0x1, RZ ;  /* 0x0000000102cd7819 */ /* 0x000fc600000006ff */
[----:B------:R-:W2:Y:S01]  /*36f0*/  SHFL.BFLY PT, R5, R137, 0x2, 0x1f ;  /* 0x0c401f0089057f89 */ /* 0x000ea200000e0000 */
[----:B------:R-:W-:Y:S02]  /*3700*/  LEA R206, R0, R205, 0x1 ;  /* 0x000000cd00ce7211 */ /* 0x000fe400078e08ff */
[----:B-1----:R-:W-:Y:S02]  /*3710*/  FMNMX.FTZ R138, R138, R3, !PT ;  /* 0x000000038a8a7209 */ /* 0x002fe40007810000 */
[----:B--2---:R-:W-:-:S03]  /*3720*/  FMNMX.FTZ R137, R137, R5, !PT ;  /* 0x0000000589897209 */ /* 0x004fc60007810000 */
[----:B------:R-:W1:Y:S04]  /*3730*/  SHFL.BFLY PT, R3, R138, 0x1, 0x1f ;  /* 0x0c201f008a037f89 */ /* 0x000e6800000e0000 */
[----:B------:R-:W2:Y:S01]  /*3740*/  SHFL.BFLY PT, R6, R137, 0x1, 0x1f ;  /* 0x0c201f0089067f89 */ /* 0x000ea200000e0000 */
[----:B-1----:R-:W-:-:S04]  /*3750*/  FMNMX.FTZ R138, R138, R3, !PT ;  /* 0x000000038a8a7209 */ /* 0x002fc80007810000 */
[C---:B------:R-:W-:Y:S01]  /*3760*/  FSETP.NEU.FTZ.AND P1, PT, R138.reuse, -INF , PT ;  /* 0xff8000008a00780b */ /* 0x040fe20003f3d000 */
[----:B------:R-:W-:Y:S01]  /*3770*/  FMUL.FTZ R3, R138, c[0x0][0x23c] ;  /* 0x00008f008a037a20 */ /* 0x000fe20000410000 */
[----:B--2---:R-:W-:-:S04]  /*3780*/  FMNMX.FTZ R137, R137, R6, !PT ;  /* 0x0000000689897209 */ /* 0x004fc80007810000 */
[----:B------:R-:W-:Y:S01]  /*3790*/  FSEL R3, R3, RZ, P1 ;  /* 0x000000ff03037208 */ /* 0x000fe20000800000 */
[C---:B------:R-:W-:Y:S01]  /*37a0*/  FMUL.FTZ R6, R137.reuse, c[0x0][0x23c] ;  /* 0x00008f0089067a20 */ /* 0x040fe20000410000 */
[----:B------:R-:W-:-:S03]  /*37b0*/  FSETP.NEU.FTZ.AND P1, PT, R137, -INF , PT ;  /* 0xff8000008900780b */ /* 0x000fc60003f3d000 */
[--C-:B------:R-:W-:Y:S01]  /*37c0*/  FFMA.FTZ R4, R16, c[0x0][0x23c], -R3.reuse ;  /* 0x00008f0010047a23 */ /* 0x100fe20000010803 */
[----:B------:R-:W-:Y:S01]  /*37d0*/  FSEL R6, R6, RZ, P1 ;  /* 0x000000ff06067208 */ /* 0x000fe20000800000 */
[--C-:B------:R-:W-:Y:S02]  /*37e0*/  FFMA.FTZ R5, R21, c[0x0][0x23c], -R3.reuse ;  /* 0x00008f0015057a23 */ /* 0x100fe40000010803 */
[----:B------:R1:W-:Y:S08]  /*37f0*/  MUFU.EX2 R230, R4 ;  /* 0x0000000400e67308 */ /* 0x0003f00000000800 */
[----:B------:R2:W-:Y:S01]  /*3800*/  MUFU.EX2 R52, R5 ;  /* 0x0000000500347308 */ /* 0x0005e20000000800 */
[----:B-1----:R-:W-:-:S07]  /*3810*/  FFMA.FTZ R4, R17, c[0x0][0x23c], -R3 ;  /* 0x00008f0011047a23 */ /* 0x002fce0000010803 */
[----:B------:R1:W3:Y:S01]  /*3820*/  MUFU.EX2 R229, R4 ;  /* 0x0000000400e57308 */ /* 0x0002e20000000800 */
[--C-:B--2---:R-:W-:Y:S02]  /*3830*/  FFMA.FTZ R5, R20, c[0x0][0x23c], -R3.reuse ;  /* 0x00008f0014057a23 */ /* 0x104fe40000010803 */
[----:B------:R-:W-:Y:S05]  /*3840*/  LDSM.16.MT88.4 R20, [R206+0x4000] ;  /* 0x00400000ce14783b */ /* 0x000fea0000004200 */
[----:B------:R-:W-:Y:S01]  /*3850*/  MUFU.EX2 R53, R5 ;  /* 0x0000000500357308 */ /* 0x000fe20000000800 */
[----:B-1----:R-:W-:Y:S01]  /*3860*/  FFMA.FTZ R4, R117, c[0x0][0x23c], -R3 ;  /* 0x00008f0075047a23 */ /* 0x002fe20000010803 */
[----:B---3--:R-:W-:-:S06]  /*3870*/  F2FP.BF16.PACK_AB R16, R229, R230 ;  /* 0x000000e6e510723e */ /* 0x008fcc00000010ff */
[----:B------:R1:W-:Y:S02]  /*3880*/  MUFU.EX2 R231, R4 ;  /* 0x0000000400e77308 */ /* 0x0003e40000000800 */
[----:B-1----:R-:W-:-:S06]  /*3890*/  FFMA.FTZ R4, R78, c[0x0][0x23c], -R3 ;  /* 0x00008f004e047a23 */ /* 0x002fcc0000010803 */
[----:B------:R1:W2:Y:S02]  /*38a0*/  MUFU.EX2 R232, R4 ;  /* 0x0000000400e87308 */ /* 0x0002a40000000800 */
        /* <DEDUP_REMOVED lines=46> */
[----:B-1----:R-:W-:Y:S02]  /*3b90*/  FFMA.FTZ R4, R25, c[0x0][0x23c], -R3 ;  /* 0x00008f0019047a23 */ /* 0x002fe40000010803 */
[----:B------:R-:W1:Y:S04]  /*3ba0*/  LDSM.16.MT88.4 R24, [R205+0x4000] ;  /* 0x00400000cd18783b */ /* 0x000e680000004200 */
[----:B------:R3:W-:Y:S02]  /*3bb0*/  MUFU.EX2 R174, R4 ;  /* 0x0000000400ae7308 */ /* 0x0007e40000000800 */
[----:B---3--:R-:W-:-:S04]  /*3bc0*/  FMNMX.FTZ R4, R56, R57, !PT ;  /* 0x0000003938047209 */ /* 0x008fc80007810000 */
[----:B------:R-:W-:-:S04]  /*3bd0*/  FMNMX.FTZ R4, R180, R4, !PT ;  /* 0x00000004b4047209 */ /* 0x000fc80007810000 */
[----:B------:R-:W-:-:S04]  /*3be0*/  FMNMX.FTZ R4, R167, R4, !PT ;  /* 0x00000004a7047209 */ /* 0x000fc80007810000 */
[----:B------:R-:W-:-:S04]  /*3bf0*/  FMNMX.FTZ R4, R182, R4, !PT ;  /* 0x00000004b6047209 */ /* 0x000fc80007810000 */
[----:B------:R-:W-:Y:S01]  /*3c00*/  FMNMX.FTZ R5, R166, R4, !PT ;  /* 0x00000004a6057209 */ /* 0x000fe20007810000 */
[--C-:B------:R-:W-:Y:S01]  /*3c10*/  FFMA.FTZ R4, R18, c[0x0][0x23c], -R3.reuse ;  /* 0x00008f0012047a23 */ /* 0x100fe20000010803 */
[----:B--2---:R-:W-:Y:S01]  /*3c20*/  F2FP.BF16.PACK_AB R18, R232, R231 ;  /* 0x000000e7e812723e */ /* 0x004fe200000010ff */
[----:B------:R-:W-:Y:S01]  /*3c30*/  FFMA.FTZ R3, R19, c[0x0][0x23c], -R3 ;  /* 0x00008f0013037a23 */ /* 0x000fe20000010803 */
[----:B------:R-:W-:Y:S01]  /*3c40*/  FMNMX.FTZ R5, R99, R5, !PT ;  /* 0x0000000563057209 */ /* 0x000fe20007810000 */
[----:B------:R2:W-:Y:S03]  /*3c50*/  MUFU.EX2 R28, R4 ;  /* 0x00000004001c7308 */ /* 0x0005e60000000800 */
[----:B------:R-:W-:-:S04]  /*3c60*/  FMNMX.FTZ R5, R165, R5, !PT ;  /* 0x00000005a5057209 */ /* 0x000fc80007810000 */
[----:B------:R-:W-:Y:S01]  /*3c70*/  FMNMX.FTZ R5, R197, R5, !PT ;  /* 0x00000005c5057209 */ /* 0x000fe20007810000 */
[----:B------:R3:W-:Y:S03]  /*3c80*/  MUFU.EX2 R9, R3 ;  /* 0x0000000300097308 */ /* 0x0007e60000000800 */
[----:B------:R-:W-:-:S04]  /*3c90*/  FMNMX.FTZ R136, R196, R5, !PT ;  /* 0x00000005c4887209 */ /* 0x000fc80007810000 */
[----:B------:R-:W-:Y:S02]  /*3ca0*/  FMNMX.FTZ R136, R104, R136, !PT ;  /* 0x0000008868887209 */ /* 0x000fe40007810000 */
[----:B--2---:R-:W-:Y:S02]  /*3cb0*/  FMNMX.FTZ R4, R195, R7, !PT ;  /* 0x00000007c3047209 */ /* 0x004fe40007810000 */
[----:B------:R-:W-:-:S04]  /*3cc0*/  FMNMX.FTZ R136, R105, R136, !PT ;  /* 0x0000008869887209 */ /* 0x000fc80007810000 */
[----:B------:R-:W-:Y:S02]  /*3cd0*/  FMNMX.FTZ R136, R112, R136, !PT ;  /* 0x0000008870887209 */ /* 0x000fe40007810000 */
[----:B---3--:R-:W-:Y:S01]  /*3ce0*/  FMNMX.FTZ R3, R183, R4, !PT ;  /* 0x00000004b7037209 */ /* 0x008fe20007810000 */
        /* <DEDUP_REMOVED lines=12> */
[----:B--2---:R-:W-:Y:S01]  /*3db0*/  FFMA.FTZ R4, R32, c[0x0][0x23c], -R6 ;  /* 0x00008f0020047a23 */ /* 0x004fe20000010806 */
[----:B------:R-:W-:Y:S01]  /*3dc0*/  FMNMX.FTZ R136, R108, R136, !PT ;  /* 0x000000886c887209 */ /* 0x000fe20007810000 */
[----:B------:R-:W-:Y:S01]  /*3dd0*/  LDSM.16.MT88.4 R32, [R205+0x4400] ;  /* 0x00440000cd20783b */ /* 0x000fe20000004200 */
[----:B------:R-:W-:Y:S01]  /*3de0*/  FMNMX.FTZ R3, R106, R3, !PT ;  /* 0x000000036a037209 */ /* 0x000fe20007810000 */
[----:B------:R2:W3:Y:S01]  /*3df0*/  MUFU.EX2 R184, R4 ;  /* 0x0000000400b87308 */ /* 0x0004e20000000800 */
        /* <DEDUP_REMOVED lines=8> */
[----:B--2---:R-:W-:Y:S01]  /*3e80*/  FFMA.FTZ R4, R141, c[0x0][0x23c], -R6 ;  /* 0x00008f008d047a23 */ /* 0x004fe20000010806 */
[----:B------:R-:W-:Y:S02]  /*3e90*/  FMNMX.FTZ R136, R122, R136, !PT ;  /* 0x000000887a887209 */ /* 0x000fe40007810000 */
[----:B------:R-:W-:Y:S01]  /*3ea0*/  FMNMX.FTZ R3, R114, R3, !PT ;  /* 0x0000000372037209 */ /* 0x000fe20007810000 */
[----:B------:R2:W-:Y:S01]  /*3eb0*/  MUFU.EX2 R186, R4 ;  /* 0x0000000400ba7308 */ /* 0x0005e20000000800 */
[----:B------:R-:W-:Y:S02]  /*3ec0*/  FMNMX.FTZ R136, R134, R136, !PT ;  /* 0x0000008886887209 */ /* 0x000fe40007810000 */
[----:B------:R-:W-:Y:S02]  /*3ed0*/  FMNMX.FTZ R3, R111, R3, !PT ;  /* 0x000000036f037209 */ /* 0x000fe40007810000 */
[----:B------:R-:W-:-:S02]  /*3ee0*/  FMNMX.FTZ R136, R133, R136, !PT ;  /* 0x0000008885887209 */ /* 0x000fc40007810000 */
[----:B------:R-:W-:Y:S02]  /*3ef0*/  FMNMX.FTZ R3, R128, R3, !PT ;  /* 0x0000000380037209 */ /* 0x000fe40007810000 */
[----:B------:R-:W-:Y:S02]  /*3f00*/  FMNMX.FTZ R136, R129, R136, !PT ;  /* 0x0000008881887209 */ /* 0x000fe40007810000 */
[----:B------:R-:W-:Y:S02]  /*3f10*/  FMNMX.FTZ R3, R123, R3, !PT ;  /* 0x000000037b037209 */ /* 0x000fe40007810000 */
[----:B------:R-:W-:Y:S02]  /*3f20*/  FMNMX.FTZ R136, R130, R136, !PT ;  /* 0x0000008882887209 */ /* 0x000fe40007810000 */
[----:B------:R-:W-:Y:S01]  /*3f30*/  FMNMX.FTZ R3, R125, R3, !PT ;  /* 0x000000037d037209 */ /* 0x000fe20007810000 */
[----:B--2---:R-:W-:Y:S01]  /*3f40*/  FFMA.FTZ R4, R140, c[0x0][0x23c], -R6 ;  /* 0x00008f008c047a23 */ /* 0x004fe20000010806 */
[----:B------:R-:W-:-:S02]  /*3f50*/  FMNMX.FTZ R136, R149, R136, !PT ;  /* 0x0000008895887209 */ /* 0x000fc40007810000 */
[----:B------:R-:W-:Y:S01]  /*3f60*/  FMNMX.FTZ R3, R124, R3, !PT ;  /* 0x000000037c037209 */ /* 0x000fe20007810000 */
[----:B------:R2:W4:Y:S01]  /*3f70*/  MUFU.EX2 R187, R4 ;  /* 0x0000000400bb7308 */ /* 0x0005220000000800 */
[----:B------:R-:W-:Y:S02]  /*3f80*/  FMNMX.FTZ R136, R148, R136, !PT ;  /* 0x0000008894887209 */ /* 0x000fe40007810000 */
[----:B------:R-:W-:Y:S02]  /*3f90*/  FMNMX.FTZ R3, R146, R3, !PT ;  /* 0x0000000392037209 */ /* 0x000fe40007810000 */
[----:B------:R-:W-:Y:S02]  /*3fa0*/  FMNMX.FTZ R136, R139, R136, !PT ;  /* 0x000000888b887209 */ /* 0x000fe40007810000 */
[----:B------:R-:W-:Y:S02]  /*3fb0*/  FMNMX.FTZ R3, R135, R3, !PT ;  /* 0x0000000387037209 */ /* 0x000fe40007810000 */
[----:B------:R-:W-:-:S02]  /*3fc0*/  FMNMX.FTZ R136, R132, R136, !PT ;  /* 0x0000008884887209 */ /* 0x000fc40007810000 */
[----:B------:R-:W-:Y:S02]  /*3fd0*/  FMNMX.FTZ R3, R145, R3, !PT ;  /* 0x0000000391037209 */ /* 0x000fe40007810000 */
[----:B---3--:R-:W-:Y:S01]  /*3fe0*/  F2FP.BF16.PACK_AB R17, R184, R185 ;  /* 0x000000b9b811723e */ /* 0x008fe200000010ff */
[----:B------:R-:W3:Y:S01]  /*3ff0*/  SHFL.BFLY PT, R7, R136, 0x2, 0x1f ;  /* 0x0c401f0088077f89 */ /* 0x000ee200000e0000 */
[----:B------:R-:W-:Y:S01]  /*4000*/  FMNMX.FTZ R3, R144, R3, !PT ;  /* 0x0000000390037209 */ /* 0x000fe20007810000 */
[--C-:B--2---:R-:W-:Y:S01]  /*4010*/  FFMA.FTZ R4, R143, c[0x0][0x23c], -R6.reuse ;  /* 0x00008f008f047a23 */ /* 0x104fe20000010806 */
[----:B----4-:R-:W-:Y:S02]  /*4020*/  F2FP.BF16.PACK_AB R19, R187, R186 ;  /* 0x000000babb13723e */ /* 0x010fe400000010ff */
[----:B------:R-:W-:Y:S01]  /*4030*/  FMNMX.FTZ R3, R147, R3, !PT ;  /* 0x0000000393037209 */ /* 0x000fe20007810000 */
[----:B------:R2:W-:Y:S04]  /*4040*/  MUFU.EX2 R188, R4 ;  /* 0x0000000400bc7308 */ /* 0x0005e80000000800 */
[----:B-1----:R-:W-:Y:S01]  /*4050*/  HMMA.16816.F32.BF16 R64, R16, R26, RZ ;  /* 0x0000001a1040723c */ /* 0x002fe200000418ff */
[----:B--2---:R-:W-:Y:S01]  /*4060*/  FFMA.FTZ R4, R142, c[0x0][0x23c], -R6 ;  /* 0x00008f008e047a23 */ /* 0x004fe20000010806 */
[----:B---3--:R-:W-:-:S03]  /*4070*/  FMNMX.FTZ R136, R136, R7, !PT ;  /* 0x0000000788887209 */ /* 0x008fc60007810000 */
[----:B------:R1:W-:Y:S02]  /*4080*/  MUFU.EX2 R189, R4 ;  /* 0x0000000400bd7308 */ /* 0x0003e40000000800 */
[----:B------:R-:W2:Y:S01]  /*4090*/  SHFL.BFLY PT, R7, R136, 0x1, 0x1f ;  /* 0x0c201f0088077f89 */ /* 0x000ea200000e0000 */
[----:B-1----:R-:W-:-:S05]  /*40a0*/  FFMA.FTZ R4, R96, c[0x0][0x23c], -R6 ;  /* 0x00008f0060047a23 */ /* 0x002fca0000010806 */
[----:B------:R1:W-:Y:S01]  /*40b0*/  MUFU.EX2 R219, R4 ;  /* 0x0000000400db7308 */ /* 0x0003e20000000800 */
[----:B--2---:R-:W-:-:S04]  /*40c0*/  FMNMX.FTZ R136, R136, R7, !PT ;  /* 0x0000000788887209 */ /* 0x004fc80007810000 */
[----:B------:R-:W-:Y:S01]  /*40d0*/  FSETP.NEU.FTZ.AND P1, PT, R136, -INF , PT ;  /* 0xff8000008800780b */ /* 0x000fe20003f3d000 */
[----:B-1----:R-:W-:-:S04]  /*40e0*/  FFMA.FTZ R4, R91, c[0x0][0x23c], -R6 ;  /* 0x00008f005b047a23 */ /* 0x002fc80000010806 */
[----:B------:R1:W-:Y:S02]  /*40f0*/  MUFU.EX2 R222, R4 ;  /* 0x0000000400de7308 */ /* 0x0003e40000000800 */
        /* <DEDUP_REMOVED lines=58> */
[----:B------:R-:W-:Y:S01]  /*44a0*/  MUFU.EX2 R96, R7 ;  /* 0x0000000700607308 */ /* 0x000fe20000000800 */
[----:B------:R-:W-:Y:S01]  /*44b0*/  HMMA.16816.F32.BF16 R56, R16, R24, RZ ;  /* 0x000000181038723c */ /* 0x000fe200000418ff */
[----:B------:R-:W-:-:S06]  /*44c0*/  FFMA.FTZ R2, R158, c[0x0][0x23c], -R4 ;  /* 0x00008f009e027a23 */ /* 0x000fcc0000010804 */
[----:B------:R1:W2:Y:S02]  /*44d0*/  MUFU.EX2 R7, R0 ;  /* 0x0000000000077308 */ /* 0x0002a40000000800 */
[----:B-1----:R-:W-:Y:S01]  /*44e0*/  FFMA.FTZ R0, R195, c[0x0][0x23c], -R4 ;  /* 0x00008f00c3007a23 */ /* 0x002fe20000010804 */
[----:B------:R-:W-:Y:S02]  /*44f0*/  MOV R195, R9 ;  /* 0x0000000900c37202 */ /* 0x000fe40000000f00 */
[----:B--2---:R-:W-:-:S03]  /*4500*/  F2FP.BF16.PACK_AB R9, R7, R96 ;  /* 0x000000600709723e */ /* 0x004fc600000010ff */
        /* <DEDUP_REMOVED lines=12> */
[----:B-1----:R-:W-:-:S07]  /*45d0*/  FFMA.FTZ R0, R99, c[0x0][0x23c], -R5 ;  /* 0x00008f0063007a23 */ /* 0x002fce0000010805 */
[----:B------:R-:W-:Y:S01]  /*45e0*/  HMMA.16816.F32.BF16 R24, R16, R22, RZ ;  /* 0x000000161018723c */ /* 0x000fe200000418ff */
[----:B--2---:R-:W-:Y:S01]  /*45f0*/  F2FP.BF16.PACK_AB R8, R177, R171 ;  /* 0x000000abb108723e */ /* 0x004fe200000010ff */
[----:B------:R1:W-:Y:S02]  /*4600*/  MUFU.EX2 R182, R0 ;  /* 0x0000000000b67308 */ /* 0x0003e40000000800 */
[----:B-1----:R-:W-:-:S06]  /*4610*/  FFMA.FTZ R0, R165, c[0x0][0x23c], -R5 ;  /* 0x00008f00a5007a23 */ /* 0x002fcc0000010805 */
[----:B------:R1:W2:Y:S02]  /*4620*/  MUFU.EX2 R183, R0 ;  /* 0x0000000000b77308 */ /* 0x0002a40000000800 */
[--C-:B-1----:R-:W-:Y:S01]  /*4630*/  FFMA.FTZ R0, R193, c[0x0][0x23c], -R4.reuse ;  /* 0x00008f00c1007a23 */ /* 0x102fe20000010804 */
[----:B------:R-:W-:Y:S02]  /*4640*/  MOV R193, R28 ;  /* 0x0000001c00c17202 */ /* 0x000fe40000000f00 */
[----:B------:R-:W1:Y:S03]  /*4650*/  LDSM.16.MT88.4 R28, [R206+0x4400] ;  /* 0x00440000ce1c783b */ /* 0x000e660000004200 */
[----:B------:R3:W-:Y:S01]  /*4660*/  MUFU.EX2 R169, R0 ;  /* 0x0000000000a97308 */ /* 0x0007e20000000800 */
[----:B--2---:R-:W-:Y:S01]  /*4670*/  F2FP.BF16.PACK_AB R10, R183, R182 ;  /* 0x000000b6b70a723e */ /* 0x004fe200000010ff */
[----:B---3--:R-:W-:-:S06]  /*4680*/  FFMA.FTZ R0, R181, c[0x0][0x23c], -R4 ;  /* 0x00008f00b5007a23 */ /* 0x008fcc0000010804 */
[----:B------:R2:W3:Y:S02]  /*4690*/  MUFU.EX2 R170, R0 ;  /* 0x0000000000aa7308 */ /* 0x0004e40000000800 */
[----:B--2---:R-:W-:Y:S01]  /*46a0*/  FFMA.FTZ R0, R194, c[0x0][0x23c], -R4 ;  /* 0x00008f00c2007a23 */ /* 0x004fe20000010804 */
[----:B------:R-:W-:Y:S02]  /*46b0*/  MOV R194, R53 ;  /* 0x0000003500c27202 */ /* 0x000fe40000000f00 */
[----:B---3--:R-:W-:-:S03]  /*46c0*/  F2FP.BF16.PACK_AB R9, R170, R169 ;  /* 0x000000a9aa09723e */ /* 0x008fc600000010ff */
[----:B------:R2:W-:Y:S02]  /*46d0*/  MUFU.EX2 R179, R0 ;  /* 0x0000000000b37308 */ /* 0x0005e40000000800 */
[----:B--2---:R-:W-:Y:S01]  /*46e0*/  FFMA.FTZ R0, R192, c[0x0][0x23c], -R4 ;  /* 0x00008f00c0007a23 */ /* 0x004fe20000010804 */
[----:B------:R-:W-:Y:S02]  /*46f0*/  MOV R192, R52 ;  /* 0x0000003400c07202 */ /* 0x000fe40000000f00 */
[----:B------:R-:W-:Y:S03]  /*4700*/  HMMA.16816.F32.BF16 R52, R16, R20, RZ ;  /* 0x000000141034723c */ /* 0x000fe600000418ff */
[----:B------:R2:W3:Y:S01]  /*4710*/  MUFU.EX2 R180, R0 ;  /* 0x0000000000b47308 */ /* 0x0004e20000000800 */
[----:B------:R-:W4:Y:S04]  /*4720*/  LDSM.16.MT88.4 R20, [R206+0x4800] ;  /* 0x00480000ce14783b */ /* 0x000f280000004200 */
[----:B------:R-:W5:Y:S01]  /*4730*/  LDSM.16.MT88.4 R16, [R205+0x4800] ;  /* 0x00480000cd10783b */ /* 0x000f620000004200 */
[----:B--2---:R-:W-:Y:S01]  /*4740*/  FFMA.FTZ R0, R61, c[0x0][0x23c], -R6 ;  /* 0x00008f003d007a23 */ /* 0x004fe20000010806 */
[----:B---3--:R-:W-:-:S03]  /*4750*/  F2FP.BF16.PACK_AB R11, R180, R179 ;  /* 0x000000b3b40b723e */ /* 0x008fc600000010ff */
[----:B------:R2:W-:Y:S04]  /*4760*/  MUFU.EX2 R181, R0 ;  /* 0x0000000000b57308 */ /* 0x0005e80000000800 */
[C---:B------:R-:W-:Y:S08]  /*4770*/  HMMA.16816.F32.BF16 R60, R8.reuse, R32, R48 ;  /* 0x00000020083c723c */ /* 0x040ff00000041830 */
[----:B-1----:R-:W-:Y:S01]  /*4780*/  HMMA.16816.F32.BF16 R48, R8, R28, R40 ;  /* 0x0000001c0830723c */ /* 0x002fe20000041828 */
[----:B--2---:R-:W-:Y:S01]  /*4790*/  FFMA.FTZ R0, R197, c[0x0][0x23c], -R5 ;  /* 0x00008f00c5007a23 */ /* 0x004fe20000010805 */
[----:B------:R-:W-:-:S03]  /*47a0*/  MOV R197, R174 ;  /* 0x000000ae00c57202 */ /* 0x000fc60000000f00 */
[----:B------:R1:W-:Y:S03]  /*47b0*/  MUFU.EX2 R176, R0 ;  /* 0x0000000000b07308 */ /* 0x0003e60000000800 */
[C---:B------:R-:W-:Y:S08]  /*47c0*/  HMMA.16816.F32.BF16 R40, R8.reuse, R34, R44 ;  /* 0x000000220828723c */ /* 0x040ff0000004182c */
[----:B------:R-:W-:Y:S01]  /*47d0*/  HMMA.16816.F32.BF16 R36, R8, R30, R36 ;  /* 0x0000001e0824723c */ /* 0x000fe20000041824 */
[----:B-1----:R-:W-:Y:S01]  /*47e0*/  FFMA.FTZ R0, R196, c[0x0][0x23c], -R5 ;  /* 0x00008f00c4007a23 */ /* 0x002fe20000010805 */
[----:B------:R-:W-:-:S05]  /*47f0*/  MOV R196, R173 ;  /* 0x000000ad00c47202 */ /* 0x000fca0000000f00 */
[----:B------:R-:W-:Y:S01]  /*4800*/  F2FP.BF16.PACK_AB R8, R235, R233 ;  /* 0x000000e9eb08723e */ /* 0x000fe200000010ff */
[----:B------:R1:W2:Y:S01]  /*4810*/  MUFU.EX2 R178, R0 ;  /* 0x0000000000b27308 */ /* 0x0002a20000000800 */
        /* <DEDUP_REMOVED lines=11> */
[----:B------:R3:W3:Y:S03]  /*48d0*/  MUFU.EX2 R174, R0 ;  /* 0x0000000000ae7308 */ /* 0x0006e60000000800 */
[----:B------:R-:W1:Y:S02]  /*48e0*/  LDSM.16.MT88.4 R28, [R206+0x4c00] ;  /* 0x004c0000ce1c783b */ /* 0x000e640000004200 */
[----:B--2---:R-:W-:Y:S01]  /*48f0*/  F2FP.BF16.PACK_AB R8, R178, R176 ;  /* 0x000000b0b208723e */ /* 0x004fe200000010ff */
[--C-:B---3--:R-:W-:Y:S01]  /*4900*/  FFMA.FTZ R0, R198, c[0x0][0x23c], -R4.reuse ;  /* 0x00008f00c6007a23 */ /* 0x108fe20000010804 */
[----:B------:R-:W-:Y:S02]  /*4910*/  MOV R198, R172 ;  /* 0x000000ac00c67202 */ /* 0x000fe40000000f00 */
[----:B------:R-:W-:Y:S01]  /*4920*/  F2FP.BF16.PACK_AB R10, R174, R175 ;  /* 0x000000afae0a723e */ /* 0x000fe200000010ff */
        /* <DEDUP_REMOVED lines=11> */
[C---:B----4-:R-:W-:Y:S08]  /*49e0*/  HMMA.16816.F32.BF16 R68, R8.reuse, R20, R48 ;  /* 0x000000140844723c */ /* 0x050ff00000041830 */
[----:B-----5:R-:W-:Y:S01]  /*49f0*/  HMMA.16816.F32.BF16 R52, R8, R16, R60 ;  /* 0x000000100834723c */ /* 0x020fe2000004183c */
[----:B--2---:R-:W-:Y:S01]  /*4a00*/  FFMA.FTZ R0, R112, c[0x0][0x23c], -R5 ;  /* 0x00008f0070007a23 */ /* 0x004fe20000010805 */
[----:B------:R-:W-:-:S03]  /*4a10*/  MOV R112, R76 ;  /* 0x0000004c00707202 */ /* 0x000fc60000000f00 */
        /* <DEDUP_REMOVED lines=8> */
[----:B------:R-:W-:Y:S02]  /*4aa0*/  F2FP.BF16.PACK_AB R11, R200, R203 ;  /* 0x000000cbc80b723e */ /* 0x000fe400000010ff */
[----:B------:R-:W-:-:S05]  /*4ab0*/  MOV R107, R79 ;  /* 0x0000004f006b7202 */ /* 0x000fca0000000f00 */
[----:B------:R-:W-:Y:S01]  /*4ac0*/  HMMA.16816.F32.BF16 R64, R8, R16, R56 ;  /* 0x000000100840723c */ /* 0x000fe20000041838 */
[----:B--2---:R-:W-:Y:S01]  /*4ad0*/  FFMA.FTZ R0, R101, c[0x0][0x23c], -R5 ;  /* 0x00008f0065007a23 */ /* 0x004fe20000010805 */
[----:B------:R-:W-:-:S06]  /*4ae0*/  MOV R101, R78 ;  /* 0x0000004e00657202 */ /* 0x000fcc0000000f00 */
[C---:B------:R-:W-:Y:S01]  /*4af0*/  HMMA.16816.F32.BF16 R60, R8.reuse, R18, R44 ;  /* 0x00000012083c723c */ /* 0x040fe2000004182c */
[----:B------:R-:W-:Y:S01]  /*4b00*/  LDSM.16.MT88.4 R16, [R206+0x5000] ;  /* 0x00500000ce10783b */ /* 0x000fe20000004200 */
[----:B------:R2:W-:Y:S06]  /*4b10*/  MUFU.EX2 R99, R0 ;  /* 0x0000000000637308 */ /* 0x0005ec0000000800 */
[C---:B------:R-:W-:Y:S08]  /*4b20*/  HMMA.16816.F32.BF16 R56, R8.reuse, R20, R72 ;  /* 0x000000140838723c */ /* 0x040ff00000041848 */
[----:B------:R-:W-:Y:S01]  /*4b30*/  HMMA.16816.F32.BF16 R44, R8, R22, R32 ;  /* 0x00000016082c723c */ /* 0x000fe20000041820 */
[----:B------:R-:W4:Y:S01]  /*4b40*/  LDSM.16.MT88.4 R20, [R205+0x5000] ;  /* 0x00500000cd14783b */ /* 0x000f220000004200 */
[----:B--2---:R-:W-:Y:S01]  /*4b50*/  FFMA.FTZ R0, R102, c[0x0][0x23c], -R5 ;  /* 0x00008f0066007a23 */ /* 0x004fe20000010805 */
[----:B------:R-:W-:-:S03]  /*4b60*/  MOV R102, R242 ;  /* 0x000000f200667202 */ /* 0x000fc60000000f00 */
[----:B------:R2:W5:Y:S01]  /*4b70*/  MUFU.EX2 R97, R0 ;  /* 0x0000000000617308 */ /* 0x0005620000000800 */
[----:B---3--:R-:W-:Y:S01]  /*4b80*/  F2FP.BF16.PACK_AB R8, R103, R104 ;  /* 0x000000686708723e */ /* 0x008fe200000010ff */
[----:B--2---:R-:W-:Y:S01]  /*4b90*/  FFMA.FTZ R0, R199, c[0x0][0x23c], -R4 ;  /* 0x00008f00c7007a23 */ /* 0x004fe20000010804 */
[----:B-----5:R-:W-:Y:S02]  /*4ba0*/  F2FP.BF16.PACK_AB R10, R97, R99 ;  /* 0x00000063610a723e */ /* 0x020fe400000010ff */
[----:B------:R-:W-:-:S03]  /*4bb0*/  MOV R199, R163 ;  /* 0x000000a300c77202 */ /* 0x000fc60000000f00 */
[----:B------:R2:W-:Y:S02]  /*4bc0*/  MUFU.EX2 R93, R0 ;  /* 0x00000000005d7308 */ /* 0x0005e40000000800 */
[----:B--2---:R-:W-:Y:S01]  /*4bd0*/  FFMA.FTZ R0, R110, c[0x0][0x23c], -R4 ;  /* 0x00008f006e007a23 */ /* 0x004fe20000010804 */
[----:B------:R-:W-:-:S05]  /*4be0*/  MOV R110, R162 ;  /* 0x000000a2006e7202 */ /* 0x000fca0000000f00 */
[----:B------:R2:W3:Y:S02]  /*4bf0*/  MUFU.EX2 R94, R0 ;  /* 0x00000000005e7308 */ /* 0x0004e40000000800 */
[----:B--2---:R-:W-:Y:S01]  /*4c00*/  FFMA.FTZ R0, R114, c[0x0][0x23c], -R4 ;  /* 0x00008f0072007a23 */ /* 0x004fe20000010804 */
[----:B---3--:R-:W-:Y:S02]  /*4c10*/  F2FP.BF16.PACK_AB R9, R94, R93 ;  /* 0x0000005d5e09723e */ /* 0x008fe400000010ff */
[----:B------:R-:W-:-:S03]  /*4c20*/  MOV R114, R161 ;  /* 0x000000a100727202 */ /* 0x000fc60000000f00 */
[----:B------:R2:W-:Y:S02]  /*4c30*/  MUFU.EX2 R92, R0 ;  /* 0x00000000005c7308 */ /* 0x0005e40000000800 */
[----:B--2---:R-:W-:Y:S01]  /*4c40*/  FFMA.FTZ R0, R111, c[0x0][0x23c], -R4 ;  /* 0x00008f006f007a23 */ /* 0x004fe20000010804 */
[----:B------:R-:W-:-:S05]  /*4c50*/  MOV R111, R160 ;  /* 0x000000a0006f7202 */ /* 0x000fca0000000f00 */
        /* <DEDUP_REMOVED lines=19> */
[----:B------:R-:W-:Y:S01]  /*4d90*/  LDSM.16.MT88.4 R24, [R205+0x5400] ;  /* 0x00540000cd18783b */ /* 0x000fe20000004200 */
[----:B------:R1:W-:Y:S06]  /*4da0*/  MUFU.EX2 R88, R0 ;  /* 0x0000000000587308 */ /* 0x0003ec0000000800 */
[C---:B------:R-:W-:Y:S08]  /*4db0*/  HMMA.16816.F32.BF16 R64, R8.reuse, R28, R56 ;  /* 0x0000001c0840723c */ /* 0x040ff00000041838 */
[----:B------:R-:W-:Y:S01]  /*4dc0*/  HMMA.16816.F32.BF16 R56, R8, R30, R44 ;  /* 0x0000001e0838723c */ /* 0x000fe2000004182c */
[----:B------:R-:W3:Y:S01]  /*4dd0*/  LDSM.16.MT88.4 R28, [R206+0x5400] ;  /* 0x00540000ce1c783b */ /* 0x000ee20000004200 */
[----:B-1----:R-:W-:-:S04]  /*4de0*/  FFMA.FTZ R0, R109, c[0x0][0x23c], -R5 ;  /* 0x00008f006d007a23 */ /* 0x002fc80000010805 */
[----:B------:R1:W5:Y:S01]  /*4df0*/  MUFU.EX2 R87, R0 ;  /* 0x0000000000577308 */ /* 0x0003620000000800 */
[----:B--2---:R-:W-:Y:S01]  /*4e00*/  F2FP.BF16.PACK_AB R8, R89, R90 ;  /* 0x0000005a5908723e */ /* 0x004fe200000010ff */
[----:B-1----:R-:W-:Y:S01]  /*4e10*/  FFMA.FTZ R0, R128, c[0x0][0x23c], -R4 ;  /* 0x00008f0080007a23 */ /* 0x002fe20000010804 */
[----:B-----5:R-:W-:-:S05]  /*4e20*/  F2FP.BF16.PACK_AB R10, R87, R88 ;  /* 0x00000058570a723e */ /* 0x020fca00000010ff */
        /* <DEDUP_REMOVED lines=27> */
[C---:B------:R-:W-:Y:S01]  /*4fe0*/  HMMA.16816.F32.BF16 R48, R8.reuse, R20, R48 ;  /* 0x000000140830723c */ /* 0x040fe20000041830 */
[----:B------:R-:W4:Y:S07]  /*4ff0*/  LDSM.16.MT88.4 R20, [R205+0x5800] ;  /* 0x00580000cd14783b */ /* 0x000f2e0000004200 */
[----:B------:R-:W-:Y:S01]  /*5000*/  HMMA.16816.F32.BF16 R32, R8, R18, R56 ;  /* 0x000000120820723c */ /* 0x000fe20000041838 */
[----:B------:R-:W5:Y:S01]  /*5010*/  LDSM.16.MT88.4 R16, [R206+0x5800] ;  /* 0x00580000ce10783b */ /* 0x000f620000004200 */
[----:B-1----:R-:W-:Y:S01]  /*5020*/  FFMA.FTZ R0, R122, c[0x0][0x23c], -R5 ;  /* 0x00008f007a007a23 */ /* 0x002fe20000010805 */
[----:B------:R1:W-:Y:S04]  /*5030*/  MUFU.EX2 R57, R2 ;  /* 0x0000000200397308 */ /* 0x0003e80000000800 */
[----:B--2---:R-:W-:Y:S01]  /*5040*/  F2FP.BF16.PACK_AB R8, R80, R81 ;  /* 0x000000515008723e */ /* 0x004fe200000010ff */
[----:B------:R-:W-:-:S03]  /*5050*/  FADD.FTZ R56, R96, R7 ;  /* 0x0000000760387221 */ /* 0x000fc60000010000 */
[----:B------:R2:W2:Y:S01]  /*5060*/  MUFU.EX2 R78, R0 ;  /* 0x00000000004e7308 */ /* 0x0004a20000000800 */
[----:B-1----:R-:W-:Y:S02]  /*5070*/  FADD.FTZ R2, R185, R184 ;  /* 0x000000b8b9027221 */ /* 0x002fe40000010000 */
[----:B--2---:R-:W-:Y:S01]  /*5080*/  FFMA.FTZ R0, R146, c[0x0][0x23c], -R4 ;  /* 0x00008f0092007a23 */ /* 0x004fe20000010804 */
[----:B------:R-:W-:-:S04]  /*5090*/  F2FP.BF16.PACK_AB R10, R78, R79 ;  /* 0x0000004f4e0a723e */ /* 0x000fc800000010ff */
        /* <DEDUP_REMOVED lines=11> */
[C---:B---3--:R-:W-:Y:S08]  /*5150*/  HMMA.16816.F32.BF16 R160, R8.reuse, R28, R52 ;  /* 0x0000001c08a0723c */ /* 0x048ff00000041834 */
[----:B------:R-:W-:Y:S01]  /*5160*/  HMMA.16816.F32.BF16 R140, R8, R24, R140 ;  /* 0x00000018088c723c */ /* 0x000fe2000004188c */
[----:B-1----:R-:W-:Y:S01]  /*5170*/  FFMA.FTZ R0, R134, c[0x0][0x23c], -R5 ;  /* 0x00008f0086007a23 */ /* 0x002fe20000010805 */
[----:B--2---:R-:W-:-:S03]  /*5180*/  F2FP.BF16.PACK_AB R7, R76, R86 ;  /* 0x000000564c07723e */ /* 0x004fc600000010ff */
[----:B------:R1:W-:Y:S03]  /*5190*/  MUFU.EX2 R72, R0 ;  /* 0x0000000000487308 */ /* 0x0003e60000000800 */
[C---:B------:R-:W-:Y:S08]  /*51a0*/  HMMA.16816.F32.BF16 R60, R8.reuse, R26, R60 ;  /* 0x0000001a083c723c */ /* 0x040ff0000004183c */
[----:B------:R-:W-:Y:S01]  /*51b0*/  HMMA.16816.F32.BF16 R52, R8, R30, R36 ;  /* 0x0000001e0834723c */ /* 0x000fe20000041824 */
[----:B-1----:R-:W-:-:S06]  /*51c0*/  FFMA.FTZ R0, R133, c[0x0][0x23c], -R5 ;  /* 0x00008f0085007a23 */ /* 0x002fcc0000010805 */
[----:B------:R-:W-:Y:S01]  /*51d0*/  F2FP.BF16.PACK_AB R8, R102, R238 ;  /* 0x000000ee6608723e */ /* 0x000fe200000010ff */
[----:B------:R-:W-:Y:S01]  /*51e0*/  FADD.FTZ R39, R117, R116 ;  /* 0x0000007475277221 */ /* 0x000fe20000010000 */
[----:B------:R-:W-:Y:S01]  /*51f0*/  F2FP.BF16.PACK_AB R9, R227, R224 ;  /* 0x000000e0e309723e */ /* 0x000fe200000010ff */
[----:B------:R1:W2:Y:S01]  /*5200*/  MUFU.EX2 R71, R0 ;  /* 0x0000000000477308 */ /* 0x0002a20000000800 */
[----:B------:R-:W-:Y:S01]  /*5210*/  F2FP.BF16.PACK_AB R10, R107, R101 ;  /* 0x000000656b0a723e */ /* 0x000fe200000010ff */
[--C-:B------:R-:W-:Y:S01]  /*5220*/  FFMA.FTZ R36, R131, c[0x0][0x23c], -R6.reuse ;  /* 0x00008f0083247a23 */ /* 0x100fe20000010806 */
[----:B------:R-:W-:Y:S01]  /*5230*/  F2FP.BF16.PACK_AB R11, R181, R228 ;  /* 0x000000e4b50b723e */ /* 0x000fe200000010ff */
[----:B------:R-:W-:-:S04]  /*5240*/  FFMA.FTZ R37, R119, c[0x0][0x23c], -R6 ;  /* 0x00008f0077257a23 */ /* 0x000fc80000010806 */
[----:B------:R-:W-:Y:S02]  /*5250*/  MUFU.EX2 R36, R36 ;  /* 0x0000002400247308 */ /* 0x000fe40000000800 */
[----:B------:R-:W-:Y:S01]  /*5260*/  HMMA.16816.F32.BF16 R44, R8, R28, R44 ;  /* 0x0000001c082c723c */ /* 0x000fe2000004182c */
[----:B-1----:R-:W-:-:S05]  /*5270*/  FFMA.FTZ R0, R129, c[0x0][0x23c], -R5 ;  /* 0x00008f0081007a23 */ /* 0x002fca0000010805 */
[----:B------:R-:W-:Y:S02]  /*5280*/  MUFU.EX2 R37, R37 ;  /* 0x0000002500257308 */ /* 0x000fe40000000800 */
[----:B------:R-:W-:Y:S01]  /*5290*/  HMMA.16816.F32.BF16 R32, R8, R30, R32 ;  /* 0x0000001e0820723c */ /* 0x000fe20000041820 */
[----:B------:R-:W-:Y:S05]  /*52a0*/  LDSM.16.MT88.4 R28, [R206+0x5c00] ;  /* 0x005c0000ce1c783b */ /* 0x000fea0000004200 */
[----:B------:R1:W-:Y:S02]  /*52b0*/  MUFU.EX2 R70, R0 ;  /* 0x0000000000467308 */ /* 0x0003e40000000800 */
[----:B-1----:R-:W-:-:S06]  /*52c0*/  FFMA.FTZ R0, R130, c[0x0][0x23c], -R5 ;  /* 0x00008f0082007a23 */ /* 0x002fcc0000010805 */
[----:B------:R1:W3:Y:S02]  /*52d0*/  MUFU.EX2 R69, R0 ;  /* 0x0000000000457308 */ /* 0x0002e40000000800 */
[--C-:B-1----:R-:W-:Y:S02]  /*52e0*/  FFMA.FTZ R0, R147, c[0x0][0x23c], -R4.reuse ;  /* 0x00008f0093007a23 */ /* 0x102fe40000010804 */
[C---:B------:R-:W-:Y:S04]  /*52f0*/  HMMA.16816.F32.BF16 R144, R8.reuse, R24, R48 ;  /* 0x000000180890723c */ /* 0x040fe80000041830 */
[----:B------:R1:W-:Y:S03]  /*5300*/  MUFU.EX2 R67, R0 ;  /* 0x0000000000437308 */ /* 0x0003e60000000800 */
[--C-:B------:R-:W-:Y:S01]  /*5310*/  FFMA.FTZ R25, R153, c[0x0][0x23c], -R4.reuse ;  /* 0x00008f0099197a23 */ /* 0x100fe20000010804 */
[----:B------:R-:W-:Y:S01]  /*5320*/  HMMA.16816.F32.BF16 R48, R8, R26, R40 ;  /* 0x0000001a0830723c */ /* 0x000fe20000041828 */
[----:B------:R-:W-:-:S04]  /*5330*/  FFMA.FTZ R24, R152, c[0x0][0x23c], -R4 ;  /* 0x00008f0098187a23 */ /* 0x000fc80000010804 */
[----:B------:R-:W-:Y:S02]  /*5340*/  MUFU.EX2 R25, R25 ;  /* 0x0000001900197308 */ /* 0x000fe40000000800 */
[----:B--2---:R-:W-:Y:S01]  /*5350*/  F2FP.BF16.PACK_AB R8, R71, R72 ;  /* 0x000000484708723e */ /* 0x004fe200000010ff */
[----:B------:R-:W-:Y:S01]  /*5360*/  FFMA.FTZ R26, R157, c[0x0][0x23c], -R6 ;  /* 0x00008f009d1a7a23 */ /* 0x000fe20000010806 */
[----:B---3--:R-:W-:Y:S01]  /*5370*/  F2FP.BF16.PACK_AB R10, R69, R70 ;  /* 0x00000046450a723e */ /* 0x008fe200000010ff */
[----:B-1----:R-:W-:Y:S02]  /*5380*/  FFMA.FTZ R0, R151, c[0x0][0x23c], -R4 ;  /* 0x00008f0097007a23 */ /* 0x002fe40000010804 */
[----:B------:R-:W-:Y:S01]  /*5390*/  FFMA.FTZ R27, R156, c[0x0][0x23c], -R6 ;  /* 0x00008f009c1b7a23 */ /* 0x000fe20000010806 */
[----:B------:R-:W-:Y:S01]  /*53a0*/  F2FP.BF16.PACK_AB R6, R197, R196 ;  /* 0x000000c4c506723e */ /* 0x000fe200000010ff */
[----:B------:R1:W2:Y:S08]  /*53b0*/  MUFU.EX2 R68, R0 ;  /* 0x0000000000447308 */ /* 0x0002b00000000800 */
[----:B------:R-:W-:Y:S01]  /*53c0*/  MUFU.EX2 R24, R24 ;  /* 0x0000001800187308 */ /* 0x000fe20000000800 */
[----:B-1----:R-:W-:Y:S01]  /*53d0*/  FFMA.FTZ R0, R154, c[0x0][0x23c], -R4 ;  /* 0x00008f009a007a23 */ /* 0x002fe20000010804 */
[----:B--2---:R-:W-:-:S06]  /*53e0*/  F2FP.BF16.PACK_AB R9, R68, R67 ;  /* 0x000000434409723e */ /* 0x004fcc00000010ff */
[----:B------:R-:W-:Y:S08]  /*53f0*/  MUFU.EX2 R26, R26 ;  /* 0x0000001a001a7308 */ /* 0x000ff00000000800 */
[----:B------:R1:W-:Y:S08]  /*5400*/  MUFU.EX2 R66, R0 ;  /* 0x0000000000427308 */ /* 0x0003f00000000800 */
[----:B------:R-:W-:Y:S01]  /*5410*/  MUFU.EX2 R27, R27 ;  /* 0x0000001b001b7308 */ /* 0x000fe20000000800 */
[----:B-1----:R-:W-:-:S07]  /*5420*/  FFMA.FTZ R0, R150, c[0x0][0x23c], -R4 ;  /* 0x00008f0096007a23 */ /* 0x002fce0000010804 */
[----:B------:R1:W2:Y:S02]  /*5430*/  MUFU.EX2 R65, R0 ;  /* 0x0000000000417308 */ /* 0x0002a40000000800 */
[----:B-1----:R-:W-:Y:S01]  /*5440*/  FFMA.FTZ R0, R149, c[0x0][0x23c], -R5 ;  /* 0x00008f0095007a23 */ /* 0x002fe20000010805 */
[----:B--2---:R-:W-:-:S05]  /*5450*/  F2FP.BF16.PACK_AB R11, R65, R66 ;  /* 0x00000042410b723e */ /* 0x004fca00000010ff */
[----:B------:R1:W-:Y:S02]  /*5460*/  MUFU.EX2 R64, R0 ;  /* 0x0000000000407308 */ /* 0x0003e40000000800 */
[C---:B----4-:R-:W-:Y:S08]  /*5470*/  HMMA.16816.F32.BF16 R140, R8.reuse, R20, R140 ;  /* 0x00000014088c723c */ /* 0x050ff0000004188c */
[----:B-----5:R-:W-:Y:S01]  /*5480*/  HMMA.16816.F32.BF16 R160, R8, R16, R160 ;  /* 0x0000001008a0723c */ /* 0x020fe200000418a0 */
[----:B-1----:R-:W-:-:S04]  /*5490*/  FFMA.FTZ R0, R148, c[0x0][0x23c], -R5 ;  /* 0x00008f0094007a23 */ /* 0x002fc80000010805 */
[----:B------:R1:W2:Y:S03]  /*54a0*/  MUFU.EX2 R59, R0 ;  /* 0x00000000003b7308 */ /* 0x0002a60000000800 */
[C---:B------:R-:W-:Y:S08]  /*54b0*/  HMMA.16816.F32.BF16 R148, R8.reuse, R22, R60 ;  /* 0x000000160894723c */ /* 0x040ff0000004183c */
[----:B------:R-:W-:Y:S01]  /*54c0*/  HMMA.16816.F32.BF16 R40, R8, R18, R52 ;  /* 0x000000120828723c */ /* 0x000fe20000041834 */
[----:B-1----:R-:W-:-:S06]  /*54d0*/  FFMA.FTZ R0, R139, c[0x0][0x23c], -R5 ;  /* 0x00008f008b007a23 */ /* 0x002fcc0000010805 */
[----:B------:R-:W-:Y:S01]  /*54e0*/  FADD.FTZ R9, R186, R2 ;  /* 0x00000002ba097221 */ /* 0x000fe20000010000 */
[----:B------:R1:W-:Y:S01]  /*54f0*/  MUFU.EX2 R58, R0 ;  /* 0x00000000003a7308 */ /* 0x0003e20000000800 */
[----:B------:R-:W-:Y:S01]  /*5500*/  FADD.FTZ R8, R168, R39 ;  /* 0x00000027a8087221 */ /* 0x000fe20000010000 */
[----:B------:R-:W-:Y:S01]  /*5510*/  F2FP.BF16.PACK_AB R168, R194, R192 ;  /* 0x000000c0c2a8723e */ /* 0x000fe200000010ff */
[----:B------:R-:W-:Y:S02]  /*5520*/  FADD.FTZ R2, R159, R56 ;  /* 0x000000389f027221 */ /* 0x000fe40000010000 */
[----:B------:R-:W-:Y:S02]  /*5530*/  FADD.FTZ R9, R187, R9 ;  /* 0x00000009bb097221 */ /* 0x000fe40000010000 */
[----:B------:R-:W-:Y:S01]  /*5540*/  FADD.FTZ R8, R167, R8 ;  /* 0x00000008a7087221 */ /* 0x000fe20000010000 */
[----:B------:R-:W-:Y:S01]  /*5550*/  F2FP.BF16.PACK_AB R167, R24, R25 ;  /* 0x0000001918a7723e */ /* 0x000fe200000010ff */
[----:B------:R-:W-:Y:S01]  /*5560*/  FADD.FTZ R2, R164, R2 ;  /* 0x00000002a4027221 */ /* 0x000fe20000010000 */
[----:B--2---:R-:W-:-:S03]  /*5570*/  F2FP.BF16.PACK_AB R164, R59, R64 ;  /* 0x000000403ba4723e */ /* 0x004fc600000010ff */
[----:B------:R-:W-:Y:S01]  /*5580*/  FADD.FTZ R2, R169, R2 ;  /* 0x00000002a9027221 */ /* 0x000fe20000010000 */
[----:B------:R-:W-:Y:S01]  /*5590*/  F2FP.BF16.PACK_AB R169, R27, R26 ;  /* 0x0000001a1ba9723e */ /* 0x000fe200000010ff */
[----:B-1----:R-:W-:Y:S01]  /*55a0*/  FFMA.FTZ R0, R132, c[0x0][0x23c], -R5 ;  /* 0x00008f0084007a23 */ /* 0x002fe20000010805 */
[----:B------:R-:W-:-:S03]  /*55b0*/  F2FP.BF16.PACK_AB R5, R95, R113 ;  /* 0x000000715f05723e */ /* 0x000fc600000010ff */
[----:B------:R1:W2:Y:S02]  /*55c0*/  MUFU.EX2 R242, R0 ;  /* 0x0000000000f27308 */ /* 0x0002a40000000800 */
[----:B-1----:R-:W-:Y:S01]  /*55d0*/  FFMA.FTZ R0, R155, c[0x0][0x23c], -R4 ;  /* 0x00008f009b007a23 */ /* 0x002fe20000010804 */
[----:B--2---:R-:W-:Y:S01]  /*55e0*/  F2FP.BF16.PACK_AB R166, R242, R58 ;  /* 0x0000003af2a6723e */ /* 0x004fe200000010ff */
[----:B------:R-:W-:Y:S01]  /*55f0*/  FADD.FTZ R4, R230, R229 ;  /* 0x000000e5e6047221 */ /* 0x000fe20000010000 */
[----:B------:R-:W1:Y:S03]  /*5600*/  LDSM.16.MT88.4 R152, [R205+0x5c00] ;  /* 0x005c0000cd98783b */ /* 0x000e660000004200 */
[----:B------:R2:W3:Y:S01]  /*5610*/  MUFU.EX2 R10, R0 ;  /* 0x00000000000a7308 */ /* 0x0004e20000000800 */
[----:B------:R-:W-:Y:S01]  /*5620*/  FADD.FTZ R38, R231, R4 ;  /* 0x00000004e7267221 */ /* 0x000fe20000010000 */
[----:B------:R-:W-:-:S07]  /*5630*/  F2FP.BF16.PACK_AB R4, R198, R112 ;  /* 0x00000070c604723e */ /* 0x000fce00000010ff */
[----:B------:R-:W-:Y:S01]  /*5640*/  HMMA.16816.F32.BF16 R144, R4, R20, R144 ;  /* 0x000000140490723c */ /* 0x000fe20000041890 */
[----:B--2---:R-:W-:Y:S01]  /*5650*/  FADD.FTZ R0, R232, R38 ;  /* 0x00000026e8007221 */ /* 0x004fe20000010000 */
[----:B---3--:R-:W-:-:S06]  /*5660*/  F2FP.BF16.PACK_AB R165, R10, R57 ;  /* 0x000000390aa5723e */ /* 0x008fcc00000010ff */
[----:B------:R-:W-:Y:S01]  /*5670*/  HMMA.16816.F32.BF16 R48, R4, R22, R48 ;  /* 0x000000160430723c */ /* 0x000fe20000041830 */
[----:B------:R-:W-:-:S04]  /*5680*/  FADD.FTZ R0, R233, R0 ;  /* 0x00000000e9007221 */ /* 0x000fc80000010000 */
[----:B------:R-:W-:-:S03]  /*5690*/  FADD.FTZ R0, R235, R0 ;  /* 0x00000000eb007221 */ /* 0x000fc60000010000 */
[C---:B------:R-:W-:Y:S08]  /*56a0*/  HMMA.16816.F32.BF16 R44, R4.reuse, R16, R44 ;  /* 0x00000010042c723c */ /* 0x040ff0000004182c */
[----:B------:R-:W-:Y:S07]  /*56b0*/  HMMA.16816.F32.BF16 R32, R4, R18, R32 ;  /* 0x000000120420723c */ /* 0x000fee0000041820 */
[----:B------:R-:W-:Y:S01]  /*56c0*/  FADD.FTZ R5, R188, R9 ;  /* 0x00000009bc057221 */ /* 0x000fe20000010000 */
[----:B-1----:R-:W-:Y:S01]  /*56d0*/  HMMA.16816.F32.BF16 R140, R164, R152, R140 ;  /* 0x00000098a48c723c */ /* 0x002fe2000004188c */
[----:B------:R-:W-:Y:S01]  /*56e0*/  FADD.FTZ R4, R171, R8 ;  /* 0x00000008ab047221 */ /* 0x000fe20000010000 */
[----:B------:R-:W-:Y:S01]  /*56f0*/  F2FP.BF16.PACK_AB R171, R37, R36 ;  /* 0x0000002425ab723e */ /* 0x000fe200000010ff */
[----:B------:R-:W-:-:S02]  /*5700*/  FADD.FTZ R6, R189, R5 ;  /* 0x00000005bd067221 */ /* 0x000fc40000010000 */
[----:B------:R-:W-:Y:S02]  /*5710*/  FADD.FTZ R5, R177, R4 ;  /* 0x00000004b1057221 */ /* 0x000fe40000010000 */
[----:B------:R-:W-:Y:S01]  /*5720*/  FADD.FTZ R4, R170, R2 ;  /* 0x00000002aa047221 */ /* 0x000fe20000010000 */
[----:B------:R-:W-:Y:S01]  /*5730*/  F2FP.BF16.PACK_AB R170, R195, R193 ;  /* 0x000000c1c3aa723e */ /* 0x000fe200000010ff */
[----:B------:R-:W-:Y:S01]  /*5740*/  FADD.FTZ R7, R234, R0 ;  /* 0x00000000ea077221 */ /* 0x000fe20000010000 */
[----:B------:R-:W-:Y:S01]  /*5750*/  HMMA.16816.F32.BF16 R148, R164, R154, R148 ;  /* 0x0000009aa494723c */ /* 0x000fe20000041894 */
[----:B------:R-:W-:Y:S02]  /*5760*/  FADD.FTZ R2, R219, R6 ;  /* 0x00000006db027221 */ /* 0x000fe40000010000 */
[----:B------:R-:W-:Y:S02]  /*5770*/  FADD.FTZ R0, R182, R5 ;  /* 0x00000005b6007221 */ /* 0x000fe40000010000 */
[----:B------:R-:W-:-:S02]  /*5780*/  FADD.FTZ R4, R179, R4 ;  /* 0x00000004b3047221 */ /* 0x000fc40000010000 */
[----:B------:R-:W-:Y:S01]  /*5790*/  FADD.FTZ R6, R236, R7 ;  /* 0x00000007ec067221 */ /* 0x000fe20000010000 */
[----:B------:R-:W-:Y:S01]  /*57a0*/  HMMA.16816.F32.BF16 R144, R168, R152, R144 ;  /* 0x00000098a890723c */ /* 0x000fe20000041890 */
        /* <DEDUP_REMOVED lines=100> */
[----:B------:R-:W-:Y:S01]  /*5df0*/  FADD.FTZ R243, R24, R0 ;  /* 0x0000000018f37221 */ /* 0x000fe20000010000 */
[----:B------:R-:W-:Y:S01]  /*5e00*/  MOV R0, R118 ;  /* 0x0000007600007202 */ /* 0x000fe20000000f00 */
[----:B------:R-:W-:Y:S02]  /*5e10*/  FADD.FTZ R240, R195, R5 ;  /* 0x00000005c3f07221 */ /* 0x000fe40000010000 */
[----:B------:R-:W-:Y:S02]  /*5e20*/  FADD.FTZ R241, R37, R4 ;  /* 0x0000000425f17221 */ /* 0x000fe40000010000 */
[----:B------:R-:W-:Y:S01]  /*5e30*/  FADD.FTZ R242, R242, R2 ;  /* 0x00000002f2f27221 */ /* 0x000fe20000010000 */
[----:B------:R-:W-:Y:S05]  /*5e40*/  @!P0 BRA `(.L_x_15) ;  /* 0x000054a000008947 */ /* 0x000fea0003800000 */
[----:B------:R-:W2:Y:S04]  /*5e50*/  LDL R193, [R1+0x1c] ;  /* 0x00001c0001c17983 */ /* 0x000ea80000100800 */
[----:B------:R-:W3:Y:S01]  /*5e60*/  LDL.64 R198, [R1+0x30] ;  /* 0x0000300001c67983 */ /* 0x000ee20000100a00 */
[----:B------:R-:W-:Y:S01]  /*5e70*/  IMAD.MOV.U32 R195, RZ, RZ, c[0x0][0x1a0] ;  /* 0x00006800ffc37624 */ /* 0x000fe200078e00ff */
[----:B------:R-:W-:-:S04]  /*5e80*/  DEPBAR.LE SB0, 0x0 ;  /* 0x000080000000791a */ /* 0x000fc80000000000 */
[----:B------:R-:W-:Y:S01]  /*5e90*/  IMAD.MOV.U32 R194, RZ, RZ, 0x7 ;  /* 0x00000007ffc27424 */ /* 0x000fe200078e00ff */
[----:B------:R-:W1:Y:S01]  /*5ea0*/  S2R R196, SR_TID.X ;  /* 0x0000000000c47919 */ /* 0x000e620000002100 */
[----:B------:R-:W-:-:S03]  /*5eb0*/  IMAD.SHL.U32 R10, R195, 0x40, RZ ;  /* 0x00000040c30a7824 */ /* 0x000fc600078e00ff */
[----:B------:R-:W-:Y:S01]  /*5ec0*/  SHF.L.U64.HI R194, R195, R194, c[0x0][0x1a4] ;  /* 0x00006900c3c27619 */ /* 0x000fe200000102c2 */
[----:B-1----:R-:W-:-:S05]  /*5ed0*/  IMAD.SHL.U32 R196, R196, 0x2, RZ ;  /* 0x00000002c4c47824 */ /* 0x002fca00078e00ff */
[----:B------:R-:W-:Y:S01]  /*5ee0*/  LOP3.LUT R196, R196, 0x6, RZ, 0xc0, !PT ;  /* 0x00000006c4c47812 */ /* 0x000fe200078ec0ff */
[----:B------:R-:W-:Y:S01]  /*5ef0*/  BAR.SYNC.DEFER_BLOCKING 0x0 ;  /* 0x0000000000007b1d */ /* 0x000fe20000010000 */
[----:B--2---:R-:W-:Y:S02]  /*5f00*/  IMAD.MOV.U32 R197, RZ, RZ, R193 ;  /* 0x000000ffffc57224 */ /* 0x004fe400078e00c1 */
[----:B------:R-:W-:-:S03]  /*5f10*/  IMAD.SHL.U32 R193, R195, 0x80, RZ ;  /* 0x00000080c3c17824 */ /* 0x000fc600078e00ff */
[----:B------:R-:W-:-:S04]  /*5f20*/  IADD3 R203, R197, -0x2, RZ ;  /* 0xfffffffec5cb7810 */ /* 0x000fc80007ffe0ff */
[----:B------:R-:W-:Y:S01]  /*5f30*/  SHF.R.S32.HI R0, RZ, 0x1f, R203 ;  /* 0x0000001fff007819 */ /* 0x000fe200000114cb */
[----:B------:R-:W-:Y:S02]  /*5f40*/  IMAD R2, R194, R203, RZ ;  /* 0x000000cbc2027224 */ /* 0x000fe400078e02ff */
[----:B---3--:R-:W-:-:S04]  /*5f50*/  IMAD.WIDE.U32 R4, R203, R193, R198 ;  /* 0x000000c1cb047225 */ /* 0x008fc800078e00c6 */
[----:B------:R-:W-:Y:S01]  /*5f60*/  IMAD R0, R0, R193, R2 ;  /* 0x000000c100007224 */ /* 0x000fe200078e0202 */
[----:B------:R-:W-:Y:S01]  /*5f70*/  LEA R8, P1, R4, c[0x0][0x170], 0x1 ;  /* 0x00005c0004087a11 */ /* 0x000fe200078208ff */
[----:B------:R-:W-:Y:S02]  /*5f80*/  IMAD.MOV.U32 R193, RZ, RZ, c[0x0][0x1a4] ;  /* 0x00006900ffc17624 */ /* 0x000fe400078e00ff */
[----:B------:R-:W-:Y:S01]  /*5f90*/  IMAD.IADD R0, R5, 0x1, R0 ;  /* 0x0000000105007824 */ /* 0x000fe200078e0200 */
[----:B------:R-:W-:Y:S02]  /*5fa0*/  IADD3 R6, P0, R10, R8, RZ ;  /* 0x000000080a067210 */ /* 0x000fe40007f1e0ff */
[----:B------:R-:W-:Y:S02]  /*5fb0*/  SHF.L.U64.HI R2, R195, 0x6, R193 ;  /* 0x00000006c3027819 */ /* 0x000fe400000102c1 */
[----:B------:R-:W-:Y:S01]  /*5fc0*/  LEA.HI.X R9, R4, c[0x0][0x174], R0, 0x1, P1 ;  /* 0x00005d0004097a11 */ /* 0x000fe200008f0c00 */
[----:B------:R-:W-:Y:S01]  /*5fd0*/  IMAD R0, R203, 0x80, R196 ;  /* 0x00000080cb007824 */ /* 0x000fe200078e02c4 */
[----:B------:R-:W-:-:S03]  /*5fe0*/  IADD3 R4, P1, R6, R10, RZ ;  /* 0x0000000a06047210 */ /* 0x000fc60007f3e0ff */
[----:B------:R-:W-:Y:S01]  /*5ff0*/  IMAD.X R7, R2, 0x1, R9, P0 ;  /* 0x0000000102077824 */ /* 0x000fe200000e0609 */
[----:B------:R-:W-:Y:S01]  /*6000*/  IADD3 R10, P0, R4, R10, RZ ;  /* 0x0000000a040a7210 */ /* 0x000fe20007f1e0ff */
[----:B------:R-:W-:Y:S01]  /*6010*/  @!PT LDS RZ, [RZ] ;  /* 0x00000000fffff984 */ /* 0x000fe20000000800 */
[----:B------:R-:W-:Y:S01]  /*6020*/  @!PT LDS RZ, [RZ] ;  /* 0x00000000fffff984 */ /* 0x000fe20000000800 */
[----:B------:R-:W-:Y:S01]  /*6030*/  @!PT LDS RZ, [RZ] ;  /* 0x00000000fffff984 */ /* 0x000fe20000000800 */
[----:B------:R1:W-:Y:S01]  /*6040*/  LDGSTS.E.BYPASS.LTC128B.128 [R217+0x4000], [R8.64] ;  /* 0x0400000008d97fae */ /* 0x0003e2000b901d46 */
[C---:B------:R-:W-:Y:S01]  /*6050*/  ISETP.GE.AND P4, PT, R0.reuse, R14, PT ;  /* 0x0000000e0000720c */ /* 0x040fe20003f86270 */
[--C-:B------:R-:W-:Y:S01]  /*6060*/  IMAD.X R5, R7, 0x1, R2.reuse, P1 ;  /* 0x0000000107057824 */ /* 0x100fe200008e0602 */
[----:B------:R-:W-:Y:S01]  /*6070*/  ISETP.GE.AND P2, PT, R0, R15, PT ;  /* 0x0000000f0000720c */ /* 0x000fe20003f46270 */
[----:B------:R2:W-:Y:S02]  /*6080*/  LDGSTS.E.BYPASS.LTC128B.128 [R217+0x4800], [R6.64] ;  /* 0x0480000006d97fae */ /* 0x0005e4000b901d46 */
[----:B------:R-:W-:Y:S02]  /*6090*/  IMAD.X R11, R5, 0x1, R2, P0 ;  /* 0x00000001050b7824 */ /* 0x000fe400000e0602 */
[----:B------:R2:W-:Y:S04]  /*60a0*/  LDGSTS.E.BYPASS.LTC128B.128 [R217+0x5000], [R4.64] ;  /* 0x0500000004d97fae */ /* 0x0005e8000b901d46 */
[----:B------:R1:W-:Y:S04]  /*60b0*/  LDGSTS.E.BYPASS.LTC128B.128 [R217+0x5800], [R10.64] ;  /* 0x058000000ad97fae */ /* 0x0003e8000b901d46 */
[----:B------:R-:W-:Y:S04]  /*60c0*/  LDSM.16.M88.4 R16, [R207+0x1000] ;  /* 0x00100000cf10783b */ /* 0x000fe80000000200 */
[----:B------:R-:W3:Y:S04]  /*60d0*/  LDSM.16.M88.4 R48, [R204+0x2400] ;  /* 0x00240000cc30783b */ /* 0x000ee80000000200 */
[----:B------:R-:W-:Y:S04]  /*60e0*/  LDSM.16.M88.4 R44, [R204+0x2800] ;  /* 0x00280000cc2c783b */ /* 0x000fe80000000200 */
[----:B------:R-:W-:Y:S04]  /*60f0*/  LDSM.16.M88.4 R40, [R204+0x2c00] ;  /* 0x002c0000cc28783b */ /* 0x000fe80000000200 */
[----:B------:R-:W-:Y:S04]  /*6100*/  LDSM.16.M88.4 R36, [R204+0x3000] ;  /* 0x00300000cc24783b */ /* 0x000fe80000000200 */
[----:B--2---:R-:W2:Y:S04]  /*6110*/  LDSM.16.M88.4 R4, [R204+0x2000] ;  /* 0x00200000cc04783b */ /* 0x004ea80000000200 */
[----:B------:R-:W4:Y:S04]  /*6120*/  LDSM.16.M88.4 R32, [R204+0x3400] ;  /* 0x00340000cc20783b */ /* 0x000f280000000200 */
[----:B------:R-:W5:Y:S04]  /*6130*/  LDSM.16.M88.4 R28, [R204+0x3800] ;  /* 0x00380000cc1c783b */ /* 0x000f680000000200 */
[----:B------:R-:W4:Y:S04]  /*6140*/  LDSM.16.M88.4 R24, [R204+0x3c00] ;  /* 0x003c0000cc18783b */ /* 0x000f280000000200 */
[----:B------:R-:W4:Y:S04]  /*6150*/  LDSM.16.M88.4 R20, [R207] ;  /* 0x00000000cf14783b */ /* 0x000f280000000200 */
[----:B-1----:R-:W-:Y:S01]  /*6160*/  LDSM.16.M88.4 R8, [R208] ;  /* 0x00000000d008783b */ /* 0x002fe20000000200 */
[C---:B---3--:R-:W-:Y:S03]  /*6170*/  HMMA.16816.F32.BF16 R76, R16.reuse, R48, RZ ;  /* 0x00000030104c723c */ /* 0x048fe600000418ff */
[----:B------:R-:W1:Y:S04]  /*6180*/  LDSM.16.M88.4 R52, [R209] ;  /* 0x00000000d134783b */ /* 0x000e680000000200 */
[----:B------:R-:W0:Y:S01]  /*6190*/  LDGDEPBAR ;  /* 0x00000000000079af */ /* 0x000e220000000000 */
[C---:B------:R-:W-:Y:S08]  /*61a0*/  HMMA.16816.F32.BF16 R80, R16.reuse, R50, RZ ;  /* 0x000000321050723c */ /* 0x040ff000000418ff */
[C---:B--2---:R-:W-:Y:S08]  /*61b0*/  HMMA.16816.F32.BF16 R60, R16.reuse, R4, RZ ;  /* 0x00000004103c723c */ /* 0x044ff000000418ff */
[C---:B------:R-:W-:Y:S08]  /*61c0*/  HMMA.16816.F32.BF16 R64, R16.reuse, R6, RZ ;  /* 0x000000061040723c */ /* 0x040ff000000418ff */
[C---:B------:R-:W-:Y:S08]  /*61d0*/  HMMA.16816.F32.BF16 R88, R16.reuse, R44, RZ ;  /* 0x0000002c1058723c */ /* 0x040ff000000418ff */
[C---:B------:R-:W-:Y:S08]  /*61e0*/  HMMA.16816.F32.BF16 R92, R16.reuse, R46, RZ ;  /* 0x0000002e105c723c */ /* 0x040ff000000418ff */
[C---:B------:R-:W-:Y:S08]  /*61f0*/  HMMA.16816.F32.BF16 R104, R16.reuse, R40, RZ ;  /* 0x000000281068723c */ /* 0x040ff000000418ff */
[C---:B------:R-:W-:Y:S08]  /*6200*/  HMMA.16816.F32.BF16 R116, R16.reuse, R42, RZ ;  /* 0x0000002a1074723c */ /* 0x040ff000000418ff */
[C---:B------:R-:W-:Y:S08]  /*6210*/  HMMA.16816.F32.BF16 R124, R16.reuse, R36, RZ ;  /* 0x00000024107c723c */ /* 0x040ff000000418ff */
[C---:B------:R-:W-:Y:S08]  /*6220*/  HMMA.16816.F32.BF16 R172, R16.reuse, R38, RZ ;  /* 0x0000002610ac723c */ /* 0x040ff000000418ff */
[C---:B----4-:R-:W-:Y:S08]  /*6230*/  HMMA.16816.F32.BF16 R180, R16.reuse, R32, RZ ;  /* 0x0000002010b4723c */ /* 0x050ff000000418ff */
[C---:B------:R-:W-:Y:S08]  /*6240*/  HMMA.16816.F32.BF16 R192, R16.reuse, R34, RZ ;  /* 0x0000002210c0723c */ /* 0x040ff000000418ff */
[C---:B-----5:R-:W-:Y:S08]  /*6250*/  HMMA.16816.F32.BF16 R220, R16.reuse, R28, RZ ;  /* 0x0000001c10dc723c */ /* 0x060ff000000418ff */
[C---:B------:R-:W-:Y:S08]  /*6260*/  HMMA.16816.F32.BF16 R236, R16.reuse, R24, RZ ;  /* 0x0000001810ec723c */ /* 0x040ff000000418ff */
[C---:B------:R-:W-:Y:S08]  /*6270*/  HMMA.16816.F32.BF16 R72, R16.reuse, R30, RZ ;  /* 0x0000001e1048723c */ /* 0x040ff000000418ff */
[----:B------:R-:W-:Y:S08]  /*6280*/  HMMA.16816.F32.BF16 R16, R16, R26, RZ ;  /* 0x0000001a1010723c */ /* 0x000ff000000418ff */
[C---:B------:R-:W-:Y:S08]  /*6290*/  HMMA.16816.F32.BF16 R56, R20.reuse, R4, RZ ;  /* 0x000000041438723c */ /* 0x040ff000000418ff */
[----:B------:R-:W-:Y:S01]  /*62a0*/  HMMA.16816.F32.BF16 R68, R20, R6, RZ ;  /* 0x000000061444723c */ /* 0x000fe200000418ff */
[----:B------:R-:W2:Y:S01]  /*62b0*/  LDSM.16.M88.4 R4, [R208+0x1000] ;  /* 0x00100000d004783b */ /* 0x000ea20000000200 */
[----:B------:R-:W-:-:S02]  /*62c0*/  IMAD.MOV.U32 R2, RZ, RZ, R73 ;  /* 0x000000ffff027224 */ /* 0x000fc400078e0049 */
[----:B------:R-:W-:Y:S02]  /*62d0*/  IMAD.MOV.U32 R110, RZ, RZ, R75 ;  /* 0x000000ffff6e7224 */ /* 0x000fe400078e004b */
[----:B------:R-:W-:Y:S02]  /*62e0*/  IMAD.MOV.U32 R109, RZ, RZ, R72 ;  /* 0x000000ffff6d7224 */ /* 0x000fe400078e0048 */
[----:B------:R-:W-:Y:S01]  /*62f0*/  IMAD.MOV.U32 R130, RZ, RZ, R18 ;  /* 0x000000ffff827224 */ /* 0x000fe200078e0012 */
[----:B------:R-:W-:Y:S01]  /*6300*/  HMMA.16816.F32.BF16 R84, R20, R44, RZ ;  /* 0x0000002c1454723c */ /* 0x000fe200000418ff */
[----:B------:R-:W-:Y:S02]  /*6310*/  IMAD.MOV.U32 R129, RZ, RZ, R19 ;  /* 0x000000ffff817224 */ /* 0x000fe400078e0013 */
[----:B------:R-:W-:Y:S02]  /*6320*/  IMAD.MOV.U32 R128, RZ, RZ, R16 ;  /* 0x000000ffff807224 */ /* 0x000fe400078e0010 */
[----:B------:R-:W-:-:S02]  /*6330*/  IMAD.MOV.U32 R111, RZ, RZ, R17 ;  /* 0x000000ffff6f7224 */ /* 0x000fc400078e0011 */
[----:B------:R-:W3:Y:S01]  /*6340*/  LDSM.16.M88.4 R16, [R216] ;  /* 0x00000000d810783b */ /* 0x000ee20000000200 */
[----:B------:R-:W-:Y:S01]  /*6350*/  IMAD.MOV.U32 R108, RZ, RZ, R74 ;  /* 0x000000ffff6c7224 */ /* 0x000fe200078e004a */
[C---:B------:R-:W-:Y:S08]  /*6360*/  HMMA.16816.F32.BF16 R44, R20.reuse, R46, RZ ;  /* 0x0000002e142c723c */ /* 0x040ff000000418ff */
[C---:B------:R-:W-:Y:S08]  /*6370*/  HMMA.16816.F32.BF16 R72, R20.reuse, R48, RZ ;  /* 0x000000301448723c */ /* 0x040ff000000418ff */
[C---:B------:R-:W-:Y:S08]  /*6380*/  HMMA.16816.F32.BF16 R48, R20.reuse, R50, RZ ;  /* 0x000000321430723c */ /* 0x040ff000000418ff */
[C---:B------:R-:W-:Y:S07]  /*6390*/  HMMA.16816.F32.BF16 R96, R20.reuse, R40, RZ ;  /* 0x000000281460723c */ /* 0x040fee00000418ff */
[----:B------:R-:W-:Y:S01]  /*63a0*/  IMAD.MOV.U32 R41, RZ, RZ, R197 ;  /* 0x000000ffff297224 */ /* 0x000fe200078e00c5 */
[----:B------:R-:W-:Y:S01]  /*63b0*/  HMMA.16816.F32.BF16 R100, R20, R42, RZ ;  /* 0x0000002a1464723c */ /* 0x000fe200000418ff */
[----:B------:R-:W-:-:S06]  /*63c0*/  IMAD.MOV.U32 R40, RZ, RZ, R128 ;  /* 0x000000ffff287224 */ /* 0x000fcc00078e0080 */
[----:B------:R-:W-:Y:S01]  /*63d0*/  IMAD.MOV.U32 R42, RZ, RZ, R130 ;  /* 0x000000ffff2a7224 */ /* 0x000fe200078e0082 */
[----:B------:R-:W-:Y:S01]  /*63e0*/  HMMA.16816.F32.BF16 R112, R20, R36, RZ ;  /* 0x000000241470723c */ /* 0x000fe200000418ff */
[----:B------:R-:W-:-:S07]  /*63f0*/  IMAD.MOV.U32 R43, RZ, RZ, R129 ;  /* 0x000000ffff2b7224 */ /* 0x000fce00078e0081 */
[C---:B------:R-:W-:Y:S08]  /*6400*/  HMMA.16816.F32.BF16 R120, R20.reuse, R38, RZ ;  /* 0x000000261478723c */ /* 0x040ff000000418ff */
[C---:B------:R-:W-:Y:S08]  /*6410*/  HMMA.16816.F32.BF16 R132, R20.reuse, R32, RZ ;  /* 0x000000201484723c */ /* 0x040ff000000418ff */
[C---:B------:R-:W-:Y:S08]  /*6420*/  HMMA.16816.F32.BF16 R176, R20.reuse, R34, RZ ;  /* 0x0000002214b0723c */ /* 0x040ff000000418ff */
[C---:B------:R-:W-:Y:S08]  /*6430*/  HMMA.16816.F32.BF16 R184, R20.reuse, R28, RZ ;  /* 0x0000001c14b8723c */ /* 0x040ff000000418ff */
[C---:B------:R-:W-:Y:S08]  /*6440*/  HMMA.16816.F32.BF16 R228, R20.reuse, R30, RZ ;  /* 0x0000001e14e4723c */ /* 0x040ff000000418ff */
[C---:B------:R-:W-:Y:S08]  /*6450*/  HMMA.16816.F32.BF16 R188, R20.reuse, R24, RZ ;  /* 0x0000001814bc723c */ /* 0x040ff000000418ff */
[----:B------:R-:W-:Y:S01]  /*6460*/  HMMA.16816.F32.BF16 R224, R20, R26, RZ ;  /* 0x0000001a14e0723c */ /* 0x000fe200000418ff */
[----:B------:R-:W4:Y:S07]  /*6470*/  LDSM.16.M88.4 R24, [R215] ;  /* 0x00000000d718783b */ /* 0x000f2e0000000200 */
[-C--:B-1----:R-:W-:Y:S07]  /*6480*/  HMMA.16816.F32.BF16 R20, R8, R52.reuse, R56 ;  /* 0x000000340814723c */ /* 0x082fee0000041838 */
[----:B------:R-:W-:Y:S01]  /*6490*/  IMAD.MOV.U32 R56, RZ, RZ, R2 ;  /* 0x000000ffff387224 */ /* 0x000fe200078e0002 */
[----:B--2---:R-:W-:Y:S01]  /*64a0*/  HMMA.16816.F32.BF16 R28, R4, R52, R60 ;  /* 0x00000034041c723c */ /* 0x004fe2000004183c */
[----:B------:R-:W-:Y:S01]  /*64b0*/  IADD3 R2, R0, 0x1, RZ ;  /* 0x0000000100027810 */ /* 0x000fe20007ffe0ff */
[----:B------:R-:W-:-:S03]  /*64c0*/  IMAD.MOV.U32 R57, RZ, RZ, R111 ;  /* 0x000000ffff397224 */ /* 0x000fc600078e006f */
[C---:B------:R-:W-:Y:S02]  /*64d0*/  ISETP.GE.AND P3, PT, R2.reuse, R14, PT ;  /* 0x0000000e0200720c */ /* 0x040fe40003f66270 */
[C---:B------:R-:W-:Y:S01]  /*64e0*/  ISETP.GE.AND P1, PT, R2.reuse, R15, PT ;  /* 0x0000000f0200720c */ /* 0x040fe20003f26270 */
[-C--:B------:R-:W-:Y:S01]  /*64f0*/  HMMA.16816.F32.BF16 R36, R4, R54.reuse, R64 ;  /* 0x000000360424723c */ /* 0x080fe20000041840 */
[C---:B------:R-:W-:Y:S02]  /*6500*/  ISETP.GE.AND P6, PT, R2.reuse, R12, PT ;  /* 0x0000000c0200720c */ /* 0x040fe40003fc6270 */
[----:B------:R-:W-:Y:S02]  /*6510*/  ISETP.GE.AND P0, PT, R2, R13, PT ;  /* 0x0000000d0200720c */ /* 0x000fe40003f06270 */
[----:B------:R-:W-:Y:S02]  /*6520*/  IADD3 R2, R0, 0x8, RZ ;  /* 0x0000000800027810 */ /* 0x000fe40007ffe0ff */
[----:B------:R-:W-:Y:S01]  /*6530*/  IMAD.MOV.U32 R66, RZ, RZ, R110 ;  /* 0x000000ffff427224 */ /* 0x000fe200078e006e */
[----:B------:R-:W-:Y:S01]  /*6540*/  HMMA.16816.F32.BF16 R52, R8, R54, R68 ;  /* 0x000000360834723c */ /* 0x000fe20000041844 */
[----:B------:R-:W-:Y:S01]  /*6550*/  FSEL R129, R22, -INF , !P2 ;  /* 0xff80000016817808 */ /* 0x000fe20005000000 */
[----:B------:R-:W-:Y:S01]  /*6560*/  IMAD.MOV.U32 R67, RZ, RZ, R109 ;  /* 0x000000ffff437224 */ /* 0x000fe200078e006d */
[----:B------:R-:W-:-:S02]  /*6570*/  FSEL R130, R23, -INF , !P1 ;  /* 0xff80000017827808 */ /* 0x000fc40004800000 */
[-C--:B------:R-:W-:Y:S02]  /*6580*/  ISETP.GE.AND P1, PT, R2, R12.reuse, PT ;  /* 0x0000000c0200720c */ /* 0x080fe40003f26270 */
[----:B------:R-:W-:Y:S01]  /*6590*/  IMAD.MOV.U32 R71, RZ, RZ, R108 ;  /* 0x000000ffff477224 */ /* 0x000fe200078e006c */
[----:B------:R-:W-:Y:S01]  /*65a0*/  FSEL R69, R20, -INF , !P4 ;  /* 0xff80000014457808 */ /* 0x000fe20006000000 */
[-C--:B---3--:R-:W-:Y:S01]  /*65b0*/  HMMA.16816.F32.BF16 R32, R4, R16.reuse, R76 ;  /* 0x000000100420723c */ /* 0x088fe2000004184c */
[----:B------:R-:W-:Y:S01]  /*65c0*/  FSEL R108, R21, -INF , !P3 ;  /* 0xff800000156c7808 */ /* 0x000fe20005800000 */
[----:B------:R-:W-:Y:S01]  /*65d0*/  IMAD.MOV.U32 R68, RZ, RZ, R67 ;  /* 0x000000ffff447224 */ /* 0x000fe200078e0043 */
[----:B------:R-:W-:Y:S01]  /*65e0*/  ISETP.GE.AND P3, PT, R0, R12, PT ;  /* 0x0000000c0000720c */ /* 0x000fe20003f66270 */
[----:B------:R-:W-:Y:S01]  /*65f0*/  IMAD.MOV.U32 R70, RZ, RZ, R56 ;  /* 0x000000ffff467224 */ /* 0x000fe200078e0038 */
[----:B------:R-:W-:Y:S02]  /*6600*/  ISETP.GE.AND P4, PT, R2, R14, PT ;  /* 0x0000000e0200720c */ /* 0x000fe40003f86270 */
[----:B------:R-:W-:Y:S01]  /*6610*/  FSEL R197, R28, -INF , !P3 ;  /* 0xff8000001cc57808 */ /* 0x000fe20005800000 */
[----:B------:R-:W-:Y:S01]  /*6620*/  HMMA.16816.F32.BF16 R20, R8, R16, R72 ;  /* 0x000000100814723c */ /* 0x000fe20000041848 */
[C---:B------:R-:W-:Y:S01]  /*6630*/  ISETP.GE.AND P5, PT, R2.reuse, R15, PT ;  /* 0x0000000f0200720c */ /* 0x040fe20003fa6270 */
[----:B------:R-:W-:Y:S01]  /*6640*/  IMAD.MOV.U32 R77, RZ, RZ, R41 ;  /* 0x000000ffff4d7224 */ /* 0x000fe200078e0029 */
[----:B------:R-:W-:-:S02]  /*6650*/  ISETP.GE.AND P2, PT, R2, R13, PT ;  /* 0x0000000d0200720c */ /* 0x000fc40003f46270 */
[C---:B------:R-:W-:Y:S02]  /*6660*/  ISETP.GE.AND P3, PT, R0.reuse, R13, PT ;  /* 0x0000000d0000720c */ /* 0x040fe40003f66270 */
[----:B------:R-:W-:Y:S01]  /*6670*/  IADD3 R2, R0, 0x9, RZ ;  /* 0x0000000900027810 */ /* 0x000fe20007ffe0ff */
[----:B------:R-:W-:Y:S01]  /*6680*/  IMAD.MOV.U32 R74, RZ, RZ, R42 ;  /* 0x000000ffff4a7224 */ /* 0x000fe200078e002a */
[----:B------:R-:W-:Y:S01]  /*6690*/  FSEL R202, R29, -INF , !P6 ;  /* 0xff8000001dca7808 */ /* 0x000fe20007000000 */
[----:B------:R-:W-:Y:S01]  /*66a0*/  IMAD.MOV.U32 R75, RZ, RZ, R43 ;  /* 0x000000ffff4b7224 */ /* 0x000fe200078e002b */
[----:B------:R-:W-:Y:S01]  /*66b0*/  FSEL R199, R30, -INF , !P3 ;  /* 0xff8000001ec77808 */ /* 0x000fe20005800000 */
[----:B------:R-:W-:Y:S01]  /*66c0*/  IMAD.MOV.U32 R72, RZ, RZ, R40 ;  /* 0x000000ffff487224 */ /* 0x000fe200078e0028 */
[----:B------:R-:W-:Y:S01]  /*66d0*/  FSEL R219, R31, -INF , !P0 ;  /* 0xff8000001fdb7808 */ /* 0x000fe20004000000 */
[----:B------:R-:W-:Y:S01]  /*66e0*/  IMAD.MOV.U32 R73, RZ, RZ, R57 ;  /* 0x000000ffff497224 */ /* 0x000fe200078e0039 */
[----:B------:R-:W-:Y:S01]  /*66f0*/  FSEL R201, R36, -INF , !P1 ;  /* 0xff80000024c97808 */ /* 0x000fe20004800000 */
[----:B------:R-:W-:Y:S01]  /*6700*/  HMMA.16816.F32.BF16 R28, R8, R18, R48 ;  /* 0x00000012081c723c */ /* 0x000fe20000041830 */
[----:B------:R-:W-:-:S02]  /*6710*/  ISETP.GE.AND P3, PT, R2, R12, PT ;  /* 0x0000000c0200720c */ /* 0x000fc40003f66270 */
[C---:B------:R-:W-:Y:S02]  /*6720*/  ISETP.GE.AND P6, PT, R2.reuse, R14, PT ;  /* 0x0000000e0200720c */ /* 0x040fe40003fc6270 */
[C---:B------:R-:W-:Y:S02]  /*6730*/  ISETP.GE.AND P0, PT, R2.reuse, R15, PT ;  /* 0x0000000f0200720c */ /* 0x040fe40003f06270 */
[----:B------:R-:W-:Y:S02]  /*6740*/  ISETP.GE.AND P1, PT, R2, R13, PT ;  /* 0x0000000d0200720c */ /* 0x000fe40003f26270 */
[----:B------:R-:W-:Y:S02]  /*6750*/  IADD3 R2, R0, 0x10, RZ ;  /* 0x0000001000027810 */ /* 0x000fe40007ffe0ff */
[----:B------:R-:W-:Y:S02]  /*6760*/  FSEL R200, R38, -INF , !P2 ;  /* 0xff80000026c87808 */ /* 0x000fe40005000000 */
[----:B------:R-:W-:-:S02]  /*6770*/  FSEL R198, R37, -INF , !P3 ;  /* 0xff80000025c67808 */ /* 0x000fc40005800000 */
[----:B------:R-:W-:Y:S02]  /*6780*/  FSEL R218, R39, -INF , !P1 ;  /* 0xff80000027da7808 */ /* 0x000fe40004800000 */
[----:B------:R-:W-:Y:S01]  /*6790*/  FSEL R65, R52, -INF , !P4 ;  /* 0xff80000034417808 */ /* 0x000fe20006000000 */
[----:B------:R-:W-:Y:S01]  /*67a0*/  HMMA.16816.F32.BF16 R36, R4, R18, R80 ;  /* 0x000000120424723c */ /* 0x000fe20000041850 */
[C---:B------:R-:W-:Y:S02]  /*67b0*/  ISETP.GE.AND P1, PT, R2.reuse, R14, PT ;  /* 0x0000000e0200720c */ /* 0x040fe40003f26270 */
[C---:B------:R-:W-:Y:S02]  /*67c0*/  ISETP.GE.AND P3, PT, R2.reuse, R15, PT ;  /* 0x0000000f0200720c */ /* 0x040fe40003f66270 */
[C---:B------:R-:W-:Y:S02]  /*67d0*/  ISETP.GE.AND P2, PT, R2.reuse, R12, PT ;  /* 0x0000000c0200720c */ /* 0x040fe40003f46270 */
[----:B------:R-:W-:Y:S01]  /*67e0*/  ISETP.GE.AND P4, PT, R2, R13, PT ;  /* 0x0000000d0200720c */ /* 0x000fe20003f86270 */
[----:B----4-:R-:W-:Y:S01]  /*67f0*/  HMMA.16816.F32.BF16 R16, R8, R24, R84 ;  /* 0x000000180810723c */ /* 0x010fe20000041854 */
[----:B------:R-:W-:-:S02]  /*6800*/  IADD3 R2, R0, 0x11, RZ ;  /* 0x0000001100027810 */ /* 0x000fc40007ffe0ff */
[----:B------:R-:W-:Y:S02]  /*6810*/  FSEL R110, R54, -INF , !P5 ;  /* 0xff800000366e7808 */ /* 0x000fe40006800000 */
[----:B------:R-:W-:Y:S02]  /*6820*/  FSEL R128, R55, -INF , !P0 ;  /* 0xff80000037807808 */ /* 0x000fe40004000000 */
[C---:B------:R-:W-:Y:S01]  /*6830*/  ISETP.GE.AND P5, PT, R2.reuse, R14, PT ;  /* 0x0000000e0200720c */ /* 0x040fe20003fa6270 */
[----:B------:R-:W-:Y:S01]  /*6840*/  IMAD.MOV.U32 R87, RZ, RZ, R77 ;  /* 0x000000ffff577224 */ /* 0x000fe200078e004d */
[----:B------:R-:W-:Y:S02]  /*6850*/  ISETP.GE.AND P0, PT, R2, R15, PT ;  /* 0x0000000f0200720c */ /* 0x000fe40003f06270 */
[----:B------:R-:W-:Y:S02]  /*6860*/  FSEL R63, R20, -INF , !P1 ;  /* 0xff800000143f7808 */ /* 0x000fe40004800000 */
[----:B------:R-:W-:-:S02]  /*6870*/  FSEL R62, R21, -INF , !P5 ;  /* 0xff800000153e7808 */ /* 0x000fc40006800000 */
[----:B------:R-:W-:Y:S02]  /*6880*/  FSEL R109, R22, -INF , !P3 ;  /* 0xff800000166d7808 */ /* 0x000fe40005800000 */
[----:B------:R-:W-:Y:S02]  /*6890*/  FSEL R111, R23, -INF , !P0 ;  /* 0xff800000176f7808 */ /* 0x000fe40004000000 */
[----:B------:R-:W1:Y:S01]  /*68a0*/  LDSM.16.M88.4 R20, [R214] ;  /* 0x00000000d614783b */ /* 0x000e620000000200 */
[----:B------:R-:W-:Y:S02]  /*68b0*/  FSEL R64, R53, -INF , !P6 ;  /* 0xff80000035407808 */ /* 0x000fe40007000000 */
[C---:B------:R-:W-:Y:S02]  /*68c0*/  ISETP.GE.AND P6, PT, R2.reuse, R12, PT ;  /* 0x0000000c0200720c */ /* 0x040fe40003fc6270 */
[----:B------:R-:W-:Y:S02]  /*68d0*/  ISETP.GE.AND P1, PT, R2, R13, PT ;  /* 0x0000000d0200720c */ /* 0x000fe40003f26270 */
[----:B------:R-:W-:-:S02]  /*68e0*/  IADD3 R2, R0, 0x18, RZ ;  /* 0x0000001800027810 */ /* 0x000fc40007ffe0ff */
[----:B------:R-:W-:Y:S02]  /*68f0*/  FSEL R131, R32, -INF , !P2 ;  /* 0xff80000020837808 */ /* 0x000fe40005000000 */
[C---:B------:R-:W-:Y:S02]  /*6900*/  ISETP.GE.AND P0, PT, R2.reuse, R12, PT ;  /* 0x0000000c0200720c */ /* 0x040fe40003f06270 */
[C---:B------:R-:W-:Y:S02]  /*6910*/  ISETP.GE.AND P3, PT, R2.reuse, R14, PT ;  /* 0x0000000e0200720c */ /* 0x040fe40003f66270 */
[C---:B------:R-:W-:Y:S02]  /*6920*/  ISETP.GE.AND P5, PT, R2.reuse, R15, PT ;  /* 0x0000000f0200720c */ /* 0x040fe40003fa6270 */
[----:B------:R-:W-:Y:S02]  /*6930*/  ISETP.GE.AND P2, PT, R2, R13, PT ;  /* 0x0000000d0200720c */ /* 0x000fe40003f46270 */
[----:B------:R-:W-:-:S02]  /*6940*/  IADD3 R2, R0, 0x19, RZ ;  /* 0x0000001900027810 */ /* 0x000fc40007ffe0ff */
[----:B------:R-:W-:Y:S02]  /*6950*/  FSEL R196, R33, -INF , !P6 ;  /* 0xff80000021c47808 */ /* 0x000fe40007000000 */
[----:B------:R-:W-:Y:S02]  /*6960*/  FSEL R232, R34, -INF , !P4 ;  /* 0xff80000022e87808 */ /* 0x000fe40006000000 */
[----:B------:R-:W-:Y:S02]  /*6970*/  FSEL R233, R35, -INF , !P1 ;  /* 0xff80000023e97808 */ /* 0x000fe40004800000 */
[----:B------:R-:W-:Y:S01]  /*6980*/  FSEL R139, R36, -INF , !P0 ;  /* 0xff800000248b7808 */ /* 0x000fe20004000000 */
[----:B------:R-:W-:Y:S01]  /*6990*/  HMMA.16816.F32.BF16 R32, R4, R24, R88 ;  /* 0x000000180420723c */ /* 0x000fe20000041858 */
[C---:B------:R-:W-:Y:S02]  /*69a0*/  ISETP.GE.AND P4, PT, R2.reuse, R12, PT ;  /* 0x0000000c0200720c */ /* 0x040fe40003f86270 */
[----:B------:R-:W-:-:S02]  /*69b0*/  ISETP.GE.AND P6, PT, R2, R14, PT ;  /* 0x0000000e0200720c */ /* 0x000fc40003fc6270 */
[C---:B------:R-:W-:Y:S02]  /*69c0*/  ISETP.GE.AND P1, PT, R2.reuse, R15, PT ;  /* 0x0000000f0200720c */ /* 0x040fe40003f26270 */
[----:B------:R-:W-:Y:S02]  /*69d0*/  ISETP.GE.AND P0, PT, R2, R13, PT ;  /* 0x0000000d0200720c */ /* 0x000fe40003f06270 */
[----:B------:R-:W-:Y:S02]  /*69e0*/  IADD3 R2, R0, 0x20, RZ ;  /* 0x0000002000027810 */ /* 0x000fe40007ffe0ff */
[----:B------:R-:W-:Y:S01]  /*69f0*/  FSEL R234, R38, -INF , !P2 ;  /* 0xff80000026ea7808 */ /* 0x000fe20005000000 */
[----:B-1----:R-:W-:Y:S01]  /*6a00*/  HMMA.16816.F32.BF16 R40, R4, R22, R116 ;  /* 0x000000160428723c */ /* 0x002fe20000041874 */
[----:B------:R-:W-:Y:S02]  /*6a10*/  FSEL R88, R37, -INF , !P4 ;  /* 0xff80000025587808 */ /* 0x000fe40006000000 */
[----:B------:R-:W-:-:S02]  /*6a20*/  FSEL R245, R39, -INF , !P0 ;  /* 0xff80000027f57808 */ /* 0x000fc40004000000 */
[----:B------:R-:W-:Y:S02]  /*6a30*/  FSEL R59, R28, -INF , !P3 ;  /* 0xff8000001c3b7808 */ /* 0x000fe40005800000 */
[C---:B------:R-:W-:Y:S01]  /*6a40*/  ISETP.GE.AND P0, PT, R2.reuse, R14, PT ;  /* 0x0000000e0200720c */ /* 0x040fe20003f06270 */
[----:B------:R-:W-:Y:S01]  /*6a50*/  HMMA.16816.F32.BF16 R36, R4, R26, R92 ;  /* 0x0000001a0424723c */ /* 0x000fe2000004185c */
[C---:B------:R-:W-:Y:S02]  /*6a60*/  ISETP.GE.AND P4, PT, R2.reuse, R15, PT ;  /* 0x0000000f0200720c */ /* 0x040fe40003f86270 */
[C---:B------:R-:W-:Y:S02]  /*6a70*/  ISETP.GE.AND P2, PT, R2.reuse, R12, PT ;  /* 0x0000000c0200720c */ /* 0x040fe40003f46270 */
[----:B------:R-:W-:Y:S02]  /*6a80*/  ISETP.GE.AND P3, PT, R2, R13, PT ;  /* 0x0000000d0200720c */ /* 0x000fe40003f66270 */
[----:B------:R-:W-:-:S02]  /*6a90*/  IADD3 R2, R0, 0x21, RZ ;  /* 0x0000002100027810 */ /* 0x000fc40007ffe0ff */
[----:B------:R-:W-:Y:S02]  /*6aa0*/  FSEL R61, R29, -INF , !P6 ;  /* 0xff8000001d3d7808 */ /* 0x000fe40007000000 */
[----:B------:R-:W-:Y:S02]  /*6ab0*/  FSEL R83, R30, -INF , !P5 ;  /* 0xff8000001e537808 */ /* 0x000fe40006800000 */
[----:B------:R-:W-:Y:S02]  /*6ac0*/  FSEL R85, R31, -INF , !P1 ;  /* 0xff8000001f557808 */ /* 0x000fe40004800000 */
[C---:B------:R-:W-:Y:S01]  /*6ad0*/  ISETP.GE.AND P5, PT, R2.reuse, R14, PT ;  /* 0x0000000e0200720c */ /* 0x040fe20003fa6270 */
[----:B------:R-:W-:Y:S01]  /*6ae0*/  HMMA.16816.F32.BF16 R28, R8, R26, R44 ;  /* 0x0000001a081c723c */ /* 0x000fe2000004182c */
[----:B------:R-:W-:Y:S02]  /*6af0*/  ISETP.GE.AND P1, PT, R2, R15, PT ;  /* 0x0000000f0200720c */ /* 0x000fe40003f26270 */
[----:B------:R-:W-:-:S02]  /*6b00*/  FSEL R60, R16, -INF , !P0 ;  /* 0xff800000103c7808 */ /* 0x000fc40004000000 */
[----:B------:R-:W-:Y:S02]  /*6b10*/  FSEL R58, R17, -INF , !P5 ;  /* 0xff800000113a7808 */ /* 0x000fe40006800000 */
[----:B------:R-:W-:Y:S01]  /*6b20*/  FSEL R82, R18, -INF , !P4 ;  /* 0xff80000012527808 */ /* 0x000fe20006000000 */
[----:B------:R-:W-:Y:S01]  /*6b30*/  HMMA.16816.F32.BF16 R24, R8, R20, R96 ;  /* 0x000000140818723c */ /* 0x000fe20000041860 */
[----:B------:R-:W-:Y:S02]  /*6b40*/  FSEL R84, R19, -INF , !P1 ;  /* 0xff80000013547808 */ /* 0x000fe40004800000 */
[----:B------:R-:W1:Y:S01]  /*6b50*/  LDSM.16.M88.4 R16, [R213] ;  /* 0x00000000d510783b */ /* 0x000e620000000200 */
[C---:B------:R-:W-:Y:S02]  /*6b60*/  ISETP.GE.AND P6, PT, R2.reuse, R12, PT ;  /* 0x0000000c0200720c */ /* 0x040fe40003fc6270 */
[----:B------:R-:W-:Y:S02]  /*6b70*/  ISETP.GE.AND P0, PT, R2, R13, PT ;  /* 0x0000000d0200720c */ /* 0x000fe40003f06270 */
[----:B------:R-:W-:-:S02]  /*6b80*/  IADD3 R2, R0, 0x28, RZ ;  /* 0x0000002800027810 */ /* 0x000fc40007ffe0ff */
[----:B------:R-:W-:Y:S02]  /*6b90*/  FSEL R95, R32, -INF , !P2 ;  /* 0xff800000205f7808 */ /* 0x000fe40005000000 */
[----:B------:R-:W-:Y:S02]  /*6ba0*/  FSEL R32, R35, -INF , !P0 ;  /* 0xff80000023207808 */ /* 0x000fe40004000000 */
[C---:B------:R-:W-:Y:S02]  /*6bb0*/  ISETP.GE.AND P1, PT, R2.reuse, R12, PT ;  /* 0x0000000c0200720c */ /* 0x040fe40003f26270 */
[C---:B------:R-:W-:Y:S01]  /*6bc0*/  ISETP.GE.AND P4, PT, R2.reuse, R14, PT ;  /* 0x0000000e0200720c */ /* 0x040fe20003f86270 */
[----:B------:R2:W-:Y:S01]  /*6bd0*/  STL [R1+0x10], R32 ;  /* 0x0000102001007387 */ /* 0x0005e20000100800 */
        /* <DEDUP_REMOVED lines=8> */
[C---:B------:R-:W-:Y:S02]  /*6c60*/  ISETP.GE.AND P0, PT, R2.reuse, R15, PT ;  /* 0x0000000f0200720c */ /* 0x040fe40003f06270 */
[----:B------:R-:W-:Y:S02]  /*6c70*/  ISETP.GE.AND P1, PT, R2, R13, PT ;  /* 0x0000000d0200720c */ /* 0x000fe40003f26270 */
[----:B------:R-:W-:Y:S02]  /*6c80*/  IADD3 R2, R0, 0x30, RZ ;  /* 0x0000003000027810 */ /* 0x000fe40007ffe0ff */
[----:B------:R-:W-:Y:S01]  /*6c90*/  FSEL R96, R37, -INF , !P3 ;  /* 0xff80000025607808 */ /* 0x000fe20005800000 */
[----:B--2---:R-:W-:Y:S01]  /*6ca0*/  HMMA.16816.F32.BF16 R32, R4, R20, R104 ;  /* 0x000000140420723c */ /* 0x004fe20000041868 */
[----:B------:R-:W-:Y:S02]  /*6cb0*/  FSEL R67, R39, -INF , !P1 ;  /* 0xff80000027437808 */ /* 0x000fe40004800000 */
[----:B------:R-:W-:-:S02]  /*6cc0*/  FSEL R55, R28, -INF , !P4 ;  /* 0xff8000001c377808 */ /* 0x000fc40006000000 */
[----:B------:R-:W-:Y:S02]  /*6cd0*/  ISETP.GE.AND P1, PT, R2, R14, PT ;  /* 0x0000000e0200720c */ /* 0x000fe40003f26270 */
[----:B------:R-:W-:Y:S02]  /*6ce0*/  FSEL R20, R38, -INF , !P2 ;  /* 0xff80000026147808 */ /* 0x000fe40005000000 */
[C---:B------:R-:W-:Y:S01]  /*6cf0*/  ISETP.GE.AND P3, PT, R2.reuse, R15, PT ;  /* 0x0000000f0200720c */ /* 0x040fe20003f66270 */
[----:B------:R-:W-:Y:S01]  /*6d00*/  HMMA.16816.F32.BF16 R36, R8, R22, R100 ;  /* 0x000000160824723c */ /* 0x000fe20000041864 */
[C---:B------:R-:W-:Y:S01]  /*6d10*/  ISETP.GE.AND P2, PT, R2.reuse, R12, PT ;  /* 0x0000000c0200720c */ /* 0x040fe20003f46270 */
[----:B------:R1:W-:Y:S01]  /*6d20*/  STL [R1+0xc], R20 ;  /* 0x00000c1401007387 */ /* 0x0003e20000100800 */
[----:B------:R-:W-:Y:S02]  /*6d30*/  ISETP.GE.AND P4, PT, R2, R13, PT ;  /* 0x0000000d0200720c */ /* 0x000fe40003f86270 */
[----:B------:R-:W-:-:S02]  /*6d40*/  IADD3 R2, R0, 0x31, RZ ;  /* 0x0000003100027810 */ /* 0x000fc40007ffe0ff */
[----:B------:R-:W-:Y:S01]  /*6d50*/  FSEL R79, R30, -INF , !P5 ;  /* 0xff8000001e4f7808 */ /* 0x000fe20006800000 */
[----:B------:R-:W-:Y:S01]  /*6d60*/  IMAD.MOV.U32 R103, RZ, RZ, R75 ;  /* 0x000000ffff677224 */ /* 0x000fe200078e004b */
[----:B------:R-:W-:Y:S01]  /*6d70*/  FSEL R81, R31, -INF , !P0 ;  /* 0xff8000001f517808 */ /* 0x000fe20004000000 */
[----:B------:R-:W-:Y:S01]  /*6d80*/  IMAD.MOV.U32 R102, RZ, RZ, R74 ;  /* 0x000000ffff667224 */ /* 0x000fe200078e004a */
[C---:B------:R-:W-:Y:S01]  /*6d90*/  ISETP.GE.AND P5, PT, R2.reuse, R14, PT ;  /* 0x0000000e0200720c */ /* 0x040fe20003fa6270 */
[----:B------:R-:W-:Y:S01]  /*6da0*/  IMAD.MOV.U32 R100, RZ, RZ, R72 ;  /* 0x000000ffff647224 */ /* 0x000fe200078e0048 */
[----:B------:R-:W-:Y:S01]  /*6db0*/  ISETP.GE.AND P0, PT, R2, R15, PT ;  /* 0x0000000f0200720c */ /* 0x000fe20003f06270 */
[----:B------:R-:W-:Y:S01]  /*6dc0*/  IMAD.MOV.U32 R101, RZ, RZ, R73 ;  /* 0x000000ffff657224 */ /* 0x000fe200078e0049 */
[----:B------:R-:W-:Y:S02]  /*6dd0*/  FSEL R56, R24, -INF , !P1 ;  /* 0xff80000018387808 */ /* 0x000fe40004800000 */
[----:B------:R-:W-:-:S02]  /*6de0*/  FSEL R54, R25, -INF , !P5 ;  /* 0xff80000019367808 */ /* 0x000fc40006800000 */
[----:B------:R-:W-:Y:S02]  /*6df0*/  FSEL R78, R26, -INF , !P3 ;  /* 0xff8000001a4e7808 */ /* 0x000fe40005800000 */
[----:B------:R-:W-:Y:S02]  /*6e00*/  FSEL R80, R27, -INF , !P0 ;  /* 0xff8000001b507808 */ /* 0x000fe40004000000 */
[----:B------:R-:W2:Y:S01]  /*6e10*/  LDSM.16.M88.4 R24, [R212] ;  /* 0x00000000d418783b */ /* 0x000ea20000000200 */
[----:B------:R-:W-:Y:S02]  /*6e20*/  FSEL R57, R29, -INF , !P6 ;  /* 0xff8000001d397808 */ /* 0x000fe40007000000 */
[C---:B------:R-:W-:Y:S01]  /*6e30*/  ISETP.GE.AND P6, PT, R2.reuse, R12, PT ;  /* 0x0000000c0200720c */ /* 0x040fe20003fc6270 */
[----:B-1----:R-:W-:Y:S01]  /*6e40*/  HMMA.16816.F32.BF16 R20, R8, R16, R112 ;  /* 0x000000100814723c */ /* 0x002fe20000041870 */
        /* <DEDUP_REMOVED lines=11> */
[----:B------:R-:W-:Y:S02]  /*6f00*/  ISETP.GE.AND P0, PT, R2, R13, PT ;  /* 0x0000000d0200720c */ /* 0x000fe40003f06270 */
[----:B------:R-:W-:Y:S02]  /*6f10*/  FSEL R112, R33, -INF , !P6 ;  /* 0xff80000021707808 */ /* 0x000fe40007000000 */
[----:B------:R-:W-:Y:S02]  /*6f20*/  FSEL R118, R34, -INF , !P4 ;  /* 0xff80000022767808 */ /* 0x000fe40006000000 */
[C---:B------:R-:W-:Y:S01]  /*6f30*/  ISETP.GE.AND P6, PT, R2.reuse, R14, PT ;  /* 0x0000000e0200720c */ /* 0x040fe20003fc6270 */
[----:B------:R-:W-:Y:S01]  /*6f40*/  HMMA.16816.F32.BF16 R32, R4, R18, R172 ;  /* 0x000000120420723c */ /* 0x000fe200000418ac */
[----:B------:R-:W-:-:S02]  /*6f50*/  ISETP.GE.AND P1, PT, R2, R15, PT ;  /* 0x0000000f0200720c */ /* 0x000fc40003f26270 */
[----:B------:R-:W-:Y:S02]  /*6f60*/  ISETP.GE.AND P4, PT, R2, R12, PT ;  /* 0x0000000c0200720c */ /* 0x000fe40003f86270 */
[----:B------:R-:W-:Y:S02]  /*6f70*/  IADD3 R2, R0, 0x40, RZ ;  /* 0x0000004000027810 */ /* 0x000fe40007ffe0ff */
[----:B------:R-:W-:Y:S01]  /*6f80*/  FSEL R51, R36, -INF , !P3 ;  /* 0xff80000024337808 */ /* 0x000fe20005800000 */
[----:B-1----:R-:W-:Y:S01]  /*6f90*/  HMMA.16816.F32.BF16 R28, R4, R16, R124 ;  /* 0x00000010041c723c */ /* 0x002fe2000004187c */
[----:B------:R-:W-:Y:S02]  /*6fa0*/  FSEL R53, R37, -INF , !P6 ;  /* 0xff80000025357808 */ /* 0x000fe40007000000 */
[----:B------:R-:W-:Y:S02]  /*6fb0*/  FSEL R75, R38, -INF , !P5 ;  /* 0xff800000264b7808 */ /* 0x000fe40006800000 */
[----:B------:R-:W-:-:S02]  /*6fc0*/  FSEL R77, R39, -INF , !P1 ;  /* 0xff800000274d7808 */ /* 0x000fc40004800000 */
[----:B------:R-:W-:Y:S01]  /*6fd0*/  FSEL R16, R43, -INF , !P0 ;  /* 0xff8000002b107808 */ /* 0x000fe20004000000 */
[C---:B------:R-:W-:Y:S01]  /*6fe0*/  HMMA.16816.F32.BF16 R36, R8.reuse, R18, R120 ;  /* 0x000000120824723c */ /* 0x040fe20000041878 */
[----:B------:R-:W-:Y:S02]  /*6ff0*/  FSEL R124, R42, -INF , !P2 ;  /* 0xff8000002a7c7808 */ /* 0x000fe40005000000 */
[----:B------:R-:W-:Y:S01]  /*7000*/  FSEL R107, R41, -INF , !P4 ;  /* 0xff800000296b7808 */ /* 0x000fe20006000000 */
[----:B------:R-:W-:Y:S01]  /*7010*/  STL [R1+0x18], R16 ;  /* 0x0000181001007387 */ /* 0x000fe20000100800 */
[C---:B------:R-:W-:Y:S02]  /*7020*/  ISETP.GE.AND P0, PT, R2.reuse, R14, PT ;  /* 0x0000000e0200720c */ /* 0x040fe40003f06270 */
[C---:B------:R-:W-:Y:S01]  /*7030*/  ISETP.GE.AND P4, PT, R2.reuse, R15, PT ;  /* 0x0000000f0200720c */ /* 0x040fe20003f86270 */
[----:B------:R-:W1:Y:S01]  /*7040*/  LDSM.16.M88.4 R16, [R211] ;  /* 0x00000000d310783b */ /* 0x000e620000000200 */
[C---:B------:R-:W-:Y:S01]  /*7050*/  ISETP.GE.AND P2, PT, R2.reuse, R12, PT ;  /* 0x0000000c0200720c */ /* 0x040fe20003f46270 */
[----:B--2---:R-:W-:Y:S01]  /*7060*/  HMMA.16816.F32.BF16 R40, R8, R24, R132 ;  /* 0x000000180828723c */ /* 0x004fe20000041884 */
[----:B------:R-:W-:-:S02]  /*7070*/  ISETP.GE.AND P3, PT, R2, R13, PT ;  /* 0x0000000d0200720c */ /* 0x000fc40003f66270 */
[----:B------:R-:W-:Y:S02]  /*7080*/  IADD3 R2, R0, 0x41, RZ ;  /* 0x0000004100027810 */ /* 0x000fe40007ffe0ff */
[----:B------:R-:W-:Y:S02]  /*7090*/  FSEL R52, R20, -INF , !P0 ;  /* 0xff80000014347808 */ /* 0x000fe40004000000 */
[C---:B------:R-:W-:Y:S02]  /*70a0*/  ISETP.GE.AND P5, PT, R2.reuse, R14, PT ;  /* 0x0000000e0200720c */ /* 0x040fe40003fa6270 */
[----:B------:R-:W-:Y:S02]  /*70b0*/  ISETP.GE.AND P1, PT, R2, R15, PT ;  /* 0x0000000f0200720c */ /* 0x000fe40003f26270 */
[----:B------:R-:W-:Y:S02]  /*70c0*/  FSEL R50, R21, -INF , !P5 ;  /* 0xff80000015327808 */ /* 0x000fe40006800000 */
[----:B------:R-:W-:-:S02]  /*70d0*/  FSEL R74, R22, -INF , !P4 ;  /* 0xff800000164a7808 */ /* 0x000fc40006000000 */
[----:B------:R-:W-:Y:S02]  /*70e0*/  FSEL R76, R23, -INF , !P1 ;  /* 0xff800000174c7808 */ /* 0x000fe40004800000 */
[C---:B------:R-:W-:Y:S01]  /*70f0*/  ISETP.GE.AND P6, PT, R2.reuse, R12, PT ;  /* 0x0000000c0200720c */ /* 0x040fe20003fc6270 */
[----:B------:R-:W2:Y:S01]  /*7100*/  LDSM.16.M88.4 R20, [R210] ;  /* 0x00000000d214783b */ /* 0x000ea20000000200 */
[----:B------:R-:W-:Y:S01]  /*7110*/  ISETP.GE.AND P0, PT, R2, R13, PT ;  /* 0x0000000d0200720c */ /* 0x000fe20003f06270 */
[----:B------:R-:W-:-:S04]  /*7120*/  DEPBAR.LE SB0, 0x0 ;  /* 0x000080000000791a */ /* 0x000fc80000000000 */
[----:B------:R-:W-:Y:S02]  /*7130*/  IADD3 R2, R0, 0x48, RZ ;  /* 0x0000004800027810 */ /* 0x000fe40007ffe0ff */
[----:B------:R-:W-:Y:S01]  /*7140*/  FSEL R119, R28, -INF , !P2 ;  /* 0xff8000001c777808 */ /* 0x000fe20005000000 */
[----:B------:R-:W-:Y:S01]  /*7150*/  BAR.SYNC.DEFER_BLOCKING 0x0 ;  /* 0x0000000000007b1d */ /* 0x000fe20000010000 */
[C---:B------:R-:W-:Y:S02]  /*7160*/  ISETP.GE.AND P1, PT, R2.reuse, R12, PT ;  /* 0x0000000c0200720c */ /* 0x040fe40003f26270 */
[C---:B------:R-:W-:Y:S02]  /*7170*/  ISETP.GE.AND P4, PT, R2.reuse, R14, PT ;  /* 0x0000000e0200720c */ /* 0x040fe40003f86270 */
[C---:B------:R-:W-:Y:S02]  /*7180*/  ISETP.GE.AND P5, PT, R2.reuse, R15, PT ;  /* 0x0000000f0200720c */ /* 0x040fe40003fa6270 */
[----:B------:R-:W-:-:S02]  /*7190*/  ISETP.GE.AND P2, PT, R2, R13, PT ;  /* 0x0000000d0200720c */ /* 0x000fc40003f46270 */
[----:B------:R-:W-:Y:S02]  /*71a0*/  IADD3 R2, R0, 0x49, RZ ;  /* 0x0000004900027810 */ /* 0x000fe40007ffe0ff */
[----:B------:R-:W-:Y:S02]  /*71b0*/  FSEL R121, R29, -INF , !P6 ;  /* 0xff8000001d797808 */ /* 0x000fe40007000000 */
[----:B------:R-:W-:Y:S02]  /*71c0*/  FSEL R133, R30, -INF , !P3 ;  /* 0xff8000001e857808 */ /* 0x000fe40005800000 */
[----:B------:R-:W-:Y:S02]  /*71d0*/  FSEL R172, R31, -INF , !P0 ;  /* 0xff8000001fac7808 */ /* 0x000fe40004000000 */
[----:B------:R-:W-:Y:S01]  /*71e0*/  FSEL R122, R32, -INF , !P1 ;  /* 0xff800000207a7808 */ /* 0x000fe20004800000 */
[----:B------:R-:W-:Y:S01]  /*71f0*/  HMMA.16816.F32.BF16 R28, R4, R24, R180 ;  /* 0x00000018041c723c */ /* 0x000fe200000418b4 */
[----:B------:R-:W-:-:S02]  /*7200*/  ISETP.GE.AND P3, PT, R2, R12, PT ;  /* 0x0000000c0200720c */ /* 0x000fc40003f66270 */
[----:B------:R-:W-:Y:S02]  /*7210*/  ISETP.GE.AND P1, PT, R2, R13, PT ;  /* 0x0000000d0200720c */ /* 0x000fe40003f26270 */
[----:B------:R-:W-:Y:S02]  /*7220*/  FSEL R135, R34, -INF , !P2 ;  /* 0xff80000022877808 */ /* 0x000fe40005000000 */
[----:B------:R-:W-:Y:S01]  /*7230*/  FSEL R120, R33, -INF , !P3 ;  /* 0xff80000021787808 */ /* 0x000fe20005800000 */
[----:B------:R-:W-:Y:S01]  /*7240*/  IMAD.MOV.U32 R181, RZ, RZ, R70 ;  /* 0x000000ffffb57224 */ /* 0x000fe200078e0046 */
[----:B------:R-:W-:Y:S01]  /*7250*/  FSEL R173, R35, -INF , !P1 ;  /* 0xff80000023ad7808 */ /* 0x000fe20004800000 */
[----:B------:R-:W-:Y:S01]  /*7260*/  IMAD.MOV.U32 R182, RZ, RZ, R71 ;  /* 0x000000ffffb67224 */ /* 0x000fe200078e0047 */
[C---:B------:R-:W-:Y:S01]  /*7270*/  ISETP.GE.AND P6, PT, R2.reuse, R14, PT ;  /* 0x0000000e0200720c */ /* 0x040fe20003fc6270 */
[----:B------:R-:W-:Y:S01]  /*7280*/  HMMA.16816.F32.BF16 R32, R4, R26, R192 ;  /* 0x0000001a0420723c */ /* 0x000fe200000418c0 */
[----:B------:R-:W-:Y:S01]  /*7290*/  ISETP.GE.AND P0, PT, R2, R15, PT ;  /* 0x0000000f0200720c */ /* 0x000fe20003f06270 */
[----:B------:R-:W-:Y:S01]  /*72a0*/  IMAD.MOV.U32 R180, RZ, RZ, R68 ;  /* 0x000000ffffb47224 */ /* 0x000fe200078e0044 */
[----:B------:R-:W-:Y:S01]  /*72b0*/  IADD3 R2, R0, 0x50, RZ ;  /* 0x0000005000027810 */ /* 0x000fe20007ffe0ff */
[----:B------:R-:W-:Y:S01]  /*72c0*/  IMAD.MOV.U32 R183, RZ, RZ, R66 ;  /* 0x000000ffffb77224 */ /* 0x000fe200078e0042 */
[----:B------:R-:W-:-:S02]  /*72d0*/  FSEL R48, R36, -INF , !P4 ;  /* 0xff80000024307808 */ /* 0x000fc40006000000 */
[C---:B------:R-:W-:Y:S02]  /*72e0*/  ISETP.GE.AND P1, PT, R2.reuse, R14, PT ;  /* 0x0000000e0200720c */ /* 0x040fe40003f26270 */
[C---:B------:R-:W-:Y:S02]  /*72f0*/  ISETP.GE.AND P2, PT, R2.reuse, R15, PT ;  /* 0x0000000f0200720c */ /* 0x040fe40003f46270 */
[C---:B------:R-:W-:Y:S02]  /*7300*/  ISETP.GE.AND P3, PT, R2.reuse, R12, PT ;  /* 0x0000000c0200720c */ /* 0x040fe40003f66270 */
[----:B------:R-:W-:Y:S02]  /*7310*/  ISETP.GE.AND P4, PT, R2, R13, PT ;  /* 0x0000000d0200720c */ /* 0x000fe40003f86270 */
[----:B------:R-:W-:Y:S02]  /*7320*/  IADD3 R2, R0, 0x51, RZ ;  /* 0x0000005100027810 */ /* 0x000fe40007ffe0ff */
[----:B------:R-:W-:-:S02]  /*7330*/  FSEL R49, R37, -INF , !P6 ;  /* 0xff80000025317808 */ /* 0x000fc40007000000 */
[----:B------:R-:W-:Y:S02]  /*7340*/  FSEL R73, R38, -INF , !P5 ;  /* 0xff80000026497808 */ /* 0x000fe40006800000 */
[----:B------:R-:W-:Y:S02]  /*7350*/  FSEL R72, R39, -INF , !P0 ;  /* 0xff80000027487808 */ /* 0x000fe40004000000 */
[C---:B------:R-:W-:Y:S01]  /*7360*/  ISETP.GE.AND P5, PT, R2.reuse, R14, PT ;  /* 0x0000000e0200720c */ /* 0x040fe20003fa6270 */
[----:B------:R-:W-:Y:S01]  /*7370*/  HMMA.16816.F32.BF16 R36, R8, R26, R176 ;  /* 0x0000001a0824723c */ /* 0x000fe200000418b0 */
[----:B------:R-:W-:Y:S02]  /*7380*/  ISETP.GE.AND P0, PT, R2, R15, PT ;  /* 0x0000000f0200720c */ /* 0x000fe40003f06270 */
[----:B------:R-:W-:Y:S02]  /*7390*/  FSEL R47, R40, -INF , !P1 ;  /* 0xff800000282f7808 */ /* 0x000fe40004800000 */
[----:B------:R-:W-:-:S02]  /*73a0*/  FSEL R46, R41, -INF , !P5 ;  /* 0xff800000292e7808 */ /* 0x000fc40006800000 */
[----:B------:R-:W-:Y:S01]  /*73b0*/  FSEL R71, R42, -INF , !P2 ;  /* 0xff8000002a477808 */ /* 0x000fe20005000000 */
[-C--:B-1----:R-:W-:Y:S01]  /*73c0*/  HMMA.16816.F32.BF16 R24, R4, R16.reuse, R220 ;  /* 0x000000100418723c */ /* 0x082fe200000418dc */
[----:B------:R-:W-:Y:S02]  /*73d0*/  FSEL R70, R43, -INF , !P0 ;  /* 0xff8000002b467808 */ /* 0x000fe40004000000 */
[C---:B------:R-:W-:Y:S02]  /*73e0*/  ISETP.GE.AND P6, PT, R2.reuse, R12, PT ;  /* 0x0000000c0200720c */ /* 0x040fe40003fc6270 */
[----:B------:R-:W-:Y:S02]  /*73f0*/  ISETP.GE.AND P1, PT, R2, R13, PT ;  /* 0x0000000d0200720c */ /* 0x000fe40003f26270 */
[----:B------:R-:W-:Y:S01]  /*7400*/  IADD3 R2, R0, 0x58, RZ ;  /* 0x0000005800027810 */ /* 0x000fe20007ffe0ff */
[----:B------:R-:W-:Y:S01]  /*7410*/  HMMA.16816.F32.BF16 R40, R8, R16, R184 ;  /* 0x000000100828723c */ /* 0x000fe200000418b8 */
        /* <DEDUP_REMOVED lines=9> */
[----:B------:R-:W-:Y:S01]  /*74b0*/  FSEL R134, R32, -INF , !P0 ;  /* 0xff80000020867808 */ /* 0x000fe20004000000 */
[----:B--2---:R-:W-:Y:S01]  /*74c0*/  HMMA.16816.F32.BF16 R28, R8, R20, R188 ;  /* 0x00000014081c723c */ /* 0x004fe200000418bc */
[C---:B------:R-:W-:Y:S02]  /*74d0*/  ISETP.GE.AND P4, PT, R2.reuse, R12, PT ;  /* 0x0000000c0200720c */ /* 0x040fe40003f86270 */
[----:B------:R-:W-:Y:S02]  /*74e0*/  ISETP.GE.AND P0, PT, R2, R13, PT ;  /* 0x0000000d0200720c */ /* 0x000fe40003f06270 */
[----:B------:R-:W-:-:S02]  /*74f0*/  FSEL R176, R34, -INF , !P3 ;  /* 0xff80000022b07808 */ /* 0x000fc40005800000 */
[----:B------:R-:W-:Y:S02]  /*7500*/  FSEL R127, R33, -INF , !P4 ;  /* 0xff800000217f7808 */ /* 0x000fe40006000000 */
[----:B------:R-:W-:Y:S02]  /*7510*/  FSEL R174, R35, -INF , !P0 ;  /* 0xff80000023ae7808 */ /* 0x000fe40004000000 */
[C---:B------:R-:W-:Y:S01]  /*7520*/  ISETP.GE.AND P6, PT, R2.reuse, R14, PT ;  /* 0x0000000e0200720c */ /* 0x040fe20003fc6270 */
[----:B------:R-:W-:Y:S01]  /*7530*/  HMMA.16816.F32.BF16 R32, R4, R20, R236 ;  /* 0x000000140420723c */ /* 0x000fe200000418ec */
[----:B------:R-:W-:Y:S02]  /*7540*/  ISETP.GE.AND P1, PT, R2, R15, PT ;  /* 0x0000000f0200720c */ /* 0x000fe40003f26270 */
[----:B------:R-:W-:Y:S02]  /*7550*/  IADD3 R2, R0, 0x60, RZ ;  /* 0x0000006000027810 */ /* 0x000fe40007ffe0ff */
[----:B------:R-:W-:-:S02]  /*7560*/  FSEL R45, R36, -INF , !P2 ;  /* 0xff800000242d7808 */ /* 0x000fc40005000000 */
[----:B------:R-:W-:Y:S02]  /*7570*/  FSEL R44, R37, -INF , !P6 ;  /* 0xff800000252c7808 */ /* 0x000fe40007000000 */
[----:B------:R-:W-:Y:S02]  /*7580*/  FSEL R66, R38, -INF , !P5 ;  /* 0xff80000026427808 */ /* 0x000fe40006800000 */
[----:B------:R-:W-:Y:S02]  /*7590*/  FSEL R68, R39, -INF , !P1 ;  /* 0xff80000027447808 */ /* 0x000fe40004800000 */
[C---:B------:R-:W-:Y:S01]  /*75a0*/  ISETP.GE.AND P0, PT, R2.reuse, R14, PT ;  /* 0x0000000e0200720c */ /* 0x040fe20003f06270 */
[----:B------:R-:W-:Y:S01]  /*75b0*/  HMMA.16816.F32.BF16 R36, R4, R18, R180 ;  /* 0x000000120424723c */ /* 0x000fe200000418b4 */
[C---:B------:R-:W-:Y:S02]  /*75c0*/  ISETP.GE.AND P3, PT, R2.reuse, R15, PT ;  /* 0x0000000f0200720c */ /* 0x040fe40003f66270 */
[----:B------:R-:W-:-:S02]  /*75d0*/  ISETP.GE.AND P4, PT, R2, R12, PT ;  /* 0x0000000c0200720c */ /* 0x000fc40003f86270 */
[----:B------:R-:W-:Y:S02]  /*75e0*/  ISETP.GE.AND P2, PT, R2, R13, PT ;  /* 0x0000000d0200720c */ /* 0x000fe40003f46270 */
[----:B------:R-:W-:Y:S01]  /*75f0*/  IADD3 R2, R0, 0x61, RZ ;  /* 0x0000006100027810 */ /* 0x000fe20007ffe0ff */
[----:B------:R-:W-:Y:S01]  /*7600*/  HMMA.16816.F32.BF16 R16, R8, R18, R228 ;  /* 0x000000120810723c */ /* 0x000fe200000418e4 */
[----:B------:R-:W-:Y:S01]  /*7610*/  FSEL R40, R40, -INF , !P0 ;  /* 0xff80000028287808 */ /* 0x000fe20004000000 */
[----:B------:R-:W-:Y:S01]  /*7620*/  IMAD.MOV.U32 R183, RZ, RZ, R87 ;  /* 0x000000ffffb77224 */ /* 0x000fe200078e0057 */
[C---:B------:R-:W-:Y:S02]  /*7630*/  ISETP.GE.AND P6, PT, R2.reuse, R14, PT ;  /* 0x0000000e0200720c */ /* 0x040fe40003fc6270 */
[C---:B------:R-:W-:Y:S02]  /*7640*/  ISETP.GE.AND P1, PT, R2.reuse, R15, PT ;  /* 0x0000000f0200720c */ /* 0x040fe40003f26270 */
[C---:B------:R-:W-:Y:S01]  /*7650*/  ISETP.GE.AND P5, PT, R2.reuse, R12, PT ;  /* 0x0000000c0200720c */ /* 0x040fe20003fa6270 */
[----:B------:R-:W-:Y:S01]  /*7660*/  HMMA.16816.F32.BF16 R4, R4, R22, R100 ;  /* 0x000000160404723c */ /* 0x000fe20000041864 */
[----:B------:R-:W-:-:S02]  /*7670*/  ISETP.GE.AND P0, PT, R2, R13, PT ;  /* 0x0000000d0200720c */ /* 0x000fc40003f06270 */
[----:B------:R-:W-:Y:S02]  /*7680*/  IADD3 R2, R0, 0x70, RZ ;  /* 0x0000007000027810 */ /* 0x000fe40007ffe0ff */
[----:B------:R-:W-:Y:S02]  /*7690*/  FSEL R41, R41, -INF , !P6 ;  /* 0xff80000029297808 */ /* 0x000fe40007000000 */
[----:B------:R-:W-:Y:S01]  /*76a0*/  FSEL R42, R42, -INF , !P3 ;  /* 0xff8000002a2a7808 */ /* 0x000fe20005800000 */
[----:B------:R-:W-:Y:S01]  /*76b0*/  HMMA.16816.F32.BF16 R8, R8, R22, R224 ;  /* 0x000000160808723c */ /* 0x000fe200000418e0 */
[----:B------:R-:W-:Y:S02]  /*76c0*/  FSEL R86, R43, -INF , !P1 ;  /* 0xff8000002b567808 */ /* 0x000fe40004800000 */
[----:B------:R-:W-:Y:S02]  /*76d0*/  FSEL R115, R24, -INF , !P4 ;  /* 0xff80000018737808 */ /* 0x000fe40006000000 */
        /* <DEDUP_REMOVED lines=8> */
[----:B------:R-:W-:Y:S02]  /*7760*/  FSEL R21, R28, -INF , !P3 ;  /* 0xff8000001c157808 */ /* 0x000fe40005800000 */
        /* <DEDUP_REMOVED lines=24> */
[----:B------:R-:W-:Y:S02]  /*78f0*/  ISETP.GE.AND P0, PT, R2, R13, PT ;  /* 0x0000000d0200720c */ /* 0x000fe40003f06270 */
[----:B------:R-:W-:Y:S02]  /*7900*/  IADD3 R0, R0, 0x79, RZ ;  /* 0x0000007900007810 */ /* 0x000fe40007ffe0ff */
[----:B------:R-:W-:Y:S02]  /*7910*/  FSEL R101, R6, -INF , !P0 ;  /* 0xff80000006657808 */ /* 0x000fe40004000000 */
[----:B------:R-:W-:-:S02]  /*7920*/  ISETP.NE.AND P0, PT, R183, 0x2, PT ;  /* 0x00000002b700780c */ /* 0x000fc40003f05270 */
[----:B------:R-:W-:Y:S02]  /*7930*/  FSEL R103, R39, -INF , !P1 ;  /* 0xff80000027677808 */ /* 0x000fe40004800000 */
[----:B------:R-:W-:Y:S02]  /*7940*/  FSEL R16, R16, -INF , !P2 ;  /* 0xff80000010107808 */ /* 0x000fe40005000000 */
[-C--:B------:R-:W-:Y:S02]  /*7950*/  ISETP.GE.AND P1, PT, R2, R12.reuse, PT ;  /* 0x0000000c0200720c */ /* 0x080fe40003f26270 */
[----:B------:R-:W-:Y:S02]  /*7960*/  ISETP.GE.AND P2, PT, R0, R12, PT ;  /* 0x0000000c0000720c */ /* 0x000fe40003f46270 */
[----:B------:R-:W-:Y:S02]  /*7970*/  FSEL R104, R38, -INF , !P6 ;  /* 0xff80000026687808 */ /* 0x000fe40007000000 */
[----:B------:R-:W-:-:S02]  /*7980*/  FSEL R94, R37, -INF , !P5 ;  /* 0xff800000255e7808 */ /* 0x000fc40006800000 */
[----:B------:R-:W-:Y:S02]  /*7990*/  FSEL R17, R17, -INF , !P3 ;  /* 0xff80000011117808 */ /* 0x000fe40005800000 */
[----:B------:R-:W-:Y:S02]  /*79a0*/  FSEL R93, R4, -INF , !P1 ;  /* 0xff800000045d7808 */ /* 0x000fe40004800000 */
[----:B------:R-:W-:Y:S02]  /*79b0*/  FSEL R92, R5, -INF , !P2 ;  /* 0xff800000055c7808 */ /* 0x000fe40005000000 */
[-C--:B------:R-:W-:Y:S02]  /*79c0*/  ISETP.GE.AND P6, PT, R2, R14.reuse, PT ;  /* 0x0000000e0200720c */ /* 0x080fe40003fc6270 */
[----:B------:R-:W-:Y:S02]  /*79d0*/  ISETP.GE.AND P5, PT, R0, R14, PT ;  /* 0x0000000e0000720c */ /* 0x000fe40003fa6270 */
[----:B------:R-:W-:-:S02]  /*79e0*/  ISETP.GE.AND P3, PT, R2, R15, PT ;  /* 0x0000000f0200720c */ /* 0x000fc40003f66270 */
[C---:B------:R-:W-:Y:S02]  /*79f0*/  ISETP.GE.AND P1, PT, R0.reuse, R13, PT ;  /* 0x0000000d0000720c */ /* 0x040fe40003f26270 */
[----:B------:R-:W-:Y:S02]  /*7a00*/  ISETP.GE.AND P2, PT, R0, R15, PT ;  /* 0x0000000f0000720c */ /* 0x000fe40003f46270 */
[----:B------:R-:W-:Y:S02]  /*7a10*/  FSEL R100, R7, -INF , !P1 ;  /* 0xff80000007647808 */ /* 0x000fe40004800000 */
[----:B------:R-:W-:Y:S02]  /*7a20*/  FSEL R90, R19, -INF , !P4 ;  /* 0xff800000135a7808 */ /* 0x000fe40006000000 */
[----:B------:R-:W-:Y:S02]  /*7a30*/  FSEL R12, R8, -INF , !P6 ;  /* 0xff800000080c7808 */ /* 0x000fe40007000000 */
[----:B------:R-:W-:-:S02]  /*7a40*/  FSEL R13, R9, -INF , !P5 ;  /* 0xff800000090d7808 */ /* 0x000fc40006800000 */
[----:B------:R-:W-:Y:S02]  /*7a50*/  FSEL R89, R10, -INF , !P3 ;  /* 0xff8000000a597808 */ /* 0x000fe40005800000 */
[----:B------:R-:W-:Y:S01]  /*7a60*/  FSEL R91, R11, -INF , !P2 ;  /* 0xff8000000b5b7808 */ /* 0x000fe20005000000 */
[----:B------:R-:W-:Y:S05]  /*7a70*/  @!P0 BRA `(.L_x_16) ;  /* 0x000001c000008947 */ /* 0x000fea0003800000 */
[----:B------:R-:W-:Y:S01]  /*7a80*/  IADD3 R0, R183, -0x3, RZ ;  /* 0xfffffffdb7007810 */ /* 0x000fe20007ffe0ff */
[----:B------:R-:W-:Y:S02]  /*7a90*/  IMAD.MOV.U32 R182, RZ, RZ, c[0x0][0x198] ;  /* 0x00006600ffb67624 */ /* 0x000fe400078e00ff */
[----:B------:R-:W-:Y:S01]  /*7aa0*/  IMAD.MOV.U32 R181, RZ, RZ, c[0x0][0x19c] ;  /* 0x00006700ffb57624 */ /* 0x000fe200078e00ff */
[----:B------:R-:W-:Y:S01]  /*7ab0*/  SHF.R.S32.HI R2, RZ, 0x1f, R0 ;  /* 0x0000001fff027819 */ /* 0x000fe20000011400 */
[----:B------:R-:W-:-:S03]  /*7ac0*/  IMAD.WIDE.U32 R4, R0, c[0x0][0x198], RZ ;  /* 0x0000660000047a25 */ /* 0x000fc600078e00ff */
[----:B------:R-:W-:Y:S01]  /*7ad0*/  SHF.L.U64.HI R11, R182, 0x6, R181 ;  /* 0x00000006b60b7819 */ /* 0x000fe200000102b5 */
[----:B------:R-:W-:Y:S02]  /*7ae0*/  IMAD R2, R2, c[0x0][0x198], RZ ;  /* 0x0000660002027a24 */ /* 0x000fe400078e02ff */
[----:B------:R-:W-:Y:S02]  /*7af0*/  IMAD.SHL.U32 R10, R182, 0x40, RZ ;  /* 0x00000040b60a7824 */ /* 0x000fe400078e00ff */
[----:B------:R-:W-:Y:S01]  /*7b00*/  IMAD R2, R0, c[0x0][0x19c], R2 ;  /* 0x0000670000027a24 */ /* 0x000fe200078e0202 */
[----:B------:R-:W-:-:S03]  /*7b10*/  LEA R0, P0, R4, R248, 0x7 ;  /* 0x000000f804007211 */ /* 0x000fc600078038ff */
[----:B------:R-:W-:Y:S01]  /*7b20*/  IMAD.IADD R2, R5, 0x1, R2 ;  /* 0x0000000105027824 */ /* 0x000fe200078e0202 */
[----:B------:R-:W-:-:S04]  /*7b30*/  LEA R8, P1, R0, c[0x0][0x168], 0x1 ;  /* 0x00005a0000087a11 */ /* 0x000fc800078208ff */
[----:B------:R-:W-:Y:S02]  /*7b40*/  LEA.HI.X R2, R4, R247, R2, 0x7, P0 ;  /* 0x000000f704027211 */ /* 0x000fe400000f3c02 */
[-C--:B------:R-:W-:Y:S02]  /*7b50*/  IADD3 R6, P0, R8, R10.reuse, RZ ;  /* 0x0000000a08067210 */ /* 0x080fe40007f1e0ff */
[----:B------:R-:W-:Y:S02]  /*7b60*/  LEA.HI.X R9, R0, c[0x0][0x16c], R2, 0x1, P1 ;  /* 0x00005b0000097a11 */ /* 0x000fe400008f0c02 */
[----:B------:R-:W-:-:S03]  /*7b70*/  IADD3 R4, P1, R6, R10, RZ ;  /* 0x0000000a06047210 */ /* 0x000fc60007f3e0ff */
[--C-:B------:R-:W-:Y:S01]  /*7b80*/  IMAD.X R7, R9, 0x1, R11.reuse, P0 ;  /* 0x0000000109077824 */ /* 0x100fe200000e060b */
        /* <DEDUP_REMOVED lines=11> */
.L_x_16:
[----:B------:R-:W-:Y:S01]  /*7c40*/  FMNMX.FTZ R0, R138, R69, !PT ;  /* 0x000000458a007209 */ /* 0x000fe20007810000 */
[----:B-1----:R-:W2:Y:S03]  /*7c50*/  LDL.LU R9, [R1+0x14] ;  /* 0x0000140001097983 */ /* 0x002ea60000300800 */
[----:B------:R-:W-:Y:S01]  /*7c60*/  FMNMX.FTZ R0, R108, R0, !PT ;  /* 0x000000006c007209 */ /* 0x000fe20007810000 */
[----:B------:R-:W3:Y:S03]  /*7c70*/  LDL.LU R11, [R1+0x18] ;  /* 0x00001800010b7983 */ /* 0x000ee60000300800 */
[----:B------:R-:W-:Y:S01]  /*7c80*/  FMNMX.FTZ R0, R65, R0, !PT ;  /* 0x0000000041007209 */ /* 0x000fe20007810000 */
[----:B------:R-:W4:Y:S03]  /*7c90*/  LDL.LU R14, [R1+0xc] ;  /* 0x00000c00010e7983 */ /* 0x000f260000300800 */
[----:B------:R-:W-:Y:S01]  /*7ca0*/  FMNMX.FTZ R0, R64, R0, !PT ;  /* 0x0000000040007209 */ /* 0x000fe20007810000 */
[----:B------:R-:W5:Y:S01]  /*7cb0*/  LDL.LU R8, [R1+0x10] ;  /* 0x0000100001087983 */ /* 0x000f620000300800 */
[----:B------:R-:W-:-:S02]  /*7cc0*/  MOV R5, R67 ;  /* 0x0000004300057202 */ /* 0x000fc40000000f00 */
[----:B------:R-:W-:-:S04]  /*7cd0*/  FMNMX.FTZ R0, R63, R0, !PT ;  /* 0x000000003f007209 */ /* 0x000fc80007810000 */
        /* <DEDUP_REMOVED lines=26> */
[----:B------:R-:W-:-:S05]  /*7e80*/  FMNMX.FTZ R0, R13, R0, !PT ;  /* 0x000000000d007209 */ /* 0x000fca0007810000 */
[----:B------:R-:W1:Y:S02]  /*7e90*/  SHFL.BFLY PT, R2, R0, 0x2, 0x1f ;  /* 0x0c401f0000027f89 */ /* 0x000e6400000e0000 */
[----:B-1----:R-:W-:-:S05]  /*7ea0*/  FMNMX.FTZ R0, R0, R2, !PT ;  /* 0x0000000200007209 */ /* 0x002fca0007810000 */
[----:B------:R-:W1:Y:S02]  /*7eb0*/  SHFL.BFLY PT, R2, R0, 0x1, 0x1f ;  /* 0x0c201f0000027f89 */ /* 0x000e6400000e0000 */
[----:B-1----:R-:W-:-:S04]  /*7ec0*/  FMNMX.FTZ R67, R0, R2, !PT ;  /* 0x0000000200437209 */ /* 0x002fc80007810000 */
[C---:B------:R-:W-:Y:S01]  /*7ed0*/  FSETP.NEU.FTZ.AND P3, PT, R67.reuse, -INF , PT ;  /* 0xff8000004300780b */ /* 0x040fe20003f7d000 */
[----:B------:R-:W-:-:S05]  /*7ee0*/  FMUL.FTZ R0, R67, c[0x0][0x23c] ;  /* 0x00008f0043007a20 */ /* 0x000fca0000410000 */
[----:B------:R-:W-:-:S05]  /*7ef0*/  FSEL R0, R0, RZ, P3 ;  /* 0x000000ff00007208 */ /* 0x000fca0001800000 */
[--C-:B------:R-:W-:Y:S02]  /*7f00*/  FFMA.FTZ R2, R69, c[0x0][0x23c], -R0.reuse ;  /* 0x00008f0045027a23 */ /* 0x100fe40000010800 */
[--C-:B------:R-:W-:Y:S02]  /*7f10*/  FFMA.FTZ R4, R63, c[0x0][0x23c], -R0.reuse ;  /* 0x00008f003f047a23 */ /* 0x100fe40000010800 */
[----:B------:R1:W-:Y:S08]  /*7f20*/  MUFU.EX2 R69, R2 ;  /* 0x0000000200457308 */ /* 0x0003f00000000800 */
[----:B------:R1:W1:Y:S02]  /*7f30*/  MUFU.EX2 R15, R4 ;  /* 0x00000004000f7308 */ /* 0x0002640000000800 */
[----:B-1----:R-:W-:-:S06]  /*7f40*/  FFMA.FTZ R2, R108, c[0x0][0x23c], -R0 ;  /* 0x00008f006c027a23 */ /* 0x002fcc0000010800 */
[----:B------:R1:W-:Y:S01]  /*7f50*/  MUFU.EX2 R36, R2 ;  /* 0x0000000200247308 */ /* 0x0003e20000000800 */
[----:B------:R-:W-:-:S07]  /*7f60*/  FFMA.FTZ R4, R62, c[0x0][0x23c], -R0 ;  /* 0x00008f003e047a23 */ /* 0x000fce0000010800 */
[----:B------:R1:W-:Y:S02]  /*7f70*/  MUFU.EX2 R37, R4 ;  /* 0x0000000400257308 */ /* 0x0003e40000000800 */
        /* <DEDUP_REMOVED lines=8> */
[----:B-1----:R-:W-:-:S04]  /*8000*/  FMNMX.FTZ R2, R137, R129, !PT ;  /* 0x0000008189027209 */ /* 0x002fc80007810000 */
[----:B------:R-:W-:-:S04]  /*8010*/  FMNMX.FTZ R2, R130, R2, !PT ;  /* 0x0000000282027209 */ /* 0x000fc80007810000 */
[----:B------:R-:W-:Y:S01]  /*8020*/  FMNMX.FTZ R2, R110, R2, !PT ;  /* 0x000000026e027209 */ /* 0x000fe20007810000 */
[----:B------:R-:W-:-:S03]  /*8030*/  FFMA.FTZ R4, R60, c[0x0][0x23c], -R0 ;  /* 0x00008f003c047a23 */ /* 0x000fc60000010800 */
[----:B------:R-:W-:Y:S01]  /*8040*/  FMNMX.FTZ R2, R128, R2, !PT ;  /* 0x0000000280027209 */ /* 0x000fe20007810000 */
[----:B------:R1:W-:Y:S03]  /*8050*/  MUFU.EX2 R179, R4 ;  /* 0x0000000400b37308 */ /* 0x0003e60000000800 */
[----:B------:R-:W-:-:S04]  /*8060*/  FMNMX.FTZ R2, R109, R2, !PT ;  /* 0x000000026d027209 */ /* 0x000fc80007810000 */
[----:B------:R-:W-:-:S04]  /*8070*/  FMNMX.FTZ R2, R111, R2, !PT ;  /* 0x000000026f027209 */ /* 0x000fc80007810000 */
[----:B------:R-:W-:-:S04]  /*8080*/  FMNMX.FTZ R2, R83, R2, !PT ;  /* 0x0000000253027209 */ /* 0x000fc80007810000 */
[----:B------:R-:W-:Y:S01]  /*8090*/  FMNMX.FTZ R2, R85, R2, !PT ;  /* 0x0000000255027209 */ /* 0x000fe20007810000 */
[----:B-1----:R-:W-:-:S03]  /*80a0*/  FFMA.FTZ R4, R58, c[0x0][0x23c], -R0 ;  /* 0x00008f003a047a23 */ /* 0x002fc60000010800 */
[----:B------:R-:W-:Y:S01]  /*80b0*/  FMNMX.FTZ R2, R82, R2, !PT ;  /* 0x0000000252027209 */ /* 0x000fe20007810000 */
[----:B------:R1:W-:Y:S01]  /*80c0*/  MUFU.EX2 R10, R4 ;  /* 0x00000004000a7308 */ /* 0x0003e20000000800 */
[----:B----4-:R-:W-:Y:S02]  /*80d0*/  MOV R24, R14 ;  /* 0x0000000e00187202 */ /* 0x010fe40000000f00 */
[----:B------:R-:W-:-:S04]  /*80e0*/  FMNMX.FTZ R2, R84, R2, !PT ;  /* 0x0000000254027209 */ /* 0x000fc80007810000 */
[----:B------:R-:W-:-:S04]  /*80f0*/  FMNMX.FTZ R2, R79, R2, !PT ;  /* 0x000000024f027209 */ /* 0x000fc80007810000 */
[----:B------:R-:W-:-:S04]  /*8100*/  FMNMX.FTZ R2, R81, R2, !PT ;  /* 0x0000000251027209 */ /* 0x000fc80007810000 */
[----:B------:R-:W-:Y:S01]  /*8110*/  FMNMX.FTZ R2, R78, R2, !PT ;  /* 0x000000024e027209 */ /* 0x000fe20007810000 */
[----:B-1----:R-:W-:-:S03]  /*8120*/  FFMA.FTZ R4, R55, c[0x0][0x23c], -R0 ;  /* 0x00008f0037047a23 */ /* 0x002fc60000010800 */
[----:B------:R-:W-:Y:S01]  /*8130*/  FMNMX.FTZ R2, R80, R2, !PT ;  /* 0x0000000250027209 */ /* 0x000fe20007810000 */
[----:B------:R1:W-:Y:S03]  /*8140*/  MUFU.EX2 R26, R4 ;  /* 0x00000004001a7308 */ /* 0x0003e60000000800 */
[----:B------:R-:W-:-:S04]  /*8150*/  FMNMX.FTZ R2, R75, R2, !PT ;  /* 0x000000024b027209 */ /* 0x000fc80007810000 */
[----:B------:R-:W-:-:S04]  /*8160*/  FMNMX.FTZ R2, R77, R2, !PT ;  /* 0x000000024d027209 */ /* 0x000fc80007810000 */
[----:B------:R-:W-:-:S04]  /*8170*/  FMNMX.FTZ R2, R74, R2, !PT ;  /* 0x000000024a027209 */ /* 0x000fc80007810000 */
[----:B------:R-:W-:Y:S01]  /*8180*/  FMNMX.FTZ R2, R76, R2, !PT ;  /* 0x000000024c027209 */ /* 0x000fe20007810000 */
[----:B-1----:R-:W-:Y:S01]  /*8190*/  FFMA.FTZ R4, R57, c[0x0][0x23c], -R0 ;  /* 0x00008f0039047a23 */ /* 0x002fe20000010800 */
[----:B------:R-:W-:Y:S02]  /*81a0*/  MOV R57, R15 ;  /* 0x0000000f00397202 */ /* 0x000fe40000000f00 */
[----:B------:R-:W-:Y:S01]  /*81b0*/  FMNMX.FTZ R2, R73, R2, !PT ;  /* 0x0000000249027209 */ /* 0x000fe20007810000 */
[----:B------:R1:W-:Y:S01]  /*81c0*/  MUFU.EX2 R25, R4 ;  /* 0x0000000400197308 */ /* 0x0003e20000000800 */
[----:B---3--:R-:W-:Y:S02]  /*81d0*/  MOV R15, R11 ;  /* 0x0000000b000f7202 */ /* 0x008fe40000000f00 */
        /* <DEDUP_REMOVED lines=13> */
[----:B------:R1:W3:Y:S03]  /*82b0*/  MUFU.EX2 R11, R4 ;  /* 0x00000004000b7308 */ /* 0x0002e60000000800 */
[----:B------:R-:W-:-:S04]  /*82c0*/  FMNMX.FTZ R2, R98, R2, !PT ;  /* 0x0000000262027209 */ /* 0x000fc80007810000 */
[----:B------:R-:W-:-:S04]  /*82d0*/  FMNMX.FTZ R2, R89, R2, !PT ;  /* 0x0000000259027209 */ /* 0x000fc80007810000 */
[----:B------:R-:W-:Y:S01]  /*82e0*/  FMNMX.FTZ R2, R91, R2, !PT ;  /* 0x000000025b027209 */ /* 0x000fe20007810000 */
[----:B-1----:R-:W-:Y:S01]  /*82f0*/  FFMA.FTZ R4, R51, c[0x0][0x23c], -R0 ;  /* 0x00008f0033047a23 */ /* 0x002fe20000010800 */
[----:B------:R-:W-:-:S03]  /*8300*/  MOV R51, R183 ;  /* 0x000000b700337202 */ /* 0x000fc60000000f00 */
[----:B------:R1:W-:Y:S02]  /*8310*/  MUFU.EX2 R18, R4 ;  /* 0x0000000400127308 */ /* 0x0003e40000000800 */
[----:B-1----:R-:W-:-:S06]  /*8320*/  FFMA.FTZ R4, R53, c[0x0][0x23c], -R0 ;  /* 0x00008f0035047a23 */ /* 0x002fcc0000010800 */
[----:B------:R1:W-:Y:S02]  /*8330*/  MUFU.EX2 R22, R4 ;  /* 0x0000000400167308 */ /* 0x0003e40000000800 */
[----:B-1----:R-:W-:-:S06]  /*8340*/  FFMA.FTZ R4, R52, c[0x0][0x23c], -R0 ;  /* 0x00008f0034047a23 */ /* 0x002fcc0000010800 */
[----:B------:R1:W-:Y:S02]  /*8350*/  MUFU.EX2 R33, R4 ;  /* 0x0000000400217308 */ /* 0x0003e40000000800 */
[----:B-1----:R-:W-:Y:S01]  /*8360*/  FFMA.FTZ R4, R50, c[0x0][0x23c], -R0 ;  /* 0x00008f0032047a23 */ /* 0x002fe20000010800 */
[----:B--2---:R-:W-:-:S05]  /*8370*/  MOV R50, R9 ;  /* 0x0000000900327202 */ /* 0x004fca0000000f00 */
[----:B------:R1:W2:Y:S02]  /*8380*/  MUFU.EX2 R9, R4 ;  /* 0x0000000400097308 */ /* 0x0002a40000000800 */
[----:B-1----:R-:W-:Y:S02]  /*8390*/  FFMA.FTZ R4, R48, c[0x0][0x23c], -R0 ;  /* 0x00008f0030047a23 */ /* 0x002fe40000010800 */
[----:B---3--:R-:W-:-:S04]  /*83a0*/  IMAD.MOV.U32 R48, RZ, RZ, R11 ;  /* 0x000000ffff307224 */ /* 0x008fc800078e000b */
[----:B------:R1:W-:Y:S02]  /*83b0*/  MUFU.EX2 R189, R4 ;  /* 0x0000000400bd7308 */ /* 0x0003e40000000800 */
[----:B-1----:R-:W-:Y:S02]  /*83c0*/  FFMA.FTZ R4, R49, c[0x0][0x23c], -R0 ;  /* 0x00008f0031047a23 */ /* 0x002fe40000010800 */
[----:B------:R-:W-:Y:S01]  /*83d0*/  IMAD.MOV.U32 R49, RZ, RZ, R15 ;  /* 0x000000ffff317224 */ /* 0x000fe200078e000f */
[----:B------:R-:W-:-:S03]  /*83e0*/  MOV R15, R5 ;  /* 0x00000005000f7202 */ /* 0x000fc60000000f00 */
[----:B------:R1:W-:Y:S01]  /*83f0*/  MUFU.EX2 R19, R4 ;  /* 0x0000000400137308 */ /* 0x0003e20000000800 */
[----:B------:R-:W3:Y:S01]  /*8400*/  SHFL.BFLY PT, R5, R2, 0x2, 0x1f ;  /* 0x0c401f0002057f89 */ /* 0x000ee200000e0000 */
[----:B-1----:R-:W-:Y:S01]  /*8410*/  FFMA.FTZ R4, R47, c[0x0][0x23c], -R0 ;  /* 0x00008f002f047a23 */ /* 0x002fe20000010800 */
[----:B--2---:R-:W-:-:S05]  /*8420*/  MOV R47, R9 ;  /* 0x00000009002f7202 */ /* 0x004fca0000000f00 */
[----:B------:R1:W-:Y:S01]  /*8430*/  MUFU.EX2 R23, R4 ;  /* 0x0000000400177308 */ /* 0x0003e20000000800 */
[----:B---3--:R-:W-:-:S05]  /*8440*/  FMNMX.FTZ R2, R2, R5, !PT ;  /* 0x0000000502027209 */ /* 0x008fca0007810000 */
[----:B------:R-:W2:Y:S01]  /*8450*/  SHFL.BFLY PT, R5, R2, 0x1, 0x1f ;  /* 0x0c201f0002057f89 */ /* 0x000ea200000e0000 */
[----:B-1----:R-:W-:-:S04]  /*8460*/  FFMA.FTZ R4, R46, c[0x0][0x23c], -R0 ;  /* 0x00008f002e047a23 */ /* 0x002fc80000010800 */
[----:B------:R1:W-:Y:S01]  /*8470*/  MUFU.EX2 R28, R4 ;  /* 0x00000004001c7308 */ /* 0x0003e20000000800 */
[----:B--2---:R-:W-:Y:S01]  /*8480*/  FMNMX.FTZ R63, R2, R5, !PT ;  /* 0x00000005023f7209 */ /* 0x004fe20007810000 */
[--C-:B------:R-:W-:Y:S02]  /*8490*/  FFMA.FTZ R2, R12, c[0x0][0x23c], -R0.reuse ;  /* 0x00008f000c027a23 */ /* 0x100fe40000010800 */
[----:B-1----:R-:W-:Y:S01]  /*84a0*/  FFMA.FTZ R4, R45, c[0x0][0x23c], -R0 ;  /* 0x00008f002d047a23 */ /* 0x002fe20000010800 */
[----:B------:R-:W-:-:S03]  /*84b0*/  FSETP.NEU.FTZ.AND P2, PT, R63, -INF , PT ;  /* 0xff8000003f00780b */ /* 0x000fc60003f5d000 */
[----:B------:R-:W-:Y:S01]  /*84c0*/  MUFU.EX2 R31, R2 ;  /* 0x00000002001f7308 */ /* 0x000fe20000000800 */
[----:B------:R-:W-:-:S07]  /*84d0*/  FFMA.FTZ R5, R13, c[0x0][0x23c], -R0 ;  /* 0x00008f000d057a23 */ /* 0x000fce0000010800 */
[----:B------:R1:W-:Y:S08]  /*84e0*/  MUFU.EX2 R45, R4 ;  /* 0x00000004002d7308 */ /* 0x0003f00000000800 */
[----:B------:R-:W-:Y:S01]  /*84f0*/  MUFU.EX2 R32, R5 ;  /* 0x0000000500207308 */ /* 0x000fe20000000800 */
[----:B-1----:R-:W-:-:S07]  /*8500*/  FFMA.FTZ R4, R44, c[0x0][0x23c], -R0 ;  /* 0x00008f002c047a23 */ /* 0x002fce0000010800 */
        /* <DEDUP_REMOVED lines=11> */
[----:B-1----:R-:W-:-:S06]  /*85c0*/  FFMA.FTZ R4, R20, c[0x0][0x23c], -R0 ;  /* 0x00008f0014047a23 */ /* 0x002fcc0000010800 */
[----:B------:R1:W3:Y:S02]  /*85d0*/  MUFU.EX2 R29, R4 ;  /* 0x00000004001d7308 */ /* 0x0002e40000000800 */
[----:B-1----:R-:W-:-:S04]  /*85e0*/  FMNMX.FTZ R4, R136, R197, !PT ;  /* 0x000000c588047209 */ /* 0x002fc80007810000 */
[----:B------:R-:W-:-:S04]  /*85f0*/  FMNMX.FTZ R4, R202, R4, !PT ;  /* 0x00000004ca047209 */ /* 0x000fc80007810000 */
[----:B------:R-:W-:Y:S01]  /*8600*/  FMNMX.FTZ R2, R201, R4, !PT ;  /* 0x00000004c9027209 */ /* 0x000fe20007810000 */
[----:B------:R-:W-:-:S03]  /*8610*/  FMUL.FTZ R4, R63, c[0x0][0x23c] ;  /* 0x00008f003f047a20 */ /* 0x000fc60000410000 */
[----:B------:R-:W-:Y:S02]  /*8620*/  FMNMX.FTZ R0, R198, R2, !PT ;  /* 0x00000002c6007209 */ /* 0x000fe40007810000 */
[----:B------:R-:W-:Y:S02]  /*8630*/  FSEL R4, R4, RZ, P2 ;  /* 0x000000ff04047208 */ /* 0x000fe40001000000 */
[----:B------:R-:W-:-:S03]  /*8640*/  FMNMX.FTZ R0, R131, R0, !PT ;  /* 0x0000000083007209 */ /* 0x000fc60007810000 */
[----:B------:R-:W-:Y:S01]  /*8650*/  FFMA.FTZ R2, R129, c[0x0][0x23c], -R4 ;  /* 0x00008f0081027a23 */ /* 0x000fe20000010804 */
[----:B------:R-:W-:-:S03]  /*8660*/  FMNMX.FTZ R0, R196, R0, !PT ;  /* 0x00000000c4007209 */ /* 0x000fc60007810000 */
[----:B------:R1:W-:Y:S01]  /*8670*/  MUFU.EX2 R220, R2 ;  /* 0x0000000200dc7308 */ /* 0x0003e20000000800 */
[----:B------:R-:W-:Y:S01]  /*8680*/  FMNMX.FTZ R5, R139, R0, !PT ;  /* 0x000000008b057209 */ /* 0x000fe20007810000 */
[----:B------:R-:W-:-:S03]  /*8690*/  FFMA.FTZ R0, R130, c[0x0][0x23c], -R4 ;  /* 0x00008f0082007a23 */ /* 0x000fc60000010804 */
[----:B------:R-:W-:-:S03]  /*86a0*/  FMNMX.FTZ R5, R88, R5, !PT ;  /* 0x0000000558057209 */ /* 0x000fc60007810000 */
[----:B------:R4:W-:Y:S01]  /*86b0*/  MUFU.EX2 R221, R0 ;  /* 0x0000000000dd7308 */ /* 0x0009e20000000800 */
[----:B-1----:R-:W-:-:S04]  /*86c0*/  FMNMX.FTZ R2, R3, R199, !PT ;  /* 0x000000c703027209 */ /* 0x002fc80007810000 */
[----:B----4-:R-:W-:Y:S02]  /*86d0*/  FMNMX.FTZ R0, R219, R2, !PT ;  /* 0x00000002db007209 */ /* 0x010fe40007810000 */
[----:B------:R-:W-:Y:S01]  /*86e0*/  FMNMX.FTZ R2, R95, R5, !PT ;  /* 0x000000055f027209 */ /* 0x000fe20007810000 */
        /* <DEDUP_REMOVED lines=15> */
[----:B------:R1:W-:Y:S01]  /*87e0*/  MUFU.EX2 R238, R5 ;  /* 0x0000000500ee7308 */ /* 0x0003e20000000800 */
[----:B------:R-:W-:Y:S02]  /*87f0*/  FMNMX.FTZ R0, R252, R0, !PT ;  /* 0x00000000fc007209 */ /* 0x000fe40007810000 */
[----:B------:R-:W-:Y:S02]  /*8800*/  FMNMX.FTZ R2, R107, R2, !PT ;  /* 0x000000026b027209 */ /* 0x000fe40007810000 */
[----:B-----5:R-:W-:Y:S02]  /*8810*/  FMNMX.FTZ R0, R8, R0, !PT ;  /* 0x0000000008007209 */ /* 0x020fe40007810000 */
[----:B------:R-:W-:Y:S02]  /*8820*/  FMNMX.FTZ R2, R119, R2, !PT ;  /* 0x0000000277027209 */ /* 0x000fe40007810000 */
[----:B------:R-:W-:-:S02]  /*8830*/  FMNMX.FTZ R0, R24, R0, !PT ;  /* 0x0000000018007209 */ /* 0x000fc40007810000 */
[----:B------:R-:W-:Y:S02]  /*8840*/  FMNMX.FTZ R2, R121, R2, !PT ;  /* 0x0000000279027209 */ /* 0x000fe40007810000 */
[----:B------:R-:W-:Y:S02]  /*8850*/  FMNMX.FTZ R0, R15, R0, !PT ;  /* 0x000000000f007209 */ /* 0x000fe40007810000 */
[----:B------:R-:W-:Y:S01]  /*8860*/  FMNMX.FTZ R2, R122, R2, !PT ;  /* 0x000000027a027209 */ /* 0x000fe20007810000 */
[----:B-1----:R-:W-:Y:S01]  /*8870*/  FFMA.FTZ R5, R109, c[0x0][0x23c], -R4 ;  /* 0x00008f006d057a23 */ /* 0x002fe20000010804 */
[----:B------:R-:W-:Y:S02]  /*8880*/  FMNMX.FTZ R0, R118, R0, !PT ;  /* 0x0000000076007209 */ /* 0x000fe40007810000 */
[----:B------:R-:W-:Y:S01]  /*8890*/  FMNMX.FTZ R2, R120, R2, !PT ;  /* 0x0000000278027209 */ /* 0x000fe20007810000 */
[----:B------:R1:W-:Y:S01]  /*88a0*/  MUFU.EX2 R56, R5 ;  /* 0x0000000500387308 */ /* 0x0003e20000000800 */
        /* <DEDUP_REMOVED lines=10> */
[----:B--2---:R-:W-:Y:S01]  /*8950*/  IMAD.MOV.U32 R111, RZ, RZ, R30 ;  /* 0x000000ffff6f7224 */ /* 0x004fe200078e001e */
        /* <DEDUP_REMOVED lines=16> */
[----:B------:R-:W-:Y:S02]  /*8a60*/  MOV R110, R33 ;  /* 0x00000021006e7202 */ /* 0x000fe40000000f00 */
[----:B------:R-:W-:Y:S02]  /*8a70*/  MOV R128, R32 ;  /* 0x0000002000807202 */ /* 0x000fe40000000f00 */
[----:B------:R-:W-:-:S02]  /*8a80*/  MOV R109, R31 ;  /* 0x0000001f006d7202 */ /* 0x000fc40000000f00 */
[----:B---3--:R-:W-:Y:S01]  /*8a90*/  MOV R83, R29 ;  /* 0x0000001d00537202 */ /* 0x008fe20000000f00 */
[----:B-1----:R-:W-:Y:S01]  /*8aa0*/  FFMA.FTZ R5, R85, c[0x0][0x23c], -R4 ;  /* 0x00008f0055057a23 */ /* 0x002fe20000010804 */
[----:B------:R-:W-:-:S03]  /*8ab0*/  MOV R85, R18 ;  /* 0x0000001200557202 */ /* 0x000fc60000000f00 */
[----:B------:R1:W-:Y:S02]  /*8ac0*/  MUFU.EX2 R43, R5 ;  /* 0x00000005002b7308 */ /* 0x0003e40000000800 */
[----:B-1----:R-:W-:Y:S01]  /*8ad0*/  FFMA.FTZ R5, R82, c[0x0][0x23c], -R4 ;  /* 0x00008f0052057a23 */ /* 0x002fe20000010804 */
[----:B------:R-:W-:-:S05]  /*8ae0*/  MOV R82, R28 ;  /* 0x0000001c00527202 */ /* 0x000fca0000000f00 */
[----:B------:R1:W2:Y:S02]  /*8af0*/  MUFU.EX2 R14, R5 ;  /* 0x00000005000e7308 */ /* 0x0002a40000000800 */
[----:B-1----:R-:W-:Y:S01]  /*8b00*/  FFMA.FTZ R5, R84, c[0x0][0x23c], -R4 ;  /* 0x00008f0054057a23 */ /* 0x002fe20000010804 */
[----:B--2---:R-:W-:-:S05]  /*8b10*/  MOV R84, R14 ;  /* 0x0000000e00547202 */ /* 0x004fca0000000f00 */
[----:B------:R1:W-:Y:S02]  /*8b20*/  MUFU.EX2 R27, R5 ;  /* 0x00000005001b7308 */ /* 0x0003e40000000800 */
[----:B-1----:R-:W-:Y:S01]  /*8b30*/  FFMA.FTZ R5, R79, c[0x0][0x23c], -R4 ;  /* 0x00008f004f057a23 */ /* 0x002fe20000010804 */
[----:B------:R-:W-:-:S05]  /*8b40*/  MOV R79, R43 ;  /* 0x0000002b004f7202 */ /* 0x000fca0000000f00 */
[----:B------:R1:W-:Y:S02]  /*8b50*/  MUFU.EX2 R239, R5 ;  /* 0x0000000500ef7308 */ /* 0x0003e40000000800 */
[--C-:B-1----:R-:W-:Y:S01]  /*8b60*/  FFMA.FTZ R5, R81, c[0x0][0x23c], -R4.reuse ;  /* 0x00008f0051057a23 */ /* 0x102fe20000010804 */
[----:B------:R-:W-:Y:S01]  /*8b70*/  MOV R81, R6 ;  /* 0x0000000600517202 */ /* 0x000fe20000000f00 */
[----:B------:R-:W-:Y:S01]  /*8b80*/  FFMA.FTZ R6, R80, c[0x0][0x23c], -R4 ;  /* 0x00008f0050067a23 */ /* 0x000fe20000010804 */
[----:B------:R-:W-:-:S03]  /*8b90*/  MOV R80, R23 ;  /* 0x0000001700507202 */ /* 0x000fc60000000f00 */
[----:B------:R1:W-:Y:S08]  /*8ba0*/  MUFU.EX2 R231, R5 ;  /* 0x0000000500e77308 */ /* 0x0003f00000000800 */
[----:B------:R-:W-:Y:S01]  /*8bb0*/  MUFU.EX2 R227, R6 ;  /* 0x0000000600e37308 */ /* 0x000fe20000000800 */
[----:B-1----:R-:W-:-:S07]  /*8bc0*/  FFMA.FTZ R5, R78, c[0x0][0x23c], -R4 ;  /* 0x00008f004e057a23 */ /* 0x002fce0000010804 */
[----:B------:R1:W-:Y:S02]  /*8bd0*/  MUFU.EX2 R229, R5 ;  /* 0x0000000500e57308 */ /* 0x0003e40000000800 */
[----:B-1----:R-:W-:Y:S02]  /*8be0*/  FMNMX.FTZ R5, R125, R0, !PT ;  /* 0x000000007d057209 */ /* 0x002fe40007810000 */
[----:B------:R-:W-:Y:S01]  /*8bf0*/  FMNMX.FTZ R0, R92, R2, !PT ;  /* 0x000000025c007209 */ /* 0x000fe20007810000 */
[----:B------:R-:W-:Y:S01]  /*8c00*/  FFMA.FTZ R2, R75, c[0x0][0x23c], -R4 ;  /* 0x00008f004b027a23 */ /* 0x000fe20000010804 */
[----:B------:R-:W-:Y:S01]  /*8c10*/  FMNMX.FTZ R5, R123, R5, !PT ;  /* 0x000000057b057209 */ /* 0x000fe20007810000 */
[----:B------:R-:W-:Y:S02]  /*8c20*/  IMAD.MOV.U32 R75, RZ, RZ, R39 ;  /* 0x000000ffff4b7224 */ /* 0x000fe400078e0027 */
[----:B------:R-:W1:Y:S01]  /*8c30*/  SHFL.BFLY PT, R6, R0, 0x2, 0x1f ;  /* 0x0c401f0000067f89 */ /* 0x000e6200000e0000 */
[----:B------:R-:W-:Y:S01]  /*8c40*/  FMNMX.FTZ R5, R104, R5, !PT ;  /* 0x0000000568057209 */ /* 0x000fe20007810000 */
[----:B------:R2:W-:Y:S03]  /*8c50*/  MUFU.EX2 R226, R2 ;  /* 0x0000000200e27308 */ /* 0x0005e60000000800 */
[----:B------:R-:W-:-:S04]  /*8c60*/  FMNMX.FTZ R5, R103, R5, !PT ;  /* 0x0000000567057209 */ /* 0x000fc80007810000 */
[----:B------:R-:W-:-:S04]  /*8c70*/  FMNMX.FTZ R5, R117, R5, !PT ;  /* 0x0000000575057209 */ /* 0x000fc80007810000 */
[----:B------:R-:W-:-:S04]  /*8c80*/  FMNMX.FTZ R5, R116, R5, !PT ;  /* 0x0000000574057209 */ /* 0x000fc80007810000 */
[----:B------:R-:W-:Y:S01]  /*8c90*/  FMNMX.FTZ R5, R101, R5, !PT ;  /* 0x0000000565057209 */ /* 0x000fe20007810000 */
[----:B--2---:R-:W-:Y:S01]  /*8ca0*/  FFMA.FTZ R2, R77, c[0x0][0x23c], -R4 ;  /* 0x00008f004d027a23 */ /* 0x004fe20000010804 */
[----:B------:R-:W-:Y:S02]  /*8cb0*/  MOV R77, R38 ;  /* 0x00000026004d7202 */ /* 0x000fe40000000f00 */
[----:B------:R-:W-:Y:S01]  /*8cc0*/  FMNMX.FTZ R5, R100, R5, !PT ;  /* 0x0000000564057209 */ /* 0x000fe20007810000 */
[----:B------:R2:W-:Y:S01]  /*8cd0*/  MUFU.EX2 R225, R2 ;  /* 0x0000000200e17308 */ /* 0x0005e20000000800 */
[----:B-1----:R-:W-:-:S03]  /*8ce0*/  FMNMX.FTZ R0, R0, R6, !PT ;  /* 0x0000000600007209 */ /* 0x002fc60007810000 */
[----:B------:R-:W1:Y:S01]  /*8cf0*/  SHFL.BFLY PT, R6, R5, 0x2, 0x1f ;  /* 0x0c401f0005067f89 */ /* 0x000e6200000e0000 */
[----:B--2---:R-:W-:-:S04]  /*8d00*/  FFMA.FTZ R2, R74, c[0x0][0x23c], -R4 ;  /* 0x00008f004a027a23 */ /* 0x004fc80000010804 */
[----:B------:R2:W-:Y:S01]  /*8d10*/  MUFU.EX2 R224, R2 ;  /* 0x0000000200e07308 */ /* 0x0005e20000000800 */
[----:B-1----:R-:W-:-:S05]  /*8d20*/  FMNMX.FTZ R5, R5, R6, !PT ;  /* 0x0000000605057209 */ /* 0x002fca0007810000 */
[----:B------:R-:W1:Y:S01]  /*8d30*/  SHFL.BFLY PT, R6, R5, 0x1, 0x1f ;  /* 0x0c201f0005067f89 */ /* 0x000e6200000e0000 */
[--C-:B--2---:R-:W-:Y:S01]  /*8d40*/  FFMA.FTZ R2, R76, c[0x0][0x23c], -R4.reuse ;  /* 0x00008f004c027a23 */ /* 0x104fe20000010804 */
[----:B------:R-:W-:Y:S02]  /*8d50*/  MOV R76, R7 ;  /* 0x00000007004c7202 */ /* 0x000fe40000000f00 */
[----:B------:R-:W2:Y:S01]  /*8d60*/  SHFL.BFLY PT, R7, R0, 0x1, 0x1f ;  /* 0x0c201f0000077f89 */ /* 0x000ea200000e0000 */
[----:B------:R3:W-:Y:S02]  /*8d70*/  MUFU.EX2 R223, R2 ;  /* 0x0000000200df7308 */ /* 0x0007e40000000800 */
[----:B---3--:R-:W-:Y:S01]  /*8d80*/  FFMA.FTZ R2, R73, c[0x0][0x23c], -R4 ;  /* 0x00008f0049027a23 */ /* 0x008fe20000010804 */
[----:B-1----:R-:W-:-:S05]  /*8d90*/  FMNMX.FTZ R59, R5, R6, !PT ;  /* 0x00000006053b7209 */ /* 0x002fca0007810000 */
[----:B------:R1:W-:Y:S01]  /*8da0*/  MUFU.EX2 R228, R2 ;  /* 0x0000000200e47308 */ /* 0x0003e20000000800 */
[C---:B------:R-:W-:Y:S02]  /*8db0*/  FSETP.NEU.FTZ.AND P0, PT, R59.reuse, -INF , PT ;  /* 0xff8000003b00780b */ /* 0x040fe40003f1d000 */
[----:B--2---:R-:W-:Y:S01]  /*8dc0*/  FMNMX.FTZ R60, R0, R7, !PT ;  /* 0x00000007003c7209 */ /* 0x004fe20007810000 */
[----:B------:R-:W-:Y:S01]  /*8dd0*/  FFMA.FTZ R0, R68, c[0x0][0x23c], -R4 ;  /* 0x00008f0044007a23 */ /* 0x000fe20000010804 */
[----:B------:R-:W-:Y:S01]  /*8de0*/  FSEL R6, R59, RZ, P0 ;  /* 0x000000ff3b067208 */ /* 0x000fe20000000000 */
[----:B------:R-:W-:Y:S01]  /*8df0*/  IMAD.MOV.U32 R68, RZ, RZ, R35 ;  /* 0x000000ffff447224 */ /* 0x000fe200078e0023 */
[C---:B------:R-:W-:Y:S01]  /*8e00*/  FSETP.NEU.FTZ.AND P1, PT, R60.reuse, -INF , PT ;  /* 0xff8000003c00780b */ /* 0x040fe20003f3d000 */
[----:B------:R2:W-:Y:S02]  /*8e10*/  MUFU.EX2 R44, R0 ;  /* 0x00000000002c7308 */ /* 0x0005e40000000800 */
[----:B------:R-:W-:Y:S01]  /*8e20*/  FADD.FTZ R3, R3, -R6 ;  /* 0x8000000603037221 */ /* 0x000fe20000010000 */
[----:B------:R-:W-:-:S03]  /*8e30*/  FSEL R7, R60, RZ, P1 ;  /* 0x000000ff3c077208 */ /* 0x000fc60000800000 */
[----:B------:R-:W-:Y:S02]  /*8e40*/  FMUL.FTZ R3, R3, c[0x0][0x23c] ;  /* 0x00008f0003037a20 */ /* 0x000fe40000410000 */
[--C-:B-1----:R-:W-:Y:S02]  /*8e50*/  FFMA.FTZ R2, R72, c[0x0][0x23c], -R4.reuse ;  /* 0x00008f0048027a23 */ /* 0x102fe40000010804 */
[----:B------:R-:W-:Y:S01]  /*8e60*/  FADD.FTZ R7, R136, -R7 ;  /* 0x8000000788077221 */ /* 0x000fe20000010000 */
[----:B------:R-:W1:Y:S03]  /*8e70*/  MUFU.EX2 R73, R3 ;  /* 0x0000000300497308 */ /* 0x000e660000000800 */
[----:B------:R-:W-:Y:S02]  /*8e80*/  FMUL.FTZ R7, R7, c[0x0][0x23c] ;  /* 0x00008f0007077a20 */ /* 0x000fe40000410000 */
[----:B--2---:R-:W-:-:S03]  /*8e90*/  FFMA.FTZ R0, R42, c[0x0][0x23c], -R4 ;  /* 0x00008f002a007a23 */ /* 0x004fc60000010804 */
[----:B------:R2:W-:Y:S08]  /*8ea0*/  MUFU.EX2 R230, R2 ;  /* 0x0000000200e67308 */ /* 0x0005f00000000800 */
[----:B------:R-:W-:Y:S01]  /*8eb0*/  MUFU.EX2 R61, R0 ;  /* 0x00000000003d7308 */ /* 0x000fe20000000800 */
[-C--:B-1----:R-:W-:Y:S02]  /*8ec0*/  FMUL.FTZ R142, R142, R73.reuse ;  /* 0x000000498e8e7220 */ /* 0x082fe40000410000 */
[----:B------:R-:W-:-:S02]  /*8ed0*/  FMUL.FTZ R143, R143, R73 ;  /* 0x000000498f8f7220 */ /* 0x000fc40000410000 */
[-C--:B------:R-:W-:Y:S02]  /*8ee0*/  FMUL.FTZ R150, R150, R73.reuse ;  /* 0x0000004996967220 */ /* 0x080fe40000410000 */
[-C--:B------:R-:W-:Y:S01]  /*8ef0*/  FMUL.FTZ R151, R151, R73.reuse ;  /* 0x0000004997977220 */ /* 0x080fe20000410000 */
[----:B------:R-:W1:Y:S01]  /*8f00*/  MUFU.EX2 R74, R7 ;  /* 0x00000007004a7308 */ /* 0x000e620000000800 */
[----:B--2---:R-:W-:Y:S02]  /*8f10*/  FFMA.FTZ R2, R71, c[0x0][0x23c], -R4 ;  /* 0x00008f0047027a23 */ /* 0x004fe40000010804 */
[-C--:B------:R-:W-:Y:S02]  /*8f20*/  FMUL.FTZ R162, R162, R73.reuse ;  /* 0x00000049a2a27220 */ /* 0x080fe40000410000 */
[-C--:B------:R-:W-:Y:S02]  /*8f30*/  FMUL.FTZ R163, R163, R73.reuse ;  /* 0x00000049a3a37220 */ /* 0x080fe40000410000 */
[-C--:B------:R-:W-:Y:S01]  /*8f40*/  FMUL.FTZ R166, R166, R73.reuse ;  /* 0x00000049a6a67220 */ /* 0x080fe20000410000 */
[----:B------:R2:W-:Y:S01]  /*8f50*/  MUFU.EX2 R237, R2 ;  /* 0x0000000200ed7308 */ /* 0x0005e20000000800 */
[----:B------:R-:W-:-:S02]  /*8f60*/  FMUL.FTZ R167, R167, R73 ;  /* 0x00000049a7a77220 */ /* 0x000fc40000410000 */
[-C--:B-1----:R-:W-:Y:S02]  /*8f70*/  FMUL.FTZ R140, R140, R74.reuse ;  /* 0x0000004a8c8c7220 */ /* 0x082fe40000410000 */
[-C--:B------:R-:W-:Y:S02]  /*8f80*/  FMUL.FTZ R141, R141, R74.reuse ;  /* 0x0000004a8d8d7220 */ /* 0x080fe40000410000 */
[-C--:B------:R-:W-:Y:S02]  /*8f90*/  FMUL.FTZ R148, R148, R74.reuse ;  /* 0x0000004a94947220 */ /* 0x080fe40000410000 */
[-C--:B------:R-:W-:Y:S02]  /*8fa0*/  FMUL.FTZ R149, R149, R74.reuse ;  /* 0x0000004a95957220 */ /* 0x080fe40000410000 */
[----:B--2---:R-:W-:Y:S01]  /*8fb0*/  FFMA.FTZ R2, R70, c[0x0][0x23c], -R4 ;  /* 0x00008f0046027a23 */ /* 0x004fe20000010804 */
[----:B------:R-:W-:Y:S01]  /*8fc0*/  MOV R70, R37 ;  /* 0x0000002500467202 */ /* 0x000fe20000000f00 */
[----:B------:R-:W-:-:S02]  /*8fd0*/  FMUL.FTZ R160, R160, R74 ;  /* 0x0000004aa0a07220 */ /* 0x000fc40000410000 */
[----:B------:R1:W-:Y:S01]  /*8fe0*/  MUFU.EX2 R78, R2 ;  /* 0x00000002004e7308 */ /* 0x0003e20000000800 */
[-C--:B------:R-:W-:Y:S02]  /*8ff0*/  FMUL.FTZ R161, R161, R74.reuse ;  /* 0x0000004aa1a17220 */ /* 0x080fe40000410000 */
[-C--:B------:R-:W-:Y:S02]  /*9000*/  FMUL.FTZ R164, R164, R74.reuse ;  /* 0x0000004aa4a47220 */ /* 0x080fe40000410000 */
[----:B------:R-:W-:Y:S02]  /*9010*/  FMUL.FTZ R165, R165, R74 ;  /* 0x0000004aa5a57220 */ /* 0x000fe40000410000 */
[----:B-1----:R-:W-:Y:S01]  /*9020*/  FFMA.FTZ R2, R66, c[0x0][0x23c], -R4 ;  /* 0x00008f0042027a23 */ /* 0x002fe20000010804 */
[----:B------:R-:W-:-:S03]  /*9030*/  MOV R66, R36 ;  /* 0x0000002400427202 */ /* 0x000fc60000000f00 */
[----:B------:R1:W-:Y:S02]  /*9040*/  MUFU.EX2 R236, R2 ;  /* 0x0000000200ec7308 */ /* 0x0003e40000000800 */
[----:B-1----:R-:W-:-:S05]  /*9050*/  FMUL.FTZ R2, R60, c[0x0][0x23c] ;  /* 0x00008f003c027a20 */ /* 0x002fca0000410000 */
[----:B------:R-:W-:-:S05]  /*9060*/  FSEL R2, R2, RZ, P1 ;  /* 0x000000ff02027208 */ /* 0x000fca0000800000 */
[--C-:B------:R-:W-:Y:S02]  /*9070*/  FFMA.FTZ R0, R197, c[0x0][0x23c], -R2.reuse ;  /* 0x00008f00c5007a23 */ /* 0x100fe40000010802 */
[--C-:B------:R-:W-:Y:S02]  /*9080*/  FFMA.FTZ R5, R198, c[0x0][0x23c], -R2.reuse ;  /* 0x00008f00c6057a23 */ /* 0x100fe40000010802 */
[----:B------:R1:W-:Y:S01]  /*9090*/  MUFU.EX2 R130, R0 ;  /* 0x0000000000827308 */ /* 0x0003e20000000800 */
[--C-:B------:R-:W-:Y:S01]  /*90a0*/  FFMA.FTZ R3, R196, c[0x0][0x23c], -R2.reuse ;  /* 0x00008f00c4037a23 */ /* 0x100fe20000010802 */
[----:B------:R-:W-:Y:S01]  /*90b0*/  MOV R196, R50 ;  /* 0x0000003200c47202 */ /* 0x000fe20000000f00 */
[----:B------:R-:W-:Y:S02]  /*90c0*/  IMAD.MOV.U32 R198, RZ, RZ, R19 ;  /* 0x000000ffffc67224 */ /* 0x000fe400078e0013 */
[----:B------:R-:W-:Y:S01]  /*90d0*/  LDSM.16.MT88.4 R16, [R206+0x4000] ;  /* 0x00400000ce10783b */ /* 0x000fe20000004200 */
[----:B------:R-:W-:-:S02]  /*90e0*/  FFMA.FTZ R6, R88, c[0x0][0x23c], -R2 ;  /* 0x00008f0058067a23 */ /* 0x000fc40000010802 */
[----:B------:R2:W-:Y:S01]  /*90f0*/  MUFU.EX2 R193, R5 ;  /* 0x0000000500c17308 */ /* 0x0005e20000000800 */
[----:B------:R-:W-:Y:S02]  /*9100*/  IMAD.MOV.U32 R88, RZ, RZ, R198 ;  /* 0x000000ffff587224 */ /* 0x000fe400078e00c6 */
[----:B-1----:R-:W-:-:S05]  /*9110*/  FFMA.FTZ R0, R202, c[0x0][0x23c], -R2 ;  /* 0x00008f00ca007a23 */ /* 0x002fca0000010802 */
[----:B------:R1:W-:Y:S01]  /*9120*/  MUFU.EX2 R192, R3 ;  /* 0x0000000300c07308 */ /* 0x0003e20000000800 */
[----:B------:R-:W-:Y:S02]  /*9130*/  MOV R202, R22 ;  /* 0x0000001600ca7202 */ /* 0x000fe40000000f00 */
[----:B------:R-:W-:Y:S02]  /*9140*/  LDSM.16.MT88.4 R20, [R205+0x4400] ;  /* 0x00440000cd14783b */ /* 0x000fe40000004200 */
[----:B------:R-:W-:Y:S01]  /*9150*/  MOV R198, R202 ;  /* 0x000000ca00c67202 */ /* 0x000fe20000000f00 */
[----:B--2---:R-:W-:Y:S02]  /*9160*/  FFMA.FTZ R5, R131, c[0x0][0x23c], -R2 ;  /* 0x00008f0083057a23 */ /* 0x004fe40000010802 */
[----:B------:R2:W-:Y:S01]  /*9170*/  MUFU.EX2 R188, R0 ;  /* 0x0000000000bc7308 */ /* 0x0005e20000000800 */
[----:B------:R-:W-:Y:S02]  /*9180*/  MOV R131, R15 ;  /* 0x0000000f00837202 */ /* 0x000fe40000000f00 */
[----:B------:R-:W3:Y:S01]  /*9190*/  LDSM.16.MT88.4 R12, [R205+0x4000] ;  /* 0x00400000cd0c783b */ /* 0x000ee20000004200 */
[----:B------:R-:W-:-:S04]  /*91a0*/  MOV R202, R51 ;  /* 0x0000003300ca7202 */ /* 0x000fc80000000f00 */
[----:B------:R-:W-:Y:S01]  /*91b0*/  MUFU.EX2 R197, R5 ;  /* 0x0000000500c57308 */ /* 0x000fe20000000800 */
[--C-:B-1----:R-:W-:Y:S02]  /*91c0*/  FFMA.FTZ R3, R139, c[0x0][0x23c], -R2.reuse ;  /* 0x00008f008b037a23 */ /* 0x102fe40000010802 */
[----:B--2---:R-:W-:-:S05]  /*91d0*/  FFMA.FTZ R0, R201, c[0x0][0x23c], -R2 ;  /* 0x00008f00c9007a23 */ /* 0x004fca0000010802 */
[----:B------:R-:W-:Y:S01]  /*91e0*/  MUFU.EX2 R194, R3 ;  /* 0x0000000300c27308 */ /* 0x000fe20000000800 */
[----:B------:R-:W-:-:S07]  /*91f0*/  MOV R201, R34 ;  /* 0x0000002200c97202 */ /* 0x000fce0000000f00 */
[----:B------:R1:W2:Y:S08]  /*9200*/  MUFU.EX2 R190, R0 ;  /* 0x0000000000be7308 */ /* 0x0002b00000000800 */
[----:B------:R4:W-:Y:S01]  /*9210*/  MUFU.EX2 R195, R6 ;  /* 0x0000000600c37308 */ /* 0x0009e20000000800 */
[----:B-1----:R-:W-:-:S05]  /*9220*/  FMUL.FTZ R0, R59, c[0x0][0x23c] ;  /* 0x00008f003b007a20 */ /* 0x002fca0000410000 */
[----:B------:R-:W-:Y:S02]  /*9230*/  FSEL R0, R0, RZ, P0 ;  /* 0x000000ff00007208 */ /* 0x000fe40000000000 */
[----:B------:R-:W-:Y:S02]  /*9240*/  ISETP.GE.AND P0, PT, R202, 0x3, PT ;  /* 0x00000003ca00780c */ /* 0x000fe40003f06270 */
[----:B----4-:R-:W-:Y:S01]  /*9250*/  MOV R6, R82 ;  /* 0x0000005200067202 */ /* 0x010fe20000000f00 */
[--C-:B------:R-:W-:Y:S01]  /*9260*/  FFMA.FTZ R5, R199, c[0x0][0x23c], -R0.reuse ;  /* 0x00008f00c7057a23 */ /* 0x100fe20000010800 */
[----:B------:R-:W-:Y:S01]  /*9270*/  MOV R199, R10 ;  /* 0x0000000a00c77202 */ /* 0x000fe20000000f00 */
[----:B------:R-:W-:Y:S01]  /*9280*/  IMAD.MOV.U32 R82, RZ, RZ, R83 ;  /* 0x000000ffff527224 */ /* 0x000fe200078e0053 */
[----:B--2---:R-:W-:Y:S01]  /*9290*/  F2FP.BF16.PACK_AB R10, R193, R190 ;  /* 0x000000bec10a723e */ /* 0x004fe200000010ff */
[----:B------:R1:W-:Y:S01]  /*92a0*/  MUFU.EX2 R129, R5 ;  /* 0x0000000500817308 */ /* 0x0003e20000000800 */
[----:B------:R-:W-:Y:S01]  /*92b0*/  MOV R83, R111 ;  /* 0x0000006f00537202 */ /* 0x000fe20000000f00 */
[----:B-1----:R-:W-:Y:S01]  /*92c0*/  FFMA.FTZ R5, R219, c[0x0][0x23c], -R0 ;  /* 0x00008f00db057a23 */ /* 0x002fe20000010800 */
[----:B------:R-:W-:-:S02]  /*92d0*/  MOV R219, R8 ;  /* 0x0000000800db7202 */ /* 0x000fc40000000f00 */
[----:B------:R-:W-:-:S03]  /*92e0*/  F2FP.BF16.PACK_AB R8, R188, R130 ;  /* 0x00000082bc08723e */ /* 0x000fc600000010ff */
[----:B------:R1:W2:Y:S02]  /*92f0*/  MUFU.EX2 R184, R5 ;  /* 0x0000000500b87308 */ /* 0x0002a40000000800 */
[----:B-1----:R-:W-:Y:S01]  /*9300*/  FFMA.FTZ R5, R200, c[0x0][0x23c], -R0 ;  /* 0x00008f00c8057a23 */ /* 0x002fe20000010800 */
[----:B--2---:R-:W-:Y:S02]  /*9310*/  F2FP.BF16.PACK_AB R9, R184, R129 ;  /* 0x00000081b809723e */ /* 0x004fe400000010ff */
[----:B------:R-:W-:-:S03]  /*9320*/  MOV R200, R108 ;  /* 0x0000006c00c87202 */ /* 0x000fc60000000f00 */
[----:B------:R1:W-:Y:S02]  /*9330*/  MUFU.EX2 R185, R5 ;  /* 0x0000000500b97308 */ /* 0x0003e40000000800 */
[----:B-1----:R-:W-:Y:S01]  /*9340*/  FFMA.FTZ R5, R218, c[0x0][0x23c], -R0 ;  /* 0x00008f00da057a23 */ /* 0x002fe20000010800 */
[----:B------:R-:W-:-:S05]  /*9350*/  MOV R218, R189 ;  /* 0x000000bd00da7202 */ /* 0x000fca0000000f00 */
[----:B------:R1:W2:Y:S02]  /*9360*/  MUFU.EX2 R191, R5 ;  /* 0x0000000500bf7308 */ /* 0x0002a40000000800 */
[----:B-1----:R-:W-:Y:S02]  /*9370*/  FSEL R5, R67, RZ, P3 ;  /* 0x000000ff43057208 */ /* 0x002fe40001800000 */
[----:B--2---:R-:W-:-:S03]  /*9380*/  F2FP.BF16.PACK_AB R11, R191, R185 ;  /* 0x000000b9bf0b723e */ /* 0x004fc600000010ff */
[----:B------:R-:W-:Y:S01]  /*9390*/  FADD.FTZ R7, R138, -R5 ;  /* 0x800000058a077221 */ /* 0x000fe20000010000 */
[----:B------:R-:W-:Y:S02]  /*93a0*/  FSEL R5, R63, RZ, P2 ;  /* 0x000000ff3f057208 */ /* 0x000fe40001000000 */
[----:B------:R-:W-:Y:S01]  /*93b0*/  MOV R138, R199 ;  /* 0x000000c7008a7202 */ /* 0x000fe20000000f00 */
[----:B------:R-:W-:Y:S01]  /*93c0*/  FMUL.FTZ R7, R7, c[0x0][0x23c] ;  /* 0x00008f0007077a20 */ /* 0x000fe20000410000 */
[----:B---3--:R-:W-:Y:S01]  /*93d0*/  HMMA.16816.F32.BF16 R40, R8, R12, R140 ;  /* 0x0000000c0828723c */ /* 0x008fe2000004188c */
[----:B------:R-:W-:Y:S01]  /*93e0*/  FADD.FTZ R3, R137, -R5 ;  /* 0x8000000589037221 */ /* 0x000fe20000010000 */
[----:B------:R-:W-:Y:S01]  /*93f0*/  MOV R5, R80 ;  /* 0x0000005000057202 */ /* 0x000fe20000000f00 */
[----:B------:R-:W1:Y:S01]  /*9400*/  MUFU.EX2 R72, R7 ;  /* 0x0000000700487308 */ /* 0x000e620000000800 */
[----:B------:R-:W-:Y:S01]  /*9410*/  MOV R80, R128 ;  /* 0x0000008000507202 */ /* 0x000fe20000000f00 */
[----:B------:R-:W-:Y:S01]  /*9420*/  FMUL.FTZ R3, R3, c[0x0][0x23c] ;  /* 0x00008f0003037a20 */ /* 0x000fe20000410000 */
[----:B------:R-:W-:-:S02]  /*9430*/  MOV R199, R110 ;  /* 0x0000006e00c77202 */ /* 0x000fc40000000f00 */
[C---:B------:R-:W-:Y:S03]  /*9440*/  HMMA.16816.F32.BF16 R36, R8.reuse, R14, R148 ;  /* 0x0000000e0824723c */ /* 0x040fe60000041894 */
[----:B------:R2:W3:Y:S04]  /*9450*/  MUFU.EX2 R71, R3 ;  /* 0x0000000300477308 */ /* 0x0004e80000000800 */
[----:B------:R-:W-:Y:S01]  /*9460*/  MOV R148, R49 ;  /* 0x0000003100947202 */ /* 0x000fe20000000f00 */
[C---:B------:R-:W-:Y:S01]  /*9470*/  HMMA.16816.F32.BF16 R32, R8.reuse, R16, R160 ;  /* 0x000000100820723c */ /* 0x040fe200000418a0 */
[----:B------:R-:W-:Y:S01]  /*9480*/  IMAD.MOV.U32 R151, RZ, RZ, R45 ;  /* 0x000000ffff977224 */ /* 0x000fe200078e002d */
[----:B------:R-:W-:Y:S01]  /*9490*/  MOV R150, R46 ;  /* 0x0000002e00967202 */ /* 0x000fe20000000f00 */
[----:B-1----:R-:W-:Y:S01]  /*94a0*/  FMUL.FTZ R144, R144, R72 ;  /* 0x0000004890907220 */ /* 0x002fe20000410000 */
[----:B------:R-:W-:Y:S01]  /*94b0*/  MOV R7, R78 ;  /* 0x0000004e00077202 */ /* 0x000fe20000000f00 */
[-C--:B------:R-:W-:Y:S01]  /*94c0*/  FMUL.FTZ R145, R145, R72.reuse ;  /* 0x0000004891917220 */ /* 0x080fe20000410000 */
[----:B------:R-:W-:Y:S01]  /*94d0*/  MOV R78, R109 ;  /* 0x0000006d004e7202 */ /* 0x000fe20000000f00 */
[-C--:B------:R-:W-:Y:S01]  /*94e0*/  FMUL.FTZ R152, R152, R72.reuse ;  /* 0x0000004898987220 */ /* 0x080fe20000410000 */
[----:B------:R-:W-:Y:S01]  /*94f0*/  HMMA.16816.F32.BF16 R28, R8, R18, R164 ;  /* 0x00000012081c723c */ /* 0x000fe200000418a4 */
[----:B------:R-:W-:Y:S01]  /*9500*/  FMUL.FTZ R153, R153, R72 ;  /* 0x0000004899997220 */ /* 0x000fe20000410000 */
[----:B------:R-:W-:Y:S01]  /*9510*/  MOV R149, R44 ;  /* 0x0000002c00957202 */ /* 0x000fe20000000f00 */
[----:B--2---:R-:W-:Y:S01]  /*9520*/  FFMA.FTZ R3, R232, c[0x0][0x23c], -R0 ;  /* 0x00008f00e8037a23 */ /* 0x004fe20000010800 */
[----:B------:R-:W-:Y:S01]  /*9530*/  MOV R232, R61 ;  /* 0x0000003d00e87202 */ /* 0x000fe20000000f00 */
[----:B---3--:R-:W-:-:S02]  /*9540*/  FMUL.FTZ R146, R146, R71 ;  /* 0x0000004792927220 */ /* 0x008fc40000410000 */
[----:B------:R1:W-:Y:S01]  /*9550*/  MUFU.EX2 R137, R3 ;  /* 0x0000000300897308 */ /* 0x0003e20000000800 */
[----:B------:R-:W-:Y:S01]  /*9560*/  F2FP.BF16.PACK_AB R8, R66, R69 ;  /* 0x000000454208723e */ /* 0x000fe200000010ff */
[-C--:B------:R-:W-:Y:S01]  /*9570*/  FMUL.FTZ R147, R147, R71.reuse ;  /* 0x0000004793937220 */ /* 0x080fe20000410000 */
[----:B------:R-:W-:Y:S01]  /*9580*/  F2FP.BF16.PACK_AB R9, R221, R220 ;  /* 0x000000dcdd09723e */ /* 0x000fe200000010ff */
[----:B------:R-:W-:Y:S01]  /*9590*/  FMUL.FTZ R154, R154, R71 ;  /* 0x000000479a9a7220 */ /* 0x000fe20000410000 */
[----:B------:R-:W-:Y:S01]  /*95a0*/  F2FP.BF16.PACK_AB R10, R68, R201 ;  /* 0x000000c9440a723e */ /* 0x000fe200000010ff */
[----:B------:R-:W-:Y:S01]  /*95b0*/  FMUL.FTZ R155, R155, R71 ;  /* 0x000000479b9b7220 */ /* 0x000fe20000410000 */
[----:B------:R-:W-:Y:S01]  /*95c0*/  F2FP.BF16.PACK_AB R11, R238, R222 ;  /* 0x000000deee0b723e */ /* 0x000fe200000010ff */
[-C--:B------:R-:W-:Y:S01]  /*95d0*/  FMUL.FTZ R156, R156, R72.reuse ;  /* 0x000000489c9c7220 */ /* 0x080fe20000410000 */
[----:B------:R-:W-:Y:S01]  /*95e0*/  MOV R166, R179 ;  /* 0x000000b300a67202 */ /* 0x000fe20000000f00 */
[----:B------:R-:W-:Y:S01]  /*95f0*/  FMUL.FTZ R157, R157, R72 ;  /* 0x000000489d9d7220 */ /* 0x000fe20000410000 */
[----:B------:R-:W-:Y:S01]  /*9600*/  MOV R165, R27 ;  /* 0x0000001b00a57202 */ /* 0x000fe20000000f00 */
[-C--:B------:R-:W-:Y:S01]  /*9610*/  FMUL.FTZ R158, R158, R71.reuse ;  /* 0x000000479e9e7220 */ /* 0x080fe20000410000 */
[----:B------:R-:W-:Y:S01]  /*9620*/  MOV R164, R26 ;  /* 0x0000001a00a47202 */ /* 0x000fe20000000f00 */
[----:B------:R-:W-:Y:S01]  /*9630*/  HMMA.16816.F32.BF16 R52, R8, R12, R144 ;  /* 0x0000000c0834723c */ /* 0x000fe20000041890 */
[----:B------:R-:W-:-:S02]  /*9640*/  FMUL.FTZ R159, R159, R71 ;  /* 0x000000479f9f7220 */ /* 0x000fc40000410000 */
[----:B-1----:R-:W-:Y:S01]  /*9650*/  FFMA.FTZ R3, R233, c[0x0][0x23c], -R0 ;  /* 0x00008f00e9037a23 */ /* 0x002fe20000010800 */
[----:B------:R-:W-:Y:S01]  /*9660*/  MOV R233, R58 ;  /* 0x0000003a00e97202 */ /* 0x000fe20000000f00 */
[-C--:B------:R-:W-:Y:S02]  /*9670*/  FMUL.FTZ R168, R168, R72.reuse ;  /* 0x00000048a8a87220 */ /* 0x080fe40000410000 */
[----:B------:R1:W2:Y:S01]  /*9680*/  MUFU.EX2 R136, R3 ;  /* 0x0000000300887308 */ /* 0x0002a20000000800 */
[----:B------:R-:W-:Y:S01]  /*9690*/  HMMA.16816.F32.BF16 R152, R8, R14, R152 ;  /* 0x0000000e0898723c */ /* 0x000fe20000041898 */
[----:B------:R-:W3:Y:S01]  /*96a0*/  LDSM.16.MT88.4 R12, [R206+0x4400] ;  /* 0x00440000ce0c783b */ /* 0x000ee20000004200 */
[----:B------:R-:W-:Y:S02]  /*96b0*/  FMUL.FTZ R169, R169, R72 ;  /* 0x00000048a9a97220 */ /* 0x000fe40000410000 */
[-C--:B------:R-:W-:Y:S02]  /*96c0*/  FMUL.FTZ R170, R170, R71.reuse ;  /* 0x00000047aaaa7220 */ /* 0x080fe40000410000 */
[----:B------:R-:W-:-:S02]  /*96d0*/  FMUL.FTZ R171, R171, R71 ;  /* 0x00000047abab7220 */ /* 0x000fc40000410000 */
[----:B------:R-:W-:Y:S01]  /*96e0*/  IMAD.MOV.U32 R167, RZ, RZ, R84 ;  /* 0x000000ffffa77224 */ /* 0x000fe200078e0054 */
[C---:B------:R-:W-:Y:S01]  /*96f0*/  HMMA.16816.F32.BF16 R156, R8.reuse, R16, R156 ;  /* 0x00000010089c723c */ /* 0x040fe2000004189c */
[----:B------:R-:W-:Y:S01]  /*9700*/  MOV R84, R25 ;  /* 0x0000001900547202 */ /* 0x000fe20000000f00 */
[----:B------:R-:W-:Y:S02]  /*9710*/  IMAD.MOV.U32 R109, RZ, RZ, R48 ;  /* 0x000000ffff6d7224 */ /* 0x000fe400078e0030 */
[----:B------:R-:W-:Y:S02]  /*9720*/  FFMA.FTZ R61, R93, c[0x0][0x23c], -R2 ;  /* 0x00008f005d3d7a23 */ /* 0x000fe40000010802 */
[----:B-1----:R-:W-:Y:S01]  /*9730*/  FFMA.FTZ R3, R234, c[0x0][0x23c], -R0 ;  /* 0x00008f00ea037a23 */ /* 0x002fe20000010800 */
[----:B------:R-:W-:Y:S01]  /*9740*/  MOV R234, R149 ;  /* 0x0000009500ea7202 */ /* 0x000fe20000000f00 */
[----:B------:R-:W-:Y:S01]  /*9750*/  HMMA.16816.F32.BF16 R168, R8, R18, R168 ;  /* 0x0000001208a8723c */ /* 0x000fe200000418a8 */
[----:B------:R-:W1:Y:S01]  /*9760*/  LDSM.16.MT88.4 R16, [R205+0x4800] ;  /* 0x00480000cd10783b */ /* 0x000e620000004200 */
[----:B------:R4:W-:Y:S01]  /*9770*/  MUFU.EX2 R187, R3 ;  /* 0x0000000300bb7308 */ /* 0x0009e20000000800 */
[----:B------:R-:W-:-:S04]  /*9780*/  FFMA.FTZ R58, R90, c[0x0][0x23c], -R4 ;  /* 0x00008f005a3a7a23 */ /* 0x000fc80000010804 */
[----:B------:R-:W-:Y:S02]  /*9790*/  F2FP.BF16.PACK_AB R8, R192, R197 ;  /* 0x000000c5c008723e */ /* 0x000fe400000010ff */
[----:B--2---:R-:W-:Y:S01]  /*97a0*/  F2FP.BF16.PACK_AB R9, R136, R137 ;  /* 0x000000898809723e */ /* 0x004fe200000010ff */
[----:B------:R-:W-:Y:S01]  /*97b0*/  MUFU.EX2 R58, R58 ;  /* 0x0000003a003a7308 */ /* 0x000fe20000000800 */
[----:B------:R-:W-:Y:S01]  /*97c0*/  F2FP.BF16.PACK_AB R10, R195, R194 ;  /* 0x000000c2c30a723e */ /* 0x000fe200000010ff */
[----:B----4-:R-:W-:Y:S01]  /*97d0*/  FFMA.FTZ R3, R245, c[0x0][0x23c], -R0 ;  /* 0x00008f00f5037a23 */ /* 0x010fe20000010800 */
[----:B------:R-:W-:-:S05]  /*97e0*/  MOV R245, R150 ;  /* 0x0000009600f57202 */ /* 0x000fca0000000f00 */
[----:B------:R-:W-:Y:S08]  /*97f0*/  MUFU.EX2 R61, R61 ;  /* 0x0000003d003d7308 */ /* 0x000ff00000000800 */
[----:B------:R2:W4:Y:S02]  /*9800*/  MUFU.EX2 R186, R3 ;  /* 0x0000000300ba7308 */ /* 0x0005240000000800 */
[----:B--2---:R-:W-:Y:S01]  /*9810*/  FFMA.FTZ R3, R95, c[0x0][0x23c], -R2 ;  /* 0x00008f005f037a23 */ /* 0x004fe20000010802 */
[----:B----4-:R-:W-:-:S05]  /*9820*/  F2FP.BF16.PACK_AB R11, R186, R187 ;  /* 0x000000bbba0b723e */ /* 0x010fca00000010ff */
[----:B------:R2:W-:Y:S02]  /*9830*/  MUFU.EX2 R183, R3 ;  /* 0x0000000300b77308 */ /* 0x0005e40000000800 */
[C---:B------:R-:W-:Y:S08]  /*9840*/  HMMA.16816.F32.BF16 R40, R8.reuse, R20, R40 ;  /* 0x000000140828723c */ /* 0x040ff00000041828 */
[----:B------:R-:W-:Y:S01]  /*9850*/  HMMA.16816.F32.BF16 R36, R8, R22, R36 ;  /* 0x000000160824723c */ /* 0x000fe20000041824 */
[----:B--2---:R-:W-:Y:S01]  /*9860*/  FFMA.FTZ R3, R235, c[0x0][0x23c], -R2 ;  /* 0x00008f00eb037a23 */ /* 0x004fe20000010802 */
[----:B------:R-:W-:-:S03]  /*9870*/  MOV R235, R151 ;  /* 0x0000009700eb7202 */ /* 0x000fc60000000f00 */
[----:B------:R2:W4:Y:S03]  /*9880*/  MUFU.EX2 R182, R3 ;  /* 0x0000000300b67308 */ /* 0x0005260000000800 */
[C---:B---3--:R-:W-:Y:S08]  /*9890*/  HMMA.16816.F32.BF16 R32, R8.reuse, R12, R32 ;  /* 0x0000000c0820723c */ /* 0x048ff00000041820 */
[----:B------:R-:W-:Y:S01]  /*98a0*/  HMMA.16816.F32.BF16 R28, R8, R14, R28 ;  /* 0x0000000e081c723c */ /* 0x000fe2000004181c */
[----:B--2---:R-:W-:-:S06]  /*98b0*/  FFMA.FTZ R3, R244, c[0x0][0x23c], -R2 ;  /* 0x00008f00f4037a23 */ /* 0x004fcc0000010802 */
[----:B------:R-:W-:Y:S01]  /*98c0*/  F2FP.BF16.PACK_AB R8, R70, R57 ;  /* 0x000000394608723e */ /* 0x000fe200000010ff */
[----:B------:R-:W-:Y:S01]  /*98d0*/  IMAD.MOV.U32 R244, RZ, RZ, R7 ;  /* 0x000000fffff47224 */ /* 0x000fe200078e0007 */
[----:B------:R-:W-:Y:S01]  /*98e0*/  F2FP.BF16.PACK_AB R9, R77, R56 ;  /* 0x000000384d09723e */ /* 0x000fe200000010ff */
[----:B------:R2:W-:Y:S01]  /*98f0*/  MUFU.EX2 R181, R3 ;  /* 0x0000000300b57308 */ /* 0x0005e20000000800 */
[----:B------:R-:W-:Y:S02]  /*9900*/  F2FP.BF16.PACK_AB R10, R81, R76 ;  /* 0x0000004c510a723e */ /* 0x000fe400000010ff */
[----:B------:R-:W-:Y:S02]  /*9910*/  F2FP.BF16.PACK_AB R11, R79, R75 ;  /* 0x0000004b4f0b723e */ /* 0x000fe400000010ff */
[----:B------:R-:W-:-:S05]  /*9920*/  F2FP.BF16.PACK_AB R7, R230, R228 ;  /* 0x000000e4e607723e */ /* 0x000fca00000010ff */
[----:B------:R-:W-:Y:S01]  /*9930*/  HMMA.16816.F32.BF16 R52, R8, R20, R52 ;  /* 0x000000140834723c */ /* 0x000fe20000041834 */
[----:B--2---:R-:W-:-:S07]  /*9940*/  FFMA.FTZ R3, R96, c[0x0][0x23c], -R2 ;  /* 0x00008f0060037a23 */ /* 0x004fce0000010802 */
[C---:B------:R-:W-:Y:S01]  /*9950*/  HMMA.16816.F32.BF16 R152, R8.reuse, R22, R152 ;  /* 0x000000160898723c */ /* 0x040fe20000041898 */
[----:B------:R-:W-:Y:S01]  /*9960*/  LDSM.16.MT88.4 R20, [R206+0x4c00] ;  /* 0x004c0000ce14783b */ /* 0x000fe20000004200 */
[----:B------:R2:W3:Y:S06]  /*9970*/  MUFU.EX2 R180, R3 ;  /* 0x0000000300b47308 */ /* 0x0004ec0000000800 */
[C---:B------:R-:W-:Y:S08]  /*9980*/  HMMA.16816.F32.BF16 R156, R8.reuse, R12, R156 ;  /* 0x0000000c089c723c */ /* 0x040ff0000004189c */
[----:B------:R-:W-:Y:S01]  /*9990*/  HMMA.16816.F32.BF16 R168, R8, R14, R168 ;  /* 0x0000000e08a8723c */ /* 0x000fe200000418a8 */
[----:B------:R-:W-:Y:S01]  /*99a0*/  LDSM.16.MT88.4 R12, [R205+0x4c00] ;  /* 0x004c0000cd0c783b */ /* 0x000fe20000004200 */
[----:B--2---:R-:W-:Y:S01]  /*99b0*/  FFMA.FTZ R3, R252, c[0x0][0x23c], -R0 ;  /* 0x00008f00fc037a23 */ /* 0x004fe20000010800 */
[----:B------:R-:W-:-:S03]  /*99c0*/  MOV R252, R6 ;  /* 0x0000000600fc7202 */ /* 0x000fc60000000f00 */
[----:B------:R2:W-:Y:S01]  /*99d0*/  MUFU.EX2 R178, R3 ;  /* 0x0000000300b27308 */ /* 0x0005e20000000800 */
[----:B----4-:R-:W-:Y:S02]  /*99e0*/  F2FP.BF16.PACK_AB R8, R182, R183 ;  /* 0x000000b7b608723e */ /* 0x010fe400000010ff */
[----:B---3--:R-:W-:Y:S01]  /*99f0*/  F2FP.BF16.PACK_AB R10, R180, R181 ;  /* 0x000000b5b40a723e */ /* 0x008fe200000010ff */
[----:B--2---:R-:W-:Y:S01]  /*9a00*/  FFMA.FTZ R3, R219, c[0x0][0x23c], -R0 ;  /* 0x00008f00db037a23 */ /* 0x004fe20000010800 */
[----:B------:R-:W-:-:S03]  /*9a10*/  MOV R219, R47 ;  /* 0x0000002f00db7202 */ /* 0x000fc60000000f00 */
[----:B------:R2:W3:Y:S02]  /*9a20*/  MUFU.EX2 R179, R3 ;  /* 0x0000000300b37308 */ /* 0x0004e40000000800 */
[--C-:B--2---:R-:W-:Y:S01]  /*9a30*/  FFMA.FTZ R3, R24, c[0x0][0x23c], -R0.reuse ;  /* 0x00008f0018037a23 */ /* 0x104fe20000010800 */
[----:B---3--:R-:W-:Y:S01]  /*9a40*/  F2FP.BF16.PACK_AB R9, R179, R178 ;  /* 0x000000b2b309723e */ /* 0x008fe200000010ff */
[----:B------:R-:W2:Y:S04]  /*9a50*/  LDSM.16.MT88.4 R24, [R206+0x4800] ;  /* 0x00480000ce18783b */ /* 0x000ea80000004200 */
[----:B------:R3:W-:Y:S02]  /*9a60*/  MUFU.EX2 R139, R3 ;  /* 0x00000003008b7308 */ /* 0x0007e40000000800 */
[----:B---3--:R-:W-:-:S06]  /*9a70*/  FFMA.FTZ R3, R131, c[0x0][0x23c], -R0 ;  /* 0x00008f0083037a23 */ /* 0x008fcc0000010800 */
[----:B------:R3:W4:Y:S02]  /*9a80*/  MUFU.EX2 R131, R3 ;  /* 0x0000000300837308 */ /* 0x0007240000000800 */
[----:B---3--:R-:W-:Y:S01]  /*9a90*/  FFMA.FTZ R3, R86, c[0x0][0x23c], -R4 ;  /* 0x00008f0056037a23 */ /* 0x008fe20000010804 */
[----:B----4-:R-:W-:-:S05]  /*9aa0*/  F2FP.BF16.PACK_AB R11, R131, R139 ;  /* 0x0000008b830b723e */ /* 0x010fca00000010ff */
[----:B------:R3:W-:Y:S02]  /*9ab0*/  MUFU.EX2 R189, R3 ;  /* 0x0000000300bd7308 */ /* 0x0007e40000000800 */
[C---:B-1----:R-:W-:Y:S08]  /*9ac0*/  HMMA.16816.F32.BF16 R140, R8.reuse, R16, R40 ;  /* 0x00000010088c723c */ /* 0x042ff00000041828 */
[----:B------:R-:W-:Y:S01]  /*9ad0*/  HMMA.16816.F32.BF16 R48, R8, R18, R36 ;  /* 0x000000120830723c */ /* 0x000fe20000041824 */
[----:B---3--:R-:W-:-:S04]  /*9ae0*/  FFMA.FTZ R3, R106, c[0x0][0x23c], -R2 ;  /* 0x00008f006a037a23 */ /* 0x008fc80000010802 */
[----:B------:R1:W-:Y:S03]  /*9af0*/  MUFU.EX2 R128, R3 ;  /* 0x0000000300807308 */ /* 0x0003e60000000800 */
[C---:B--2---:R-:W-:Y:S08]  /*9b00*/  HMMA.16816.F32.BF16 R44, R8.reuse, R24, R32 ;  /* 0x00000018082c723c */ /* 0x044ff00000041820 */
        /* <DEDUP_REMOVED lines=10> */
[----:B------:R1:W-:Y:S06]  /*9bb0*/  MUFU.EX2 R111, R3 ;  /* 0x00000003006f7308 */ /* 0x0003ec0000000800 */
[----:B------:R-:W-:Y:S01]  /*9bc0*/  MOV R153, R84 ;  /* 0x0000005400997202 */ /* 0x000fe20000000f00 */
[----:B------:R-:W-:Y:S01]  /*9bd0*/  HMMA.16816.F32.BF16 R16, R8, R24, R156 ;  /* 0x000000180810723c */ /* 0x000fe2000004189c */
[----:B------:R-:W-:Y:S01]  /*9be0*/  MOV R152, R79 ;  /* 0x0000004f00987202 */ /* 0x000fe20000000f00 */
[----:B------:R-:W-:Y:S01]  /*9bf0*/  IMAD.MOV.U32 R154, RZ, RZ, R56 ;  /* 0x000000ffff9a7224 */ /* 0x000fe200078e0038 */
[----:B------:R-:W-:Y:S01]  /*9c00*/  MOV R155, R57 ;  /* 0x00000039009b7202 */ /* 0x000fe20000000f00 */
[----:B------:R-:W-:-:S02]  /*9c10*/  FFMA.FTZ R56, R105, c[0x0][0x23c], -R2 ;  /* 0x00008f0069387a23 */ /* 0x000fc40000010802 */
[--C-:B------:R-:W-:Y:S01]  /*9c20*/  FFMA.FTZ R57, R102, c[0x0][0x23c], -R2.reuse ;  /* 0x00008f0066397a23 */ /* 0x100fe20000010802 */
[----:B------:R-:W-:Y:S01]  /*9c30*/  MOV R156, R77 ;  /* 0x0000004d009c7202 */ /* 0x000fe20000000f00 */
[----:B------:R-:W-:Y:S01]  /*9c40*/  HMMA.16816.F32.BF16 R32, R8, R26, R168 ;  /* 0x0000001a0820723c */ /* 0x000fe200000418a8 */
[----:B------:R-:W-:Y:S01]  /*9c50*/  IMAD.MOV.U32 R158, RZ, RZ, R81 ;  /* 0x000000ffff9e7224 */ /* 0x000fe200078e0051 */
[----:B------:R-:W-:Y:S01]  /*9c60*/  MOV R157, R75 ;  /* 0x0000004b009d7202 */ /* 0x000fe20000000f00 */
[--C-:B-1----:R-:W-:Y:S01]  /*9c70*/  FFMA.FTZ R3, R107, c[0x0][0x23c], -R2.reuse ;  /* 0x00008f006b037a23 */ /* 0x102fe20000010802 */
[----:B------:R-:W-:Y:S01]  /*9c80*/  MOV R90, R154 ;  /* 0x0000009a005a7202 */ /* 0x000fe20000000f00 */
[--C-:B------:R-:W-:Y:S01]  /*9c90*/  FFMA.FTZ R25, R113, c[0x0][0x23c], -R2.reuse ;  /* 0x00008f0071197a23 */ /* 0x100fe20000010802 */
[----:B------:R-:W-:Y:S01]  /*9ca0*/  MUFU.EX2 R56, R56 ;  /* 0x0000003800387308 */ /* 0x000fe20000000800 */
[----:B--2---:R-:W-:Y:S01]  /*9cb0*/  F2FP.BF16.PACK_AB R8, R112, R128 ;  /* 0x000000807008723e */ /* 0x004fe200000010ff */
[----:B------:R-:W-:Y:S01]  /*9cc0*/  FFMA.FTZ R26, R115, c[0x0][0x23c], -R2 ;  /* 0x00008f00731a7a23 */ /* 0x000fe20000010802 */
[----:B------:R-:W-:Y:S01]  /*9cd0*/  MOV R171, R200 ;  /* 0x000000c800ab7202 */ /* 0x000fe20000000f00 */
[----:B------:R-:W-:Y:S01]  /*9ce0*/  FFMA.FTZ R24, R174, c[0x0][0x23c], -R0 ;  /* 0x00008f00ae187a23 */ /* 0x000fe20000010800 */
[----:B------:R-:W-:Y:S01]  /*9cf0*/  MOV R168, R68 ;  /* 0x0000004400a87202 */ /* 0x000fe20000000f00 */
[----:B------:R-:W-:Y:S01]  /*9d00*/  IMAD.MOV.U32 R159, RZ, RZ, R76 ;  /* 0x000000ffff9f7224 */ /* 0x000fe200078e004c */
[----:B------:R-:W-:Y:S01]  /*9d10*/  MOV R169, R70 ;  /* 0x0000004600a97202 */ /* 0x000fe20000000f00 */
[----:B------:R1:W2:Y:S01]  /*9d20*/  MUFU.EX2 R110, R3 ;  /* 0x00000003006e7308 */ /* 0x0002a20000000800 */
[--C-:B------:R-:W-:Y:S01]  /*9d30*/  FFMA.FTZ R68, R98, c[0x0][0x23c], -R4.reuse ;  /* 0x00008f0062447a23 */ /* 0x100fe20000010804 */
[----:B------:R-:W-:Y:S01]  /*9d40*/  MOV R200, R65 ;  /* 0x0000004100c87202 */ /* 0x000fe20000000f00 */
[----:B------:R-:W-:-:S02]  /*9d50*/  FFMA.FTZ R70, R91, c[0x0][0x23c], -R4 ;  /* 0x00008f005b467a23 */ /* 0x000fc40000010804 */
[----:B------:R-:W-:-:S03]  /*9d60*/  FFMA.FTZ R65, R100, c[0x0][0x23c], -R0 ;  /* 0x00008f0064417a23 */ /* 0x000fc60000010800 */
[----:B------:R-:W-:Y:S01]  /*9d70*/  MUFU.EX2 R75, R24 ;  /* 0x00000018004b7308 */ /* 0x000fe20000000800 */
[----:B-1----:R-:W-:Y:S01]  /*9d80*/  FFMA.FTZ R3, R118, c[0x0][0x23c], -R0 ;  /* 0x00008f0076037a23 */ /* 0x002fe20000010800 */
[----:B--2---:R-:W-:-:S06]  /*9d90*/  F2FP.BF16.PACK_AB R10, R110, R111 ;  /* 0x0000006f6e0a723e */ /* 0x004fcc00000010ff */
[----:B------:R-:W-:Y:S01]  /*9da0*/  MUFU.EX2 R57, R57 ;  /* 0x0000003900397308 */ /* 0x000fe20000000800 */
[----:B------:R-:W-:Y:S02]  /*9db0*/  MOV R118, R5 ;  /* 0x0000000500767202 */ /* 0x000fe40000000f00 */
[----:B------:R-:W-:-:S05]  /*9dc0*/  F2FP.BF16.PACK_AB R5, R223, R224 ;  /* 0x000000e0df05723e */ /* 0x000fca00000010ff */
[----:B------:R1:W-:Y:S08]  /*9dd0*/  MUFU.EX2 R108, R3 ;  /* 0x00000003006c7308 */ /* 0x0003f00000000800 */
[----:B------:R-:W-:Y:S01]  /*9de0*/  MUFU.EX2 R65, R65 ;  /* 0x0000004100417308 */ /* 0x000fe20000000800 */
[----:B-1----:R-:W-:-:S07]  /*9df0*/  FFMA.FTZ R3, R196, c[0x0][0x23c], -R0 ;  /* 0x00008f00c4037a23 */ /* 0x002fce0000010800 */
[----:B------:R-:W-:Y:S01]  /*9e00*/  MUFU.EX2 R68, R68 ;  /* 0x0000004400447308 */ /* 0x000fe20000000800 */
[----:B------:R-:W-:Y:S01]  /*9e10*/  IMAD.MOV.U32 R196, RZ, RZ, R218 ;  /* 0x000000ffffc47224 */ /* 0x000fe200078e00da */
[----:B------:R-:W-:-:S05]  /*9e20*/  MOV R218, R109 ;  /* 0x0000006d00da7202 */ /* 0x000fca0000000f00 */
[----:B------:R-:W-:Y:S01]  /*9e30*/  IMAD.MOV.U32 R170, RZ, RZ, R218 ;  /* 0x000000ffffaa7224 */ /* 0x000fe200078e00da */
[----:B------:R1:W2:Y:S01]  /*9e40*/  MUFU.EX2 R109, R3 ;  /* 0x00000003006d7308 */ /* 0x0002a20000000800 */
[----:B------:R-:W-:Y:S02]  /*9e50*/  IMAD.MOV.U32 R218, RZ, RZ, R64 ;  /* 0x000000ffffda7224 */ /* 0x000fe400078e0040 */
[----:B------:R-:W-:-:S05]  /*9e60*/  FFMA.FTZ R64, R101, c[0x0][0x23c], -R0 ;  /* 0x00008f0065407a23 */ /* 0x000fca0000010800 */
[----:B------:R-:W-:Y:S01]  /*9e70*/  MUFU.EX2 R70, R70 ;  /* 0x0000004600467308 */ /* 0x000fe20000000800 */
[----:B-1----:R-:W-:Y:S01]  /*9e80*/  FFMA.FTZ R3, R124, c[0x0][0x23c], -R0 ;  /* 0x00008f007c037a23 */ /* 0x002fe20000010800 */
[----:B------:R-:W-:-:S06]  /*9e90*/  MOV R124, R88 ;  /* 0x00000058007c7202 */ /* 0x000fcc0000000f00 */
[----:B------:R-:W-:Y:S01]  /*9ea0*/  MUFU.EX2 R64, R64 ;  /* 0x0000004000407308 */ /* 0x000fe20000000800 */
[----:B--2---:R-:W-:-:S07]  /*9eb0*/  F2FP.BF16.PACK_AB R9, R109, R108 ;  /* 0x0000006c6d09723e */ /* 0x004fce00000010ff */
[----:B------:R1:W-:Y:S02]  /*9ec0*/  MUFU.EX2 R107, R3 ;  /* 0x00000003006b7308 */ /* 0x0003e40000000800 */
[----:B-1----:R-:W-:-:S06]  /*9ed0*/  FFMA.FTZ R3, R148, c[0x0][0x23c], -R0 ;  /* 0x00008f0094037a23 */ /* 0x002fcc0000010800 */
[----:B------:R1:W2:Y:S02]  /*9ee0*/  MUFU.EX2 R106, R3 ;  /* 0x00000003006a7308 */ /* 0x0002a40000000800 */
[----:B-1----:R-:W-:Y:S01]  /*9ef0*/  FFMA.FTZ R3, R87, c[0x0][0x23c], -R4 ;  /* 0x00008f0057037a23 */ /* 0x002fe20000010804 */
[----:B--2---:R-:W-:-:S05]  /*9f00*/  F2FP.BF16.PACK_AB R11, R106, R107 ;  /* 0x0000006b6a0b723e */ /* 0x004fca00000010ff */
[----:B------:R1:W-:Y:S02]  /*9f10*/  MUFU.EX2 R114, R3 ;  /* 0x0000000300727308 */ /* 0x0003e40000000800 */
[C---:B------:R-:W-:Y:S08]  /*9f20*/  HMMA.16816.F32.BF16 R140, R8.reuse, R12, R140 ;  /* 0x0000000c088c723c */ /* 0x040ff0000004188c */
[----:B------:R-:W-:Y:S01]  /*9f30*/  HMMA.16816.F32.BF16 R48, R8, R14, R48 ;  /* 0x0000000e0830723c */ /* 0x000fe20000041830 */
[----:B-1----:R-:W-:Y:S01]  /*9f40*/  FFMA.FTZ R3, R119, c[0x0][0x23c], -R2 ;  /* 0x00008f0077037a23 */ /* 0x002fe20000010802 */
[----:B------:R-:W-:-:S02]  /*9f50*/  MOV R119, R196 ;  /* 0x000000c400777202 */ /* 0x000fc40000000f00 */
[----:B------:R-:W-:Y:S01]  /*9f60*/  MOV R196, R62 ;  /* 0x0000003e00c47202 */ /* 0x000fe20000000f00 */
[----:B------:R1:W-:Y:S03]  /*9f70*/  MUFU.EX2 R96, R3 ;  /* 0x0000000300607308 */ /* 0x0003e60000000800 */
[----:B------:R-:W-:Y:S01]  /*9f80*/  HMMA.16816.F32.BF16 R160, R8, R20, R44 ;  /* 0x0000001408a0723c */ /* 0x000fe2000004182c */
[----:B------:R-:W-:Y:S01]  /*9f90*/  FFMA.FTZ R62, R92, c[0x0][0x23c], -R2 ;  /* 0x00008f005c3e7a23 */ /* 0x000fe20000010802 */
[----:B------:R-:W-:-:S05]  /*9fa0*/  F2FP.BF16.PACK_AB R6, R124, R119 ;  /* 0x000000777c06723e */ /* 0x000fca00000010ff */
[----:B------:R-:W-:Y:S01]  /*9fb0*/  MUFU.EX2 R62, R62 ;  /* 0x0000003e003e7308 */ /* 0x000fe20000000800 */
[----:B------:R-:W-:Y:S01]  /*9fc0*/  HMMA.16816.F32.BF16 R52, R8, R22, R28 ;  /* 0x000000160834723c */ /* 0x000fe2000004181c */
[----:B------:R-:W2:Y:S01]  /*9fd0*/  LDSM.16.MT88.4 R28, [R205+0x5000] ;  /* 0x00500000cd1c783b */ /* 0x000ea20000004200 */
[----:B-1----:R-:W-:-:S05]  /*9fe0*/  FFMA.FTZ R3, R121, c[0x0][0x23c], -R2 ;  /* 0x00008f0079037a23 */ /* 0x002fca0000010802 */
[----:B------:R-:W-:Y:S02]  /*9ff0*/  F2FP.BF16.PACK_AB R8, R170, R171 ;  /* 0x000000abaa08723e */ /* 0x000fe400000010ff */
[----:B------:R-:W-:Y:S01]  /*a000*/  F2FP.BF16.PACK_AB R9, R227, R229 ;  /* 0x000000e5e309723e */ /* 0x000fe200000010ff */
[----:B------:R1:W3:Y:S01]  /*a010*/  MUFU.EX2 R95, R3 ;  /* 0x00000003005f7308 */ /* 0x0002e20000000800 */
[----:B------:R-:W-:Y:S02]  /*a020*/  F2FP.BF16.PACK_AB R11, R225, R226 ;  /* 0x000000e2e10b723e */ /* 0x000fe400000010ff */
[----:B------:R-:W-:Y:S02]  /*a030*/  MOV R121, R219 ;  /* 0x000000db00797202 */ /* 0x000fe40000000f00 */
[----:B------:R-:W-:Y:S01]  /*a040*/  MOV R219, R83 ;  /* 0x0000005300db7202 */ /* 0x000fe20000000f00 */
[----:B-1----:R-:W-:Y:S01]  /*a050*/  FFMA.FTZ R3, R122, c[0x0][0x23c], -R2 ;  /* 0x00008f007a037a23 */ /* 0x002fe20000010802 */
[----:B------:R-:W-:-:S02]  /*a060*/  MOV R122, R199 ;  /* 0x000000c7007a7202 */ /* 0x000fc40000000f00 */
[----:B------:R-:W-:Y:S01]  /*a070*/  MOV R199, R82 ;  /* 0x0000005200c77202 */ /* 0x000fe20000000f00 */
[----:B------:R1:W-:Y:S02]  /*a080*/  MUFU.EX2 R88, R3 ;  /* 0x0000000300587308 */ /* 0x0003e40000000800 */
[----:B-1----:R-:W-:Y:S01]  /*a090*/  FFMA.FTZ R3, R120, c[0x0][0x23c], -R2 ;  /* 0x00008f0078037a23 */ /* 0x002fe20000010802 */
[----:B------:R-:W-:Y:S02]  /*a0a0*/  MOV R120, R198 ;  /* 0x000000c600787202 */ /* 0x000fe40000000f00 */
[----:B------:R-:W-:-:S03]  /*a0b0*/  MOV R198, R78 ;  /* 0x0000004e00c67202 */ /* 0x000fc60000000f00 */
[----:B------:R1:W-:Y:S02]  /*a0c0*/  MUFU.EX2 R87, R3 ;  /* 0x0000000300577308 */ /* 0x0003e40000000800 */
[----:B-1----:R-:W-:Y:S02]  /*a0d0*/  FFMA.FTZ R3, R133, c[0x0][0x23c], -R0 ;  /* 0x00008f0085037a23 */ /* 0x002fe40000010800 */
[----:B------:R-:W-:-:S04]  /*a0e0*/  IMAD.MOV.U32 R133, RZ, RZ, R85 ;  /* 0x000000ffff857224 */ /* 0x000fc800078e0055 */
[----:B------:R1:W-:Y:S01]  /*a0f0*/  MUFU.EX2 R85, R3 ;  /* 0x0000000300557308 */ /* 0x0003e20000000800 */
[----:B------:R-:W-:-:S07]  /*a100*/  F2FP.BF16.PACK_AB R10, R120, R133 ;  /* 0x00000085780a723e */ /* 0x000fce00000010ff */
[----:B------:R-:W-:Y:S01]  /*a110*/  HMMA.16816.F32.BF16 R144, R8, R12, R40 ;  /* 0x0000000c0890723c */ /* 0x000fe20000041828 */
[----:B-1----:R-:W-:Y:S01]  /*a120*/  FFMA.FTZ R3, R172, c[0x0][0x23c], -R0 ;  /* 0x00008f00ac037a23 */ /* 0x002fe20000010800 */
[----:B------:R-:W-:-:S06]  /*a130*/  MOV R172, R201 ;  /* 0x000000c900ac7202 */ /* 0x000fcc0000000f00 */
[----:B------:R-:W-:Y:S01]  /*a140*/  HMMA.16816.F32.BF16 R40, R8, R20, R16 ;  /* 0x000000140828723c */ /* 0x000fe20000041810 */
[----:B------:R-:W1:Y:S01]  /*a150*/  LDSM.16.MT88.4 R16, [R206+0x5000] ;  /* 0x00500000ce10783b */ /* 0x000e620000004200 */
[----:B------:R4:W5:Y:S01]  /*a160*/  MUFU.EX2 R86, R3 ;  /* 0x0000000300567308 */ /* 0x0009620000000800 */
[----:B------:R-:W-:-:S05]  /*a170*/  MOV R201, R80 ;  /* 0x0000005000c97202 */ /* 0x000fca0000000f00 */
[C---:B------:R-:W-:Y:S01]  /*a180*/  HMMA.16816.F32.BF16 R44, R8.reuse, R14, R36 ;  /* 0x0000000e082c723c */ /* 0x040fe20000041824 */
[----:B------:R-:W1:Y:S06]  /*a190*/  LDSM.16.MT88.4 R12, [R206+0x5400] ;  /* 0x00540000ce0c783b */ /* 0x000e6c0000004200 */
[--C-:B------:R-:W-:Y:S01]  /*a1a0*/  FFMA.FTZ R36, R97, c[0x0][0x23c], -R2.reuse ;  /* 0x00008f0061247a23 */ /* 0x100fe20000010802 */
[----:B------:R-:W-:Y:S01]  /*a1b0*/  HMMA.16816.F32.BF16 R32, R8, R22, R32 ;  /* 0x000000160820723c */ /* 0x000fe20000041820 */
[----:B------:R-:W-:Y:S01]  /*a1c0*/  FFMA.FTZ R37, R94, c[0x0][0x23c], -R2 ;  /* 0x00008f005e257a23 */ /* 0x000fe20000010802 */
[----:B------:R-:W1:Y:S01]  /*a1d0*/  LDSM.16.MT88.4 R20, [R205+0x5400] ;  /* 0x00540000cd14783b */ /* 0x000e620000004200 */
[----:B----4-:R-:W-:Y:S01]  /*a1e0*/  FFMA.FTZ R3, R135, c[0x0][0x23c], -R0 ;  /* 0x00008f0087037a23 */ /* 0x010fe20000010800 */
[----:B------:R-:W-:Y:S01]  /*a1f0*/  MOV R135, R66 ;  /* 0x0000004200877202 */ /* 0x000fe20000000f00 */
[----:B------:R-:W-:Y:S01]  /*a200*/  FFMA.FTZ R66, R99, c[0x0][0x23c], -R4 ;  /* 0x00008f0063427a23 */ /* 0x000fe20000010804 */
[----:B------:R-:W-:Y:S01]  /*a210*/  MOV R99, R155 ;  /* 0x0000009b00637202 */ /* 0x000fe20000000f00 */
[----:B------:R4:W-:Y:S01]  /*a220*/  MUFU.EX2 R84, R3 ;  /* 0x0000000300547308 */ /* 0x0009e20000000800 */
[----:B---3--:R-:W-:Y:S01]  /*a230*/  F2FP.BF16.PACK_AB R8, R95, R96 ;  /* 0x000000605f08723e */ /* 0x008fe200000010ff */
[--C-:B------:R-:W-:Y:S01]  /*a240*/  FFMA.FTZ R38, R125, c[0x0][0x23c], -R0.reuse ;  /* 0x00008f007d267a23 */ /* 0x100fe20000010800 */
[----:B-----5:R-:W-:Y:S01]  /*a250*/  F2FP.BF16.PACK_AB R9, R86, R85 ;  /* 0x000000555609723e */ /* 0x020fe200000010ff */
[----:B------:R-:W-:Y:S01]  /*a260*/  FFMA.FTZ R39, R123, c[0x0][0x23c], -R0 ;  /* 0x00008f007b277a23 */ /* 0x000fe20000010800 */
[----:B------:R-:W-:-:S03]  /*a270*/  F2FP.BF16.PACK_AB R10, R87, R88 ;  /* 0x00000058570a723e */ /* 0x000fc600000010ff */
[----:B------:R-:W-:Y:S01]  /*a280*/  MUFU.EX2 R66, R66 ;  /* 0x0000004200427308 */ /* 0x000fe20000000800 */
[----:B----4-:R-:W-:Y:S01]  /*a290*/  FFMA.FTZ R3, R173, c[0x0][0x23c], -R0 ;  /* 0x00008f00ad037a23 */ /* 0x010fe20000010800 */
[----:B------:R-:W-:Y:S01]  /*a2a0*/  MOV R173, R69 ;  /* 0x0000004500ad7202 */ /* 0x000fe20000000f00 */
[----:B------:R-:W-:Y:S01]  /*a2b0*/  FFMA.FTZ R69, R89, c[0x0][0x23c], -R4 ;  /* 0x00008f0059457a23 */ /* 0x000fe20000010804 */
[----:B------:R-:W-:-:S04]  /*a2c0*/  F2FP.BF16.PACK_AB R4, R121, R122 ;  /* 0x0000007a7904723e */ /* 0x000fc800000010ff */
[----:B------:R3:W4:Y:S03]  /*a2d0*/  MUFU.EX2 R83, R3 ;  /* 0x0000000300537308 */ /* 0x0007260000000800 */
[C---:B--2---:R-:W-:Y:S05]  /*a2e0*/  HMMA.16816.F32.BF16 R144, R4.reuse, R28, R144 ;  /* 0x0000001c0490723c */ /* 0x044fea0000041890 */
[----:B------:R-:W-:Y:S03]  /*a2f0*/  MUFU.EX2 R69, R69 ;  /* 0x0000004500457308 */ /* 0x000fe60000000800 */
[----:B------:R-:W-:Y:S01]  /*a300*/  HMMA.16816.F32.BF16 R44, R4, R30, R44 ;  /* 0x0000001e042c723c */ /* 0x000fe2000004182c */
[----:B---3--:R-:W-:Y:S01]  /*a310*/  FFMA.FTZ R3, R132, c[0x0][0x23c], -R2 ;  /* 0x00008f0084037a23 */ /* 0x008fe20000010802 */
[----:B----4-:R-:W-:-:S03]  /*a320*/  F2FP.BF16.PACK_AB R11, R83, R84 ;  /* 0x00000054530b723e */ /* 0x010fc600000010ff */
[----:B------:R2:W-:Y:S03]  /*a330*/  MUFU.EX2 R82, R3 ;  /* 0x0000000300527308 */ /* 0x0005e60000000800 */
[----:B-1----:R-:W-:Y:S08]  /*a340*/  HMMA.16816.F32.BF16 R40, R4, R16, R40 ;  /* 0x000000100428723c */ /* 0x002ff00000041828 */
[----:B------:R-:W-:Y:S01]  /*a350*/  HMMA.16816.F32.BF16 R140, R8, R28, R140 ;  /* 0x0000001c088c723c */ /* 0x000fe2000004188c */
[----:B--2---:R-:W-:-:S07]  /*a360*/  FFMA.FTZ R3, R126, c[0x0][0x23c], -R2 ;  /* 0x00008f007e037a23 */ /* 0x004fce0000010802 */
[----:B------:R-:W-:Y:S01]  /*a370*/  HMMA.16816.F32.BF16 R148, R8, R30, R48 ;  /* 0x0000001e0894723c */ /* 0x000fe20000041830 */
[----:B------:R-:W-:Y:S01]  /*a380*/  MUFU.EX2 R31, R38 ;  /* 0x00000026001f7308 */ /* 0x000fe20000000800 */
[----:B------:R-:W-:-:S05]  /*a390*/  FFMA.FTZ R28, R243, R73, R129 ;  /* 0x00000049f31c7223 */ /* 0x000fca0000010081 */
[--C-:B------:R-:W-:Y:S01]  /*a3a0*/  FFMA.FTZ R48, R104, c[0x0][0x23c], -R0.reuse ;  /* 0x00008f0068307a23 */ /* 0x100fe20000010800 */
[C---:B------:R-:W-:Y:S01]  /*a3b0*/  HMMA.16816.F32.BF16 R160, R8.reuse, R16, R160 ;  /* 0x0000001008a0723c */ /* 0x040fe200000418a0 */
[----:B------:R1:W2:Y:S01]  /*a3c0*/  MUFU.EX2 R81, R3 ;  /* 0x0000000300517308 */ /* 0x0002a20000000800 */
[--C-:B------:R-:W-:Y:S02]  /*a3d0*/  FFMA.FTZ R49, R103, c[0x0][0x23c], -R0.reuse ;  /* 0x00008f0067317a23 */ /* 0x100fe40000010800 */
[--C-:B------:R-:W-:Y:S02]  /*a3e0*/  FFMA.FTZ R50, R117, c[0x0][0x23c], -R0.reuse ;  /* 0x00008f0075327a23 */ /* 0x100fe40000010800 */
[----:B------:R-:W-:Y:S02]  /*a3f0*/  FFMA.FTZ R51, R116, c[0x0][0x23c], -R0 ;  /* 0x00008f0074337a23 */ /* 0x000fe40000010800 */
[----:B------:R-:W-:Y:S01]  /*a400*/  HMMA.16816.F32.BF16 R8, R8, R18, R52 ;  /* 0x000000120808723c */ /* 0x000fe20000041834 */
[----:B------:R-:W-:Y:S01]  /*a410*/  MUFU.EX2 R55, R26 ;  /* 0x0000001a00377308 */ /* 0x000fe20000000800 */
[----:B-1----:R-:W-:-:S07]  /*a420*/  FFMA.FTZ R3, R134, c[0x0][0x23c], -R2 ;  /* 0x00008f0086037a23 */ /* 0x002fce0000010802 */
[----:B------:R1:W-:Y:S08]  /*a430*/  MUFU.EX2 R54, R25 ;  /* 0x0000001900367308 */ /* 0x0003f00000000800 */
[----:B------:R3:W-:Y:S01]  /*a440*/  MUFU.EX2 R80, R3 ;  /* 0x0000000300507308 */ /* 0x0007e20000000800 */
[----:B-1----:R-:W-:Y:S01]  /*a450*/  HMMA.16816.F32.BF16 R24, R4, R18, R32 ;  /* 0x000000120418723c */ /* 0x002fe20000041820 */
[----:B------:R-:W1:Y:S06]  /*a460*/  LDSM.16.MT88.4 R16, [R205+0x5800] ;  /* 0x00580000cd10783b */ /* 0x000e6c0000004200 */
[----:B------:R-:W-:Y:S01]  /*a470*/  MUFU.EX2 R53, R36 ;  /* 0x0000002400357308 */ /* 0x000fe20000000800 */
[----:B--2---:R-:W-:Y:S01]  /*a480*/  F2FP.BF16.PACK_AB R4, R81, R82 ;  /* 0x000000525104723e */ /* 0x004fe200000010ff */
[----:B---3--:R-:W-:-:S02]  /*a490*/  FFMA.FTZ R3, R127, c[0x0][0x23c], -R2 ;  /* 0x00008f007f037a23 */ /* 0x008fc40000010802 */
[----:B------:R-:W-:-:S04]  /*a4a0*/  FFMA.FTZ R2, R177, c[0x0][0x23c], -R0 ;  /* 0x00008f00b1027a23 */ /* 0x000fc80000010800 */
[----:B------:R-:W-:Y:S08]  /*a4b0*/  MUFU.EX2 R52, R37 ;  /* 0x0000002500347308 */ /* 0x000ff00000000800 */
[----:B------:R2:W3:Y:S08]  /*a4c0*/  MUFU.EX2 R79, R3 ;  /* 0x00000003004f7308 */ /* 0x0004f00000000800 */
[----:B------:R4:W-:Y:S01]  /*a4d0*/  MUFU.EX2 R77, R2 ;  /* 0x00000002004d7308 */ /* 0x0009e20000000800 */
[----:B--2---:R-:W-:Y:S01]  /*a4e0*/  FFMA.FTZ R3, R175, c[0x0][0x23c], -R0 ;  /* 0x00008f00af037a23 */ /* 0x004fe20000010800 */
[----:B---3--:R-:W-:-:S06]  /*a4f0*/  F2FP.BF16.PACK_AB R6, R79, R80 ;  /* 0x000000504f06723e */ /* 0x008fcc00000010ff */
[----:B------:R-:W-:Y:S01]  /*a500*/  MUFU.EX2 R30, R39 ;  /* 0x00000027001e7308 */ /* 0x000fe20000000800 */
[----:B----4-:R-:W-:-:S07]  /*a510*/  FFMA.FTZ R2, R241, R71, R220 ;  /* 0x00000047f1027223 */ /* 0x010fce00000100dc */
[----:B------:R2:W3:Y:S08]  /*a520*/  MUFU.EX2 R78, R3 ;  /* 0x00000003004e7308 */ /* 0x0004f00000000800 */
[----:B------:R-:W-:Y:S01]  /*a530*/  MUFU.EX2 R48, R48 ;  /* 0x0000003000307308 */ /* 0x000fe20000000800 */
[----:B--2---:R-:W-:Y:S01]  /*a540*/  FFMA.FTZ R3, R176, c[0x0][0x23c], -R0 ;  /* 0x00008f00b0037a23 */ /* 0x004fe20000010800 */
[----:B---3--:R-:W-:-:S06]  /*a550*/  F2FP.BF16.PACK_AB R5, R77, R78 ;  /* 0x0000004e4d05723e */ /* 0x008fcc00000010ff */
[----:B------:R-:W-:Y:S01]  /*a560*/  MUFU.EX2 R49, R49 ;  /* 0x0000003100317308 */ /* 0x000fe20000000800 */
[----:B------:R-:W-:-:S07]  /*a570*/  FFMA.FTZ R0, R242, R74, R130 ;  /* 0x0000004af2007223 */ /* 0x000fce0000010082 */
[----:B------:R-:W2:Y:S08]  /*a580*/  MUFU.EX2 R76, R3 ;  /* 0x00000003004c7308 */ /* 0x000eb00000000800 */
[----:B------:R-:W-:Y:S01]  /*a590*/  MUFU.EX2 R50, R50 ;  /* 0x0000003200327308 */ /* 0x000fe20000000800 */
[----:B--2---:R-:W-:Y:S01]  /*a5a0*/  F2FP.BF16.PACK_AB R7, R75, R76 ;  /* 0x0000004c4b07723e */ /* 0x004fe200000010ff */
[----:B------:R-:W-:-:S06]  /*a5b0*/  FFMA.FTZ R3, R240, R72, R173 ;  /* 0x00000048f0037223 */ /* 0x000fcc00000100ad */
[----:B------:R-:W2:Y:S01]  /*a5c0*/  MUFU.EX2 R51, R51 ;  /* 0x0000003300337308 */ /* 0x000ea20000000800 */
[C---:B------:R-:W-:Y:S01]  /*a5d0*/  HMMA.16816.F32.BF16 R32, R4.reuse, R14, R8 ;  /* 0x0000000e0420723c */ /* 0x040fe20000041808 */
[----:B------:R-:W3:Y:S07]  /*a5e0*/  LDSM.16.MT88.4 R8, [R206+0x5800] ;  /* 0x00580000ce08783b */ /* 0x000eee0000004200 */
[C---:B------:R-:W-:Y:S08]  /*a5f0*/  HMMA.16816.F32.BF16 R140, R4.reuse, R20, R140 ;  /* 0x00000014048c723c */ /* 0x040ff0000004188c */
[C---:B------:R-:W-:Y:S08]  /*a600*/  HMMA.16816.F32.BF16 R148, R4.reuse, R22, R148 ;  /* 0x000000160494723c */ /* 0x040ff00000041894 */
[----:B------:R-:W-:Y:S07]  /*a610*/  HMMA.16816.F32.BF16 R160, R4, R12, R160 ;  /* 0x0000000c04a0723c */ /* 0x000fee00000418a0 */
[----:B------:R-:W-:-:S02]  /*a620*/  F2FP.BF16.PACK_AB R4, R252, R118 ;  /* 0x00000076fc04723e */ /* 0x000fc400000010ff */
[----:B------:R-:W-:Y:S02]  /*a630*/  F2FP.BF16.PACK_AB R5, R244, R237 ;  /* 0x000000edf405723e */ /* 0x000fe400000010ff */
[----:B------:R-:W-:Y:S02]  /*a640*/  F2FP.BF16.PACK_AB R6, R245, R235 ;  /* 0x000000ebf506723e */ /* 0x000fe400000010ff */
[----:B------:R-:W-:-:S07]  /*a650*/  F2FP.BF16.PACK_AB R7, R234, R236 ;  /* 0x000000ecea07723e */ /* 0x000fce00000010ff */
[C---:B------:R-:W-:Y:S07]  /*a660*/  HMMA.16816.F32.BF16 R144, R4.reuse, R20, R144 ;  /* 0x000000140490723c */ /* 0x040fee0000041890 */
[----:B------:R-:W-:Y:S01]  /*a670*/  FADD.FTZ R20, R135, R3 ;  /* 0x0000000387147221 */ /* 0x000fe20000010000 */
[C---:B------:R-:W-:Y:S01]  /*a680*/  HMMA.16816.F32.BF16 R40, R4.reuse, R12, R40 ;  /* 0x0000000c0428723c */ /* 0x040fe20000041828 */
[----:B------:R-:W-:Y:S01]  /*a690*/  FADD.FTZ R3, R221, R2 ;  /* 0x00000002dd037221 */ /* 0x000fe20000010000 */
[----:B------:R-:W-:Y:S01]  /*a6a0*/  MOV R135, R168 ;  /* 0x000000a800877202 */ /* 0x000fe20000000f00 */
[----:B------:R-:W-:Y:S01]  /*a6b0*/  FADD.FTZ R2, R188, R0 ;  /* 0x00000000bc027221 */ /* 0x000fe20000010000 */
[----:B------:R-:W-:Y:S01]  /*a6c0*/  MOV R168, R156 ;  /* 0x0000009c00a87202 */ /* 0x000fe20000000f00 */
[----:B------:R-:W-:Y:S01]  /*a6d0*/  FADD.FTZ R0, R184, R28 ;  /* 0x0000001cb8007221 */ /* 0x000fe20000010000 */
[----:B------:R-:W-:Y:S01]  /*a6e0*/  MOV R156, R158 ;  /* 0x0000009e009c7202 */ /* 0x000fe20000000f00 */
[----:B------:R-:W-:Y:S01]  /*a6f0*/  FADD.FTZ R29, R172, R20 ;  /* 0x00000014ac1d7221 */ /* 0x000fe20000010000 */
[C---:B------:R-:W-:Y:S01]  /*a700*/  HMMA.16816.F32.BF16 R36, R4.reuse, R22, R44 ;  /* 0x000000160424723c */ /* 0x040fe2000004182c */
[----:B------:R-:W-:Y:S01]  /*a710*/  FADD.FTZ R3, R222, R3 ;  /* 0x00000003de037221 */ /* 0x000fe20000010000 */
[----:B------:R-:W-:Y:S01]  /*a720*/  MOV R172, R169 ;  /* 0x000000a900ac7202 */ /* 0x000fe20000000f00 */
[----:B------:R-:W-:Y:S01]  /*a730*/  FADD.FTZ R2, R190, R2 ;  /* 0x00000002be027221 */ /* 0x000fe20000010000 */
[----:B------:R-:W-:Y:S01]  /*a740*/  MOV R132, R168 ;  /* 0x000000a800847202 */ /* 0x000fe20000000f00 */
[----:B------:R-:W-:Y:S01]  /*a750*/  IMAD.MOV.U32 R169, RZ, RZ, R157 ;  /* 0x000000ffffa97224 */ /* 0x000fe200078e009d */
[----:B------:R-:W-:Y:S01]  /*a760*/  MOV R157, R152 ;  /* 0x00000098009d7202 */ /* 0x000fe20000000f00 */
[----:B------:R-:W-:Y:S01]  /*a770*/  FADD.FTZ R28, R185, R0 ;  /* 0x00000000b91c7221 */ /* 0x000fe20000010000 */
[----:B------:R-:W-:Y:S01]  /*a780*/  HMMA.16816.F32.BF16 R12, R4, R14, R24 ;  /* 0x0000000e040c723c */ /* 0x000fe20000041818 */
[----:B------:R-:W-:Y:S01]  /*a790*/  FADD.FTZ R0, R135, R29 ;  /* 0x0000001d87007221 */ /* 0x000fe20000010000 */
[----:B------:R-:W-:Y:S01]  /*a7a0*/  MOV R173, R169 ;  /* 0x000000a900ad7202 */ /* 0x000fe20000000f00 */
[----:B------:R-:W-:Y:S01]  /*a7b0*/  FADD.FTZ R3, R238, R3 ;  /* 0x00000003ee037221 */ /* 0x000fe20000010000 */
[----:B------:R-:W-:Y:S01]  /*a7c0*/  MOV R158, R153 ;  /* 0x00000099009e7202 */ /* 0x000fe20000000f00 */
[----:B------:R-:W-:Y:S01]  /*a7d0*/  FADD.FTZ R2, R193, R2 ;  /* 0x00000002c1027221 */ /* 0x000fe20000010000 */
[----:B------:R-:W-:Y:S01]  /*a7e0*/  MOV R168, R156 ;  /* 0x0000009c00a87202 */ /* 0x000fe20000000f00 */
[----:B------:R-:W-:Y:S01]  /*a7f0*/  IMAD.MOV.U32 R126, RZ, RZ, R172 ;  /* 0x000000ffff7e7224 */ /* 0x000fe200078e00ac */
[----:B------:R-:W-:Y:S01]  /*a800*/  F2FP.BF16.PACK_AB R4, R54, R55 ;  /* 0x000000373604723e */ /* 0x000fe200000010ff */
[----:B------:R-:W-:Y:S01]  /*a810*/  FADD.FTZ R3, R90, R3 ;  /* 0x000000035a037221 */ /* 0x000fe20000010000 */
[----:B------:R-:W-:Y:S01]  /*a820*/  F2FP.BF16.PACK_AB R5, R30, R31 ;  /* 0x0000001f1e05723e */ /* 0x000fe200000010ff */
[----:B------:R-:W-:Y:S01]  /*a830*/  FADD.FTZ R2, R197, R2 ;  /* 0x00000002c5027221 */ /* 0x000fe20000010000 */
[----:B------:R-:W-:Y:S01]  /*a840*/  F2FP.BF16.PACK_AB R6, R52, R53 ;  /* 0x000000353406723e */ /* 0x000fe200000010ff */
[----:B------:R-:W-:Y:S01]  /*a850*/  IMAD.MOV.U32 R169, RZ, RZ, R157 ;  /* 0x000000ffffa97224 */ /* 0x000fe200078e009d */
[----:B------:R-:W-:Y:S01]  /*a860*/  F2FP.BF16.PACK_AB R7, R49, R48 ;  /* 0x000000303107723e */ /* 0x000fe200000010ff */
[----:B------:R-:W-:Y:S01]  /*a870*/  IMAD.MOV.U32 R91, RZ, RZ, R173 ;  /* 0x000000ffff5b7224 */ /* 0x000fe200078e00ad */
[----:B------:R-:W-:Y:S01]  /*a880*/  MOV R172, R170 ;  /* 0x000000aa00ac7202 */ /* 0x000fe20000000f00 */
[----:B------:R-:W-:Y:S01]  /*a890*/  FADD.FTZ R2, R192, R2 ;  /* 0x00000002c0027221 */ /* 0x000fe20000010000 */
[----:B------:R-:W-:Y:S01]  /*a8a0*/  MOV R170, R158 ;  /* 0x0000009e00aa7202 */ /* 0x000fe20000000f00 */
[----:B------:R-:W4:Y:S01]  /*a8b0*/  LDSM.16.MT88.4 R152, [R205+0x5c00] ;  /* 0x005c0000cd98783b */ /* 0x000f220000004200 */
[----:B------:R-:W-:Y:S01]  /*a8c0*/  MOV R157, R166 ;  /* 0x000000a6009d7202 */ /* 0x000fe20000000f00 */
[C---:B-1----:R-:W-:Y:S01]  /*a8d0*/  HMMA.16816.F32.BF16 R140, R4.reuse, R16, R140 ;  /* 0x00000010048c723c */ /* 0x042fe2000004188c */
[----:B------:R-:W-:Y:S01]  /*a8e0*/  MOV R134, R168 ;  /* 0x000000a800867202 */ /* 0x000fe20000000f00 */
[----:B------:R-:W-:Y:S01]  /*a8f0*/  FADD.FTZ R2, R194, R2 ;  /* 0x00000002c2027221 */ /* 0x000fe20000010000 */
[----:B------:R-:W-:Y:S01]  /*a900*/  MOV R158, R167 ;  /* 0x000000a7009e7202 */ /* 0x000fe20000000f00 */
[----:B------:R-:W-:Y:S01]  /*a910*/  IMAD.MOV.U32 R98, RZ, RZ, R157 ;  /* 0x000000ffff627224 */ /* 0x000fe200078e009d */
[----:B------:R-:W-:Y:S01]  /*a920*/  MOV R89, R169 ;  /* 0x000000a900597202 */ /* 0x000fe20000000f00 */
[----:B------:R-:W1:Y:S01]  /*a930*/  LDSM.16.MT88.4 R20, [R206+0x5c00] ;  /* 0x005c0000ce14783b */ /* 0x000e620000004200 */
[----:B------:R-:W-:Y:S01]  /*a940*/  MOV R156, R165 ;  /* 0x000000a5009c7202 */ /* 0x000fe20000000f00 */
[----:B------:R-:W-:Y:S01]  /*a950*/  HMMA.16816.F32.BF16 R148, R4, R18, R148 ;  /* 0x000000120494723c */ /* 0x000fe20000041894 */
[----:B------:R-:W-:-:S02]  /*a960*/  MOV R135, R171 ;  /* 0x000000ab00877202 */ /* 0x000fc40000000f00 */
[----:B------:R-:W-:Y:S02]  /*a970*/  MOV R171, R164 ;  /* 0x000000a400ab7202 */ /* 0x000fe40000000f00 */
[----:B------:R-:W-:Y:S02]  /*a980*/  MOV R90, R138 ;  /* 0x0000008a005a7202 */ /* 0x000fe40000000f00 */
[----:B------:R-:W-:Y:S01]  /*a990*/  MOV R173, R170 ;  /* 0x000000aa00ad7202 */ /* 0x000fe20000000f00 */
[----:B---3--:R-:W-:Y:S01]  /*a9a0*/  HMMA.16816.F32.BF16 R160, R4, R8, R160 ;  /* 0x0000000804a0723c */ /* 0x008fe200000418a0 */
[----:B------:R-:W-:Y:S02]  /*a9b0*/  F2FP.BF16.PACK_AB R164, R57, R56 ;  /* 0x0000003839a4723e */ /* 0x000fe400000010ff */
[----:B--2---:R-:W-:Y:S02]  /*a9c0*/  F2FP.BF16.PACK_AB R165, R51, R50 ;  /* 0x0000003233a5723e */ /* 0x004fe400000010ff */
[----:B------:R-:W-:-:S02]  /*a9d0*/  F2FP.BF16.PACK_AB R166, R62, R61 ;  /* 0x0000003d3ea6723e */ /* 0x000fc400000010ff */
[----:B------:R-:W-:Y:S01]  /*a9e0*/  F2FP.BF16.PACK_AB R167, R65, R64 ;  /* 0x0000004041a7723e */ /* 0x000fe200000010ff */
[----:B------:R-:W-:Y:S01]  /*a9f0*/  HMMA.16816.F32.BF16 R24, R4, R10, R32 ;  /* 0x0000000a0418723c */ /* 0x000fe20000041820 */
[----:B------:R-:W-:Y:S02]  /*aa00*/  F2FP.BF16.PACK_AB R168, R199, R219 ;  /* 0x000000dbc7a8723e */ /* 0x000fe400000010ff */
[----:B------:R-:W-:Y:S02]  /*aa10*/  F2FP.BF16.PACK_AB R169, R68, R66 ;  /* 0x0000004244a9723e */ /* 0x000fe400000010ff */
[----:B------:R-:W-:Y:S02]  /*aa20*/  F2FP.BF16.PACK_AB R170, R201, R198 ;  /* 0x000000c6c9aa723e */ /* 0x000fe400000010ff */
[----:B------:R-:W-:Y:S02]  /*aa30*/  F2FP.BF16.PACK_AB R4, R196, R233 ;  /* 0x000000e9c404723e */ /* 0x000fe400000010ff */
[----:B------:R-:W-:-:S02]  /*aa40*/  F2FP.BF16.PACK_AB R5, R189, R232 ;  /* 0x000000e8bd05723e */ /* 0x000fc400000010ff */
[----:B------:R-:W-:Y:S02]  /*aa50*/  F2FP.BF16.PACK_AB R6, R200, R218 ;  /* 0x000000dac806723e */ /* 0x000fe400000010ff */
[----:B------:R-:W-:Y:S01]  /*aa60*/  F2FP.BF16.PACK_AB R7, R58, R114 ;  /* 0x000000723a07723e */ /* 0x000fe200000010ff */
[----:B----4-:R-:W-:Y:S01]  /*aa70*/  HMMA.16816.F32.BF16 R140, R164, R152, R140 ;  /* 0x00000098a48c723c */ /* 0x010fe2000004188c */
[-C--:B------:R-:W-:Y:S02]  /*aa80*/  MOV R138, R67.reuse ;  /* 0x00000043008a7202 */ /* 0x080fe40000000f00 */
[----:B------:R-:W-:-:S05]  /*aa90*/  @P0 MOV R138, R67 ;  /* 0x00000043008a0202 */ /* 0x000fca0000000f00 */
[C---:B------:R-:W-:Y:S08]  /*aaa0*/  HMMA.16816.F32.BF16 R144, R4.reuse, R16, R144 ;  /* 0x000000100490723c */ /* 0x040ff00000041890 */
[C---:B------:R-:W-:Y:S07]  /*aab0*/  HMMA.16816.F32.BF16 R40, R4.reuse, R8, R40 ;  /* 0x000000080428723c */ /* 0x040fee0000041828 */
[----:B------:R-:W-:Y:S01]  /*aac0*/  FADD.FTZ R8, R191, R28 ;  /* 0x0000001cbf087221 */ /* 0x000fe20000010000 */
[C---:B------:R-:W-:Y:S08]  /*aad0*/  HMMA.16816.F32.BF16 R16, R4.reuse, R18, R36 ;  /* 0x000000120410723c */ /* 0x040ff00000041824 */
[----:B------:R-:W-:Y:S07]  /*aae0*/  HMMA.16816.F32.BF16 R12, R4, R10, R12 ;  /* 0x0000000a040c723c */ /* 0x000fee000004180c */
        /* <DEDUP_REMOVED lines=8> */
[----:B------:R-:W-:Y:S01]  /*ab70*/  FADD.FTZ R0, R136, R0 ;  /* 0x0000000088007221 */ /* 0x000fe20000010000 */
[----:B------:R-:W-:Y:S01]  /*ab80*/  F2FP.BF16.PACK_AB R171, R70, R69 ;  /* 0x0000004546ab723e */ /* 0x000fe200000010ff */
[----:B------:R-:W-:Y:S01]  /*ab90*/  FADD.FTZ R5, R159, R4 ;  /* 0x000000049f057221 */ /* 0x000fe20000010000 */
[----:B-1----:R-:W-:Y:S01]  /*aba0*/  HMMA.16816.F32.BF16 R160, R164, R20, R160 ;  /* 0x00000014a4a0723c */ /* 0x002fe200000418a0 */
[----:B------:R-:W-:Y:S01]  /*abb0*/  FADD.FTZ R4, R91, R6 ;  /* 0x000000065b047221 */ /* 0x000fe20000010000 */
[----:B------:R-:W-:Y:S01]  /*abc0*/  MOV R137, R63 ;  /* 0x0000003f00897202 */ /* 0x000fe20000000f00 */
[----:B------:R-:W-:Y:S01]  /*abd0*/  FADD.FTZ R0, R187, R0 ;  /* 0x00000000bb007221 */ /* 0x000fe20000010000 */
[----:B------:R-:W-:Y:S01]  /*abe0*/  MOV R3, R59 ;  /* 0x0000003b00037202 */ /* 0x000fe20000000f00 */
[----:B------:R-:W-:Y:S01]  /*abf0*/  FADD.FTZ R8, R134, R5 ;  /* 0x0000000586087221 */ /* 0x000fe20000010000 */
[----:B------:R-:W-:Y:S01]  /*ac00*/  @P0 MOV R137, R63 ;  /* 0x0000003f00890202 */ /* 0x000fe20000000f00 */
[----:B------:R-:W-:Y:S01]  /*ac10*/  FADD.FTZ R7, R89, R4 ;  /* 0x0000000459077221 */ /* 0x000fe20000010000 */
[----:B------:R-:W-:Y:S01]  /*ac20*/  HMMA.16816.F32.BF16 R144, R168, R152, R144 ;  /* 0x00000098a890723c */ /* 0x000fe20000041890 */
[----:B------:R-:W-:Y:S01]  /*ac30*/  FADD.FTZ R6, R195, R2 ;  /* 0x00000002c3067221 */ /* 0x000fe20000010000 */
[----:B------:R-:W-:Y:S01]  /*ac40*/  @P0 MOV R3, R59 ;  /* 0x0000003b00030202 */ /* 0x000fe20000000f00 */
[----:B------:R-:W-:-:S02]  /*ac50*/  FADD.FTZ R5, R186, R0 ;  /* 0x00000000ba057221 */ /* 0x000fc40000010000 */
[----:B------:R-:W-:Y:S02]  /*ac60*/  FADD.FTZ R4, R98, R8 ;  /* 0x0000000862047221 */ /* 0x000fe40000010000 */
        /* <DEDUP_REMOVED lines=77> */
[----:B------:R-:W-:Y:S01]  /*b140*/  @P0 IADD3 R218, R202, -0x3, RZ ;  /* 0xfffffffdcada0810 */ /* 0x000fe20007ffe0ff */
        /* <DEDUP_REMOVED lines=18> */
[----:B------:R-:W-:Y:S01]  /*b270*/  IMAD.MOV.U32 R136, RZ, RZ, R60 ;  /* 0x000000ffff887224 */ /* 0x000fe200078e003c */
[----:B------:R-:W-:Y:S01]  /*b280*/  @P0 MOV R136, R60 ;  /* 0x0000003c00880202 */ /* 0x000fe20000000f00 */
[----:B------:R-:W-:Y:S01]  /*b290*/  FADD.FTZ R243, R65, R0 ;  /* 0x0000000041f37221 */ /* 0x000fe20000010000 */
[----:B------:R-:W-:Y:S01]  /*b2a0*/  MOV R0, R203 ;  /* 0x000000cb00007202 */ /* 0x000fe20000000f00 */
[----:B------:R-:W-:Y:S02]  /*b2b0*/  FADD.FTZ R240, R201, R5 ;  /* 0x00000005c9f07221 */ /* 0x000fe40000010000 */
[----:B------:R-:W-:Y:S02]  /*b2c0*/  FADD.FTZ R241, R70, R4 ;  /* 0x0000000446f17221 */ /* 0x000fe40000010000 */
[----:B------:R-:W-:Y:S01]  /*b2d0*/  FADD.FTZ R242, R62, R2 ;  /* 0x000000023ef27221 */ /* 0x000fe20000010000 */
[----:B------:R-:W-:Y:S05]  /*b2e0*/  @P0 BRA `(.L_x_17) ;  /* 0x0000001000000947 */ /* 0x000fea0003800000 */
.L_x_15:
[----:B------:R-:W-:-:S04]  /*b2f0*/  IADD3 R218, R0, -0x1, RZ ;  /* 0xffffffff00da7810 */ /* 0x000fc80007ffe0ff */
.L_x_17:
[----:B------:R-:W-:-:S13]  /*b300*/  ISETP.GE.AND P0, PT, R218, RZ, PT ;  /* 0x000000ffda00720c */ /* 0x000fda0003f06270 */
[----:B------:R-:W-:Y:S05]  /*b310*/  @!P0 BRA `(.L_x_18) ;  /* 0x000037b000008947 */ /* 0x000fea0003800000 */
[----:B------:R-:W2:Y:S01]  /*b320*/  LDL.LU.64 R6, [R1+0x30] ;  /* 0x0000300001067983 */ /* 0x000ea20000300a00 */
[----:B------:R-:W-:Y:S01]  /*b330*/  IMAD.MOV.U32 R2, RZ, RZ, c[0x0][0x19c] ;  /* 0x00006700ff027624 */ /* 0x000fe200078e00ff */
[----:B------:R-:W-:Y:S01]  /*b340*/  ULDC.64 UR4, c[0x0][0x1a0] ;  /* 0x0000680000047ab9 */ /* 0x000fe20000000a00 */
[----:B------:R-:W-:Y:S01]  /*b350*/  IMAD.MOV.U32 R0, RZ, RZ, c[0x0][0x198] ;  /* 0x00006600ff007624 */ /* 0x000fe200078e00ff */
[----:B------:R-:W3:Y:S01]  /*b360*/  LDL.LU.64 R4, [R1+0x38] ;  /* 0x0000380001047983 */ /* 0x000ee20000300a00 */
[----:B------:R-:W-:Y:S01]  /*b370*/  MOV R133, R137 ;  /* 0x0000008900857202 */ /* 0x000fe20000000f00 */
[----:B------:R-:W-:Y:S01]  /*b380*/  IMAD.MOV.U32 R132, RZ, RZ, R138 ;  /* 0x000000ffff847224 */ /* 0x000fe200078e008a */
[----:B------:R-:W-:Y:S01]  /*b390*/  MOV R135, R3 ;  /* 0x0000000300877202 */ /* 0x000fe20000000f00 */
[----:B------:R-:W-:Y:S01]  /*b3a0*/  IMAD.MOV.U32 R134, RZ, RZ, R136 ;  /* 0x000000ffff867224 */ /* 0x000fe200078e0088 */
[----:B------:R-:W-:Y:S01]  /*b3b0*/  SHF.L.U64.HI R252, R0, 0x6, R2 ;  /* 0x0000000600fc7819 */ /* 0x000fe20000010202 */
[----:B------:R-:W-:-:S02]  /*b3c0*/  USHF.L.U64.HI UR5, UR4, 0x6, UR5 ;  /* 0x0000000604057899 */ /* 0x000fc40008010205 */
[----:B------:R-:W-:Y:S01]  /*b3d0*/  USHF.L.U32 UR4, UR4, 0x6, URZ ;  /* 0x0000000604047899 */ /* 0x000fe2000800063f */
[----:B--2---:R-:W-:Y:S02]  /*b3e0*/  MOV R245, R7 ;  /* 0x0000000700f57202 */ /* 0x004fe40000000f00 */
[----:B---3--:R-:W-:Y:S01]  /*b3f0*/  MOV R244, R4 ;  /* 0x0000000400f47202 */ /* 0x008fe20000000f00 */
[----:B------:R-:W-:Y:S05]  /*b400*/  BRA `(.L_x_19) ;  /* 0x000001b000007947 */ /* 0x000fea0003800000 */
.L_x_21:
[----:B------:R-:W-:Y:S01]  /*b410*/  IADD3 R0, R218, -0x1, RZ ;  /* 0xffffffffda007810 */ /* 0x000fe20007ffe0ff */
[----:B------:R-:W-:Y:S03]  /*b420*/  IMAD.MOV.U32 R219, RZ, RZ, c[0x0][0x198] ;  /* 0x00006600ffdb7624 */ /* 0x000fe600078e00ff */
[----:B------:R-:W-:Y:S01]  /*b430*/  SHF.R.S32.HI R136, RZ, 0x1f, R0 ;  /* 0x0000001fff887819 */ /* 0x000fe20000011400 */
[----:B------:R-:W-:Y:S04]  /*b440*/  IMAD.WIDE.U32 R2, R0, c[0x0][0x198], RZ ;  /* 0x0000660000027a25 */ /* 0x000fe800078e00ff */
[----:B------:R-:W-:Y:S02]  /*b450*/  IMAD R136, R136, c[0x0][0x198], RZ ;  /* 0x0000660088887a24 */ /* 0x000fe400078e02ff */
[----:B------:R-:W-:Y:S02]  /*b460*/  IMAD.SHL.U32 R219, R219, 0x40, RZ ;  /* 0x00000040dbdb7824 */ /* 0x000fe400078e00ff */
[----:B------:R-:W-:Y:S01]  /*b470*/  IMAD R136, R0, c[0x0][0x19c], R136 ;  /* 0x0000670000887a24 */ /* 0x000fe200078e0288 */
[----:B------:R-:W-:Y:S03]  /*b480*/  LEA R0, P1, R2, R248, 0x7 ;  /* 0x000000f802007211 */ /* 0x000fe600078238ff */
[----:B------:R-:W-:Y:S01]  /*b490*/  IMAD.IADD R136, R3, 0x1, R136 ;  /* 0x0000000103887824 */ /* 0x000fe200078e0288 */
[----:B------:R-:W-:Y:S04]  /*b4a0*/  LEA R138, P2, R0, c[0x0][0x168], 0x1 ;  /* 0x00005a00008a7a11 */ /* 0x000fe800078408ff */
[----:B------:R-:W-:Y:S02]  /*b4b0*/  LEA.HI.X R2, R2, R247, R136, 0x7, P1 ;  /* 0x000000f702027211 */ /* 0x000fe400008f3c88 */
[-C--:B------:R-:W-:Y:S02]  /*b4c0*/  IADD3 R136, P1, R138, R219.reuse, RZ ;  /* 0x000000db8a887210 */ /* 0x080fe40007f3e0ff */
[----:B------:R-:W-:Y:S02]  /*b4d0*/  LEA.HI.X R139, R0, c[0x0][0x16c], R2, 0x1, P2 ;  /* 0x00005b00008b7a11 */ /* 0x000fe400010f0c02 */
[-C--:B------:R-:W-:Y:S03]  /*b4e0*/  IADD3 R2, P2, R136, R219.reuse, RZ ;  /* 0x000000db88027210 */ /* 0x080fe60007f5e0ff */
[----:B------:R-:W-:Y:S01]  /*b4f0*/  @!PT LDS RZ, [RZ] ;  /* 0x00000000fffff984 */ /* 0x000fe20000000800 */
[----:B------:R-:W-:Y:S01]  /*b500*/  @!PT LDS RZ, [RZ] ;  /* 0x00000000fffff984 */ /* 0x000fe20000000800 */
[----:B------:R-:W-:Y:S01]  /*b510*/  @!PT LDS RZ, [RZ] ;  /* 0x00000000fffff984 */ /* 0x000fe20000000800 */
[----:B------:R1:W-:Y:S01]  /*b520*/  LDGSTS.E.BYPASS.LTC128B.128 [R217+0x2000], [R138.64] ;  /* 0x020000008ad97fae */ /* 0x0003e2000b901d46 */
[--C-:B------:R-:W-:Y:S01]  /*b530*/  IMAD.X R137, R139, 0x1, R252.reuse, P1 ;  /* 0x000000018b897824 */ /* 0x100fe200008e06fc */
[----:B------:R-:W-:Y:S03]  /*b540*/  IADD3 R172, P1, R2, R219, RZ ;  /* 0x000000db02ac7210 */ /* 0x000fe60007f3e0ff */
[--C-:B------:R-:W-:Y:S01]  /*b550*/  IMAD.X R3, R137, 0x1, R252.reuse, P2 ;  /* 0x0000000189037824 */ /* 0x100fe200010e06fc */
[----:B------:R1:W-:Y:S03]  /*b560*/  LDGSTS.E.BYPASS.LTC128B.128 [R217+0x2800], [R136.64] ;  /* 0x0280000088d97fae */ /* 0x0003e6000b901d46 */
[----:B------:R-:W-:Y:S01]  /*b570*/  IMAD.X R173, R3, 0x1, R252, P1 ;  /* 0x0000000103ad7824 */ /* 0x000fe200008e06fc */
[----:B------:R1:W-:Y:S04]  /*b580*/  LDGSTS.E.BYPASS.LTC128B.128 [R217+0x3000], [R2.64] ;  /* 0x0300000002d97fae */ /* 0x0003e8000b901d46 */
[----:B------:R1:W-:Y:S04]  /*b590*/  LDGSTS.E.BYPASS.LTC128B.128 [R217+0x3800], [R172.64] ;  /* 0x03800000acd97fae */ /* 0x0003e8000b901d46 */
[----:B------:R-:W0:Y:S01]  /*b5a0*/  LDGDEPBAR ;  /* 0x00000000000079af */ /* 0x000e220000000000 */
[----:B------:R-:W-:-:S05]  /*b5b0*/  BRA `(.L_x_20) ;  /* 0x0000073000007947 */ /* 0x000fca0003800000 */
.L_x_19:
[----:B------:R-:W-:Y:S01]  /*b5c0*/  IMAD.MOV.U32 R2, RZ, RZ, c[0x0][0x1a0] ;  /* 0x00006800ff027624 */ /* 0x000fe200078e00ff */
[----:B------:R-:W-:Y:S04]  /*b5d0*/  DEPBAR.LE SB0, 0x0 ;  /* 0x000080000000791a */ /* 0x000fe80000000000 */
[----:B------:R-:W-:Y:S01]  /*b5e0*/  IMAD.MOV.U32 R0, RZ, RZ, 0x7 ;  /* 0x00000007ff007424 */ /* 0x000fe200078e00ff */
[----:B------:R-:W-:Y:S01]  /*b5f0*/  BAR.SYNC.DEFER_BLOCKING 0x0 ;  /* 0x0000000000007b1d */ /* 0x000fe20000010000 */
[----:B------:R-:W-:Y:S01]  /*b600*/  SHF.R.S32.HI R4, RZ, 0x1f, R218 ;  /* 0x0000001fff047819 */ /* 0x000fe200000114da */
[C---:B------:R-:W-:Y:S02]  /*b610*/  IMAD.SHL.U32 R6, R2.reuse, 0x80, RZ ;  /* 0x0000008002067824 */ /* 0x040fe400078e00ff */
[----:B------:R-:W-:Y:S02]  /*b620*/  SHF.L.U64.HI R0, R2, R0, c[0x0][0x1a4] ;  /* 0x0000690002007619 */ /* 0x000fe40000010200 */
[----:B------:R-:W-:Y:S04]  /*b630*/  IMAD.WIDE.U32 R2, R218, R6, R244 ;  /* 0x00000006da027225 */ /* 0x000fe800078e00f4 */
[----:B------:R-:W-:Y:S04]  /*b640*/  IMAD R0, R0, R218, RZ ;  /* 0x000000da00007224 */ /* 0x000fe800078e02ff */
[----:B------:R-:W-:Y:S01]  /*b650*/  IMAD R0, R4, R6, R0 ;  /* 0x0000000604007224 */ /* 0x000fe200078e0200 */
[----:B------:R-:W-:Y:S03]  /*b660*/  LEA R6, P1, R2, c[0x0][0x170], 0x1 ;  /* 0x00005c0002067a11 */ /* 0x000fe600078208ff */
[----:B------:R-:W-:Y:S01]  /*b670*/  IMAD.IADD R0, R3, 0x1, R0 ;  /* 0x0000000103007824 */ /* 0x000fe200078e0200 */
[----:B------:R-:W-:Y:S04]  /*b680*/  IADD3 R4, P0, R6, UR4, RZ ;  /* 0x0000000406047c10 */ /* 0x000fe8000ff1e0ff */
        /* <DEDUP_REMOVED lines=15> */
[----:B------:R-:W1:Y:S08]  /*b780*/  LDSM.16.M88.4 R16, [R204+0x2000] ;  /* 0x00200000cc10783b */ /* 0x000e700000000200 */
        /* <DEDUP_REMOVED lines=86> */
.L_x_20:
        /* <DEDUP_REMOVED lines=131> */
[----:B------:R-:W-:Y:S08]  /*c520*/  SHFL.BFLY PT, R172, R138, 0x2, 0x1f ;  /* 0x0c401f008aac7f89 */ /* 0x000ff000000e0000 */
        /* <DEDUP_REMOVED lines=10> */
[----:B--2---:R-:W-:Y:S04]  /*c5d0*/  FMNMX.FTZ R138, R138, R172, !PT ;  /* 0x000000ac8a8a7209 */ /* 0x004fe80007810000 */
[C---:B------:R-:W-:Y:S01]  /*c5e0*/  FSETP.NEU.FTZ.AND P1, PT, R138.reuse, -INF , PT ;  /* 0xff8000008a00780b */ /* 0x040fe20003f3d000 */
[----:B------:R-:W-:Y:S01]  /*c5f0*/  FADD.FTZ R0, -R138, R132 ;  /* 0x000000848a007221 */ /* 0x000fe20000010100 */
[----:B---3--:R-:W-:Y:S03]  /*c600*/  FMNMX.FTZ R136, R136, R139, !PT ;  /* 0x0000008b88887209 */ /* 0x008fe60007810000 */
[----:B------:R-:W-:Y:S04]  /*c610*/  FMUL.FTZ R0, R0, c[0x0][0x23c] ;  /* 0x00008f0000007a20 */ /* 0x000fe80000410000 */
[----:B------:R2:W3:Y:S01]  /*c620*/  MUFU.EX2 R132, R0 ;  /* 0x0000000000847308 */ /* 0x0004e20000000800 */
[----:B------:R-:W-:Y:S01]  /*c630*/  FMUL.FTZ R172, R136, c[0x0][0x23c] ;  /* 0x00008f0088ac7a20 */ /* 0x000fe20000410000 */
[----:B-1----:R-:W-:Y:S05]  /*c640*/  FMNMX.FTZ R3, R2, R3, !PT ;  /* 0x0000000302037209 */ /* 0x002fea0007810000 */
[----:B------:R-:W-:Y:S02]  /*c650*/  FMUL.FTZ R139, R3, c[0x0][0x23c] ;  /* 0x00008f00038b7a20 */ /* 0x000fe40000410000 */
[C---:B--2---:R-:W-:Y:S04]  /*c660*/  FADD.FTZ R0, -R137.reuse, R133 ;  /* 0x0000008589007221 */ /* 0x044fe80000010100 */
[----:B------:R-:W-:Y:S04]  /*c670*/  FMUL.FTZ R0, R0, c[0x0][0x23c] ;  /* 0x00008f0000007a20 */ /* 0x000fe80000410000 */
[----:B------:R1:W2:Y:S02]  /*c680*/  MUFU.EX2 R133, R0 ;  /* 0x0000000000857308 */ /* 0x0002a40000000800 */
[----:B-1----:R-:W-:Y:S02]  /*c690*/  FADD.FTZ R0, -R136, R134 ;  /* 0x0000008688007221 */ /* 0x002fe40000010100 */
[----:B------:R-:W-:Y:S02]  /*c6a0*/  FMUL.FTZ R134, R138, c[0x0][0x23c] ;  /* 0x00008f008a867a20 */ /* 0x000fe40000410000 */
[----:B------:R-:W-:Y:S03]  /*c6b0*/  FMUL.FTZ R0, R0, c[0x0][0x23c] ;  /* 0x00008f0000007a20 */ /* 0x000fe60000410000 */
[----:B------:R-:W-:Y:S01]  /*c6c0*/  FSEL R134, R134, RZ, P1 ;  /* 0x000000ff86867208 */ /* 0x000fe20000800000 */
[----:B------:R1:W-:Y:S01]  /*c6d0*/  MUFU.EX2 R2, R0 ;  /* 0x0000000000027308 */ /* 0x0003e20000000800 */
        /* <DEDUP_REMOVED lines=23> */
[----:B------:R-:W-:Y:S01]  /*c850*/  FFMA.FTZ R37, R37, c[0x0][0x23c], -R134 ;  /* 0x00008f0025257a23 */ /* 0x000fe20000010886 */
[----:B------:R1:W-:Y:S01]  /*c860*/  MUFU.EX2 R174, R4 ;  /* 0x0000000400ae7308 */ /* 0x0003e20000000800 */
[--C-:B------:R-:W-:Y:S01]  /*c870*/  FFMA.FTZ R22, R22, c[0x0][0x23c], -R135.reuse ;  /* 0x00008f0016167a23 */ /* 0x100fe20000010887 */
[----:B------:R-:W-:Y:S01]  /*c880*/  FSEL R172, R172, RZ, P1 ;  /* 0x000000ffacac7208 */ /* 0x000fe20000800000 */
[--C-:B------:R-:W-:Y:S01]  /*c890*/  FFMA.FTZ R23, R23, c[0x0][0x23c], -R135.reuse ;  /* 0x00008f0017177a23 */ /* 0x100fe20000010887 */
[----:B------:R-:W-:Y:S01]  /*c8a0*/  FSETP.NEU.FTZ.AND P1, PT, R3, -INF , PT ;  /* 0xff8000000300780b */ /* 0x000fe20003f3d000 */
[----:B------:R-:W-:Y:S02]  /*c8b0*/  FFMA.FTZ R50, R50, c[0x0][0x23c], -R135 ;  /* 0x00008f0032327a23 */ /* 0x000fe40000010887 */
[--C-:B------:R-:W-:Y:S01]  /*c8c0*/  FFMA.FTZ R40, R40, c[0x0][0x23c], -R172.reuse ;  /* 0x00008f0028287a23 */ /* 0x100fe200000108ac */
[----:B------:R-:W-:Y:S01]  /*c8d0*/  FSEL R139, R139, RZ, P1 ;  /* 0x000000ff8b8b7208 */ /* 0x000fe20000800000 */
[--C-:B------:R-:W-:Y:S01]  /*c8e0*/  FFMA.FTZ R41, R41, c[0x0][0x23c], -R172.reuse ;  /* 0x00008f0029297a23 */ /* 0x100fe200000108ac */
[----:B------:R-:W-:Y:S01]  /*c8f0*/  MUFU.EX2 R185, R22 ;  /* 0x0000001600b97308 */ /* 0x000fe20000000800 */
[--C-:B------:R-:W-:Y:S02]  /*c900*/  FFMA.FTZ R44, R44, c[0x0][0x23c], -R172.reuse ;  /* 0x00008f002c2c7a23 */ /* 0x100fe400000108ac */
[--C-:B------:R-:W-:Y:S02]  /*c910*/  FFMA.FTZ R42, R42, c[0x0][0x23c], -R139.reuse ;  /* 0x00008f002a2a7a23 */ /* 0x100fe4000001088b */
[--C-:B------:R-:W-:Y:S02]  /*c920*/  FFMA.FTZ R43, R43, c[0x0][0x23c], -R139.reuse ;  /* 0x00008f002b2b7a23 */ /* 0x100fe4000001088b */
[--C-:B------:R-:W-:Y:S02]  /*c930*/  FFMA.FTZ R45, R45, c[0x0][0x23c], -R172.reuse ;  /* 0x00008f002d2d7a23 */ /* 0x100fe400000108ac */
[--C-:B------:R-:W-:Y:S01]  /*c940*/  FFMA.FTZ R46, R46, c[0x0][0x23c], -R139.reuse ;  /* 0x00008f002e2e7a23 */ /* 0x100fe2000001088b */
[----:B------:R4:W-:Y:S01]  /*c950*/  MUFU.EX2 R189, R23 ;  /* 0x0000001700bd7308 */ /* 0x0009e20000000800 */
[----:B------:R-:W-:Y:S02]  /*c960*/  FFMA.FTZ R47, R47, c[0x0][0x23c], -R139 ;  /* 0x00008f002f2f7a23 */ /* 0x000fe4000001088b */
[----:B---3--:R-:W-:Y:S02]  /*c970*/  FMUL.FTZ R16, R132, R152 ;  /* 0x0000009884107220 */ /* 0x008fe40000410000 */
[--C-:B------:R-:W-:Y:S02]  /*c980*/  FFMA.FTZ R51, R51, c[0x0][0x23c], -R135.reuse ;  /* 0x00008f0033337a23 */ /* 0x100fe40000010887 */
[--C-:B------:R-:W-:Y:S02]  /*c990*/  FFMA.FTZ R54, R54, c[0x0][0x23c], -R135.reuse ;  /* 0x00008f0036367a23 */ /* 0x100fe40000010887 */
[--C-:B------:R-:W-:Y:S01]  /*c9a0*/  FFMA.FTZ R55, R55, c[0x0][0x23c], -R135.reuse ;  /* 0x00008f0037377a23 */ /* 0x100fe20000010887 */
[----:B------:R3:W5:Y:S01]  /*c9b0*/  MUFU.EX2 R221, R5 ;  /* 0x0000000500dd7308 */ /* 0x0007620000000800 */
[--C-:B------:R-:W-:Y:S02]  /*c9c0*/  FFMA.FTZ R18, R18, c[0x0][0x23c], -R135.reuse ;  /* 0x00008f0012127a23 */ /* 0x100fe40000010887 */
[----:B------:R-:W-:Y:S02]  /*c9d0*/  FFMA.FTZ R19, R19, c[0x0][0x23c], -R135 ;  /* 0x00008f0013137a23 */ /* 0x000fe40000010887 */
[--C-:B------:R-:W-:Y:S02]  /*c9e0*/  FFMA.FTZ R15, R15, c[0x0][0x23c], -R139.reuse ;  /* 0x00008f000f0f7a23 */ /* 0x100fe4000001088b */
[----:B-1----:R-:W-:Y:S02]  /*c9f0*/  FMUL.FTZ R4, R132, R144 ;  /* 0x0000009084047220 */ /* 0x002fe40000410000 */
[----:B------:R-:W-:Y:S01]  /*ca00*/  FFMA.FTZ R26, R26, c[0x0][0x23c], -R139 ;  /* 0x00008f001a1a7a23 */ /* 0x000fe2000001088b */
[----:B------:R1:W-:Y:S01]  /*ca10*/  MUFU.EX2 R231, R17 ;  /* 0x0000001100e77308 */ /* 0x0003e20000000800 */
[--C-:B------:R-:W-:Y:S02]  /*ca20*/  FFMA.FTZ R102, R102, c[0x0][0x23c], -R135.reuse ;  /* 0x00008f0066667a23 */ /* 0x100fe40000010887 */
[--C-:B------:R-:W-:Y:S01]  /*ca30*/  FFMA.FTZ R103, R103, c[0x0][0x23c], -R135.reuse ;  /* 0x00008f0067677a23 */ /* 0x100fe20000010887 */
[----:B----4-:R-:W4:Y:S01]  /*ca40*/  LDSM.16.MT88.4 R20, [R205+0x4000] ;  /* 0x00400000cd14783b */ /* 0x010f220000004200 */
[--C-:B------:R-:W-:Y:S02]  /*ca50*/  FFMA.FTZ R114, R114, c[0x0][0x23c], -R135.reuse ;  /* 0x00008f0072727a23 */ /* 0x100fe40000010887 */
[--C-:B------:R-:W-:Y:S02]  /*ca60*/  FFMA.FTZ R115, R115, c[0x0][0x23c], -R135.reuse ;  /* 0x00008f0073737a23 */ /* 0x100fe40000010887 */
[--C-:B------:R-:W-:Y:S01]  /*ca70*/  FFMA.FTZ R6, R6, c[0x0][0x23c], -R135.reuse ;  /* 0x00008f0006067a23 */ /* 0x100fe20000010887 */
[----:B------:R2:W-:Y:S01]  /*ca80*/  MUFU.EX2 R197, R18 ;  /* 0x0000001200c57308 */ /* 0x0005e20000000800 */
[--C-:B------:R-:W-:Y:S02]  /*ca90*/  FFMA.FTZ R7, R7, c[0x0][0x23c], -R135.reuse ;  /* 0x00008f0007077a23 */ /* 0x100fe40000010887 */
[--C-:B------:R-:W-:Y:S02]  /*caa0*/  FFMA.FTZ R38, R38, c[0x0][0x23c], -R135.reuse ;  /* 0x00008f0026267a23 */ /* 0x100fe40000010887 */
[----:B---3--:R-:W-:Y:S02]  /*cab0*/  FMUL.FTZ R5, R132, R145 ;  /* 0x0000009184057220 */ /* 0x008fe40000410000 */
[----:B------:R-:W-:Y:S02]  /*cac0*/  FFMA.FTZ R39, R39, c[0x0][0x23c], -R135 ;  /* 0x00008f0027277a23 */ /* 0x000fe40000010887 */
[--C-:B------:R-:W-:Y:S01]  /*cad0*/  FFMA.FTZ R8, R8, c[0x0][0x23c], -R172.reuse ;  /* 0x00008f0008087a23 */ /* 0x100fe200000108ac */
[----:B------:R3:W-:Y:S01]  /*cae0*/  MUFU.EX2 R175, R6 ;  /* 0x0000000600af7308 */ /* 0x0007e20000000800 */
[--C-:B------:R-:W-:Y:S02]  /*caf0*/  FFMA.FTZ R9, R9, c[0x0][0x23c], -R172.reuse ;  /* 0x00008f0009097a23 */ /* 0x100fe400000108ac */
[--C-:B------:R-:W-:Y:S02]  /*cb00*/  FFMA.FTZ R10, R10, c[0x0][0x23c], -R139.reuse ;  /* 0x00008f000a0a7a23 */ /* 0x100fe4000001088b */
[----:B-1----:R-:W-:Y:S02]  /*cb10*/  FMUL.FTZ R17, R132, R153 ;  /* 0x0000009984117220 */ /* 0x002fe40000410000 */
[--C-:B------:R-:W-:Y:S02]  /*cb20*/  FFMA.FTZ R11, R11, c[0x0][0x23c], -R139.reuse ;  /* 0x00008f000b0b7a23 */ /* 0x100fe4000001088b */
[--C-:B------:R-:W-:Y:S01]  /*cb30*/  FFMA.FTZ R12, R12, c[0x0][0x23c], -R172.reuse ;  /* 0x00008f000c0c7a23 */ /* 0x100fe200000108ac */
[----:B------:R1:W1:Y:S01]  /*cb40*/  MUFU.EX2 R201, R7 ;  /* 0x0000000700c97308 */ /* 0x0002620000000800 */
[----:B------:R-:W-:Y:S02]  /*cb50*/  FFMA.FTZ R13, R13, c[0x0][0x23c], -R172 ;  /* 0x00008f000d0d7a23 */ /* 0x000fe400000108ac */
[----:B------:R-:W-:Y:S02]  /*cb60*/  FFMA.FTZ R14, R14, c[0x0][0x23c], -R139 ;  /* 0x00008f000e0e7a23 */ /* 0x000fe4000001088b */
[----:B--2---:R-:W-:Y:S02]  /*cb70*/  FMUL.FTZ R18, R133, R154 ;  /* 0x0000009a85127220 */ /* 0x004fe40000410000 */
[--C-:B------:R-:W-:Y:S02]  /*cb80*/  FFMA.FTZ R32, R32, c[0x0][0x23c], -R134.reuse ;  /* 0x00008f0020207a23 */ /* 0x100fe40000010886 */
[----:B------:R-:W-:Y:S01]  /*cb90*/  FFMA.FTZ R33, R33, c[0x0][0x23c], -R134 ;  /* 0x00008f0021217a23 */ /* 0x000fe20000010886 */
[----:B------:R2:W2:Y:S01]  /*cba0*/  MUFU.EX2 R224, R19 ;  /* 0x0000001300e07308 */ /* 0x0004a20000000800 */
[--C-:B------:R-:W-:Y:S02]  /*cbb0*/  FFMA.FTZ R34, R34, c[0x0][0x23c], -R135.reuse ;  /* 0x00008f0022227a23 */ /* 0x100fe40000010887 */
[----:B------:R-:W-:Y:S02]  /*cbc0*/  FFMA.FTZ R35, R35, c[0x0][0x23c], -R135 ;  /* 0x00008f0023237a23 */ /* 0x000fe40000010887 */
[----:B---3--:R-:W-:Y:S02]  /*cbd0*/  FMUL.FTZ R6, R133, R146 ;  /* 0x0000009285067220 */ /* 0x008fe40000410000 */
[--C-:B------:R-:W-:Y:S02]  /*cbe0*/  FFMA.FTZ R24, R24, c[0x0][0x23c], -R172.reuse ;  /* 0x00008f0018187a23 */ /* 0x100fe400000108ac */
[--C-:B------:R-:W-:Y:S01]  /*cbf0*/  FFMA.FTZ R25, R25, c[0x0][0x23c], -R172.reuse ;  /* 0x00008f0019197a23 */ /* 0x100fe200000108ac */
[----:B------:R5:W-:Y:S01]  /*cc00*/  MUFU.EX2 R219, R36 ;  /* 0x0000002400db7308 */ /* 0x000be20000000800 */
[--C-:B------:R-:W-:Y:S02]  /*cc10*/  FFMA.FTZ R27, R27, c[0x0][0x23c], -R139.reuse ;  /* 0x00008f001b1b7a23 */ /* 0x100fe4000001088b */
[--C-:B------:R-:W-:Y:S02]  /*cc20*/  FFMA.FTZ R28, R28, c[0x0][0x23c], -R172.reuse ;  /* 0x00008f001c1c7a23 */ /* 0x100fe400000108ac */
[----:B-1----:R-:W-:Y:S02]  /*cc30*/  FMUL.FTZ R7, R133, R147 ;  /* 0x0000009385077220 */ /* 0x002fe40000410000 */
[----:B------:R-:W-:Y:S02]  /*cc40*/  FFMA.FTZ R29, R29, c[0x0][0x23c], -R172 ;  /* 0x00008f001d1d7a23 */ /* 0x000fe400000108ac */
[--C-:B------:R-:W-:Y:S01]  /*cc50*/  FFMA.FTZ R30, R30, c[0x0][0x23c], -R139.reuse ;  /* 0x00008f001e1e7a23 */ /* 0x100fe2000001088b */
[----:B------:R1:W-:Y:S01]  /*cc60*/  MUFU.EX2 R233, R37 ;  /* 0x0000002500e97308 */ /* 0x0003e20000000800 */
[----:B------:R-:W-:Y:S02]  /*cc70*/  FFMA.FTZ R31, R31, c[0x0][0x23c], -R139 ;  /* 0x00008f001f1f7a23 */ /* 0x000fe4000001088b */
[--C-:B------:R-:W-:Y:S02]  /*cc80*/  FFMA.FTZ R64, R64, c[0x0][0x23c], -R134.reuse ;  /* 0x00008f0040407a23 */ /* 0x100fe40000010886 */
[----:B--2---:R-:W-:Y:S02]  /*cc90*/  FMUL.FTZ R19, R133, R155 ;  /* 0x0000009b85137220 */ /* 0x004fe40000410000 */
[----:B------:R-:W-:Y:S01]  /*cca0*/  LDSM.16.MT88.4 R152, [R205+0x5c00] ;  /* 0x005c0000cd98783b */ /* 0x000fe20000004200 */
[----:B------:R-:W-:Y:S02]  /*ccb0*/  FFMA.FTZ R65, R65, c[0x0][0x23c], -R134 ;  /* 0x00008f0041417a23 */ /* 0x000fe40000010886 */
[----:B------:R2:W-:Y:S01]  /*ccc0*/  MUFU.EX2 R200, R38 ;  /* 0x0000002600c87308 */ /* 0x0005e20000000800 */
[--C-:B------:R-:W-:Y:S02]  /*ccd0*/  FFMA.FTZ R66, R66, c[0x0][0x23c], -R135.reuse ;  /* 0x00008f0042427a23 */ /* 0x100fe40000010887 */
[----:B------:R-:W-:Y:S01]  /*cce0*/  FFMA.FTZ R67, R67, c[0x0][0x23c], -R135 ;  /* 0x00008f0043437a23 */ /* 0x000fe20000010887 */
[----:B-----5:R-:W-:Y:S01]  /*ccf0*/  F2FP.BF16.PACK_AB R36, R221, R174 ;  /* 0x000000aedd24723e */ /* 0x020fe200000010ff */
[--C-:B------:R-:W-:Y:S02]  /*cd00*/  FFMA.FTZ R56, R56, c[0x0][0x23c], -R172.reuse ;  /* 0x00008f0038387a23 */ /* 0x100fe400000108ac */
[--C-:B------:R-:W-:Y:S02]  /*cd10*/  FFMA.FTZ R57, R57, c[0x0][0x23c], -R172.reuse ;  /* 0x00008f0039397a23 */ /* 0x100fe400000108ac */
[--C-:B------:R-:W-:Y:S01]  /*cd20*/  FFMA.FTZ R58, R58, c[0x0][0x23c], -R139.reuse ;  /* 0x00008f003a3a7a23 */ /* 0x100fe2000001088b */
[----:B------:R3:W-:Y:S01]  /*cd30*/  MUFU.EX2 R228, R39 ;  /* 0x0000002700e47308 */ /* 0x0007e20000000800 */
[--C-:B------:R-:W-:Y:S02]  /*cd40*/  FFMA.FTZ R59, R59, c[0x0][0x23c], -R139.reuse ;  /* 0x00008f003b3b7a23 */ /* 0x100fe4000001088b */
[--C-:B------:R-:W-:Y:S01]  /*cd50*/  FFMA.FTZ R60, R60, c[0x0][0x23c], -R172.reuse ;  /* 0x00008f003c3c7a23 */ /* 0x100fe200000108ac */
[----:B-1----:R-:W-:Y:S01]  /*cd60*/  F2FP.BF16.PACK_AB R37, R201, R175 ;  /* 0x000000afc925723e */ /* 0x002fe200000010ff */
[----:B------:R-:W-:Y:S02]  /*cd70*/  FFMA.FTZ R61, R61, c[0x0][0x23c], -R172 ;  /* 0x00008f003d3d7a23 */ /* 0x000fe400000108ac */
[--C-:B------:R-:W-:Y:S02]  /*cd80*/  FFMA.FTZ R62, R62, c[0x0][0x23c], -R139.reuse ;  /* 0x00008f003e3e7a23 */ /* 0x100fe4000001088b */
[----:B------:R-:W-:Y:S01]  /*cd90*/  FFMA.FTZ R63, R63, c[0x0][0x23c], -R139 ;  /* 0x00008f003f3f7a23 */ /* 0x000fe2000001088b */
[----:B------:R-:W-:Y:S01]  /*cda0*/  MUFU.EX2 R183, R40 ;  /* 0x0000002800b77308 */ /* 0x000fe20000000800 */
[--C-:B------:R-:W-:Y:S02]  /*cdb0*/  FFMA.FTZ R68, R68, c[0x0][0x23c], -R134.reuse ;  /* 0x00008f0044447a23 */ /* 0x100fe40000010886 */
[--C-:B------:R-:W-:Y:S01]  /*cdc0*/  FFMA.FTZ R69, R69, c[0x0][0x23c], -R134.reuse ;  /* 0x00008f0045457a23 */ /* 0x100fe20000010886 */
[----:B--2---:R-:W-:Y:S01]  /*cdd0*/  F2FP.BF16.PACK_AB R38, R231, R202 ;  /* 0x000000cae726723e */ /* 0x004fe200000010ff */
[--C-:B------:R-:W-:Y:S02]  /*cde0*/  FFMA.FTZ R70, R70, c[0x0][0x23c], -R135.reuse ;  /* 0x00008f0046467a23 */ /* 0x100fe40000010887 */
[--C-:B------:R-:W-:Y:S02]  /*cdf0*/  FFMA.FTZ R71, R71, c[0x0][0x23c], -R135.reuse ;  /* 0x00008f0047477a23 */ /* 0x100fe40000010887 */
[--C-:B------:R-:W-:Y:S01]  /*ce00*/  FFMA.FTZ R80, R80, c[0x0][0x23c], -R134.reuse ;  /* 0x00008f0050507a23 */ /* 0x100fe20000010886 */
[----:B------:R-:W-:Y:S01]  /*ce10*/  MUFU.EX2 R195, R41 ;  /* 0x0000002900c37308 */ /* 0x000fe20000000800 */
[----:B------:R-:W-:Y:S02]  /*ce20*/  FFMA.FTZ R81, R81, c[0x0][0x23c], -R134 ;  /* 0x00008f0051517a23 */ /* 0x000fe40000010886 */
[--C-:B------:R-:W-:Y:S01]  /*ce30*/  FFMA.FTZ R82, R82, c[0x0][0x23c], -R135.reuse ;  /* 0x00008f0052527a23 */ /* 0x100fe20000010887 */
[----:B---3--:R-:W-:Y:S01]  /*ce40*/  F2FP.BF16.PACK_AB R39, R224, R197 ;  /* 0x000000c5e027723e */ /* 0x008fe200000010ff */
[----:B------:R-:W-:Y:S02]  /*ce50*/  FFMA.FTZ R83, R83, c[0x0][0x23c], -R135 ;  /* 0x00008f0053537a23 */ /* 0x000fe40000010887 */
[--C-:B------:R-:W-:Y:S02]  /*ce60*/  FFMA.FTZ R72, R72, c[0x0][0x23c], -R172.reuse ;  /* 0x00008f0048487a23 */ /* 0x100fe400000108ac */
[--C-:B------:R-:W-:Y:S01]  /*ce70*/  FFMA.FTZ R73, R73, c[0x0][0x23c], -R172.reuse ;  /* 0x00008f0049497a23 */ /* 0x100fe200000108ac */
[----:B------:R-:W-:Y:S01]  /*ce80*/  MUFU.EX2 R186, R42 ;  /* 0x0000002a00ba7308 */ /* 0x000fe20000000800 */
[-C--:B----4-:R-:W-:Y:S05]  /*ce90*/  HMMA.16816.F32.BF16 R4, R36, R20.reuse, R4 ;  /* 0x000000142404723c */ /* 0x090fea0000041804 */
[--C-:B------:R-:W-:Y:S02]  /*cea0*/  FFMA.FTZ R74, R74, c[0x0][0x23c], -R139.reuse ;  /* 0x00008f004a4a7a23 */ /* 0x100fe4000001088b */
[--C-:B------:R-:W-:Y:S02]  /*ceb0*/  FFMA.FTZ R75, R75, c[0x0][0x23c], -R139.reuse ;  /* 0x00008f004b4b7a23 */ /* 0x100fe4000001088b */
[----:B------:R1:W-:Y:S03]  /*cec0*/  MUFU.EX2 R191, R43 ;  /* 0x0000002b00bf7308 */ /* 0x0003e60000000800 */
[--C-:B------:R-:W-:Y:S02]  /*ced0*/  FFMA.FTZ R76, R76, c[0x0][0x23c], -R172.reuse ;  /* 0x00008f004c4c7a23 */ /* 0x100fe400000108ac */
[----:B------:R-:W-:Y:S02]  /*cee0*/  FFMA.FTZ R77, R77, c[0x0][0x23c], -R172 ;  /* 0x00008f004d4d7a23 */ /* 0x000fe400000108ac */
[--C-:B------:R-:W-:Y:S02]  /*cef0*/  FFMA.FTZ R78, R78, c[0x0][0x23c], -R139.reuse ;  /* 0x00008f004e4e7a23 */ /* 0x100fe4000001088b */
[----:B------:R-:W-:Y:S01]  /*cf00*/  FFMA.FTZ R79, R79, c[0x0][0x23c], -R139 ;  /* 0x00008f004f4f7a23 */ /* 0x000fe2000001088b */
[----:B------:R2:W-:Y:S01]  /*cf10*/  MUFU.EX2 R173, R8 ;  /* 0x0000000800ad7308 */ /* 0x0005e20000000800 */
[--C-:B------:R-:W-:Y:S02]  /*cf20*/  FFMA.FTZ R84, R84, c[0x0][0x23c], -R134.reuse ;  /* 0x00008f0054547a23 */ /* 0x100fe40000010886 */
[--C-:B------:R-:W-:Y:S02]  /*cf30*/  FFMA.FTZ R85, R85, c[0x0][0x23c], -R134.reuse ;  /* 0x00008f0055557a23 */ /* 0x100fe40000010886 */
[--C-:B------:R-:W-:Y:S02]  /*cf40*/  FFMA.FTZ R86, R86, c[0x0][0x23c], -R135.reuse ;  /* 0x00008f0056567a23 */ /* 0x100fe40000010887 */
[--C-:B------:R-:W-:Y:S02]  /*cf50*/  FFMA.FTZ R87, R87, c[0x0][0x23c], -R135.reuse ;  /* 0x00008f0057577a23 */ /* 0x100fe40000010887 */
[--C-:B------:R-:W-:Y:S01]  /*cf60*/  FFMA.FTZ R96, R96, c[0x0][0x23c], -R134.reuse ;  /* 0x00008f0060607a23 */ /* 0x100fe20000010886 */
[----:B------:R3:W-:Y:S01]  /*cf70*/  MUFU.EX2 R181, R9 ;  /* 0x0000000900b57308 */ /* 0x0007e20000000800 */
[----:B------:R-:W-:Y:S02]  /*cf80*/  FFMA.FTZ R97, R97, c[0x0][0x23c], -R134 ;  /* 0x00008f0061617a23 */ /* 0x000fe40000010886 */
[--C-:B------:R-:W-:Y:S01]  /*cf90*/  FFMA.FTZ R98, R98, c[0x0][0x23c], -R135.reuse ;  /* 0x00008f0062627a23 */ /* 0x100fe20000010887 */
[----:B-1----:R-:W1:Y:S01]  /*cfa0*/  LDSM.16.MT88.4 R40, [R206+0x4000] ;  /* 0x00400000ce28783b */ /* 0x002e620000004200 */
[----:B------:R-:W-:Y:S02]  /*cfb0*/  FFMA.FTZ R99, R99, c[0x0][0x23c], -R135 ;  /* 0x00008f0063637a23 */ /* 0x000fe40000010887 */
[--C-:B------:R-:W-:Y:S02]  /*cfc0*/  FFMA.FTZ R88, R88, c[0x0][0x23c], -R172.reuse ;  /* 0x00008f0058587a23 */ /* 0x100fe400000108ac */
[--C-:B------:R-:W-:Y:S01]  /*cfd0*/  FFMA.FTZ R89, R89, c[0x0][0x23c], -R172.reuse ;  /* 0x00008f0059597a23 */ /* 0x100fe200000108ac */
[----:B------:R-:W-:Y:S01]  /*cfe0*/  MUFU.EX2 R177, R10 ;  /* 0x0000000a00b17308 */ /* 0x000fe20000000800 */
[--C-:B------:R-:W-:Y:S02]  /*cff0*/  FFMA.FTZ R90, R90, c[0x0][0x23c], -R139.reuse ;  /* 0x00008f005a5a7a23 */ /* 0x100fe4000001088b */
[--C-:B------:R-:W-:Y:S02]  /*d000*/  FFMA.FTZ R91, R91, c[0x0][0x23c], -R139.reuse ;  /* 0x00008f005b5b7a23 */ /* 0x100fe4000001088b */
[----:B--2---:R-:W-:Y:S02]  /*d010*/  FMUL.FTZ R8, R2, R140 ;  /* 0x0000008c02087220 */ /* 0x004fe40000410000 */
[--C-:B------:R-:W-:Y:S02]  /*d020*/  FFMA.FTZ R92, R92, c[0x0][0x23c], -R172.reuse ;  /* 0x00008f005c5c7a23 */ /* 0x100fe400000108ac */
[--C-:B------:R-:W-:Y:S01]  /*d030*/  FFMA.FTZ R93, R93, c[0x0][0x23c], -R172.reuse ;  /* 0x00008f005d5d7a23 */ /* 0x100fe200000108ac */
[----:B------:R-:W-:Y:S01]  /*d040*/  MUFU.EX2 R179, R11 ;  /* 0x0000000b00b37308 */ /* 0x000fe20000000800 */
[--C-:B------:R-:W-:Y:S02]  /*d050*/  FFMA.FTZ R94, R94, c[0x0][0x23c], -R139.reuse ;  /* 0x00008f005e5e7a23 */ /* 0x100fe4000001088b */
[--C-:B------:R-:W-:Y:S02]  /*d060*/  FFMA.FTZ R95, R95, c[0x0][0x23c], -R139.reuse ;  /* 0x00008f005f5f7a23 */ /* 0x100fe4000001088b */
[----:B---3--:R-:W-:Y:S02]  /*d070*/  FMUL.FTZ R9, R2, R141 ;  /* 0x0000008d02097220 */ /* 0x008fe40000410000 */
[----:B------:R-:W-:Y:S02]  /*d080*/  FMUL.FTZ R0, R0, c[0x0][0x23c] ;  /* 0x00008f0000007a20 */ /* 0x000fe40000410000 */
[--C-:B------:R-:W-:Y:S01]  /*d090*/  FFMA.FTZ R104, R104, c[0x0][0x23c], -R172.reuse ;  /* 0x00008f0068687a23 */ /* 0x100fe200000108ac */
[----:B------:R2:W-:Y:S01]  /*d0a0*/  MUFU.EX2 R184, R12 ;  /* 0x0000000c00b87308 */ /* 0x0005e20000000800 */
[--C-:B------:R-:W-:Y:S02]  /*d0b0*/  FFMA.FTZ R105, R105, c[0x0][0x23c], -R172.reuse ;  /* 0x00008f0069697a23 */ /* 0x100fe400000108ac */
[--C-:B------:R-:W-:Y:S02]  /*d0c0*/  FFMA.FTZ R106, R106, c[0x0][0x23c], -R139.reuse ;  /* 0x00008f006a6a7a23 */ /* 0x100fe4000001088b */
[--C-:B------:R-:W-:Y:S02]  /*d0d0*/  FFMA.FTZ R107, R107, c[0x0][0x23c], -R139.reuse ;  /* 0x00008f006b6b7a23 */ /* 0x100fe4000001088b */
[--C-:B------:R-:W-:Y:S02]  /*d0e0*/  FFMA.FTZ R108, R108, c[0x0][0x23c], -R172.reuse ;  /* 0x00008f006c6c7a23 */ /* 0x100fe400000108ac */
[----:B------:R-:W-:Y:S01]  /*d0f0*/  FFMA.FTZ R109, R109, c[0x0][0x23c], -R172 ;  /* 0x00008f006d6d7a23 */ /* 0x000fe200000108ac */
[----:B------:R-:W3:Y:S01]  /*d100*/  MUFU.EX2 R0, R0 ;  /* 0x0000000000007308 */ /* 0x000ee20000000800 */
[--C-:B------:R-:W-:Y:S02]  /*d110*/  FFMA.FTZ R110, R110, c[0x0][0x23c], -R139.reuse ;  /* 0x00008f006e6e7a23 */ /* 0x100fe4000001088b */
[----:B------:R-:W-:Y:S02]  /*d120*/  FFMA.FTZ R111, R111, c[0x0][0x23c], -R139 ;  /* 0x00008f006f6f7a23 */ /* 0x000fe4000001088b */
[--C-:B------:R-:W-:Y:S02]  /*d130*/  FFMA.FTZ R116, R116, c[0x0][0x23c], -R134.reuse ;  /* 0x00008f0074747a23 */ /* 0x100fe40000010886 */
[--C-:B------:R-:W-:Y:S02]  /*d140*/  FFMA.FTZ R117, R117, c[0x0][0x23c], -R134.reuse ;  /* 0x00008f0075757a23 */ /* 0x100fe40000010886 */
[--C-:B------:R-:W-:Y:S01]  /*d150*/  FFMA.FTZ R128, R128, c[0x0][0x23c], -R134.reuse ;  /* 0x00008f0080807a23 */ /* 0x100fe20000010886 */
[----:B------:R4:W5:Y:S01]  /*d160*/  MUFU.EX2 R188, R13 ;  /* 0x0000000d00bc7308 */ /* 0x0009620000000800 */
[----:B------:R-:W-:Y:S02]  /*d170*/  FFMA.FTZ R134, R129, c[0x0][0x23c], -R134 ;  /* 0x00008f0081867a23 */ /* 0x000fe40000010886 */
[--C-:B------:R-:W-:Y:S02]  /*d180*/  FFMA.FTZ R118, R118, c[0x0][0x23c], -R135.reuse ;  /* 0x00008f0076767a23 */ /* 0x100fe40000010887 */
[----:B--2---:R-:W-:Y:S02]  /*d190*/  FMUL.FTZ R12, R2, R148 ;  /* 0x00000094020c7220 */ /* 0x004fe40000410000 */
[--C-:B------:R-:W-:Y:S02]  /*d1a0*/  FFMA.FTZ R119, R119, c[0x0][0x23c], -R135.reuse ;  /* 0x00008f0077777a23 */ /* 0x100fe40000010887 */
[--C-:B------:R-:W-:Y:S01]  /*d1b0*/  FFMA.FTZ R130, R130, c[0x0][0x23c], -R135.reuse ;  /* 0x00008f0082827a23 */ /* 0x100fe20000010887 */
[----:B------:R2:W-:Y:S01]  /*d1c0*/  MUFU.EX2 R180, R14 ;  /* 0x0000000e00b47308 */ /* 0x0005e20000000800 */
[----:B------:R-:W-:Y:S02]  /*d1d0*/  FFMA.FTZ R135, R131, c[0x0][0x23c], -R135 ;  /* 0x00008f0083877a23 */ /* 0x000fe40000010887 */
[--C-:B------:R-:W-:Y:S02]  /*d1e0*/  FFMA.FTZ R120, R120, c[0x0][0x23c], -R172.reuse ;  /* 0x00008f0078787a23 */ /* 0x100fe400000108ac */
[C---:B---3--:R-:W-:Y:S02]  /*d1f0*/  FMUL.FTZ R10, R0.reuse, R142 ;  /* 0x0000008e000a7220 */ /* 0x048fe40000410000 */
[----:B------:R-:W-:Y:S02]  /*d200*/  FMUL.FTZ R11, R0, R143 ;  /* 0x0000008f000b7220 */ /* 0x000fe40000410000 */
[--C-:B------:R-:W-:Y:S01]  /*d210*/  FFMA.FTZ R121, R121, c[0x0][0x23c], -R172.reuse ;  /* 0x00008f0079797a23 */ /* 0x100fe200000108ac */
[----:B------:R3:W1:Y:S01]  /*d220*/  MUFU.EX2 R182, R15 ;  /* 0x0000000f00b67308 */ /* 0x0006620000000800 */
[--C-:B------:R-:W-:Y:S02]  /*d230*/  FFMA.FTZ R124, R124, c[0x0][0x23c], -R172.reuse ;  /* 0x00008f007c7c7a23 */ /* 0x100fe400000108ac */
[----:B------:R-:W-:Y:S02]  /*d240*/  FFMA.FTZ R172, R125, c[0x0][0x23c], -R172 ;  /* 0x00008f007dac7a23 */ /* 0x000fe400000108ac */
[----:B----4-:R-:W-:Y:S02]  /*d250*/  FMUL.FTZ R13, R2, R149 ;  /* 0x00000095020d7220 */ /* 0x010fe40000410000 */
[--C-:B------:R-:W-:Y:S02]  /*d260*/  FFMA.FTZ R122, R122, c[0x0][0x23c], -R139.reuse ;  /* 0x00008f007a7a7a23 */ /* 0x100fe4000001088b */
[--C-:B------:R-:W-:Y:S01]  /*d270*/  FFMA.FTZ R123, R123, c[0x0][0x23c], -R139.reuse ;  /* 0x00008f007b7b7a23 */ /* 0x100fe2000001088b */
[----:B------:R4:W-:Y:S01]  /*d280*/  MUFU.EX2 R235, R32 ;  /* 0x0000002000eb7308 */ /* 0x0009e20000000800 */
[--C-:B------:R-:W-:Y:S02]  /*d290*/  FFMA.FTZ R126, R126, c[0x0][0x23c], -R139.reuse ;  /* 0x00008f007e7e7a23 */ /* 0x100fe4000001088b */
[----:B------:R-:W-:Y:S02]  /*d2a0*/  FFMA.FTZ R139, R127, c[0x0][0x23c], -R139 ;  /* 0x00008f007f8b7a23 */ /* 0x000fe4000001088b */
[C---:B--2---:R-:W-:Y:S05]  /*d2b0*/  FMUL.FTZ R14, R0.reuse, R150 ;  /* 0x00000096000e7220 */ /* 0x044fea0000410000 */
[----:B------:R2:W-:Y:S01]  /*d2c0*/  MUFU.EX2 R237, R33 ;  /* 0x0000002100ed7308 */ /* 0x0005e20000000800 */
[----:B---3--:R-:W-:Y:S09]  /*d2d0*/  FMUL.FTZ R15, R0, R151 ;  /* 0x00000097000f7220 */ /* 0x008ff20000410000 */
[----:B------:R5:W-:Y:S01]  /*d2e0*/  MUFU.EX2 R234, R34 ;  /* 0x0000002200ea7308 */ /* 0x000be20000000800 */
[----:B----4-:R-:W-:Y:S09]  /*d2f0*/  F2FP.BF16.PACK_AB R32, R181, R173 ;  /* 0x000000adb520723e */ /* 0x010ff200000010ff */
[----:B------:R1:W-:Y:S01]  /*d300*/  MUFU.EX2 R238, R35 ;  /* 0x0000002300ee7308 */ /* 0x0003e20000000800 */
[----:B--2---:R-:W-:Y:S09]  /*d310*/  F2FP.BF16.PACK_AB R33, R179, R177 ;  /* 0x000000b1b321723e */ /* 0x004ff200000010ff */
[----:B------:R2:W-:Y:S01]  /*d320*/  MUFU.EX2 R178, R24 ;  /* 0x0000001800b27308 */ /* 0x0005e20000000800 */
[----:B-----5:R-:W-:Y:S09]  /*d330*/  F2FP.BF16.PACK_AB R34, R188, R184 ;  /* 0x000000b8bc22723e */ /* 0x020ff200000010ff */
[----:B------:R3:W4:Y:S01]  /*d340*/  MUFU.EX2 R192, R25 ;  /* 0x0000001900c07308 */ /* 0x0007220000000800 */
[----:B-1----:R-:W-:Y:S09]  /*d350*/  F2FP.BF16.PACK_AB R35, R182, R180 ;  /* 0x000000b4b623723e */ /* 0x002ff200000010ff */
[----:B------:R1:W-:Y:S01]  /*d360*/  MUFU.EX2 R176, R26 ;  /* 0x0000001a00b07308 */ /* 0x0003e20000000800 */
[C---:B------:R-:W-:Y:S04]  /*d370*/  HMMA.16816.F32.BF16 R8, R32.reuse, R20, R8 ;  /* 0x000000142008723c */ /* 0x040fe80000041808 */
[----:B--2---:R-:W-:Y:S03]  /*d380*/  FMUL.FTZ R24, R2, R160 ;  /* 0x000000a002187220 */ /* 0x004fe60000410000 */
[C---:B------:R-:W-:Y:S01]  /*d390*/  FMUL.FTZ R20, R132.reuse, R156 ;  /* 0x0000009c84147220 */ /* 0x040fe20000410000 */
[-C--:B------:R-:W-:Y:S01]  /*d3a0*/  HMMA.16816.F32.BF16 R12, R32, R22.reuse, R12 ;  /* 0x00000016200c723c */ /* 0x080fe2000004180c */
[----:B------:R2:W5:Y:S03]  /*d3b0*/  MUFU.EX2 R187, R27 ;  /* 0x0000001b00bb7308 */ /* 0x0005660000000800 */
[----:B------:R-:W-:Y:S02]  /*d3c0*/  FMUL.FTZ R21, R132, R157 ;  /* 0x0000009d84157220 */ /* 0x000fe40000410000 */
[----:B---3--:R-:W-:Y:S02]  /*d3d0*/  FMUL.FTZ R25, R2, R161 ;  /* 0x000000a102197220 */ /* 0x008fe40000410000 */
[C---:B------:R-:W-:Y:S03]  /*d3e0*/  HMMA.16816.F32.BF16 R16, R36.reuse, R22, R16 ;  /* 0x000000162410723c */ /* 0x040fe60000041810 */
[----:B------:R-:W-:Y:S04]  /*d3f0*/  MUFU.EX2 R198, R44 ;  /* 0x0000002c00c67308 */ /* 0x000fe80000000800 */
[C---:B------:R-:W-:Y:S02]  /*d400*/  FMUL.FTZ R22, R133.reuse, R158 ;  /* 0x0000009e85167220 */ /* 0x040fe40000410000 */
[----:B------:R-:W-:Y:S03]  /*d410*/  FMUL.FTZ R23, R133, R159 ;  /* 0x0000009f85177220 */ /* 0x000fe60000410000 */
[C---:B-1----:R-:W-:Y:S01]  /*d420*/  FMUL.FTZ R26, R0.reuse, R162 ;  /* 0x000000a2001a7220 */ /* 0x042fe20000410000 */
[----:B------:R-:W-:Y:S03]  /*d430*/  MUFU.EX2 R222, R45 ;  /* 0x0000002d00de7308 */ /* 0x000fe60000000800 */
[-C--:B------:R-:W-:Y:S03]  /*d440*/  HMMA.16816.F32.BF16 R20, R36, R40.reuse, R20 ;  /* 0x000000282414723c */ /* 0x080fe60000041814 */
[----:B--2---:R-:W-:Y:S04]  /*d450*/  FMUL.FTZ R27, R0, R163 ;  /* 0x000000a3001b7220 */ /* 0x004fe80000410000 */
        /* <DEDUP_REMOVED lines=31> */
[----:B------:R-:W-:Y:S03]  /*d650*/  MUFU.EX2 R229, R53 ;  /* 0x0000003500e57308 */ /* 0x000fe60000000800 */
        /* <DEDUP_REMOVED lines=136> */
[----:B------:R-:W-:Y:S01]  /*dee0*/  FADD.FTZ R52, R221, R132 ;  /* 0x00000084dd347221 */ /* 0x000fe20000010000 */
[----:B------:R-:W-:Y:S01]  /*def0*/  MOV R132, R138 ;  /* 0x0000008a00847202 */ /* 0x000fe20000000f00 */
[C---:B------:R-:W-:Y:S03]  /*df00*/  HMMA.16816.F32.BF16 R16, R36.reuse, R54, R16 ;  /* 0x000000362410723c */ /* 0x040fe60000041810 */
[----:B------:R-:W-:Y:S04]  /*df10*/  MUFU.EX2 R112, R112 ;  /* 0x0000007000707308 */ /* 0x000fe80000000800 */
[----:B------:R-:W-:Y:S01]  /*df20*/  FADD.FTZ R54, R181, R2 ;  /* 0x00000002b5367221 */ /* 0x000fe20000010000 */
        /* <DEDUP_REMOVED lines=35> */
[----:B------:R-:W-:Y:S02]  /*e160*/  FADD.FTZ R2, R238, R54 ;  /* 0x00000036ee027221 */ /* 0x000fe40000010000 */
[----:B------:R-:W-:Y:S02]  /*e170*/  FADD.FTZ R0, R227, R53 ;  /* 0x00000035e3007221 */ /* 0x000fe40000010000 */
[----:B------:R-:W-:Y:S02]  /*e180*/  FADD.FTZ R2, R200, R2 ;  /* 0x00000002c8027221 */ /* 0x000fe40000010000 */
[----:B------:R-:W2:Y:S03]  /*e190*/  MUFU.EX2 R107, R107 ;  /* 0x0000006b006b7308 */ /* 0x000ea60000000800 */
[----:B------:R-:W-:Y:S01]  /*e1a0*/  FADD.FTZ R2, R228, R2 ;  /* 0x00000002e4027221 */ /* 0x000fe20000010000 */
[----:B-1----:R-:W-:Y:S06]  /*e1b0*/  F2FP.BF16.PACK_AB R40, R105, R104 ;  /* 0x000000686928723e */ /* 0x002fec00000010ff */
        /* <DEDUP_REMOVED lines=142> */
[----:B------:R-:W-:Y:S02]  /*eaa0*/  FADD.FTZ R242, R172, R2 ;  /* 0x00000002acf27221 */ /* 0x000fe40000010000 */
[----:B------:R-:W-:Y:S01]  /*eab0*/  FADD.FTZ R243, R139, R0 ;  /* 0x000000008bf37221 */ /* 0x000fe20000010000 */
[----:B------:R-:W-:-:S05]  /*eac0*/  @P0 BRA `(.L_x_19) ;  /* 0xffffcaf000000947 */ /* 0x000fca000383ffff */
.L_x_18:
[----:B------:R-:W2:Y:S01]  /*ead0*/  LDL.LU R43, [R1+0x8] ;  /* 0x00000800012b7983 */ /* 0x000ea20000300800 */
[----:B------:R-:W1:Y:S03]  /*eae0*/  LDC.U8 R25, c[0x0][0x329] ;  /* 0x0000ca40ff197b82 */ /* 0x000e660000000000 */
[----:B------:R-:W3:Y:S04]  /*eaf0*/  SHFL.BFLY PT, R2, R240, 0x2, 0x1f ;  /* 0x0c401f00f0027f89 */ /* 0x000ee800000e0000 */
[----:B------:R-:W4:Y:S01]  /*eb00*/  SHFL.BFLY PT, R4, R242, 0x2, 0x1f ;  /* 0x0c401f00f2047f89 */ /* 0x000f2200000e0000 */
[----:B------:R-:W1:Y:S03]  /*eb10*/  LDC.U8 R26, c[0x0][0x328] ;  /* 0x0000ca00ff1a7b82 */ /* 0x000e660000000000 */
[----:B------:R-:W1:Y:S04]  /*eb20*/  SHFL.BFLY PT, R0, R241, 0x2, 0x1f ;  /* 0x0c401f00f1007f89 */ /* 0x000e6800000e0000 */
[----:B------:R-:W1:Y:S04]  /*eb30*/  SHFL.BFLY PT, R5, R243, 0x2, 0x1f ;  /* 0x0c401f00f3057f89 */ /* 0x000e6800000e0000 */
[----:B------:R-:W1:Y:S01]  /*eb40*/  S2R R42, SR_TID.X ;  /* 0x00000000002a7919 */ /* 0x000e620000002100 */
[----:B---3--:R-:W-:-:S02]  /*eb50*/  FADD.FTZ R2, R2, R240 ;  /* 0x000000f002027221 */ /* 0x008fc40000010000 */
[----:B----4-:R-:W-:-:S03]  /*eb60*/  FADD.FTZ R4, R4, R242 ;  /* 0x000000f204047221 */ /* 0x010fc60000010000 */
[----:B------:R-:W3:Y:S01]  /*eb70*/  SHFL.BFLY PT, R8, R2, 0x1, 0x1f ;  /* 0x0c201f0002087f89 */ /* 0x000ee200000e0000 */
[----:B-1----:R-:W-:-:S03]  /*eb80*/  FADD.FTZ R0, R0, R241 ;  /* 0x000000f100007221 */ /* 0x002fc60000010000 */
[----:B------:R-:W1:Y:S01]  /*eb90*/  SHFL.BFLY PT, R6, R4, 0x1, 0x1f ;  /* 0x0c201f0004067f89 */ /* 0x000e6200000e0000 */
[----:B------:R-:W-:-:S03]  /*eba0*/  FADD.FTZ R5, R5, R243 ;  /* 0x000000f305057221 */ /* 0x000fc60000010000 */
[----:B------:R-:W4:Y:S01]  /*ebb0*/  SHFL.BFLY PT, R7, R0, 0x1, 0x1f ;  /* 0x0c201f0000077f89 */ /* 0x000f2200000e0000 */
[----:B------:R-:W-:Y:S01]  /*ebc0*/  SHF.R.S32.HI R24, RZ, 0x1f, R42 ;  /* 0x0000001fff187819 */ /* 0x000fe2000001142a */
[----:B---3--:R-:W-:Y:S02]  /*ebd0*/  FADD.FTZ R20, R2, R8 ;  /* 0x0000000802147221 */ /* 0x008fe40000010000 */
[----:B------:R-:W3:Y:S01]  /*ebe0*/  SHFL.BFLY PT, R2, R5, 0x1, 0x1f ;  /* 0x0c201f0005027f89 */ /* 0x000ee200000e0000 */
[----:B-1----:R-:W-:Y:S02]  /*ebf0*/  FADD.FTZ R21, R4, R6 ;  /* 0x0000000604157221 */ /* 0x002fe40000010000 */
[----:B------:R-:W-:Y:S01]  /*ec00*/  FSETP.NE.FTZ.AND P6, PT, R20, RZ, PT ;  /* 0x000000ff1400720b */ /* 0x000fe20003fd5000 */
[----:B------:R-:W-:Y:S02]  /*ec10*/  IMAD.MOV.U32 R4, RZ, RZ, 0x3f800000 ;  /* 0x3f800000ff047424 */ /* 0x000fe400078e00ff */
[----:B----4-:R-:W-:Y:S01]  /*ec20*/  FADD.FTZ R22, R0, R7 ;  /* 0x0000000700167221 */ /* 0x010fe20000010000 */
[----:B------:R-:W-:-:S02]  /*ec30*/  FSETP.NE.FTZ.AND P4, PT, R21, RZ, PT ;  /* 0x000000ff1500720b */ /* 0x000fc40003f95000 */
[----:B------:R-:W-:Y:S02]  /*ec40*/  MOV R0, 0x3f800000 ;  /* 0x3f80000000007802 */ /* 0x000fe40000000f00 */
[----:B------:R-:W-:-:S05]  /*ec50*/  FSETP.NE.FTZ.AND P5, PT, R22, RZ, PT ;  /* 0x000000ff1600720b */ /* 0x000fca0003fb5000 */
[----:B------:R-:W1:Y:S01]  /*ec60*/  @P6 MUFU.RCP R0, R20 ;  /* 0x0000001400006308 */ /* 0x000e620000001000 */
[----:B---3--:R-:W-:Y:S01]  /*ec70*/  FADD.FTZ R23, R5, R2 ;  /* 0x0000000205177221 */ /* 0x008fe20000010000 */
[----:B------:R-:W-:-:S06]  /*ec80*/  MOV R2, 0x3f800000 ;  /* 0x3f80000000027802 */ /* 0x000fcc0000000f00 */
[----:B------:R-:W3:Y:S01]  /*ec90*/  @P5 MUFU.RCP R4, R22 ;  /* 0x0000001600045308 */ /* 0x000ee20000001000 */
[CC--:B------:R-:W-:Y:S02]  /*eca0*/  LEA.HI R5, R24.reuse, R42.reuse, RZ, 0x2 ;  /* 0x0000002a18057211 */ /* 0x0c0fe400078f10ff */
[----:B------:R-:W-:Y:S02]  /*ecb0*/  FSETP.NE.FTZ.AND P3, PT, R23, RZ, PT ;  /* 0x000000ff1700720b */ /* 0x000fe40003f75000 */
[----:B------:R-:W-:Y:S01]  /*ecc0*/  LEA.HI R24, R24, R42, RZ, 0x5 ;  /* 0x0000002a18187211 */ /* 0x000fe200078f28ff */
[C---:B-1----:R-:W-:Y:S02]  /*ecd0*/  FMUL.FTZ R144, R0.reuse, R144 ;  /* 0x0000009000907220 */ /* 0x042fe40000410000 */
[----:B------:R-:W1:Y:S01]  /*ece0*/  @P4 MUFU.RCP R2, R21 ;  /* 0x0000001500024308 */ /* 0x000e620000001000 */
[C---:B------:R-:W-:Y:S01]  /*ecf0*/  FMUL.FTZ R17, R0.reuse, R145 ;  /* 0x0000009100117220 */ /* 0x040fe20000410000 */
[----:B------:R-:W-:Y:S01]  /*ed00*/  SHF.R.S32.HI R19, RZ, 0x5, R24 ;  /* 0x00000005ff137819 */ /* 0x000fe20000011418 */
[----:B------:R-:W-:-:S02]  /*ed10*/  FMUL.FTZ R152, R0, R152 ;  /* 0x0000009800987220 */ /* 0x000fc40000410000 */
[C---:B------:R-:W-:Y:S01]  /*ed20*/  FMUL.FTZ R16, R0.reuse, R153 ;  /* 0x0000009900107220 */ /* 0x040fe20000410000 */
[----:B------:R-:W-:Y:S01]  /*ed30*/  F2FP.BF16.PACK_AB R17, R17, R144 ;  /* 0x000000901111723e */ /* 0x000fe200000010ff */
[C---:B------:R-:W-:Y:S02]  /*ed40*/  FMUL.FTZ R156, R0.reuse, R156 ;  /* 0x0000009c009c7220 */ /* 0x040fe40000410000 */
[----:B------:R-:W-:Y:S01]  /*ed50*/  FMUL.FTZ R13, R0, R157 ;  /* 0x0000009d000d7220 */ /* 0x000fe20000410000 */
[----:B------:R-:W-:Y:S01]  /*ed60*/  F2FP.BF16.PACK_AB R16, R16, R152 ;  /* 0x000000981010723e */ /* 0x000fe200000010ff */
[C---:B------:R-:W-:Y:S02]  /*ed70*/  FMUL.FTZ R168, R0.reuse, R168 ;  /* 0x000000a800a87220 */ /* 0x040fe40000410000 */
[----:B------:R-:W-:Y:S01]  /*ed80*/  FMUL.FTZ R9, R0, R169 ;  /* 0x000000a900097220 */ /* 0x000fe20000410000 */
[----:B------:R-:W-:Y:S01]  /*ed90*/  MOV R0, 0x3f800000 ;  /* 0x3f80000000007802 */ /* 0x000fe20000000f00 */
[----:B---3--:R-:W-:Y:S01]  /*eda0*/  FMUL.FTZ R146, R4, R146 ;  /* 0x0000009204927220 */ /* 0x008fe20000410000 */
[----:B------:R-:W-:Y:S01]  /*edb0*/  F2FP.BF16.PACK_AB R13, R13, R156 ;  /* 0x0000009c0d0d723e */ /* 0x000fe200000010ff */
[C---:B-1----:R-:W-:Y:S01]  /*edc0*/  FMUL.FTZ R140, R2.reuse, R140 ;  /* 0x0000008c028c7220 */ /* 0x042fe20000410000 */
[----:B------:R-:W-:Y:S01]  /*edd0*/  F2FP.BF16.PACK_AB R9, R9, R168 ;  /* 0x000000a80909723e */ /* 0x000fe200000010ff */
[C---:B------:R-:W-:Y:S01]  /*ede0*/  FMUL.FTZ R141, R2.reuse, R141 ;  /* 0x0000008d028d7220 */ /* 0x040fe20000410000 */
[----:B------:R-:W1:Y:S01]  /*edf0*/  @P3 MUFU.RCP R0, R23 ;  /* 0x0000001700003308 */ /* 0x000e620000001000 */
        /* <DEDUP_REMOVED lines=8> */
[----:B------:R-:W-:Y:S01]  /*ee80*/  SHF.R.S32.HI R2, RZ, 0x2, R5 ;  /* 0x00000002ff027819 */ /* 0x000fe20000011405 */
[C---:B------:R-:W-:Y:S01]  /*ee90*/  FMUL.FTZ R18, R4.reuse, R147 ;  /* 0x0000009304127220 */ /* 0x040fe20000410000 */
[----:B------:R-:W-:Y:S01]  /*eea0*/  LOP3.LUT R5, R5, 0xfffffffc, RZ, 0xc0, !PT ;  /* 0xfffffffc05057812 */ /* 0x000fe200078ec0ff */
[C---:B------:R-:W-:Y:S01]  /*eeb0*/  FMUL.FTZ R154, R4.reuse, R154 ;  /* 0x0000009a049a7220 */ /* 0x040fe20000410000 */
[----:B------:R-:W-:Y:S01]  /*eec0*/  F2FP.BF16.PACK_AB R11, R11, R160 ;  /* 0x000000a00b0b723e */ /* 0x000fe200000010ff */
[----:B------:R-:W-:Y:S01]  /*eed0*/  FMUL.FTZ R15, R4, R155 ;  /* 0x0000009b040f7220 */ /* 0x000fe20000410000 */
[----:B------:R-:W-:Y:S01]  /*eee0*/  F2FP.BF16.PACK_AB R18, R18, R146 ;  /* 0x000000921212723e */ /* 0x000fe200000010ff */
[----:B------:R-:W-:Y:S01]  /*eef0*/  FMUL.FTZ R158, R4, R158 ;  /* 0x0000009e049e7220 */ /* 0x000fe20000410000 */
[----:B------:R-:W-:Y:S01]  /*ef00*/  F2FP.BF16.PACK_AB R8, R8, R164 ;  /* 0x000000a40808723e */ /* 0x000fe200000010ff */
[C---:B------:R-:W-:Y:S01]  /*ef10*/  FMUL.FTZ R12, R4.reuse, R159 ;  /* 0x0000009f040c7220 */ /* 0x040fe20000410000 */
[----:B------:R-:W-:Y:S01]  /*ef20*/  F2FP.BF16.PACK_AB R15, R15, R154 ;  /* 0x0000009a0f0f723e */ /* 0x000fe200000010ff */
[----:B------:R-:W-:-:S02]  /*ef30*/  FMUL.FTZ R170, R4, R170 ;  /* 0x000000aa04aa7220 */ /* 0x000fc40000410000 */
[----:B------:R-:W-:Y:S01]  /*ef40*/  FMUL.FTZ R171, R4, R171 ;  /* 0x000000ab04ab7220 */ /* 0x000fe20000410000 */
[----:B------:R-:W-:Y:S01]  /*ef50*/  SHF.R.S32.HI R4, RZ, 0x1f, R2 ;  /* 0x0000001fff047819 */ /* 0x000fe20000011402 */
[----:B-1----:R-:W-:Y:S01]  /*ef60*/  FMUL.FTZ R143, R0, R143 ;  /* 0x0000008f008f7220 */ /* 0x002fe20000410000 */
[----:B------:R-:W-:Y:S01]  /*ef70*/  F2FP.BF16.PACK_AB R12, R12, R158 ;  /* 0x0000009e0c0c723e */ /* 0x000fe200000010ff */
[----:B------:R-:W-:Y:S01]  /*ef80*/  FMUL.FTZ R142, R0, R142 ;  /* 0x0000008e008e7220 */ /* 0x000fe20000410000 */
[----:B------:R-:W-:Y:S01]  /*ef90*/  LEA.HI R4, R4, R2, RZ, 0x3 ;  /* 0x0000000204047211 */ /* 0x000fe200078f18ff */
[C---:B------:R-:W-:Y:S02]  /*efa0*/  FMUL.FTZ R151, R0.reuse, R151 ;  /* 0x0000009700977220 */ /* 0x040fe40000410000 */
[----:B------:R-:W-:Y:S01]  /*efb0*/  FMUL.FTZ R150, R0, R150 ;  /* 0x0000009600967220 */ /* 0x000fe20000410000 */
[----:B------:R-:W-:Y:S01]  /*efc0*/  LOP3.LUT R4, R4, 0xfffffff8, RZ, 0xc0, !PT ;  /* 0xfffffff804047812 */ /* 0x000fe200078ec0ff */
[C---:B------:R-:W-:Y:S01]  /*efd0*/  FMUL.FTZ R163, R0.reuse, R163 ;  /* 0x000000a300a37220 */ /* 0x040fe20000410000 */
[----:B------:R-:W-:Y:S01]  /*efe0*/  F2FP.BF16.PACK_AB R142, R143, R142 ;  /* 0x0000008e8f8e723e */ /* 0x000fe200000010ff */
[----:B------:R-:W-:Y:S01]  /*eff0*/  FMUL.FTZ R10, R0, R162 ;  /* 0x000000a2000a7220 */ /* 0x000fe20000410000 */
[----:B------:R-:W-:Y:S01]  /*f000*/  F2FP.BF16.PACK_AB R150, R151, R150 ;  /* 0x000000969796723e */ /* 0x000fe200000010ff */
[----:B------:R-:W-:-:S02]  /*f010*/  IMAD.IADD R4, R2, 0x1, -R4 ;  /* 0x0000000102047824 */ /* 0x000fc400078e0a04 */
[----:B------:R-:W-:Y:S01]  /*f020*/  FMUL.FTZ R167, R0, R167 ;  /* 0x000000a700a77220 */ /* 0x000fe20000410000 */
[----:B------:R-:W-:Y:S02]  /*f030*/  F2FP.BF16.PACK_AB R10, R163, R10 ;  /* 0x0000000aa30a723e */ /* 0x000fe400000010ff */
[----:B------:R-:W-:Y:S02]  /*f040*/  LEA.HI R2, R4, R4, RZ, 0x1 ;  /* 0x0000000404027211 */ /* 0x000fe400078f08ff */
[----:B--2---:R-:W-:-:S13]  /*f050*/  ISETP.NE.AND P0, PT, R43, -0x1, PT ;  /* 0xffffffff2b00780c */ /* 0x004fda0003f05270 */
[----:B------:R-:W-:-:S04]  /*f060*/  @P0 IMAD.WIDE.U32 R6, R43, c[0x0][0x1e8], RZ ;  /* 0x00007a002b060a25 */ /* 0x000fc800078e00ff */
[----:B------:R-:W-:Y:S02]  /*f070*/  @P0 IMAD R41, R43, c[0x0][0x1ec], R7 ;  /* 0x00007b002b290a24 */ /* 0x000fe400078e0207 */
[----:B------:R-:W-:Y:S01]  /*f080*/  FMUL.FTZ R7, R0, R166 ;  /* 0x000000a600077220 */ /* 0x000fe20000410000 */
[----:B------:R-:W-:Y:S01]  /*f090*/  SHF.R.S32.HI R0, RZ, 0x1, R2 ;  /* 0x00000001ff007819 */ /* 0x000fe20000011402 */
[----:B------:R-:W-:Y:S01]  /*f0a0*/  @P0 IMAD.MOV.U32 R40, RZ, RZ, R6 ;  /* 0x000000ffff280224 */ /* 0x000fe200078e0006 */
[----:B------:R-:W-:Y:S02]  /*f0b0*/  LOP3.LUT R6, R2, 0x3fffffe, RZ, 0xc0, !PT ;  /* 0x03fffffe02067812 */ /* 0x000fe400078ec0ff */
[----:B------:R-:W-:Y:S01]  /*f0c0*/  IADD3 R2, -R5, R42, RZ ;  /* 0x0000002a05027210 */ /* 0x000fe20007ffe1ff */
[----:B------:R-:W-:Y:S01]  /*f0d0*/  IMAD.SHL.U32 R5, R0, 0x40, RZ ;  /* 0x0000004000057824 */ /* 0x000fe200078e00ff */
[----:B------:R-:W-:Y:S02]  /*f0e0*/  IADD3 R4, R4, -R6, RZ ;  /* 0x8000000604047210 */ /* 0x000fe40007ffe0ff */
[----:B------:R-:W-:Y:S01]  /*f0f0*/  LOP3.LUT P2, RZ, R0, 0x2, RZ, 0xc0, !PT ;  /* 0x0000000200ff7812 */ /* 0x000fe2000784c0ff */
[----:B------:R-:W-:Y:S01]  /*f100*/  IMAD R2, R19, 0x100, R2 ;  /* 0x0000010013027824 */ /* 0x000fe200078e0202 */
[----:B------:R-:W-:-:S02]  /*f110*/  LOP3.LUT R5, R5, 0xc0, RZ, 0xc0, !PT ;  /* 0x000000c005057812 */ /* 0x000fc400078ec0ff */
[----:B------:R-:W-:Y:S02]  /*f120*/  F2FP.BF16.PACK_AB R6, R171, R170 ;  /* 0x000000aaab06723e */ /* 0x000fe400000010ff */
[----:B------:R-:W-:Y:S02]  /*f130*/  LEA R2, R4, R2, 0x4 ;  /* 0x0000000204027211 */ /* 0x000fe400078e20ff */
[----:B------:R-:W-:Y:S02]  /*f140*/  LEA.HI R4, R5, R5, RZ, 0x1d ;  /* 0x0000000505047211 */ /* 0x000fe400078fe8ff */
[----:B------:R-:W-:Y:S02]  /*f150*/  LOP3.LUT R5, R0, 0x1, RZ, 0xc0, !PT ;  /* 0x0000000100057812 */ /* 0x000fe400078ec0ff */
[----:B------:R-:W-:Y:S01]  /*f160*/  F2FP.BF16.PACK_AB R7, R167, R7 ;  /* 0x00000007a707723e */ /* 0x000fe200000010ff */
[----:B------:R-:W-:Y:S01]  /*f170*/  IMAD.U32 R0, R2, 0x2, R4 ;  /* 0x0000000202007824 */ /* 0x000fe200078e0004 */
[----:B------:R-:W-:-:S02]  /*f180*/  ISETP.NE.U32.AND P1, PT, R5, 0x1, PT ;  /* 0x000000010500780c */ /* 0x000fc40003f25070 */
[----:B------:R-:W-:Y:S01]  /*f190*/  MOV R5, 0xfffffff0 ;  /* 0xfffffff000057802 */ /* 0x000fe20000000f00 */
[----:B------:R-:W-:-:S03]  /*f1a0*/  IMAD.SHL.U32 R0, R0, 0x2, RZ ;  /* 0x0000000200007824 */ /* 0x000fc600078e00ff */
[----:B------:R-:W-:Y:S02]  /*f1b0*/  SEL R5, R5, 0x10, !P1 ;  /* 0x0000001005057807 */ /* 0x000fe40004800000 */
[C---:B------:R-:W-:Y:S01]  /*f1c0*/  IADD3 R2, R0.reuse, 0x20, RZ ;  /* 0x0000002000027810 */ /* 0x040fe20007ffe0ff */
[----:B------:R1:W-:Y:S01]  /*f1d0*/  STS [R0], R17 ;  /* 0x0000001100007388 */ /* 0x0003e20000000800 */
[C---:B------:R-:W-:Y:S02]  /*f1e0*/  IADD3 R4, R0.reuse, R5, RZ ;  /* 0x0000000500047210 */ /* 0x040fe40007ffe0ff */
[----:B------:R-:W-:Y:S01]  /*f1f0*/  @P2 IADD3 R2, R0, -0x20, RZ ;  /* 0xffffffe000022810 */ /* 0x000fe20007ffe0ff */
[----:B------:R2:W-:Y:S01]  /*f200*/  STS [R0+0x200], R18 ;  /* 0x0002001200007388 */ /* 0x0005e20000000800 */
[----:B------:R-:W-:Y:S02]  /*f210*/  ISETP.NE.AND P1, PT, R25, RZ, PT ;  /* 0x000000ff1900720c */ /* 0x000fe40003f25270 */
[----:B------:R-:W-:Y:S01]  /*f220*/  ISETP.NE.AND P2, PT, R26, RZ, PT ;  /* 0x000000ff1a00720c */ /* 0x000fe20003f45270 */
[----:B------:R-:W-:Y:S04]  /*f230*/  STS [R4], R16 ;  /* 0x0000001004007388 */ /* 0x000fe80000000800 */
[----:B------:R-:W-:Y:S04]  /*f240*/  STS [R4+0x200], R15 ;  /* 0x0002000f04007388 */ /* 0x000fe80000000800 */
[----:B------:R-:W-:Y:S04]  /*f250*/  STS [R0+0x1000], R141 ;  /* 0x0010008d00007388 */ /* 0x000fe80000000800 */
[----:B------:R3:W-:Y:S04]  /*f260*/  STS [R0+0x1200], R142 ;  /* 0x0012008e00007388 */ /* 0x0007e80000000800 */
[----:B------:R4:W-:Y:S04]  /*f270*/  STS [R4+0x1000], R14 ;  /* 0x0010000e04007388 */ /* 0x0009e80000000800 */
[----:B------:R4:W-:Y:S04]  /*f280*/  STS [R4+0x1200], R150 ;  /* 0x0012009604007388 */ /* 0x0009e80000000800 */
[----:B------:R4:W-:Y:S04]  /*f290*/  STS [R2], R13 ;  /* 0x0000000d02007388 */ /* 0x0009e80000000800 */
[----:B------:R4:W-:Y:S04]  /*f2a0*/  STS [R2+0x200], R12 ;  /* 0x0002000c02007388 */ /* 0x0009e80000000800 */
[----:B-1----:R-:W1:Y:S04]  /*f2b0*/  S2R R17, SR_CTAID.Y ;  /* 0x0000000000117919 */ /* 0x002e680000002600 */
[----:B--2---:R-:W2:Y:S01]  /*f2c0*/  S2R R18, SR_CTAID.Z ;  /* 0x0000000000127919 */ /* 0x004ea20000002700 */
[----:B---3--:R-:W-:-:S03]  /*f2d0*/  IMAD.IADD R0, R5, 0x1, R2 ;  /* 0x0000000105007824 */ /* 0x008fc600078e0202 */
[----:B----4-:R-:W3:Y:S04]  /*f2e0*/  S2R R14, SR_CTAID.X ;  /* 0x00000000000e7919 */ /* 0x010ee80000002500 */
[----:B------:R-:W-:Y:S01]  /*f2f0*/  STS [R0], R9 ;  /* 0x0000000900007388 */ /* 0x000fe20000000800 */
[----:B------:R-:W-:-:S03]  /*f300*/  @P1 MOV R4, c[0x0][0x210] ;  /* 0x0000840000041a02 */ /* 0x000fc60000000f00 */
[----:B------:R4:W-:Y:S01]  /*f310*/  STS [R0+0x200], R6 ;  /* 0x0002000600007388 */ /* 0x0009e20000000800 */
[----:B------:R-:W-:Y:S03]  /*f320*/  @P5 MUFU.LG2 R13, R22 ;  /* 0x00000016000d5308 */ /* 0x000fe60000000c00 */
[----:B------:R1:W-:Y:S04]  /*f330*/  STS [R2+0x1000], R11 ;  /* 0x0010000b02007388 */ /* 0x0003e80000000800 */
[----:B------:R2:W-:Y:S01]  /*f340*/  STS [R2+0x1200], R10 ;  /* 0x0012000a02007388 */ /* 0x0005e20000000800 */
[----:B------:R-:W-:Y:S03]  /*f350*/  @P4 MUFU.LG2 R12, R21 ;  /* 0x00000015000c4308 */ /* 0x000fe60000000c00 */
[----:B------:R3:W-:Y:S04]  /*f360*/  STS [R0+0x1000], R8 ;  /* 0x0010000800007388 */ /* 0x0007e80000000800 */
[----:B------:R3:W-:Y:S04]  /*f370*/  STS [R0+0x1200], R7 ;  /* 0x0012000700007388 */ /* 0x0007e80000000800 */
[----:B------:R-:W-:Y:S01]  /*f380*/  BAR.SYNC.DEFER_BLOCKING 0x0 ;  /* 0x0000000000007b1d */ /* 0x000fe20000010000 */
[----:B----4-:R-:W-:-:S02]  /*f390*/  @P1 IMAD R6, R4, c[0x0][0x214], RZ ;  /* 0x0000850004061a24 */ /* 0x010fc400078e02ff */
[----:B------:R-:W-:-:S03]  /*f3a0*/  @!P1 IMAD.MOV.U32 R4, RZ, RZ, c[0x0][0x214] ;  /* 0x00008500ff049624 */ /* 0x000fc600078e00ff */
[----:B-1----:R1:W4:Y:S02]  /*f3b0*/  @P6 MUFU.LG2 R11, R20 ;  /* 0x00000014000b6308 */ /* 0x0023240000000c00 */
[----:B------:R-:W-:Y:S02]  /*f3c0*/  @!P1 SEL R6, R4, c[0x0][0x234], !P2 ;  /* 0x00008d0004069a07 */ /* 0x000fe40005000000 */
[----:B--2---:R-:W-:Y:S02]  /*f3d0*/  @!P0 SHF.R.S32.HI R2, RZ, 0x1f, R17 ;  /* 0x0000001fff028819 */ /* 0x004fe40000011411 */
[----:B------:R-:W-:Y:S01]  /*f3e0*/  ISETP.NE.OR P2, PT, R25, RZ, !P2 ;  /* 0x000000ff1900720c */ /* 0x000fe20005745670 */
[----:B---3--:R-:W-:-:S04]  /*f3f0*/  @!P0 IMAD.WIDE.U32 R8, R17, c[0x0][0x1e0], RZ ;  /* 0x0000780011088a25 */ /* 0x008fc800078e00ff */
[----:B------:R-:W-:Y:S01]  /*f400*/  @!P0 IMAD R4, R2, c[0x0][0x1e0], RZ ;  /* 0x0000780002048a24 */ /* 0x000fe200078e02ff */
[----:B------:R-:W-:Y:S01]  /*f410*/  LOP3.LUT R2, R24, 0xffffffe0, RZ, 0xc0, !PT ;  /* 0xffffffe018027812 */ /* 0x000fe200078ec0ff */
[----:B------:R-:W2:Y:S01]  /*f420*/  @P3 MUFU.LG2 R10, R23 ;  /* 0x00000017000a3308 */ /* 0x000ea20000000c00 */
[----:B------:R3:W2:Y:S01]  /*f430*/  LDS.128 R24, [R217] ;  /* 0x00000000d9187984 */ /* 0x0006a20000000c00 */
[----:B------:R-:W-:Y:S01]  /*f440*/  @!P0 IMAD R4, R17, c[0x0][0x1e4], R4 ;  /* 0x0000790011048a24 */ /* 0x000fe200078e0204 */
[----:B------:R-:W-:Y:S01]  /*f450*/  @P1 MOV R0, 0x1 ;  /* 0x0000000100001802 */ /* 0x000fe20000000f00 */
[----:B------:R-:W-:Y:S01]  /*f460*/  @!P1 IMAD R0, R6, c[0x0][0x1c0], RZ ;  /* 0x0000700006009a24 */ /* 0x000fe200078e02ff */
[----:B-1----:R3:W5:Y:S01]  /*f470*/  LDL R20, [R1+0x20] ;  /* 0x0000200001147983 */ /* 0x0027620000100800 */
[----:B------:R-:W-:Y:S01]  /*f480*/  @!P2 IMAD R5, R17, c[0x0][0x214], RZ ;  /* 0x000085001105aa24 */ /* 0x000fe200078e02ff */
[----:B------:R-:W-:Y:S01]  /*f490*/  @!P0 IADD3 R41, R9, R4, RZ ;  /* 0x0000000409298210 */ /* 0x000fe20007ffe0ff */
[----:B------:R-:W-:Y:S01]  /*f4a0*/  IMAD.IADD R9, R42, 0x1, -R2 ;  /* 0x000000012a097824 */ /* 0x000fe200078e0a02 */
[----:B------:R3:W1:Y:S04]  /*f4b0*/  LDS.128 R28, [R217+0x800] ;  /* 0x00080000d91c7984 */ /* 0x0006680000000c00 */
[----:B------:R3:W1:Y:S04]  /*f4c0*/  LDS.128 R32, [R217+0x1000] ;  /* 0x00100000d9207984 */ /* 0x0006680000000c00 */
[----:B------:R3:W1:Y:S01]  /*f4d0*/  LDS.128 R36, [R217+0x1800] ;  /* 0x00180000d9247984 */ /* 0x0006620000000c00 */
[----:B------:R-:W-:Y:S01]  /*f4e0*/  IMAD R0, R17, R0, RZ ;  /* 0x0000000011007224 */ /* 0x000fe200078e02ff */
[----:B------:R-:W-:Y:S01]  /*f4f0*/  @!P2 SEL R2, R5, R43, !P0 ;  /* 0x0000002b0502a207 */ /* 0x000fe20004000000 */
[----:B------:R-:W-:Y:S01]  /*f500*/  @!P0 IMAD.MOV.U32 R40, RZ, RZ, R8 ;  /* 0x000000ffff288224 */ /* 0x000fe200078e0008 */
[----:B------:R-:W-:Y:S01]  /*f510*/  @P1 MOV R7, c[0x0][0x210] ;  /* 0x0000840000071a02 */ /* 0x000fe20000000f00 */
[----:B------:R-:W-:Y:S01]  /*f520*/  @!P1 IMAD.MOV.U32 R7, RZ, RZ, 0x1 ;  /* 0x00000001ff079424 */ /* 0x000fe200078e00ff */
[----:B------:R-:W-:Y:S01]  /*f530*/  CS2R R4, SRZ ;  /* 0x0000000000047805 */ /* 0x000fe2000001ff00 */
[----:B------:R-:W-:-:S02]  /*f540*/  SEL R0, R0, RZ, P2 ;  /* 0x000000ff00007207 */ /* 0x000fc40001000000 */
[----:B------:R-:W-:Y:S02]  /*f550*/  @!P2 SHF.R.S32.HI R5, RZ, 0x1f, R2 ;  /* 0x0000001fff05a819 */ /* 0x000fe40000011402 */
[----:B------:R-:W-:Y:S02]  /*f560*/  LOP3.LUT P0, RZ, R9, 0x3, RZ, 0xc0, !PT ;  /* 0x0000000309ff7812 */ /* 0x000fe4000780c0ff */
[----:B------:R-:W-:Y:S01]  /*f570*/  @!P2 MOV R4, R2 ;  /* 0x000000020004a202 */ /* 0x000fe20000000f00 */
[----:B------:R-:W-:Y:S02]  /*f580*/  IMAD R2, R14, R7, RZ ;  /* 0x000000070e027224 */ /* 0x000fe400078e02ff */
[----:B------:R-:W-:Y:S02]  /*f590*/  IMAD R0, R18, R6, R0 ;  /* 0x0000000612007224 */ /* 0x000fe400078e0200 */
[----:B----4-:R-:W-:Y:S01]  /*f5a0*/  @P6 FMUL.FTZ R8, R11, 0.69314718246459960938 ;  /* 0x3f3172180b086820 */ /* 0x010fe20000410000 */
[----:B------:R-:W-:-:S02]  /*f5b0*/  SHF.L.U32 R9, R2, 0x7, RZ ;  /* 0x0000000702097819 */ /* 0x000fc400000006ff */
[----:B------:R-:W-:Y:S01]  /*f5c0*/  MOV R17, 0x7f800000 ;  /* 0x7f80000000117802 */ /* 0x000fe20000000f00 */
[----:B------:R-:W-:Y:S01]  /*f5d0*/  @P6 FFMA.FTZ R17, R138, c[0x0][0x238], R8 ;  /* 0x00008e008a116a23 */ /* 0x000fe20000010008 */
[--C-:B------:R-:W-:Y:S01]  /*f5e0*/  IADD3 R11, P2, P1, R9, R4, R0.reuse ;  /* 0x00000004090b7210 */ /* 0x100fe2000795e000 */
[----:B------:R-:W-:Y:S01]  /*f5f0*/  @P5 FMUL.FTZ R8, R13, 0.69314718246459960938 ;  /* 0x3f3172180d085820 */ /* 0x000fe20000410000 */
[----:B------:R-:W-:Y:S01]  /*f600*/  SHF.R.S32.HI R4, RZ, 0x1f, R9 ;  /* 0x0000001fff047819 */ /* 0x000fe20000011409 */
[----:B------:R-:W-:Y:S01]  /*f610*/  @P4 FMUL.FTZ R6, R12, 0.69314718246459960938 ;  /* 0x3f3172180c064820 */ /* 0x000fe20000410000 */
[----:B------:R-:W-:Y:S01]  /*f620*/  SHF.R.S32.HI R0, RZ, 0x1f, R0 ;  /* 0x0000001fff007819 */ /* 0x000fe20000011400 */
[----:B--2---:R-:W-:Y:S01]  /*f630*/  @P3 FMUL.FTZ R2, R10, 0.69314718246459960938 ;  /* 0x3f3172180a023820 */ /* 0x004fe20000410000 */
[----:B------:R-:W-:Y:S01]  /*f640*/  BSSY B0, `(.L_x_22) ;  /* 0x000002e000007945 */ /* 0x000fe20003800000 */
[----:B------:R-:W-:Y:S01]  /*f650*/  MOV R16, 0x7f800000 ;  /* 0x7f80000000107802 */ /* 0x000fe20000000f00 */
[----:B------:R-:W-:Y:S01]  /*f660*/  IMAD.MOV.U32 R14, RZ, RZ, 0x7f800000 ;  /* 0x7f800000ff0e7424 */ /* 0x000fe200078e00ff */
[----:B------:R-:W-:Y:S01]  /*f670*/  MOV R15, 0x7f800000 ;  /* 0x7f800000000f7802 */ /* 0x000fe20000000f00 */
[----:B------:R-:W-:Y:S01]  /*f680*/  @P5 FFMA.FTZ R16, R137, c[0x0][0x238], R8 ;  /* 0x00008e0089105a23 */ /* 0x000fe20000010008 */
[----:B------:R-:W-:Y:S01]  /*f690*/  IADD3.X R5, R4, R5, R0, P2, P1 ;  /* 0x0000000504057210 */ /* 0x000fe200017e2400 */
[----:B------:R-:W-:-:S02]  /*f6a0*/  @P4 FFMA.FTZ R14, R136, c[0x0][0x238], R6 ;  /* 0x00008e00880e4a23 */ /* 0x000fc40000010006 */
[----:B------:R-:W-:Y:S01]  /*f6b0*/  @P3 FFMA.FTZ R15, R3, c[0x0][0x238], R2 ;  /* 0x00008e00030f3a23 */ /* 0x000fe20000010002 */
[----:B------:R-:W-:Y:S05]  /*f6c0*/  @P0 BRA `(.L_x_23) ;  /* 0x0000025000000947 */ /* 0x000fea0003800000 */
[----:B---3--:R-:W2:Y:S01]  /*f6d0*/  LDL.LU R21, [R1+0x4c] ;  /* 0x00004c0001157983 */ /* 0x008ea20000300800 */
[----:B------:R-:W-:-:S04]  /*f6e0*/  SHF.R.S32.HI R0, RZ, 0x1f, R19 ;  /* 0x0000001fff007819 */ /* 0x000fc80000011413 */
[----:B------:R-:W-:-:S04]  /*f6f0*/  LEA.HI R0, R0, R19, RZ, 0x2 ;  /* 0x0000001300007211 */ /* 0x000fc800078f10ff */
[----:B------:R-:W-:-:S05]  /*f700*/  LOP3.LUT R0, R0, 0xffffffc, RZ, 0xc0, !PT ;  /* 0x0ffffffc00007812 */ /* 0x000fca00078ec0ff */
[----:B------:R-:W-:-:S04]  /*f710*/  IMAD.IADD R0, R19, 0x1, -R0 ;  /* 0x0000000113007824 */ /* 0x000fc800078e0a00 */
[----:B--2---:R-:W-:-:S05]  /*f720*/  IMAD R0, R0, 0x10, R21 ;  /* 0x0000001000007824 */ /* 0x004fca00078e0215 */
[CC--:B-----5:R-:W-:Y:S02]  /*f730*/  ISETP.GE.AND P6, PT, R0.reuse, R20.reuse, PT ;  /* 0x000000140000720c */ /* 0x0e0fe40003fc6270 */
[C---:B------:R-:W-:Y:S02]  /*f740*/  IADD3 R3, R0.reuse, 0x8, RZ ;  /* 0x0000000800037810 */ /* 0x040fe40007ffe0ff */
[C---:B------:R-:W-:Y:S02]  /*f750*/  IADD3 R2, R0.reuse, 0x40, RZ ;  /* 0x0000004000027810 */ /* 0x040fe40007ffe0ff */
[----:B------:R-:W-:Y:S02]  /*f760*/  IADD3 R4, R0, 0x48, RZ ;  /* 0x0000004800047810 */ /* 0x000fe40007ffe0ff */
[-C--:B------:R-:W-:Y:S02]  /*f770*/  ISETP.GE.AND P5, PT, R3, R20.reuse, PT ;  /* 0x000000140300720c */ /* 0x080fe40003fa6270 */
[----:B------:R-:W-:-:S02]  /*f780*/  ISETP.GE.AND P4, PT, R2, R20, PT ;  /* 0x000000140200720c */ /* 0x000fc40003f86270 */
[----:B------:R-:W-:Y:S01]  /*f790*/  ISETP.GE.AND P3, PT, R4, R20, PT ;  /* 0x000000140400720c */ /* 0x000fe20003f66270 */
[----:B------:R-:W-:-:S05]  /*f7a0*/  @!P6 IMAD R0, R0, R7, RZ ;  /* 0x000000070000e224 */ /* 0x000fca00078e02ff */
[----:B------:R-:W-:-:S03]  /*f7b0*/  @!P6 IADD3 R6, P0, R0, R11, RZ ;  /* 0x0000000b0006e210 */ /* 0x000fc60007f1e0ff */
[----:B------:R-:W-:Y:S01]  /*f7c0*/  @!P5 IMAD R3, R3, R7, RZ ;  /* 0x000000070303d224 */ /* 0x000fe200078e02ff */
[----:B------:R-:W-:Y:S01]  /*f7d0*/  @!P6 LEA.HI.X.SX32 R9, R0, R5, 0x1, P0 ;  /* 0x000000050009e211 */ /* 0x000fe200000f0eff */
[-C--:B------:R-:W-:Y:S01]  /*f7e0*/  @!P4 IMAD R12, R2, R7.reuse, RZ ;  /* 0x00000007020cc224 */ /* 0x080fe200078e02ff */
[----:B------:R-:W-:Y:S01]  /*f7f0*/  @!P6 LEA R8, P0, R6, c[0x0][0x200], 0x2 ;  /* 0x000080000608ea11 */ /* 0x000fe200078010ff */
[----:B------:R-:W-:Y:S01]  /*f800*/  @!P3 IMAD R2, R4, R7, RZ ;  /* 0x000000070402b224 */ /* 0x000fe200078e02ff */
[CC--:B------:R-:W-:Y:S02]  /*f810*/  @!P5 IADD3 R0, P2, R3.reuse, R11.reuse, RZ ;  /* 0x0000000b0300d210 */ /* 0x0c0fe40007f5e0ff */
[----:B------:R-:W-:Y:S02]  /*f820*/  @!P6 LEA.HI.X R9, R6, c[0x0][0x204], R9, 0x2, P0 ;  /* 0x000081000609ea11 */ /* 0x000fe400000f1409 */
[-C--:B------:R-:W-:Y:S02]  /*f830*/  @!P4 IADD3 R10, P1, R12, R11.reuse, RZ ;  /* 0x0000000b0c0ac210 */ /* 0x080fe40007f3e0ff */
[----:B------:R-:W-:Y:S01]  /*f840*/  @!P3 IADD3 R11, P0, R2, R11, RZ ;  /* 0x0000000b020bb210 */ /* 0x000fe20007f1e0ff */
[----:B------:R2:W-:Y:S01]  /*f850*/  @!P6 STG.E [R8.64], R17 ;  /* 0x000000110800e986 */ /* 0x0005e2000c101906 */
[----:B------:R-:W-:-:S02]  /*f860*/  @!P5 LEA.HI.X.SX32 R3, R3, R5, 0x1, P2 ;  /* 0x000000050303d211 */ /* 0x000fc400010f0eff */
[----:B------:R-:W-:Y:S02]  /*f870*/  @!P5 LEA R6, P2, R0, c[0x0][0x200], 0x2 ;  /* 0x000080000006da11 */ /* 0x000fe400078410ff */
[-C--:B------:R-:W-:Y:S02]  /*f880*/  @!P4 LEA.HI.X.SX32 R13, R12, R5.reuse, 0x1, P1 ;  /* 0x000000050c0dc211 */ /* 0x080fe400008f0eff */
[----:B------:R-:W-:Y:S02]  /*f890*/  @!P3 LEA.HI.X.SX32 R12, R2, R5, 0x1, P0 ;  /* 0x00000005020cb211 */ /* 0x000fe400000f0eff */
[----:B------:R-:W-:Y:S02]  /*f8a0*/  @!P4 LEA R4, P1, R10, c[0x0][0x200], 0x2 ;  /* 0x000080000a04ca11 */ /* 0x000fe400078210ff */
[----:B------:R-:W-:Y:S02]  /*f8b0*/  @!P3 LEA R2, P0, R11, c[0x0][0x200], 0x2 ;  /* 0x000080000b02ba11 */ /* 0x000fe400078010ff */
[----:B------:R-:W-:-:S02]  /*f8c0*/  @!P5 LEA.HI.X R7, R0, c[0x0][0x204], R3, 0x2, P2 ;  /* 0x000081000007da11 */ /* 0x000fc400010f1403 */
[----:B------:R-:W-:Y:S02]  /*f8d0*/  @!P4 LEA.HI.X R5, R10, c[0x0][0x204], R13, 0x2, P1 ;  /* 0x000081000a05ca11 */ /* 0x000fe400008f140d */
[----:B------:R-:W-:Y:S01]  /*f8e0*/  @!P3 LEA.HI.X R3, R11, c[0x0][0x204], R12, 0x2, P0 ;  /* 0x000081000b03ba11 */ /* 0x000fe200000f140c */
[----:B------:R2:W-:Y:S04]  /*f8f0*/  @!P5 STG.E [R6.64], R16 ;  /* 0x000000100600d986 */ /* 0x0005e8000c101906 */
[----:B------:R2:W-:Y:S04]  /*f900*/  @!P4 STG.E [R4.64], R14 ;  /* 0x0000000e0400c986 */ /* 0x0005e8000c101906 */
[----:B------:R2:W-:Y:S02]  /*f910*/  @!P3 STG.E [R2.64], R15 ;  /* 0x0000000f0200b986 */ /* 0x0005e4000c101906 */
.L_x_23:
[----:B---3--:R-:W-:Y:S05]  /*f920*/  BSYNC B0 ;  /* 0x0000000000007941 */ /* 0x008fea0003800000 */
.L_x_22:
[----:B--2---:R-:W2:Y:S04]  /*f930*/  LDL.LU.64 R4, [R1+0x28] ;  /* 0x0000280001047983 */ /* 0x004ea80000300a00 */
[----:B------:R3:W5:Y:S01]  /*f940*/  LDL.64 R10, [R1] ;  /* 0x00000000010a7983 */ /* 0x0007620000100a00 */
[----:B------:R-:W-:Y:S01]  /*f950*/  SHF.R.S32.HI R0, RZ, 0x1f, R18 ;  /* 0x0000001fff007819 */ /* 0x000fe20000011412 */
[----:B------:R-:W-:Y:S04]  /*f960*/  BSSY B0, `(.L_x_24) ;  /* 0x0000011000007945 */ /* 0x000fe80003800000 */
[----:B------:R-:W-:-:S04]  /*f970*/  IMAD R0, R0, c[0x0][0x1f0], RZ ;  /* 0x00007c0000007a24 */ /* 0x000fc800078e02ff */
[----:B------:R-:W-:Y:S01]  /*f980*/  IMAD R0, R18, c[0x0][0x1f4], R0 ;  /* 0x00007d0012007a24 */ /* 0x000fe200078e0200 */
[----:B--2---:R-:W-:-:S04]  /*f990*/  IADD3 R2, P0, R4, R40, RZ ;  /* 0x0000002804027210 */ /* 0x004fc80007f1e0ff */
[----:B------:R-:W-:Y:S02]  /*f9a0*/  IADD3.X R3, R5, R41, RZ, P0, !PT ;  /* 0x0000002905037210 */ /* 0x000fe400007fe4ff */
[----:B-----5:R-:W-:-:S03]  /*f9b0*/  ISETP.GE.AND P0, PT, R250, R20, PT ;  /* 0x00000014fa00720c */ /* 0x020fc60003f06270 */
[----:B------:R-:W-:-:S05]  /*f9c0*/  IMAD.WIDE.U32 R8, R18, c[0x0][0x1f0], R2 ;  /* 0x00007c0012087a25 */ /* 0x000fca00078e0002 */
[----:B------:R-:W-:-:S05]  /*f9d0*/  IADD3 R7, R9, R0, RZ ;  /* 0x0000000009077210 */ /* 0x000fca0007ffe0ff */
[----:B------:R-:W-:Y:S05]  /*f9e0*/  @P0 BRA `(.L_x_25) ;  /* 0x0000008000000947 */ /* 0x000fea0003800000 */
[----:B---3--:R-:W-:Y:S01]  /*f9f0*/  MOV R6, R8 ;  /* 0x0000000800067202 */ /* 0x008fe20000000f00 */
[----:B------:R-:W-:-:S04]  /*fa00*/  IMAD R0, R11, c[0x0][0x1e8], RZ ;  /* 0x00007a000b007a24 */ /* 0x000fc800078e02ff */
[----:B------:R-:W-:-:S04]  /*fa10*/  IMAD.WIDE.U32 R2, R10, c[0x0][0x1e8], R6 ;  /* 0x00007a000a027a25 */ /* 0x000fc800078e0006 */
[----:B------:R-:W-:Y:S01]  /*fa20*/  IMAD R0, R10, c[0x0][0x1ec], R0 ;  /* 0x00007b000a007a24 */ /* 0x000fe200078e0200 */
[----:B------:R-:W-:-:S04]  /*fa30*/  LEA R4, P0, R2, c[0x0][0x1d0], 0x1 ;  /* 0x0000740002047a11 */ /* 0x000fc800078008ff */
[----:B------:R-:W-:-:S04]  /*fa40*/  IADD3 R0, R3, R0, RZ ;  /* 0x0000000003007210 */ /* 0x000fc80007ffe0ff */
[----:B------:R-:W-:-:S05]  /*fa50*/  LEA.HI.X R5, R2, c[0x0][0x1d4], R0, 0x1, P0 ;  /* 0x0000750002057a11 */ /* 0x000fca00000f0c00 */
[----:B------:R2:W-:Y:S02]  /*fa60*/  STG.E.128 [R4.64], R24 ;  /* 0x0000001804007986 */ /* 0x0005e4000c101d06 */
.L_x_25:
[----:B---3--:R-:W-:Y:S05]  /*fa70*/  BSYNC B0 ;  /* 0x0000000000007941 */ /* 0x008fea0003800000 */
.L_x_24:
[----:B------:R-:W3:Y:S01]  /*fa80*/  LDL.LU R0, [R1+0x40] ;  /* 0x0000400001007983 */ /* 0x000ee20000300800 */
[----:B------:R-:W-:Y:S01]  /*fa90*/  BSSY B0, `(.L_x_26) ;  /* 0x000000e000007945 */ /* 0x000fe20003800000 */
[----:B---3--:R-:W-:-:S13]  /*faa0*/  ISETP.GE.AND P0, PT, R0, R20, PT ;  /* 0x000000140000720c */ /* 0x008fda0003f06270 */
[----:B------:R-:W-:Y:S05]  /*fab0*/  @P0 BRA `(.L_x_27) ;  /* 0x000000b000000947 */ /* 0x000fea0003800000 */
[----:B--2---:R-:W-:Y:S01]  /*fac0*/  IADD3 R4, P0, R10, 0x20, RZ ;  /* 0x000000200a047810 */ /* 0x004fe20007f1e0ff */
[----:B------:R-:W-:Y:S01]  /*fad0*/  IMAD.MOV.U32 R2, RZ, RZ, R8 ;  /* 0x000000ffff027224 */ /* 0x000fe200078e0008 */
[----:B------:R-:W-:-:S03]  /*fae0*/  MOV R3, R7 ;  /* 0x0000000700037202 */ /* 0x000fc60000000f00 */
[----:B------:R-:W-:Y:S02]  /*faf0*/  IMAD.X R0, RZ, RZ, R11, P0 ;  /* 0x000000ffff007224 */ /* 0x000fe400000e060b */
[----:B------:R-:W-:-:S04]  /*fb00*/  IMAD.WIDE.U32 R2, R4, c[0x0][0x1e8], R2 ;  /* 0x00007a0004027a25 */ /* 0x000fc800078e0002 */
[----:B------:R-:W-:-:S04]  /*fb10*/  IMAD R0, R0, c[0x0][0x1e8], RZ ;  /* 0x00007a0000007a24 */ /* 0x000fc800078e02ff */
[----:B------:R-:W-:Y:S01]  /*fb20*/  IMAD R0, R4, c[0x0][0x1ec], R0 ;  /* 0x00007b0004007a24 */ /* 0x000fe200078e0200 */
[----:B------:R-:W-:-:S04]  /*fb30*/  LEA R4, P0, R2, c[0x0][0x1d0], 0x1 ;  /* 0x0000740002047a11 */ /* 0x000fc800078008ff */
[----:B------:R-:W-:-:S04]  /*fb40*/  IADD3 R0, R3, R0, RZ ;  /* 0x0000000003007210 */ /* 0x000fc80007ffe0ff */
[----:B------:R-:W-:-:S05]  /*fb50*/  LEA.HI.X R5, R2, c[0x0][0x1d4], R0, 0x1, P0 ;  /* 0x0000750002057a11 */ /* 0x000fca00000f0c00 */
[----:B-1----:R1:W-:Y:S02]  /*fb60*/  STG.E.128 [R4.64], R28 ;  /* 0x0000001c04007986 */ /* 0x0023e4000c101d06 */
.L_x_27:
[----:B------:R-:W-:Y:S05]  /*fb70*/  BSYNC B0 ;  /* 0x0000000000007941 */ /* 0x000fea0003800000 */
.L_x_26:
[----:B------:R-:W3:Y:S01]  /*fb80*/  LDL.LU R0, [R1+0x44] ;  /* 0x0000440001007983 */ /* 0x000ee20000300800 */
[----:B------:R-:W-:Y:S01]  /*fb90*/  BSSY B0, `(.L_x_28) ;  /* 0x000000e000007945 */ /* 0x000fe20003800000 */
[----:B---3--:R-:W-:-:S13]  /*fba0*/  ISETP.GE.AND P0, PT, R0, R20, PT ;  /* 0x000000140000720c */ /* 0x008fda0003f06270 */
[----:B------:R-:W-:Y:S05]  /*fbb0*/  @P0 BRA `(.L_x_29) ;  /* 0x000000b000000947 */ /* 0x000fea0003800000 */
[----:B-12---:R-:W-:Y:S01]  /*fbc0*/  IADD3 R4, P0, R10, 0x40, RZ ;  /* 0x000000400a047810 */ /* 0x006fe20007f1e0ff */
        /* <DEDUP_REMOVED lines=9> */
[----:B------:R1:W-:Y:S02]  /*fc60*/  STG.E.128 [R4.64], R32 ;  /* 0x0000002004007986 */ /* 0x0003e4000c101d06 */
.L_x_29:
[----:B------:R-:W-:Y:S05]  /*fc70*/  BSYNC B0 ;  /* 0x0000000000007941 */ /* 0x000fea0003800000 */
.L_x_28:
[----:B------:R-:W3:Y:S02]  /*fc80*/  LDL.LU R0, [R1+0x48] ;  /* 0x0000480001007983 */ /* 0x000ee40000300800 */
[----:B---3--:R-:W-:-:S13]  /*fc90*/  ISETP.GE.AND P0, PT, R0, R20, PT ;  /* 0x000000140000720c */ /* 0x008fda0003f06270 */
[----:B------:R-:W-:Y:S05]  /*fca0*/  @P0 EXIT ;  /* 0x000000000000094d */ /* 0x000fea0003800000 */
[----:B------:R-:W-:Y:S01]  /*fcb0*/  IADD3 R6, P0, R10, 0x60, RZ ;  /* 0x000000600a067810 */ /* 0x000fe20007f1e0ff */
[----:B------:R-:W-:Y:S01]  /*fcc0*/  IMAD.MOV.U32 R2, RZ, RZ, R8 ;  /* 0x000000ffff027224 */ /* 0x000fe200078e0008 */
[----:B------:R-:W-:-:S03]  /*fcd0*/  MOV R3, R7 ;  /* 0x0000000700037202 */ /* 0x000fc60000000f00 */
[----:B------:R-:W-:Y:S02]  /*fce0*/  IMAD.X R0, RZ, RZ, R11, P0 ;  /* 0x000000ffff007224 */ /* 0x000fe400000e060b */
[----:B-12---:R-:W-:-:S04]  /*fcf0*/  IMAD.WIDE.U32 R4, R6, c[0x0][0x1e8], R2 ;  /* 0x00007a0006047a25 */ /* 0x006fc800078e0002 */
[----:B------:R-:W-:Y:S01]  /*fd00*/  IMAD R0, R0, c[0x0][0x1e8], RZ ;  /* 0x00007a0000007a24 */ /* 0x000fe200078e02ff */
[----:B------:R-:W-:-:S03]  /*fd10*/  LEA R2, P0, R4, c[0x0][0x1d0], 0x1 ;  /* 0x0000740004027a11 */ /* 0x000fc600078008ff */
[----:B------:R-:W-:-:S05]  /*fd20*/  IMAD R0, R6, c[0x0][0x1ec], R0 ;  /* 0x00007b0006007a24 */ /* 0x000fca00078e0200 */
[----:B------:R-:W-:-:S04]  /*fd30*/  IADD3 R0, R5, R0, RZ ;  /* 0x0000000005007210 */ /* 0x000fc80007ffe0ff */
[----:B------:R-:W-:-:S05]  /*fd40*/  LEA.HI.X R3, R4, c[0x0][0x1d4], R0, 0x1, P0 ;  /* 0x0000750004037a11 */ /* 0x000fca00000f0c00 */
[----:B------:R-:W-:Y:S01]  /*fd50*/  STG.E.128 [R2.64], R36 ;  /* 0x0000002402007986 */ /* 0x000fe2000c101d06 */
[----:B------:R-:W-:Y:S05]  /*fd60*/  EXIT ;  /* 0x000000000000794d */ /* 0x000fea0003800000 */
.L_x_11:
[----:B--2---:R-:W2:Y:S01]  /*fd70*/  LDL.LU R18, [R1+0x8] ;  /* 0x0000080001127983 */ /* 0x004ea20000300800 */
[----:B------:R-:W3:Y:S01]  /*fd80*/  LDC.U8 R4, c[0x0][0x329] ;  /* 0x0000ca40ff047b82 */ /* 0x000ee20000000000 */
[----:B------:R-:W-:Y:S01]  /*fd90*/  SHF.R.S32.HI R10, RZ, 0x1f, R67 ;  /* 0x0000001fff0a7819 */ /* 0x000fe20000011443 */
[----:B------:R-:W-:Y:S01]  /*fda0*/  IMAD.IADD R15, R64, 0x1, -R116 ;  /* 0x00000001400f7824 */ /* 0x000fe200078e0a74 */
[----:B------:R-:W-:Y:S01]  /*fdb0*/  SHF.R.S32.HI R12, RZ, 0x1f, R14 ;  /* 0x0000001fff0c7819 */ /* 0x000fe2000001140e */
[----:B------:R-:W-:Y:S01]  /*fdc0*/  BSSY B0, `(.L_x_30) ;  /* 0x000003b000007945 */ /* 0x000fe20003800000 */
[----:B------:R-:W-:-:S03]  /*fdd0*/  LEA.HI R10, R10, R67, RZ, 0x2 ;  /* 0x000000430a0a7211 */ /* 0x000fc600078f10ff */
[----:B------:R-:W4:Y:S01]  /*fde0*/  LDC.U8 R0, c[0x0][0x328] ;  /* 0x0000ca00ff007b82 */ /* 0x000f220000000000 */
[----:B------:R-:W-:-:S04]  /*fdf0*/  IMAD R12, R12, c[0x0][0x1f0], RZ ;  /* 0x00007c000c0c7a24 */ /* 0x000fc800078e02ff */
[----:B------:R-:W-:Y:S01]  /*fe00*/  IMAD R12, R14, c[0x0][0x1f4], R12 ;  /* 0x00007d000e0c7a24 */ /* 0x000fe200078e020c */
[----:B---3--:R-:W-:Y:S02]  /*fe10*/  ISETP.NE.AND P1, PT, R4, RZ, PT ;  /* 0x000000ff0400720c */ /* 0x008fe40003f25270 */
[----:B----4-:R-:W-:-:S04]  /*fe20*/  ISETP.NE.AND P3, PT, R0, RZ, PT ;  /* 0x000000ff0000720c */ /* 0x010fc80003f65270 */
[----:B------:R-:W-:-:S07]  /*fe30*/  ISETP.NE.OR P2, PT, R4, RZ, !P3 ;  /* 0x000000ff0400720c */ /* 0x000fce0005f45670 */
[----:B------:R-:W-:Y:S01]  /*fe40*/  @P1 IMAD.MOV.U32 R9, RZ, RZ, c[0x0][0x210] ;  /* 0x00008400ff091624 */ /* 0x000fe200078e00ff */
[----:B------:R-:W-:Y:S01]  /*fe50*/  LOP3.LUT R4, R10, 0x1ffffffc, RZ, 0xc0, !PT ;  /* 0x1ffffffc0a047812 */ /* 0x000fe200078ec0ff */
[----:B------:R-:W-:Y:S02]  /*fe60*/  @!P1 IMAD.MOV.U32 R8, RZ, RZ, c[0x0][0x214] ;  /* 0x00008500ff089624 */ /* 0x000fe400078e00ff */
[----:B------:R-:W-:Y:S02]  /*fe70*/  @P1 IMAD R9, R9, c[0x0][0x214], RZ ;  /* 0x0000850009091a24 */ /* 0x000fe400078e02ff */
[----:B------:R-:W-:Y:S01]  /*fe80*/  @P1 IMAD.MOV.U32 R17, RZ, RZ, c[0x0][0x210] ;  /* 0x00008400ff111624 */ /* 0x000fe200078e00ff */
[----:B------:R-:W-:Y:S02]  /*fe90*/  @!P1 SEL R9, R8, c[0x0][0x234], !P3 ;  /* 0x00008d0008099a07 */ /* 0x000fe40005800000 */
[----:B------:R-:W-:-:S05]  /*fea0*/  @!P1 MOV R17, 0x1 ;  /* 0x0000000100119802 */ /* 0x000fca0000000f00 */
[----:B------:R-:W-:Y:S01]  /*feb0*/  IMAD R8, R116, R17, RZ ;  /* 0x0000001174087224 */ /* 0x000fe200078e02ff */
[C---:B--2---:R-:W-:Y:S02]  /*fec0*/  ISETP.NE.AND P4, PT, R18.reuse, -0x1, PT ;  /* 0xffffffff1200780c */ /* 0x044fe40003f85270 */
[----:B------:R-:W-:-:S11]  /*fed0*/  ISETP.NE.OR P0, PT, R18, -0x1, P2 ;  /* 0xffffffff1200780c */ /* 0x000fd60001705670 */
[----:B------:R-:W-:Y:S01]  /*fee0*/  @P4 IMAD.WIDE.U32 R2, R18, c[0x0][0x1e8], RZ ;  /* 0x00007a0012024a25 */ /* 0x000fe200078e00ff */
[----:B------:R-:W-:-:S03]  /*fef0*/  @!P4 SHF.R.S32.HI R0, RZ, 0x1f, R13 ;  /* 0x0000001fff00c819 */ /* 0x000fc6000001140d */
[----:B------:R-:W-:Y:S02]  /*ff00*/  @P4 IMAD R5, R18, c[0x0][0x1ec], R3 ;  /* 0x00007b0012054a24 */ /* 0x000fe400078e0203 */
[----:B------:R-:W-:Y:S02]  /*ff10*/  @!P4 IMAD R3, R0, c[0x0][0x1e0], RZ ;  /* 0x000078000003ca24 */ /* 0x000fe400078e02ff */
[----:B------:R-:W-:-:S04]  /*ff20*/  @!P4 IMAD.WIDE.U32 R6, R13, c[0x0][0x1e0], RZ ;  /* 0x000078000d06ca25 */ /* 0x000fc800078e00ff */
[----:B------:R-:W-:Y:S01]  /*ff30*/  IMAD.IADD R0, R67, 0x1, -R4 ;  /* 0x0000000143007824 */ /* 0x000fe200078e0a04 */
[----:B------:R-:W-:Y:S01]  /*ff40*/  @!P4 MOV R2, R6 ;  /* 0x000000060002c202 */ /* 0x000fe20000000f00 */
[----:B------:R-:W-:Y:S02]  /*ff50*/  @!P4 IMAD R3, R13, c[0x0][0x1e4], R3 ;  /* 0x000079000d03ca24 */ /* 0x000fe400078e0203 */
[----:B------:R-:W-:Y:S02]  /*ff60*/  IMAD.SHL.U32 R0, R0, 0x8, RZ ;  /* 0x0000000800007824 */ /* 0x000fe400078e00ff */
[----:B------:R-:W-:Y:S01]  /*ff70*/  @P1 IMAD.MOV.U32 R4, RZ, RZ, 0x1 ;  /* 0x00000001ff041424 */ /* 0x000fe200078e00ff */
[----:B------:R-:W-:Y:S01]  /*ff80*/  @!P4 IADD3 R5, R7, R3, RZ ;  /* 0x000000030705c210 */ /* 0x000fe20007ffe0ff */
[----:B------:R-:W-:Y:S01]  /*ff90*/  @!P1 IMAD R4, R9, c[0x0][0x1c0], RZ ;  /* 0x0000700009049a24 */ /* 0x000fe200078e02ff */
[----:B------:R-:W-:Y:S01]  /*ffa0*/  IADD3 R2, P3, R0, R2, RZ ;  /* 0x0000000200027210 */ /* 0x000fe20007f7e0ff */
[----:B------:R-:W-:Y:S01]  /*ffb0*/  @!P0 IMAD R18, R13, c[0x0][0x214], RZ ;  /* 0x000085000d128a24 */ /* 0x000fe200078e02ff */
[----:B------:R-:W-:-:S02]  /*ffc0*/  CS2R R6, SRZ ;  /* 0x0000000000067805 */ /* 0x000fc4000001ff00 */
[----:B------:R-:W-:Y:S01]  /*ffd0*/  LEA.HI.X.SX32 R3, R0, R5, 0x1, P3 ;  /* 0x0000000500037211 */ /* 0x000fe200018f0eff */
[----:B------:R-:W-:Y:S01]  /*ffe0*/  IMAD R0, R13, R4, RZ ;  /* 0x000000040d007224 */ /* 0x000fe200078e02ff */
[----:B------:R-:W-:Y:S01]  /*fff0*/  SHF.R.S32.HI R4, RZ, 0x2, R10 ;  /* 0x00000002ff047819 */ /* 0x000fe2000001140a */
[--C-:B------:R-:W-:Y:S01]  /*10000*/  @!P2 IMAD.MOV.U32 R6, RZ, RZ, R18.reuse ;  /* 0x000000ffff06a224 */ /* 0x100fe200078e0012 */
[----:B------:R-:W-:Y:S01]  /*10010*/  @!P2 SHF.R.S32.HI R7, RZ, 0x1f, R18 ;  /* 0x0000001fff07a819 */ /* 0x000fe20000011412 */
[----:B------:R2:W-:Y:S01]  /*10020*/  @!P0 STL [R1+0x8], R18 ;  /* 0x0000081201008387 */ /* 0x0005e20000100800 */
[----:B------:R-:W-:Y:S01]  /*10030*/  SEL R0, R0, RZ, P2 ;  /* 0x000000ff00007207 */ /* 0x000fe20001000000 */
[----:B------:R-:W-:Y:S01]  /*10040*/  IMAD.WIDE.U32 R10, R14, c[0x0][0x1f0], R2 ;  /* 0x00007c000e0a7a25 */ /* 0x000fe200078e0002 */
[----:B------:R-:W-:Y:S02]  /*10050*/  ISETP.GE.AND P2, PT, R4, R15, PT ;  /* 0x0000000f0400720c */ /* 0x000fe40003f46270 */
[----:B------:R-:W-:Y:S01]  /*10060*/  SHF.R.S32.HI R5, RZ, 0x1f, R4 ;  /* 0x0000001fff057819 */ /* 0x000fe20000011404 */
[----:B------:R-:W-:Y:S01]  /*10070*/  IMAD R0, R14, R9, R0 ;  /* 0x000000090e007224 */ /* 0x000fe200078e0200 */
[----:B------:R-:W-:-:S03]  /*10080*/  SHF.R.S32.HI R9, RZ, 0x1f, R8 ;  /* 0x0000001fff097819 */ /* 0x000fc60000011408 */
[----:B------:R-:W-:Y:S01]  /*10090*/  IMAD.WIDE R2, R16, 0x80, R4 ;  /* 0x0000008010027825 */ /* 0x000fe200078e0204 */
[--C-:B------:R-:W-:Y:S02]  /*100a0*/  IADD3 R19, P1, P0, R8, R6, R0.reuse ;  /* 0x0000000608137210 */ /* 0x100fe4000783e000 */
[----:B------:R-:W-:-:S04]  /*100b0*/  SHF.R.S32.HI R0, RZ, 0x1f, R0 ;  /* 0x0000001fff007819 */ /* 0x000fc80000011400 */
[----:B--2---:R-:W-:Y:S02]  /*100c0*/  IADD3.X R18, R9, R7, R0, P1, P0 ;  /* 0x0000000709127210 */ /* 0x004fe40000fe0400 */
[----:B------:R-:W-:Y:S01]  /*100d0*/  IADD3 R7, R12, R11, RZ ;  /* 0x0000000b0c077210 */ /* 0x000fe20007ffe0ff */
[----:B------:R-:W-:Y:S05]  /*100e0*/  @P2 BRA `(.L_x_31) ;  /* 0x0000008000002947 */ /* 0x000fea0003800000 */
[----:B------:R-:W-:Y:S01]  /*100f0*/  MOV R6, R10 ;  /* 0x0000000a00067202 */ /* 0x000fe20000000f00 */
[----:B------:R-:W-:-:S04]  /*10100*/  IMAD R0, R3, c[0x0][0x1e8], RZ ;  /* 0x00007a0003007a24 */ /* 0x000fc800078e02ff */
[----:B------:R-:W-:-:S04]  /*10110*/  IMAD.WIDE.U32 R8, R2, c[0x0][0x1e8], R6 ;  /* 0x00007a0002087a25 */ /* 0x000fc800078e0006 */
[----:B------:R-:W-:Y:S01]  /*10120*/  IMAD R0, R2, c[0x0][0x1ec], R0 ;  /* 0x00007b0002007a24 */ /* 0x000fe200078e0200 */
[----:B------:R-:W-:-:S04]  /*10130*/  LEA R12, P0, R8, c[0x0][0x1d0], 0x1 ;  /* 0x00007400080c7a11 */ /* 0x000fc800078008ff */
[----:B------:R-:W-:-:S04]  /*10140*/  IADD3 R0, R0, R9, RZ ;  /* 0x0000000900007210 */ /* 0x000fc80007ffe0ff */
[----:B------:R-:W-:-:S05]  /*10150*/  LEA.HI.X R13, R8, c[0x0][0x1d4], R0, 0x1, P0 ;  /* 0x00007500080d7a11 */ /* 0x000fca00000f0c00 */
[----:B------:R2:W-:Y:S02]  /*10160*/  STG.E.128 [R12.64], RZ ;  /* 0x000000ff0c007986 */ /* 0x0005e4000c101d06 */
.L_x_31:
[----:B------:R-:W-:Y:S05]  /*10170*/  BSYNC B0 ;  /* 0x0000000000007941 */ /* 0x000fea0003800000 */
.L_x_30:
[----:B------:R-:W-:Y:S01]  /*10180*/  IADD3 R16, R4, 0x20, RZ ;  /* 0x0000002004107810 */ /* 0x000fe20007ffe0ff */
[----:B------:R-:W-:Y:S03]  /*10190*/  BSSY B0, `(.L_x_32) ;  /* 0x000000e000007945 */ /* 0x000fe60003800000 */
[----:B------:R-:W-:-:S13]  /*101a0*/  ISETP.GE.AND P0, PT, R16, R15, PT ;  /* 0x0000000f1000720c */ /* 0x000fda0003f06270 */
[----:B------:R-:W-:Y:S05]  /*101b0*/  @P0 BRA `(.L_x_33) ;  /* 0x000000b000000947 */ /* 0x000fea0003800000 */
[----:B------:R-:W-:Y:S02]  /*101c0*/  IADD3 R0, P0, R2, 0x20, RZ ;  /* 0x0000002002007810 */ /* 0x000fe40007f1e0ff */
[----:B------:R-:W-:-:S03]  /*101d0*/  MOV R9, R7 ;  /* 0x0000000700097202 */ /* 0x000fc60000000f00 */
[----:B------:R-:W-:-:S04]  /*101e0*/  IMAD.X R8, RZ, RZ, R3, P0 ;  /* 0x000000ffff087224 */ /* 0x000fc800000e0603 */
[----:B--2---:R-:W-:Y:S02]  /*101f0*/  IMAD R12, R8, c[0x0][0x1e8], RZ ;  /* 0x00007a00080c7a24 */ /* 0x004fe400078e02ff */
[----:B------:R-:W-:-:S04]  /*10200*/  IMAD.MOV.U32 R8, RZ, RZ, R10 ;  /* 0x000000ffff087224 */ /* 0x000fc800078e000a */
[----:B------:R-:W-:-:S04]  /*10210*/  IMAD.WIDE.U32 R8, R0, c[0x0][0x1e8], R8 ;  /* 0x00007a0000087a25 */ /* 0x000fc800078e0008 */
[----:B------:R-:W-:Y:S01]  /*10220*/  IMAD R0, R0, c[0x0][0x1ec], R12 ;  /* 0x00007b0000007a24 */ /* 0x000fe200078e020c */
[----:B------:R-:W-:-:S04]  /*10230*/  LEA R12, P0, R8, c[0x0][0x1d0], 0x1 ;  /* 0x00007400080c7a11 */ /* 0x000fc800078008ff */
[----:B------:R-:W-:-:S04]  /*10240*/  IADD3 R0, R0, R9, RZ ;  /* 0x0000000900007210 */ /* 0x000fc80007ffe0ff */
[----:B------:R-:W-:-:S05]  /*10250*/  LEA.HI.X R13, R8, c[0x0][0x1d4], R0, 0x1, P0 ;  /* 0x00007500080d7a11 */ /* 0x000fca00000f0c00 */
[----:B------:R2:W-:Y:S02]  /*10260*/  STG.E.128 [R12.64], RZ ;  /* 0x000000ff0c007986 */ /* 0x0005e4000c101d06 */
.L_x_33:
[----:B------:R-:W-:Y:S05]  /*10270*/  BSYNC B0 ;  /* 0x0000000000007941 */ /* 0x000fea0003800000 */
.L_x_32:
        /* <DEDUP_REMOVED lines=15> */
.L_x_35:
[----:B------:R-:W-:Y:S05]  /*10370*/  BSYNC B0 ;  /* 0x0000000000007941 */ /* 0x000fea0003800000 */
.L_x_34:
[----:B--2---:R-:W-:Y:S01]  /*10380*/  IADD3 R12, R4, 0x60, RZ ;  /* 0x00000060040c7810 */ /* 0x004fe20007ffe0ff */
[----:B------:R-:W-:Y:S03]  /*10390*/  BSSY B0, `(.L_x_36) ;  /* 0x000000d000007945 */ /* 0x000fe60003800000 */
[----:B------:R-:W-:-:S13]  /*103a0*/  ISETP.GE.AND P0, PT, R12, R15, PT ;  /* 0x0000000f0c00720c */ /* 0x000fda0003f06270 */
[----:B------:R-:W-:Y:S05]  /*103b0*/  @P0 BRA `(.L_x_37) ;  /* 0x000000a000000947 */ /* 0x000fea0003800000 */
[----:B------:R-:W-:Y:S02]  /*103c0*/  IADD3 R0, P0, R2, 0x60, RZ ;  /* 0x0000006002007810 */ /* 0x000fe40007f1e0ff */
[----:B------:R-:W-:Y:S02]  /*103d0*/  MOV R6, R10 ;  /* 0x0000000a00067202 */ /* 0x000fe40000000f00 */
[----:B------:R-:W-:-:S03]  /*103e0*/  IADD3.X R2, RZ, R3, RZ, P0, !PT ;  /* 0x00000003ff027210 */ /* 0x000fc600007fe4ff */
[----:B------:R-:W-:-:S04]  /*103f0*/  IMAD.WIDE.U32 R6, R0, c[0x0][0x1e8], R6 ;  /* 0x00007a0000067a25 */ /* 0x000fc800078e0006 */
[----:B------:R-:W-:-:S04]  /*10400*/  IMAD R2, R2, c[0x0][0x1e8], RZ ;  /* 0x00007a0002027a24 */ /* 0x000fc800078e02ff */
[----:B------:R-:W-:Y:S01]  /*10410*/  IMAD R0, R0, c[0x0][0x1ec], R2 ;  /* 0x00007b0000007a24 */ /* 0x000fe200078e0202 */
[----:B------:R-:W-:-:S04]  /*10420*/  LEA R2, P0, R6, c[0x0][0x1d0], 0x1 ;  /* 0x0000740006027a11 */ /* 0x000fc800078008ff */
[----:B------:R-:W-:-:S04]  /*10430*/  IADD3 R0, R0, R7, RZ ;  /* 0x0000000700007210 */ /* 0x000fc80007ffe0ff */
[----:B------:R-:W-:-:S05]  /*10440*/  LEA.HI.X R3, R6, c[0x0][0x1d4], R0, 0x1, P0 ;  /* 0x0000750006037a11 */ /* 0x000fca00000f0c00 */
[----:B------:R2:W-:Y:S02]  /*10450*/  STG.E.128 [R2.64], RZ ;  /* 0x000000ff02007986 */ /* 0x0005e4000c101d06 */
.L_x_37:
[----:B------:R-:W-:Y:S05]  /*10460*/  BSYNC B0 ;  /* 0x0000000000007941 */ /* 0x000fea0003800000 */
.L_x_36:
[----:B------:R-:W-:-:S04]  /*10470*/  LOP3.LUT P6, RZ, R67, 0x3, RZ, 0xc0, !PT ;  /* 0x0000000343ff7812 */ /* 0x000fc800078cc0ff */
[-C--:B------:R-:W-:Y:S02]  /*10480*/  ISETP.GE.OR P5, PT, R4, R15.reuse, P6 ;  /* 0x0000000f0400720c */ /* 0x080fe400037a6670 */
[-C--:B------:R-:W-:Y:S02]  /*10490*/  ISETP.GE.OR P4, PT, R16, R15.reuse, P6 ;  /* 0x0000000f1000720c */ /* 0x080fe40003786670 */
[-C--:B------:R-:W-:Y:S02]  /*104a0*/  ISETP.GE.OR P3, PT, R14, R15.reuse, P6 ;  /* 0x0000000f0e00720c */ /* 0x080fe40003766670 */
[----:B------:R-:W-:-:S07]  /*104b0*/  ISETP.GE.OR P6, PT, R12, R15, P6 ;  /* 0x0000000f0c00720c */ /* 0x000fce00037c6670 */
[-C--:B------:R-:W-:Y:S02]  /*104c0*/  @!P5 IMAD R4, R4, R17.reuse, RZ ;  /* 0x000000110404d224 */ /* 0x080fe400078e02ff */
[-C--:B--2---:R-:W-:Y:S02]  /*104d0*/  @!P4 IMAD R2, R16, R17.reuse, RZ ;  /* 0x000000111002c224 */ /* 0x084fe400078e02ff */
[----:B------:R-:W-:Y:S01]  /*104e0*/  @!P3 IMAD R3, R14, R17, RZ ;  /* 0x000000110e03b224 */ /* 0x000fe200078e02ff */
[-C--:B------:R-:W-:Y:S02]  /*104f0*/  @!P5 IADD3 R0, P0, R4, R19.reuse, RZ ;  /* 0x000000130400d210 */ /* 0x080fe40007f1e0ff */
[----:B------:R-:W-:Y:S02]  /*10500*/  @!P4 IADD3 R5, P1, R2, R19, RZ ;  /* 0x000000130205c210 */ /* 0x000fe40007f3e0ff */
[----:B------:R-:W-:Y:S02]  /*10510*/  @!P5 LEA.HI.X.SX32 R4, R4, R18, 0x1, P0 ;  /* 0x000000120404d211 */ /* 0x000fe400000f0eff */
[----:B------:R-:W-:-:S02]  /*10520*/  @!P5 LEA R6, P2, R0, c[0x0][0x200], 0x2 ;  /* 0x000080000006da11 */ /* 0x000fc400078410ff */
[----:B------:R-:W-:Y:S02]  /*10530*/  @!P3 IADD3 R8, P0, R3, R19, RZ ;  /* 0x000000130308b210 */ /* 0x000fe40007f1e0ff */
[-C--:B------:R-:W-:Y:S02]  /*10540*/  @!P4 LEA.HI.X.SX32 R9, R2, R18.reuse, 0x1, P1 ;  /* 0x000000120209c211 */ /* 0x080fe400008f0eff */
[----:B------:R-:W-:Y:S01]  /*10550*/  @!P5 LEA.HI.X R7, R0, c[0x0][0x204], R4, 0x2, P2 ;  /* 0x000081000007da11 */ /* 0x000fe200010f1404 */
[----:B------:R-:W-:Y:S01]  /*10560*/  @!P3 IMAD.MOV.U32 R0, RZ, RZ, 0x7f800000 ;  /* 0x7f800000ff00b424 */ /* 0x000fe200078e00ff */
[----:B------:R-:W-:Y:S02]  /*10570*/  @!P4 LEA R4, P1, R5, c[0x0][0x200], 0x2 ;  /* 0x000080000504ca11 */ /* 0x000fe400078210ff */
[----:B------:R-:W-:Y:S02]  /*10580*/  @!P3 LEA.HI.X.SX32 R3, R3, R18, 0x1, P0 ;  /* 0x000000120303b211 */ /* 0x000fe400000f0eff */
[----:B------:R-:W-:-:S02]  /*10590*/  @!P3 LEA R2, P0, R8, c[0x0][0x200], 0x2 ;  /* 0x000080000802ba11 */ /* 0x000fc400078010ff */
[----:B------:R-:W-:Y:S01]  /*105a0*/  @!P4 LEA.HI.X R5, R5, c[0x0][0x204], R9, 0x2, P1 ;  /* 0x000081000505ca11 */ /* 0x000fe200008f1409 */
[----:B------:R-:W-:Y:S01]  /*105b0*/  @!P5 IMAD.MOV.U32 R9, RZ, RZ, 0x7f800000 ;  /* 0x7f800000ff09d424 */ /* 0x000fe200078e00ff */
[----:B------:R-:W-:Y:S01]  /*105c0*/  @!P3 LEA.HI.X R3, R8, c[0x0][0x204], R3, 0x2, P0 ;  /* 0x000081000803ba11 */ /* 0x000fe200000f1403 */
[----:B------:R-:W-:-:S03]  /*105d0*/  @!P4 IMAD.MOV.U32 R8, RZ, RZ, 0x7f800000 ;  /* 0x7f800000ff08c424 */ /* 0x000fc600078e00ff */
[----:B------:R2:W-:Y:S04]  /*105e0*/  @!P5 STG.E [R6.64], R9 ;  /* 0x000000090600d986 */ /* 0x0005e8000c101906 */
[----:B------:R2:W-:Y:S04]  /*105f0*/  @!P4 STG.E [R4.64], R8 ;  /* 0x000000080400c986 */ /* 0x0005e8000c101906 */
[----:B------:R2:W-:Y:S01]  /*10600*/  @!P3 STG.E [R2.64], R0 ;  /* 0x000000000200b986 */ /* 0x0005e2000c101906 */
[----:B------:R-:W-:Y:S05]  /*10610*/  @P6 EXIT ;  /* 0x000000000000694d */ /* 0x000fea0003800000 */
[----:B--2---:R-:W-:-:S05]  /*10620*/  IMAD R0, R12, R17, RZ ;  /* 0x000000110c007224 */ /* 0x004fca00078e02ff */
[----:B------:R-:W-:-:S04]  /*10630*/  IADD3 R3, P0, R0, R19, RZ ;  /* 0x0000001300037210 */ /* 0x000fc80007f1e0ff */
[----:B------:R-:W-:Y:S02]  /*10640*/  LEA.HI.X.SX32 R0, R0, R18, 0x1, P0 ;  /* 0x0000001200007211 */ /* 0x000fe400000f0eff */
[----:B------:R-:W-:-:S04]  /*10650*/  LEA R2, P0, R3, c[0x0][0x200], 0x2 ;  /* 0x0000800003027a11 */ /* 0x000fc800078010ff */
[----:B------:R-:W-:Y:S01]  /*10660*/  LEA.HI.X R3, R3, c[0x0][0x204], R0, 0x2, P0 ;  /* 0x0000810003037a11 */ /* 0x000fe200000f1400 */
[----:B------:R-:W-:-:S05]  /*10670*/  IMAD.MOV.U32 R0, RZ, RZ, 0x7f800000 ;  /* 0x7f800000ff007424 */ /* 0x000fca00078e00ff */
[----:B------:R-:W-:Y:S01]  /*10680*/  STG.E [R2.64], R0 ;  /* 0x0000000002007986 */ /* 0x000fe2000c101906 */
[----:B------:R-:W-:Y:S05]  /*10690*/  EXIT ;  /* 0x000000000000794d */ /* 0x000fea0003800000 */
.L_x_38:
        /* <DEDUP_REMOVED lines=14> */
.L_x_609:


//--------------------- .text._ZN5flash16flash_fwd_kernelI23Flash_fwd_kernel_traitsILi32ELi128ELi128ELi4ELb0ELb0EN7cutlass10bfloat16_tE19Flash_kernel_traitsILi32ELi128ELi128ELi4ES3_EELb0ELb1ELb0ELb0ELb0ELb0ELb0ELb0EEEvNS_16Flash_fwd_paramsE --------------------------
	.section	.text._ZN5flash16flash_fwd_kernelI23Flash_fwd_kernel_traitsILi32ELi128ELi128ELi4ELb0ELb0EN7cutlass10bfloat16_tE19Flash_kernel_traitsILi32ELi128ELi128ELi4ES3_EELb0ELb1ELb0ELb0ELb0ELb0ELb0ELb0EEEvNS_16Flash_fwd_paramsE,"ax",@progbits
	.sectioninfo	@"SHI_REGISTERS=255"
	.align	128
        .global         _ZN5flash16flash_fwd_kernelI23Flash_fwd_kernel_traitsILi32ELi128ELi128ELi4ELb0ELb0EN7cutlass10bfloat16_tE19Flash_kernel_traitsILi32ELi128ELi128ELi4ES3_EELb0ELb1ELb0ELb0ELb0ELb0ELb0ELb0EEEvNS_16Flash_fwd_paramsE
        .type           _ZN5flash16flash_fwd_kernelI23Flash_fwd_kernel_traitsILi32ELi128ELi128ELi4ELb0ELb0EN7cutlass10bfloat16_tE19Flash_kernel_traitsILi32ELi128ELi128ELi4ES3_EELb0ELb1ELb0ELb0ELb0ELb0ELb0ELb0EEEvNS_16Flash_fwd_paramsE,@function
        .size           _ZN5flash16flash_fwd_kernelI23Flash_fwd_kernel_traitsILi32ELi128ELi128ELi4ELb0ELb0EN7cutlass10bfloat16_tE19Flash_kernel_traitsILi32ELi128ELi128ELi4ES3_EELb0ELb1ELb0ELb0ELb0ELb0ELb0ELb0EEEvNS_16Flash_fwd_paramsE,(.L_x_610 - _ZN5flash16flash_fwd_kernelI23Flash_fwd_kernel_traitsILi32ELi128ELi128ELi4ELb0ELb0EN7cutlass10bfloat16_tE19Flash_kernel_traitsILi32ELi128ELi128ELi4ES3_EELb0ELb1ELb0ELb0ELb0ELb0ELb0ELb0EEEvNS_16Flash_fwd_paramsE)
        .other          _ZN5flash16flash_fwd_kernelI23Flash_fwd_kernel_traitsILi32ELi128ELi128ELi4ELb0ELb0EN7cutlass10bfloat16_tE19Flash_kernel_traitsILi32ELi128ELi128ELi4ES3_EELb0ELb1ELb0ELb0ELb0ELb0ELb0ELb0EEEvNS_16Flash_fwd_paramsE,@"STO_CUDA_ENTRY STV_DEFAULT"
_ZN5flash16flash_fwd_kernelI23Flash_fwd_kernel_traitsILi32ELi128ELi128ELi4ELb0ELb0EN7cutlass10bfloat16_tE19Flash_kernel_traitsILi32ELi128ELi128ELi4ES3_EELb0ELb1ELb0ELb0ELb0ELb0ELb0ELb0EEEvNS_16Flash_fwd_paramsE:
.text._ZN5flash16flash_fwd_kernelI23Flash_fwd_kernel_traitsILi32ELi128ELi128ELi4ELb0ELb0EN7cutlass10bfloat16_tE19Flash_kernel_traitsILi32ELi128ELi128ELi4ES3_EELb0ELb1ELb0ELb0ELb0ELb0ELb0ELb0EEEvNS_16Flash_fwd_paramsE:
        /* <DEDUP_REMOVED lines=16> */
[----:B------:R-:W-:-:S03]  /*0100*/  ISETP.EQ.OR.EX P1, PT, RZ, c[0x0][0x24c], !P3, P1 ;  /* 0x00009300ff007a0c */ /* 0x000fc60005f22710 */
[----:B------:R1:W2:Y:S01]  /*0110*/  @P2 LDG.E R0, [R2.64+0x4] ;  /* 0x0000040802002981 */ /* 0x0002a2000c1e1900 */
[----:B------:R-:W-:-:S09]  /*0120*/  IMAD.WIDE R4, R12, R6, c[0x0][0x248] ;  /* 0x000092000c047625 */ /* 0x000fd200078e0206 */
[----:B------:R3:W5:Y:S01]  /*0130*/  @!P1 LDG.E R8, [R4.64] ;  /* 0x0000000804089981 */ /* 0x000762000c1e1900 */
[----:B------:R-:W-:-:S03]  /*0140*/  IMAD.MOV.U32 R7, RZ, RZ, RZ ;  /* 0x000000ffff077224 */ /* 0x000fc600078e00ff */
[----:B------:R-:W4:Y:S04]  /*0150*/  S2R R11, SR_CTAID.X ;  /* 0x00000000000b7919 */ /* 0x000f280000002500 */
[----:B------:R-:W2:Y:S01]  /*0160*/  S2R R13, SR_CTAID.Z ;  /* 0x00000000000d7919 */ /* 0x000ea20000002700 */
[----:B-1----:R-:W-:-:S05]  /*0170*/  @P0 IMAD.WIDE R2, R12, R6, c[0x0][0x250] ;  /* 0x000094000c020625 */ /* 0x002fca00078e0206 */
[----:B------:R3:W5:Y:S01]  /*0180*/  @P0 LDG.E R7, [R2.64] ;  /* 0x0000000802070981 */ /* 0x000762000c1e1900 */
[----:B------:R-:W-:-:S04]  /*0190*/  ISETP.NE.U32.AND P0, PT, RZ, c[0x0][0x248], PT ;  /* 0x00009200ff007a0c */ /* 0x000fc80003f05070 */
[----:B------:R-:W-:Y:S01]  /*01a0*/  ISETP.NE.AND.EX P0, PT, RZ, c[0x0][0x24c], PT, P0 ;  /* 0x00009300ff007a0c */ /* 0x000fe20003f05300 */
[----:B--2---:R-:W-:Y:S02]  /*01b0*/  @P2 IMAD.IADD R31, R0, 0x1, -R252 ;  /* 0x00000001001f2824 */ /* 0x004fe400078e0afc */
[----:B------:R-:W-:-:S05]  /*01c0*/  @!P2 IMAD.MOV.U32 R31, RZ, RZ, c[0x0][0x214] ;  /* 0x00008500ff1fa624 */ /* 0x000fca00078e00ff */
[----:B------:R3:W-:Y:S05]  /*01d0*/  STL [R1+0x14], R31 ;  /* 0x0000141f01007387 */ /* 0x0007ea0000100800 */
[----:B------:R-:W-:Y:S05]  /*01e0*/  @!P0 BRA `(.L_x_39) ;  /* 0x0000004000008947 */ /* 0x000fea0003800000 */
[----:B----4-:R-:W2:Y:S02]  /*01f0*/  @P3 LDG.E R0, [R4.64+0x4] ;  /* 0x0000040804003981 */ /* 0x010ea4000c1e1900 */
[----:B--2--5:R-:W-:-:S06]  /*0200*/  @P3 IADD3 R0, R0, -R8, RZ ;  /* 0x8000000800003210 */ /* 0x024fcc0007ffe0ff */
[----:B------:R1:W5:Y:S01]  /*0210*/  @!P3 LDG.E R0, [R4.64] ;  /* 0x000000080400b981 */ /* 0x000362000c1e1900 */
[----:B------:R-:W-:Y:S05]  /*0220*/  BRA `(.L_x_40) ;  /* 0x0000001000007947 */ /* 0x000fea0003800000 */
.L_x_39:
[----:B----4-:R-:W-:Y:S02]  /*0230*/  MOV R0, c[0x0][0x218] ;  /* 0x0000860000007a02 */ /* 0x010fe40000000f00 */
.L_x_40:
[----:B------:R-:W-:-:S04]  /*0240*/  ISETP.NE.U32.AND P2, PT, RZ, c[0x0][0x258], PT ;  /* 0x00009600ff007a0c */ /* 0x000fc80003f45070 */
[----:B------:R-:W-:-:S13]  /*0250*/  ISETP.NE.AND.EX P2, PT, RZ, c[0x0][0x25c], PT, P2 ;  /* 0x00009700ff007a0c */ /* 0x000fda0003f45320 */
[----:B---3--:R-:W-:-:S06]  /*0260*/  @P2 IMAD.WIDE R2, R12, R6, c[0x0][0x258] ;  /* 0x000096000c022625 */ /* 0x008fcc00078e0206 */
        /* <DEDUP_REMOVED lines=20> */
[----:B------:R-:W-:-:S13]  /*03b0*/  ISETP.GE.AND P0, PT, R244, 0x1, PT ;  /* 0x00000001f400780c */ /* 0x000fda0003f06270 */
        /* <DEDUP_REMOVED lines=28> */
.L_x_42:
[----:B------:R-:W-:Y:S02]  /*0580*/  IABS R4, c[0x0][0x1c8] ;  /* 0x0000720000047a13 */ /* 0x000fe40000000000 */
[----:B------:R-:W-:Y:S02]  /*0590*/  IABS R5, R13 ;  /* 0x0000000d00057213 */ /* 0x000fe40000000000 */
[----:B------:R-:W1:Y:S01]  /*05a0*/  I2F.RP R2, R4 ;  /* 0x0000000400027306 */ /* 0x000e620000209400 */
[----:B------:R-:W-:-:S07]  /*05b0*/  SHF.R.S32.HI R6, RZ, 0x1f, R13 ;  /* 0x0000001fff067819 */ /* 0x000fce000001140d */
[----:B-1----:R-:W1:Y:S02]  /*05c0*/  MUFU.RCP R2, R2 ;  /* 0x0000000200027308 */ /* 0x002e640000001000 */
[----:B-1----:R-:W-:-:S06]  /*05d0*/  IADD3 R2, R2, 0xffffffe, RZ ;  /* 0x0ffffffe02027810 */ /* 0x002fcc0007ffe0ff */
[----:B------:R-:W1:Y:S02]  /*05e0*/  F2I.FTZ.U32.TRUNC.NTZ R3, R2 ;  /* 0x0000000200037305 */ /* 0x000e64000021f000 */
[----:B-1----:R-:W-:Y:S02]  /*05f0*/  IMAD.MOV R0, RZ, RZ, -R3 ;  /* 0x000000ffff007224 */ /* 0x002fe400078e0a03 */
        /* <DEDUP_REMOVED lines=34> */
.L_x_43:
[----:B------:R-:W-:Y:S01]  /*0820*/  SHF.R.S32.HI R20, RZ, 0x1f, R28 ;  /* 0x0000001fff147819 */ /* 0x000fe2000001141c */
[----:B------:R-:W-:Y:S01]  /*0830*/  IMAD.IADD R30, R31, 0x1, -R29 ;  /* 0x000000011f1e7824 */ /* 0x000fe200078e0a1d */
[----:B------:R-:W-:Y:S01]  /*0840*/  BSSY B0, `(.L_x_44) ;  /* 0x0000032000007945 */ /* 0x000fe20003800000 */
[----:B------:R-:W-:Y:S01]  /*0850*/  IMAD R6, R6, c[0x0][0x1a8], RZ ;  /* 0x00006a0006067a24 */ /* 0x000fe200078e02ff */
[CC--:B------:R-:W-:Y:S02]  /*0860*/  LEA.HI R4, R20.reuse, R28.reuse, RZ, 0x2 ;  /* 0x0000001c14047211 */ /* 0x0c0fe400078f10ff */
[----:B------:R-:W-:Y:S01]  /*0870*/  LEA.HI R27, R20, R28, RZ, 0x3 ;  /* 0x0000001c141b7211 */ /* 0x000fe200078f18ff */
[----:B------:R1:W-:Y:S01]  /*0880*/  STL [R1+0x10], R30 ;  /* 0x0000101e01007387 */ /* 0x0003e20000100800 */
[----:B------:R-:W-:Y:S01]  /*0890*/  LOP3.LUT R3, R4, 0xfffffffc, RZ, 0xc0, !PT ;  /* 0xfffffffc04037812 */ /* 0x000fe200078ec0ff */
[----:B------:R-:W-:Y:S01]  /*08a0*/  IMAD R6, R13, c[0x0][0x1ac], R6 ;  /* 0x00006b000d067a24 */ /* 0x000fe200078e0206 */
[----:B------:R-:W-:-:S02]  /*08b0*/  SHF.R.S32.HI R25, RZ, 0x3, R27 ;  /* 0x00000003ff197819 */ /* 0x000fc4000001141b */
[----:B------:R-:W-:Y:S01]  /*08c0*/  SHF.R.S32.HI R2, RZ, 0x2, R4 ;  /* 0x00000002ff027819 */ /* 0x000fe20000011404 */
[----:B------:R-:W-:Y:S01]  /*08d0*/  IMAD.IADD R3, R28, 0x1, -R3 ;  /* 0x000000011c037824 */ /* 0x000fe200078e0a03 */
[----:B------:R-:W-:Y:S01]  /*08e0*/  LEA.HI R26, R20, R28, RZ, 0x5 ;  /* 0x0000001c141a7211 */ /* 0x000fe200078f28ff */
[----:B------:R-:W-:Y:S01]  /*08f0*/  IMAD.SHL.U32 R0, R25, 0x40, RZ ;  /* 0x0000004019007824 */ /* 0x000fe200078e00ff */
[----:B------:R-:W-:Y:S01]  /*0900*/  LEA.HI R4, R4, R2, RZ, 0x1 ;  /* 0x0000000204047211 */ /* 0x000fe200078f08ff */
[----:B------:R-:W-:Y:S01]  /*0910*/  IMAD.SHL.U32 R246, R3, 0x8, RZ ;  /* 0x0000000803f67824 */ /* 0x000fe200078e00ff */
[----:B------:R-:W-:Y:S02]  /*0920*/  SHF.R.S32.HI R21, RZ, 0x5, R26 ;  /* 0x00000005ff157819 */ /* 0x000fe4000001141a */
[----:B------:R-:W-:Y:S02]  /*0930*/  LOP3.LUT R0, R0, 0xc0, RZ, 0xc0, !PT ;  /* 0x000000c000007812 */ /* 0x000fe400078ec0ff */
[----:B------:R-:W-:-:S02]  /*0940*/  IADD3 R8, P0, R246, R9, RZ ;  /* 0x00000009f6087210 */ /* 0x000fc40007f1e0ff */
[--C-:B------:R-:W-:Y:S02]  /*0950*/  SHF.R.S32.HI R247, RZ, 0x1f, R246.reuse ;  /* 0x0000001ffff77819 */ /* 0x100fe400000114f6 */
[----:B------:R-:W-:Y:S02]  /*0960*/  LOP3.LUT R4, R4, 0x7fffffe, RZ, 0xc0, !PT ;  /* 0x07fffffe04047812 */ /* 0x000fe400078ec0ff */
[----:B------:R-:W-:Y:S01]  /*0970*/  LOP3.LUT R3, R0, 0x18, R246, 0xf8, !PT ;  /* 0x0000001800037812 */ /* 0x000fe200078ef8f6 */
[----:B------:R-:W-:Y:S01]  /*0980*/  IMAD.X R9, R247, 0x1, R10, P0 ;  /* 0x00000001f7097824 */ /* 0x000fe200000e060a */
[C---:B------:R-:W-:Y:S01]  /*0990*/  ISETP.GE.AND P0, PT, R2.reuse, R30, PT ;  /* 0x0000001e0200720c */ /* 0x040fe20003f06270 */
[----:B------:R-:W-:Y:S01]  /*09a0*/  IMAD.IADD R4, R2, 0x1, -R4 ;  /* 0x0000000102047824 */ /* 0x000fe200078e0a04 */
[----:B------:R-:W-:Y:S01]  /*09b0*/  SHF.R.U32.HI R0, RZ, 0x3, R0 ;  /* 0x00000003ff007819 */ /* 0x000fe20000011600 */
[----:B------:R-:W-:Y:S01]  /*09c0*/  IMAD.WIDE.U32 R8, R13, c[0x0][0x1a8], R8 ;  /* 0x00006a000d087a25 */ /* 0x000fe200078e0008 */
[----:B------:R-:W-:-:S02]  /*09d0*/  SHF.R.S32.HI R16, RZ, 0x1f, R14 ;  /* 0x0000001fff107819 */ /* 0x000fc4000001140e */
[----:B------:R-:W-:Y:S01]  /*09e0*/  LOP3.LUT R0, R3, R0, RZ, 0x3c, !PT ;  /* 0x0000000003007212 */ /* 0x000fe200078e3cff */
[----:B------:R-:W-:Y:S01]  /*09f0*/  IMAD R4, R21, 0x8, R4 ;  /* 0x0000000815047824 */ /* 0x000fe200078e0204 */
[----:B------:R-:W-:Y:S01]  /*0a00*/  SHF.R.S32.HI R3, RZ, 0x1f, R2 ;  /* 0x0000001fff037819 */ /* 0x000fe20000011402 */
[----:B------:R-:W-:Y:S02]  /*0a10*/  IMAD.IADD R7, R9, 0x1, R6 ;  /* 0x0000000109077824 */ /* 0x000fe400078e0206 */
[----:B------:R-:W-:Y:S02]  /*0a20*/  IMAD.U32 R0, R4, 0x20, R0 ;  /* 0x0000002004007824 */ /* 0x000fe400078e0000 */
[----:B------:R-:W-:-:S04]  /*0a30*/  IMAD.WIDE R4, R11, 0x80, R2 ;  /* 0x000000800b047825 */ /* 0x000fc800078e0202 */
[----:B------:R-:W-:Y:S01]  /*0a40*/  IMAD.SHL.U32 R217, R0, 0x2, RZ ;  /* 0x0000000200d97824 */ /* 0x000fe200078e00ff */
[----:B------:R-:W-:Y:S05]  /*0a50*/  @P0 BRA `(.L_x_45) ;  /* 0x0000010000000947 */ /* 0x000fea0003800000 */
[----:B-1----:R-:W-:-:S13]  /*0a60*/  ISETP.GE.AND P0, PT, R246, c[0x0][0x220], PT ;  /* 0x00008800f6007a0c */ /* 0x002fda0003f06270 */
[----:B------:R1:W-:Y:S04]  /*0a70*/  @P0 STS [R217], RZ ;  /* 0x000000ffd9000388 */ /* 0x0003e80000000800 */
[----:B------:R1:W-:Y:S04]  /*0a80*/  @P0 STS [R217+0x4], RZ ;  /* 0x000004ffd9000388 */ /* 0x0003e80000000800 */
[----:B------:R1:W-:Y:S01]  /*0a90*/  @P0 STS.64 [R217+0x8], RZ ;  /* 0x000008ffd9000388 */ /* 0x0003e20000000a00 */
        /* <DEDUP_REMOVED lines=8> */
[----:B------:R-:W-:Y:S01]  /*0b20*/  @!PT LDS RZ, [RZ] ;  /* 0x00000000fffff984 */ /* 0x000fe20000000800 */
[----:B------:R-:W-:Y:S01]  /*0b30*/  @!PT LDS RZ, [RZ] ;  /* 0x00000000fffff984 */ /* 0x000fe20000000800 */
[----:B------:R-:W-:Y:S01]  /*0b40*/  @!PT LDS RZ, [RZ] ;  /* 0x00000000fffff984 */ /* 0x000fe20000000800 */
[----:B------:R2:W-:Y:S02]  /*0b50*/  LDGSTS.E.BYPASS.LTC128B.128 [R217], [R12.64] ;  /* 0x000000000cd97fae */ /* 0x0005e4000b901d48 */
.L_x_45:
[----:B-1----:R-:W-:Y:S05]  /*0b60*/  BSYNC B0 ;  /* 0x0000000000007941 */ /* 0x002fea0003800000 */
.L_x_44:
[----:B------:R-:W-:Y:S01]  /*0b70*/  IADD3 R22, R2, 0x20, RZ ;  /* 0x0000002002167810 */ /* 0x000fe20007ffe0ff */
[----:B------:R-:W-:Y:S03]  /*0b80*/  BSSY B0, `(.L_x_46) ;  /* 0x0000014000007945 */ /* 0x000fe60003800000 */
[----:B------:R-:W-:-:S13]  /*0b90*/  ISETP.GE.AND P0, PT, R22, R30, PT ;  /* 0x0000001e1600720c */ /* 0x000fda0003f06270 */
[----:B------:R-:W-:Y:S05]  /*0ba0*/  @P0 BRA `(.L_x_47) ;  /* 0x0000011000000947 */ /* 0x000fea0003800000 */
[----:B------:R-:W-:-:S13]  /*0bb0*/  ISETP.GE.AND P0, PT, R246, c[0x0][0x220], PT ;  /* 0x00008800f6007a0c */ /* 0x000fda0003f06270 */
[----:B------:R1:W-:Y:S01]  /*0bc0*/  @P0 STS.128 [R217+0x800], RZ ;  /* 0x000800ffd9000388 */ /* 0x0003e20000000c00 */
        /* <DEDUP_REMOVED lines=14> */
[----:B------:R2:W-:Y:S02]  /*0cb0*/  LDGSTS.E.BYPASS.LTC128B.128 [R217+0x800], [R12.64] ;  /* 0x008000000cd97fae */ /* 0x0005e4000b901d48 */
.L_x_47:
[----:B------:R-:W-:Y:S05]  /*0cc0*/  BSYNC B0 ;  /* 0x0000000000007941 */ /* 0x000fea0003800000 */
.L_x_46:
        /* <DEDUP_REMOVED lines=21> */
.L_x_49:
[----:B------:R-:W-:Y:S05]  /*0e20*/  BSYNC B0 ;  /* 0x0000000000007941 */ /* 0x000fea0003800000 */
.L_x_48:
[----:B------:R-:W-:Y:S01]  /*0e30*/  IADD3 R18, R2, 0x60, RZ ;  /* 0x0000006002127810 */ /* 0x000fe20007ffe0ff */
[----:B------:R-:W-:Y:S01]  /*0e40*/  IMAD.MOV.U32 R205, RZ, RZ, c[0x0][0x198] ;  /* 0x00006600ffcd7624 */ /* 0x000fe200078e00ff */
[----:B------:R-:W-:Y:S02]  /*0e50*/  BSSY B0, `(.L_x_50) ;  /* 0x0000016000007945 */ /* 0x000fe40003800000 */
[----:B------:R-:W-:Y:S01]  /*0e60*/  ISETP.GE.AND P0, PT, R18, R30, PT ;  /* 0x0000001e1200720c */ /* 0x000fe20003f06270 */
[----:B------:R-:W-:Y:S02]  /*0e70*/  IMAD.MOV.U32 R30, RZ, RZ, 0x7 ;  /* 0x00000007ff1e7424 */ /* 0x000fe400078e00ff */
[----:B------:R-:W-:-:S03]  /*0e80*/  IMAD.SHL.U32 R206, R205, 0x80, RZ ;  /* 0x00000080cdce7824 */ /* 0x000fc600078e00ff */
[----:B------:R-:W-:-:S07]  /*0e90*/  SHF.L.U64.HI R11, R205, R30, c[0x0][0x19c] ;  /* 0x00006700cd0b7619 */ /* 0x000fce000001021e */
[----:B------:R-:W-:Y:S05]  /*0ea0*/  @P0 BRA `(.L_x_51) ;  /* 0x0000010000000947 */ /* 0x000fea0003800000 */
[----:B------:R-:W-:-:S13]  /*0eb0*/  ISETP.GE.AND P0, PT, R246, c[0x0][0x220], PT ;  /* 0x00008800f6007a0c */ /* 0x000fda0003f06270 */
[----:B------:R4:W-:Y:S01]  /*0ec0*/  @P0 STS.128 [R217+0x1800], RZ ;  /* 0x001800ffd9000388 */ /* 0x0009e20000000c00 */
        /* <DEDUP_REMOVED lines=14> */
.L_x_51:
[----:B------:R-:W-:Y:S05]  /*0fb0*/  BSYNC B0 ;  /* 0x0000000000007941 */ /* 0x000fea0003800000 */
.L_x_50:
[C---:B------:R-:W-:Y:S01]  /*0fc0*/  IMAD R8, R3.reuse, c[0x0][0x198], RZ ;  /* 0x0000660003087a24 */ /* 0x040fe200078e02ff */
[----:B------:R-:W-:Y:S01]  /*0fd0*/  LEA.HI R20, R20, R28, RZ, 0x4 ;  /* 0x0000001c14147211 */ /* 0x000fe200078f20ff */
[--C-:B------:R-:W-:Y:S01]  /*0fe0*/  IMAD.WIDE.U32 R6, R2, c[0x0][0x198], R246.reuse ;  /* 0x0000660002067a25 */ /* 0x100fe200078e00f6 */
[----:B------:R-:W-:Y:S01]  /*0ff0*/  IADD3 R122, R244, -0x1, RZ ;  /* 0xfffffffff47a7810 */ /* 0x000fe20007ffe0ff */
[----:B------:R-:W-:Y:S01]  /*1000*/  BSSY B0, `(.L_x_52) ;  /* 0x0000036000007945 */ /* 0x000fe20003800000 */
[----:B------:R-:W-:Y:S01]  /*1010*/  LOP3.LUT R9, R20, 0xfffffff0, RZ, 0xc0, !PT ;  /* 0xfffffff014097812 */ /* 0x000fe200078ec0ff */
[----:B------:R-:W-:Y:S01]  /*1020*/  IMAD R0, R3, c[0x0][0x1a0], RZ ;  /* 0x0000680003007a24 */ /* 0x000fe200078e02ff */
[----:B------:R-:W-:Y:S01]  /*1030*/  IADD3 R6, P1, R23, R6, RZ ;  /* 0x0000000617067210 */ /* 0x000fe20007f3e0ff */
[----:B-1----:R-:W-:-:S04]  /*1040*/  IMAD.WIDE.U32 R4, R2, c[0x0][0x1a0], R246 ;  /* 0x0000680002047a25 */ /* 0x002fc800078e00f6 */
[C---:B------:R-:W-:Y:S01]  /*1050*/  IMAD R8, R2.reuse, c[0x0][0x19c], R8 ;  /* 0x0000670002087a24 */ /* 0x040fe200078e0208 */
[----:B------:R-:W-:Y:S01]  /*1060*/  IADD3 R4, P0, R15, R4, RZ ;  /* 0x000000040f047210 */ /* 0x000fe20007f1e0ff */
[----:B------:R-:W-:Y:S02]  /*1070*/  IMAD R0, R2, c[0x0][0x1a4], R0 ;  /* 0x0000690002007a24 */ /* 0x000fe400078e0200 */
[----:B--2---:R-:W-:Y:S01]  /*1080*/  IMAD.IADD R13, R28, 0x1, -R9 ;  /* 0x000000011c0d7824 */ /* 0x004fe200078e0a09 */
[----:B------:R-:W-:Y:S01]  /*1090*/  IADD3.X R7, R24, R7, R8, P1, !PT ;  /* 0x0000000718077210 */ /* 0x000fe20000ffe408 */
[C---:B------:R-:W-:Y:S01]  /*10a0*/  IMAD R10, R16.reuse, c[0x0][0x1b0], RZ ;  /* 0x00006c00100a7a24 */ /* 0x040fe200078e02ff */
[----:B------:R-:W-:Y:S01]  /*10b0*/  IADD3.X R5, R17, R5, R0, P0, !PT ;  /* 0x0000000511057210 */ /* 0x000fe200007fe400 */
[----:B------:R-:W-:Y:S01]  /*10c0*/  IMAD R9, R16, c[0x0][0x1b8], RZ ;  /* 0x00006e0010097a24 */ /* 0x000fe200078e02ff */
[----:B------:R-:W-:Y:S01]  /*10d0*/  LEA.HI R15, R13, R13, RZ, 0x1 ;  /* 0x0000000d0d0f7211 */ /* 0x000fe200078f08ff */
[C---:B------:R-:W-:Y:S01]  /*10e0*/  IMAD R10, R14.reuse, c[0x0][0x1b4], R10 ;  /* 0x00006d000e0a7a24 */ /* 0x040fe200078e020a */
[----:B------:R-:W-:Y:S01]  /*10f0*/  SHF.R.S32.HI R16, RZ, 0x1f, R122 ;  /* 0x0000001fff107819 */ /* 0x000fe2000001147a */
[----:B------:R-:W-:Y:S01]  /*1100*/  IMAD.WIDE.U32 R36, R14, c[0x0][0x1b0], R6 ;  /* 0x00006c000e247a25 */ /* 0x000fe200078e0006 */
[----:B------:R-:W-:-:S02]  /*1110*/  SHF.R.S32.HI R0, RZ, 0x1, R15 ;  /* 0x00000001ff007819 */ /* 0x000fc4000001140f */
[----:B------:R-:W-:Y:S01]  /*1120*/  SHF.R.S32.HI R8, RZ, 0x1f, R15 ;  /* 0x0000001fff087819 */ /* 0x000fe2000001140f */
[C---:B------:R-:W-:Y:S01]  /*1130*/  IMAD R9, R14.reuse, c[0x0][0x1bc], R9 ;  /* 0x00006f000e097a24 */ /* 0x040fe200078e0209 */
[----:B------:R-:W-:Y:S01]  /*1140*/  IADD3 R225, R37, R10, RZ ;  /* 0x0000000a25e17210 */ /* 0x000fe20007ffe0ff */
[----:B------:R-:W-:Y:S01]  /*1150*/  IMAD.WIDE.U32 R34, R14, c[0x0][0x1b8], R4 ;  /* 0x00006e000e227a25 */ /* 0x000fe200078e0004 */
[----:B------:R-:W-:Y:S01]  /*1160*/  MOV R224, R36 ;  /* 0x0000002400e07202 */ /* 0x000fe20000000f00 */
[----:B------:R1:W-:Y:S01]  /*1170*/  STL.64 [R1+0x8], R36 ;  /* 0x0000082401007387 */ /* 0x0003e20000100a00 */
[----:B------:R-:W-:Y:S01]  /*1180*/  LEA.HI R8, R8, R0, RZ, 0x2 ;  /* 0x0000000008087211 */ /* 0x000fe200078f10ff */
[----:B------:R-:W-:Y:S01]  /*1190*/  IMAD R12, R122, -0x80, R41 ;  /* 0xffffff807a0c7824 */ /* 0x000fe200078e0229 */
[----:B------:R-:W-:Y:S01]  /*11a0*/  IADD3 R33, R35, R9, RZ ;  /* 0x0000000923217210 */ /* 0x000fe20007ffe0ff */
[----:B------:R1:W-:Y:S01]  /*11b0*/  STL.64 [R1+0x20], R34 ;  /* 0x0000202201007387 */ /* 0x0003e20000100a00 */
[----:B------:R-:W-:Y:S01]  /*11c0*/  LOP3.LUT R8, R8, 0xfffffffc, RZ, 0xc0, !PT ;  /* 0xfffffffc08087812 */ /* 0x000fe200078ec0ff */
[----:B------:R-:W-:Y:S01]  /*11d0*/  IMAD.MOV.U32 R5, RZ, RZ, 0x10 ;  /* 0x00000010ff057424 */ /* 0x000fe200078e00ff */
[----:B------:R-:W-:Y:S01]  /*11e0*/  ISETP.GE.AND P0, PT, R2, R12, PT ;  /* 0x0000000c0200720c */ /* 0x000fe20003f06270 */
[----:B------:R1:W-:Y:S01]  /*11f0*/  STL.64 [R1], R224 ;  /* 0x000000e001007387 */ /* 0x0003e20000100a00 */
[----:B------:R-:W-:Y:S01]  /*1200*/  LOP3.LUT R4, R26, 0xffffffe0, RZ, 0xc0, !PT ;  /* 0xffffffe01a047812 */ /* 0x000fe200078ec0ff */
[----:B------:R-:W-:-:S02]  /*1210*/  IMAD.IADD R17, R0, 0x1, -R8 ;  /* 0x0000000100117824 */ /* 0x000fc400078e0a08 */
[----:B------:R1:W-:Y:S01]  /*1220*/  STL [R1+0x1c], R33 ;  /* 0x00001c2101007387 */ /* 0x0003e20000100800 */
[----:B------:R-:W-:Y:S02]  /*1230*/  IMAD R0, R11, R122, RZ ;  /* 0x0000007a0b007224 */ /* 0x000fe400078e02ff */
[----:B------:R-:W-:Y:S01]  /*1240*/  IMAD.WIDE.U32 R6, R122, R206, R224 ;  /* 0x000000ce7a067225 */ /* 0x000fe200078e00e0 */
[----:B------:R-:W-:-:S03]  /*1250*/  LOP3.LUT P1, RZ, R17, 0x2, RZ, 0xc0, !PT ;  /* 0x0000000211ff7812 */ /* 0x000fc6000782c0ff */
[----:B------:R-:W-:Y:S02]  /*1260*/  IMAD R0, R16, R206, R0 ;  /* 0x000000ce10007224 */ /* 0x000fe400078e0200 */
[----:B------:R-:W-:Y:S01]  /*1270*/  IMAD.IADD R14, R28, 0x1, -R4 ;  /* 0x000000011c0e7824 */ /* 0x000fe200078e0a04 */
[----:B------:R-:W-:Y:S02]  /*1280*/  SEL R4, R5, 0xfffffff0, !P1 ;  /* 0xfffffff005047807 */ /* 0x000fe40004800000 */
[----:B------:R-:W-:Y:S01]  /*1290*/  IADD3 R9, R7, R0, RZ ;  /* 0x0000000007097210 */ /* 0x000fe20007ffe0ff */
[----:B------:R-:W-:Y:S05]  /*12a0*/  @P0 BRA `(.L_x_53) ;  /* 0x000000b000000947 */ /* 0x000fea0003800000 */
[----:B------:R-:W-:-:S13]  /*12b0*/  ISETP.GE.AND P0, PT, R246, c[0x0][0x220], PT ;  /* 0x00008800f6007a0c */ /* 0x000fda0003f06270 */
[----:B------:R2:W-:Y:S04]  /*12c0*/  @P0 STS [R217+0x2000], RZ ;  /* 0x002000ffd9000388 */ /* 0x0005e80000000800 */
[----:B------:R2:W-:Y:S04]  /*12d0*/  @P0 STS [R217+0x2004], RZ ;  /* 0x002004ffd9000388 */ /* 0x0005e80000000800 */
[----:B------:R2:W-:Y:S01]  /*12e0*/  @P0 STS.64 [R217+0x2008], RZ ;  /* 0x002008ffd9000388 */ /* 0x0005e20000000a00 */
[----:B------:R-:W-:Y:S05]  /*12f0*/  @P0 BRA `(.L_x_53) ;  /* 0x0000006000000947 */ /* 0x000fea0003800000 */
[----:B------:R-:W-:-:S04]  /*1300*/  LEA R10, P0, R6, c[0x0][0x168], 0x1 ;  /* 0x00005a00060a7a11 */ /* 0x000fc800078008ff */
[----:B------:R-:W-:-:S05]  /*1310*/  LEA.HI.X R11, R6, c[0x0][0x16c], R9, 0x1, P0 ;  /* 0x00005b00060b7a11 */ /* 0x000fca00000f0c09 */
[----:B------:R-:W-:Y:S01]  /*1320*/  @!PT LDS RZ, [RZ] ;  /* 0x00000000fffff984 */ /* 0x000fe20000000800 */
[----:B------:R-:W-:Y:S01]  /*1330*/  @!PT LDS RZ, [RZ] ;  /* 0x00000000fffff984 */ /* 0x000fe20000000800 */
[----:B------:R-:W-:Y:S01]  /*1340*/  @!PT LDS RZ, [RZ] ;  /* 0x00000000fffff984 */ /* 0x000fe20000000800 */
[----:B------:R1:W-:Y:S04]  /*1350*/  LDGSTS.E.BYPASS.LTC128B.128 [R217+0x2000], [R10.64] ;  /* 0x020000000ad97fae */ /* 0x0003e8000b901d48 */
.L_x_53:
[----:B------:R-:W-:Y:S05]  /*1360*/  BSYNC B0 ;  /* 0x0000000000007941 */ /* 0x000fea0003800000 */
.L_x_52:
[----:B------:R-:W-:Y:S01]  /*1370*/  IMAD.MOV.U32 R23, RZ, RZ, 0x5 ;  /* 0x00000005ff177424 */ /* 0x000fe200078e00ff */
[----:B------:R-:W-:Y:S01]  /*1380*/  ISETP.GE.AND P0, PT, R22, R12, PT ;  /* 0x0000000c1600720c */ /* 0x000fe20003f06270 */
[----:B------:R-:W-:Y:S01]  /*1390*/  BSSY B0, `(.L_x_54) ;  /* 0x0000010000007945 */ /* 0x000fe20003800000 */
[C---:B------:R-:W-:Y:S02]  /*13a0*/  IMAD.SHL.U32 R222, R205.reuse, 0x20, RZ ;  /* 0x00000020cdde7824 */ /* 0x040fe400078e00ff */
[----:B------:R-:W-:-:S05]  /*13b0*/  SHF.L.U64.HI R221, R205, R23, c[0x0][0x19c] ;  /* 0x00006700cddd7619 */ /* 0x000fca0000010217 */
[----:B------:R1:W-:Y:S04]  /*13c0*/  STL [R1+0x2c], R221 ;  /* 0x00002cdd01007387 */ /* 0x0003e80000100800 */
[----:B------:R-:W-:Y:S05]  /*13d0*/  @P0 BRA `(.L_x_55) ;  /* 0x000000b000000947 */ /* 0x000fea0003800000 */
[----:B------:R-:W-:-:S13]  /*13e0*/  ISETP.GE.AND P0, PT, R246, c[0x0][0x220], PT ;  /* 0x00008800f6007a0c */ /* 0x000fda0003f06270 */
[----:B------:R1:W-:Y:S01]  /*13f0*/  @P0 STS.128 [R217+0x2800], RZ ;  /* 0x002800ffd9000388 */ /* 0x0003e20000000c00 */
[----:B------:R-:W-:Y:S05]  /*1400*/  @P0 BRA `(.L_x_55) ;  /* 0x0000008000000947 */ /* 0x000fea0003800000 */
[----:B------:R-:W-:-:S05]  /*1410*/  IADD3 R0, P0, R222, R6, RZ ;  /* 0x00000006de007210 */ /* 0x000fca0007f1e0ff */
[----:B------:R-:W-:Y:S01]  /*1420*/  IMAD.X R5, R221, 0x1, R9, P0 ;  /* 0x00000001dd057824 */ /* 0x000fe200000e0609 */
[----:B-1----:R-:W-:-:S04]  /*1430*/  LEA R10, P0, R0, c[0x0][0x168], 0x1 ;  /* 0x00005a00000a7a11 */ /* 0x002fc800078008ff */
[----:B------:R-:W-:-:S05]  /*1440*/  LEA.HI.X R11, R0, c[0x0][0x16c], R5, 0x1, P0 ;  /* 0x00005b00000b7a11 */ /* 0x000fca00000f0c05 */
[----:B------:R-:W-:Y:S01]  /*1450*/  @!PT LDS RZ, [RZ] ;  /* 0x00000000fffff984 */ /* 0x000fe20000000800 */
[----:B------:R-:W-:Y:S01]  /*1460*/  @!PT LDS RZ, [RZ] ;  /* 0x00000000fffff984 */ /* 0x000fe20000000800 */
[----:B------:R-:W-:Y:S01]  /*1470*/  @!PT LDS RZ, [RZ] ;  /* 0x00000000fffff984 */ /* 0x000fe20000000800 */
[----:B------:R1:W-:Y:S04]  /*1480*/  LDGSTS.E.BYPASS.LTC128B.128 [R217+0x2800], [R10.64] ;  /* 0x028000000ad97fae */ /* 0x0003e8000b901d48 */
.L_x_55:
[----:B------:R-:W-:Y:S05]  /*1490*/  BSYNC B0 ;  /* 0x0000000000007941 */ /* 0x000fea0003800000 */
.L_x_54:
[----:B------:R-:W-:Y:S01]  /*14a0*/  ISETP.GE.AND P0, PT, R19, R12, PT ;  /* 0x0000000c1300720c */ /* 0x000fe20003f06270 */
[----:B------:R-:W-:-:S12]  /*14b0*/  BSSY B0, `(.L_x_56) ;  /* 0x000000e000007945 */ /* 0x000fd80003800000 */
[----:B------:R-:W-:Y:S05]  /*14c0*/  @P0 BRA `(.L_x_57) ;  /* 0x000000c000000947 */ /* 0x000fea0003800000 */
[----:B------:R-:W-:-:S13]  /*14d0*/  ISETP.GE.AND P0, PT, R246, c[0x0][0x220], PT ;  /* 0x00008800f6007a0c */ /* 0x000fda0003f06270 */
[----:B------:R1:W-:Y:S01]  /*14e0*/  @P0 STS.128 [R217+0x3000], RZ ;  /* 0x003000ffd9000388 */ /* 0x0003e20000000c00 */
[----:B------:R-:W-:Y:S05]  /*14f0*/  @P0 BRA `(.L_x_57) ;  /* 0x0000009000000947 */ /* 0x000fea0003800000 */
[----:B------:R-:W-:Y:S01]  /*1500*/  IMAD.MOV.U32 R5, RZ, RZ, c[0x0][0x19c] ;  /* 0x00006700ff057624 */ /* 0x000fe200078e00ff */
[----:B------:R-:W-:-:S04]  /*1510*/  LEA R0, P0, R205, R6, 0x6 ;  /* 0x00000006cd007211 */ /* 0x000fc800078030ff */
[----:B------:R-:W-:Y:S02]  /*1520*/  LEA.HI.X R5, R205, R9, R5, 0x6, P0 ;  /* 0x00000009cd057211 */ /* 0x000fe400000f3405 */
[----:B-1----:R-:W-:-:S04]  /*1530*/  LEA R10, P0, R0, c[0x0][0x168], 0x1 ;  /* 0x00005a00000a7a11 */ /* 0x002fc800078008ff */
[----:B------:R-:W-:-:S05]  /*1540*/  LEA.HI.X R11, R0, c[0x0][0x16c], R5, 0x1, P0 ;  /* 0x00005b00000b7a11 */ /* 0x000fca00000f0c05 */
[----:B------:R-:W-:Y:S01]  /*1550*/  @!PT LDS RZ, [RZ] ;  /* 0x00000000fffff984 */ /* 0x000fe20000000800 */
[----:B------:R-:W-:Y:S01]  /*1560*/  @!PT LDS RZ, [RZ] ;  /* 0x00000000fffff984 */ /* 0x000fe20000000800 */
[----:B------:R-:W-:Y:S01]  /*1570*/  @!PT LDS RZ, [RZ] ;  /* 0x00000000fffff984 */ /* 0x000fe20000000800 */
[----:B------:R1:W-:Y:S04]  /*1580*/  LDGSTS.E.BYPASS.LTC128B.128 [R217+0x3000], [R10.64] ;  /* 0x030000000ad97fae */ /* 0x0003e8000b901d48 */
.L_x_57:
[----:B------:R-:W-:Y:S05]  /*1590*/  BSYNC B0 ;  /* 0x0000000000007941 */ /* 0x000fea0003800000 */
.L_x_56:
[----:B------:R-:W-:Y:S01]  /*15a0*/  ISETP.GE.AND P0, PT, R18, R12, PT ;  /* 0x0000000c1200720c */ /* 0x000fe20003f06270 */
[----:B------:R-:W-:Y:S01]  /*15b0*/  IMAD.MOV.U32 R24, RZ, RZ, c[0x0][0x1a0] ;  /* 0x00006800ff187624 */ /* 0x000fe200078e00ff */
[----:B------:R-:W-:Y:S03]  /*15c0*/  BSSY B0, `(.L_x_58) ;  /* 0x0000012000007945 */ /* 0x000fe60003800000 */
[C---:B------:R-:W-:Y:S01]  /*15d0*/  IMAD.SHL.U32 R26, R24.reuse, 0x80, RZ ;  /* 0x00000080181a7824 */ /* 0x040fe200078e00ff */
[----:B-1----:R-:W-:-:S07]  /*15e0*/  SHF.L.U64.HI R11, R24, R30, c[0x0][0x1a4] ;  /* 0x00006900180b7619 */ /* 0x002fce000001021e */
[----:B------:R-:W-:Y:S05]  /*15f0*/  @P0 BRA `(.L_x_59) ;  /* 0x000000e000000947 */ /* 0x000fea0003800000 */
[----:B------:R-:W-:-:S13]  /*1600*/  ISETP.GE.AND P0, PT, R246, c[0x0][0x220], PT ;  /* 0x00008800f6007a0c */ /* 0x000fda0003f06270 */
[----:B------:R1:W-:Y:S01]  /*1610*/  @P0 STS.128 [R217+0x3800], RZ ;  /* 0x003800ffd9000388 */ /* 0x0003e20000000c00 */
[----:B------:R-:W-:Y:S05]  /*1620*/  @P0 BRA `(.L_x_59) ;  /* 0x000000b000000947 */ /* 0x000fea0003800000 */
[----:B------:R-:W-:Y:S01]  /*1630*/  IMAD.MOV.U32 R8, RZ, RZ, R6 ;  /* 0x000000ffff087224 */ /* 0x000fe200078e0006 */
[----:B------:R-:W-:Y:S02]  /*1640*/  ULDC UR4, c[0x0][0x19c] ;  /* 0x0000670000047ab9 */ /* 0x000fe40000000800 */
[----:B------:R-:W-:Y:S01]  /*1650*/  UIMAD UR4, UR4, 0x60, URZ ;  /* 0x00000060040478a4 */ /* 0x000fe2000f8e023f */
[----:B------:R-:W-:-:S05]  /*1660*/  IMAD.WIDE.U32 R8, R205, 0x60, R8 ;  /* 0x00000060cd087825 */ /* 0x000fca00078e0008 */
[----:B------:R-:W-:Y:S02]  /*1670*/  IADD3 R0, R9, UR4, RZ ;  /* 0x0000000409007c10 */ /* 0x000fe4000fffe0ff */
[----:B------:R-:W-:-:S04]  /*1680*/  LEA R6, P0, R8, c[0x0][0x168], 0x1 ;  /* 0x00005a0008067a11 */ /* 0x000fc800078008ff */
[----:B------:R-:W-:-:S05]  /*1690*/  LEA.HI.X R7, R8, c[0x0][0x16c], R0, 0x1, P0 ;  /* 0x00005b0008077a11 */ /* 0x000fca00000f0c00 */
[----:B------:R-:W-:Y:S01]  /*16a0*/  @!PT LDS RZ, [RZ] ;  /* 0x00000000fffff984 */ /* 0x000fe20000000800 */
[----:B------:R-:W-:Y:S01]  /*16b0*/  @!PT LDS RZ, [RZ] ;  /* 0x00000000fffff984 */ /* 0x000fe20000000800 */
[----:B------:R-:W-:Y:S01]  /*16c0*/  @!PT LDS RZ, [RZ] ;  /* 0x00000000fffff984 */ /* 0x000fe20000000800 */
[----:B------:R1:W-:Y:S04]  /*16d0*/  LDGSTS.E.BYPASS.LTC128B.128 [R217+0x3800], [R6.64] ;  /* 0x0380000006d97fae */ /* 0x0003e8000b901d48 */
.L_x_59:
[----:B------:R-:W-:Y:S05]  /*16e0*/  BSYNC B0 ;  /* 0x0000000000007941 */ /* 0x000fea0003800000 */
.L_x_58:
[----:B------:R-:W0:Y:S01]  /*16f0*/  LDGDEPBAR ;  /* 0x00000000000079af */ /* 0x000e220000000000 */
[----:B------:R-:W-:Y:S01]  /*1700*/  ISETP.GE.AND P0, PT, R2, R12, PT ;  /* 0x0000000c0200720c */ /* 0x000fe20003f06270 */
[----:B------:R-:W-:Y:S01]  /*1710*/  IMAD.MOV.U32 R32, RZ, RZ, R34 ;  /* 0x000000ffff207224 */ /* 0x000fe200078e0022 */
[----:B------:R-:W-:Y:S01]  /*1720*/  LOP3.LUT R0, R15, 0x7fffffe, RZ, 0xc0, !PT ;  /* 0x07fffffe0f007812 */ /* 0x000fe200078ec0ff */
[----:B------:R-:W-:Y:S01]  /*1730*/  BSSY B0, `(.L_x_60) ;  /* 0x0000043000007945 */ /* 0x000fe20003800000 */
[----:B------:R-:W-:Y:S02]  /*1740*/  LOP3.LUT R2, R27, 0xfffffff8, RZ, 0xc0, !PT ;  /* 0xfffffff81b027812 */ /* 0x000fe400078ec0ff */
[----:B------:R-:W-:Y:S01]  /*1750*/  SHF.R.S32.HI R3, RZ, 0x1f, R13 ;  /* 0x0000001fff037819 */ /* 0x000fe2000001140d */
[----:B------:R-:W-:Y:S01]  /*1760*/  IMAD.IADD R10, R13, 0x1, -R0 ;  /* 0x000000010d0a7824 */ /* 0x000fe200078e0a00 */
[----:B------:R-:W-:Y:S01]  /*1770*/  SHF.R.S32.HI R9, RZ, 0x4, R20 ;  /* 0x00000004ff097819 */ /* 0x000fe20000011414 */
[----:B------:R-:W-:Y:S01]  /*1780*/  IMAD.IADD R0, R28, 0x1, -R2 ;  /* 0x000000011c007824 */ /* 0x000fe200078e0a02 */
[----:B------:R-:W-:Y:S01]  /*1790*/  LEA.HI R8, R3, R13, RZ, 0x3 ;  /* 0x0000000d03087211 */ /* 0x000fe200078f18ff */
[----:B------:R-:W-:Y:S01]  /*17a0*/  IMAD R2, R11, R122, RZ ;  /* 0x0000007a0b027224 */ /* 0x000fe200078e02ff */
[----:B------:R-:W-:Y:S01]  /*17b0*/  LEA.HI R3, R20, R9, RZ, 0x1 ;  /* 0x0000000914037211 */ /* 0x000fe200078f08ff */
[----:B------:R-:W-:Y:S01]  /*17c0*/  IMAD R13, R21, 0x10, R29 ;  /* 0x00000010150d7824 */ /* 0x000fe200078e021d */
[----:B-1----:R-:W-:Y:S01]  /*17d0*/  LEA.HI R6, R0, R0, RZ, 0x1 ;  /* 0x0000000000067211 */ /* 0x002fe200078f08ff */
[----:B------:R-:W-:Y:S01]  /*17e0*/  IMAD R16, R16, R26, R2 ;  /* 0x0000001a10107224 */ /* 0x000fe200078e0202 */
[----:B------:R-:W-:Y:S01]  /*17f0*/  LOP3.LUT R3, R3, 0xfffffffe, RZ, 0xc0, !PT ;  /* 0xfffffffe03037812 */ /* 0x000fe200078ec0ff */
[----:B------:R-:W-:Y:S01]  /*1800*/  IMAD.SHL.U32 R28, R28, 0x2, RZ ;  /* 0x000000021c1c7824 */ /* 0x000fe200078e00ff */
[----:B------:R-:W-:-:S02]  /*1810*/  LOP3.LUT R7, R6, 0x7fffffe, RZ, 0xc0, !PT ;  /* 0x07fffffe06077812 */ /* 0x000fc400078ec0ff */
[----:B------:R-:W-:Y:S01]  /*1820*/  SHF.R.S32.HI R5, RZ, 0x1f, R14 ;  /* 0x0000001fff057819 */ /* 0x000fe2000001140e */
[----:B------:R-:W-:Y:S01]  /*1830*/  IMAD.IADD R2, R9, 0x1, -R3 ;  /* 0x0000000109027824 */ /* 0x000fe200078e0a03 */
[----:B------:R-:W-:Y:S01]  /*1840*/  SHF.R.S32.HI R20, RZ, 0x1, R6 ;  /* 0x00000001ff147819 */ /* 0x000fe20000011406 */
[----:B------:R-:W-:-:S04]  /*1850*/  DEPBAR.LE SB0, 0x0 ;  /* 0x000080000000791a */ /* 0x000fc80000000000 */
[----:B------:R-:W-:Y:S01]  /*1860*/  BAR.SYNC.DEFER_BLOCKING 0x0 ;  /* 0x0000000000007b1d */ /* 0x000fe20000010000 */
[----:B------:R-:W-:Y:S01]  /*1870*/  LEA.HI R14, R5, R14, RZ, 0x2 ;  /* 0x0000000e050e7211 */ /* 0x000fe200078f10ff */
[----:B------:R-:W-:Y:S01]  /*1880*/  IMAD.IADD R3, R0, 0x1, -R7 ;  /* 0x0000000100037824 */ /* 0x000fe200078e0a07 */
[----:B------:R-:W-:Y:S01]  /*1890*/  LOP3.LUT R42, R28, 0x6, RZ, 0xc0, !PT ;  /* 0x000000061c2a7812 */ /* 0x000fe200078ec0ff */
[----:B------:R-:W-:Y:S01]  /*18a0*/  IMAD.SHL.U32 R5, R17, 0x40, RZ ;  /* 0x0000004011057824 */ /* 0x000fe200078e00ff */
[----:B------:R-:W-:Y:S01]  /*18b0*/  SHF.R.S32.HI R15, RZ, 0x2, R14 ;  /* 0x00000002ff0f7819 */ /* 0x000fe2000001140e */
[C---:B------:R-:W-:Y:S02]  /*18c0*/  IMAD R11, R2.reuse, 0x8, R3 ;  /* 0x00000008020b7824 */ /* 0x040fe400078e0203 */
[----:B------:R-:W-:Y:S01]  /*18d0*/  IMAD.SHL.U32 R2, R2, 0x8, RZ ;  /* 0x0000000802027824 */ /* 0x000fe200078e00ff */
[----:B------:R-:W-:Y:S01]  /*18e0*/  LOP3.LUT R0, R5, 0xc0, RZ, 0xc0, !PT ;  /* 0x000000c005007812 */ /* 0x000fe200078ec0ff */
[----:B------:R-:W-:Y:S01]  /*18f0*/  IMAD.SHL.U32 R3, R8, 0x20, RZ ;  /* 0x0000002008037824 */ /* 0x000fe200078e00ff */
[----:B------:R1:W-:Y:S01]  /*1900*/  STL [R1+0x28], R15 ;  /* 0x0000280f01007387 */ /* 0x0003e20000100800 */
[----:B------:R-:W-:Y:S01]  /*1910*/  IMAD.SHL.U32 R7, R25, 0x8, RZ ;  /* 0x0000000819077824 */ /* 0x000fe200078e00ff */
[----:B------:R-:W-:-:S02]  /*1920*/  LOP3.LUT R6, R0, 0x8, R2, 0xf8, !PT ;  /* 0x0000000800067812 */ /* 0x000fc400078ef802 */
[----:B------:R-:W-:Y:S01]  /*1930*/  SHF.R.U32.HI R5, RZ, 0x3, R0 ;  /* 0x00000003ff057819 */ /* 0x000fe20000011600 */
[----:B------:R1:W-:Y:S01]  /*1940*/  STL.64 [R1+0x18], R32 ;  /* 0x0000182001007387 */ /* 0x0003e20000100a00 */
[----:B------:R-:W-:Y:S01]  /*1950*/  IMAD.SHL.U32 R0, R20, 0x40, RZ ;  /* 0x0000004014007824 */ /* 0x000fe200078e00ff */
[----:B------:R-:W-:Y:S02]  /*1960*/  LOP3.LUT R2, R3, 0xffffff00, RZ, 0xc0, !PT ;  /* 0xffffff0003027812 */ /* 0x000fe400078ec0ff */
[----:B------:R-:W-:Y:S02]  /*1970*/  IADD3 R8, R13, 0x1, R15 ;  /* 0x000000010d087810 */ /* 0x000fe40007ffe00f */
[----:B------:R-:W-:Y:S01]  /*1980*/  LOP3.LUT R0, R0, 0xc0, RZ, 0xc0, !PT ;  /* 0x000000c000007812 */ /* 0x000fe200078ec0ff */
[--C-:B------:R-:W-:Y:S01]  /*1990*/  IMAD R3, R21, 0x200, R2.reuse ;  /* 0x0000020015037824 */ /* 0x100fe200078e0202 */
[----:B------:R1:W-:Y:S01]  /*19a0*/  @P0 STS [R217+0x4000], RZ ;  /* 0x004000ffd9000388 */ /* 0x0003e20000000800 */
[----:B------:R-:W-:Y:S01]  /*19b0*/  IMAD R9, R10, 0x20, R2 ;  /* 0x000000200a097824 */ /* 0x000fe200078e0202 */
[----:B------:R-:W-:Y:S01]  /*19c0*/  LOP3.LUT R2, R0, 0x8, R7, 0xf8, !PT ;  /* 0x0000000800027812 */ /* 0x000fe200078ef807 */
[----:B------:R-:W-:Y:S01]  /*19d0*/  IMAD R3, R10, 0x20, R3 ;  /* 0x000000200a037824 */ /* 0x000fe200078e0203 */
[----:B------:R1:W-:Y:S01]  /*19e0*/  @P0 STS [R217+0x4004], RZ ;  /* 0x004004ffd9000388 */ /* 0x0003e20000000800 */
[----:B------:R-:W-:-:S02]  /*19f0*/  SHF.R.U32.HI R0, RZ, 0x3, R0 ;  /* 0x00000003ff007819 */ /* 0x000fc40000011600 */
[----:B------:R-:W-:Y:S01]  /*1a00*/  LOP3.LUT R5, R6, R5, RZ, 0x3c, !PT ;  /* 0x0000000506057212 */ /* 0x000fe200078e3cff */
[----:B------:R1:W-:Y:S01]  /*1a10*/  @P0 STS.64 [R217+0x4008], RZ ;  /* 0x004008ffd9000388 */ /* 0x0003e20000000a00 */
[----:B------:R-:W-:Y:S01]  /*1a20*/  LOP3.LUT R0, R2, R0, RZ, 0x3c, !PT ;  /* 0x0000000002007212 */ /* 0x000fe200078e3cff */
[----:B------:R-:W-:Y:S01]  /*1a30*/  IMAD.WIDE.U32 R6, R122, R26, R32 ;  /* 0x0000001a7a067225 */ /* 0x000fe200078e0020 */
[----:B------:R-:W-:-:S03]  /*1a40*/  IADD3 R8, R41, R8, -R31 ;  /* 0x0000000829087210 */ /* 0x000fc60007ffe81f */
[C---:B------:R-:W-:Y:S01]  /*1a50*/  IMAD.IADD R2, R5.reuse, 0x1, R3 ;  /* 0x0000000105027824 */ /* 0x040fe200078e0203 */
[----:B------:R-:W-:Y:S01]  /*1a60*/  IADD3 R40, R8, c[0x0][0x2e8], RZ ;  /* 0x0000ba0008287a10 */ /* 0x000fe20007ffe0ff */
[----:B------:R-:W-:Y:S02]  /*1a70*/  IMAD.IADD R5, R5, 0x1, R9 ;  /* 0x0000000105057824 */ /* 0x000fe400078e0209 */
[----:B------:R-:W-:Y:S02]  /*1a80*/  IMAD.U32 R0, R11, 0x20, R0 ;  /* 0x000000200b007824 */ /* 0x000fe400078e0000 */
[----:B------:R-:W-:Y:S01]  /*1a90*/  IMAD.IADD R9, R7, 0x1, R16 ;  /* 0x0000000107097824 */ /* 0x000fe200078e0210 */
        /* <DEDUP_REMOVED lines=12> */
.L_x_61:
[----:B------:R-:W-:Y:S05]  /*1b60*/  BSYNC B0 ;  /* 0x0000000000007941 */ /* 0x000fea0003800000 */
.L_x_60:
[----:B------:R-:W-:Y:S01]  /*1b70*/  ISETP.GE.AND P0, PT, R22, R12, PT ;  /* 0x0000000c1600720c */ /* 0x000fe20003f06270 */
[----:B------:R-:W-:Y:S01]  /*1b80*/  BSSY B0, `(.L_x_62) ;  /* 0x0000010000007945 */ /* 0x000fe20003800000 */
[C---:B-1----:R-:W-:Y:S01]  /*1b90*/  SHF.L.U64.HI R10, R24.reuse, R23, c[0x0][0x1a4] ;  /* 0x00006900180a7619 */ /* 0x042fe20000010217 */
[----:B------:R-:W-:-:S10]  /*1ba0*/  IMAD.SHL.U32 R3, R24, 0x20, RZ ;  /* 0x0000002018037824 */ /* 0x000fd400078e00ff */
[----:B------:R1:W-:Y:S01]  /*1bb0*/  @P0 STS.128 [R217+0x4800], RZ ;  /* 0x004800ffd9000388 */ /* 0x0003e20000000c00 */
[----:B------:R-:W-:Y:S05]  /*1bc0*/  @P0 BRA `(.L_x_63) ;  /* 0x000000b000000947 */ /* 0x000fea0003800000 */
[----:B------:R-:W-:-:S13]  /*1bd0*/  ISETP.GE.AND P0, PT, R246, c[0x0][0x220], PT ;  /* 0x00008800f6007a0c */ /* 0x000fda0003f06270 */
[----:B------:R1:W-:Y:S01]  /*1be0*/  @P0 STS.128 [R217+0x4800], RZ ;  /* 0x004800ffd9000388 */ /* 0x0003e20000000c00 */
[----:B------:R-:W-:Y:S05]  /*1bf0*/  @P0 BRA `(.L_x_63) ;  /* 0x0000008000000947 */ /* 0x000fea0003800000 */
[----:B------:R-:W-:-:S05]  /*1c00*/  IADD3 R3, P0, R3, R6, RZ ;  /* 0x0000000603037210 */ /* 0x000fca0007f1e0ff */
[----:B------:R-:W-:Y:S01]  /*1c10*/  IMAD.X R11, R10, 0x1, R9, P0 ;  /* 0x000000010a0b7824 */ /* 0x000fe200000e0609 */
[----:B------:R-:W-:-:S04]  /*1c20*/  LEA R10, P0, R3, c[0x0][0x170], 0x1 ;  /* 0x00005c00030a7a11 */ /* 0x000fc800078008ff */
[----:B------:R-:W-:-:S05]  /*1c30*/  LEA.HI.X R11, R3, c[0x0][0x174], R11, 0x1, P0 ;  /* 0x00005d00030b7a11 */ /* 0x000fca00000f0c0b */
[----:B------:R-:W-:Y:S01]  /*1c40*/  @!PT LDS RZ, [RZ] ;  /* 0x00000000fffff984 */ /* 0x000fe20000000800 */
[----:B------:R-:W-:Y:S01]  /*1c50*/  @!PT LDS RZ, [RZ] ;  /* 0x00000000fffff984 */ /* 0x000fe20000000800 */
[----:B------:R-:W-:Y:S01]  /*1c60*/  @!PT LDS RZ, [RZ] ;  /* 0x00000000fffff984 */ /* 0x000fe20000000800 */
[----:B------:R1:W-:Y:S04]  /*1c70*/  LDGSTS.E.BYPASS.LTC128B.128 [R217+0x4800], [R10.64] ;  /* 0x048000000ad97fae */ /* 0x0003e8000b901d48 */
.L_x_63:
[----:B------:R-:W-:Y:S05]  /*1c80*/  BSYNC B0 ;  /* 0x0000000000007941 */ /* 0x000fea0003800000 */
.L_x_62:
[----:B------:R-:W-:Y:S01]  /*1c90*/  ISETP.GE.AND P0, PT, R19, R12, PT ;  /* 0x0000000c1300720c */ /* 0x000fe20003f06270 */
[----:B------:R-:W-:-:S12]  /*1ca0*/  BSSY B0, `(.L_x_64) ;  /* 0x000000f000007945 */ /* 0x000fd80003800000 */
[----:B------:R1:W-:Y:S01]  /*1cb0*/  @P0 STS.128 [R217+0x5000], RZ ;  /* 0x005000ffd9000388 */ /* 0x0003e20000000c00 */
[----:B------:R-:W-:Y:S05]  /*1cc0*/  @P0 BRA `(.L_x_65) ;  /* 0x000000c000000947 */ /* 0x000fea0003800000 */
[----:B------:R-:W-:-:S13]  /*1cd0*/  ISETP.GE.AND P0, PT, R246, c[0x0][0x220], PT ;  /* 0x00008800f6007a0c */ /* 0x000fda0003f06270 */
[----:B------:R1:W-:Y:S01]  /*1ce0*/  @P0 STS.128 [R217+0x5000], RZ ;  /* 0x005000ffd9000388 */ /* 0x0003e20000000c00 */
[----:B------:R-:W-:Y:S05]  /*1cf0*/  @P0 BRA `(.L_x_65) ;  /* 0x0000009000000947 */ /* 0x000fea0003800000 */
[----:B-1----:R-:W-:Y:S01]  /*1d00*/  IMAD.MOV.U32 R11, RZ, RZ, c[0x0][0x1a4] ;  /* 0x00006900ff0b7624 */ /* 0x002fe200078e00ff */
[----:B------:R-:W-:-:S04]  /*1d10*/  LEA R3, P0, R24, R6, 0x6 ;  /* 0x0000000618037211 */ /* 0x000fc800078030ff */
[----:B------:R-:W-:Y:S02]  /*1d20*/  LEA.HI.X R11, R24, R9, R11, 0x6, P0 ;  /* 0x00000009180b7211 */ /* 0x000fe400000f340b */
[----:B------:R-:W-:-:S04]  /*1d30*/  LEA R10, P0, R3, c[0x0][0x170], 0x1 ;  /* 0x00005c00030a7a11 */ /* 0x000fc800078008ff */
[----:B------:R-:W-:-:S05]  /*1d40*/  LEA.HI.X R11, R3, c[0x0][0x174], R11, 0x1, P0 ;  /* 0x00005d00030b7a11 */ /* 0x000fca00000f0c0b */
[----:B------:R-:W-:Y:S01]  /*1d50*/  @!PT LDS RZ, [RZ] ;  /* 0x00000000fffff984 */ /* 0x000fe20000000800 */
[----:B------:R-:W-:Y:S01]  /*1d60*/  @!PT LDS RZ, [RZ] ;  /* 0x00000000fffff984 */ /* 0x000fe20000000800 */
[----:B------:R-:W-:Y:S01]  /*1d70*/  @!PT LDS RZ, [RZ] ;  /* 0x00000000fffff984 */ /* 0x000fe20000000800 */
[----:B------:R1:W-:Y:S04]  /*1d80*/  LDGSTS.E.BYPASS.LTC128B.128 [R217+0x5000], [R10.64] ;  /* 0x050000000ad97fae */ /* 0x0003e8000b901d48 */
.L_x_65:
[----:B------:R-:W-:Y:S05]  /*1d90*/  BSYNC B0 ;  /* 0x0000000000007941 */ /* 0x000fea0003800000 */
.L_x_64:
[----:B------:R-:W-:Y:S01]  /*1da0*/  ISETP.GE.AND P0, PT, R18, R12, PT ;  /* 0x0000000c1200720c */ /* 0x000fe20003f06270 */
[----:B------:R-:W-:-:S12]  /*1db0*/  BSSY B0, `(.L_x_66) ;  /* 0x0000011000007945 */ /* 0x000fd80003800000 */
[----:B------:R1:W-:Y:S01]  /*1dc0*/  @P0 STS.128 [R217+0x5800], RZ ;  /* 0x005800ffd9000388 */ /* 0x0003e20000000c00 */
        /* <DEDUP_REMOVED lines=15> */
.L_x_67:
[----:B------:R-:W-:Y:S05]  /*1ec0*/  BSYNC B0 ;  /* 0x0000000000007941 */ /* 0x000fea0003800000 */
.L_x_66:
[----:B------:R-:W-:Y:S01]  /*1ed0*/  IMAD.SHL.U32 R207, R2, 0x2, RZ ;  /* 0x0000000202cf7824 */ /* 0x000fe200078e00ff */
[----:B------:R-:W-:Y:S01]  /*1ee0*/  LOP3.LUT P0, RZ, R20, 0x2, RZ, 0xc0, !PT ;  /* 0x0000000214ff7812 */ /* 0x000fe2000780c0ff */
[----:B------:R-:W-:Y:S01]  /*1ef0*/  IMAD.SHL.U32 R204, R0, 0x2, RZ ;  /* 0x0000000200cc7824 */ /* 0x000fe200078e00ff */
[----:B------:R-:W-:Y:S01]  /*1f00*/  IADD3 R2, R40, 0x8, RZ ;  /* 0x0000000828027810 */ /* 0x000fe20007ffe0ff */
[----:B------:R-:W-:Y:S01]  /*1f10*/  IMAD R208, R4, 0x2, R207 ;  /* 0x0000000204d07824 */ /* 0x000fe200078e02cf */
[----:B------:R-:W-:Y:S01]  /*1f20*/  LDSM.16.M88.4 R12, [R207] ;  /* 0x00000000cf0c783b */ /* 0x000fe20000000200 */
[----:B-1----:R-:W-:Y:S02]  /*1f30*/  IADD3 R6, R40, 0x48, RZ ;  /* 0x0000004828067810 */ /* 0x002fe40007ffe0ff */
[C---:B------:R-:W-:Y:S01]  /*1f40*/  IADD3 R0, R204.reuse, 0x2000, RZ ;  /* 0x00002000cc007810 */ /* 0x040fe20007ffe0ff */
[----:B------:R-:W1:Y:S01]  /*1f50*/  LDSM.16.M88.4 R16, [R204+0x2000] ;  /* 0x00200000cc10783b */ /* 0x000e620000000200 */
[----:B------:R-:W-:-:S02]  /*1f60*/  IADD3 R209, R204, 0x2020, RZ ;  /* 0x00002020ccd17810 */ /* 0x000fc40007ffe0ff */
[----:B------:R-:W-:Y:S01]  /*1f70*/  IADD3 R3, R40, 0x40, RZ ;  /* 0x0000004028037810 */ /* 0x000fe20007ffe0ff */
[----:B------:R-:W5:Y:S01]  /*1f80*/  LDSM.16.M88.4 R8, [R207+0x1000] ;  /* 0x00100000cf08783b */ /* 0x000f620000000200 */
[----:B------:R-:W-:Y:S01]  /*1f90*/  @P0 IADD3 R209, R0, -0x20, RZ ;  /* 0xffffffe000d10810 */ /* 0x000fe20007ffe0ff */
[----:B------:R-:W-:Y:S01]  /*1fa0*/  IMAD R0, R122, 0x80, R42 ;  /* 0x000000807a007824 */ /* 0x000fe200078e022a */
[----:B------:R-:W-:Y:S01]  /*1fb0*/  IMNMX R7, R40, R41, PT ;  /* 0x0000002928077217 */ /* 0x000fe20003800200 */
[----:B------:R-:W2:Y:S01]  /*1fc0*/  LDSM.16.M88.4 R52, [R204+0x2400] ;  /* 0x00240000cc34783b */ /* 0x000ea20000000200 */
[C---:B------:R-:W-:Y:S02]  /*1fd0*/  IADD3 R216, R209.reuse, 0x400, RZ ;  /* 0x00000400d1d87810 */ /* 0x040fe40007ffe0ff */
[C---:B------:R-:W-:Y:S01]  /*1fe0*/  IADD3 R215, R209.reuse, 0x800, RZ ;  /* 0x00000800d1d77810 */ /* 0x040fe20007ffe0ff */
[----:B------:R-:W3:Y:S01]  /*1ff0*/  LDSM.16.M88.4 R48, [R204+0x2800] ;  /* 0x00280000cc30783b */ /* 0x000ee20000000200 */
[----:B------:R-:W-:-:S02]  /*2000*/  IADD3 R214, R209, 0xc00, RZ ;  /* 0x00000c00d1d67810 */ /* 0x000fc40007ffe0ff */
[C---:B------:R-:W-:Y:S01]  /*2010*/  IADD3 R213, R209.reuse, 0x1000, RZ ;  /* 0x00001000d1d57810 */ /* 0x040fe20007ffe0ff */
[----:B------:R-:W4:Y:S01]  /*2020*/  LDSM.16.M88.4 R44, [R204+0x2c00] ;  /* 0x002c0000cc2c783b */ /* 0x000f220000000200 */
[C---:B------:R-:W-:Y:S02]  /*2030*/  IADD3 R212, R209.reuse, 0x1400, RZ ;  /* 0x00001400d1d47810 */ /* 0x040fe40007ffe0ff */
[C---:B------:R-:W-:Y:S01]  /*2040*/  IADD3 R211, R209.reuse, 0x1800, RZ ;  /* 0x00001800d1d37810 */ /* 0x040fe20007ffe0ff */
[----:B------:R-:W2:Y:S01]  /*2050*/  LDSM.16.M88.4 R36, [R204+0x3000] ;  /* 0x00300000cc24783b */ /* 0x000ea20000000200 */
[----:B------:R-:W-:-:S03]  /*2060*/  IADD3 R210, R209, 0x1c00, RZ ;  /* 0x00001c00d1d27810 */ /* 0x000fc60007ffe0ff */
[----:B------:R-:W2:Y:S04]  /*2070*/  LDSM.16.M88.4 R32, [R204+0x3400] ;  /* 0x00340000cc20783b */ /* 0x000ea80000000200 */
[----:B------:R-:W2:Y:S04]  /*2080*/  LDSM.16.M88.4 R28, [R204+0x3800] ;  /* 0x00380000cc1c783b */ /* 0x000ea80000000200 */
[----:B------:R-:W2:Y:S04]  /*2090*/  LDSM.16.M88.4 R24, [R204+0x3c00] ;  /* 0x003c0000cc18783b */ /* 0x000ea80000000200 */
[----:B------:R-:W-:Y:S01]  /*20a0*/  LDSM.16.M88.4 R68, [R209] ;  /* 0x00000000d144783b */ /* 0x000fe20000000200 */
[-C--:B-1----:R-:W-:Y:S03]  /*20b0*/  HMMA.16816.F32.BF16 R164, R12, R16.reuse, RZ ;  /* 0x000000100ca4723c */ /* 0x082fe600000418ff */
[----:B------:R-:W-:Y:S04]  /*20c0*/  LDSM.16.M88.4 R20, [R208] ;  /* 0x00000000d014783b */ /* 0x000fe80000000200 */
[----:B------:R-:W-:Y:S01]  /*20d0*/  LDSM.16.M88.4 R56, [R209+0x400] ;  /* 0x00040000d138783b */ /* 0x000fe20000000200 */
[C---:B-----5:R-:W-:Y:S03]  /*20e0*/  HMMA.16816.F32.BF16 R168, R8.reuse, R16, RZ ;  /* 0x0000001008a8723c */ /* 0x060fe600000418ff */
[----:B------:R-:W0:Y:S05]  /*20f0*/  LDGDEPBAR ;  /* 0x00000000000079af */ /* 0x000e2a0000000000 */
[-C--:B------:R-:W-:Y:S08]  /*2100*/  HMMA.16816.F32.BF16 R60, R8, R18.reuse, RZ ;  /* 0x00000012083c723c */ /* 0x080ff000000418ff */
[----:B------:R-:W-:Y:S01]  /*2110*/  HMMA.16816.F32.BF16 R64, R12, R18, RZ ;  /* 0x000000120c40723c */ /* 0x000fe200000418ff */
[----:B------:R-:W1:Y:S07]  /*2120*/  LDSM.16.M88.4 R16, [R208+0x1000] ;  /* 0x00100000d010783b */ /* 0x000e6e0000000200 */
[C---:B--2---:R-:W-:Y:S08]  /*2130*/  HMMA.16816.F32.BF16 R72, R8.reuse, R52, RZ ;  /* 0x000000340848723c */ /* 0x044ff000000418ff */
        /* <DEDUP_REMOVED lines=24> */
[C---:B------:R-:W-:Y:S01]  /*22c0*/  HMMA.16816.F32.BF16 R180, R12.reuse, R30, RZ ;  /* 0x0000001e0cb4723c */ /* 0x040fe200000418ff */
[----:B------:R-:W-:Y:S07]  /*22d0*/  LDSM.16.M88.4 R28, [R209+0xc00] ;  /* 0x000c0000d11c783b */ /* 0x000fee0000000200 */
[C---:B------:R-:W-:Y:S08]  /*22e0*/  HMMA.16816.F32.BF16 R156, R12.reuse, R24, RZ ;  /* 0x000000180c9c723c */ /* 0x040ff000000418ff */
[----:B------:R-:W-:Y:S01]  /*22f0*/  HMMA.16816.F32.BF16 R172, R12, R26, RZ ;  /* 0x0000001a0cac723c */ /* 0x000fe200000418ff */
[----:B------:R-:W2:Y:S07]  /*2300*/  LDSM.16.M88.4 R12, [R209+0x800] ;  /* 0x00080000d10c783b */ /* 0x000eae0000000200 */
[-C--:B-1----:R-:W-:Y:S08]  /*2310*/  HMMA.16816.F32.BF16 R24, R16, R70.reuse, R60 ;  /* 0x000000461018723c */ /* 0x082ff0000004183c */
[C---:B------:R-:W-:Y:S08]  /*2320*/  HMMA.16816.F32.BF16 R48, R20.reuse, R70, R64 ;  /* 0x000000461430723c */ /* 0x040ff00000041840 */
[-C--:B------:R-:W-:Y:S07]  /*2330*/  HMMA.16816.F32.BF16 R32, R20, R56.reuse, R8 ;  /* 0x000000381420723c */ /* 0x080fee0000041808 */
[-C--:B------:R-:W-:Y:S01]  /*2340*/  IMNMX R8, R2, R41.reuse, PT ;  /* 0x0000002902087217 */ /* 0x080fe20003800200 */
[----:B------:R-:W-:Y:S01]  /*2350*/  HMMA.16816.F32.BF16 R36, R16, R56, R72 ;  /* 0x000000381024723c */ /* 0x000fe20000041848 */
[----:B------:R-:W-:-:S02]  /*2360*/  IMNMX R10, R6, R41, PT ;  /* 0x00000029060a7217 */ /* 0x000fc40003800200 */
[----:B------:R-:W-:Y:S02]  /*2370*/  IADD3 R2, R0, 0x8, RZ ;  /* 0x0000000800027810 */ /* 0x000fe40007ffe0ff */
[----:B------:R-:W-:Y:S02]  /*2380*/  IMNMX R9, R3, R41, PT ;  /* 0x0000002903097217 */ /* 0x000fe40003800200 */
[----:B------:R-:W-:Y:S01]  /*2390*/  ISETP.GE.AND P3, PT, R2, R10, PT ;  /* 0x0000000a0200720c */ /* 0x000fe20003f66270 */
[----:B------:R-:W-:Y:S01]  /*23a0*/  HMMA.16816.F32.BF16 R40, R16, R58, R76 ;  /* 0x0000003a1028723c */ /* 0x000fe2000004184c */
[C---:B------:R-:W-:Y:S02]  /*23b0*/  IADD3 R3, R0.reuse, 0x1, RZ ;  /* 0x0000000100037810 */ /* 0x040fe40007ffe0ff */
[----:B------:R-:W-:Y:S02]  /*23c0*/  IADD3 R6, R0, 0x9, RZ ;  /* 0x0000000900067810 */ /* 0x000fe40007ffe0ff */
[----:B------:R-:W-:-:S02]  /*23d0*/  FSEL R202, R26, -INF , !P3 ;  /* 0xff8000001aca7808 */ /* 0x000fc40005800000 */
[C---:B------:R-:W-:Y:S01]  /*23e0*/  ISETP.GE.AND P5, PT, R3.reuse, R7, PT ;  /* 0x000000070300720c */ /* 0x040fe20003fa6270 */
[C---:B------:R-:W-:Y:S01]  /*23f0*/  HMMA.16816.F32.BF16 R52, R20.reuse, R58, R52 ;  /* 0x0000003a1434723c */ /* 0x040fe20000041834 */
[C---:B------:R-:W-:Y:S02]  /*2400*/  ISETP.GE.AND P0, PT, R3.reuse, R8, PT ;  /* 0x000000080300720c */ /* 0x040fe40003f06270 */
[CC--:B------:R-:W-:Y:S02]  /*2410*/  ISETP.GE.AND P4, PT, R3.reuse, R9.reuse, PT ;  /* 0x000000090300720c */ /* 0x0c0fe40003f86270 */
[----:B------:R-:W-:Y:S02]  /*2420*/  ISETP.GE.AND P1, PT, R3, R10, PT ;  /* 0x0000000a0300720c */ /* 0x000fe40003f26270 */
[-C--:B------:R-:W-:Y:S01]  /*2430*/  ISETP.GE.AND P6, PT, R2, R9.reuse, PT ;  /* 0x000000090200720c */ /* 0x080fe20003fc6270 */
[----:B--2---:R-:W-:Y:S01]  /*2440*/  HMMA.16816.F32.BF16 R44, R20, R12, R80 ;  /* 0x0000000c142c723c */ /* 0x004fe20000041850 */
[----:B------:R-:W-:-:S02]  /*2450*/  ISETP.GE.AND P2, PT, R6, R9, PT ;  /* 0x000000090600720c */ /* 0x000fc40003f46270 */
[----:B------:R-:W-:Y:S02]  /*2460*/  ISETP.GE.AND P3, PT, R6, R10, PT ;  /* 0x0000000a0600720c */ /* 0x000fe40003f66270 */
[----:B------:R-:W-:Y:S02]  /*2470*/  IADD3 R3, R0, 0x10, RZ ;  /* 0x0000001000037810 */ /* 0x000fe40007ffe0ff */
[----:B------:R-:W-:Y:S01]  /*2480*/  FSEL R187, R24, -INF , !P6 ;  /* 0xff80000018bb7808 */ /* 0x000fe20007000000 */
[C---:B------:R-:W-:Y:S01]  /*2490*/  HMMA.16816.F32.BF16 R56, R20.reuse, R14, R84 ;  /* 0x0000000e1438723c */ /* 0x040fe20000041854 */
[----:B------:R-:W-:Y:S02]  /*24a0*/  FSEL R186, R25, -INF , !P2 ;  /* 0xff80000019ba7808 */ /* 0x000fe40005000000 */
[----:B------:R-:W-:Y:S02]  /*24b0*/  FSEL R194, R27, -INF , !P3 ;  /* 0xff8000001bc27808 */ /* 0x000fe40005800000 */
[CC--:B------:R-:W-:Y:S01]  /*24c0*/  ISETP.GE.AND P6, PT, R2.reuse, R7.reuse, PT ;  /* 0x000000070200720c */ /* 0x0c0fe20003fc6270 */
[----:B------:R-:W1:Y:S01]  /*24d0*/  LDSM.16.M88.4 R24, [R209+0x1000] ;  /* 0x00100000d118783b */ /* 0x000e620000000200 */
[----:B------:R-:W-:Y:S01]  /*24e0*/  ISETP.GE.AND P2, PT, R2, R8, PT ;  /* 0x000000080200720c */ /* 0x000fe20003f46270 */
[----:B------:R-:W-:Y:S01]  /*24f0*/  HMMA.16816.F32.BF16 R60, R20, R30, R100 ;  /* 0x0000001e143c723c */ /* 0x000fe20000041864 */
        /* <DEDUP_REMOVED lines=14> */
[----:B------:R-:W-:Y:S02]  /*25e0*/  FSEL R80, R33, -INF , !P2 ;  /* 0xff80000021507808 */ /* 0x000fe40005000000 */
[----:B------:R-:W-:Y:S02]  /*25f0*/  FSEL R153, R35, -INF , !P6 ;  /* 0xff80000023997808 */ /* 0x000fe40007000000 */
[----:B------:R-:W-:Y:S01]  /*2600*/  FSEL R185, R37, -INF , !P3 ;  /* 0xff80000025b97808 */ /* 0x000fe20005800000 */
[----:B------:R-:W-:Y:S01]  /*2610*/  HMMA.16816.F32.BF16 R32, R16, R12, R88 ;  /* 0x0000000c1020723c */ /* 0x000fe20000041858 */
[----:B------:R-:W-:Y:S02]  /*2620*/  ISETP.GE.AND P2, PT, R2, R10, PT ;  /* 0x0000000a0200720c */ /* 0x000fe40003f46270 */
[----:B------:R-:W-:-:S02]  /*2630*/  ISETP.GE.AND P3, PT, R6, R8, PT ;  /* 0x000000080600720c */ /* 0x000fc40003f66270 */
[----:B------:R-:W-:Y:S02]  /*2640*/  IADD3 R2, R0, 0x18, RZ ;  /* 0x0000001800027810 */ /* 0x000fe40007ffe0ff */
[----:B------:R-:W-:Y:S02]  /*2650*/  FSEL R123, R51, -INF , !P3 ;  /* 0xff800000337b7808 */ /* 0x000fe40005800000 */
[----:B------:R-:W-:Y:S02]  /*2660*/  ISETP.GE.AND P6, PT, R6, R7, PT ;  /* 0x000000070600720c */ /* 0x000fe40003fc6270 */
[----:B------:R-:W-:Y:S02]  /*2670*/  ISETP.GE.AND P3, PT, R2, R10, PT ;  /* 0x0000000a0200720c */ /* 0x000fe40003f66270 */
[----:B------:R-:W-:Y:S02]  /*2680*/  IADD3 R6, R0, 0x19, RZ ;  /* 0x0000001900067810 */ /* 0x000fe40007ffe0ff */
[----:B------:R-:W-:-:S02]  /*2690*/  FSEL R192, R39, -INF , !P2 ;  /* 0xff80000027c07808 */ /* 0x000fc40005000000 */
[----:B------:R-:W-:Y:S01]  /*26a0*/  FSEL R79, R49, -INF , !P6 ;  /* 0xff800000314f7808 */ /* 0x000fe20007000000 */
[C---:B------:R-:W-:Y:S01]  /*26b0*/  HMMA.16816.F32.BF16 R36, R16.reuse, R28, R104 ;  /* 0x0000001c1024723c */ /* 0x040fe20000041868 */
[----:B------:R-:W-:Y:S02]  /*26c0*/  FSEL R201, R42, -INF , !P3 ;  /* 0xff8000002ac97808 */ /* 0x000fe40005800000 */
[-C--:B------:R-:W-:Y:S02]  /*26d0*/  ISETP.GE.AND P6, PT, R2, R9.reuse, PT ;  /* 0x000000090200720c */ /* 0x080fe40003fc6270 */
[C---:B------:R-:W-:Y:S02]  /*26e0*/  ISETP.GE.AND P2, PT, R6.reuse, R9, PT ;  /* 0x000000090600720c */ /* 0x040fe40003f46270 */
[----:B------:R-:W-:Y:S01]  /*26f0*/  ISETP.GE.AND P3, PT, R6, R10, PT ;  /* 0x0000000a0600720c */ /* 0x000fe20003f66270 */
[----:B------:R-:W-:Y:S01]  /*2700*/  HMMA.16816.F32.BF16 R48, R16, R14, R96 ;  /* 0x0000000e1030723c */ /* 0x000fe20000041860 */
[----:B------:R-:W-:Y:S01]  /*2710*/  IADD3 R3, R0, 0x20, RZ ;  /* 0x0000002000037810 */ /* 0x000fe20007ffe0ff */
[----:B------:R-:W2:Y:S01]  /*2720*/  LDSM.16.M88.4 R12, [R209+0x1400] ;  /* 0x00140000d10c783b */ /* 0x000ea20000000200 */
[----:B------:R-:W-:-:S02]  /*2730*/  FSEL R155, R40, -INF , !P6 ;  /* 0xff800000289b7808 */ /* 0x000fc40007000000 */
[----:B------:R-:W-:Y:S02]  /*2740*/  FSEL R184, R41, -INF , !P2 ;  /* 0xff80000029b87808 */ /* 0x000fe40005000000 */
[----:B------:R-:W-:Y:S02]  /*2750*/  FSEL R195, R43, -INF , !P3 ;  /* 0xff8000002bc37808 */ /* 0x000fe40005800000 */
[CC--:B------:R-:W-:Y:S01]  /*2760*/  ISETP.GE.AND P6, PT, R2.reuse, R7.reuse, PT ;  /* 0x000000070200720c */ /* 0x0c0fe20003fc6270 */
[----:B------:R-:W-:Y:S01]  /*2770*/  HMMA.16816.F32.BF16 R40, R20, R28, R92 ;  /* 0x0000001c1428723c */ /* 0x000fe2000004185c */
[----:B------:R-:W-:Y:S02]  /*2780*/  ISETP.GE.AND P2, PT, R2, R8, PT ;  /* 0x000000080200720c */ /* 0x000fe40003f46270 */
[----:B------:R-:W-:Y:S02]  /*2790*/  ISETP.GE.AND P3, PT, R3, R7, PT ;  /* 0x000000070300720c */ /* 0x000fe40003f66270 */
[----:B------:R-:W-:-:S02]  /*27a0*/  FSEL R77, R52, -INF , !P6 ;  /* 0xff800000344d7808 */ /* 0x000fc40007000000 */
[----:B------:R-:W-:Y:S02]  /*27b0*/  FSEL R96, R54, -INF , !P2 ;  /* 0xff80000036607808 */ /* 0x000fe40005000000 */
[----:B------:R-:W-:Y:S02]  /*27c0*/  FSEL R78, R44, -INF , !P3 ;  /* 0xff8000002c4e7808 */ /* 0x000fe40005800000 */
[C---:B------:R-:W-:Y:S02]  /*27d0*/  ISETP.GE.AND P2, PT, R3.reuse, R8, PT ;  /* 0x000000080300720c */ /* 0x040fe40003f46270 */
[C---:B------:R-:W-:Y:S02]  /*27e0*/  ISETP.GE.AND P6, PT, R3.reuse, R9, PT ;  /* 0x000000090300720c */ /* 0x040fe40003fc6270 */
[----:B------:R-:W-:Y:S02]  /*27f0*/  ISETP.GE.AND P3, PT, R3, R10, PT ;  /* 0x0000000a0300720c */ /* 0x000fe40003f66270 */
[----:B------:R-:W-:-:S02]  /*2800*/  IADD3 R2, R0, 0x21, RZ ;  /* 0x0000002100027810 */ /* 0x000fc40007ffe0ff */
[----:B------:R-:W-:Y:S02]  /*2810*/  FSEL R97, R46, -INF , !P2 ;  /* 0xff8000002e617808 */ /* 0x000fe40005000000 */
[----:B------:R-:W-:Y:S02]  /*2820*/  FSEL R218, R32, -INF , !P6 ;  /* 0xff80000020da7808 */ /* 0x000fe40007000000 */
[----:B------:R-:W-:Y:S02]  /*2830*/  FSEL R219, R34, -INF , !P3 ;  /* 0xff80000022db7808 */ /* 0x000fe40005800000 */
[C---:B------:R-:W-:Y:S02]  /*2840*/  ISETP.GE.AND P2, PT, R2.reuse, R7, PT ;  /* 0x000000070200720c */ /* 0x040fe40003f46270 */
[C---:B------:R-:W-:Y:S02]  /*2850*/  ISETP.GE.AND P6, PT, R2.reuse, R8, PT ;  /* 0x000000080200720c */ /* 0x040fe40003fc6270 */
[----:B------:R-:W-:-:S02]  /*2860*/  ISETP.GE.AND P3, PT, R2, R9, PT ;  /* 0x000000090200720c */ /* 0x000fc40003f66270 */
[----:B------:R-:W-:Y:S02]  /*2870*/  FSEL R76, R45, -INF , !P2 ;  /* 0xff8000002d4c7808 */ /* 0x000fe40005000000 */
[----:B------:R-:W-:Y:S02]  /*2880*/  FSEL R94, R47, -INF , !P6 ;  /* 0xff8000002f5e7808 */ /* 0x000fe40007000000 */
[----:B------:R-:W-:Y:S01]  /*2890*/  FSEL R203, R33, -INF , !P3 ;  /* 0xff80000021cb7808 */ /* 0x000fe20005800000 */
[----:B-1----:R-:W-:Y:S01]  /*28a0*/  HMMA.16816.F32.BF16 R44, R16, R26, R132 ;  /* 0x0000001a102c723c */ /* 0x002fe20000041884 */
[----:B------:R-:W-:Y:S02]  /*28b0*/  ISETP.GE.AND P2, PT, R2, R10, PT ;  /* 0x0000000a0200720c */ /* 0x000fe40003f46270 */
[C---:B------:R-:W-:Y:S02]  /*28c0*/  ISETP.GE.AND P6, PT, R6.reuse, R7, PT ;  /* 0x000000070600720c */ /* 0x040fe40003fc6270 */
[----:B------:R-:W-:-:S02]  /*28d0*/  ISETP.GE.AND P3, PT, R6, R8, PT ;  /* 0x000000080600720c */ /* 0x000fc40003f66270 */
[C---:B------:R-:W-:Y:S02]  /*28e0*/  IADD3 R2, R0.reuse, 0x28, RZ ;  /* 0x0000002800027810 */ /* 0x040fe40007ffe0ff */
[----:B------:R-:W-:Y:S02]  /*28f0*/  IADD3 R6, R0, 0x29, RZ ;  /* 0x0000002900067810 */ /* 0x000fe40007ffe0ff */
[----:B------:R-:W-:Y:S02]  /*2900*/  FSEL R106, R35, -INF , !P2 ;  /* 0xff800000236a7808 */ /* 0x000fe40005000000 */
[----:B------:R-:W-:Y:S01]  /*2910*/  FSEL R75, R53, -INF , !P6 ;  /* 0xff800000354b7808 */ /* 0x000fe20007000000 */
[----:B------:R-:W-:Y:S01]  /*2920*/  HMMA.16816.F32.BF16 R32, R20, R24, R108 ;  /* 0x000000181420723c */ /* 0x000fe2000004186c */
[----:B------:R-:W-:Y:S02]  /*2930*/  FSEL R92, R55, -INF , !P3 ;  /* 0xff800000375c7808 */ /* 0x000fe40005800000 */
[----:B------:R-:W-:-:S02]  /*2940*/  ISETP.GE.AND P6, PT, R2, R9, PT ;  /* 0x000000090200720c */ /* 0x000fc40003fc6270 */
[-C--:B------:R-:W-:Y:S02]  /*2950*/  ISETP.GE.AND P3, PT, R2, R10.reuse, PT ;  /* 0x0000000a0200720c */ /* 0x080fe40003f66270 */
[----:B------:R-:W-:Y:S01]  /*2960*/  ISETP.GE.AND P2, PT, R6, R9, PT ;  /* 0x000000090600720c */ /* 0x000fe20003f46270 */
[C---:B------:R-:W-:Y:S01]  /*2970*/  HMMA.16816.F32.BF16 R52, R16.reuse, R30, R112 ;  /* 0x0000001e1034723c */ /* 0x040fe20000041870 */
[----:B------:R-:W-:Y:S02]  /*2980*/  FSEL R104, R48, -INF , !P6 ;  /* 0xff80000030687808 */ /* 0x000fe40007000000 */
[----:B------:R-:W-:Y:S02]  /*2990*/  FSEL R105, R49, -INF , !P2 ;  /* 0xff80000031697808 */ /* 0x000fe40005000000 */
[----:B------:R-:W-:Y:S02]  /*29a0*/  ISETP.GE.AND P6, PT, R2, R7, PT ;  /* 0x000000070200720c */ /* 0x000fe40003fc6270 */
[----:B------:R-:W-:Y:S01]  /*29b0*/  FSEL R113, R50, -INF , !P3 ;  /* 0xff80000032717808 */ /* 0x000fe20005800000 */
[----:B------:R-:W-:Y:S01]  /*29c0*/  HMMA.16816.F32.BF16 R28, R16, R24, R128 ;  /* 0x00000018101c723c */ /* 0x000fe20000041880 */
[----:B------:R-:W-:-:S02]  /*29d0*/  ISETP.GE.AND P3, PT, R6, R10, PT ;  /* 0x0000000a0600720c */ /* 0x000fc40003f66270 */
[----:B------:R-:W-:Y:S02]  /*29e0*/  ISETP.GE.AND P2, PT, R2, R8, PT ;  /* 0x000000080200720c */ /* 0x000fe40003f46270 */
[----:B------:R-:W-:Y:S02]  /*29f0*/  IADD3 R2, R0, 0x30, RZ ;  /* 0x0000003000027810 */ /* 0x000fe40007ffe0ff */
[----:B------:R-:W-:Y:S02]  /*2a00*/  FSEL R103, R51, -INF , !P3 ;  /* 0xff80000033677808 */ /* 0x000fe40005800000 */
[----:B------:R-:W-:Y:S01]  /*2a10*/  ISETP.GE.AND P3, PT, R2, R7, PT ;  /* 0x000000070200720c */ /* 0x000fe20003f66270 */
[----:B------:R-:W-:Y:S01]  /*2a20*/  HMMA.16816.F32.BF16 R48, R20, R26, R116 ;  /* 0x0000001a1430723c */ /* 0x000fe20000041874 */
[----:B------:R-:W-:Y:S01]  /*2a30*/  IADD3 R3, R0, 0x31, RZ ;  /* 0x0000003100037810 */ /* 0x000fe20007ffe0ff */
[----:B------:R-:W1:Y:S01]  /*2a40*/  LDSM.16.M88.4 R24, [R209+0x1800] ;  /* 0x00180000d118783b */ /* 0x000e620000000200 */
[----:B------:R-:W-:-:S02]  /*2a50*/  FSEL R74, R40, -INF , !P3 ;  /* 0xff800000284a7808 */ /* 0x000fc40005800000 */
[----:B------:R-:W-:Y:S02]  /*2a60*/  ISETP.GE.AND P3, PT, R2, R10, PT ;  /* 0x0000000a0200720c */ /* 0x000fe40003f66270 */
[----:B------:R-:W-:Y:S02]  /*2a70*/  FSEL R72, R56, -INF , !P6 ;  /* 0xff80000038487808 */ /* 0x000fe40007000000 */
[----:B------:R-:W-:Y:S02]  /*2a80*/  FSEL R91, R58, -INF , !P2 ;  /* 0xff8000003a5b7808 */ /* 0x000fe40005000000 */
[C---:B------:R-:W-:Y:S02]  /*2a90*/  ISETP.GE.AND P2, PT, R2.reuse, R8, PT ;  /* 0x000000080200720c */ /* 0x040fe40003f46270 */
[----:B------:R-:W-:Y:S02]  /*2aa0*/  ISETP.GE.AND P6, PT, R2, R9, PT ;  /* 0x000000090200720c */ /* 0x000fe40003fc6270 */
[----:B------:R-:W-:-:S02]  /*2ab0*/  FSEL R220, R38, -INF , !P3 ;  /* 0xff80000026dc7808 */ /* 0x000fc40005800000 */
[C---:B------:R-:W-:Y:S02]  /*2ac0*/  ISETP.GE.AND P3, PT, R3.reuse, R9, PT ;  /* 0x000000090300720c */ /* 0x040fe40003f66270 */
[----:B------:R-:W-:Y:S02]  /*2ad0*/  FSEL R93, R42, -INF , !P2 ;  /* 0xff8000002a5d7808 */ /* 0x000fe40005000000 */
[----:B------:R-:W-:Y:S02]  /*2ae0*/  FSEL R112, R36, -INF , !P6 ;  /* 0xff80000024707808 */ /* 0x000fe40007000000 */
[C---:B------:R-:W-:Y:S02]  /*2af0*/  ISETP.GE.AND P2, PT, R3.reuse, R7, PT ;  /* 0x000000070300720c */ /* 0x040fe40003f46270 */
[----:B------:R-:W-:Y:S02]  /*2b00*/  ISETP.GE.AND P6, PT, R3, R8, PT ;  /* 0x000000080300720c */ /* 0x000fe40003fc6270 */
[----:B------:R-:W-:-:S02]  /*2b10*/  FSEL R107, R37, -INF , !P3 ;  /* 0xff800000256b7808 */ /* 0x000fc40005800000 */
[----:B------:R-:W-:Y:S02]  /*2b20*/  ISETP.GE.AND P3, PT, R6, R8, PT ;  /* 0x000000080600720c */ /* 0x000fe40003f66270 */
[----:B------:R-:W-:Y:S02]  /*2b30*/  IADD3 R2, R0, 0x38, RZ ;  /* 0x0000003800027810 */ /* 0x000fe40007ffe0ff */
[----:B------:R-:W-:Y:S02]  /*2b40*/  FSEL R73, R41, -INF , !P2 ;  /* 0xff80000029497808 */ /* 0x000fe40005000000 */
[----:B------:R-:W-:Y:S02]  /*2b50*/  FSEL R90, R43, -INF , !P6 ;  /* 0xff8000002b5a7808 */ /* 0x000fe40007000000 */
[----:B------:R-:W-:Y:S01]  /*2b60*/  ISETP.GE.AND P2, PT, R3, R10, PT ;  /* 0x0000000a0300720c */ /* 0x000fe20003f46270 */
[----:B--2---:R-:W-:Y:S01]  /*2b70*/  HMMA.16816.F32.BF16 R40, R20, R12, R124 ;  /* 0x0000000c1428723c */ /* 0x004fe2000004187c */
[----:B------:R-:W-:-:S02]  /*2b80*/  ISETP.GE.AND P6, PT, R6, R7, PT ;  /* 0x000000070600720c */ /* 0x000fc40003fc6270 */
[----:B------:R-:W-:Y:S02]  /*2b90*/  FSEL R89, R59, -INF , !P3 ;  /* 0xff8000003b597808 */ /* 0x000fe40005800000 */
[----:B------:R-:W-:Y:S02]  /*2ba0*/  IADD3 R6, R0, 0x39, RZ ;  /* 0x0000003900067810 */ /* 0x000fe40007ffe0ff */
[C---:B------:R-:W-:Y:S02]  /*2bb0*/  ISETP.GE.AND P3, PT, R2.reuse, R10, PT ;  /* 0x0000000a0200720c */ /* 0x040fe40003f66270 */
[----:B------:R-:W-:Y:S02]  /*2bc0*/  FSEL R110, R39, -INF , !P2 ;  /* 0xff800000276e7808 */ /* 0x000fe40005000000 */
[----:B------:R-:W-:Y:S01]  /*2bd0*/  FSEL R67, R57, -INF , !P6 ;  /* 0xff80000039437808 */ /* 0x000fe20007000000 */
[----:B------:R-:W-:Y:S01]  /*2be0*/  HMMA.16816.F32.BF16 R36, R16, R14, R148 ;  /* 0x0000000e1024723c */ /* 0x000fe20000041894 */
[----:B------:R-:W-:-:S02]  /*2bf0*/  ISETP.GE.AND P6, PT, R2, R9, PT ;  /* 0x000000090200720c */ /* 0x000fc40003fc6270 */
[----:B------:R-:W-:Y:S02]  /*2c00*/  ISETP.GE.AND P2, PT, R6, R9, PT ;  /* 0x000000090600720c */ /* 0x000fe40003f46270 */
[----:B------:R-:W-:Y:S02]  /*2c10*/  FSEL R114, R54, -INF , !P3 ;  /* 0xff80000036727808 */ /* 0x000fe40005800000 */
[----:B------:R-:W-:Y:S01]  /*2c20*/  ISETP.GE.AND P3, PT, R6, R10, PT ;  /* 0x0000000a0600720c */ /* 0x000fe20003f66270 */
[----:B------:R-:W-:Y:S01]  /*2c30*/  HMMA.16816.F32.BF16 R56, R16, R68, R168 ;  /* 0x000000441038723c */ /* 0x000fe200000418a8 */
[----:B------:R-:W-:Y:S02]  /*2c40*/  IADD3 R3, R0, 0x40, RZ ;  /* 0x0000004000037810 */ /* 0x000fe40007ffe0ff */
[----:B------:R-:W-:Y:S02]  /*2c50*/  FSEL R101, R52, -INF , !P6 ;  /* 0xff80000034657808 */ /* 0x000fe40007000000 */
[----:B------:R-:W-:-:S02]  /*2c60*/  FSEL R102, R53, -INF , !P2 ;  /* 0xff80000035667808 */ /* 0x000fc40005000000 */
[CC--:B------:R-:W-:Y:S02]  /*2c70*/  ISETP.GE.AND P6, PT, R2.reuse, R7.reuse, PT ;  /* 0x000000070200720c */ /* 0x0c0fe40003fc6270 */
[----:B------:R-:W-:Y:S02]  /*2c80*/  ISETP.GE.AND P2, PT, R2, R8, PT ;  /* 0x000000080200720c */ /* 0x000fe40003f46270 */
[----:B------:R-:W-:Y:S02]  /*2c90*/  FSEL R111, R55, -INF , !P3 ;  /* 0xff800000376f7808 */ /* 0x000fe40005800000 */
[----:B------:R-:W-:Y:S01]  /*2ca0*/  ISETP.GE.AND P3, PT, R3, R7, PT ;  /* 0x000000070300720c */ /* 0x000fe20003f66270 */
[----:B------:R-:W-:Y:S01]  /*2cb0*/  HMMA.16816.F32.BF16 R52, R20, R14, R136 ;  /* 0x0000000e1434723c */ /* 0x000fe20000041888 */
[----:B------:R-:W-:Y:S02]  /*2cc0*/  FSEL R66, R60, -INF , !P6 ;  /* 0xff8000003c427808 */ /* 0x000fe40007000000 */
[----:B------:R-:W-:-:S02]  /*2cd0*/  FSEL R87, R62, -INF , !P2 ;  /* 0xff8000003e577808 */ /* 0x000fc40005000000 */
[C---:B------:R-:W-:Y:S02]  /*2ce0*/  ISETP.GE.AND P2, PT, R3.reuse, R8, PT ;  /* 0x000000080300720c */ /* 0x040fe40003f46270 */
[C---:B------:R-:W-:Y:S02]  /*2cf0*/  ISETP.GE.AND P6, PT, R3.reuse, R9, PT ;  /* 0x000000090300720c */ /* 0x040fe40003fc6270 */
[----:B------:R-:W-:Y:S02]  /*2d00*/  FSEL R71, R32, -INF , !P3 ;  /* 0xff80000020477808 */ /* 0x000fe40005800000 */
[----:B------:R-:W-:Y:S02]  /*2d10*/  IADD3 R2, R0, 0x41, RZ ;  /* 0x0000004100027810 */ /* 0x000fe40007ffe0ff */
[----:B------:R-:W-:Y:S02]  /*2d20*/  ISETP.GE.AND P3, PT, R3, R10, PT ;  /* 0x0000000a0300720c */ /* 0x000fe40003f66270 */
[----:B------:R-:W-:-:S02]  /*2d30*/  FSEL R88, R34, -INF , !P2 ;  /* 0xff80000022587808 */ /* 0x000fc40005000000 */
[----:B------:R-:W-:Y:S02]  /*2d40*/  FSEL R116, R28, -INF , !P6 ;  /* 0xff8000001c747808 */ /* 0x000fe40007000000 */
[C---:B------:R-:W-:Y:S02]  /*2d50*/  ISETP.GE.AND P2, PT, R2.reuse, R7, PT ;  /* 0x000000070200720c */ /* 0x040fe40003f46270 */
[----:B------:R-:W-:Y:S02]  /*2d60*/  ISETP.GE.AND P6, PT, R2, R8, PT ;  /* 0x000000080200720c */ /* 0x000fe40003fc6270 */
[----:B------:R-:W-:Y:S02]  /*2d70*/  FSEL R128, R30, -INF , !P3 ;  /* 0xff8000001e807808 */ /* 0x000fe40005800000 */
[----:B------:R-:W-:Y:S02]  /*2d80*/  ISETP.GE.AND P3, PT, R2, R9, PT ;  /* 0x000000090200720c */ /* 0x000fe40003f66270 */
[----:B------:R-:W-:-:S02]  /*2d90*/  FSEL R70, R33, -INF , !P2 ;  /* 0xff80000021467808 */ /* 0x000fc40005000000 */
[----:B------:R-:W-:Y:S02]  /*2da0*/  FSEL R86, R35, -INF , !P6 ;  /* 0xff80000023567808 */ /* 0x000fe40007000000 */
[----:B------:R-:W-:Y:S01]  /*2db0*/  FSEL R115, R29, -INF , !P3 ;  /* 0xff8000001d737808 */ /* 0x000fe20005800000 */
[----:B------:R-:W-:Y:S01]  /*2dc0*/  HMMA.16816.F32.BF16 R32, R16, R12, R144 ;  /* 0x0000000c1020723c */ /* 0x000fe20000041890 */
[----:B------:R-:W-:Y:S01]  /*2dd0*/  ISETP.GE.AND P2, PT, R2, R10, PT ;  /* 0x0000000a0200720c */ /* 0x000fe20003f46270 */
[----:B------:R-:W2:Y:S01]  /*2de0*/  LDSM.16.M88.4 R12, [R209+0x1c00] ;  /* 0x001c0000d10c783b */ /* 0x000ea20000000200 */
[----:B------:R-:W-:Y:S01]  /*2df0*/  ISETP.GE.AND P6, PT, R6, R7, PT ;  /* 0x000000070600720c */ /* 0x000fe20003fc6270 */
[----:B------:R-:W-:-:S04]  /*2e00*/  DEPBAR.LE SB0, 0x0 ;  /* 0x000080000000791a */ /* 0x000fc80000000000 */
[----:B------:R-:W-:Y:S01]  /*2e10*/  BAR.SYNC.DEFER_BLOCKING 0x0 ;  /* 0x0000000000007b1d */ /* 0x000fe20000010000 */
[----:B------:R-:W-:Y:S02]  /*2e20*/  ISETP.GE.AND P3, PT, R6, R8, PT ;  /* 0x000000080600720c */ /* 0x000fe40003f66270 */
[C---:B------:R-:W-:Y:S02]  /*2e30*/  IADD3 R2, R0.reuse, 0x48, RZ ;  /* 0x0000004800027810 */ /* 0x040fe40007ffe0ff */
[----:B------:R-:W-:Y:S02]  /*2e40*/  IADD3 R6, R0, 0x49, RZ ;  /* 0x0000004900067810 */ /* 0x000fe40007ffe0ff */
[----:B------:R-:W-:Y:S02]  /*2e50*/  FSEL R119, R31, -INF , !P2 ;  /* 0xff8000001f777808 */ /* 0x000fe40005000000 */
[----:B------:R-:W-:Y:S01]  /*2e60*/  FSEL R85, R63, -INF , !P3 ;  /* 0xff8000003f557808 */ /* 0x000fe20005800000 */
[----:B-1----:R-:W-:Y:S01]  /*2e70*/  HMMA.16816.F32.BF16 R28, R16, R24, R160 ;  /* 0x00000018101c723c */ /* 0x002fe200000418a0 */
[----:B------:R-:W-:-:S02]  /*2e80*/  ISETP.GE.AND P3, PT, R2, R10, PT ;  /* 0x0000000a0200720c */ /* 0x000fc40003f66270 */
[-C--:B------:R-:W-:Y:S02]  /*2e90*/  ISETP.GE.AND P2, PT, R6, R9.reuse, PT ;  /* 0x000000090600720c */ /* 0x080fe40003f46270 */
[----:B------:R-:W-:Y:S02]  /*2ea0*/  FSEL R64, R61, -INF , !P6 ;  /* 0xff8000003d407808 */ /* 0x000fe40007000000 */
[----:B------:R-:W-:Y:S02]  /*2eb0*/  ISETP.GE.AND P6, PT, R2, R9, PT ;  /* 0x000000090200720c */ /* 0x000fe40003fc6270 */
[----:B------:R-:W-:Y:S02]  /*2ec0*/  FSEL R125, R46, -INF , !P3 ;  /* 0xff8000002e7d7808 */ /* 0x000fe40005800000 */
[----:B------:R-:W-:Y:S02]  /*2ed0*/  FSEL R109, R45, -INF , !P2 ;  /* 0xff8000002d6d7808 */ /* 0x000fe40005000000 */
[----:B------:R-:W-:-:S02]  /*2ee0*/  ISETP.GE.AND P3, PT, R6, R10, PT ;  /* 0x0000000a0600720c */ /* 0x000fc40003f66270 */
[----:B------:R-:W-:Y:S02]  /*2ef0*/  ISETP.GE.AND P2, PT, R2, R8, PT ;  /* 0x000000080200720c */ /* 0x000fe40003f46270 */
[----:B------:R-:W-:Y:S02]  /*2f00*/  IADD3 R3, R0, 0x50, RZ ;  /* 0x0000005000037810 */ /* 0x000fe40007ffe0ff */
[----:B------:R-:W-:Y:S02]  /*2f10*/  FSEL R108, R44, -INF , !P6 ;  /* 0xff8000002c6c7808 */ /* 0x000fe40007000000 */
[-C--:B------:R-:W-:Y:S02]  /*2f20*/  ISETP.GE.AND P6, PT, R2, R7.reuse, PT ;  /* 0x000000070200720c */ /* 0x080fe40003fc6270 */
[----:B------:R-:W-:Y:S02]  /*2f30*/  FSEL R124, R47, -INF , !P3 ;  /* 0xff8000002f7c7808 */ /* 0x000fe40005800000 */
[----:B------:R-:W-:Y:S01]  /*2f40*/  FSEL R83, R50, -INF , !P2 ;  /* 0xff80000032537808 */ /* 0x000fe20005000000 */
[----:B------:R-:W-:Y:S01]  /*2f50*/  HMMA.16816.F32.BF16 R44, R20, R24, R140 ;  /* 0x00000018142c723c */ /* 0x000fe2000004188c */
[----:B------:R-:W-:-:S02]  /*2f60*/  ISETP.GE.AND P3, PT, R3, R7, PT ;  /* 0x000000070300720c */ /* 0x000fc40003f66270 */
[C---:B------:R-:W-:Y:S02]  /*2f70*/  ISETP.GE.AND P2, PT, R3.reuse, R8, PT ;  /* 0x000000080300720c */ /* 0x040fe40003f46270 */
[----:B------:R-:W-:Y:S02]  /*2f80*/  IADD3 R2, R0, 0x51, RZ ;  /* 0x0000005100027810 */ /* 0x000fe40007ffe0ff */
[----:B------:R-:W-:Y:S02]  /*2f90*/  FSEL R62, R48, -INF , !P6 ;  /* 0xff800000303e7808 */ /* 0x000fe40007000000 */
[----:B------:R-:W-:Y:S02]  /*2fa0*/  ISETP.GE.AND P6, PT, R3, R9, PT ;  /* 0x000000090300720c */ /* 0x000fe40003fc6270 */
[----:B------:R-:W-:Y:S02]  /*2fb0*/  FSEL R65, R40, -INF , !P3 ;  /* 0xff80000028417808 */ /* 0x000fe40005800000 */
[----:B------:R-:W-:-:S02]  /*2fc0*/  FSEL R84, R42, -INF , !P2 ;  /* 0xff8000002a547808 */ /* 0x000fc40005000000 */
[----:B------:R-:W-:Y:S02]  /*2fd0*/  ISETP.GE.AND P3, PT, R3, R10, PT ;  /* 0x0000000a0300720c */ /* 0x000fe40003f66270 */
[----:B------:R-:W-:Y:S02]  /*2fe0*/  ISETP.GE.AND P2, PT, R2, R7, PT ;  /* 0x000000070200720c */ /* 0x000fe40003f46270 */
[----:B------:R-:W-:Y:S02]  /*2ff0*/  FSEL R127, R32, -INF , !P6 ;  /* 0xff800000207f7808 */ /* 0x000fe40007000000 */
[----:B------:R-:W-:Y:S02]  /*3000*/  ISETP.GE.AND P6, PT, R2, R8, PT ;  /* 0x000000080200720c */ /* 0x000fe40003fc6270 */
[----:B------:R-:W-:Y:S02]  /*3010*/  FSEL R145, R34, -INF , !P3 ;  /* 0xff80000022917808 */ /* 0x000fe40005800000 */
[----:B------:R-:W-:-:S02]  /*3020*/  FSEL R63, R41, -INF , !P2 ;  /* 0xff800000293f7808 */ /* 0x000fc40005000000 */
[C---:B------:R-:W-:Y:S02]  /*3030*/  ISETP.GE.AND P3, PT, R2.reuse, R9, PT ;  /* 0x000000090200720c */ /* 0x040fe40003f66270 */
[----:B------:R-:W-:Y:S02]  /*3040*/  ISETP.GE.AND P2, PT, R2, R10, PT ;  /* 0x0000000a0200720c */ /* 0x000fe40003f46270 */
[----:B------:R-:W-:Y:S02]  /*3050*/  IADD3 R2, R0, 0x58, RZ ;  /* 0x0000005800027810 */ /* 0x000fe40007ffe0ff */
[----:B------:R-:W-:Y:S02]  /*3060*/  FSEL R82, R43, -INF , !P6 ;  /* 0xff8000002b527808 */ /* 0x000fe40007000000 */
[----:B------:R-:W-:Y:S01]  /*3070*/  ISETP.GE.AND P6, PT, R6, R7, PT ;  /* 0x000000070600720c */ /* 0x000fe20003fc6270 */
[----:B--2---:R-:W-:Y:S01]  /*3080*/  HMMA.16816.F32.BF16 R40, R20, R12, R156 ;  /* 0x0000000c1428723c */ /* 0x004fe2000004189c */
[----:B------:R-:W-:-:S02]  /*3090*/  FSEL R126, R33, -INF , !P3 ;  /* 0xff800000217e7808 */ /* 0x000fc40005800000 */
[----:B------:R-:W-:Y:S02]  /*30a0*/  FSEL R133, R35, -INF , !P2 ;  /* 0xff80000023857808 */ /* 0x000fe40005000000 */
[----:B------:R-:W-:Y:S02]  /*30b0*/  ISETP.GE.AND P3, PT, R6, R8, PT ;  /* 0x000000080600720c */ /* 0x000fe40003f66270 */
[----:B------:R-:W-:Y:S01]  /*30c0*/  ISETP.GE.AND P2, PT, R2, R10, PT ;  /* 0x0000000a0200720c */ /* 0x000fe20003f46270 */
[----:B------:R-:W-:Y:S01]  /*30d0*/  HMMA.16816.F32.BF16 R32, R16, R26, R176 ;  /* 0x0000001a1020723c */ /* 0x000fe200000418b0 */
[----:B------:R-:W-:Y:S02]  /*30e0*/  IADD3 R6, R0, 0x59, RZ ;  /* 0x0000005900067810 */ /* 0x000fe40007ffe0ff */
[----:B------:R-:W-:Y:S02]  /*30f0*/  FSEL R61, R49, -INF , !P6 ;  /* 0xff800000313d7808 */ /* 0x000fe40007000000 */
[----:B------:R-:W-:-:S02]  /*3100*/  FSEL R81, R51, -INF , !P3 ;  /* 0xff80000033517808 */ /* 0x000fc40005800000 */
[-C--:B------:R-:W-:Y:S01]  /*3110*/  ISETP.GE.AND P6, PT, R2, R9.reuse, PT ;  /* 0x000000090200720c */ /* 0x080fe20003fc6270 */
[C---:B------:R-:W-:Y:S01]  /*3120*/  HMMA.16816.F32.BF16 R48, R20.reuse, R68, R164 ;  /* 0x000000441430723c */ /* 0x040fe200000418a4 */
[----:B------:R-:W-:Y:S02]  /*3130*/  FSEL R139, R38, -INF , !P2 ;  /* 0xff800000268b7808 */ /* 0x000fe40005000000 */
[C---:B------:R-:W-:Y:S02]  /*3140*/  ISETP.GE.AND P3, PT, R6.reuse, R9, PT ;  /* 0x000000090600720c */ /* 0x040fe40003f66270 */
[----:B------:R-:W-:Y:S02]  /*3150*/  ISETP.GE.AND P2, PT, R6, R10, PT ;  /* 0x0000000a0600720c */ /* 0x000fe40003f46270 */
[----:B------:R-:W-:Y:S01]  /*3160*/  IADD3 R3, R0, 0x60, RZ ;  /* 0x0000006000037810 */ /* 0x000fe20007ffe0ff */
[----:B------:R-:W-:Y:S01]  /*3170*/  HMMA.16816.F32.BF16 R24, R20, R26, R180 ;  /* 0x0000001a1418723c */ /* 0x000fe200000418b4 */
[----:B------:R-:W-:-:S02]  /*3180*/  FSEL R117, R36, -INF , !P6 ;  /* 0xff80000024757808 */ /* 0x000fc40007000000 */
[CC--:B------:R-:W-:Y:S02]  /*3190*/  ISETP.GE.AND P6, PT, R2.reuse, R7.reuse, PT ;  /* 0x000000070200720c */ /* 0x0c0fe40003fc6270 */
[----:B------:R-:W-:Y:S02]  /*31a0*/  FSEL R118, R37, -INF , !P3 ;  /* 0xff80000025767808 */ /* 0x000fe40005800000 */
[----:B------:R-:W-:Y:S01]  /*31b0*/  FSEL R135, R39, -INF , !P2 ;  /* 0xff80000027877808 */ /* 0x000fe20005000000 */
[----:B------:R-:W-:Y:S01]  /*31c0*/  HMMA.16816.F32.BF16 R20, R20, R14, R172 ;  /* 0x0000000e1414723c */ /* 0x000fe200000418ac */
[----:B------:R-:W-:Y:S02]  /*31d0*/  ISETP.GE.AND P3, PT, R2, R8, PT ;  /* 0x000000080200720c */ /* 0x000fe40003f66270 */
[----:B------:R-:W-:Y:S02]  /*31e0*/  ISETP.GE.AND P2, PT, R3, R7, PT ;  /* 0x000000070300720c */ /* 0x000fe40003f46270 */
[----:B------:R-:W-:-:S02]  /*31f0*/  FSEL R60, R52, -INF , !P6 ;  /* 0xff800000343c7808 */ /* 0x000fc40007000000 */
[----:B------:R-:W-:Y:S01]  /*3200*/  FSEL R54, R54, -INF , !P3 ;  /* 0xff80000036367808 */ /* 0x000fe20005800000 */
[C---:B------:R-:W-:Y:S01]  /*3210*/  HMMA.16816.F32.BF16 R36, R16.reuse, R12, R188 ;  /* 0x0000000c1024723c */ /* 0x040fe200000418bc */
[----:B------:R-:W-:Y:S02]  /*3220*/  FSEL R52, R44, -INF , !P2 ;  /* 0xff8000002c347808 */ /* 0x000fe40005000000 */
[C---:B------:R-:W-:Y:S02]  /*3230*/  ISETP.GE.AND P3, PT, R3.reuse, R8, PT ;  /* 0x000000080300720c */ /* 0x040fe40003f66270 */
[C---:B------:R-:W-:Y:S02]  /*3240*/  ISETP.GE.AND P2, PT, R3.reuse, R10, PT ;  /* 0x0000000a0300720c */ /* 0x040fe40003f46270 */
[----:B------:R-:W-:Y:S01]  /*3250*/  IADD3 R2, R0, 0x61, RZ ;  /* 0x0000006100027810 */ /* 0x000fe20007ffe0ff */
[----:B------:R-:W-:Y:S01]  /*3260*/  HMMA.16816.F32.BF16 R16, R16, R14, R196 ;  /* 0x0000000e1010723c */ /* 0x000fe200000418c4 */
[----:B------:R-:W-:-:S02]  /*3270*/  ISETP.GE.AND P6, PT, R3, R9, PT ;  /* 0x000000090300720c */ /* 0x000fc40003fc6270 */
[----:B------:R-:W-:Y:S02]  /*3280*/  FSEL R95, R46, -INF , !P3 ;  /* 0xff8000002e5f7808 */ /* 0x000fe40005800000 */
[----:B------:R-:W-:Y:S02]  /*3290*/  FSEL R159, R30, -INF , !P2 ;  /* 0xff8000001e9f7808 */ /* 0x000fe40005000000 */
[C---:B------:R-:W-:Y:S02]  /*32a0*/  ISETP.GE.AND P3, PT, R2.reuse, R7, PT ;  /* 0x000000070200720c */ /* 0x040fe40003f66270 */
[----:B------:R-:W-:Y:S02]  /*32b0*/  ISETP.GE.AND P2, PT, R2, R9, PT ;  /* 0x000000090200720c */ /* 0x000fe40003f46270 */
[----:B------:R-:W-:Y:S02]  /*32c0*/  FSEL R132, R28, -INF , !P6 ;  /* 0xff8000001c847808 */ /* 0x000fe40007000000 */
[----:B------:R-:W-:-:S02]  /*32d0*/  ISETP.GE.AND P6, PT, R2, R8, PT ;  /* 0x000000080200720c */ /* 0x000fc40003fc6270 */
[----:B------:R-:W-:Y:S02]  /*32e0*/  FSEL R45, R45, -INF , !P3 ;  /* 0xff8000002d2d7808 */ /* 0x000fe40005800000 */
[----:B------:R-:W-:Y:S02]  /*32f0*/  FSEL R131, R29, -INF , !P2 ;  /* 0xff8000001d837808 */ /* 0x000fe40005000000 */
[----:B------:R-:W-:Y:S02]  /*3300*/  ISETP.GE.AND P3, PT, R2, R10, PT ;  /* 0x0000000a0200720c */ /* 0x000fe40003f66270 */
[----:B------:R-:W-:Y:S02]  /*3310*/  ISETP.GE.AND P2, PT, R6, R8, PT ;  /* 0x000000080600720c */ /* 0x000fe40003f46270 */
[----:B------:R-:W-:Y:S02]  /*3320*/  IADD3 R2, R0, 0x68, RZ ;  /* 0x0000006800027810 */ /* 0x000fe40007ffe0ff */
[----:B------:R-:W-:-:S02]  /*3330*/  FSEL R98, R47, -INF , !P6 ;  /* 0xff8000002f627808 */ /* 0x000fc40007000000 */
[----:B------:R-:W-:Y:S02]  /*3340*/  ISETP.GE.AND P6, PT, R6, R7, PT ;  /* 0x000000070600720c */ /* 0x000fe40003fc6270 */
[----:B------:R-:W-:Y:S02]  /*3350*/  FSEL R68, R55, -INF , !P2 ;  /* 0xff80000037447808 */ /* 0x000fe40005000000 */
[----:B------:R-:W-:Y:S02]  /*3360*/  ISETP.GE.AND P2, PT, R2, R10, PT ;  /* 0x0000000a0200720c */ /* 0x000fe40003f46270 */
[----:B------:R-:W-:Y:S02]  /*3370*/  IADD3 R6, R0, 0x69, RZ ;  /* 0x0000006900067810 */ /* 0x000fe40007ffe0ff */
[----:B------:R-:W-:Y:S02]  /*3380*/  FSEL R44, R53, -INF , !P6 ;  /* 0xff800000352c7808 */ /* 0x000fe40007000000 */
[----:B------:R-:W-:-:S02]  /*3390*/  FSEL R158, R31, -INF , !P3 ;  /* 0xff8000001f9e7808 */ /* 0x000fc40005800000 */
[-C--:B------:R-:W-:Y:S02]  /*33a0*/  ISETP.GE.AND P6, PT, R2, R9.reuse, PT ;  /* 0x000000090200720c */ /* 0x080fe40003fc6270 */
[----:B------:R-:W-:Y:S02]  /*33b0*/  FSEL R166, R34, -INF , !P2 ;  /* 0xff80000022a67808 */ /* 0x000fe40005000000 */
[C---:B------:R-:W-:Y:S02]  /*33c0*/  ISETP.GE.AND P3, PT, R6.reuse, R9, PT ;  /* 0x000000090600720c */ /* 0x040fe40003f66270 */
[----:B------:R-:W-:Y:S02]  /*33d0*/  ISETP.GE.AND P2, PT, R6, R10, PT ;  /* 0x0000000a0600720c */ /* 0x000fe40003f46270 */
[----:B------:R-:W-:Y:S02]  /*33e0*/  IADD3 R3, R0, 0x70, RZ ;  /* 0x0000007000037810 */ /* 0x000fe40007ffe0ff */
[----:B------:R-:W-:-:S02]  /*33f0*/  FSEL R129, R32, -INF , !P6 ;  /* 0xff80000020817808 */ /* 0x000fc40007000000 */
[----:B------:R-:W-:Y:S02]  /*3400*/  FSEL R130, R33, -INF , !P3 ;  /* 0xff80000021827808 */ /* 0x000fe40005800000 */
[----:B------:R-:W-:Y:S02]  /*3410*/  FSEL R165, R35, -INF , !P2 ;  /* 0xff80000023a57808 */ /* 0x000fe40005000000 */
[----:B------:R-:W-:Y:S02]  /*3420*/  FSEL R32, R51, -INF , !P0 ;  /* 0xff80000033207808 */ /* 0x000fe40004000000 */
[CC--:B------:R-:W-:Y:S02]  /*3430*/  ISETP.GE.AND P6, PT, R2.reuse, R7.reuse, PT ;  /* 0x000000070200720c */ /* 0x0c0fe40003fc6270 */
[----:B------:R-:W-:Y:S02]  /*3440*/  ISETP.GE.AND P3, PT, R2, R8, PT ;  /* 0x000000080200720c */ /* 0x000fe40003f66270 */
[----:B------:R-:W-:-:S02]  /*3450*/  ISETP.GE.AND P2, PT, R3, R7, PT ;  /* 0x000000070300720c */ /* 0x000fc40003f46270 */
[----:B------:R-:W-:Y:S02]  /*3460*/  ISETP.GE.AND P0, PT, R3, R8, PT ;  /* 0x000000080300720c */ /* 0x000fe40003f06270 */
[----:B------:R-:W-:Y:S02]  /*3470*/  IADD3 R2, R0, 0x71, RZ ;  /* 0x0000007100027810 */ /* 0x000fe40007ffe0ff */
[----:B------:R-:W-:Y:S02]  /*3480*/  FSEL R29, R49, -INF , !P5 ;  /* 0xff800000311d7808 */ /* 0x000fe40006800000 */
[----:B------:R-:W-:Y:S02]  /*3490*/  FSEL R31, R40, -INF , !P2 ;  /* 0xff800000281f7808 */ /* 0x000fe40005000000 */
[----:B------:R-:W-:Y:S02]  /*34a0*/  FSEL R171, R42, -INF , !P0 ;  /* 0xff8000002aab7808 */ /* 0x000fe40004000000 */
[----:B------:R-:W-:-:S02]  /*34b0*/  ISETP.GE.AND P5, PT, R3, R9, PT ;  /* 0x000000090300720c */ /* 0x000fc40003fa6270 */
[----:B------:R-:W-:Y:S02]  /*34c0*/  ISETP.GE.AND P2, PT, R3, R10, PT ;  /* 0x0000000a0300720c */ /* 0x000fe40003f46270 */
[----:B------:R-:W-:Y:S02]  /*34d0*/  ISETP.GE.AND P0, PT, R2, R7, PT ;  /* 0x000000070200720c */ /* 0x000fe40003f06270 */
[----:B------:R-:W-:Y:S02]  /*34e0*/  FSEL R157, R36, -INF , !P5 ;  /* 0xff800000249d7808 */ /* 0x000fe40006800000 */
[----:B------:R-:W-:Y:S02]  /*34f0*/  FSEL R170, R38, -INF , !P2 ;  /* 0xff80000026aa7808 */ /* 0x000fe40005000000 */
[----:B------:R-:W-:Y:S02]  /*3500*/  FSEL R30, R41, -INF , !P0 ;  /* 0xff800000291e7808 */ /* 0x000fe40004000000 */
[----:B------:R-:W-:-:S02]  /*3510*/  ISETP.GE.AND P5, PT, R2, R8, PT ;  /* 0x000000080200720c */ /* 0x000fc40003fa6270 */
[CC--:B------:R-:W-:Y:S02]  /*3520*/  ISETP.GE.AND P2, PT, R2.reuse, R9.reuse, PT ;  /* 0x000000090200720c */ /* 0x0c0fe40003f46270 */
[----:B------:R-:W-:Y:S02]  /*3530*/  ISETP.GE.AND P0, PT, R2, R10, PT ;  /* 0x0000000a0200720c */ /* 0x000fe40003f06270 */
[----:B------:R-:W-:Y:S02]  /*3540*/  IADD3 R2, R0, 0x78, RZ ;  /* 0x0000007800027810 */ /* 0x000fe40007ffe0ff */
[----:B------:R-:W-:Y:S02]  /*3550*/  FSEL R59, R59, -INF , !P1 ;  /* 0xff8000003b3b7808 */ /* 0x000fe40004800000 */
[----:B------:R-:W-:Y:S02]  /*3560*/  ISETP.GE.AND P1, PT, R2, R9, PT ;  /* 0x000000090200720c */ /* 0x000fe40003f26270 */
[----:B------:R-:W-:-:S02]  /*3570*/  FSEL R168, R39, -INF , !P0 ;  /* 0xff80000027a87808 */ /* 0x000fc40004000000 */
[----:B------:R-:W-:Y:S02]  /*3580*/  FSEL R144, R16, -INF , !P1 ;  /* 0xff80000010907808 */ /* 0x000fe40004800000 */
[C---:B------:R-:W-:Y:S02]  /*3590*/  ISETP.GE.AND P1, PT, R0.reuse, R9, PT ;  /* 0x000000090000720c */ /* 0x040fe40003f26270 */
[----:B------:R-:W-:Y:S02]  /*35a0*/  ISETP.GE.AND P0, PT, R0, R7, PT ;  /* 0x000000070000720c */ /* 0x000fe40003f06270 */
[----:B------:R-:W-:Y:S02]  /*35b0*/  FSEL R56, R56, -INF , !P1 ;  /* 0xff80000038387808 */ /* 0x000fe40004800000 */
[----:B------:R-:W-:Y:S02]  /*35c0*/  FSEL R28, R48, -INF , !P0 ;  /* 0xff800000301c7808 */ /* 0x000fe40004000000 */
[----:B------:R-:W-:-:S02]  /*35d0*/  ISETP.GE.AND P1, PT, R2, R8, PT ;  /* 0x000000080200720c */ /* 0x000fc40003f26270 */
[----:B------:R-:W-:Y:S02]  /*35e0*/  ISETP.GE.AND P0, PT, R2, R10, PT ;  /* 0x0000000a0200720c */ /* 0x000fe40003f06270 */
[----:B------:R-:W-:Y:S02]  /*35f0*/  FSEL R147, R22, -INF , !P1 ;  /* 0xff80000016937808 */ /* 0x000fe40004800000 */
[----:B------:R-:W-:Y:S02]  /*3600*/  FSEL R57, R57, -INF , !P4 ;  /* 0xff80000039397808 */ /* 0x000fe40006000000 */
[----:B------:R-:W-:Y:S02]  /*3610*/  FSEL R167, R18, -INF , !P0 ;  /* 0xff80000012a77808 */ /* 0x000fe40004000000 */
[----:B------:R-:W-:Y:S02]  /*3620*/  ISETP.GE.AND P1, PT, R244, 0x2, PT ;  /* 0x00000002f400780c */ /* 0x000fe40003f26270 */
[----:B------:R-:W-:-:S02]  /*3630*/  ISETP.GE.AND P4, PT, R0, R8, PT ;  /* 0x000000080000720c */ /* 0x000fc40003f86270 */
[C---:B------:R-:W-:Y:S02]  /*3640*/  ISETP.GE.AND P0, PT, R0.reuse, R10, PT ;  /* 0x0000000a0000720c */ /* 0x040fe40003f06270 */
[----:B------:R-:W-:Y:S02]  /*3650*/  IADD3 R0, R0, 0x79, RZ ;  /* 0x0000007900007810 */ /* 0x000fe40007ffe0ff */
[----:B------:R-:W-:Y:S02]  /*3660*/  FSEL R24, R24, -INF , !P6 ;  /* 0xff80000018187808 */ /* 0x000fe40007000000 */
[----:B------:R-:W-:Y:S02]  /*3670*/  ISETP.GE.AND P6, PT, R0, R9, PT ;  /* 0x000000090000720c */ /* 0x000fe40003fc6270 */
[----:B------:R-:W-:Y:S02]  /*3680*/  FSEL R169, R43, -INF , !P5 ;  /* 0xff8000002ba97808 */ /* 0x000fe40006800000 */
[----:B------:R-:W-:-:S02]  /*3690*/  FSEL R156, R37, -INF , !P2 ;  /* 0xff800000259c7808 */ /* 0x000fc40005000000 */
[----:B------:R-:W-:Y:S02]  /*36a0*/  FSEL R50, R50, -INF , !P4 ;  /* 0xff80000032327808 */ /* 0x000fe40006000000 */
[----:B------:R-:W-:Y:S02]  /*36b0*/  FSEL R58, R58, -INF , !P0 ;  /* 0xff8000003a3a7808 */ /* 0x000fe40004000000 */
[----:B------:R-:W-:Y:S02]  /*36c0*/  FSEL R99, R26, -INF , !P3 ;  /* 0xff8000001a637808 */ /* 0x000fe40005800000 */
[----:B------:R-:W-:Y:S02]  /*36d0*/  FSEL R134, R17, -INF , !P6 ;  /* 0xff80000011867808 */ /* 0x000fe40007000000 */
[C---:B------:R-:W-:Y:S02]  /*36e0*/  ISETP.GE.AND P5, PT, R6.reuse, R7, PT ;  /* 0x000000070600720c */ /* 0x040fe40003fa6270 */
[----:B------:R-:W-:-:S02]  /*36f0*/  ISETP.GE.AND P2, PT, R6, R8, PT ;  /* 0x000000080600720c */ /* 0x000fc40003f46270 */
[-C--:B------:R-:W-:Y:S02]  /*3700*/  ISETP.GE.AND P4, PT, R2, R7.reuse, PT ;  /* 0x000000070200720c */ /* 0x080fe40003f86270 */
[C---:B------:R-:W-:Y:S02]  /*3710*/  ISETP.GE.AND P0, PT, R0.reuse, R7, PT ;  /* 0x000000070000720c */ /* 0x040fe40003f06270 */
[C---:B------:R-:W-:Y:S02]  /*3720*/  ISETP.GE.AND P3, PT, R0.reuse, R10, PT ;  /* 0x0000000a0000720c */ /* 0x040fe40003f66270 */
[----:B------:R-:W-:Y:S02]  /*3730*/  ISETP.GE.AND P6, PT, R0, R8, PT ;  /* 0x000000080000720c */ /* 0x000fe40003fc6270 */
[----:B------:R-:W-:Y:S02]  /*3740*/  FSEL R164, R19, -INF , !P3 ;  /* 0xff80000013a47808 */ /* 0x000fe40005800000 */
[----:B------:R-:W-:-:S02]  /*3750*/  FSEL R25, R25, -INF , !P5 ;  /* 0xff80000019197808 */ /* 0x000fc40006800000 */
[----:B------:R-:W-:Y:S02]  /*3760*/  FSEL R100, R27, -INF , !P2 ;  /* 0xff8000001b647808 */ /* 0x000fe40005000000 */
[----:B------:R-:W-:Y:S02]  /*3770*/  FSEL R20, R20, -INF , !P4 ;  /* 0xff80000014147808 */ /* 0x000fe40006000000 */
[----:B------:R-:W-:Y:S02]  /*3780*/  FSEL R21, R21, -INF , !P0 ;  /* 0xff80000015157808 */ /* 0x000fe40004000000 */
[----:B------:R-:W-:Y:S01]  /*3790*/  FSEL R146, R23, -INF , !P6 ;  /* 0xff80000017927808 */ /* 0x000fe20007000000 */
[----:B------:R-:W-:Y:S05]  /*37a0*/  @!P1 BRA `(.L_x_68) ;  /* 0x0000033000009947 */ /* 0x000fea0003800000 */
[----:B------:R-:W-:Y:S01]  /*37b0*/  IMAD.MOV.U32 R22, RZ, RZ, c[0x0][0x19c] ;  /* 0x00006700ff167624 */ /* 0x000fe200078e00ff */
[----:B------:R-:W-:Y:S01]  /*37c0*/  ISETP.GE.AND P0, PT, R246, c[0x0][0x220], PT ;  /* 0x00008800f6007a0c */ /* 0x000fe20003f06270 */
[----:B------:R-:W-:Y:S01]  /*37d0*/  BSSY B0, `(.L_x_69) ;  /* 0x000002f000007945 */ /* 0x000fe20003800000 */
[----:B------:R-:W-:-:S02]  /*37e0*/  IADD3 R12, R244, -0x2, RZ ;  /* 0xfffffffef40c7810 */ /* 0x000fc40007ffe0ff */
[----:B------:R-:W-:Y:S02]  /*37f0*/  SHF.L.U64.HI R2, R205, 0x7, R22 ;  /* 0x00000007cd027819 */ /* 0x000fe40000010216 */
[----:B------:R-:W-:-:S03]  /*3800*/  SHF.R.S32.HI R0, RZ, 0x1f, R12 ;  /* 0x0000001fff007819 */ /* 0x000fc6000001140c */
[----:B------:R-:W-:Y:S02]  /*3810*/  IMAD R2, R2, R12, RZ ;  /* 0x0000000c02027224 */ /* 0x000fe400078e02ff */
[-C--:B------:R-:W-:Y:S02]  /*3820*/  IMAD.WIDE.U32 R12, R12, R206.reuse, R224 ;  /* 0x000000ce0c0c7225 */ /* 0x080fe400078e00e0 */
[----:B------:R1:W-:Y:S02]  /*3830*/  @P0 STS [R217+0x2000], RZ ;  /* 0x002000ffd9000388 */ /* 0x0003e40000000800 */
[----:B------:R-:W-:Y:S01]  /*3840*/  IMAD R2, R0, R206, R2 ;  /* 0x000000ce00027224 */ /* 0x000fe200078e0202 */
[-C--:B------:R-:W-:Y:S01]  /*3850*/  @!P0 IADD3 R0, P2, R222, R12.reuse, RZ ;  /* 0x0000000cde008210 */ /* 0x080fe20007f5e0ff */
[----:B------:R1:W-:Y:S01]  /*3860*/  @P0 STS [R217+0x2004], RZ ;  /* 0x002004ffd9000388 */ /* 0x0003e20000000800 */
[----:B------:R-:W-:Y:S01]  /*3870*/  @!P0 LEA R6, P3, R205, R12, 0x6 ;  /* 0x0000000ccd068211 */ /* 0x000fe200078630ff */
[----:B------:R-:W-:Y:S01]  /*3880*/  IMAD.IADD R3, R13, 0x1, R2 ;  /* 0x000000010d037824 */ /* 0x000fe200078e0202 */
[----:B------:R-:W-:Y:S01]  /*3890*/  @!P0 LEA R18, P5, R12, c[0x0][0x168], 0x1 ;  /* 0x00005a000c128a11 */ /* 0x000fe200078a08ff */
[----:B------:R1:W-:Y:S01]  /*38a0*/  @P0 STS.64 [R217+0x2008], RZ ;  /* 0x002008ffd9000388 */ /* 0x0003e20000000a00 */
[----:B------:R-:W-:Y:S01]  /*38b0*/  @!P0 LEA R16, P4, R0, c[0x0][0x168], 0x1 ;  /* 0x00005a0000108a11 */ /* 0x000fe200078808ff */
[----:B------:R-:W-:Y:S01]  /*38c0*/  @!P0 IMAD.X R11, R221, 0x1, R3, P2 ;  /* 0x00000001dd0b8824 */ /* 0x000fe200010e0603 */
[----:B------:R-:W-:-:S02]  /*38d0*/  @!P0 LEA R14, P2, R6, c[0x0][0x168], 0x1 ;  /* 0x00005a00060e8a11 */ /* 0x000fc400078408ff */
[----:B------:R-:W-:Y:S02]  /*38e0*/  @!P0 LEA.HI.X R15, R205, R3, R22, 0x6, P3 ;  /* 0x00000003cd0f8211 */ /* 0x000fe400018f3416 */
[----:B------:R-:W-:Y:S02]  /*38f0*/  @!P0 LEA.HI.X R19, R12, c[0x0][0x16c], R3, 0x1, P5 ;  /* 0x00005b000c138a11 */ /* 0x000fe400028f0c03 */
[----:B------:R-:W-:Y:S02]  /*3900*/  @!P0 LEA.HI.X R17, R0, c[0x0][0x16c], R11, 0x1, P4 ;  /* 0x00005b0000118a11 */ /* 0x000fe400020f0c0b */
[----:B------:R-:W-:Y:S01]  /*3910*/  @!P0 LEA.HI.X R15, R6, c[0x0][0x16c], R15, 0x1, P2 ;  /* 0x00005b00060f8a11 */ /* 0x000fe200010f0c0f */
[----:B------:R-:W-:Y:S01]  /*3920*/  @!PT LDS RZ, [RZ] ;  /* 0x00000000fffff984 */ /* 0x000fe20000000800 */
[----:B------:R-:W-:Y:S01]  /*3930*/  @!PT LDS RZ, [RZ] ;  /* 0x00000000fffff984 */ /* 0x000fe20000000800 */
[----:B------:R-:W-:Y:S01]  /*3940*/  @!PT LDS RZ, [RZ] ;  /* 0x00000000fffff984 */ /* 0x000fe20000000800 */
[----:B------:R1:W-:Y:S04]  /*3950*/  @!P0 LDGSTS.E.BYPASS.LTC128B.128 [R217+0x2000], [R18.64] ;  /* 0x0200000012d98fae */ /* 0x0003e8000b901d48 */
[----:B------:R1:W-:Y:S04]  /*3960*/  @P0 STS.128 [R217+0x2800], RZ ;  /* 0x002800ffd9000388 */ /* 0x0003e80000000c00 */
        /* <DEDUP_REMOVED lines=9> */
[----:B------:R1:W-:Y:S01]  /*3a00*/  @P0 STS.128 [R217+0x3800], RZ ;  /* 0x003800ffd9000388 */ /* 0x0003e20000000c00 */
[----:B------:R-:W-:Y:S05]  /*3a10*/  @P0 BRA `(.L_x_70) ;  /* 0x000000a000000947 */ /* 0x000fea0003800000 */
[----:B------:R-:W-:Y:S01]  /*3a20*/  MOV R2, R12 ;  /* 0x0000000c00027202 */ /* 0x000fe20000000f00 */
[----:B------:R-:W-:-:S04]  /*3a30*/  IMAD R0, R22, 0x60, RZ ;  /* 0x0000006016007824 */ /* 0x000fc800078e02ff */
[----:B------:R-:W-:-:S05]  /*3a40*/  IMAD.WIDE.U32 R12, R205, 0x60, R2 ;  /* 0x00000060cd0c7825 */ /* 0x000fca00078e0002 */
[----:B------:R-:W-:Y:S02]  /*3a50*/  IADD3 R0, R0, R13, RZ ;  /* 0x0000000d00007210 */ /* 0x000fe40007ffe0ff */
[----:B------:R-:W-:-:S04]  /*3a60*/  LEA R2, P0, R12, c[0x0][0x168], 0x1 ;  /* 0x00005a000c027a11 */ /* 0x000fc800078008ff */
[----:B------:R-:W-:-:S05]  /*3a70*/  LEA.HI.X R3, R12, c[0x0][0x16c], R0, 0x1, P0 ;  /* 0x00005b000c037a11 */ /* 0x000fca00000f0c00 */
[----:B------:R-:W-:Y:S01]  /*3a80*/  @!PT LDS RZ, [RZ] ;  /* 0x00000000fffff984 */ /* 0x000fe20000000800 */
[----:B------:R-:W-:Y:S01]  /*3a90*/  @!PT LDS RZ, [RZ] ;  /* 0x00000000fffff984 */ /* 0x000fe20000000800 */
[----:B------:R-:W-:Y:S01]  /*3aa0*/  @!PT LDS RZ, [RZ] ;  /* 0x00000000fffff984 */ /* 0x000fe20000000800 */
[----:B------:R2:W-:Y:S04]  /*3ab0*/  LDGSTS.E.BYPASS.LTC128B.128 [R217+0x3800], [R2.64] ;  /* 0x0380000002d97fae */ /* 0x0005e8000b901d48 */
.L_x_70:
[----:B------:R-:W-:Y:S05]  /*3ac0*/  BSYNC B0 ;  /* 0x0000000000007941 */ /* 0x000fea0003800000 */
.L_x_69:
[----:B------:R-:W0:Y:S02]  /*3ad0*/  LDGDEPBAR ;  /* 0x00000000000079af */ /* 0x000e240000000000 */
.L_x_68:
        /* <DEDUP_REMOVED lines=63> */
[----:B------:R-:W3:Y:S01]  /*3ed0*/  SHFL.BFLY PT, R0, R138, 0x2, 0x1f ;  /* 0x0c401f008a007f89 */ /* 0x000ee200000e0000 */
[----:B------:R-:W-:-:S03]  /*3ee0*/  SHF.L.U32 R205, R5, 0x1, RZ ;  /* 0x0000000105cd7819 */ /* 0x000fc600000006ff */
[----:B--2---:R-:W2:Y:S01]  /*3ef0*/  SHFL.BFLY PT, R3, R137, 0x2, 0x1f ;  /* 0x0c401f0089037f89 */ /* 0x004ea200000e0000 */
[----:B------:R-:W-:Y:S02]  /*3f00*/  LEA R206, R4, R205, 0x1 ;  /* 0x000000cd04ce7211 */ /* 0x000fe400078e08ff */
[----:B---3--:R-:W-:Y:S02]  /*3f10*/  FMNMX.FTZ R138, R138, R0, !PT ;  /* 0x000000008a8a7209 */ /* 0x008fe40007810000 */
[----:B--2---:R-:W-:-:S03]  /*3f20*/  FMNMX.FTZ R137, R137, R3, !PT ;  /* 0x0000000389897209 */ /* 0x004fc60007810000 */
[----:B------:R-:W2:Y:S04]  /*3f30*/  SHFL.BFLY PT, R0, R138, 0x1, 0x1f ;  /* 0x0c201f008a007f89 */ /* 0x000ea800000e0000 */
[----:B------:R-:W3:Y:S01]  /*3f40*/  SHFL.BFLY PT, R6, R137, 0x1, 0x1f ;  /* 0x0c201f0089067f89 */ /* 0x000ee200000e0000 */
[----:B--2---:R-:W-:-:S04]  /*3f50*/  FMNMX.FTZ R138, R138, R0, !PT ;  /* 0x000000008a8a7209 */ /* 0x004fc80007810000 */
[C---:B------:R-:W-:Y:S01]  /*3f60*/  FSETP.NEU.FTZ.AND P0, PT, R138.reuse, -INF , PT ;  /* 0xff8000008a00780b */ /* 0x040fe20003f1d000 */
[----:B------:R-:W-:Y:S01]  /*3f70*/  FMUL.FTZ R0, R138, c[0x0][0x23c] ;  /* 0x00008f008a007a20 */ /* 0x000fe20000410000 */
[----:B---3--:R-:W-:-:S04]  /*3f80*/  FMNMX.FTZ R137, R137, R6, !PT ;  /* 0x0000000689897209 */ /* 0x008fc80007810000 */
[----:B------:R-:W-:Y:S01]  /*3f90*/  FSEL R0, R0, RZ, P0 ;  /* 0x000000ff00007208 */ /* 0x000fe20000000000 */
[C---:B------:R-:W-:Y:S01]  /*3fa0*/  FMUL.FTZ R6, R137.reuse, c[0x0][0x23c] ;  /* 0x00008f0089067a20 */ /* 0x040fe20000410000 */
[----:B------:R-:W-:-:S03]  /*3fb0*/  FSETP.NEU.FTZ.AND P0, PT, R137, -INF , PT ;  /* 0xff8000008900780b */ /* 0x000fc60003f1d000 */
[--C-:B------:R-:W-:Y:S01]  /*3fc0*/  FFMA.FTZ R2, R28, c[0x0][0x23c], -R0.reuse ;  /* 0x00008f001c027a23 */ /* 0x100fe20000010800 */
[----:B------:R-:W-:Y:S01]  /*3fd0*/  FSEL R6, R6, RZ, P0 ;  /* 0x000000ff06067208 */ /* 0x000fe20000000000 */
[----:B------:R-:W-:Y:S02]  /*3fe0*/  FFMA.FTZ R3, R31, c[0x0][0x23c], -R0 ;  /* 0x00008f001f037a23 */ /* 0x000fe40000010800 */
[----:B------:R2:W-:Y:S02]  /*3ff0*/  MUFU.EX2 R237, R2 ;  /* 0x0000000200ed7308 */ /* 0x0005e40000000800 */
[----:B------:R-:W-:-:S06]  /*4000*/  FFMA.FTZ R5, R171, c[0x0][0x23c], -R6 ;  /* 0x00008f00ab057a23 */ /* 0x000fcc0000010806 */
[----:B-1----:R1:W-:Y:S01]  /*4010*/  MUFU.EX2 R14, R3 ;  /* 0x00000003000e7308 */ /* 0x0023e20000000800 */
[----:B--2---:R-:W-:-:S07]  /*4020*/  FFMA.FTZ R2, R29, c[0x0][0x23c], -R0 ;  /* 0x00008f001d027a23 */ /* 0x004fce0000010800 */
[----:B------:R2:W-:Y:S01]  /*4030*/  MUFU.EX2 R236, R2 ;  /* 0x0000000200ec7308 */ /* 0x0005e20000000800 */
[--C-:B-1----:R-:W-:Y:S02]  /*4040*/  FFMA.FTZ R3, R30, c[0x0][0x23c], -R0.reuse ;  /* 0x00008f001e037a23 */ /* 0x102fe40000010800 */
[----:B------:R-:W-:Y:S05]  /*4050*/  LDSM.16.MT88.4 R28, [R206+0x4400] ;  /* 0x00440000ce1c783b */ /* 0x000fea0000004200 */
[----:B------:R-:W-:Y:S01]  /*4060*/  MUFU.EX2 R15, R3 ;  /* 0x00000003000f7308 */ /* 0x000fe20000000800 */
[----:B--2---:R-:W-:-:S07]  /*4070*/  FFMA.FTZ R2, R121, c[0x0][0x23c], -R0 ;  /* 0x00008f0079027a23 */ /* 0x004fce0000010800 */
        /* <DEDUP_REMOVED lines=50> */
[----:B------:R-:W-:Y:S04]  /*43a0*/  LDSM.16.MT88.4 R24, [R205+0x4000] ;  /* 0x00400000cd18783b */ /* 0x000fe80000004200 */
[----:B------:R1:W-:Y:S02]  /*43b0*/  MUFU.EX2 R13, R2 ;  /* 0x00000002000d7308 */ /* 0x0003e40000000800 */
[----:B-1----:R-:W-:-:S04]  /*43c0*/  FMNMX.FTZ R2, R56, R57, !PT ;  /* 0x0000003938027209 */ /* 0x002fc80007810000 */
        /* <DEDUP_REMOVED lines=8> */
[----:B------:R-:W-:Y:S02]  /*4450*/  LDSM.16.MT88.4 R20, [R206+0x4000] ;  /* 0x00400000ce14783b */ /* 0x000fe40000004200 */
[----:B------:R-:W-:-:S04]  /*4460*/  FMNMX.FTZ R3, R184, R3, !PT ;  /* 0x00000003b8037209 */ /* 0x000fc80007810000 */
[----:B------:R-:W-:Y:S01]  /*4470*/  FMNMX.FTZ R3, R218, R3, !PT ;  /* 0x00000003da037209 */ /* 0x000fe20007810000 */
[----:B------:R2:W3:Y:S03]  /*4480*/  MUFU.EX2 R19, R0 ;  /* 0x0000000000137308 */ /* 0x0004e60000000800 */
        /* <DEDUP_REMOVED lines=19> */
[----:B------:R-:W-:Y:S01]  /*45c0*/  FMNMX.FTZ R136, R108, R136, !PT ;  /* 0x000000886c887209 */ /* 0x000fe20007810000 */
[----:B------:R-:W-:Y:S01]  /*45d0*/  LDSM.16.MT88.4 R32, [R205+0x4400] ;  /* 0x00440000cd20783b */ /* 0x000fe20000004200 */
        /* <DEDUP_REMOVED lines=31> */
[----:B------:R-:W-:-:S03]  /*47d0*/  FMNMX.FTZ R0, R139, R0, !PT ;  /* 0x000000008b007209 */ /* 0x000fc60007810000 */
[----:B------:R-:W4:Y:S01]  /*47e0*/  SHFL.BFLY PT, R11, R136, 0x2, 0x1f ;  /* 0x0c401f00880b7f89 */ /* 0x000f2200000e0000 */
[----:B------:R-:W-:Y:S01]  /*47f0*/  FMNMX.FTZ R0, R135, R0, !PT ;  /* 0x0000000087007209 */ /* 0x000fe20007810000 */
[----:B-1----:R-:W-:-:S03]  /*4800*/  FFMA.FTZ R2, R154, c[0x0][0x23c], -R6 ;  /* 0x00008f009a027a23 */ /* 0x002fc60000010806 */
[----:B------:R-:W-:Y:S01]  /*4810*/  FMNMX.FTZ R0, R159, R0, !PT ;  /* 0x000000009f007209 */ /* 0x000fe20007810000 */
[----:B------:R1:W-:Y:S02]  /*4820*/  MUFU.EX2 R191, R2 ;  /* 0x0000000200bf7308 */ /* 0x0003e40000000800 */
[----:B-1----:R-:W-:Y:S01]  /*4830*/  FFMA.FTZ R2, R153, c[0x0][0x23c], -R6 ;  /* 0x00008f0099027a23 */ /* 0x002fe20000010806 */
[----:B----4-:R-:W-:-:S05]  /*4840*/  FMNMX.FTZ R136, R136, R11, !PT ;  /* 0x0000000b88887209 */ /* 0x010fca0007810000 */
[----:B------:R1:W-:Y:S01]  /*4850*/  MUFU.EX2 R197, R2 ;  /* 0x0000000200c57308 */ /* 0x0003e20000000800 */
[----:B------:R-:W4:Y:S01]  /*4860*/  SHFL.BFLY PT, R11, R136, 0x1, 0x1f ;  /* 0x0c201f00880b7f89 */ /* 0x000f2200000e0000 */
[----:B-1----:R-:W-:-:S06]  /*4870*/  FFMA.FTZ R2, R96, c[0x0][0x23c], -R6 ;  /* 0x00008f0060027a23 */ /* 0x002fcc0000010806 */
[----:B------:R1:W-:Y:S01]  /*4880*/  MUFU.EX2 R226, R2 ;  /* 0x0000000200e27308 */ /* 0x0003e20000000800 */
[----:B----4-:R-:W-:-:S04]  /*4890*/  FMNMX.FTZ R136, R136, R11, !PT ;  /* 0x0000000b88887209 */ /* 0x010fc80007810000 */
        /* <DEDUP_REMOVED lines=23> */
[----:B----4-:R-:W-:-:S06]  /*4a10*/  FFMA.FTZ R2, R87, c[0x0][0x23c], -R6 ;  /* 0x00008f0057027a23 */ /* 0x010fcc0000010806 */
[----:B------:R4:W-:Y:S01]  /*4a20*/  MUFU.EX2 R223, R2 ;  /* 0x0000000200df7308 */ /* 0x0009e20000000800 */
[----:B-1----:R-:W-:Y:S01]  /*4a30*/  FMNMX.FTZ R0, R0, R3, !PT ;  /* 0x0000000300007209 */ /* 0x002fe20007810000 */
[----:B------:R-:W-:-:S04]  /*4a40*/  FFMA.FTZ R3, R82, c[0x0][0x23c], -R6 ;  /* 0x00008f0052037a23 */ /* 0x000fc80000010806 */
[----:B------:R-:W1:Y:S02]  /*4a50*/  SHFL.BFLY PT, R12, R0, 0x1, 0x1f ;  /* 0x0c201f00000c7f89 */ /* 0x000e6400000e0000 */
[----:B------:R5:W-:Y:S01]  /*4a60*/  MUFU.EX2 R234, R3 ;  /* 0x0000000300ea7308 */ /* 0x000be20000000800 */
[----:B----4-:R-:W-:-:S07]  /*4a70*/  FFMA.FTZ R2, R85, c[0x0][0x23c], -R6 ;  /* 0x00008f0055027a23 */ /* 0x010fce0000010806 */
[----:B------:R4:W-:Y:S01]  /*4a80*/  MUFU.EX2 R222, R2 ;  /* 0x0000000200de7308 */ /* 0x0009e20000000800 */
[----:B-----5:R-:W-:-:S07]  /*4a90*/  FFMA.FTZ R3, R54, c[0x0][0x23c], -R6 ;  /* 0x00008f0036037a23 */ /* 0x020fce0000010806 */
[----:B------:R-:W-:Y:S01]  /*4aa0*/  MUFU.EX2 R235, R3 ;  /* 0x0000000300eb7308 */ /* 0x000fe20000000800 */
[----:B----4-:R-:W-:-:S07]  /*4ab0*/  FFMA.FTZ R2, R88, c[0x0][0x23c], -R6 ;  /* 0x00008f0058027a23 */ /* 0x010fce0000010806 */
[----:B------:R4:W-:Y:S02]  /*4ac0*/  MUFU.EX2 R227, R2 ;  /* 0x0000000200e37308 */ /* 0x0009e40000000800 */
[----:B----4-:R-:W-:-:S06]  /*4ad0*/  FFMA.FTZ R2, R86, c[0x0][0x23c], -R6 ;  /* 0x00008f0056027a23 */ /* 0x010fcc0000010806 */
[----:B------:R4:W-:Y:S02]  /*4ae0*/  MUFU.EX2 R230, R2 ;  /* 0x0000000200e67308 */ /* 0x0009e40000000800 */
[----:B----4-:R-:W-:-:S06]  /*4af0*/  FFMA.FTZ R2, R83, c[0x0][0x23c], -R6 ;  /* 0x00008f0053027a23 */ /* 0x010fcc0000010806 */
[----:B------:R4:W-:Y:S02]  /*4b00*/  MUFU.EX2 R233, R2 ;  /* 0x0000000200e97308 */ /* 0x0009e40000000800 */
[----:B----4-:R-:W-:-:S06]  /*4b10*/  FFMA.FTZ R2, R81, c[0x0][0x23c], -R6 ;  /* 0x00008f0051027a23 */ /* 0x010fcc0000010806 */
[----:B------:R4:W-:Y:S02]  /*4b20*/  MUFU.EX2 R232, R2 ;  /* 0x0000000200e87308 */ /* 0x0009e40000000800 */
[----:B----4-:R-:W-:-:S06]  /*4b30*/  FFMA.FTZ R2, R84, c[0x0][0x23c], -R6 ;  /* 0x00008f0054027a23 */ /* 0x010fcc0000010806 */
[----:B------:R4:W-:Y:S02]  /*4b40*/  MUFU.EX2 R231, R2 ;  /* 0x0000000200e77308 */ /* 0x0009e40000000800 */
[----:B----4-:R-:W-:-:S05]  /*4b50*/  FMUL.FTZ R2, R136, c[0x0][0x23c] ;  /* 0x00008f0088027a20 */ /* 0x010fca0000410000 */
[----:B------:R-:W-:-:S05]  /*4b60*/  FSEL R2, R2, RZ, P0 ;  /* 0x000000ff02027208 */ /* 0x000fca0000000000 */
[--C-:B------:R-:W-:Y:S02]  /*4b70*/  FFMA.FTZ R3, R56, c[0x0][0x23c], -R2.reuse ;  /* 0x00008f0038037a23 */ /* 0x100fe40000010802 */
[----:B------:R-:W-:Y:S01]  /*4b80*/  FFMA.FTZ R11, R187, c[0x0][0x23c], -R2 ;  /* 0x00008f00bb0b7a23 */ /* 0x000fe20000010802 */
[----:B---3--:R-:W-:Y:S01]  /*4b90*/  MOV R187, R19 ;  /* 0x0000001300bb7202 */ /* 0x008fe20000000f00 */
[----:B------:R1:W-:Y:S01]  /*4ba0*/  MUFU.EX2 R123, R3 ;  /* 0x00000003007b7308 */ /* 0x0003e20000000800 */
[----:B--2---:R-:W-:-:S07]  /*4bb0*/  F2FP.BF16.PACK_AB R19, R196, R189 ;  /* 0x000000bdc413723e */ /* 0x004fce00000010ff */
[----:B------:R2:W-:Y:S01]  /*4bc0*/  MUFU.EX2 R121, R11 ;  /* 0x0000000b00797308 */ /* 0x0005e20000000800 */
[----:B-1----:R-:W-:Y:S01]  /*4bd0*/  FMNMX.FTZ R3, R0, R12, !PT ;  /* 0x0000000c00037209 */ /* 0x002fe20007810000 */
[----:B------:R-:W-:-:S03]  /*4be0*/  FFMA.FTZ R0, R57, c[0x0][0x23c], -R2 ;  /* 0x00008f0039007a23 */ /* 0x000fc60000010802 */
[----:B------:R-:W-:-:S03]  /*4bf0*/  FSETP.NEU.FTZ.AND P0, PT, R3, -INF , PT ;  /* 0xff8000000300780b */ /* 0x000fc60003f1d000 */
[----:B------:R1:W3:Y:S01]  /*4c00*/  MUFU.EX2 R120, R0 ;  /* 0x0000000000787308 */ /* 0x0002e20000000800 */
[----:B--2---:R-:W-:Y:S01]  /*4c10*/  FFMA.FTZ R11, R186, c[0x0][0x23c], -R2 ;  /* 0x00008f00ba0b7a23 */ /* 0x004fe20000010802 */
[----:B------:R-:W-:Y:S02]  /*4c20*/  MOV R186, R18 ;  /* 0x0000001200ba7202 */ /* 0x000fe40000000f00 */
[----:B------:R-:W-:-:S04]  /*4c30*/  F2FP.BF16.PACK_AB R18, R239, R238 ;  /* 0x000000eeef12723e */ /* 0x000fc800000010ff */
[----:B------:R2:W4:Y:S01]  /*4c40*/  MUFU.EX2 R179, R11 ;  /* 0x0000000b00b37308 */ /* 0x0005220000000800 */
[----:B-1----:R-:W-:Y:S01]  /*4c50*/  FMUL.FTZ R0, R3, c[0x0][0x23c] ;  /* 0x00008f0003007a20 */ /* 0x002fe20000410000 */
[----:B---3--:R-:W-:-:S04]  /*4c60*/  F2FP.BF16.PACK_AB R12, R120, R123 ;  /* 0x0000007b780c723e */ /* 0x008fc800000010ff */
[----:B------:R-:W-:-:S05]  /*4c70*/  FSEL R0, R0, RZ, P0 ;  /* 0x000000ff00007208 */ /* 0x000fca0000000000 */
[--C-:B------:R-:W-:Y:S02]  /*4c80*/  FFMA.FTZ R4, R59, c[0x0][0x23c], -R0.reuse ;  /* 0x00008f003b047a23 */ /* 0x100fe40000010800 */
[--C-:B--2---:R-:W-:Y:S02]  /*4c90*/  FFMA.FTZ R11, R58, c[0x0][0x23c], -R0.reuse ;  /* 0x00008f003a0b7a23 */ /* 0x104fe40000010800 */
[----:B------:R1:W-:Y:S08]  /*4ca0*/  MUFU.EX2 R90, R4 ;  /* 0x00000004005a7308 */ /* 0x0003f00000000800 */
[----:B------:R2:W3:Y:S01]  /*4cb0*/  MUFU.EX2 R94, R11 ;  /* 0x0000000b005e7308 */ /* 0x0004e20000000800 */
[----:B-1----:R-:W-:Y:S01]  /*4cc0*/  FFMA.FTZ R4, R202, c[0x0][0x23c], -R0 ;  /* 0x00008f00ca047a23 */ /* 0x002fe20000010800 */
[----:B------:R-:W-:-:S06]  /*4cd0*/  MOV R202, R15 ;  /* 0x0000000f00ca7202 */ /* 0x000fcc0000000f00 */
[----:B------:R1:W-:Y:S01]  /*4ce0*/  MUFU.EX2 R92, R4 ;  /* 0x00000004005c7308 */ /* 0x0003e20000000800 */
[----:B--2---:R-:W-:Y:S02]  /*4cf0*/  FFMA.FTZ R11, R169, c[0x0][0x23c], -R6 ;  /* 0x00008f00a90b7a23 */ /* 0x004fe40000010806 */
[----:B-1----:R-:W-:Y:S01]  /*4d00*/  FFMA.FTZ R4, R194, c[0x0][0x23c], -R0 ;  /* 0x00008f00c2047a23 */ /* 0x002fe20000010800 */
[----:B------:R-:W-:Y:S02]  /*4d10*/  MOV R194, R14 ;  /* 0x0000000e00c27202 */ /* 0x000fe40000000f00 */
[----:B----4-:R-:W-:Y:S02]  /*4d20*/  F2FP.BF16.PACK_AB R14, R179, R121 ;  /* 0x00000079b30e723e */ /* 0x010fe400000010ff */
[----:B------:R1:W2:Y:S02]  /*4d30*/  MUFU.EX2 R173, R4 ;  /* 0x0000000400ad7308 */ /* 0x0002a40000000800 */
[----:B-1----:R-:W-:Y:S01]  /*4d40*/  FFMA.FTZ R4, R193, c[0x0][0x23c], -R2 ;  /* 0x00008f00c1047a23 */ /* 0x002fe20000010802 */
[----:B------:R-:W-:-:S02]  /*4d50*/  MOV R193, R13 ;  /* 0x0000000d00c17202 */ /* 0x000fc40000000f00 */
[----:B---3--:R-:W-:-:S03]  /*4d60*/  F2FP.BF16.PACK_AB R13, R90, R94 ;  /* 0x0000005e5a0d723e */ /* 0x008fc600000010ff */
[----:B------:R1:W-:Y:S01]  /*4d70*/  MUFU.EX2 R174, R4 ;  /* 0x0000000400ae7308 */ /* 0x0003e20000000800 */
[----:B--2---:R-:W-:-:S07]  /*4d80*/  F2FP.BF16.PACK_AB R15, R173, R92 ;  /* 0x0000005cad0f723e */ /* 0x004fce00000010ff */
[----:B------:R-:W-:Y:S01]  /*4d90*/  HMMA.16816.F32.BF16 R48, R12, R24, RZ ;  /* 0x000000180c30723c */ /* 0x000fe200000418ff */
[----:B-1----:R-:W-:-:S07]  /*4da0*/  FFMA.FTZ R4, R185, c[0x0][0x23c], -R2 ;  /* 0x00008f00b9047a23 */ /* 0x002fce0000010802 */
[C---:B------:R-:W-:Y:S01]  /*4db0*/  HMMA.16816.F32.BF16 R40, R12.reuse, R20, RZ ;  /* 0x000000140c28723c */ /* 0x040fe200000418ff */
[----:B------:R1:W2:Y:S07]  /*4dc0*/  MUFU.EX2 R182, R4 ;  /* 0x0000000400b67308 */ /* 0x0002ae0000000800 */
[C---:B------:R-:W-:Y:S08]  /*4dd0*/  HMMA.16816.F32.BF16 R44, R12.reuse, R26, RZ ;  /* 0x0000001a0c2c723c */ /* 0x040ff000000418ff */
[----:B------:R-:W-:Y:S01]  /*4de0*/  HMMA.16816.F32.BF16 R36, R12, R22, RZ ;  /* 0x000000160c24723c */ /* 0x000fe200000418ff */
[----:B-1----:R-:W-:-:S02]  /*4df0*/  FFMA.FTZ R4, R155, c[0x0][0x23c], -R2 ;  /* 0x00008f009b047a23 */ /* 0x002fc40000010802 */
[----:B------:R-:W-:Y:S02]  /*4e00*/  LDSM.16.MT88.4 R152, [R205+0x5c00] ;  /* 0x005c0000cd98783b */ /* 0x000fe40000004200 */
[----:B------:R1:W-:Y:S02]  /*4e10*/  MUFU.EX2 R183, R4 ;  /* 0x0000000400b77308 */ /* 0x0003e40000000800 */
[----:B--2---:R-:W-:Y:S01]  /*4e20*/  F2FP.BF16.PACK_AB R12, R182, R174 ;  /* 0x000000aeb60c723e */ /* 0x004fe200000010ff */
[----:B-1----:R-:W-:-:S05]  /*4e30*/  FFMA.FTZ R4, R184, c[0x0][0x23c], -R2 ;  /* 0x00008f00b8047a23 */ /* 0x002fca0000010802 */
        /* <DEDUP_REMOVED lines=13> */
[----:B------:R-:W-:-:S02]  /*4f10*/  MOV R201, R53 ;  /* 0x0000003500c97202 */ /* 0x000fc40000000f00 */
[----:B--2---:R-:W-:Y:S01]  /*4f20*/  F2FP.BF16.PACK_AB R13, R181, R172 ;  /* 0x000000acb50d723e */ /* 0x004fe200000010ff */
[----:B------:R1:W-:Y:S03]  /*4f30*/  MUFU.EX2 R178, R4 ;  /* 0x0000000400b27308 */ /* 0x0003e60000000800 */
[C---:B------:R-:W-:Y:S08]  /*4f40*/  HMMA.16816.F32.BF16 R52, R16.reuse, R24, RZ ;  /* 0x000000181034723c */ /* 0x040ff000000418ff */
[----:B------:R-:W-:Y:S01]  /*4f50*/  HMMA.16816.F32.BF16 R24, R16, R22, RZ ;  /* 0x000000161018723c */ /* 0x000fe200000418ff */
[----:B------:R-:W2:Y:S04]  /*4f60*/  LDSM.16.MT88.4 R16, [R205+0x4800] ;  /* 0x00480000cd10783b */ /* 0x000ea80000004200 */
[----:B------:R-:W3:Y:S01]  /*4f70*/  LDSM.16.MT88.4 R20, [R206+0x4800] ;  /* 0x00480000ce14783b */ /* 0x000ee20000004200 */
[----:B-1----:R-:W-:Y:S01]  /*4f80*/  FFMA.FTZ R4, R195, c[0x0][0x23c], -R0 ;  /* 0x00008f00c3047a23 */ /* 0x002fe20000010800 */
[----:B------:R-:W-:-:S03]  /*4f90*/  MOV R195, R142 ;  /* 0x0000008e00c37202 */ /* 0x000fc60000000f00 */
[----:B------:R1:W4:Y:S02]  /*4fa0*/  MUFU.EX2 R180, R4 ;  /* 0x0000000400b47308 */ /* 0x0003240000000800 */
[----:B-1----:R-:W-:Y:S01]  /*4fb0*/  FFMA.FTZ R4, R68, c[0x0][0x23c], -R6 ;  /* 0x00008f0044047a23 */ /* 0x002fe20000010806 */
[----:B----4-:R-:W-:-:S05]  /*4fc0*/  F2FP.BF16.PACK_AB R15, R180, R178 ;  /* 0x000000b2b40f723e */ /* 0x010fca00000010ff */
[----:B------:R1:W-:Y:S02]  /*4fd0*/  MUFU.EX2 R185, R4 ;  /* 0x0000000400b97308 */ /* 0x0003e40000000800 */
[C---:B------:R-:W-:Y:S08]  /*4fe0*/  HMMA.16816.F32.BF16 R60, R12.reuse, R28, R40 ;  /* 0x0000001c0c3c723c */ /* 0x040ff00000041828 */
[----:B------:R-:W-:Y:S01]  /*4ff0*/  HMMA.16816.F32.BF16 R44, R12, R34, R44 ;  /* 0x000000220c2c723c */ /* 0x000fe2000004182c */
[----:B-1----:R-:W-:Y:S01]  /*5000*/  FFMA.FTZ R4, R218, c[0x0][0x23c], -R2 ;  /* 0x00008f00da047a23 */ /* 0x002fe20000010802 */
[----:B------:R-:W-:-:S03]  /*5010*/  MOV R218, R141 ;  /* 0x0000008d00da7202 */ /* 0x000fc60000000f00 */
[----:B------:R1:W-:Y:S03]  /*5020*/  MUFU.EX2 R176, R4 ;  /* 0x0000000400b07308 */ /* 0x0003e60000000800 */
[----:B------:R-:W-:Y:S01]  /*5030*/  HMMA.16816.F32.BF16 R36, R12, R30, R36 ;  /* 0x0000001e0c24723c */ /* 0x000fe20000041824 */
[----:B-1----:R-:W-:Y:S01]  /*5040*/  FFMA.FTZ R4, R203, c[0x0][0x23c], -R2 ;  /* 0x00008f00cb047a23 */ /* 0x002fe20000010802 */
[----:B------:R-:W-:-:S06]  /*5050*/  MOV R203, R140 ;  /* 0x0000008c00cb7202 */ /* 0x000fcc0000000f00 */
[----:B------:R-:W-:Y:S01]  /*5060*/  HMMA.16816.F32.BF16 R140, R12, R32, R48 ;  /* 0x000000200c8c723c */ /* 0x000fe20000041830 */
[----:B------:R1:W4:Y:S06]  /*5070*/  MUFU.EX2 R177, R4 ;  /* 0x0000000400b17308 */ /* 0x00032c0000000800 */
[----:B------:R-:W-:Y:S02]  /*5080*/  F2FP.BF16.PACK_AB R12, R245, R241 ;  /* 0x000000f1f50c723e */ /* 0x000fe400000010ff */
[----:B------:R-:W-:Y:S02]  /*5090*/  F2FP.BF16.PACK_AB R13, R197, R191 ;  /* 0x000000bfc50d723e */ /* 0x000fe400000010ff */
[----:B------:R-:W-:-:S02]  /*50a0*/  F2FP.BF16.PACK_AB R14, R248, R249 ;  /* 0x000000f9f80e723e */ /* 0x000fc400000010ff */
[----:B------:R-:W-:Y:S01]  /*50b0*/  F2FP.BF16.PACK_AB R15, R229, R226 ;  /* 0x000000e2e50f723e */ /* 0x000fe200000010ff */
[----:B-1----:R-:W-:-:S06]  /*50c0*/  FFMA.FTZ R4, R104, c[0x0][0x23c], -R2 ;  /* 0x00008f0068047a23 */ /* 0x002fcc0000010802 */
[C---:B------:R-:W-:Y:S01]  /*50d0*/  HMMA.16816.F32.BF16 R48, R12.reuse, R32, R52 ;  /* 0x000000200c30723c */ /* 0x040fe20000041834 */
[----:B------:R1:W-:Y:S07]  /*50e0*/  MUFU.EX2 R175, R4 ;  /* 0x0000000400af7308 */ /* 0x0003ee0000000800 */
[C---:B------:R-:W-:Y:S01]  /*50f0*/  HMMA.16816.F32.BF16 R52, R12.reuse, R30, R24 ;  /* 0x0000001e0c34723c */ /* 0x040fe20000041818 */
[----:B------:R-:W5:Y:S07]  /*5100*/  LDSM.16.MT88.4 R24, [R205+0x4c00] ;  /* 0x004c0000cd18783b */ /* 0x000f6e0000004200 */
[----:B------:R-:W-:Y:S01]  /*5110*/  HMMA.16816.F32.BF16 R40, R12, R34, R64 ;  /* 0x000000220c28723c */ /* 0x000fe20000041840 */
[----:B-1----:R-:W-:Y:S01]  /*5120*/  FFMA.FTZ R4, R105, c[0x0][0x23c], -R2 ;  /* 0x00008f0069047a23 */ /* 0x002fe20000010802 */
[----:B------:R-:W-:-:S03]  /*5130*/  MOV R105, R242 ;  /* 0x000000f200697202 */ /* 0x000fc60000000f00 */
[----:B------:R1:W-:Y:S02]  /*5140*/  MUFU.EX2 R104, R4 ;  /* 0x0000000400687308 */ /* 0x0003e40000000800 */
[----:B-1----:R-:W-:Y:S01]  /*5150*/  FFMA.FTZ R4, R219, c[0x0][0x23c], -R0 ;  /* 0x00008f00db047a23 */ /* 0x002fe20000010800 */
[----:B------:R-:W-:-:S05]  /*5160*/  MOV R219, R240 ;  /* 0x000000f000db7202 */ /* 0x000fca0000000f00 */
[----:B------:R1:W-:Y:S02]  /*5170*/  MUFU.EX2 R93, R4 ;  /* 0x00000004005d7308 */ /* 0x0003e40000000800 */
[----:B-1----:R-:W-:Y:S01]  /*5180*/  FFMA.FTZ R4, R106, c[0x0][0x23c], -R0 ;  /* 0x00008f006a047a23 */ /* 0x002fe20000010800 */
[----:B------:R-:W-:-:S05]  /*5190*/  MOV R106, R163 ;  /* 0x000000a3006a7202 */ /* 0x000fca0000000f00 */
[----:B------:R1:W1:Y:S02]  /*51a0*/  MUFU.EX2 R97, R4 ;  /* 0x0000000400617308 */ /* 0x0002640000000800 */
[----:B-1----:R-:W-:Y:S01]  /*51b0*/  FFMA.FTZ R4, R113, c[0x0][0x23c], -R0 ;  /* 0x00008f0071047a23 */ /* 0x002fe20000010800 */
[----:B------:R-:W-:Y:S02]  /*51c0*/  MOV R113, R69 ;  /* 0x0000004500717202 */ /* 0x000fe40000000f00 */
[----:B------:R-:W-:Y:S03]  /*51d0*/  HMMA.16816.F32.BF16 R68, R12, R28, R56 ;  /* 0x0000001c0c44723c */ /* 0x000fe60000041838 */
[----:B------:R1:W-:Y:S01]  /*51e0*/  MUFU.EX2 R96, R4 ;  /* 0x0000000400607308 */ /* 0x0003e20000000800 */
[----:B------:R-:W2:Y:S03]  /*51f0*/  LDSM.16.MT88.4 R28, [R206+0x4c00] ;  /* 0x004c0000ce1c783b */ /* 0x000ea60000004200 */
[----:B----4-:R-:W-:-:S02]  /*5200*/  F2FP.BF16.PACK_AB R12, R177, R176 ;  /* 0x000000b0b10c723e */ /* 0x010fc400000010ff */
[----:B------:R-:W-:Y:S02]  /*5210*/  F2FP.BF16.PACK_AB R13, R97, R93 ;  /* 0x0000005d610d723e */ /* 0x000fe400000010ff */
[----:B------:R-:W-:Y:S01]  /*5220*/  F2FP.BF16.PACK_AB R14, R104, R175 ;  /* 0x000000af680e723e */ /* 0x000fe200000010ff */
[----:B-1----:R-:W-:Y:S01]  /*5230*/  FFMA.FTZ R4, R103, c[0x0][0x23c], -R0 ;  /* 0x00008f0067047a23 */ /* 0x002fe20000010800 */
[----:B------:R-:W-:-:S03]  /*5240*/  MOV R103, R162 ;  /* 0x000000a200677202 */ /* 0x000fc60000000f00 */
[----:B------:R1:W4:Y:S02]  /*5250*/  MUFU.EX2 R91, R4 ;  /* 0x00000004005b7308 */ /* 0x0003240000000800 */
[----:B-1----:R-:W-:Y:S01]  /*5260*/  FFMA.FTZ R4, R95, c[0x0][0x23c], -R6 ;  /* 0x00008f005f047a23 */ /* 0x002fe20000010806 */
[----:B----4-:R-:W-:-:S05]  /*5270*/  F2FP.BF16.PACK_AB R15, R91, R96 ;  /* 0x000000605b0f723e */ /* 0x010fca00000010ff */
[----:B------:R1:W-:Y:S02]  /*5280*/  MUFU.EX2 R95, R4 ;  /* 0x00000004005f7308 */ /* 0x0003e40000000800 */
[C---:B--2---:R-:W-:Y:S08]  /*5290*/  HMMA.16816.F32.BF16 R140, R12.reuse, R16, R140 ;  /* 0x000000100c8c723c */ /* 0x044ff0000004188c */
[----:B---3--:R-:W-:Y:S01]  /*52a0*/  HMMA.16816.F32.BF16 R60, R12, R20, R60 ;  /* 0x000000140c3c723c */ /* 0x008fe2000004183c */
[----:B-1----:R-:W-:Y:S01]  /*52b0*/  FFMA.FTZ R4, R112, c[0x0][0x23c], -R2 ;  /* 0x00008f0070047a23 */ /* 0x002fe20000010802 */
[----:B------:R-:W-:-:S03]  /*52c0*/  MOV R112, R161 ;  /* 0x000000a100707202 */ /* 0x000fc60000000f00 */
        /* <DEDUP_REMOVED lines=8> */
[----:B------:R-:W-:Y:S01]  /*5350*/  MOV R107, R160 ;  /* 0x000000a0006b7202 */ /* 0x000fe20000000f00 */
        /* <DEDUP_REMOVED lines=8> */
[----:B------:R1:W-:Y:S01]  /*53e0*/  MUFU.EX2 R83, R4 ;  /* 0x0000000400537308 */ /* 0x0003e20000000800 */
[----:B------:R-:W-:-:S07]  /*53f0*/  F2FP.BF16.PACK_AB R14, R102, R220 ;  /* 0x000000dc660e723e */ /* 0x000fce00000010ff */
[----:B------:R-:W-:Y:S01]  /*5400*/  HMMA.16816.F32.BF16 R36, R12, R20, R68 ;  /* 0x000000140c24723c */ /* 0x000fe20000041844 */
[----:B-1----:R-:W-:-:S07]  /*5410*/  FFMA.FTZ R4, R110, c[0x0][0x23c], -R0 ;  /* 0x00008f006e047a23 */ /* 0x002fce0000010800 */
[C---:B------:R-:W-:Y:S01]  /*5420*/  HMMA.16816.F32.BF16 R44, R12.reuse, R18, R40 ;  /* 0x000000120c2c723c */ /* 0x040fe20000041828 */
[----:B------:R-:W-:Y:S01]  /*5430*/  MOV R110, R148 ;  /* 0x00000094006e7202 */ /* 0x000fe20000000f00 */
[----:B------:R1:W3:Y:S06]  /*5440*/  MUFU.EX2 R84, R4 ;  /* 0x0000000400547308 */ /* 0x0002ec0000000800 */
[C---:B------:R-:W-:Y:S01]  /*5450*/  HMMA.16816.F32.BF16 R48, R12.reuse, R16, R48 ;  /* 0x000000100c30723c */ /* 0x040fe20000041830 */
[----:B------:R-:W-:Y:S07]  /*5460*/  LDSM.16.MT88.4 R16, [R206+0x5000] ;  /* 0x00500000ce10783b */ /* 0x000fee0000004200 */
[----:B------:R-:W-:Y:S01]  /*5470*/  HMMA.16816.F32.BF16 R40, R12, R22, R52 ;  /* 0x000000160c28723c */ /* 0x000fe20000041834 */
[----:B------:R-:W4:Y:S01]  /*5480*/  LDSM.16.MT88.4 R20, [R205+0x5000] ;  /* 0x00500000cd14783b */ /* 0x000f220000004200 */
[----:B-1----:R-:W-:-:S04]  /*5490*/  FFMA.FTZ R4, R114, c[0x0][0x23c], -R0 ;  /* 0x00008f0072047a23 */ /* 0x002fc80000010800 */
[----:B------:R1:W-:Y:S01]  /*54a0*/  MUFU.EX2 R82, R4 ;  /* 0x0000000400527308 */ /* 0x0003e20000000800 */
[----:B--2---:R-:W-:Y:S02]  /*54b0*/  F2FP.BF16.PACK_AB R12, R88, R89 ;  /* 0x00000059580c723e */ /* 0x004fe400000010ff */
[----:B---3--:R-:W-:Y:S02]  /*54c0*/  F2FP.BF16.PACK_AB R13, R84, R83 ;  /* 0x00000053540d723e */ /* 0x008fe400000010ff */
[----:B------:R-:W-:Y:S01]  /*54d0*/  F2FP.BF16.PACK_AB R14, R85, R86 ;  /* 0x00000056550e723e */ /* 0x000fe200000010ff */
[----:B-1----:R-:W-:-:S04]  /*54e0*/  FFMA.FTZ R4, R111, c[0x0][0x23c], -R0 ;  /* 0x00008f006f047a23 */ /* 0x002fc80000010800 */
[----:B------:R1:W2:Y:S02]  /*54f0*/  MUFU.EX2 R81, R4 ;  /* 0x0000000400517308 */ /* 0x0002a40000000800 */
[----:B-1----:R-:W-:Y:S01]  /*5500*/  FFMA.FTZ R4, R98, c[0x0][0x23c], -R6 ;  /* 0x00008f0062047a23 */ /* 0x002fe20000010806 */
[----:B--2---:R-:W-:-:S05]  /*5510*/  F2FP.BF16.PACK_AB R15, R81, R82 ;  /* 0x00000052510f723e */ /* 0x004fca00000010ff */
[----:B------:R1:W-:Y:S02]  /*5520*/  MUFU.EX2 R87, R4 ;  /* 0x0000000400577308 */ /* 0x0003e40000000800 */
[C---:B-----5:R-:W-:Y:S08]  /*5530*/  HMMA.16816.F32.BF16 R140, R12.reuse, R24, R140 ;  /* 0x000000180c8c723c */ /* 0x060ff0000004188c */
        /* <DEDUP_REMOVED lines=18> */
[----:B------:R-:W5:Y:S01]  /*5660*/  LDSM.16.MT88.4 R28, [R206+0x5400] ;  /* 0x00540000ce1c783b */ /* 0x000f620000004200 */
[----:B---3--:R-:W-:-:S04]  /*5670*/  FFMA.FTZ R4, R109, c[0x0][0x23c], -R2 ;  /* 0x00008f006d047a23 */ /* 0x008fc80000010802 */
[----:B------:R3:W3:Y:S01]  /*5680*/  MUFU.EX2 R77, R4 ;  /* 0x00000004004d7308 */ /* 0x0006e20000000800 */
[----:B--2---:R-:W-:Y:S01]  /*5690*/  F2FP.BF16.PACK_AB R12, R79, R80 ;  /* 0x000000504f0c723e */ /* 0x004fe200000010ff */
[----:B---3--:R-:W-:Y:S01]  /*56a0*/  FFMA.FTZ R4, R128, c[0x0][0x23c], -R0 ;  /* 0x00008f0080047a23 */ /* 0x008fe20000010800 */
[----:B------:R-:W-:-:S05]  /*56b0*/  F2FP.BF16.PACK_AB R14, R77, R78 ;  /* 0x0000004e4d0e723e */ /* 0x000fca00000010ff */
        /* <DEDUP_REMOVED lines=30> */
[----:B------:R-:W1:Y:S01]  /*58a0*/  LDSM.16.MT88.4 R16, [R206+0x5800] ;  /* 0x00580000ce10783b */ /* 0x000e620000004200 */
[----:B----4-:R-:W-:-:S04]  /*58b0*/  FFMA.FTZ R4, R118, c[0x0][0x23c], -R2 ;  /* 0x00008f0076047a23 */ /* 0x010fc80000010802 */
[----:B------:R4:W4:Y:S01]  /*58c0*/  MUFU.EX2 R68, R4 ;  /* 0x0000000400447308 */ /* 0x0009220000000800 */
[----:B---3--:R-:W-:Y:S01]  /*58d0*/  F2FP.BF16.PACK_AB R12, R70, R71 ;  /* 0x00000047460c723e */ /* 0x008fe200000010ff */
[----:B----4-:R-:W-:Y:S01]  /*58e0*/  FFMA.FTZ R4, R145, c[0x0][0x23c], -R0 ;  /* 0x00008f0091047a23 */ /* 0x010fe20000010800 */
[----:B------:R-:W-:-:S05]  /*58f0*/  F2FP.BF16.PACK_AB R14, R68, R69 ;  /* 0x00000045440e723e */ /* 0x000fca00000010ff */
[----:B------:R3:W-:Y:S02]  /*5900*/  MUFU.EX2 R65, R4 ;  /* 0x0000000400417308 */ /* 0x0007e40000000800 */
[----:B---3--:R-:W-:-:S06]  /*5910*/  FFMA.FTZ R4, R133, c[0x0][0x23c], -R0 ;  /* 0x00008f0085047a23 */ /* 0x008fcc0000010800 */
[----:B------:R3:W4:Y:S02]  /*5920*/  MUFU.EX2 R67, R4 ;  /* 0x0000000400437308 */ /* 0x0007240000000800 */
[----:B---3--:R-:W-:Y:S01]  /*5930*/  FFMA.FTZ R4, R139, c[0x0][0x23c], -R0 ;  /* 0x00008f008b047a23 */ /* 0x008fe20000010800 */
[----:B----4-:R-:W-:-:S05]  /*5940*/  F2FP.BF16.PACK_AB R13, R67, R65 ;  /* 0x00000041430d723e */ /* 0x010fca00000010ff */
        /* <DEDUP_REMOVED lines=10> */
[C---:B-----5:R-:W-:Y:S08]  /*59f0*/  HMMA.16816.F32.BF16 R160, R12.reuse, R28, R160 ;  /* 0x0000001c0ca0723c */ /* 0x060ff000000418a0 */
        /* <DEDUP_REMOVED lines=10> */
[----:B------:R1:W-:Y:S06]  /*5aa0*/  MUFU.EX2 R60, R4 ;  /* 0x00000004003c7308 */ /* 0x0003ec0000000800 */
[--C-:B------:R-:W-:Y:S01]  /*5ab0*/  FFMA.FTZ R24, R147, c[0x0][0x23c], -R6.reuse ;  /* 0x00008f0093187a23 */ /* 0x100fe20000010806 */
[----:B------:R-:W-:Y:S01]  /*5ac0*/  HMMA.16816.F32.BF16 R44, R12, R28, R44 ;  /* 0x0000001c0c2c723c */ /* 0x000fe2000004182c */
[----:B------:R-:W-:-:S04]  /*5ad0*/  FFMA.FTZ R6, R146, c[0x0][0x23c], -R6 ;  /* 0x00008f0092067a23 */ /* 0x000fc80000010806 */
[----:B------:R-:W-:Y:S03]  /*5ae0*/  MUFU.EX2 R240, R6 ;  /* 0x0000000600f07308 */ /* 0x000fe60000000800 */
[----:B------:R-:W-:Y:S01]  /*5af0*/  HMMA.16816.F32.BF16 R28, R12, R30, R32 ;  /* 0x0000001e0c1c723c */ /* 0x000fe20000041820 */
[----:B------:R-:W4:Y:S01]  /*5b00*/  LDSM.16.MT88.4 R32, [R206+0x5c00] ;  /* 0x005c0000ce20783b */ /* 0x000f220000004200 */
[----:B-1----:R-:W-:-:S03]  /*5b10*/  FFMA.FTZ R4, R130, c[0x0][0x23c], -R2 ;  /* 0x00008f0082047a23 */ /* 0x002fc60000010802 */
[----:B------:R-:W1:Y:S02]  /*5b20*/  MUFU.EX2 R24, R24 ;  /* 0x0000001800187308 */ /* 0x000e640000000800 */
[----:B---3--:R-:W-:-:S06]  /*5b30*/  F2FP.BF16.PACK_AB R12, R61, R62 ;  /* 0x0000003e3d0c723e */ /* 0x008fcc00000010ff */
[----:B------:R3:W5:Y:S01]  /*5b40*/  MUFU.EX2 R59, R4 ;  /* 0x00000004003b7308 */ /* 0x0007620000000800 */
[----:B-1----:R-:W-:Y:S01]  /*5b50*/  F2FP.BF16.PACK_AB R171, R240, R24 ;  /* 0x00000018f0ab723e */ /* 0x002fe200000010ff */
[----:B---3--:R-:W-:Y:S01]  /*5b60*/  FFMA.FTZ R4, R159, c[0x0][0x23c], -R0 ;  /* 0x00008f009f047a23 */ /* 0x008fe20000010800 */
[----:B-----5:R-:W-:-:S05]  /*5b70*/  F2FP.BF16.PACK_AB R14, R59, R60 ;  /* 0x0000003c3b0e723e */ /* 0x020fca00000010ff */
        /* <DEDUP_REMOVED lines=11> */
[C---:B--2---:R-:W-:Y:S08]  /*5c30*/  HMMA.16816.F32.BF16 R140, R12.reuse, R20, R140 ;  /* 0x000000140c8c723c */ /* 0x044ff0000004188c */
[----:B------:R-:W-:Y:S01]  /*5c40*/  HMMA.16816.F32.BF16 R148, R12, R22, R148 ;  /* 0x000000160c94723c */ /* 0x000fe20000041894 */
[----:B-1----:R-:W-:-:S04]  /*5c50*/  FFMA.FTZ R4, R156, c[0x0][0x23c], -R2 ;  /* 0x00008f009c047a23 */ /* 0x002fc80000010802 */
[----:B------:R1:W-:Y:S03]  /*5c60*/  MUFU.EX2 R52, R4 ;  /* 0x0000000400347308 */ /* 0x0003e60000000800 */
[C---:B------:R-:W-:Y:S08]  /*5c70*/  HMMA.16816.F32.BF16 R160, R12.reuse, R16, R160 ;  /* 0x000000100ca0723c */ /* 0x040ff000000418a0 */
[----:B------:R-:W-:Y:S01]  /*5c80*/  HMMA.16816.F32.BF16 R36, R12, R18, R36 ;  /* 0x000000120c24723c */ /* 0x000fe20000041824 */
[----:B-1----:R-:W-:-:S06]  /*5c90*/  FFMA.FTZ R4, R144, c[0x0][0x23c], -R2 ;  /* 0x00008f0090047a23 */ /* 0x002fcc0000010802 */
[----:B------:R-:W-:Y:S01]  /*5ca0*/  F2FP.BF16.PACK_AB R12, R192, R201 ;  /* 0x000000c9c00c723e */ /* 0x000fe200000010ff */
[----:B------:R-:W-:Y:S01]  /*5cb0*/  FFMA.FTZ R2, R134, c[0x0][0x23c], -R2 ;  /* 0x00008f0086027a23 */ /* 0x000fe20000010802 */
[----:B------:R-:W-:Y:S01]  /*5cc0*/  F2FP.BF16.PACK_AB R13, R87, R95 ;  /* 0x0000005f570d723e */ /* 0x000fe200000010ff */
[----:B------:R1:W-:Y:S01]  /*5cd0*/  MUFU.EX2 R27, R4 ;  /* 0x00000004001b7308 */ /* 0x0003e20000000800 */
[----:B------:R-:W-:Y:S02]  /*5ce0*/  F2FP.BF16.PACK_AB R14, R193, R200 ;  /* 0x000000c8c10e723e */ /* 0x000fe400000010ff */
[----:B------:R-:W-:-:S05]  /*5cf0*/  F2FP.BF16.PACK_AB R15, R66, R76 ;  /* 0x0000004c420f723e */ /* 0x000fca00000010ff */
[----:B------:R2:W3:Y:S02]  /*5d00*/  MUFU.EX2 R242, R2 ;  /* 0x0000000200f27308 */ /* 0x0004e40000000800 */
[----:B------:R-:W-:Y:S01]  /*5d10*/  HMMA.16816.F32.BF16 R144, R12, R20, R48 ;  /* 0x000000140c90723c */ /* 0x000fe20000041830 */
[----:B-1----:R-:W-:-:S06]  /*5d20*/  FFMA.FTZ R4, R167, c[0x0][0x23c], -R0 ;  /* 0x00008f00a7047a23 */ /* 0x002fcc0000010800 */
[----:B------:R-:W-:Y:S01]  /*5d30*/  FADD.FTZ R20, R190, R188 ;  /* 0x000000bcbe147221 */ /* 0x000fe20000010000 */
[----:B------:R-:W-:Y:S01]  /*5d40*/  HMMA.16816.F32.BF16 R44, R12, R16, R44 ;  /* 0x000000100c2c723c */ /* 0x000fe2000004182c */
[----:B------:R1:W-:Y:S01]  /*5d50*/  MUFU.EX2 R21, R4 ;  /* 0x0000000400157308 */ /* 0x0003e20000000800 */
[----:B--2---:R-:W-:Y:S01]  /*5d60*/  FFMA.FTZ R2, R170, c[0x0][0x23c], -R0 ;  /* 0x00008f00aa027a23 */ /* 0x004fe20000010800 */
[----:B---3--:R-:W-:-:S05]  /*5d70*/  F2FP.BF16.PACK_AB R166, R242, R27 ;  /* 0x0000001bf2a6723e */ /* 0x008fca00000010ff */
[----:B------:R-:W-:Y:S01]  /*5d80*/  HMMA.16816.F32.BF16 R40, R12, R22, R40 ;  /* 0x000000160c28723c */ /* 0x000fe20000041828 */
[----:B------:R2:W-:Y:S01]  /*5d90*/  MUFU.EX2 R26, R2 ;  /* 0x00000002001a7308 */ /* 0x0005e20000000800 */
[----:B------:R-:W-:-:S06]  /*5da0*/  F2FP.BF16.PACK_AB R170, R187, R186 ;  /* 0x000000babbaa723e */ /* 0x000fcc00000010ff */
[----:B------:R-:W-:Y:S01]  /*5db0*/  HMMA.16816.F32.BF16 R28, R12, R18, R28 ;  /* 0x000000120c1c723c */ /* 0x000fe2000004181c */
[----:B-1----:R-:W-:Y:S01]  /*5dc0*/  FADD.FTZ R4, R237, R236 ;  /* 0x000000eced047221 */ /* 0x002fe20000010000 */
[----:B------:R1:W-:Y:S01]  /*5dd0*/  MUFU.EX2 R16, R5 ;  /* 0x0000000500107308 */ /* 0x0003e20000000800 */
[----:B--2---:R-:W-:-:S07]  /*5de0*/  FFMA.FTZ R2, R168, c[0x0][0x23c], -R0 ;  /* 0x00008f00a8027a23 */ /* 0x004fce0000010800 */
[----:B------:R-:W2:Y:S01]  /*5df0*/  MUFU.EX2 R13, R11 ;  /* 0x0000000b000d7308 */ /* 0x000ea20000000800 */
[----:B------:R-:W-:Y:S01]  /*5e00*/  FFMA.FTZ R0, R164, c[0x0][0x23c], -R0 ;  /* 0x00008f00a4007a23 */ /* 0x000fe20000010800 */
[----:B------:R-:W-:Y:S02]  /*5e10*/  F2FP.BF16.PACK_AB R164, R52, R53 ;  /* 0x0000003534a4723e */ /* 0x000fe400000010ff */
[----:B------:R-:W-:-:S04]  /*5e20*/  F2FP.BF16.PACK_AB R168, R202, R194 ;  /* 0x000000c2caa8723e */ /* 0x000fc800000010ff */
[----:B------:R-:W3:Y:S01]  /*5e30*/  MUFU.EX2 R25, R2 ;  /* 0x0000000200197308 */ /* 0x000ee20000000800 */
[----:B-1----:R-:W-:Y:S02]  /*5e40*/  FADD.FTZ R5, R238, R4 ;  /* 0x00000004ee057221 */ /* 0x002fe40000010000 */
[----:B------:R-:W-:Y:S02]  /*5e50*/  FADD.FTZ R4, R189, R20 ;  /* 0x00000014bd047221 */ /* 0x000fe40000010000 */
[----:B------:R-:W-:Y:S02]  /*5e60*/  FADD.FTZ R5, R239, R5 ;  /* 0x00000005ef057221 */ /* 0x000fe40000010000 */
[----:B------:R-:W-:Y:S01]  /*5e70*/  FADD.FTZ R4, R196, R4 ;  /* 0x00000004c4047221 */ /* 0x000fe20000010000 */
[----:B------:R-:W1:Y:S01]  /*5e80*/  MUFU.EX2 R243, R0 ;  /* 0x0000000000f37308 */ /* 0x000e620000000800 */
[----:B------:R-:W-:Y:S01]  /*5e90*/  FADD.FTZ R6, R241, R5 ;  /* 0x00000005f1067221 */ /* 0x000fe20000010000 */
[----:B--2---:R-:W-:Y:S01]  /*5ea0*/  F2FP.BF16.PACK_AB R169, R13, R16 ;  /* 0x000000100da9723e */ /* 0x004fe200000010ff */
[----:B------:R-:W-:-:S02]  /*5eb0*/  FADD.FTZ R5, R191, R4 ;  /* 0x00000004bf057221 */ /* 0x000fc40000010000 */
[----:B------:R-:W-:Y:S02]  /*5ec0*/  FADD.FTZ R4, R245, R6 ;  /* 0x00000006f5047221 */ /* 0x000fe40000010000 */
[----:B------:R-:W-:Y:S01]  /*5ed0*/  FADD.FTZ R5, R197, R5 ;  /* 0x00000005c5057221 */ /* 0x000fe20000010000 */
[----:B---3--:R-:W-:Y:S01]  /*5ee0*/  F2FP.BF16.PACK_AB R165, R25, R26 ;  /* 0x0000001a19a5723e */ /* 0x008fe200000010ff */
[----:B------:R-:W-:Y:S01]  /*5ef0*/  FADD.FTZ R2, R123, R120 ;  /* 0x000000787b027221 */ /* 0x000fe20000010000 */
[C---:B------:R-:W-:Y:S01]  /*5f00*/  HMMA.16816.F32.BF16 R144, R168.reuse, R152, R144 ;  /* 0x00000098a890723c */ /* 0x040fe20000041890 */
[----:B------:R-:W-:Y:S02]  /*5f10*/  FADD.FTZ R4, R249, R4 ;  /* 0x00000004f9047221 */ /* 0x000fe40000010000 */
[----:B------:R-:W-:Y:S02]  /*5f20*/  FADD.FTZ R2, R121, R2 ;  /* 0x0000000279027221 */ /* 0x000fe40000010000 */
[----:B------:R-:W-:Y:S01]  /*5f30*/  FADD.FTZ R5, R226, R5 ;  /* 0x00000005e2057221 */ /* 0x000fe20000010000 */
[----:B-1----:R-:W-:Y:S01]  /*5f40*/  F2FP.BF16.PACK_AB R167, R243, R21 ;  /* 0x00000015f3a7723e */ /* 0x002fe200000010ff */
[----:B------:R-:W-:Y:S01]  /*5f50*/  FADD.FTZ R0, R94, R90 ;  /* 0x0000005a5e007221 */ /* 0x000fe20000010000 */
[----:B----4-:R-:W-:Y:S01]  /*5f60*/  HMMA.16816.F32.BF16 R156, R168, R32, R44 ;  /* 0x00000020a89c723c */ /* 0x010fe2000004182c */
        /* <DEDUP_REMOVED lines=24> */
[-C--:B------:R-:W-:Y:S01]  /*60f0*/  HMMA.16816.F32.BF16 R164, R164, R34.reuse, R36 ;  /* 0x00000022a4a4723c */ /* 0x080fe20000041824 */
        /* <DEDUP_REMOVED lines=86> */
[----:B------:R-:W-:Y:S01]  /*6660*/  FADD.FTZ R243, R243, R0 ;  /* 0x00000000f3f37221 */ /* 0x000fe20000010000 */
[----:B------:R-:W-:Y:S01]  /*6670*/  MOV R0, R122 ;  /* 0x0000007a00007202 */ /* 0x000fe20000000f00 */
[----:B------:R-:W-:Y:S02]  /*6680*/  FADD.FTZ R241, R187, R5 ;  /* 0x00000005bbf17221 */ /* 0x000fe40000010000 */
[----:B------:R-:W-:Y:S02]  /*6690*/  FADD.FTZ R240, R240, R4 ;  /* 0x00000004f0f07221 */ /* 0x000fe40000010000 */
[----:B------:R-:W-:Y:S01]  /*66a0*/  FADD.FTZ R242, R242, R2 ;  /* 0x00000002f2f27221 */ /* 0x000fe20000010000 */
[----:B------:R-:W-:Y:S05]  /*66b0*/  @!P1 BRA `(.L_x_71) ;  /* 0x0000577000009947 */ /* 0x000fea0003800000 */
[----:B------:R-:W2:Y:S01]  /*66c0*/  LDL.64 R192, [R1+0x18] ;  /* 0x0000180001c07983 */ /* 0x000ea20000100a00 */
[----:B------:R-:W-:Y:S01]  /*66d0*/  IMAD.MOV.U32 R187, RZ, RZ, c[0x0][0x1a0] ;  /* 0x00006800ffbb7624 */ /* 0x000fe200078e00ff */
[----:B------:R-:W-:Y:S01]  /*66e0*/  IADD3 R4, R244, -0x2, RZ ;  /* 0xfffffffef4047810 */ /* 0x000fe20007ffe0ff */
[----:B------:R-:W-:Y:S01]  /*66f0*/  IMAD.MOV.U32 R202, RZ, RZ, 0x7 ;  /* 0x00000007ffca7424 */ /* 0x000fe200078e00ff */
[----:B------:R-:W-:Y:S01]  /*6700*/  ISETP.GE.AND P0, PT, R246, c[0x0][0x220], PT ;  /* 0x00008800f6007a0c */ /* 0x000fe20003f06270 */
[----:B------:R-:W-:Y:S01]  /*6710*/  IMAD.SHL.U32 R186, R187, 0x80, RZ ;  /* 0x00000080bbba7824 */ /* 0x000fe200078e00ff */
[----:B------:R-:W-:Y:S01]  /*6720*/  SHF.R.S32.HI R0, RZ, 0x1f, R4 ;  /* 0x0000001fff007819 */ /* 0x000fe20000011404 */
[----:B------:R-:W-:-:S04]  /*6730*/  DEPBAR.LE SB0, 0x0 ;  /* 0x000080000000791a */ /* 0x000fc80000000000 */
[----:B------:R-:W-:Y:S01]  /*6740*/  SHF.L.U64.HI R202, R187, R202, c[0x0][0x1a4] ;  /* 0x00006900bbca7619 */ /* 0x000fe200000102ca */
[----:B------:R-:W-:Y:S04]  /*6750*/  BAR.SYNC.DEFER_BLOCKING 0x0 ;  /* 0x0000000000007b1d */ /* 0x000fe80000010000 */
[----:B------:R-:W-:Y:S02]  /*6760*/  IMAD R6, R202, R4, RZ ;  /* 0x00000004ca067224 */ /* 0x000fe400078e02ff */
[----:B------:R-:W-:Y:S02]  /*6770*/  IMAD.MOV.U32 R202, RZ, RZ, c[0x0][0x1a0] ;  /* 0x00006800ffca7624 */ /* 0x000fe400078e00ff */
[----:B------:R-:W-:Y:S02]  /*6780*/  IMAD R6, R0, R186, R6 ;  /* 0x000000ba00067224 */ /* 0x000fe400078e0206 */
[----:B------:R-:W-:-:S02]  /*6790*/  @!P0 IMAD.MOV.U32 R11, RZ, RZ, c[0x0][0x1a4] ;  /* 0x00006900ff0b8624 */ /* 0x000fc400078e00ff */
[----:B------:R-:W-:Y:S01]  /*67a0*/  @!P0 IMAD.MOV.U32 R12, RZ, RZ, c[0x0][0x1a4] ;  /* 0x00006900ff0c8624 */ /* 0x000fe200078e00ff */
[----:B------:R-:W-:Y:S04]  /*67b0*/  @P0 STS [R217+0x4000], RZ ;  /* 0x004000ffd9000388 */ /* 0x000fe80000000800 */
[----:B------:R-:W-:Y:S04]  /*67c0*/  @P0 STS [R217+0x4004], RZ ;  /* 0x004004ffd9000388 */ /* 0x000fe80000000800 */
[----:B------:R-:W-:Y:S01]  /*67d0*/  @P0 STS.64 [R217+0x4008], RZ ;  /* 0x004008ffd9000388 */ /* 0x000fe20000000a00 */
[----:B--2---:R-:W-:-:S04]  /*67e0*/  IMAD.WIDE.U32 R4, R4, R186, R192 ;  /* 0x000000ba04047225 */ /* 0x004fc800078e00c0 */
[C---:B------:R-:W-:Y:S01]  /*67f0*/  IMAD.SHL.U32 R186, R187.reuse, 0x20, RZ ;  /* 0x00000020bbba7824 */ /* 0x040fe200078e00ff */
[-C--:B------:R-:W-:Y:S01]  /*6800*/  @!P0 LEA R2, P2, R187, R4.reuse, 0x6 ;  /* 0x00000004bb028211 */ /* 0x080fe200078430ff */
[----:B------:R-:W-:Y:S01]  /*6810*/  IMAD.IADD R5, R5, 0x1, R6 ;  /* 0x0000000105057824 */ /* 0x000fe200078e0206 */
[----:B------:R-:W-:Y:S02]  /*6820*/  @!P0 LEA R18, P5, R4, c[0x0][0x170], 0x1 ;  /* 0x00005c0004128a11 */ /* 0x000fe400078a08ff */
[----:B------:R-:W-:Y:S01]  /*6830*/  @!P0 IADD3 R0, P4, R186, R4, RZ ;  /* 0x00000004ba008210 */ /* 0x000fe20007f9e0ff */
[----:B------:R-:W-:Y:S01]  /*6840*/  IMAD.MOV.U32 R186, RZ, RZ, 0x5 ;  /* 0x00000005ffba7424 */ /* 0x000fe200078e00ff */
[----:B------:R-:W-:Y:S02]  /*6850*/  @!P0 LEA.HI.X R11, R187, R5, R11, 0x6, P2 ;  /* 0x00000005bb0b8211 */ /* 0x000fe400010f340b */
[----:B------:R-:W-:Y:S02]  /*6860*/  @!P0 LEA R16, P3, R0, c[0x0][0x170], 0x1 ;  /* 0x00005c0000108a11 */ /* 0x000fe400078608ff */
[----:B------:R-:W-:-:S02]  /*6870*/  SHF.L.U64.HI R186, R202, R186, c[0x0][0x1a4] ;  /* 0x00006900caba7619 */ /* 0x000fc400000102ba */
[--C-:B------:R-:W-:Y:S02]  /*6880*/  @!P0 LEA.HI.X R19, R4, c[0x0][0x174], R5.reuse, 0x1, P5 ;  /* 0x00005d0004138a11 */ /* 0x100fe400028f0c05 */
[----:B------:R-:W-:Y:S01]  /*6890*/  @!P0 LEA R14, P1, R2, c[0x0][0x170], 0x1 ;  /* 0x00005c00020e8a11 */ /* 0x000fe200078208ff */
[--C-:B------:R-:W-:Y:S02]  /*68a0*/  @!P0 IMAD.X R6, R186, 0x1, R5.reuse, P4 ;  /* 0x00000001ba068824 */ /* 0x100fe400020e0605 */
[----:B------:R-:W-:Y:S01]  /*68b0*/  @!P0 IMAD.WIDE.U32 R4, R187, 0x60, R4 ;  /* 0x00000060bb048825 */ /* 0x000fe200078e0004 */
[----:B------:R-:W-:Y:S01]  /*68c0*/  @!P0 LEA.HI.X R15, R2, c[0x0][0x174], R11, 0x1, P1 ;  /* 0x00005d00020f8a11 */ /* 0x000fe200008f0c0b */
[----:B------:R-:W-:Y:S01]  /*68d0*/  @!PT LDS RZ, [RZ] ;  /* 0x00000000fffff984 */ /* 0x000fe20000000800 */
[----:B------:R-:W-:Y:S01]  /*68e0*/  @!PT LDS RZ, [RZ] ;  /* 0x00000000fffff984 */ /* 0x000fe20000000800 */
[----:B------:R-:W-:Y:S01]  /*68f0*/  @!PT LDS RZ, [RZ] ;  /* 0x00000000fffff984 */ /* 0x000fe20000000800 */
[----:B------:R1:W-:Y:S01]  /*6900*/  @!P0 LDGSTS.E.BYPASS.LTC128B.128 [R217+0x4000], [R18.64] ;  /* 0x0400000012d98fae */ /* 0x0003e2000b901d48 */
[----:B------:R-:W-:Y:S01]  /*6910*/  @!P0 LEA.HI.X R17, R0, c[0x0][0x174], R6, 0x1, P3 ;  /* 0x00005d0000118a11 */ /* 0x000fe200018f0c06 */
[----:B------:R-:W-:Y:S01]  /*6920*/  @!P0 IMAD R0, R12, 0x60, RZ ;  /* 0x000000600c008824 */ /* 0x000fe200078e02ff */
[----:B------:R-:W-:Y:S01]  /*6930*/  @!P0 LEA R12, P1, R4, c[0x0][0x170], 0x1 ;  /* 0x00005c00040c8a11 */ /* 0x000fe200078208ff */
[----:B------:R-:W-:Y:S02]  /*6940*/  @P0 STS.128 [R217+0x4800], RZ ;  /* 0x004800ffd9000388 */ /* 0x000fe40000000c00 */
[----:B------:R-:W-:-:S02]  /*6950*/  @!P0 IMAD.IADD R0, R0, 0x1, R5 ;  /* 0x0000000100008824 */ /* 0x000fc400078e0205 */
[----:B------:R-:W-:Y:S01]  /*6960*/  @!PT LDS RZ, [RZ] ;  /* 0x00000000fffff984 */ /* 0x000fe20000000800 */
[----:B------:R-:W-:Y:S01]  /*6970*/  @!PT LDS RZ, [RZ] ;  /* 0x00000000fffff984 */ /* 0x000fe20000000800 */
[----:B------:R-:W-:Y:S01]  /*6980*/  @!PT LDS RZ, [RZ] ;  /* 0x00000000fffff984 */ /* 0x000fe20000000800 */
[----:B------:R1:W-:Y:S03]  /*6990*/  @!P0 LDGSTS.E.BYPASS.LTC128B.128 [R217+0x4800], [R16.64] ;  /* 0x0480000010d98fae */ /* 0x0003e6000b901d48 */
[----:B------:R-:W-:Y:S01]  /*69a0*/  @!P0 LEA.HI.X R13, R4, c[0x0][0x174], R0, 0x1, P1 ;  /* 0x00005d00040d8a11 */ /* 0x000fe200008f0c00 */
[----:B------:R-:W-:Y:S04]  /*69b0*/  @P0 STS.128 [R217+0x5000], RZ ;  /* 0x005000ffd9000388 */ /* 0x000fe80000000c00 */
[----:B------:R-:W-:Y:S01]  /*69c0*/  @!PT LDS RZ, [RZ] ;  /* 0x00000000fffff984 */ /* 0x000fe20000000800 */
[----:B------:R-:W-:Y:S01]  /*69d0*/  @!PT LDS RZ, [RZ] ;  /* 0x00000000fffff984 */ /* 0x000fe20000000800 */
[----:B------:R-:W-:Y:S01]  /*69e0*/  @!PT LDS RZ, [RZ] ;  /* 0x00000000fffff984 */ /* 0x000fe20000000800 */
[----:B------:R2:W-:Y:S04]  /*69f0*/  @!P0 LDGSTS.E.BYPASS.LTC128B.128 [R217+0x5000], [R14.64] ;  /* 0x050000000ed98fae */ /* 0x0005e8000b901d48 */
[----:B------:R-:W-:Y:S04]  /*6a00*/  @P0 STS.128 [R217+0x5800], RZ ;  /* 0x005800ffd9000388 */ /* 0x000fe80000000c00 */
[----:B------:R-:W-:Y:S01]  /*6a10*/  @!PT LDS RZ, [RZ] ;  /* 0x00000000fffff984 */ /* 0x000fe20000000800 */
[----:B------:R-:W-:Y:S01]  /*6a20*/  @!PT LDS RZ, [RZ] ;  /* 0x00000000fffff984 */ /* 0x000fe20000000800 */
[----:B------:R-:W-:Y:S01]  /*6a30*/  @!PT LDS RZ, [RZ] ;  /* 0x00000000fffff984 */ /* 0x000fe20000000800 */
[----:B------:R2:W-:Y:S04]  /*6a40*/  @!P0 LDGSTS.E.BYPASS.LTC128B.128 [R217+0x5800], [R12.64] ;  /* 0x058000000cd98fae */ /* 0x0005e8000b901d48 */
[----:B------:R-:W-:Y:S04]  /*6a50*/  LDSM.16.M88.4 R44, [R204+0x2000] ;  /* 0x00200000cc2c783b */ /* 0x000fe80000000200 */
[----:B------:R-:W-:Y:S04]  /*6a60*/  LDSM.16.M88.4 R40, [R204+0x2400] ;  /* 0x00240000cc28783b */ /* 0x000fe80000000200 */
[----:B------:R-:W-:Y:S04]  /*6a70*/  LDSM.16.M88.4 R36, [R204+0x2800] ;  /* 0x00280000cc24783b */ /* 0x000fe80000000200 */
[----:B------:R-:W-:Y:S04]  /*6a80*/  LDSM.16.M88.4 R32, [R204+0x2c00] ;  /* 0x002c0000cc20783b */ /* 0x000fe80000000200 */
[----:B------:R-:W-:Y:S04]  /*6a90*/  LDSM.16.M88.4 R28, [R204+0x3000] ;  /* 0x00300000cc1c783b */ /* 0x000fe80000000200 */
[----:B------:R-:W-:Y:S04]  /*6aa0*/  LDSM.16.M88.4 R24, [R204+0x3400] ;  /* 0x00340000cc18783b */ /* 0x000fe80000000200 */
[----:B--2---:R-:W2:Y:S04]  /*6ab0*/  LDSM.16.M88.4 R12, [R207+0x1000] ;  /* 0x00100000cf0c783b */ /* 0x004ea80000000200 */
[----:B-1----:R-:W1:Y:S04]  /*6ac0*/  LDSM.16.M88.4 R16, [R204+0x3800] ;  /* 0x00380000cc10783b */ /* 0x002e680000000200 */
[----:B------:R-:W3:Y:S04]  /*6ad0*/  LDSM.16.M88.4 R48, [R204+0x3c00] ;  /* 0x003c0000cc30783b */ /* 0x000ee80000000200 */
[----:B------:R-:W4:Y:S04]  /*6ae0*/  LDSM.16.M88.4 R20, [R207] ;  /* 0x00000000cf14783b */ /* 0x000f280000000200 */
[----:B------:R-:W0:Y:S01]  /*6af0*/  LDGDEPBAR ;  /* 0x00000000000079af */ /* 0x000e220000000000 */
[C---:B--2---:R-:W-:Y:S08]  /*6b00*/  HMMA.16816.F32.BF16 R92, R12.reuse, R44, RZ ;  /* 0x0000002c0c5c723c */ /* 0x044ff000000418ff */
[C---:B------:R-:W-:Y:S08]  /*6b10*/  HMMA.16816.F32.BF16 R120, R12.reuse, R46, RZ ;  /* 0x0000002e0c78723c */ /* 0x040ff000000418ff */
[C---:B------:R-:W-:Y:S08]  /*6b20*/  HMMA.16816.F32.BF16 R88, R12.reuse, R40, RZ ;  /* 0x000000280c58723c */ /* 0x040ff000000418ff */
[C---:B------:R-:W-:Y:S08]  /*6b30*/  HMMA.16816.F32.BF16 R84, R12.reuse, R36, RZ ;  /* 0x000000240c54723c */ /* 0x040ff000000418ff */
[C---:B------:R-:W-:Y:S08]  /*6b40*/  HMMA.16816.F32.BF16 R80, R12.reuse, R32, RZ ;  /* 0x000000200c50723c */ /* 0x040ff000000418ff */
[C---:B------:R-:W-:Y:S08]  /*6b50*/  HMMA.16816.F32.BF16 R100, R12.reuse, R28, RZ ;  /* 0x0000001c0c64723c */ /* 0x040ff000000418ff */
[C---:B------:R-:W-:Y:S08]  /*6b60*/  HMMA.16816.F32.BF16 R104, R12.reuse, R24, RZ ;  /* 0x000000180c68723c */ /* 0x040ff000000418ff */
[C---:B-1----:R-:W-:Y:S08]  /*6b70*/  HMMA.16816.F32.BF16 R112, R12.reuse, R16, RZ ;  /* 0x000000100c70723c */ /* 0x042ff000000418ff */
[C---:B---3--:R-:W-:Y:S08]  /*6b80*/  HMMA.16816.F32.BF16 R108, R12.reuse, R48, RZ ;  /* 0x000000300c6c723c */ /* 0x048ff000000418ff */
[C---:B------:R-:W-:Y:S08]  /*6b90*/  HMMA.16816.F32.BF16 R172, R12.reuse, R42, RZ ;  /* 0x0000002a0cac723c */ /* 0x040ff000000418ff */
[C---:B------:R-:W-:Y:S08]  /*6ba0*/  HMMA.16816.F32.BF16 R192, R12.reuse, R38, RZ ;  /* 0x000000260cc0723c */ /* 0x040ff000000418ff */
[C---:B------:R-:W-:Y:S08]  /*6bb0*/  HMMA.16816.F32.BF16 R220, R12.reuse, R34, RZ ;  /* 0x000000220cdc723c */ /* 0x040ff000000418ff */
[C---:B------:R-:W-:Y:S08]  /*6bc0*/  HMMA.16816.F32.BF16 R232, R12.reuse, R30, RZ ;  /* 0x0000001e0ce8723c */ /* 0x040ff000000418ff */
[C---:B------:R-:W-:Y:S08]  /*6bd0*/  HMMA.16816.F32.BF16 R236, R12.reuse, R26, RZ ;  /* 0x0000001a0cec723c */ /* 0x040ff000000418ff */
[C---:B------:R-:W-:Y:S08]  /*6be0*/  HMMA.16816.F32.BF16 R52, R12.reuse, R18, RZ ;  /* 0x000000120c34723c */ /* 0x040ff000000418ff */
[----:B------:R-:W-:Y:S08]  /*6bf0*/  HMMA.16816.F32.BF16 R12, R12, R50, RZ ;  /* 0x000000320c0c723c */ /* 0x000ff000000418ff */
[C---:B----4-:R-:W-:Y:S08]  /*6c00*/  HMMA.16816.F32.BF16 R68, R20.reuse, R32, RZ ;  /* 0x000000201444723c */ /* 0x050ff000000418ff */
[----:B------:R-:W-:Y:S01]  /*6c10*/  HMMA.16816.F32.BF16 R176, R20, R34, RZ ;  /* 0x0000002214b0723c */ /* 0x000fe200000418ff */
[----:B------:R-:W-:Y:S01]  /*6c20*/  LDSM.16.M88.4 R32, [R214] ;  /* 0x00000000d620783b */ /* 0x000fe20000000200 */
        /* <DEDUP_REMOVED lines=8> */
[----:B------:R-:W1:Y:S01]  /*6cb0*/  LDSM.16.M88.4 R12, [R208+0x1000] ;  /* 0x00100000d00c783b */ /* 0x000e620000000200 */
[C---:B------:R-:W-:Y:S01]  /*6cc0*/  HMMA.16816.F32.BF16 R128, R20.reuse, R42, RZ ;  /* 0x0000002a1480723c */ /* 0x040fe200000418ff */
[----:B------:R-:W-:Y:S02]  /*6cd0*/  IMAD.MOV.U32 R218, RZ, RZ, R55 ;  /* 0x000000ffffda7224 */ /* 0x000fe400078e0037 */
[----:B------:R-:W2:Y:S05]  /*6ce0*/  LDSM.16.M88.4 R40, [R216] ;  /* 0x00000000d828783b */ /* 0x000eaa0000000200 */
[C---:B------:R-:W-:Y:S08]  /*6cf0*/  HMMA.16816.F32.BF16 R72, R20.reuse, R36, RZ ;  /* 0x000000241448723c */ /* 0x040ff000000418ff */
[C---:B------:R-:W-:Y:S01]  /*6d00*/  HMMA.16816.F32.BF16 R132, R20.reuse, R38, RZ ;  /* 0x000000261484723c */ /* 0x040fe200000418ff */
[----:B------:R-:W3:Y:S07]  /*6d10*/  LDSM.16.M88.4 R36, [R215] ;  /* 0x00000000d724783b */ /* 0x000eee0000000200 */
[C---:B------:R-:W-:Y:S08]  /*6d20*/  HMMA.16816.F32.BF16 R56, R20.reuse, R16, RZ ;  /* 0x000000101438723c */ /* 0x040ff000000418ff */
[C---:B------:R-:W-:Y:S01]  /*6d30*/  HMMA.16816.F32.BF16 R224, R20.reuse, R18, RZ ;  /* 0x0000001214e0723c */ /* 0x040fe200000418ff */
[----:B------:R-:W4:Y:S07]  /*6d40*/  LDSM.16.M88.4 R16, [R208] ;  /* 0x00000000d010783b */ /* 0x000f2e0000000200 */
[C---:B------:R-:W-:Y:S08]  /*6d50*/  HMMA.16816.F32.BF16 R96, R20.reuse, R44, RZ ;  /* 0x0000002c1460723c */ /* 0x040ff000000418ff */
[C---:B------:R-:W-:Y:S01]  /*6d60*/  HMMA.16816.F32.BF16 R116, R20.reuse, R46, RZ ;  /* 0x0000002e1474723c */ /* 0x040fe200000418ff */
[----:B------:R-:W5:Y:S07]  /*6d70*/  LDSM.16.M88.4 R44, [R209] ;  /* 0x00000000d12c783b */ /* 0x000f6e0000000200 */
[C---:B------:R-:W-:Y:S08]  /*6d80*/  HMMA.16816.F32.BF16 R60, R20.reuse, R24, RZ ;  /* 0x00000018143c723c */ /* 0x040ff000000418ff */
[C---:B------:R-:W-:Y:S01]  /*6d90*/  HMMA.16816.F32.BF16 R196, R20.reuse, R26, RZ ;  /* 0x0000001a14c4723c */ /* 0x040fe200000418ff */
[----:B------:R-:W1:Y:S07]  /*6da0*/  LDSM.16.M88.4 R24, [R213] ;  /* 0x00000000d518783b */ /* 0x000e6e0000000200 */
[C---:B------:R-:W-:Y:S08]  /*6db0*/  HMMA.16816.F32.BF16 R64, R20.reuse, R28, RZ ;  /* 0x0000001c1440723c */ /* 0x040ff000000418ff */
[C---:B------:R-:W-:Y:S01]  /*6dc0*/  HMMA.16816.F32.BF16 R188, R20.reuse, R30, RZ ;  /* 0x0000001e14bc723c */ /* 0x040fe200000418ff */
[----:B------:R-:W-:Y:S07]  /*6dd0*/  LDSM.16.M88.4 R28, [R211] ;  /* 0x00000000d31c783b */ /* 0x000fee0000000200 */
[C---:B------:R-:W-:Y:S08]  /*6de0*/  HMMA.16816.F32.BF16 R52, R20.reuse, R48, RZ ;  /* 0x000000301434723c */ /* 0x040ff000000418ff */
[----:B------:R-:W-:Y:S01]  /*6df0*/  HMMA.16816.F32.BF16 R184, R20, R50, RZ ;  /* 0x0000003214b8723c */ /* 0x000fe200000418ff */
[----:B------:R-:W5:Y:S04]  /*6e00*/  LDSM.16.M88.4 R20, [R212] ;  /* 0x00000000d414783b */ /* 0x000f680000000200 */
[----:B------:R-:W5:Y:S01]  /*6e10*/  LDSM.16.M88.4 R48, [R210] ;  /* 0x00000000d230783b */ /* 0x000f620000000200 */
[----:B------:R-:W-:-:S04]  /*6e20*/  DEPBAR.LE SB0, 0x0 ;  /* 0x000080000000791a */ /* 0x000fc80000000000 */
[C---:B-1----:R-:W-:Y:S08]  /*6e30*/  HMMA.16816.F32.BF16 R80, R12.reuse, R32, R80 ;  /* 0x000000200c50723c */ /* 0x042ff00000041850 */
[----:B--2---:R-:W-:Y:S06]  /*6e40*/  HMMA.16816.F32.BF16 R88, R12, R40, R88 ;  /* 0x000000280c58723c */ /* 0x004fec0000041858 */
[----:B------:R-:W-:-:S02]  /*6e50*/  IMAD.MOV.U32 R180, RZ, RZ, R184 ;  /* 0x000000ffffb47224 */ /* 0x000fc400078e00b8 */
[----:B---3--:R-:W-:Y:S01]  /*6e60*/  HMMA.16816.F32.BF16 R84, R12, R36, R84 ;  /* 0x000000240c54723c */ /* 0x008fe20000041854 */
[----:B------:R-:W-:Y:S02]  /*6e70*/  IMAD.MOV.U32 R127, RZ, RZ, R187 ;  /* 0x000000ffff7f7224 */ /* 0x000fe400078e00bb */
[----:B------:R-:W-:Y:S02]  /*6e80*/  IMAD.MOV.U32 R139, RZ, RZ, R185 ;  /* 0x000000ffff8b7224 */ /* 0x000fe400078e00b9 */
[----:B------:R-:W-:-:S03]  /*6e90*/  IMAD.MOV.U32 R11, RZ, RZ, R186 ;  /* 0x000000ffff0b7224 */ /* 0x000fc600078e00ba */
[C---:B----4-:R-:W-:Y:S07]  /*6ea0*/  HMMA.16816.F32.BF16 R184, R16.reuse, R40, R76 ;  /* 0x0000002810b8723c */ /* 0x050fee000004184c */
[----:B------:R-:W-:Y:S01]  /*6eb0*/  IMAD.MOV.U32 R79, RZ, RZ, R180 ;  /* 0x000000ffff4f7224 */ /* 0x000fe200078e00b4 */
[----:B-----5:R-:W-:Y:S01]  /*6ec0*/  HMMA.16816.F32.BF16 R200, R16, R44, R96 ;  /* 0x0000002c10c8723c */ /* 0x020fe20000041860 */
[----:B------:R-:W-:Y:S02]  /*6ed0*/  IMAD.MOV.U32 R76, RZ, RZ, R89 ;  /* 0x000000ffff4c7224 */ /* 0x000fe400078e0059 */
[----:B------:R-:W-:-:S02]  /*6ee0*/  IMAD.MOV.U32 R40, RZ, RZ, R88 ;  /* 0x000000ffff287224 */ /* 0x000fc400078e0058 */
[----:B------:R-:W-:Y:S02]  /*6ef0*/  IMAD.MOV.U32 R78, RZ, RZ, R127 ;  /* 0x000000ffff4e7224 */ /* 0x000fe400078e007f */
[----:B------:R-:W-:Y:S01]  /*6f00*/  IMAD.MOV.U32 R77, RZ, RZ, R90 ;  /* 0x000000ffff4d7224 */ /* 0x000fe200078e005a */
[C---:B------:R-:W-:Y:S01]  /*6f10*/  HMMA.16816.F32.BF16 R180, R16.reuse, R36, R72 ;  /* 0x0000002410b4723c */ /* 0x040fe20000041848 */
[----:B------:R-:W-:Y:S02]  /*6f20*/  IMAD.MOV.U32 R89, RZ, RZ, R86 ;  /* 0x000000ffff597224 */ /* 0x000fe400078e0056 */
[----:B------:R-:W-:Y:S02]  /*6f30*/  IMAD.MOV.U32 R88, RZ, RZ, R85 ;  /* 0x000000ffff587224 */ /* 0x000fe400078e0055 */
[----:B------:R-:W-:Y:S02]  /*6f40*/  IMAD.MOV.U32 R41, RZ, RZ, R91 ;  /* 0x000000ffff297224 */ /* 0x000fe400078e005b */
[----:B------:R-:W-:Y:S01]  /*6f50*/  IMAD.MOV.U32 R72, RZ, RZ, R0 ;  /* 0x000000ffff487224 */ /* 0x000fe200078e0000 */
[----:B------:R-:W-:Y:S01]  /*6f60*/  HMMA.16816.F32.BF16 R96, R16, R24, R64 ;  /* 0x000000181060723c */ /* 0x000fe20000041840 */
[----:B------:R-:W-:-:S02]  /*6f70*/  IMAD.MOV.U32 R0, RZ, RZ, R83 ;  /* 0x000000ffff007224 */ /* 0x000fc400078e0053 */
[----:B------:R-:W-:Y:S02]  /*6f80*/  IMAD.MOV.U32 R37, RZ, RZ, R87 ;  /* 0x000000ffff257224 */ /* 0x000fe400078e0057 */
[----:B------:R-:W-:Y:S02]  /*6f90*/  IMAD.MOV.U32 R36, RZ, RZ, R84 ;  /* 0x000000ffff247224 */ /* 0x000fe400078e0054 */
[----:B------:R-:W-:Y:S01]  /*6fa0*/  IMAD.MOV.U32 R73, RZ, RZ, R126 ;  /* 0x000000ffff497224 */ /* 0x000fe200078e007e */
[----:B------:R-:W-:Y:S01]  /*6fb0*/  HMMA.16816.F32.BF16 R64, R12, R20, R104 ;  /* 0x000000140c40723c */ /* 0x000fe20000041868 */
[----:B------:R-:W-:Y:S02]  /*6fc0*/  IMAD.MOV.U32 R74, RZ, RZ, R125 ;  /* 0x000000ffff4a7224 */ /* 0x000fe400078e007d */
[----:B------:R-:W-:-:S04]  /*6fd0*/  IMAD.MOV.U32 R75, RZ, RZ, R124 ;  /* 0x000000ffff4b7224 */ /* 0x000fc800078e007c */
[----:B------:R-:W-:Y:S01]  /*6fe0*/  IMAD.MOV.U32 R104, RZ, RZ, R229 ;  /* 0x000000ffff687224 */ /* 0x000fe200078e00e5 */
[C---:B------:R-:W-:Y:S01]  /*6ff0*/  HMMA.16816.F32.BF16 R84, R16.reuse, R20, R60 ;  /* 0x000000141054723c */ /* 0x040fe2000004183c */
[----:B------:R-:W-:Y:S02]  /*7000*/  IMAD.MOV.U32 R105, RZ, RZ, R228 ;  /* 0x000000ffff697224 */ /* 0x000fe400078e00e4 */
[----:B------:R-:W-:Y:S02]  /*7010*/  IMAD.MOV.U32 R106, RZ, RZ, R219 ;  /* 0x000000ffff6a7224 */ /* 0x000fe400078e00db */
[----:B------:R-:W-:Y:S02]  /*7020*/  IMAD.MOV.U32 R107, RZ, RZ, R218 ;  /* 0x000000ffff6b7224 */ /* 0x000fe400078e00da */
[----:B------:R-:W-:Y:S01]  /*7030*/  IMAD.MOV.U32 R21, RZ, RZ, R0 ;  /* 0x000000ffff157224 */ /* 0x000fe200078e0000 */
[----:B------:R-:W-:Y:S01]  /*7040*/  HMMA.16816.F32.BF16 R124, R16, R32, R68 ;  /* 0x00000020107c723c */ /* 0x000fe20000041844 */
[----:B------:R-:W1:Y:S06]  /*7050*/  S2R R0, SR_TID.X ;  /* 0x0000000000007919 */ /* 0x000e6c0000002100 */
[----:B------:R-:W-:Y:S01]  /*7060*/  IMAD.MOV.U32 R33, RZ, RZ, R82 ;  /* 0x000000ffff217224 */ /* 0x000fe200078e0052 */
[----:B------:R-:W-:Y:S01]  /*7070*/  HMMA.16816.F32.BF16 R68, R12, R24, R100 ;  /* 0x000000180c44723c */ /* 0x000fe20000041864 */
[----:B------:R-:W-:-:S02]  /*7080*/  IMAD.MOV.U32 R60, RZ, RZ, R67 ;  /* 0x000000ffff3c7224 */ /* 0x000fc400078e0043 */
[----:B------:R-:W-:-:S04]  /*7090*/  IMAD.MOV.U32 R32, RZ, RZ, R81 ;  /* 0x000000ffff207224 */ /* 0x000fc800078e0051 */
[----:B------:R-:W-:Y:S01]  /*70a0*/  IMAD.MOV.U32 R103, RZ, RZ, R33 ;  /* 0x000000ffff677224 */ /* 0x000fe200078e0021 */
[----:B------:R-:W-:Y:S01]  /*70b0*/  HMMA.16816.F32.BF16 R92, R12, R44, R92 ;  /* 0x0000002c0c5c723c */ /* 0x000fe2000004185c */
[----:B------:R-:W-:-:S06]  /*70c0*/  IMAD.MOV.U32 R33, RZ, RZ, R66 ;  /* 0x000000ffff217224 */ /* 0x000fcc00078e0042 */
[----:B------:R-:W-:Y:S01]  /*70d0*/  IMAD.MOV.U32 R44, RZ, RZ, R80 ;  /* 0x000000ffff2c7224 */ /* 0x000fe200078e0050 */
[----:B------:R-:W-:Y:S01]  /*70e0*/  HMMA.16816.F32.BF16 R228, R16, R48, R52 ;  /* 0x0000003010e4723c */ /* 0x000fe20000041834 */
[----:B------:R-:W-:Y:S02]  /*70f0*/  IMAD.MOV.U32 R45, RZ, RZ, R64 ;  /* 0x000000ffff2d7224 */ /* 0x000fe400078e0040 */
[----:B------:R-:W-:Y:S02]  /*7100*/  IMAD.MOV.U32 R102, RZ, RZ, R44 ;  /* 0x000000ffff667224 */ /* 0x000fe400078e002c */
[----:B------:R-:W-:Y:S02]  /*7110*/  IMAD.MOV.U32 R44, RZ, RZ, R65 ;  /* 0x000000ffff2c7224 */ /* 0x000fe400078e0041 */
[----:B-1----:R-:W-:Y:S01]  /*7120*/  IMAD.SHL.U32 R0, R0, 0x2, RZ ;  /* 0x0000000200007824 */ /* 0x002fe200078e00ff */
[----:B------:R-:W-:Y:S01]  /*7130*/  HMMA.16816.F32.BF16 R64, R12, R28, R112 ;  /* 0x0000001c0c40723c */ /* 0x000fe20000041870 */
[----:B------:R-:W-:-:S02]  /*7140*/  IMAD.MOV.U32 R101, RZ, RZ, R69 ;  /* 0x000000ffff657224 */ /* 0x000fc400078e0045 */
[----:B------:R-:W-:Y:S01]  /*7150*/  IMAD.MOV.U32 R100, RZ, RZ, R71 ;  /* 0x000000ffff647224 */ /* 0x000fe200078e0047 */
[----:B------:R-:W-:Y:S01]  /*7160*/  LOP3.LUT R0, R0, 0x6, RZ, 0xc0, !PT ;  /* 0x0000000600007812 */ /* 0x000fe200078ec0ff */
[----:B------:R-:W-:Y:S02]  /*7170*/  IMAD.MOV.U32 R25, RZ, RZ, R68 ;  /* 0x000000ffff197224 */ /* 0x000fe400078e0044 */
[----:B------:R-:W-:Y:S01]  /*7180*/  IMAD.MOV.U32 R24, RZ, RZ, R70 ;  /* 0x000000ffff187224 */ /* 0x000fe200078e0046 */
[----:B------:R-:W-:Y:S01]  /*7190*/  HMMA.16816.F32.BF16 R248, R12, R48, R108 ;  /* 0x000000300cf8723c */ /* 0x000fe2000004186c */
[----:B------:R-:W-:Y:S02]  /*71a0*/  IMAD.MOV.U32 R6, RZ, RZ, R93 ;  /* 0x000000ffff067224 */ /* 0x000fe400078e005d */
[----:B------:R-:W-:Y:S02]  /*71b0*/  IMAD.MOV.U32 R5, RZ, RZ, R95 ;  /* 0x000000ffff057224 */ /* 0x000fe400078e005f */
[----:B------:R-:W-:-:S02]  /*71c0*/  IMAD.MOV.U32 R4, RZ, RZ, R94 ;  /* 0x000000ffff047224 */ /* 0x000fc400078e005e */
[----:B------:R-:W-:Y:S01]  /*71d0*/  IMAD.MOV.U32 R49, RZ, RZ, R45 ;  /* 0x000000ffff317224 */ /* 0x000fe200078e002d */
[----:B------:R-:W-:Y:S01]  /*71e0*/  HMMA.16816.F32.BF16 R68, R16, R46, R116 ;  /* 0x0000002e1044723c */ /* 0x000fe20000041874 */
[----:B------:R-:W-:Y:S02]  /*71f0*/  IMAD.MOV.U32 R48, RZ, RZ, R60 ;  /* 0x000000ffff307224 */ /* 0x000fe400078e003c */
[----:B------:R-:W-:-:S05]  /*7200*/  IMAD.MOV.U32 R2, RZ, RZ, R92 ;  /* 0x000000ffff027224 */ /* 0x000fca00078e005c */
[C---:B------:R-:W-:Y:S01]  /*7210*/  HMMA.16816.F32.BF16 R116, R12.reuse, R42, R172 ;  /* 0x0000002a0c74723c */ /* 0x040fe200000418ac */
[----:B------:R-:W-:Y:S02]  /*7220*/  IMAD.MOV.U32 R20, RZ, RZ, R64 ;  /* 0x000000ffff147224 */ /* 0x000fe400078e0040 */
[----:B------:R-:W-:Y:S02]  /*7230*/  IMAD.MOV.U32 R245, RZ, RZ, R66 ;  /* 0x000000fffff57224 */ /* 0x000fe400078e0042 */
[----:B------:R-:W-:Y:S02]  /*7240*/  IMAD.MOV.U32 R219, RZ, RZ, R65 ;  /* 0x000000ffffdb7224 */ /* 0x000fe400078e0041 */
[----:B------:R-:W-:Y:S01]  /*7250*/  IMAD.MOV.U32 R175, RZ, RZ, R44 ;  /* 0x000000ffffaf7224 */ /* 0x000fe200078e002c */
[----:B------:R-:W-:Y:S01]  /*7260*/  HMMA.16816.F32.BF16 R120, R12, R46, R120 ;  /* 0x0000002e0c78723c */ /* 0x000fe20000041878 */
[----:B------:R-:W-:Y:S02]  /*7270*/  IMAD.MOV.U32 R173, RZ, RZ, R37 ;  /* 0x000000ffffad7224 */ /* 0x000fe400078e0025 */
[----:B------:R-:W-:-:S02]  /*7280*/  IMAD.MOV.U32 R218, RZ, RZ, R67 ;  /* 0x000000ffffda7224 */ /* 0x000fc400078e0043 */
[----:B------:R-:W-:-:S03]  /*7290*/  IMAD.MOV.U32 R174, RZ, RZ, R102 ;  /* 0x000000ffffae7224 */ /* 0x000fc600078e0066 */
[C---:B------:R-:W-:Y:S07]  /*72a0*/  HMMA.16816.F32.BF16 R44, R16.reuse, R22, R196 ;  /* 0x00000016102c723c */ /* 0x040fee00000418c4 */
[----:B------:R-:W-:Y:S01]  /*72b0*/  IADD3 R196, R244, -0x2, RZ ;  /* 0xfffffffef4c47810 */ /* 0x000fe20007ffe0ff */
[----:B------:R-:W-:Y:S01]  /*72c0*/  IMAD.MOV.U32 R199, RZ, RZ, R40 ;  /* 0x000000ffffc77224 */ /* 0x000fe200078e0028 */
[----:B------:R-:W-:Y:S01]  /*72d0*/  HMMA.16816.F32.BF16 R80, R16, R28, R56 ;  /* 0x0000001c1050723c */ /* 0x000fe20000041838 */
[----:B------:R-:W-:-:S02]  /*72e0*/  IMAD.MOV.U32 R198, RZ, RZ, R5 ;  /* 0x000000ffffc67224 */ /* 0x000fc400078e0005 */
[----:B------:R-:W-:Y:S02]  /*72f0*/  IMAD R0, R196, 0x80, R0 ;  /* 0x00000080c4007824 */ /* 0x000fe400078e0200 */
[----:B------:R-:W-:Y:S02]  /*7300*/  IMAD.MOV.U32 R197, RZ, RZ, R6 ;  /* 0x000000ffffc57224 */ /* 0x000fe400078e0006 */
[----:B------:R-:W-:Y:S01]  /*7310*/  IMAD.MOV.U32 R28, RZ, RZ, R33 ;  /* 0x000000ffff1c7224 */ /* 0x000fe200078e0021 */
[C---:B------:R-:W-:Y:S01]  /*7320*/  IADD3 R40, R0.reuse, 0x1, RZ ;  /* 0x0000000100287810 */ /* 0x040fe20007ffe0ff */
[----:B------:R-:W-:Y:S01]  /*7330*/  IMAD.MOV.U32 R29, RZ, RZ, R32 ;  /* 0x000000ffff1d7224 */ /* 0x000fe200078e0020 */
[----:B------:R-:W-:Y:S01]  /*7340*/  ISETP.GE.AND P4, PT, R0, R7, PT ;  /* 0x000000070000720c */ /* 0x000fe20003f86270 */
[----:B------:R-:W-:Y:S01]  /*7350*/  IMAD.MOV.U32 R32, RZ, RZ, R89 ;  /* 0x000000ffff207224 */ /* 0x000fe200078e0059 */
[-C--:B------:R-:W-:Y:S01]  /*7360*/  ISETP.GE.AND P1, PT, R40, R8.reuse, PT ;  /* 0x000000082800720c */ /* 0x080fe20003f26270 */
[----:B------:R-:W-:Y:S01]  /*7370*/  IMAD.MOV.U32 R33, RZ, RZ, R88 ;  /* 0x000000ffff217224 */ /* 0x000fe200078e0058 */
[C---:B------:R-:W-:Y:S01]  /*7380*/  IADD3 R37, R0.reuse, 0x10, RZ ;  /* 0x0000001000257810 */ /* 0x040fe20007ffe0ff */
[----:B------:R-:W-:Y:S01]  /*7390*/  HMMA.16816.F32.BF16 R88, R12, R22, R236 ;  /* 0x000000160c58723c */ /* 0x000fe200000418ec */
[C---:B------:R-:W-:Y:S01]  /*73a0*/  ISETP.GE.AND P2, PT, R0.reuse, R8, PT ;  /* 0x000000080000720c */ /* 0x040fe20003f46270 */
[----:B------:R-:W-:Y:S01]  /*73b0*/  IMAD.MOV.U32 R172, RZ, RZ, R32 ;  /* 0x000000ffffac7224 */ /* 0x000fe200078e0020 */
[----:B------:R-:W-:-:S02]  /*73c0*/  IADD3 R32, R0, 0x21, RZ ;  /* 0x0000002100207810 */ /* 0x000fc40007ffe0ff */
[-C--:B------:R-:W-:Y:S02]  /*73d0*/  ISETP.GE.AND P3, PT, R40, R7.reuse, PT ;  /* 0x000000072800720c */ /* 0x080fe40003f66270 */
[----:B------:R-:W-:Y:S01]  /*73e0*/  IMAD.MOV.U32 R239, RZ, RZ, R36 ;  /* 0x000000ffffef7224 */ /* 0x000fe200078e0024 */
[C---:B------:R-:W-:Y:S01]  /*73f0*/  IADD3 R36, R0.reuse, 0x11, RZ ;  /* 0x0000001100247810 */ /* 0x040fe20007ffe0ff */
[----:B------:R-:W-:Y:S01]  /*7400*/  HMMA.16816.F32.BF16 R64, R16, R42, R128 ;  /* 0x0000002a1040723c */ /* 0x000fe20000041880 */
[----:B------:R-:W-:Y:S01]  /*7410*/  IMAD.MOV.U32 R236, RZ, RZ, R77 ;  /* 0x000000ffffec7224 */ /* 0x000fe200078e004d */
[----:B------:R-:W-:Y:S01]  /*7420*/  IADD3 R5, R0, 0x60, RZ ;  /* 0x0000006000057810 */ /* 0x000fe20007ffe0ff */
[----:B------:R-:W-:Y:S01]  /*7430*/  IMAD.MOV.U32 R237, RZ, RZ, R76 ;  /* 0x000000ffffed7224 */ /* 0x000fe200078e004c */
[----:B------:R-:W-:Y:S01]  /*7440*/  FSEL R76, R201, -INF , !P3 ;  /* 0xff800000c94c7808 */ /* 0x000fe20005800000 */
[----:B------:R-:W-:Y:S01]  /*7450*/  IMAD.MOV.U32 R238, RZ, RZ, R41 ;  /* 0x000000ffffee7224 */ /* 0x000fe200078e0029 */
[----:B------:R-:W-:-:S02]  /*7460*/  ISETP.GE.AND P3, PT, R36, R7, PT ;  /* 0x000000072400720c */ /* 0x000fc40003f66270 */
[----:B------:R-:W-:Y:S01]  /*7470*/  HMMA.16816.F32.BF16 R112, R12, R38, R192 ;  /* 0x000000260c70723c */ /* 0x000fe200000418c0 */
[----:B------:R-:W-:Y:S02]  /*7480*/  FSEL R128, R203, -INF , !P1 ;  /* 0xff800000cb807808 */ /* 0x000fe40004800000 */
[-C--:B------:R-:W-:Y:S02]  /*7490*/  ISETP.GE.AND P1, PT, R36, R8.reuse, PT ;  /* 0x000000082400720c */ /* 0x080fe40003f26270 */
[----:B------:R-:W-:Y:S02]  /*74a0*/  IADD3 R22, R0, 0x49, RZ ;  /* 0x0000004900167810 */ /* 0x000fe40007ffe0ff */
[----:B------:R-:W-:Y:S01]  /*74b0*/  IMAD.MOV.U32 R194, RZ, RZ, R48 ;  /* 0x000000ffffc27224 */ /* 0x000fe200078e0030 */
[C---:B------:R-:W-:Y:S01]  /*74c0*/  HMMA.16816.F32.BF16 R52, R16.reuse, R26, R188 ;  /* 0x0000001a1034723c */ /* 0x040fe200000418bc */
[----:B------:R-:W-:Y:S01]  /*74d0*/  FSEL R48, R200, -INF , !P4 ;  /* 0xff800000c8307808 */ /* 0x000fe20006000000 */
[----:B------:R-:W-:Y:S01]  /*74e0*/  IMAD.MOV.U32 R193, RZ, RZ, R175 ;  /* 0x000000ffffc17224 */ /* 0x000fe200078e00af */
[-C--:B------:R-:W-:Y:S01]  /*74f0*/  ISETP.GE.AND P4, PT, R37, R7.reuse, PT ;  /* 0x000000072500720c */ /* 0x080fe20003f86270 */
[----:B------:R-:W-:Y:S01]  /*7500*/  IMAD.MOV.U32 R192, RZ, RZ, R28 ;  /* 0x000000ffffc07224 */ /* 0x000fe200078e001c */
[----:B------:R-:W-:Y:S01]  /*7510*/  FSEL R130, R187, -INF , !P1 ;  /* 0xff800000bb827808 */ /* 0x000fe20004800000 */
[----:B------:R-:W-:Y:S01]  /*7520*/  IMAD.MOV.U32 R175, RZ, RZ, R29 ;  /* 0x000000ffffaf7224 */ /* 0x000fe200078e001d */
[----:B------:R-:W-:Y:S01]  /*7530*/  FSEL R77, R184, -INF , !P4 ;  /* 0xff800000b84d7808 */ /* 0x000fe20006000000 */
[C---:B------:R-:W-:Y:S01]  /*7540*/  HMMA.16816.F32.BF16 R56, R16.reuse, R34, R176 ;  /* 0x000000221038723c */ /* 0x040fe200000418b0 */
[----:B------:R-:W-:Y:S01]  /*7550*/  IMAD.MOV.U32 R188, RZ, RZ, R33 ;  /* 0x000000ffffbc7224 */ /* 0x000fe200078e0021 */
[----:B------:R-:W-:Y:S01]  /*7560*/  IADD3 R33, R0, 0x20, RZ ;  /* 0x0000002000217810 */ /* 0x000fe20007ffe0ff */
[----:B------:R-:W-:Y:S01]  /*7570*/  IMAD.MOV.U32 R189, RZ, RZ, R24 ;  /* 0x000000ffffbd7224 */ /* 0x000fe200078e0018 */
[-C--:B------:R-:W-:Y:S01]  /*7580*/  ISETP.GE.AND P1, PT, R32, R8.reuse, PT ;  /* 0x000000082000720c */ /* 0x080fe20003f26270 */
[----:B------:R-:W-:Y:S01]  /*7590*/  IMAD.MOV.U32 R195, RZ, RZ, R20 ;  /* 0x000000ffffc37224 */ /* 0x000fe200078e0014 */
[----:B------:R-:W-:Y:S01]  /*75a0*/  IADD3 R28, R0, 0x31, RZ ;  /* 0x00000031001c7810 */ /* 0x000fe20007ffe0ff */
[----:B------:R-:W-:Y:S01]  /*75b0*/  IMAD.MOV.U32 R176, RZ, RZ, R103 ;  /* 0x000000ffffb07224 */ /* 0x000fe200078e0067 */
[----:B------:R-:W-:Y:S01]  /*75c0*/  FSEL R103, R202, -INF , !P2 ;  /* 0xff800000ca677808 */ /* 0x000fe20005000000 */
[----:B------:R-:W-:Y:S01]  /*75d0*/  HMMA.16816.F32.BF16 R60, R16, R38, R132 ;  /* 0x00000026103c723c */ /* 0x000fe20000041884 */
[-C--:B------:R-:W-:Y:S01]  /*75e0*/  ISETP.GE.AND P2, PT, R37, R8.reuse, PT ;  /* 0x000000082500720c */ /* 0x080fe20003f46270 */
[----:B------:R-:W-:Y:S01]  /*75f0*/  IMAD.MOV.U32 R178, RZ, RZ, R25 ;  /* 0x000000ffffb27224 */ /* 0x000fe200078e0019 */
[C---:B------:R-:W-:Y:S01]  /*7600*/  ISETP.GE.AND P4, PT, R33.reuse, R7, PT ;  /* 0x000000072100720c */ /* 0x040fe20003f86270 */
[----:B------:R-:W-:Y:S01]  /*7610*/  IMAD.MOV.U32 R179, RZ, RZ, R101 ;  /* 0x000000ffffb37224 */ /* 0x000fe200078e0065 */
[----:B------:R-:W-:Y:S01]  /*7620*/  IADD3 R29, R0, 0x30, RZ ;  /* 0x00000030001d7810 */ /* 0x000fe20007ffe0ff */
[----:B------:R-:W-:Y:S01]  /*7630*/  IMAD.MOV.U32 R177, RZ, RZ, R21 ;  /* 0x000000ffffb17224 */ /* 0x000fe200078e0015 */
[----:B------:R-:W-:Y:S01]  /*7640*/  FSEL R129, R186, -INF , !P2 ;  /* 0xff800000ba817808 */ /* 0x000fe20005000000 */
[----:B------:R-:W-:Y:S01]  /*7650*/  HMMA.16816.F32.BF16 R108, R12, R34, R220 ;  /* 0x000000220c6c723c */ /* 0x000fe200000418dc */
[-C--:B------:R-:W-:Y:S01]  /*7660*/  ISETP.GE.AND P2, PT, R33, R8.reuse, PT ;  /* 0x000000082100720c */ /* 0x080fe20003f46270 */
[----:B------:R-:W-:Y:S01]  /*7670*/  IMAD.MOV.U32 R190, RZ, RZ, R100 ;  /* 0x000000ffffbe7224 */ /* 0x000fe200078e0064 */
[----:B------:R-:W-:Y:S01]  /*7680*/  FSEL R132, R183, -INF , !P1 ;  /* 0xff800000b7847808 */ /* 0x000fe20004800000 */
[----:B------:R-:W-:Y:S01]  /*7690*/  IMAD.MOV.U32 R191, RZ, RZ, R49 ;  /* 0x000000ffffbf7224 */ /* 0x000fe200078e0031 */
[----:B------:R-:W-:-:S02]  /*76a0*/  ISETP.GE.AND P1, PT, R28, R8, PT ;  /* 0x000000081c00720c */ /* 0x000fc40003f26270 */
[----:B------:R-:W-:Y:S01]  /*76b0*/  IMAD.MOV.U32 R220, RZ, RZ, R79 ;  /* 0x000000ffffdc7224 */ /* 0x000fe200078e004f */
[----:B------:R-:W-:Y:S01]  /*76c0*/  FSEL R79, R180, -INF , !P4 ;  /* 0xff800000b44f7808 */ /* 0x000fe20006000000 */
[----:B------:R-:W-:Y:S01]  /*76d0*/  IMAD.MOV.U32 R223, RZ, RZ, R78 ;  /* 0x000000ffffdf7224 */ /* 0x000fe200078e004e */
[-C--:B------:R-:W-:Y:S01]  /*76e0*/  ISETP.GE.AND P4, PT, R29, R7.reuse, PT ;  /* 0x000000071d00720c */ /* 0x080fe20003f86270 */
[----:B------:R-:W-:Y:S01]  /*76f0*/  HMMA.16816.F32.BF16 R92, R12, R26, R232 ;  /* 0x0000001a0c5c723c */ /* 0x000fe200000418e8 */
[C---:B------:R-:W-:Y:S01]  /*7700*/  IADD3 R24, R0.reuse, 0x41, RZ ;  /* 0x0000004100187810 */ /* 0x040fe20007ffe0ff */
[----:B------:R-:W-:Y:S01]  /*7710*/  IMAD.MOV.U32 R221, RZ, RZ, R139 ;  /* 0x000000ffffdd7224 */ /* 0x000fe200078e008b */
[----:B------:R-:W-:Y:S01]  /*7720*/  FSEL R78, R185, -INF , !P3 ;  /* 0xff800000b94e7808 */ /* 0x000fe20005800000 */
[----:B------:R-:W-:Y:S01]  /*7730*/  IMAD.MOV.U32 R222, RZ, RZ, R11 ;  /* 0x000000ffffde7224 */ /* 0x000fe200078e000b */
[----:B------:R-:W-:Y:S02]  /*7740*/  IADD3 R25, R0, 0x40, RZ ;  /* 0x0000004000197810 */ /* 0x000fe40007ffe0ff */
[----:B------:R-:W-:Y:S01]  /*7750*/  ISETP.GE.AND P3, PT, R32, R7, PT ;  /* 0x000000072000720c */ /* 0x000fe20003f66270 */
[----:B------:R-:W-:Y:S01]  /*7760*/  IMAD.MOV.U32 R235, RZ, RZ, R72 ;  /* 0x000000ffffeb7224 */ /* 0x000fe200078e0048 */
[----:B------:R-:W-:Y:S01]  /*7770*/  FSEL R131, R182, -INF , !P2 ;  /* 0xff800000b6837808 */ /* 0x000fe20005000000 */
[----:B------:R-:W-:Y:S01]  /*7780*/  IMAD.MOV.U32 R232, RZ, RZ, R73 ;  /* 0x000000ffffe87224 */ /* 0x000fe200078e0049 */
[-C--:B------:R-:W-:Y:S01]  /*7790*/  ISETP.GE.AND P2, PT, R29, R8.reuse, PT ;  /* 0x000000081d00720c */ /* 0x080fe20003f46270 */
[----:B------:R-:W-:Y:S01]  /*77a0*/  IMAD.MOV.U32 R233, RZ, RZ, R74 ;  /* 0x000000ffffe97224 */ /* 0x000fe200078e004a */
[----:B------:R-:W-:Y:S01]  /*77b0*/  FSEL R127, R127, -INF , !P1 ;  /* 0xff8000007f7f7808 */ /* 0x000fe20004800000 */
[----:B------:R-:W-:Y:S01]  /*77c0*/  IMAD.MOV.U32 R234, RZ, RZ, R75 ;  /* 0x000000ffffea7224 */ /* 0x000fe200078e004b */
[----:B------:R-:W-:Y:S01]  /*77d0*/  FSEL R101, R124, -INF , !P4 ;  /* 0xff8000007c657808 */ /* 0x000fe20006000000 */
[----:B------:R-:W-:Y:S01]  /*77e0*/  HMMA.16816.F32.BF16 R72, R16, R30, R224 ;  /* 0x0000001e1048723c */ /* 0x000fe200000418e0 */
[----:B------:R-:W-:-:S02]  /*77f0*/  ISETP.GE.AND P1, PT, R24, R8, PT ;  /* 0x000000081800720c */ /* 0x000fc40003f26270 */
[C---:B------:R-:W-:Y:S02]  /*7800*/  IADD3 R20, R0.reuse, 0x51, RZ ;  /* 0x0000005100147810 */ /* 0x040fe40007ffe0ff */
[-C--:B------:R-:W-:Y:S02]  /*7810*/  ISETP.GE.AND P4, PT, R25, R7.reuse, PT ;  /* 0x000000071900720c */ /* 0x080fe40003f86270 */
[----:B------:R-:W-:Y:S01]  /*7820*/  FSEL R100, R181, -INF , !P3 ;  /* 0xff800000b5647808 */ /* 0x000fe20005800000 */
[----:B------:R-:W-:Y:S01]  /*7830*/  IMAD.MOV.U32 R227, RZ, RZ, R4 ;  /* 0x000000ffffe37224 */ /* 0x000fe200078e0004 */
[----:B------:R-:W-:Y:S01]  /*7840*/  IADD3 R21, R0, 0x50, RZ ;  /* 0x0000005000157810 */ /* 0x000fe20007ffe0ff */
[----:B------:R-:W-:Y:S01]  /*7850*/  HMMA.16816.F32.BF16 R104, R12, R30, R104 ;  /* 0x0000001e0c68723c */ /* 0x000fe20000041868 */
[----:B------:R-:W-:Y:S01]  /*7860*/  ISETP.GE.AND P3, PT, R28, R7, PT ;  /* 0x000000071c00720c */ /* 0x000fe20003f66270 */
[----:B------:R-:W-:Y:S01]  /*7870*/  IMAD.MOV.U32 R226, RZ, RZ, R2 ;  /* 0x000000ffffe27224 */ /* 0x000fe200078e0002 */
[----:B------:R-:W-:-:S02]  /*7880*/  FSEL R126, R126, -INF , !P2 ;  /* 0xff8000007e7e7808 */ /* 0x000fc40005000000 */
[-C--:B------:R-:W-:Y:S02]  /*7890*/  ISETP.GE.AND P2, PT, R25, R8.reuse, PT ;  /* 0x000000081900720c */ /* 0x080fe40003f46270 */
[----:B------:R-:W-:Y:S01]  /*78a0*/  FSEL R133, R99, -INF , !P1 ;  /* 0xff80000063857808 */ /* 0x000fe20004800000 */
[-C--:B------:R-:W-:Y:S01]  /*78b0*/  HMMA.16816.F32.BF16 R12, R12, R50.reuse, R232 ;  /* 0x000000320c0c723c */ /* 0x080fe200000418e8 */
[----:B------:R-:W-:Y:S02]  /*78c0*/  FSEL R96, R96, -INF , !P4 ;  /* 0xff80000060607808 */ /* 0x000fe40006000000 */
[----:B------:R-:W-:Y:S02]  /*78d0*/  ISETP.GE.AND P1, PT, R20, R8, PT ;  /* 0x000000081400720c */ /* 0x000fe40003f26270 */
[----:B------:R-:W-:Y:S02]  /*78e0*/  ISETP.GE.AND P4, PT, R21, R7, PT ;  /* 0x000000071500720c */ /* 0x000fe40003f86270 */
[----:B------:R-:W-:Y:S01]  /*78f0*/  IADD3 R4, R0, 0x61, RZ ;  /* 0x0000006100047810 */ /* 0x000fe20007ffe0ff */
[----:B------:R-:W-:Y:S01]  /*7900*/  HMMA.16816.F32.BF16 R16, R16, R50, R220 ;  /* 0x000000321010723c */ /* 0x000fe200000418dc */
[----:B------:R-:W-:-:S02]  /*7910*/  FSEL R102, R125, -INF , !P3 ;  /* 0xff8000007d667808 */ /* 0x000fc40005800000 */
[----:B------:R-:W-:Y:S02]  /*7920*/  FSEL R125, R98, -INF , !P2 ;  /* 0xff800000627d7808 */ /* 0x000fe40005000000 */
[-C--:B------:R-:W-:Y:S02]  /*7930*/  ISETP.GE.AND P2, PT, R21, R8.reuse, PT ;  /* 0x000000081500720c */ /* 0x080fe40003f46270 */
[----:B------:R-:W-:Y:S02]  /*7940*/  FSEL R134, R87, -INF , !P1 ;  /* 0xff80000057867808 */ /* 0x000fe40004800000 */
[----:B------:R-:W-:Y:S02]  /*7950*/  FSEL R84, R84, -INF , !P4 ;  /* 0xff80000054547808 */ /* 0x000fe40006000000 */
[----:B------:R-:W-:Y:S02]  /*7960*/  ISETP.GE.AND P1, PT, R4, R8, PT ;  /* 0x000000080400720c */ /* 0x000fe40003f26270 */
[----:B------:R-:W-:-:S02]  /*7970*/  IADD3 R38, R0, 0x9, RZ ;  /* 0x0000000900267810 */ /* 0x000fc40007ffe0ff */
[CC--:B------:R-:W-:Y:S02]  /*7980*/  ISETP.GE.AND P4, PT, R5.reuse, R7.reuse, PT ;  /* 0x000000070500720c */ /* 0x0c0fe40003f86270 */
[----:B------:R-:W-:Y:S02]  /*7990*/  IADD3 R39, R0, 0x8, RZ ;  /* 0x0000000800277810 */ /* 0x000fe40007ffe0ff */
[----:B------:R-:W-:Y:S02]  /*79a0*/  ISETP.GE.AND P3, PT, R24, R7, PT ;  /* 0x000000071800720c */ /* 0x000fe40003f66270 */
[----:B------:R-:W-:Y:S02]  /*79b0*/  FSEL R135, R86, -INF , !P2 ;  /* 0xff80000056877808 */ /* 0x000fe40005000000 */
[----:B------:R-:W-:Y:S02]  /*79c0*/  ISETP.GE.AND P2, PT, R5, R8, PT ;  /* 0x000000080500720c */ /* 0x000fe40003f46270 */
[----:B------:R-:W-:-:S02]  /*79d0*/  FSEL R181, R83, -INF , !P1 ;  /* 0xff80000053b57808 */ /* 0x000fc40004800000 */
[----:B------:R-:W-:Y:S02]  /*79e0*/  FSEL R80, R80, -INF , !P4 ;  /* 0xff80000050507808 */ /* 0x000fe40006000000 */
[----:B------:R-:W-:Y:S02]  /*79f0*/  ISETP.GE.AND P1, PT, R38, R8, PT ;  /* 0x000000082600720c */ /* 0x000fe40003f26270 */
[----:B------:R-:W-:Y:S02]  /*7a00*/  ISETP.GE.AND P4, PT, R39, R7, PT ;  /* 0x000000072700720c */ /* 0x000fe40003f86270 */
[C---:B------:R-:W-:Y:S02]  /*7a10*/  IADD3 R34, R0.reuse, 0x19, RZ ;  /* 0x0000001900227810 */ /* 0x040fe40007ffe0ff */
[----:B------:R-:W-:Y:S02]  /*7a20*/  FSEL R97, R97, -INF , !P3 ;  /* 0xff80000061617808 */ /* 0x000fe40005800000 */
[----:B------:R-:W-:-:S02]  /*7a30*/  IADD3 R35, R0, 0x18, RZ ;  /* 0x0000001800237810 */ /* 0x000fc40007ffe0ff */
[----:B------:R-:W-:Y:S02]  /*7a40*/  ISETP.GE.AND P3, PT, R20, R7, PT ;  /* 0x000000071400720c */ /* 0x000fe40003f66270 */
[----:B------:R-:W-:Y:S02]  /*7a50*/  FSEL R139, R82, -INF , !P2 ;  /* 0xff800000528b7808 */ /* 0x000fe40005000000 */
[-C--:B------:R-:W-:Y:S02]  /*7a60*/  ISETP.GE.AND P2, PT, R39, R8.reuse, PT ;  /* 0x000000082700720c */ /* 0x080fe40003f46270 */
[----:B------:R-:W-:Y:S02]  /*7a70*/  FSEL R71, R71, -INF , !P1 ;  /* 0xff80000047477808 */ /* 0x000fe40004800000 */
[----:B------:R-:W-:Y:S02]  /*7a80*/  FSEL R68, R68, -INF , !P4 ;  /* 0xff80000044447808 */ /* 0x000fe40006000000 */
[----:B------:R-:W-:-:S02]  /*7a90*/  ISETP.GE.AND P1, PT, R34, R8, PT ;  /* 0x000000082200720c */ /* 0x000fc40003f26270 */
[-C--:B------:R-:W-:Y:S02]  /*7aa0*/  ISETP.GE.AND P4, PT, R35, R7.reuse, PT ;  /* 0x000000072300720c */ /* 0x080fe40003f86270 */
[C---:B------:R-:W-:Y:S02]  /*7ab0*/  IADD3 R30, R0.reuse, 0x29, RZ ;  /* 0x00000029001e7810 */ /* 0x040fe40007ffe0ff */
[----:B------:R-:W-:Y:S02]  /*7ac0*/  FSEL R85, R85, -INF , !P3 ;  /* 0xff80000055557808 */ /* 0x000fe40005800000 */
[----:B------:R-:W-:Y:S02]  /*7ad0*/  IADD3 R31, R0, 0x28, RZ ;  /* 0x00000028001f7810 */ /* 0x000fe40007ffe0ff */
[----:B------:R-:W-:Y:S02]  /*7ae0*/  ISETP.GE.AND P3, PT, R4, R7, PT ;  /* 0x000000070400720c */ /* 0x000fe40003f66270 */
[----:B------:R-:W-:-:S02]  /*7af0*/  FSEL R70, R70, -INF , !P2 ;  /* 0xff80000046467808 */ /* 0x000fc40005000000 */
[-C--:B------:R-:W-:Y:S02]  /*7b00*/  ISETP.GE.AND P2, PT, R35, R8.reuse, PT ;  /* 0x000000082300720c */ /* 0x080fe40003f46270 */
[----:B------:R-:W-:Y:S02]  /*7b10*/  FSEL R67, R67, -INF , !P1 ;  /* 0xff80000043437808 */ /* 0x000fe40004800000 */
[----:B------:R-:W-:Y:S02]  /*7b20*/  FSEL R64, R64, -INF , !P4 ;  /* 0xff80000040407808 */ /* 0x000fe40006000000 */
[----:B------:R-:W-:Y:S02]  /*7b30*/  ISETP.GE.AND P1, PT, R30, R8, PT ;  /* 0x000000081e00720c */ /* 0x000fe40003f26270 */
[----:B------:R-:W-:Y:S02]  /*7b40*/  ISETP.GE.AND P4, PT, R31, R7, PT ;  /* 0x000000071f00720c */ /* 0x000fe40003f86270 */
[----:B------:R-:W-:-:S02]  /*7b50*/  IADD3 R26, R0, 0x39, RZ ;  /* 0x00000039001a7810 */ /* 0x000fc40007ffe0ff */
[----:B------:R-:W-:Y:S02]  /*7b60*/  FSEL R81, R81, -INF , !P3 ;  /* 0xff80000051517808 */ /* 0x000fe40005800000 */
        /* <DEDUP_REMOVED lines=8> */
[----:B------:R-:W-:Y:S02]  /*7bf0*/  FSEL R49, R69, -INF , !P3 ;  /* 0xff80000045317808 */ /* 0x000fe40005800000 */
[----:B------:R-:W-:Y:S02]  /*7c00*/  IADD3 R23, R0, 0x48, RZ ;  /* 0x0000004800177810 */ /* 0x000fe40007ffe0ff */
[----:B------:R-:W-:-:S02]  /*7c10*/  FSEL R69, R62, -INF , !P2 ;  /* 0xff8000003e457808 */ /* 0x000fc40005000000 */
[-C--:B------:R-:W-:Y:S02]  /*7c20*/  ISETP.GE.AND P2, PT, R27, R8.reuse, PT ;  /* 0x000000081b00720c */ /* 0x080fe40003f46270 */
[----:B------:R-:W-:Y:S02]  /*7c30*/  FSEL R59, R59, -INF , !P1 ;  /* 0xff8000003b3b7808 */ /* 0x000fe40004800000 */
[----:B------:R-:W-:Y:S02]  /*7c40*/  FSEL R56, R56, -INF , !P4 ;  /* 0xff80000038387808 */ /* 0x000fe40006000000 */
[----:B------:R-:W-:Y:S02]  /*7c50*/  ISETP.GE.AND P1, PT, R22, R8, PT ;  /* 0x000000081600720c */ /* 0x000fe40003f26270 */
[----:B------:R-:W-:Y:S02]  /*7c60*/  ISETP.GE.AND P4, PT, R23, R7, PT ;  /* 0x000000071700720c */ /* 0x000fe40003f86270 */
[----:B------:R-:W-:-:S02]  /*7c70*/  IADD3 R6, R0, 0x59, RZ ;  /* 0x0000005900067810 */ /* 0x000fc40007ffe0ff */
[----:B------:R-:W-:Y:S02]  /*7c80*/  IADD3 R11, R0, 0x58, RZ ;  /* 0x00000058000b7810 */ /* 0x000fe40007ffe0ff */
[----:B------:R-:W-:Y:S02]  /*7c90*/  FSEL R58, R58, -INF , !P2 ;  /* 0xff8000003a3a7808 */ /* 0x000fe40005000000 */
[-C--:B------:R-:W-:Y:S02]  /*7ca0*/  ISETP.GE.AND P2, PT, R23, R8.reuse, PT ;  /* 0x000000081700720c */ /* 0x080fe40003f46270 */
[----:B------:R-:W-:Y:S02]  /*7cb0*/  FSEL R83, R55, -INF , !P1 ;  /* 0xff80000037537808 */ /* 0x000fe40004800000 */
[----:B------:R-:W-:Y:S02]  /*7cc0*/  FSEL R52, R52, -INF , !P4 ;  /* 0xff80000034347808 */ /* 0x000fe40006000000 */
[----:B------:R-:W-:-:S02]  /*7cd0*/  ISETP.GE.AND P1, PT, R6, R8, PT ;  /* 0x000000080600720c */ /* 0x000fc40003f26270 */
[C---:B------:R-:W-:Y:S02]  /*7ce0*/  ISETP.GE.AND P4, PT, R11.reuse, R7, PT ;  /* 0x000000070b00720c */ /* 0x040fe40003f86270 */
[----:B------:R-:W-:Y:S02]  /*7cf0*/  IADD3 R2, R0, 0x68, RZ ;  /* 0x0000006800027810 */ /* 0x000fe40007ffe0ff */
[----:B------:R-:W-:Y:S01]  /*7d00*/  FSEL R86, R54, -INF , !P2 ;  /* 0xff80000036567808 */ /* 0x000fe20005000000 */
[----:B------:R-:W-:Y:S01]  /*7d10*/  BAR.SYNC.DEFER_BLOCKING 0x0 ;  /* 0x0000000000007b1d */ /* 0x000fe20000010000 */
[----:B------:R-:W-:Y:S02]  /*7d20*/  ISETP.GE.AND P2, PT, R11, R8, PT ;  /* 0x000000080b00720c */ /* 0x000fe40003f46270 */
[----:B------:R-:W-:Y:S02]  /*7d30*/  FSEL R99, R47, -INF , !P1 ;  /* 0xff8000002f637808 */ /* 0x000fe40004800000 */
[----:B------:R-:W-:-:S02]  /*7d40*/  FSEL R54, R44, -INF , !P4 ;  /* 0xff8000002c367808 */ /* 0x000fc40006000000 */
[----:B------:R-:W-:Y:S02]  /*7d50*/  ISETP.GE.AND P1, PT, R2, R7, PT ;  /* 0x000000070200720c */ /* 0x000fe40003f26270 */
[----:B------:R-:W-:Y:S02]  /*7d60*/  IADD3 R44, R0, 0x71, RZ ;  /* 0x00000071002c7810 */ /* 0x000fe40007ffe0ff */
[----:B------:R-:W-:Y:S02]  /*7d70*/  FSEL R87, R46, -INF , !P2 ;  /* 0xff8000002e577808 */ /* 0x000fe40005000000 */
[----:B------:R-:W-:Y:S02]  /*7d80*/  FSEL R46, R72, -INF , !P1 ;  /* 0xff800000482e7808 */ /* 0x000fe40004800000 */
[----:B------:R-:W-:Y:S02]  /*7d90*/  ISETP.GE.AND P1, PT, R44, R8, PT ;  /* 0x000000082c00720c */ /* 0x000fe40003f26270 */
[----:B------:R-:W-:-:S02]  /*7da0*/  ISETP.GE.AND P4, PT, R0, R9, PT ;  /* 0x000000090000720c */ /* 0x000fc40003f86270 */
[----:B------:R-:W-:Y:S02]  /*7db0*/  FSEL R231, R231, -INF , !P1 ;  /* 0xff800000e7e77808 */ /* 0x000fe40004800000 */
[----:B------:R-:W-:Y:S02]  /*7dc0*/  ISETP.GE.AND P1, PT, R40, R9, PT ;  /* 0x000000092800720c */ /* 0x000fe40003f26270 */
[-C--:B------:R-:W-:Y:S02]  /*7dd0*/  ISETP.GE.AND P2, PT, R0, R10.reuse, PT ;  /* 0x0000000a0000720c */ /* 0x080fe40003f46270 */
[----:B------:R-:W-:Y:S02]  /*7de0*/  FSEL R72, R226, -INF , !P4 ;  /* 0xff800000e2487808 */ /* 0x000fe40006000000 */
[----:B------:R-:W-:Y:S02]  /*7df0*/  ISETP.GE.AND P4, PT, R40, R10, PT ;  /* 0x0000000a2800720c */ /* 0x000fe40003f86270 */
[----:B------:R-:W-:-:S02]  /*7e00*/  FSEL R98, R197, -INF , !P1 ;  /* 0xff800000c5627808 */ /* 0x000fc40004800000 */
[----:B------:R-:W-:Y:S02]  /*7e10*/  FSEL R40, R227, -INF , !P2 ;  /* 0xff800000e3287808 */ /* 0x000fe40005000000 */
[C---:B------:R-:W-:Y:S02]  /*7e20*/  ISETP.GE.AND P1, PT, R39.reuse, R10, PT ;  /* 0x0000000a2700720c */ /* 0x040fe40003f26270 */
[-C--:B------:R-:W-:Y:S02]  /*7e30*/  ISETP.GE.AND P2, PT, R39, R9.reuse, PT ;  /* 0x000000092700720c */ /* 0x080fe40003f46270 */
[----:B------:R-:W-:Y:S02]  /*7e40*/  FSEL R124, R198, -INF , !P4 ;  /* 0xff800000c67c7808 */ /* 0x000fe40006000000 */
[----:B------:R-:W-:Y:S02]  /*7e50*/  ISETP.GE.AND P4, PT, R38, R9, PT ;  /* 0x000000092600720c */ /* 0x000fe40003f86270 */
[----:B------:R-:W-:-:S02]  /*7e60*/  FSEL R122, R122, -INF , !P1 ;  /* 0xff8000007a7a7808 */ /* 0x000fc40004800000 */
        /* <DEDUP_REMOVED lines=16> */
[C---:B------:R-:W-:Y:S02]  /*7f70*/  ISETP.GE.AND P3, PT, R34.reuse, R7, PT ;  /* 0x000000072200720c */ /* 0x040fe40003f66270 */
[----:B------:R-:W-:-:S02]  /*7f80*/  ISETP.GE.AND P4, PT, R34, R10, PT ;  /* 0x0000000a2200720c */ /* 0x000fc40003f86270 */
[----:B------:R-:W-:Y:S02]  /*7f90*/  FSEL R34, R117, -INF , !P1 ;  /* 0xff80000075227808 */ /* 0x000fe40004800000 */
[----:B------:R-:W-:Y:S02]  /*7fa0*/  ISETP.GE.AND P1, PT, R33, R10, PT ;  /* 0x0000000a2100720c */ /* 0x000fe40003f26270 */
[----:B------:R-:W-:Y:S02]  /*7fb0*/  FSEL R118, R118, -INF , !P2 ;  /* 0xff80000076767808 */ /* 0x000fe40005000000 */
[----:B------:R-:W-:Y:S02]  /*7fc0*/  FSEL R172, R172, -INF , !P1 ;  /* 0xff800000acac7808 */ /* 0x000fe40004800000 */
[-C--:B------:R-:W-:Y:S02]  /*7fd0*/  ISETP.GE.AND P1, PT, R31, R9.reuse, PT ;  /* 0x000000091f00720c */ /* 0x080fe40003f26270 */
[----:B------:R-:W-:-:S02]  /*7fe0*/  ISETP.GE.AND P2, PT, R33, R9, PT ;  /* 0x000000092100720c */ /* 0x000fc40003f46270 */
[----:B------:R-:W-:Y:S02]  /*7ff0*/  FSEL R112, R112, -INF , !P1 ;  /* 0xff80000070707808 */ /* 0x000fe40004800000 */
[-C--:B------:R-:W-:Y:S02]  /*8000*/  ISETP.GE.AND P1, PT, R30, R10.reuse, PT ;  /* 0x0000000a1e00720c */ /* 0x080fe40003f26270 */
[----:B------:R-:W-:Y:S02]  /*8010*/  FSEL R116, R239, -INF , !P2 ;  /* 0xff800000ef747808 */ /* 0x000fe40005000000 */
[----:B------:R-:W-:Y:S02]  /*8020*/  FSEL R115, R115, -INF , !P1 ;  /* 0xff80000073737808 */ /* 0x000fe40004800000 */
[----:B------:R-:W-:Y:S02]  /*8030*/  ISETP.GE.AND P1, PT, R28, R9, PT ;  /* 0x000000091c00720c */ /* 0x000fe40003f26270 */
        /* <DEDUP_REMOVED lines=29> */
[----:B------:R-:W-:Y:S02]  /*8210*/  FSEL R111, R111, -INF , !P2 ;  /* 0xff8000006f6f7808 */ /* 0x000fe40005000000 */
[----:B------:R-:W-:-:S02]  /*8220*/  ISETP.GE.AND P1, PT, R21, R10, PT ;  /* 0x0000000a1500720c */ /* 0x000fc40003f26270 */
[----:B------:R-:W-:Y:S02]  /*8230*/  ISETP.GE.AND P3, PT, R30, R7, PT ;  /* 0x000000071e00720c */ /* 0x000fe40003f66270 */
[----:B------:R-:W-:Y:S02]  /*8240*/  ISETP.GE.AND P2, PT, R24, R9, PT ;  /* 0x000000091800720c */ /* 0x000fe40003f46270 */
[----:B------:R-:W-:Y:S02]  /*8250*/  FSEL R109, R109, -INF , !P4 ;  /* 0xff8000006d6d7808 */ /* 0x000fe40006000000 */
[----:B------:R-:W-:Y:S02]  /*8260*/  ISETP.GE.AND P4, PT, R25, R10, PT ;  /* 0x0000000a1900720c */ /* 0x000fe40003f86270 */
[----:B------:R-:W-:Y:S02]  /*8270*/  FSEL R185, R192, -INF , !P1 ;  /* 0xff800000c0b97808 */ /* 0x000fe40004800000 */
[----:B------:R-:W-:-:S02]  /*8280*/  FSEL R61, R61, -INF , !P3 ;  /* 0xff8000003d3d7808 */ /* 0x000fc40005800000 */
[----:B------:R-:W-:Y:S02]  /*8290*/  FSEL R179, R179, -INF , !P2 ;  /* 0xff800000b3b37808 */ /* 0x000fe40005000000 */
[----:B------:R-:W-:Y:S02]  /*82a0*/  ISETP.GE.AND P1, PT, R11, R9, PT ;  /* 0x000000090b00720c */ /* 0x000fe40003f26270 */
[----:B------:R-:W-:Y:S02]  /*82b0*/  ISETP.GE.AND P3, PT, R26, R7, PT ;  /* 0x000000071a00720c */ /* 0x000fe40003f66270 */
[----:B------:R-:W-:Y:S02]  /*82c0*/  ISETP.GE.AND P2, PT, R23, R10, PT ;  /* 0x0000000a1700720c */ /* 0x000fe40003f46270 */
[----:B------:R-:W-:Y:S02]  /*82d0*/  FSEL R180, R189, -INF , !P4 ;  /* 0xff800000bdb47808 */ /* 0x000fe40006000000 */
[----:B------:R-:W-:-:S02]  /*82e0*/  ISETP.GE.AND P4, PT, R23, R9, PT ;  /* 0x000000091700720c */ /* 0x000fc40003f86270 */
[----:B------:R-:W-:Y:S02]  /*82f0*/  FSEL R88, R88, -INF , !P1 ;  /* 0xff80000058587808 */ /* 0x000fe40004800000 */
[----:B------:R-:W-:Y:S02]  /*8300*/  FSEL R57, R57, -INF , !P3 ;  /* 0xff80000039397808 */ /* 0x000fe40005800000 */
[----:B------:R-:W-:Y:S02]  /*8310*/  FSEL R94, R94, -INF , !P2 ;  /* 0xff8000005e5e7808 */ /* 0x000fe40005000000 */
[----:B------:R-:W-:Y:S02]  /*8320*/  ISETP.GE.AND P1, PT, R6, R10, PT ;  /* 0x0000000a0600720c */ /* 0x000fe40003f26270 */
        /* <DEDUP_REMOVED lines=10> */
[----:B------:R-:W-:Y:S02]  /*83d0*/  IADD3 R41, R0, 0x70, RZ ;  /* 0x0000007000297810 */ /* 0x000fe40007ffe0ff */
[----:B------:R-:W-:Y:S02]  /*83e0*/  FSEL R95, R95, -INF , !P4 ;  /* 0xff8000005f5f7808 */ /* 0x000fe40006000000 */
[----:B------:R-:W-:Y:S02]  /*83f0*/  ISETP.GE.AND P4, PT, R20, R9, PT ;  /* 0x000000091400720c */ /* 0x000fe40003f86270 */
[----:B------:R-:W-:-:S02]  /*8400*/  FSEL R190, R219, -INF , !P1 ;  /* 0xff800000dbbe7808 */ /* 0x000fc40004800000 */
[----:B------:R-:W-:Y:S02]  /*8410*/  FSEL R45, R45, -INF , !P3 ;  /* 0xff8000002d2d7808 */ /* 0x000fe40005800000 */
[----:B------:R-:W-:Y:S02]  /*8420*/  FSEL R186, R194, -INF , !P2 ;  /* 0xff800000c2ba7808 */ /* 0x000fe40005000000 */
[----:B------:R-:W-:Y:S02]  /*8430*/  ISETP.GE.AND P1, PT, R2, R10, PT ;  /* 0x0000000a0200720c */ /* 0x000fe40003f26270 */
[----:B------:R-:W-:Y:S02]  /*8440*/  ISETP.GE.AND P3, PT, R41, R7, PT ;  /* 0x000000072900720c */ /* 0x000fe40003f66270 */
[----:B------:R-:W-:Y:S02]  /*8450*/  ISETP.GE.AND P2, PT, R6, R9, PT ;  /* 0x000000090600720c */ /* 0x000fe40003f46270 */
[----:B------:R-:W-:-:S02]  /*8460*/  IADD3 R42, R0, 0x69, RZ ;  /* 0x00000069002a7810 */ /* 0x000fc40007ffe0ff */
[----:B------:R-:W-:Y:S02]  /*8470*/  FSEL R183, R193, -INF , !P4 ;  /* 0xff800000c1b77808 */ /* 0x000fe40006000000 */
[----:B------:R-:W-:Y:S02]  /*8480*/  FSEL R193, R106, -INF , !P1 ;  /* 0xff8000006ac17808 */ /* 0x000fe40004800000 */
[----:B------:R-:W-:Y:S02]  /*8490*/  FSEL R47, R228, -INF , !P3 ;  /* 0xff800000e42f7808 */ /* 0x000fe40005800000 */
[----:B------:R-:W-:Y:S02]  /*84a0*/  FSEL R89, R89, -INF , !P2 ;  /* 0xff80000059597808 */ /* 0x000fe40005000000 */
[----:B------:R-:W-:Y:S02]  /*84b0*/  ISETP.GE.AND P1, PT, R41, R9, PT ;  /* 0x000000092900720c */ /* 0x000fe40003f26270 */
[----:B------:R-:W-:-:S02]  /*84c0*/  ISETP.GE.AND P3, PT, R42, R7, PT ;  /* 0x000000072a00720c */ /* 0x000fc40003f66270 */
[-C--:B------:R-:W-:Y:S02]  /*84d0*/  ISETP.GE.AND P2, PT, R5, R10.reuse, PT ;  /* 0x0000000a0500720c */ /* 0x080fe40003f46270 */
[-C--:B------:R-:W-:Y:S02]  /*84e0*/  ISETP.GE.AND P4, PT, R11, R10.reuse, PT ;  /* 0x0000000a0b00720c */ /* 0x080fe40003f86270 */
[----:B------:R-:W-:Y:S02]  /*84f0*/  FSEL R248, R248, -INF , !P1 ;  /* 0xff800000f8f87808 */ /* 0x000fe40004800000 */
[----:B------:R-:W-:Y:S02]  /*8500*/  FSEL R20, R73, -INF , !P3 ;  /* 0xff80000049147808 */ /* 0x000fe40005800000 */
[----:B------:R-:W-:Y:S02]  /*8510*/  FSEL R192, R245, -INF , !P2 ;  /* 0xff800000f5c07808 */ /* 0x000fe40005000000 */
[----:B------:R-:W-:-:S02]  /*8520*/  ISETP.GE.AND P1, PT, R44, R10, PT ;  /* 0x0000000a2c00720c */ /* 0x000fc40003f26270 */
[----:B------:R-:W-:Y:S02]  /*8530*/  IADD3 R43, R0, 0x78, RZ ;  /* 0x00000078002b7810 */ /* 0x000fe40007ffe0ff */
[----:B------:R-:W-:Y:S02]  /*8540*/  ISETP.GE.AND P3, PT, R4, R10, PT ;  /* 0x0000000a0400720c */ /* 0x000fe40003f66270 */
[-C--:B------:R-:W-:Y:S02]  /*8550*/  ISETP.GE.AND P2, PT, R2, R9.reuse, PT ;  /* 0x000000090200720c */ /* 0x080fe40003f46270 */
[----:B------:R-:W-:Y:S02]  /*8560*/  FSEL R187, R90, -INF , !P4 ;  /* 0xff8000005abb7808 */ /* 0x000fe40006000000 */
[----:B------:R-:W-:Y:S02]  /*8570*/  ISETP.GE.AND P4, PT, R5, R9, PT ;  /* 0x000000090500720c */ /* 0x000fe40003f86270 */
[----:B------:R-:W-:-:S02]  /*8580*/  FSEL R251, R251, -INF , !P1 ;  /* 0xff800000fbfb7808 */ /* 0x000fc40004800000 */
[----:B------:R-:W-:Y:S02]  /*8590*/  FSEL R191, R218, -INF , !P3 ;  /* 0xff800000dabf7808 */ /* 0x000fe40005800000 */
[----:B------:R-:W-:Y:S02]  /*85a0*/  FSEL R104, R104, -INF , !P2 ;  /* 0xff80000068687808 */ /* 0x000fe40005000000 */
[-C--:B------:R-:W-:Y:S02]  /*85b0*/  ISETP.GE.AND P1, PT, R43, R10.reuse, PT ;  /* 0x0000000a2b00720c */ /* 0x080fe40003f26270 */
[C---:B------:R-:W-:Y:S02]  /*85c0*/  ISETP.GE.AND P3, PT, R42.reuse, R9, PT ;  /* 0x000000092a00720c */ /* 0x040fe40003f66270 */
[----:B------:R-:W-:Y:S02]  /*85d0*/  ISETP.GE.AND P2, PT, R42, R10, PT ;  /* 0x0000000a2a00720c */ /* 0x000fe40003f46270 */
[----:B------:R-:W-:-:S02]  /*85e0*/  FSEL R73, R195, -INF , !P4 ;  /* 0xff800000c3497808 */ /* 0x000fc40006000000 */
[----:B------:R-:W-:Y:S02]  /*85f0*/  FSEL R195, R14, -INF , !P1 ;  /* 0xff8000000ec37808 */ /* 0x000fe40004800000 */
[----:B------:R-:W-:Y:S02]  /*8600*/  FSEL R188, R105, -INF , !P3 ;  /* 0xff80000069bc7808 */ /* 0x000fe40005800000 */
[----:B------:R-:W-:Y:S02]  /*8610*/  FSEL R107, R107, -INF , !P2 ;  /* 0xff8000006b6b7808 */ /* 0x000fe40005000000 */
[----:B------:R-:W-:Y:S02]  /*8620*/  ISETP.GE.AND P1, PT, R244, 0x3, PT ;  /* 0x00000003f400780c */ /* 0x000fe40003f26270 */
[----:B------:R-:W-:Y:S02]  /*8630*/  ISETP.GE.AND P5, PT, R44, R7, PT ;  /* 0x000000072c00720c */ /* 0x000fe40003fa6270 */
[----:B------:R-:W-:-:S02]  /*8640*/  ISETP.GE.AND P4, PT, R2, R8, PT ;  /* 0x000000080200720c */ /* 0x000fc40003f86270 */
[----:B------:R-:W-:Y:S02]  /*8650*/  ISETP.GE.AND P3, PT, R41, R10, PT ;  /* 0x0000000a2900720c */ /* 0x000fe40003f66270 */
[----:B------:R-:W-:Y:S02]  /*8660*/  ISETP.GE.AND P2, PT, R44, R9, PT ;  /* 0x000000092c00720c */ /* 0x000fe40003f46270 */
[----:B------:R-:W-:Y:S02]  /*8670*/  IADD3 R0, R0, 0x79, RZ ;  /* 0x0000007900007810 */ /* 0x000fe40007ffe0ff */
[----:B------:R-:W-:Y:S02]  /*8680*/  FSEL R55, R229, -INF , !P5 ;  /* 0xff800000e5377808 */ /* 0x000fe40006800000 */
[----:B------:R-:W-:Y:S02]  /*8690*/  FSEL R74, R74, -INF , !P4 ;  /* 0xff8000004a4a7808 */ /* 0x000fe40006000000 */
[----:B------:R-:W-:-:S02]  /*86a0*/  FSEL R250, R250, -INF , !P3 ;  /* 0xff800000fafa7808 */ /* 0x000fc40005800000 */
[----:B------:R-:W-:Y:S02]  /*86b0*/  FSEL R249, R249, -INF , !P2 ;  /* 0xff800000f9f97808 */ /* 0x000fe40005000000 */
[-C--:B------:R-:W-:Y:S02]  /*86c0*/  ISETP.GE.AND P5, PT, R41, R8.reuse, PT ;  /* 0x000000082900720c */ /* 0x080fe40003fa6270 */
[----:B------:R-:W-:Y:S02]  /*86d0*/  ISETP.GE.AND P4, PT, R42, R8, PT ;  /* 0x000000082a00720c */ /* 0x000fe40003f86270 */
[-C--:B------:R-:W-:Y:S02]  /*86e0*/  ISETP.GE.AND P3, PT, R43, R9.reuse, PT ;  /* 0x000000092b00720c */ /* 0x080fe40003f66270 */
[----:B------:R-:W-:Y:S02]  /*86f0*/  ISETP.GE.AND P2, PT, R0, R9, PT ;  /* 0x000000090000720c */ /* 0x000fe40003f46270 */
[----:B------:R-:W-:-:S02]  /*8700*/  FSEL R230, R230, -INF , !P5 ;  /* 0xff800000e6e67808 */ /* 0x000fc40006800000 */
[----:B------:R-:W-:Y:S02]  /*8710*/  FSEL R91, R75, -INF , !P4 ;  /* 0xff8000004b5b7808 */ /* 0x000fe40006000000 */
[----:B------:R-:W-:Y:S02]  /*8720*/  FSEL R105, R12, -INF , !P3 ;  /* 0xff8000000c697808 */ /* 0x000fe40005800000 */
[----:B------:R-:W-:Y:S02]  /*8730*/  FSEL R106, R13, -INF , !P2 ;  /* 0xff8000000d6a7808 */ /* 0x000fe40005000000 */
[CC--:B------:R-:W-:Y:S02]  /*8740*/  ISETP.GE.AND P6, PT, R43.reuse, R7.reuse, PT ;  /* 0x000000072b00720c */ /* 0x0c0fe40003fc6270 */
        /* <DEDUP_REMOVED lines=8> */
[----:B------:R-:W-:Y:S01]  /*87d0*/  FSEL R75, R19, -INF , !P3 ;  /* 0xff800000134b7808 */ /* 0x000fe20005800000 */
[----:B------:R-:W-:Y:S05]  /*87e0*/  @!P1 BRA `(.L_x_72) ;  /* 0x0000039000009947 */ /* 0x000fea0003800000 */
[----:B------:R-:W2:Y:S04]  /*87f0*/  LDL.64 R220, [R1+0x8] ;  /* 0x0000080001dc7983 */ /* 0x000ea80000100a00 */
[----:B------:R-:W3:Y:S04]  /*8800*/  LDL.64 R222, [R1] ;  /* 0x0000000001de7983 */ /* 0x000ee80000100a00 */
[----:B------:R-:W4:Y:S01]  /*8810*/  LDL R218, [R1+0x2c] ;  /* 0x00002c0001da7983 */ /* 0x000f220000100800 */
[----:B------:R-:W-:Y:S01]  /*8820*/  IADD3 R0, R244, -0x3, RZ ;  /* 0xfffffffdf4007810 */ /* 0x000fe20007ffe0ff */
[----:B------:R-:W-:Y:S01]  /*8830*/  IMAD.MOV.U32 R219, RZ, RZ, c[0x0][0x198] ;  /* 0x00006600ffdb7624 */ /* 0x000fe200078e00ff */
[----:B------:R-:W-:Y:S01]  /*8840*/  BSSY B0, `(.L_x_73) ;  /* 0x0000032000007945 */ /* 0x000fe20003800000 */
[----:B------:R-:W-:Y:S01]  /*8850*/  IMAD.MOV.U32 R13, RZ, RZ, c[0x0][0x198] ;  /* 0x00006600ff0d7624 */ /* 0x000fe200078e00ff */
[----:B------:R-:W-:Y:S01]  /*8860*/  SHF.R.S32.HI R2, RZ, 0x1f, R0 ;  /* 0x0000001fff027819 */ /* 0x000fe20000011400 */
[----:B------:R-:W-:Y:S01]  /*8870*/  IMAD.WIDE.U32 R6, R0, c[0x0][0x198], RZ ;  /* 0x0000660000067a25 */ /* 0x000fe200078e00ff */
[----:B------:R1:W-:Y:S03]  /*8880*/  @P0 STS [R217+0x2000], RZ ;  /* 0x002000ffd9000388 */ /* 0x0003e60000000800 */
[----:B------:R-:W-:Y:S01]  /*8890*/  IMAD R2, R2, c[0x0][0x198], RZ ;  /* 0x0000660002027a24 */ /* 0x000fe200078e02ff */
[----:B------:R1:W-:Y:S01]  /*88a0*/  @P0 STS [R217+0x2004], RZ ;  /* 0x002004ffd9000388 */ /* 0x0003e20000000800 */
[----:B------:R-:W-:-:S02]  /*88b0*/  IMAD.SHL.U32 R219, R219, 0x20, RZ ;  /* 0x00000020dbdb7824 */ /* 0x000fc400078e00ff */
[----:B------:R-:W-:Y:S01]  /*88c0*/  IMAD R0, R0, c[0x0][0x19c], R2 ;  /* 0x0000670000007a24 */ /* 0x000fe200078e0202 */
[----:B------:R1:W-:Y:S01]  /*88d0*/  @P0 STS.64 [R217+0x2008], RZ ;  /* 0x002008ffd9000388 */ /* 0x0003e20000000a00 */
[----:B------:R-:W-:Y:S02]  /*88e0*/  @!P0 IMAD.MOV.U32 R12, RZ, RZ, c[0x0][0x19c] ;  /* 0x00006700ff0c8624 */ /* 0x000fe400078e00ff */
[----:B------:R-:W-:Y:S01]  /*88f0*/  IMAD.IADD R0, R7, 0x1, R0 ;  /* 0x0000000107007824 */ /* 0x000fe200078e0200 */
[----:B--2---:R-:W-:-:S04]  /*8900*/  LEA R4, P3, R6, R220, 0x7 ;  /* 0x000000dc06047211 */ /* 0x004fc800078638ff */
[-C--:B------:R-:W-:Y:S02]  /*8910*/  @!P0 IADD3 R2, P2, R219, R4.reuse, RZ ;  /* 0x00000004db028210 */ /* 0x080fe40007f5e0ff */
[----:B---3--:R-:W-:Y:S02]  /*8920*/  LEA.HI.X R5, R6, R223, R0, 0x7, P3 ;  /* 0x000000df06057211 */ /* 0x008fe400018f3c00 */
[----:B------:R-:W-:Y:S02]  /*8930*/  @!P0 LEA R0, P3, R13, R4, 0x6 ;  /* 0x000000040d008211 */ /* 0x000fe400078630ff */
[----:B------:R-:W-:Y:S01]  /*8940*/  @!P0 LEA R10, P5, R4, c[0x0][0x168], 0x1 ;  /* 0x00005a00040a8a11 */ /* 0x000fe200078a08ff */
[----:B----4-:R-:W-:Y:S01]  /*8950*/  @!P0 IMAD.X R7, R218, 0x1, R5, P2 ;  /* 0x00000001da078824 */ /* 0x010fe200010e0605 */
[----:B------:R-:W-:Y:S02]  /*8960*/  @!P0 LEA R8, P4, R2, c[0x0][0x168], 0x1 ;  /* 0x00005a0002088a11 */ /* 0x000fe400078808ff */
        /* <DEDUP_REMOVED lines=21> */
[----:B------:R-:W-:Y:S01]  /*8ac0*/  ULDC UR4, c[0x0][0x19c] ;  /* 0x0000670000047ab9 */ /* 0x000fe20000000800 */
[----:B-1----:R-:W-:Y:S01]  /*8ad0*/  IMAD.WIDE.U32 R6, R13, 0x60, R4 ;  /* 0x000000600d067825 */ /* 0x002fe200078e0004 */
[----:B------:R-:W-:-:S04]  /*8ae0*/  UIMAD UR4, UR4, 0x60, URZ ;  /* 0x00000060040478a4 */ /* 0x000fc8000f8e023f */
[----:B------:R-:W-:Y:S02]  /*8af0*/  LEA R4, P0, R6, c[0x0][0x168], 0x1 ;  /* 0x00005a0006047a11 */ /* 0x000fe400078008ff */
[----:B------:R-:W-:-:S04]  /*8b00*/  IADD3 R0, R7, UR4, RZ ;  /* 0x0000000407007c10 */ /* 0x000fc8000fffe0ff */
[----:B------:R-:W-:-:S05]  /*8b10*/  LEA.HI.X R5, R6, c[0x0][0x16c], R0, 0x1, P0 ;  /* 0x00005b0006057a11 */ /* 0x000fca00000f0c00 */
[----:B------:R-:W-:Y:S01]  /*8b20*/  @!PT LDS RZ, [RZ] ;  /* 0x00000000fffff984 */ /* 0x000fe20000000800 */
[----:B------:R-:W-:Y:S01]  /*8b30*/  @!PT LDS RZ, [RZ] ;  /* 0x00000000fffff984 */ /* 0x000fe20000000800 */
[----:B------:R-:W-:Y:S01]  /*8b40*/  @!PT LDS RZ, [RZ] ;  /* 0x00000000fffff984 */ /* 0x000fe20000000800 */
[----:B------:R1:W-:Y:S02]  /*8b50*/  LDGSTS.E.BYPASS.LTC128B.128 [R217+0x3800], [R4.64] ;  /* 0x0380000004d97fae */ /* 0x0003e4000b901d48 */
.L_x_74:
[----:B------:R-:W-:Y:S05]  /*8b60*/  BSYNC B0 ;  /* 0x0000000000007941 */ /* 0x000fea0003800000 */
.L_x_73:
[----:B------:R-:W0:Y:S02]  /*8b70*/  LDGDEPBAR ;  /* 0x00000000000079af */ /* 0x000e240000000000 */
.L_x_72:
        /* <DEDUP_REMOVED lines=32> */
[----:B------:R-:W2:Y:S02]  /*8d80*/  SHFL.BFLY PT, R2, R0, 0x2, 0x1f ;  /* 0x0c401f0000027f89 */ /* 0x000ea400000e0000 */
[----:B--2---:R-:W-:-:S05]  /*8d90*/  FMNMX.FTZ R0, R0, R2, !PT ;  /* 0x0000000200007209 */ /* 0x004fca0007810000 */
[----:B------:R-:W2:Y:S02]  /*8da0*/  SHFL.BFLY PT, R2, R0, 0x1, 0x1f ;  /* 0x0c201f0000027f89 */ /* 0x000ea400000e0000 */
[----:B--2---:R-:W-:-:S04]  /*8db0*/  FMNMX.FTZ R63, R0, R2, !PT ;  /* 0x00000002003f7209 */ /* 0x004fc80007810000 */
[C---:B------:R-:W-:Y:S01]  /*8dc0*/  FSETP.NEU.FTZ.AND P4, PT, R63.reuse, -INF , PT ;  /* 0xff8000003f00780b */ /* 0x040fe20003f9d000 */
[----:B------:R-:W-:-:S05]  /*8dd0*/  FMUL.FTZ R0, R63, c[0x0][0x23c] ;  /* 0x00008f003f007a20 */ /* 0x000fca0000410000 */
[----:B------:R-:W-:-:S05]  /*8de0*/  FSEL R0, R0, RZ, P4 ;  /* 0x000000ff00007208 */ /* 0x000fca0002000000 */
[--C-:B------:R-:W-:Y:S02]  /*8df0*/  FFMA.FTZ R2, R48, c[0x0][0x23c], -R0.reuse ;  /* 0x00008f0030027a23 */ /* 0x100fe40000010800 */
[--C-:B-1----:R-:W-:Y:S02]  /*8e00*/  FFMA.FTZ R4, R77, c[0x0][0x23c], -R0.reuse ;  /* 0x00008f004d047a23 */ /* 0x102fe40000010800 */
[----:B------:R1:W-:Y:S08]  /*8e10*/  MUFU.EX2 R239, R2 ;  /* 0x0000000200ef7308 */ /* 0x0003f00000000800 */
[----:B------:R2:W-:Y:S01]  /*8e20*/  MUFU.EX2 R9, R4 ;  /* 0x0000000400097308 */ /* 0x0005e20000000800 */
[----:B-1----:R-:W-:-:S07]  /*8e30*/  FFMA.FTZ R2, R76, c[0x0][0x23c], -R0 ;  /* 0x00008f004c027a23 */ /* 0x002fce0000010800 */
[----:B------:R1:W-:Y:S01]  /*8e40*/  MUFU.EX2 R245, R2 ;  /* 0x0000000200f57308 */ /* 0x0003e20000000800 */
[----:B--2---:R-:W-:-:S07]  /*8e50*/  FFMA.FTZ R4, R78, c[0x0][0x23c], -R0 ;  /* 0x00008f004e047a23 */ /* 0x004fce0000010800 */
        /* <DEDUP_REMOVED lines=8> */
[----:B------:R2:W3:Y:S01]  /*8ee0*/  MUFU.EX2 R11, R4 ;  /* 0x00000004000b7308 */ /* 0x0004e20000000800 */
[----:B-1----:R-:W-:-:S04]  /*8ef0*/  FMNMX.FTZ R2, R137, R103, !PT ;  /* 0x0000006789027209 */ /* 0x002fc80007810000 */
[----:B------:R-:W-:-:S04]  /*8f00*/  FMNMX.FTZ R2, R128, R2, !PT ;  /* 0x0000000280027209 */ /* 0x000fc80007810000 */
[----:B------:R-:W-:Y:S01]  /*8f10*/  FMNMX.FTZ R2, R70, R2, !PT ;  /* 0x0000000246027209 */ /* 0x000fe20007810000 */
[----:B--2---:R-:W-:-:S03]  /*8f20*/  FFMA.FTZ R4, R79, c[0x0][0x23c], -R0 ;  /* 0x00008f004f047a23 */ /* 0x004fc60000010800 */
        /* <DEDUP_REMOVED lines=21> */
[----:B---3--:R-:W-:Y:S02]  /*9080*/  MOV R61, R11 ;  /* 0x0000000b003d7202 */ /* 0x008fe40000000f00 */
        /* <DEDUP_REMOVED lines=18> */
[----:B------:R-:W-:Y:S01]  /*91b0*/  FMNMX.FTZ R2, R75, R2, !PT ;  /* 0x000000024b027209 */ /* 0x000fe20007810000 */
[----:B-1----:R-:W-:-:S04]  /*91c0*/  FFMA.FTZ R4, R56, c[0x0][0x23c], -R0 ;  /* 0x00008f0038047a23 */ /* 0x002fc80000010800 */
[----:B------:R-:W1:Y:S01]  /*91d0*/  SHFL.BFLY PT, R5, R2, 0x2, 0x1f ;  /* 0x0c401f0002057f89 */ /* 0x000e6200000e0000 */
[----:B------:R-:W-:Y:S01]  /*91e0*/  MOV R56, R29 ;  /* 0x0000001d00387202 */ /* 0x000fe20000000f00 */
[----:B------:R2:W3:Y:S02]  /*91f0*/  MUFU.EX2 R25, R4 ;  /* 0x0000000400197308 */ /* 0x0004e40000000800 */
[----:B--2---:R-:W-:-:S06]  /*9200*/  FFMA.FTZ R4, R57, c[0x0][0x23c], -R0 ;  /* 0x00008f0039047a23 */ /* 0x004fcc0000010800 */
[----:B------:R2:W-:Y:S01]  /*9210*/  MUFU.EX2 R27, R4 ;  /* 0x00000004001b7308 */ /* 0x0005e20000000800 */
[----:B-1----:R-:W-:-:S05]  /*9220*/  FMNMX.FTZ R2, R2, R5, !PT ;  /* 0x0000000502027209 */ /* 0x002fca0007810000 */
[----:B------:R-:W1:Y:S01]  /*9230*/  SHFL.BFLY PT, R5, R2, 0x1, 0x1f ;  /* 0x0c201f0002057f89 */ /* 0x000e6200000e0000 */
[----:B--2---:R-:W-:-:S04]  /*9240*/  FFMA.FTZ R4, R96, c[0x0][0x23c], -R0 ;  /* 0x00008f0060047a23 */ /* 0x004fc80000010800 */
[----:B------:R2:W-:Y:S01]  /*9250*/  MUFU.EX2 R102, R4 ;  /* 0x0000000400667308 */ /* 0x0005e20000000800 */
[----:B-1----:R-:W-:Y:S01]  /*9260*/  FMNMX.FTZ R62, R2, R5, !PT ;  /* 0x00000005023e7209 */ /* 0x002fe20007810000 */
[--C-:B------:R-:W-:Y:S02]  /*9270*/  FFMA.FTZ R2, R16, c[0x0][0x23c], -R0.reuse ;  /* 0x00008f0010027a23 */ /* 0x100fe40000010800 */
[----:B------:R-:W-:Y:S01]  /*9280*/  FFMA.FTZ R5, R17, c[0x0][0x23c], -R0 ;  /* 0x00008f0011057a23 */ /* 0x000fe20000010800 */
[----:B------:R-:W-:-:S03]  /*9290*/  FSETP.NEU.FTZ.AND P3, PT, R62, -INF , PT ;  /* 0xff8000003e00780b */ /* 0x000fc60003f7d000 */
[----:B------:R-:W-:Y:S01]  /*92a0*/  MUFU.EX2 R77, R2 ;  /* 0x00000002004d7308 */ /* 0x000fe20000000800 */
[--C-:B--2---:R-:W-:Y:S01]  /*92b0*/  FFMA.FTZ R4, R97, c[0x0][0x23c], -R0.reuse ;  /* 0x00008f0061047a23 */ /* 0x104fe20000010800 */
[----:B------:R-:W-:Y:S06]  /*92c0*/  LDSM.16.MT88.4 R16, [R206+0x4000] ;  /* 0x00400000ce10783b */ /* 0x000fec0000004200 */
[----:B------:R1:W-:Y:S08]  /*92d0*/  MUFU.EX2 R23, R4 ;  /* 0x0000000400177308 */ /* 0x0003f00000000800 */
[----:B------:R-:W-:Y:S01]  /*92e0*/  MUFU.EX2 R68, R5 ;  /* 0x0000000500447308 */ /* 0x000fe20000000800 */
[----:B-1----:R-:W-:Y:S01]  /*92f0*/  FFMA.FTZ R4, R52, c[0x0][0x23c], -R0 ;  /* 0x00008f0034047a23 */ /* 0x002fe20000010800 */
[----:B------:R-:W-:-:S06]  /*9300*/  MOV R52, R10 ;  /* 0x0000000a00347202 */ /* 0x000fcc0000000f00 */
[----:B------:R1:W2:Y:S02]  /*9310*/  MUFU.EX2 R51, R4 ;  /* 0x0000000400337308 */ /* 0x0002a40000000800 */
[----:B-1----:R-:W-:Y:S01]  /*9320*/  FFMA.FTZ R4, R53, c[0x0][0x23c], -R0 ;  /* 0x00008f0035047a23 */ /* 0x002fe20000010800 */
[----:B------:R-:W-:-:S05]  /*9330*/  MOV R53, R9 ;  /* 0x0000000900357202 */ /* 0x000fca0000000f00 */
[----:B------:R1:W-:Y:S02]  /*9340*/  MUFU.EX2 R101, R4 ;  /* 0x0000000400657308 */ /* 0x0003e40000000800 */
[----:B-1----:R-:W-:Y:S01]  /*9350*/  FFMA.FTZ R4, R84, c[0x0][0x23c], -R0 ;  /* 0x00008f0054047a23 */ /* 0x002fe20000010800 */
[----:B------:R-:W-:-:S05]  /*9360*/  MOV R84, R8 ;  /* 0x0000000800547202 */ /* 0x000fca0000000f00 */
[----:B------:R1:W-:Y:S02]  /*9370*/  MUFU.EX2 R96, R4 ;  /* 0x0000000400607308 */ /* 0x0003e40000000800 */
[----:B-1----:R-:W-:Y:S01]  /*9380*/  FFMA.FTZ R4, R85, c[0x0][0x23c], -R0 ;  /* 0x00008f0055047a23 */ /* 0x002fe20000010800 */
[----:B---3--:R-:W-:-:S05]  /*9390*/  MOV R85, R25 ;  /* 0x0000001900557202 */ /* 0x008fca0000000f00 */
        /* <DEDUP_REMOVED lines=8> */
[----:B-1----:R-:W-:Y:S01]  /*9420*/  FFMA.FTZ R4, R81, c[0x0][0x23c], -R0 ;  /* 0x00008f0051047a23 */ /* 0x002fe20000010800 */
[----:B--2---:R-:W-:Y:S02]  /*9430*/  MOV R81, R97 ;  /* 0x0000006100517202 */ /* 0x004fe40000000f00 */
[----:B------:R-:W-:-:S03]  /*9440*/  MOV R97, R27 ;  /* 0x0000001b00617202 */ /* 0x000fc60000000f00 */
[----:B------:R1:W2:Y:S02]  /*9450*/  MUFU.EX2 R26, R4 ;  /* 0x00000004001a7308 */ /* 0x0002a40000000800 */
[----:B-1----:R-:W-:-:S06]  /*9460*/  FFMA.FTZ R4, R46, c[0x0][0x23c], -R0 ;  /* 0x00008f002e047a23 */ /* 0x002fcc0000010800 */
[----:B------:R1:W3:Y:S02]  /*9470*/  MUFU.EX2 R21, R4 ;  /* 0x0000000400157308 */ /* 0x0002e40000000800 */
        /* <DEDUP_REMOVED lines=8> */
[----:B------:R-:W-:Y:S01]  /*9500*/  FMNMX.FTZ R2, R39, R4, !PT ;  /* 0x0000000427027209 */ /* 0x000fe20007810000 */
[----:B------:R-:W-:-:S03]  /*9510*/  FMUL.FTZ R4, R62, c[0x0][0x23c] ;  /* 0x00008f003e047a20 */ /* 0x000fc60000410000 */
[----:B------:R-:W-:Y:S02]  /*9520*/  FMNMX.FTZ R0, R38, R2, !PT ;  /* 0x0000000226007209 */ /* 0x000fe40007810000 */
[----:B------:R-:W-:Y:S02]  /*9530*/  FSEL R4, R4, RZ, P3 ;  /* 0x000000ff04047208 */ /* 0x000fe40001800000 */
[----:B------:R-:W-:-:S03]  /*9540*/  FMNMX.FTZ R0, R37, R0, !PT ;  /* 0x0000000025007209 */ /* 0x000fc60007810000 */
[--C-:B------:R-:W-:Y:S01]  /*9550*/  FFMA.FTZ R2, R103, c[0x0][0x23c], -R4.reuse ;  /* 0x00008f0067027a23 */ /* 0x100fe20000010804 */
[----:B------:R-:W-:Y:S01]  /*9560*/  FMNMX.FTZ R0, R36, R0, !PT ;  /* 0x0000000024007209 */ /* 0x000fe20007810000 */
[--C-:B------:R-:W-:Y:S02]  /*9570*/  FFMA.FTZ R6, R127, c[0x0][0x23c], -R4.reuse ;  /* 0x00008f007f067a23 */ /* 0x100fe40000010804 */
[----:B------:R1:W-:Y:S01]  /*9580*/  MUFU.EX2 R198, R2 ;  /* 0x0000000200c67308 */ /* 0x0003e20000000800 */
[----:B------:R-:W-:Y:S01]  /*9590*/  FMNMX.FTZ R5, R35, R0, !PT ;  /* 0x0000000023057209 */ /* 0x000fe20007810000 */
[----:B------:R-:W-:-:S03]  /*95a0*/  FFMA.FTZ R0, R128, c[0x0][0x23c], -R4 ;  /* 0x00008f0080007a23 */ /* 0x000fc60000010804 */
[----:B------:R-:W-:-:S03]  /*95b0*/  FMNMX.FTZ R5, R34, R5, !PT ;  /* 0x0000000522057209 */ /* 0x000fc60007810000 */
[----:B------:R4:W-:Y:S01]  /*95c0*/  MUFU.EX2 R199, R0 ;  /* 0x0000000000c77308 */ /* 0x0009e20000000800 */
[----:B-1----:R-:W-:-:S07]  /*95d0*/  FMNMX.FTZ R2, R3, R40, !PT ;  /* 0x0000002803027209 */ /* 0x002fce0007810000 */
[----:B------:R-:W-:Y:S01]  /*95e0*/  MUFU.EX2 R218, R6 ;  /* 0x0000000600da7308 */ /* 0x000fe20000000800 */
        /* <DEDUP_REMOVED lines=56> */
[----:B--2---:R-:W-:Y:S02]  /*9970*/  MOV R71, R26 ;  /* 0x0000001a00477202 */ /* 0x004fe40000000f00 */
[----:B------:R-:W-:Y:S01]  /*9980*/  MOV R70, R49 ;  /* 0x0000003100467202 */ /* 0x000fe20000000f00 */
[----:B-1----:R-:W-:Y:S01]  /*9990*/  FFMA.FTZ R5, R67, c[0x0][0x23c], -R4 ;  /* 0x00008f0043057a23 */ /* 0x002fe20000010804 */
[----:B------:R-:W-:-:S02]  /*99a0*/  MOV R67, R24 ;  /* 0x0000001800437202 */ /* 0x000fc40000000f00 */
[----:B------:R-:W-:Y:S01]  /*99b0*/  LDSM.16.MT88.4 R24, [R205+0x4400] ;  /* 0x00440000cd18783b */ /* 0x000fe20000004200 */
[----:B------:R1:W-:Y:S02]  /*99c0*/  MUFU.EX2 R234, R5 ;  /* 0x0000000500ea7308 */ /* 0x0003e40000000800 */
[----:B-1----:R-:W-:-:S06]  /*99d0*/  FFMA.FTZ R5, R131, c[0x0][0x23c], -R4 ;  /* 0x00008f0083057a23 */ /* 0x002fcc0000010804 */
[----:B------:R1:W-:Y:S02]  /*99e0*/  MUFU.EX2 R233, R5 ;  /* 0x0000000500e97308 */ /* 0x0003e40000000800 */
[----:B-1----:R-:W-:-:S06]  /*99f0*/  FFMA.FTZ R5, R132, c[0x0][0x23c], -R4 ;  /* 0x00008f0084057a23 */ /* 0x002fcc0000010804 */
        /* <DEDUP_REMOVED lines=9> */
[----:B-1----:R-:W-:Y:S02]  /*9a90*/  FMNMX.FTZ R5, R192, R0, !PT ;  /* 0x00000000c0057209 */ /* 0x002fe40007810000 */
[----:B------:R-:W-:Y:S01]  /*9aa0*/  FMNMX.FTZ R0, R106, R2, !PT ;  /* 0x000000026a007209 */ /* 0x000fe20007810000 */
[----:B------:R-:W-:Y:S01]  /*9ab0*/  FFMA.FTZ R2, R58, c[0x0][0x23c], -R4 ;  /* 0x00008f003a027a23 */ /* 0x000fe20000010804 */
[----:B------:R-:W-:-:S03]  /*9ac0*/  FMNMX.FTZ R5, R191, R5, !PT ;  /* 0x00000005bf057209 */ /* 0x000fc60007810000 */
        /* <DEDUP_REMOVED lines=12> */
[----:B------:R-:W1:Y:S04]  /*9b90*/  SHFL.BFLY PT, R6, R5, 0x2, 0x1f ;  /* 0x0c401f0005067f89 */ /* 0x000e6800000e0000 */
[----:B------:R-:W3:Y:S01]  /*9ba0*/  SHFL.BFLY PT, R7, R0, 0x1, 0x1f ;  /* 0x0c201f0000077f89 */ /* 0x000ee200000e0000 */
[----:B--2---:R-:W-:-:S04]  /*9bb0*/  FFMA.FTZ R2, R125, c[0x0][0x23c], -R4 ;  /* 0x00008f007d027a23 */ /* 0x004fc80000010804 */
[----:B------:R2:W-:Y:S01]  /*9bc0*/  MUFU.EX2 R201, R2 ;  /* 0x0000000200c97308 */ /* 0x0005e20000000800 */
[----:B-1----:R-:W-:Y:S02]  /*9bd0*/  FMNMX.FTZ R5, R5, R6, !PT ;  /* 0x0000000605057209 */ /* 0x002fe40007810000 */
[----:B---3--:R-:W-:-:S03]  /*9be0*/  FMNMX.FTZ R58, R0, R7, !PT ;  /* 0x00000007003a7209 */ /* 0x008fc60007810000 */
[----:B------:R-:W1:Y:S01]  /*9bf0*/  SHFL.BFLY PT, R6, R5, 0x1, 0x1f ;  /* 0x0c201f0005067f89 */ /* 0x000e6200000e0000 */
[--C-:B------:R-:W-:Y:S02]  /*9c00*/  FFMA.FTZ R0, R99, c[0x0][0x23c], -R4.reuse ;  /* 0x00008f0063007a23 */ /* 0x100fe40000010804 */
[----:B--2---:R-:W-:Y:S01]  /*9c10*/  FFMA.FTZ R2, R133, c[0x0][0x23c], -R4 ;  /* 0x00008f0085027a23 */ /* 0x004fe20000010804 */
[C---:B------:R-:W-:Y:S01]  /*9c20*/  FSETP.NEU.FTZ.AND P2, PT, R58.reuse, -INF , PT ;  /* 0xff8000003a00780b */ /* 0x040fe20003f5d000 */
[----:B------:R2:W-:Y:S03]  /*9c30*/  MUFU.EX2 R226, R0 ;  /* 0x0000000000e27308 */ /* 0x0005e60000000800 */
[----:B------:R-:W-:-:S05]  /*9c40*/  FSEL R7, R58, RZ, P2 ;  /* 0x000000ff3a077208 */ /* 0x000fca0001000000 */
[----:B------:R3:W-:Y:S01]  /*9c50*/  MUFU.EX2 R200, R2 ;  /* 0x0000000200c87308 */ /* 0x0007e20000000800 */
[----:B------:R-:W-:Y:S01]  /*9c60*/  FADD.FTZ R7, R136, -R7 ;  /* 0x8000000788077221 */ /* 0x000fe20000010000 */
[----:B------:R-:W-:Y:S02]  /*9c70*/  MOV R136, R12 ;  /* 0x0000000c00887202 */ /* 0x000fe40000000f00 */
[----:B------:R-:W4:Y:S01]  /*9c80*/  LDSM.16.MT88.4 R12, [R205+0x4000] ;  /* 0x00400000cd0c783b */ /* 0x000f220000004200 */
[----:B------:R-:W-:Y:S02]  /*9c90*/  FMUL.FTZ R7, R7, c[0x0][0x23c] ;  /* 0x00008f0007077a20 */ /* 0x000fe40000410000 */
[----:B--2---:R-:W-:Y:S02]  /*9ca0*/  FFMA.FTZ R0, R139, c[0x0][0x23c], -R4 ;  /* 0x00008f008b007a23 */ /* 0x004fe40000010804 */
[----:B------:R-:W2:Y:S01]  /*9cb0*/  MUFU.EX2 R64, R7 ;  /* 0x0000000700407308 */ /* 0x000ea20000000800 */
[----:B-1----:R-:W-:-:S04]  /*9cc0*/  FMNMX.FTZ R57, R5, R6, !PT ;  /* 0x0000000605397209 */ /* 0x002fc80007810000 */
[C---:B------:R-:W-:Y:S01]  /*9cd0*/  FSETP.NEU.FTZ.AND P0, PT, R57.reuse, -INF , PT ;  /* 0xff8000003900780b */ /* 0x040fe20003f1d000 */
[----:B---3--:R-:W-:Y:S02]  /*9ce0*/  FFMA.FTZ R2, R86, c[0x0][0x23c], -R4 ;  /* 0x00008f0056027a23 */ /* 0x008fe40000010804 */
[----:B------:R-:W-:Y:S01]  /*9cf0*/  MUFU.EX2 R229, R0 ;  /* 0x0000000000e57308 */ /* 0x000fe20000000800 */
[----:B------:R-:W-:-:S05]  /*9d00*/  FSEL R6, R57, RZ, P0 ;  /* 0x000000ff39067208 */ /* 0x000fca0000000000 */
[----:B------:R-:W-:Y:S02]  /*9d10*/  FADD.FTZ R3, R3, -R6 ;  /* 0x8000000603037221 */ /* 0x000fe40000010000 */
[----:B------:R1:W-:Y:S01]  /*9d20*/  MUFU.EX2 R219, R2 ;  /* 0x0000000200db7308 */ /* 0x0003e20000000800 */
[-C--:B--2---:R-:W-:Y:S02]  /*9d30*/  FMUL.FTZ R164, R164, R64.reuse ;  /* 0x00000040a4a47220 */ /* 0x084fe40000410000 */
[----:B------:R-:W-:Y:S02]  /*9d40*/  FMUL.FTZ R3, R3, c[0x0][0x23c] ;  /* 0x00008f0003037a20 */ /* 0x000fe40000410000 */
[-C--:B------:R-:W-:Y:S02]  /*9d50*/  FMUL.FTZ R165, R165, R64.reuse ;  /* 0x00000040a5a57220 */ /* 0x080fe40000410000 */
[-C--:B------:R-:W-:Y:S01]  /*9d60*/  FMUL.FTZ R140, R140, R64.reuse ;  /* 0x000000408c8c7220 */ /* 0x080fe20000410000 */
[----:B------:R-:W2:Y:S01]  /*9d70*/  MUFU.EX2 R65, R3 ;  /* 0x0000000300417308 */ /* 0x000ea20000000800 */
[----:B------:R-:W-:-:S02]  /*9d80*/  FMUL.FTZ R141, R141, R64 ;  /* 0x000000408d8d7220 */ /* 0x000fc40000410000 */
[-C--:B------:R-:W-:Y:S02]  /*9d90*/  FMUL.FTZ R148, R148, R64.reuse ;  /* 0x0000004094947220 */ /* 0x080fe40000410000 */
[-C--:B------:R-:W-:Y:S02]  /*9da0*/  FMUL.FTZ R149, R149, R64.reuse ;  /* 0x0000004095957220 */ /* 0x080fe40000410000 */
[-C--:B------:R-:W-:Y:S02]  /*9db0*/  FMUL.FTZ R160, R160, R64.reuse ;  /* 0x00000040a0a07220 */ /* 0x080fe40000410000 */
[----:B-1----:R-:W-:Y:S02]  /*9dc0*/  FFMA.FTZ R2, R83, c[0x0][0x23c], -R4 ;  /* 0x00008f0053027a23 */ /* 0x002fe40000010804 */
[----:B------:R-:W-:Y:S02]  /*9dd0*/  FMUL.FTZ R161, R161, R64 ;  /* 0x00000040a1a17220 */ /* 0x000fe40000410000 */
[----:B------:R1:W-:Y:S01]  /*9de0*/  MUFU.EX2 R221, R2 ;  /* 0x0000000200dd7308 */ /* 0x0003e20000000800 */
[----:B--2---:R-:W-:-:S02]  /*9df0*/  FMUL.FTZ R166, R166, R65 ;  /* 0x00000041a6a67220 */ /* 0x004fc40000410000 */
[-C--:B------:R-:W-:Y:S02]  /*9e00*/  FMUL.FTZ R167, R167, R65.reuse ;  /* 0x00000041a7a77220 */ /* 0x080fe40000410000 */
[-C--:B------:R-:W-:Y:S02]  /*9e10*/  FMUL.FTZ R142, R142, R65.reuse ;  /* 0x000000418e8e7220 */ /* 0x080fe40000410000 */
[-C--:B------:R-:W-:Y:S02]  /*9e20*/  FMUL.FTZ R143, R143, R65.reuse ;  /* 0x000000418f8f7220 */ /* 0x080fe40000410000 */
[-C--:B------:R-:W-:Y:S02]  /*9e30*/  FMUL.FTZ R150, R150, R65.reuse ;  /* 0x0000004196967220 */ /* 0x080fe40000410000 */
[-C--:B------:R-:W-:Y:S02]  /*9e40*/  FMUL.FTZ R151, R151, R65.reuse ;  /* 0x0000004197977220 */ /* 0x080fe40000410000 */
[----:B------:R-:W-:-:S02]  /*9e50*/  FMUL.FTZ R162, R162, R65 ;  /* 0x00000041a2a27220 */ /* 0x000fc40000410000 */
[--C-:B-1----:R-:W-:Y:S02]  /*9e60*/  FFMA.FTZ R2, R135, c[0x0][0x23c], -R4.reuse ;  /* 0x00008f0087027a23 */ /* 0x102fe40000010804 */
[----:B------:R-:W-:Y:S02]  /*9e70*/  FMUL.FTZ R163, R163, R65 ;  /* 0x00000041a3a37220 */ /* 0x000fe40000410000 */
[----:B------:R1:W-:Y:S02]  /*9e80*/  MUFU.EX2 R224, R2 ;  /* 0x0000000200e07308 */ /* 0x0003e40000000800 */
[----:B-1----:R-:W-:-:S06]  /*9e90*/  FFMA.FTZ R2, R134, c[0x0][0x23c], -R4 ;  /* 0x00008f0086027a23 */ /* 0x002fcc0000010804 */
[----:B------:R1:W-:Y:S02]  /*9ea0*/  MUFU.EX2 R227, R2 ;  /* 0x0000000200e37308 */ /* 0x0003e40000000800 */
[----:B-1----:R-:W-:-:S06]  /*9eb0*/  FFMA.FTZ R2, R87, c[0x0][0x23c], -R4 ;  /* 0x00008f0057027a23 */ /* 0x002fcc0000010804 */
[----:B------:R1:W-:Y:S02]  /*9ec0*/  MUFU.EX2 R223, R2 ;  /* 0x0000000200df7308 */ /* 0x0003e40000000800 */
[----:B-1----:R-:W-:-:S05]  /*9ed0*/  FMUL.FTZ R2, R58, c[0x0][0x23c] ;  /* 0x00008f003a027a20 */ /* 0x002fca0000410000 */
[----:B------:R-:W-:-:S05]  /*9ee0*/  FSEL R2, R2, RZ, P2 ;  /* 0x000000ff02027208 */ /* 0x000fca0001000000 */
[--C-:B------:R-:W-:Y:S02]  /*9ef0*/  FFMA.FTZ R0, R72, c[0x0][0x23c], -R2.reuse ;  /* 0x00008f0048007a23 */ /* 0x100fe40000010802 */
[--C-:B------:R-:W-:Y:S02]  /*9f00*/  FFMA.FTZ R5, R38, c[0x0][0x23c], -R2.reuse ;  /* 0x00008f0026057a23 */ /* 0x100fe40000010802 */
[----:B------:R1:W-:Y:S01]  /*9f10*/  MUFU.EX2 R66, R0 ;  /* 0x0000000000427308 */ /* 0x0003e20000000800 */
[--C-:B------:R-:W-:Y:S02]  /*9f20*/  FFMA.FTZ R3, R36, c[0x0][0x23c], -R2.reuse ;  /* 0x00008f0024037a23 */ /* 0x100fe40000010802 */
[----:B------:R-:W-:-:S05]  /*9f30*/  FFMA.FTZ R6, R34, c[0x0][0x23c], -R2 ;  /* 0x00008f0022067a23 */ /* 0x000fca0000010802 */
[----:B------:R2:W-:Y:S01]  /*9f40*/  MUFU.EX2 R139, R5 ;  /* 0x00000005008b7308 */ /* 0x0005e20000000800 */
[----:B-1----:R-:W-:-:S07]  /*9f50*/  FFMA.FTZ R0, R98, c[0x0][0x23c], -R2 ;  /* 0x00008f0062007a23 */ /* 0x002fce0000010802 */
[----:B------:R1:W-:Y:S01]  /*9f60*/  MUFU.EX2 R134, R3 ;  /* 0x0000000300867308 */ /* 0x0003e20000000800 */
[----:B--2---:R-:W-:-:S07]  /*9f70*/  FFMA.FTZ R5, R37, c[0x0][0x23c], -R2 ;  /* 0x00008f0025057a23 */ /* 0x004fce0000010802 */
[----:B------:R2:W3:Y:S08]  /*9f80*/  MUFU.EX2 R129, R0 ;  /* 0x0000000000817308 */ /* 0x0004f00000000800 */
[----:B------:R-:W-:Y:S01]  /*9f90*/  MUFU.EX2 R197, R5 ;  /* 0x0000000500c57308 */ /* 0x000fe20000000800 */
[--C-:B-1----:R-:W-:Y:S02]  /*9fa0*/  FFMA.FTZ R3, R35, c[0x0][0x23c], -R2.reuse ;  /* 0x00008f0023037a23 */ /* 0x102fe40000010802 */
[----:B--2---:R-:W-:-:S05]  /*9fb0*/  FFMA.FTZ R0, R39, c[0x0][0x23c], -R2 ;  /* 0x00008f0027007a23 */ /* 0x004fca0000010802 */
[----:B------:R-:W-:Y:S01]  /*9fc0*/  MUFU.EX2 R133, R3 ;  /* 0x0000000300857308 */ /* 0x000fe20000000800 */
[----:B---3--:R-:W-:-:S07]  /*9fd0*/  F2FP.BF16.PACK_AB R8, R129, R66 ;  /* 0x000000428108723e */ /* 0x008fce00000010ff */
[----:B------:R1:W2:Y:S08]  /*9fe0*/  MUFU.EX2 R131, R0 ;  /* 0x0000000000837308 */ /* 0x0002b00000000800 */
[----:B------:R-:W-:Y:S01]  /*9ff0*/  MUFU.EX2 R135, R6 ;  /* 0x0000000600877308 */ /* 0x000fe20000000800 */
[----:B-1----:R-:W-:Y:S01]  /*a000*/  FMUL.FTZ R0, R57, c[0x0][0x23c] ;  /* 0x00008f0039007a20 */ /* 0x002fe20000410000 */
[----:B--2---:R-:W-:-:S04]  /*a010*/  F2FP.BF16.PACK_AB R10, R139, R131 ;  /* 0x000000838b0a723e */ /* 0x004fc800000010ff */
[----:B------:R-:W-:-:S05]  /*a020*/  FSEL R0, R0, RZ, P0 ;  /* 0x000000ff00007208 */ /* 0x000fca0000000000 */
[----:B------:R-:W-:-:S04]  /*a030*/  FFMA.FTZ R5, R40, c[0x0][0x23c], -R0 ;  /* 0x00008f0028057a23 */ /* 0x000fc80000010800 */
        /* <DEDUP_REMOVED lines=8> */
[----:B-1----:R-:W-:Y:S02]  /*a0c0*/  FSEL R5, R63, RZ, P4 ;  /* 0x000000ff3f057208 */ /* 0x002fe40002000000 */
[----:B--2---:R-:W-:-:S03]  /*a0d0*/  F2FP.BF16.PACK_AB R11, R132, R130 ;  /* 0x00000082840b723e */ /* 0x004fc600000010ff */
[----:B------:R-:W-:Y:S01]  /*a0e0*/  FADD.FTZ R7, R138, -R5 ;  /* 0x800000058a077221 */ /* 0x000fe20000010000 */
[----:B------:R-:W-:Y:S02]  /*a0f0*/  FSEL R5, R62, RZ, P3 ;  /* 0x000000ff3e057208 */ /* 0x000fe40001800000 */
[----:B------:R-:W-:Y:S01]  /*a100*/  MOV R138, R30 ;  /* 0x0000001e008a7202 */ /* 0x000fe20000000f00 */
[----:B------:R-:W-:Y:S01]  /*a110*/  FMUL.FTZ R7, R7, c[0x0][0x23c] ;  /* 0x00008f0007077a20 */ /* 0x000fe20000410000 */
[----:B------:R-:W-:Y:S01]  /*a120*/  HMMA.16816.F32.BF16 R40, R8, R18, R164 ;  /* 0x000000120828723c */ /* 0x000fe200000418a4 */
[----:B------:R-:W-:Y:S01]  /*a130*/  FADD.FTZ R3, R137, -R5 ;  /* 0x8000000589037221 */ /* 0x000fe20000010000 */
[----:B------:R-:W-:-:S03]  /*a140*/  MOV R137, R28 ;  /* 0x0000001c00897202 */ /* 0x000fc60000000f00 */
[----:B------:R-:W-:Y:S01]  /*a150*/  FMUL.FTZ R3, R3, c[0x0][0x23c] ;  /* 0x00008f0003037a20 */ /* 0x000fe20000410000 */
[----:B------:R-:W1:Y:S01]  /*a160*/  MUFU.EX2 R7, R7 ;  /* 0x0000000700077308 */ /* 0x000e620000000800 */
[----:B------:R-:W-:Y:S01]  /*a170*/  MOV R167, R84 ;  /* 0x0000005400a77202 */ /* 0x000fe20000000f00 */
[C---:B----4-:R-:W-:Y:S01]  /*a180*/  HMMA.16816.F32.BF16 R32, R8.reuse, R12, R140 ;  /* 0x0000000c0820723c */ /* 0x050fe2000004188c */
[----:B------:R-:W-:Y:S02]  /*a190*/  MOV R84, R23 ;  /* 0x0000001700547202 */ /* 0x000fe40000000f00 */
[----:B------:R-:W2:Y:S01]  /*a1a0*/  LDSM.16.MT88.4 R20, [R206+0x4400] ;  /* 0x00440000ce14783b */ /* 0x000ea20000004200 */
[----:B------:R-:W-:Y:S02]  /*a1b0*/  MOV R166, R53 ;  /* 0x0000003500a67202 */ /* 0x000fe40000000f00 */
[----:B------:R3:W4:Y:S01]  /*a1c0*/  MUFU.EX2 R5, R3 ;  /* 0x0000000300057308 */ /* 0x0007220000000800 */
[----:B------:R-:W-:Y:S01]  /*a1d0*/  MOV R164, R52 ;  /* 0x0000003400a47202 */ /* 0x000fe20000000f00 */
[----:B------:R-:W-:Y:S01]  /*a1e0*/  HMMA.16816.F32.BF16 R28, R8, R14, R148 ;  /* 0x0000000e081c723c */ /* 0x000fe20000041894 */
[----:B-1----:R-:W-:-:S07]  /*a1f0*/  FMUL.FTZ R144, R144, R7 ;  /* 0x0000000790907220 */ /* 0x002fce0000410000 */
[----:B------:R-:W-:Y:S01]  /*a200*/  HMMA.16816.F32.BF16 R44, R8, R16, R160 ;  /* 0x00000010082c723c */ /* 0x000fe200000418a0 */
[-C--:B------:R-:W-:Y:S02]  /*a210*/  FMUL.FTZ R145, R145, R7.reuse ;  /* 0x0000000791917220 */ /* 0x080fe40000410000 */
[-C--:B------:R-:W-:Y:S02]  /*a220*/  FMUL.FTZ R152, R152, R7.reuse ;  /* 0x0000000798987220 */ /* 0x080fe40000410000 */
[----:B------:R-:W-:Y:S02]  /*a230*/  FMUL.FTZ R153, R153, R7 ;  /* 0x0000000799997220 */ /* 0x000fe40000410000 */
[----:B---3--:R-:W-:Y:S01]  /*a240*/  FFMA.FTZ R3, R120, c[0x0][0x23c], -R0 ;  /* 0x00008f0078037a23 */ /* 0x008fe20000010800 */
[----:B------:R-:W-:Y:S01]  /*a250*/  F2FP.BF16.PACK_AB R8, R245, R239 ;  /* 0x000000eff508723e */ /* 0x000fe200000010ff */
[-C--:B----4-:R-:W-:Y:S01]  /*a260*/  FMUL.FTZ R146, R146, R5.reuse ;  /* 0x0000000592927220 */ /* 0x090fe20000410000 */
[----:B------:R-:W-:Y:S01]  /*a270*/  F2FP.BF16.PACK_AB R9, R199, R198 ;  /* 0x000000c6c709723e */ /* 0x000fe200000010ff */
[----:B------:R1:W-:Y:S01]  /*a280*/  MUFU.EX2 R126, R3 ;  /* 0x00000003007e7308 */ /* 0x0003e20000000800 */
[----:B------:R-:W-:Y:S01]  /*a290*/  F2FP.BF16.PACK_AB R10, R167, R76 ;  /* 0x0000004ca70a723e */ /* 0x000fe200000010ff */
[-C--:B------:R-:W-:Y:S01]  /*a2a0*/  FMUL.FTZ R147, R147, R5.reuse ;  /* 0x0000000593937220 */ /* 0x080fe20000410000 */
[----:B------:R-:W-:Y:S01]  /*a2b0*/  F2FP.BF16.PACK_AB R11, R238, R228 ;  /* 0x000000e4ee0b723e */ /* 0x000fe200000010ff */
[----:B------:R-:W-:-:S02]  /*a2c0*/  FMUL.FTZ R154, R154, R5 ;  /* 0x000000059a9a7220 */ /* 0x000fc40000410000 */
[----:B------:R-:W-:Y:S02]  /*a2d0*/  FMUL.FTZ R155, R155, R5 ;  /* 0x000000059b9b7220 */ /* 0x000fe40000410000 */
[-C--:B------:R-:W-:Y:S02]  /*a2e0*/  FMUL.FTZ R156, R156, R7.reuse ;  /* 0x000000079c9c7220 */ /* 0x080fe40000410000 */
[----:B------:R-:W-:Y:S01]  /*a2f0*/  FMUL.FTZ R157, R157, R7 ;  /* 0x000000079d9d7220 */ /* 0x000fe20000410000 */
[----:B------:R-:W-:Y:S01]  /*a300*/  HMMA.16816.F32.BF16 R52, R8, R12, R144 ;  /* 0x0000000c0834723c */ /* 0x000fe20000041890 */
[-C--:B------:R-:W-:Y:S02]  /*a310*/  FMUL.FTZ R158, R158, R5.reuse ;  /* 0x000000059e9e7220 */ /* 0x080fe40000410000 */
[----:B------:R-:W-:Y:S02]  /*a320*/  FMUL.FTZ R159, R159, R5 ;  /* 0x000000059f9f7220 */ /* 0x000fe40000410000 */
[----:B-1----:R-:W-:-:S02]  /*a330*/  FFMA.FTZ R3, R121, c[0x0][0x23c], -R0 ;  /* 0x00008f0079037a23 */ /* 0x002fc40000010800 */
[-C--:B------:R-:W-:Y:S01]  /*a340*/  FMUL.FTZ R168, R168, R7.reuse ;  /* 0x00000007a8a87220 */ /* 0x080fe20000410000 */
[C---:B------:R-:W-:Y:S01]  /*a350*/  HMMA.16816.F32.BF16 R152, R8.reuse, R14, R152 ;  /* 0x0000000e0898723c */ /* 0x040fe20000041898 */
[----:B------:R1:W3:Y:S01]  /*a360*/  MUFU.EX2 R128, R3 ;  /* 0x0000000300807308 */ /* 0x0002e20000000800 */
[----:B------:R-:W-:Y:S01]  /*a370*/  FMUL.FTZ R169, R169, R7 ;  /* 0x00000007a9a97220 */ /* 0x000fe20000410000 */
[----:B------:R-:W4:Y:S01]  /*a380*/  LDSM.16.MT88.4 R12, [R205+0x4800] ;  /* 0x00480000cd0c783b */ /* 0x000f220000004200 */
[-C--:B------:R-:W-:Y:S02]  /*a390*/  FMUL.FTZ R170, R170, R5.reuse ;  /* 0x00000005aaaa7220 */ /* 0x080fe40000410000 */
[----:B------:R-:W-:Y:S02]  /*a3a0*/  FMUL.FTZ R171, R171, R5 ;  /* 0x00000005abab7220 */ /* 0x000fe40000410000 */
[C---:B------:R-:W-:Y:S08]  /*a3b0*/  HMMA.16816.F32.BF16 R156, R8.reuse, R16, R156 ;  /* 0x00000010089c723c */ /* 0x040ff0000004189c */
[----:B------:R-:W-:Y:S01]  /*a3c0*/  HMMA.16816.F32.BF16 R168, R8, R18, R168 ;  /* 0x0000001208a8723c */ /* 0x000fe200000418a8 */
[----:B-1----:R-:W-:Y:S01]  /*a3d0*/  FFMA.FTZ R3, R118, c[0x0][0x23c], -R0 ;  /* 0x00008f0076037a23 */ /* 0x002fe20000010800 */
[----:B------:R-:W1:Y:S03]  /*a3e0*/  LDSM.16.MT88.4 R16, [R206+0x4800] ;  /* 0x00480000ce10783b */ /* 0x000e660000004200 */
[----:B------:R5:W-:Y:S02]  /*a3f0*/  MUFU.EX2 R127, R3 ;  /* 0x00000003007f7308 */ /* 0x000be40000000800 */
[----:B------:R-:W-:-:S02]  /*a400*/  F2FP.BF16.PACK_AB R8, R134, R197 ;  /* 0x000000c58608723e */ /* 0x000fc400000010ff */
[----:B---3--:R-:W-:Y:S02]  /*a410*/  F2FP.BF16.PACK_AB R9, R128, R126 ;  /* 0x0000007e8009723e */ /* 0x008fe400000010ff */
[----:B------:R-:W-:Y:S01]  /*a420*/  F2FP.BF16.PACK_AB R10, R135, R133 ;  /* 0x00000085870a723e */ /* 0x000fe200000010ff */
[----:B-----5:R-:W-:-:S04]  /*a430*/  FFMA.FTZ R3, R119, c[0x0][0x23c], -R0 ;  /* 0x00008f0077037a23 */ /* 0x020fc80000010800 */
[----:B------:R3:W5:Y:S02]  /*a440*/  MUFU.EX2 R123, R3 ;  /* 0x00000003007b7308 */ /* 0x0007640000000800 */
[----:B---3--:R-:W-:Y:S01]  /*a450*/  FFMA.FTZ R3, R116, c[0x0][0x23c], -R2 ;  /* 0x00008f0074037a23 */ /* 0x008fe20000010802 */
[----:B-----5:R-:W-:-:S05]  /*a460*/  F2FP.BF16.PACK_AB R11, R123, R127 ;  /* 0x0000007f7b0b723e */ /* 0x020fca00000010ff */
[----:B------:R3:W-:Y:S02]  /*a470*/  MUFU.EX2 R122, R3 ;  /* 0x00000003007a7308 */ /* 0x0007e40000000800 */
[C---:B------:R-:W-:Y:S08]  /*a480*/  HMMA.16816.F32.BF16 R32, R8.reuse, R24, R32 ;  /* 0x000000180820723c */ /* 0x040ff00000041820 */
[----:B------:R-:W-:Y:S01]  /*a490*/  HMMA.16816.F32.BF16 R28, R8, R26, R28 ;  /* 0x0000001a081c723c */ /* 0x000fe2000004181c */
[----:B---3--:R-:W-:-:S04]  /*a4a0*/  FFMA.FTZ R3, R117, c[0x0][0x23c], -R2 ;  /* 0x00008f0075037a23 */ /* 0x008fc80000010802 */
[----:B------:R3:W5:Y:S03]  /*a4b0*/  MUFU.EX2 R121, R3 ;  /* 0x0000000300797308 */ /* 0x0007660000000800 */
[C---:B--2---:R-:W-:Y:S08]  /*a4c0*/  HMMA.16816.F32.BF16 R44, R8.reuse, R20, R44 ;  /* 0x00000014082c723c */ /* 0x044ff0000004182c */
[----:B------:R-:W-:Y:S01]  /*a4d0*/  HMMA.16816.F32.BF16 R40, R8, R22, R40 ;  /* 0x000000160828723c */ /* 0x000fe20000041828 */
[----:B---3--:R-:W-:-:S06]  /*a4e0*/  FFMA.FTZ R3, R112, c[0x0][0x23c], -R2 ;  /* 0x00008f0070037a23 */ /* 0x008fcc0000010802 */
[----:B------:R-:W-:Y:S02]  /*a4f0*/  F2FP.BF16.PACK_AB R8, R56, R166 ;  /* 0x000000a63808723e */ /* 0x000fe400000010ff */
[----:B------:R-:W-:Y:S01]  /*a500*/  F2FP.BF16.PACK_AB R9, R237, R236 ;  /* 0x000000eced09723e */ /* 0x000fe200000010ff */
[----:B------:R2:W-:Y:S01]  /*a510*/  MUFU.EX2 R120, R3 ;  /* 0x0000000300787308 */ /* 0x0005e20000000800 */
[----:B------:R-:W-:Y:S02]  /*a520*/  F2FP.BF16.PACK_AB R10, R61, R164 ;  /* 0x000000a43d0a723e */ /* 0x000fe400000010ff */
[----:B------:R-:W-:-:S07]  /*a530*/  F2FP.BF16.PACK_AB R11, R234, R235 ;  /* 0x000000ebea0b723e */ /* 0x000fce00000010ff */
[----:B------:R-:W-:Y:S01]  /*a540*/  HMMA.16816.F32.BF16 R168, R8, R22, R168 ;  /* 0x0000001608a8723c */ /* 0x000fe200000418a8 */
[----:B--2---:R-:W-:-:S07]  /*a550*/  FFMA.FTZ R3, R113, c[0x0][0x23c], -R2 ;  /* 0x00008f0071037a23 */ /* 0x004fce0000010802 */
[C---:B------:R-:W-:Y:S01]  /*a560*/  HMMA.16816.F32.BF16 R52, R8.reuse, R24, R52 ;  /* 0x000000180834723c */ /* 0x040fe20000041834 */
[----:B------:R2:W3:Y:S07]  /*a570*/  MUFU.EX2 R119, R3 ;  /* 0x0000000300777308 */ /* 0x0004ee0000000800 */
[C---:B------:R-:W-:Y:S01]  /*a580*/  HMMA.16816.F32.BF16 R152, R8.reuse, R26, R152 ;  /* 0x0000001a0898723c */ /* 0x040fe20000041898 */
[----:B------:R-:W-:Y:S07]  /*a590*/  LDSM.16.MT88.4 R24, [R206+0x4c00] ;  /* 0x004c0000ce18783b */ /* 0x000fee0000004200 */
[----:B------:R-:W-:Y:S01]  /*a5a0*/  HMMA.16816.F32.BF16 R156, R8, R20, R156 ;  /* 0x00000014089c723c */ /* 0x000fe2000004189c */
[----:B------:R-:W1:Y:S01]  /*a5b0*/  LDSM.16.MT88.4 R20, [R205+0x4c00] ;  /* 0x004c0000cd14783b */ /* 0x000e620000004200 */
[----:B--2---:R-:W-:Y:S01]  /*a5c0*/  FFMA.FTZ R3, R172, c[0x0][0x23c], -R0 ;  /* 0x00008f00ac037a23 */ /* 0x004fe20000010800 */
[----:B------:R-:W-:-:S03]  /*a5d0*/  MOV R172, R68 ;  /* 0x0000004400ac7202 */ /* 0x000fc60000000f00 */
[----:B------:R2:W-:Y:S01]  /*a5e0*/  MUFU.EX2 R117, R3 ;  /* 0x0000000300757308 */ /* 0x0005e20000000800 */
[----:B-----5:R-:W-:Y:S02]  /*a5f0*/  F2FP.BF16.PACK_AB R8, R121, R122 ;  /* 0x0000007a7908723e */ /* 0x020fe400000010ff */
[----:B---3--:R-:W-:Y:S01]  /*a600*/  F2FP.BF16.PACK_AB R10, R119, R120 ;  /* 0x00000078770a723e */ /* 0x008fe200000010ff */
[----:B--2---:R-:W-:Y:S01]  /*a610*/  FFMA.FTZ R3, R173, c[0x0][0x23c], -R0 ;  /* 0x00008f00ad037a23 */ /* 0x004fe20000010800 */
[----:B------:R-:W-:-:S03]  /*a620*/  MOV R173, R77 ;  /* 0x0000004d00ad7202 */ /* 0x000fc60000000f00 */
[----:B------:R2:W3:Y:S02]  /*a630*/  MUFU.EX2 R118, R3 ;  /* 0x0000000300767308 */ /* 0x0004e40000000800 */
[----:B--2---:R-:W-:Y:S01]  /*a640*/  FFMA.FTZ R3, R114, c[0x0][0x23c], -R0 ;  /* 0x00008f0072037a23 */ /* 0x004fe20000010800 */
[----:B---3--:R-:W-:-:S05]  /*a650*/  F2FP.BF16.PACK_AB R9, R118, R117 ;  /* 0x000000757609723e */ /* 0x008fca00000010ff */
[----:B------:R2:W-:Y:S02]  /*a660*/  MUFU.EX2 R116, R3 ;  /* 0x0000000300747308 */ /* 0x0005e40000000800 */
[----:B--2---:R-:W-:-:S06]  /*a670*/  FFMA.FTZ R3, R115, c[0x0][0x23c], -R0 ;  /* 0x00008f0073037a23 */ /* 0x004fcc0000010800 */
[----:B------:R2:W3:Y:S02]  /*a680*/  MUFU.EX2 R114, R3 ;  /* 0x0000000300727308 */ /* 0x0004e40000000800 */
[----:B--2---:R-:W-:Y:S01]  /*a690*/  FFMA.FTZ R3, R181, c[0x0][0x23c], -R4 ;  /* 0x00008f00b5037a23 */ /* 0x004fe20000010804 */
[----:B---3--:R-:W-:Y:S02]  /*a6a0*/  F2FP.BF16.PACK_AB R11, R114, R116 ;  /* 0x00000074720b723e */ /* 0x008fe400000010ff */
[----:B------:R-:W-:-:S03]  /*a6b0*/  MOV R181, R78 ;  /* 0x0000004e00b57202 */ /* 0x000fc60000000f00 */
[----:B------:R2:W-:Y:S02]  /*a6c0*/  MUFU.EX2 R115, R3 ;  /* 0x0000000300737308 */ /* 0x0005e40000000800 */
[C---:B----4-:R-:W-:Y:S08]  /*a6d0*/  HMMA.16816.F32.BF16 R36, R8.reuse, R14, R28 ;  /* 0x0000000e0824723c */ /* 0x050ff0000004181c */
[----:B-1----:R-:W-:Y:S01]  /*a6e0*/  HMMA.16816.F32.BF16 R28, R8, R18, R40 ;  /* 0x00000012081c723c */ /* 0x002fe20000041828 */
[----:B--2---:R-:W-:Y:S01]  /*a6f0*/  FFMA.FTZ R3, R174, c[0x0][0x23c], -R2 ;  /* 0x00008f00ae037a23 */ /* 0x004fe20000010802 */
[----:B------:R-:W-:-:S03]  /*a700*/  MOV R174, R79 ;  /* 0x0000004f00ae7202 */ /* 0x000fc60000000f00 */
[----:B------:R1:W-:Y:S02]  /*a710*/  MUFU.EX2 R113, R3 ;  /* 0x0000000300717308 */ /* 0x0003e40000000800 */
[--C-:B-1----:R-:W-:Y:S01]  /*a720*/  FFMA.FTZ R3, R175, c[0x0][0x23c], -R2.reuse ;  /* 0x00008f00af037a23 */ /* 0x102fe20000010802 */
[----:B------:R-:W-:Y:S02]  /*a730*/  MOV R175, R48 ;  /* 0x0000003000af7202 */ /* 0x000fe40000000f00 */
[C---:B------:R-:W-:Y:S03]  /*a740*/  HMMA.16816.F32.BF16 R48, R8.reuse, R12, R32 ;  /* 0x0000000c0830723c */ /* 0x040fe60000041820 */
[----:B------:R1:W2:Y:S05]  /*a750*/  MUFU.EX2 R112, R3 ;  /* 0x0000000300707308 */ /* 0x0002aa0000000800 */
[----:B------:R-:W-:Y:S07]  /*a760*/  HMMA.16816.F32.BF16 R32, R8, R16, R44 ;  /* 0x000000100820723c */ /* 0x000fee000004182c */
[----:B------:R-:W-:Y:S01]  /*a770*/  F2FP.BF16.PACK_AB R8, R138, R136 ;  /* 0x000000888a08723e */ /* 0x000fe200000010ff */
[----:B-1----:R-:W-:Y:S01]  /*a780*/  FFMA.FTZ R3, R108, c[0x0][0x23c], -R2 ;  /* 0x00008f006c037a23 */ /* 0x002fe20000010802 */
[----:B------:R-:W-:-:S02]  /*a790*/  F2FP.BF16.PACK_AB R9, R232, R233 ;  /* 0x000000e9e809723e */ /* 0x000fc400000010ff */
[----:B------:R-:W-:Y:S01]  /*a7a0*/  F2FP.BF16.PACK_AB R10, R60, R137 ;  /* 0x000000893c0a723e */ /* 0x000fe200000010ff */
[----:B------:R1:W-:Y:S01]  /*a7b0*/  MUFU.EX2 R103, R3 ;  /* 0x0000000300677308 */ /* 0x0003e20000000800 */
[----:B------:R-:W-:-:S07]  /*a7c0*/  F2FP.BF16.PACK_AB R11, R222, R225 ;  /* 0x000000e1de0b723e */ /* 0x000fce00000010ff */
[C---:B------:R-:W-:Y:S07]  /*a7d0*/  HMMA.16816.F32.BF16 R44, R8.reuse, R18, R168 ;  /* 0x00000012082c723c */ /* 0x040fee00000418a8 */
[----:B------:R-:W-:Y:S01]  /*a7e0*/  MOV R170, R97 ;  /* 0x0000006100aa7202 */ /* 0x000fe20000000f00 */
[----:B-1----:R-:W-:Y:S01]  /*a7f0*/  FFMA.FTZ R3, R109, c[0x0][0x23c], -R2 ;  /* 0x00008f006d037a23 */ /* 0x002fe20000010802 */
[----:B------:R-:W-:Y:S01]  /*a800*/  MOV R109, R82 ;  /* 0x00000052006d7202 */ /* 0x000fe20000000f00 */
[----:B------:R-:W-:Y:S01]  /*a810*/  HMMA.16816.F32.BF16 R40, R8, R12, R52 ;  /* 0x0000000c0828723c */ /* 0x000fe20000041834 */
[----:B------:R-:W-:-:S02]  /*a820*/  MOV R82, R69 ;  /* 0x0000004500527202 */ /* 0x000fc40000000f00 */
[----:B------:R-:W-:Y:S02]  /*a830*/  MOV R69, R67 ;  /* 0x0000004300457202 */ /* 0x000fe40000000f00 */
[----:B------:R-:W-:Y:S02]  /*a840*/  MOV R67, R85 ;  /* 0x0000005500437202 */ /* 0x000fe40000000f00 */
[----:B------:R-:W-:Y:S01]  /*a850*/  MOV R85, R102 ;  /* 0x0000006600557202 */ /* 0x000fe20000000f00 */
[----:B------:R-:W-:Y:S01]  /*a860*/  HMMA.16816.F32.BF16 R52, R8, R14, R152 ;  /* 0x0000000e0834723c */ /* 0x000fe20000041898 */
[----:B------:R1:W3:Y:S01]  /*a870*/  MUFU.EX2 R102, R3 ;  /* 0x0000000300667308 */ /* 0x0002e20000000800 */
[----:B------:R-:W4:Y:S01]  /*a880*/  LDSM.16.MT88.4 R12, [R205+0x5000] ;  /* 0x00500000cd0c783b */ /* 0x000f220000004200 */
[----:B------:R-:W-:Y:S02]  /*a890*/  MOV R165, R69 ;  /* 0x0000004500a57202 */ /* 0x000fe40000000f00 */
[----:B------:R-:W-:-:S02]  /*a8a0*/  MOV R171, R76 ;  /* 0x0000004c00ab7202 */ /* 0x000fc40000000f00 */
[----:B------:R-:W-:Y:S01]  /*a8b0*/  MOV R155, R67 ;  /* 0x00000043009b7202 */ /* 0x000fe20000000f00 */
[----:B------:R-:W-:Y:S01]  /*a8c0*/  HMMA.16816.F32.BF16 R156, R8, R16, R156 ;  /* 0x00000010089c723c */ /* 0x000fe2000004189c */
[----:B------:R-:W5:Y:S01]  /*a8d0*/  LDSM.16.MT88.4 R16, [R206+0x5000] ;  /* 0x00500000ce10783b */ /* 0x000f620000004200 */
[----:B------:R-:W-:Y:S01]  /*a8e0*/  MOV R154, R56 ;  /* 0x00000038009a7202 */ /* 0x000fe20000000f00 */
[--C-:B------:R-:W-:Y:S01]  /*a8f0*/  FFMA.FTZ R56, R230, c[0x0][0x23c], -R4.reuse ;  /* 0x00008f00e6387a23 */ /* 0x100fe20000010804 */
[----:B------:R-:W-:Y:S01]  /*a900*/  MOV R153, R61 ;  /* 0x0000003d00997202 */ /* 0x000fe20000000f00 */
[--C-:B------:R-:W-:Y:S01]  /*a910*/  FFMA.FTZ R61, R75, c[0x0][0x23c], -R4.reuse ;  /* 0x00008f004b3d7a23 */ /* 0x100fe20000010804 */
[----:B------:R-:W-:Y:S01]  /*a920*/  MOV R152, R60 ;  /* 0x0000003c00987202 */ /* 0x000fe20000000f00 */
[----:B------:R-:W-:Y:S01]  /*a930*/  FFMA.FTZ R60, R90, c[0x0][0x23c], -R4 ;  /* 0x00008f005a3c7a23 */ /* 0x000fe20000010804 */
[----:B--2---:R-:W-:Y:S01]  /*a940*/  F2FP.BF16.PACK_AB R8, R112, R113 ;  /* 0x000000717008723e */ /* 0x004fe200000010ff */
[----:B-1----:R-:W-:Y:S01]  /*a950*/  FFMA.FTZ R3, R176, c[0x0][0x23c], -R0 ;  /* 0x00008f00b0037a23 */ /* 0x002fe20000010800 */
[----:B------:R-:W-:Y:S01]  /*a960*/  MOV R176, R71 ;  /* 0x0000004700b07202 */ /* 0x000fe20000000f00 */
[----:B------:R-:W-:Y:S01]  /*a970*/  MUFU.EX2 R56, R56 ;  /* 0x0000003800387308 */ /* 0x000fe20000000800 */
[----:B------:R-:W-:-:S02]  /*a980*/  MOV R71, R70 ;  /* 0x0000004600477202 */ /* 0x000fc40000000f00 */
[----:B------:R-:W-:Y:S02]  /*a990*/  MOV R70, R100 ;  /* 0x0000006400467202 */ /* 0x000fe40000000f00 */
[----:B---3--:R-:W-:Y:S02]  /*a9a0*/  F2FP.BF16.PACK_AB R10, R102, R103 ;  /* 0x00000067660a723e */ /* 0x008fe400000010ff */
[----:B------:R-:W-:Y:S01]  /*a9b0*/  MOV R168, R70 ;  /* 0x0000004600a87202 */ /* 0x000fe20000000f00 */
[----:B------:R1:W-:Y:S01]  /*a9c0*/  MUFU.EX2 R100, R3 ;  /* 0x0000000300647308 */ /* 0x0003e20000000800 */
[----:B------:R-:W-:-:S07]  /*a9d0*/  MOV R169, R153 ;  /* 0x0000009900a97202 */ /* 0x000fce0000000f00 */
[----:B------:R-:W-:Y:S01]  /*a9e0*/  MUFU.EX2 R60, R60 ;  /* 0x0000003c003c7308 */ /* 0x000fe20000000800 */
[----:B-1----:R-:W-:Y:S01]  /*a9f0*/  FFMA.FTZ R3, R177, c[0x0][0x23c], -R0 ;  /* 0x00008f00b1037a23 */ /* 0x002fe20000010800 */
[----:B------:R-:W-:-:S06]  /*aa00*/  MOV R177, R81 ;  /* 0x0000005100b17202 */ /* 0x000fcc0000000f00 */
[----:B------:R-:W-:Y:S01]  /*aa10*/  MUFU.EX2 R61, R61 ;  /* 0x0000003d003d7308 */ /* 0x000fe20000000800 */
[----:B------:R-:W-:-:S07]  /*aa20*/  MOV R81, R101 ;  /* 0x0000006500517202 */ /* 0x000fce0000000f00 */
[----:B------:R1:W2:Y:S02]  /*aa30*/  MUFU.EX2 R101, R3 ;  /* 0x0000000300657308 */ /* 0x0002a40000000800 */
[----:B-1----:R-:W-:Y:S01]  /*aa40*/  FFMA.FTZ R3, R110, c[0x0][0x23c], -R0 ;  /* 0x00008f006e037a23 */ /* 0x002fe20000010800 */
[----:B--2---:R-:W-:Y:S02]  /*aa50*/  F2FP.BF16.PACK_AB R9, R101, R100 ;  /* 0x000000646509723e */ /* 0x004fe400000010ff */
[----:B------:R-:W-:-:S03]  /*aa60*/  MOV R110, R59 ;  /* 0x0000003b006e7202 */ /* 0x000fc60000000f00 */
[----:B------:R1:W-:Y:S01]  /*aa70*/  MUFU.EX2 R99, R3 ;  /* 0x0000000300637308 */ /* 0x0003e20000000800 */
[----:B------:R-:W-:-:S07]  /*aa80*/  FFMA.FTZ R59, R231, c[0x0][0x23c], -R4 ;  /* 0x00008f00e73b7a23 */ /* 0x000fce0000010804 */
[----:B------:R-:W-:Y:S01]  /*aa90*/  MUFU.EX2 R59, R59 ;  /* 0x0000003b003b7308 */ /* 0x000fe20000000800 */
[----:B-1----:R-:W-:Y:S01]  /*aaa0*/  FFMA.FTZ R3, R111, c[0x0][0x23c], -R0 ;  /* 0x00008f006f037a23 */ /* 0x002fe20000010800 */
[----:B------:R-:W-:-:S06]  /*aab0*/  MOV R111, R82 ;  /* 0x00000052006f7202 */ /* 0x000fcc0000000f00 */
[----:B------:R1:W2:Y:S01]  /*aac0*/  MUFU.EX2 R98, R3 ;  /* 0x0000000300627308 */ /* 0x0002a20000000800 */
[----:B------:R-:W-:Y:S01]  /*aad0*/  F2FP.BF16.PACK_AB R6, R110, R111 ;  /* 0x0000006f6e06723e */ /* 0x000fe200000010ff */
[----:B-1----:R-:W-:Y:S01]  /*aae0*/  FFMA.FTZ R3, R74, c[0x0][0x23c], -R4 ;  /* 0x00008f004a037a23 */ /* 0x002fe20000010804 */
[----:B--2---:R-:W-:-:S05]  /*aaf0*/  F2FP.BF16.PACK_AB R11, R98, R99 ;  /* 0x00000063620b723e */ /* 0x004fca00000010ff */
[----:B------:R1:W-:Y:S02]  /*ab00*/  MUFU.EX2 R108, R3 ;  /* 0x00000003006c7308 */ /* 0x0003e40000000800 */
[C---:B------:R-:W-:Y:S08]  /*ab10*/  HMMA.16816.F32.BF16 R140, R8.reuse, R20, R48 ;  /* 0x00000014088c723c */ /* 0x040ff00000041830 */
[----:B------:R-:W-:Y:S01]  /*ab20*/  HMMA.16816.F32.BF16 R48, R8, R24, R32 ;  /* 0x000000180830723c */ /* 0x000fe20000041820 */
[----:B-1----:R-:W-:Y:S01]  /*ab30*/  FFMA.FTZ R3, R178, c[0x0][0x23c], -R2 ;  /* 0x00008f00b2037a23 */ /* 0x002fe20000010802 */
        /* <DEDUP_REMOVED lines=12> */
[----:B-1----:R-:W-:Y:S01]  /*ac00*/  FFMA.FTZ R3, R92, c[0x0][0x23c], -R2 ;  /* 0x00008f005c037a23 */ /* 0x002fe20000010802 */
[----:B------:R-:W-:-:S03]  /*ac10*/  MOV R92, R81 ;  /* 0x00000051005c7202 */ /* 0x000fc60000000f00 */
[----:B------:R1:W-:Y:S03]  /*ac20*/  MUFU.EX2 R87, R3 ;  /* 0x0000000300577308 */ /* 0x0003e60000000800 */
[C---:B------:R-:W-:Y:S08]  /*ac30*/  HMMA.16816.F32.BF16 R20, R8.reuse, R22, R52 ;  /* 0x000000160814723c */ /* 0x040ff00000041834 */
[----:B------:R-:W-:Y:S01]  /*ac40*/  HMMA.16816.F32.BF16 R36, R8, R24, R156 ;  /* 0x000000180824723c */ /* 0x000fe2000004189c */
[----:B-1----:R-:W-:Y:S01]  /*ac50*/  FFMA.FTZ R3, R93, c[0x0][0x23c], -R2 ;  /* 0x00008f005d037a23 */ /* 0x002fe20000010802 */
[----:B------:R-:W-:-:S06]  /*ac60*/  MOV R93, R80 ;  /* 0x00000050005d7202 */ /* 0x000fcc0000000f00 */
[----:B------:R-:W-:Y:S01]  /*ac70*/  HMMA.16816.F32.BF16 R28, R8, R26, R44 ;  /* 0x0000001a081c723c */ /* 0x000fe2000004182c */
[----:B------:R-:W1:Y:S01]  /*ac80*/  LDSM.16.MT88.4 R24, [R205+0x5400] ;  /* 0x00540000cd18783b */ /* 0x000e620000004200 */
[----:B------:R3:W3:Y:S05]  /*ac90*/  MUFU.EX2 R86, R3 ;  /* 0x0000000300567308 */ /* 0x0006ea0000000800 */
[----:B--2---:R-:W-:Y:S01]  /*aca0*/  F2FP.BF16.PACK_AB R8, R96, R97 ;  /* 0x000000616008723e */ /* 0x004fe200000010ff */
[--C-:B---3--:R-:W-:Y:S01]  /*acb0*/  FFMA.FTZ R3, R180, c[0x0][0x23c], -R0.reuse ;  /* 0x00008f00b4037a23 */ /* 0x108fe20000010800 */
[----:B------:R-:W-:Y:S02]  /*acc0*/  MOV R180, R84 ;  /* 0x0000005400b47202 */ /* 0x000fe40000000f00 */
[----:B------:R-:W-:Y:S01]  /*acd0*/  F2FP.BF16.PACK_AB R10, R86, R87 ;  /* 0x00000057560a723e */ /* 0x000fe200000010ff */
        /* <DEDUP_REMOVED lines=15> */
[C---:B----4-:R-:W-:Y:S08]  /*add0*/  HMMA.16816.F32.BF16 R140, R8.reuse, R12, R140 ;  /* 0x0000000c088c723c */ /* 0x050ff0000004188c */
[----:B------:R-:W-:Y:S01]  /*ade0*/  HMMA.16816.F32.BF16 R148, R8, R14, R148 ;  /* 0x0000000e0894723c */ /* 0x000fe20000041894 */
[----:B--2---:R-:W-:Y:S01]  /*adf0*/  FFMA.FTZ R3, R183, c[0x0][0x23c], -R2 ;  /* 0x00008f00b7037a23 */ /* 0x004fe20000010802 */
[----:B------:R-:W-:-:S03]  /*ae00*/  MOV R183, R164 ;  /* 0x000000a400b77202 */ /* 0x000fc60000000f00 */
[----:B------:R2:W3:Y:S03]  /*ae10*/  MUFU.EX2 R80, R3 ;  /* 0x0000000300507308 */ /* 0x0004e60000000800 */
[C---:B-----5:R-:W-:Y:S08]  /*ae20*/  HMMA.16816.F32.BF16 R48, R8.reuse, R16, R48 ;  /* 0x000000100830723c */ /* 0x060ff00000041830 */
[----:B------:R-:W-:Y:S01]  /*ae30*/  HMMA.16816.F32.BF16 R44, R8, R18, R32 ;  /* 0x00000012082c723c */ /* 0x000fe20000041820 */
[----:B--2---:R-:W-:-:S06]  /*ae40*/  FFMA.FTZ R3, R88, c[0x0][0x23c], -R2 ;  /* 0x00008f0058037a23 */ /* 0x004fcc0000010802 */
[----:B------:R-:W-:Y:S01]  /*ae50*/  F2FP.BF16.PACK_AB R8, R180, R182 ;  /* 0x000000b6b408723e */ /* 0x000fe200000010ff */
[----:B------:R-:W-:Y:S01]  /*ae60*/  FFMA.FTZ R32, R106, c[0x0][0x23c], -R2 ;  /* 0x00008f006a207a23 */ /* 0x000fe20000010802 */
[----:B------:R-:W-:Y:S01]  /*ae70*/  F2FP.BF16.PACK_AB R9, R200, R201 ;  /* 0x000000c9c809723e */ /* 0x000fe200000010ff */
[----:B------:R2:W-:Y:S01]  /*ae80*/  MUFU.EX2 R79, R3 ;  /* 0x00000003004f7308 */ /* 0x0005e20000000800 */
[----:B------:R-:W-:Y:S01]  /*ae90*/  F2FP.BF16.PACK_AB R10, R92, R93 ;  /* 0x0000005d5c0a723e */ /* 0x000fe200000010ff */
[----:B------:R-:W-:Y:S01]  /*aea0*/  FFMA.FTZ R33, R242, R64, R66 ;  /* 0x00000040f2217223 */ /* 0x000fe20000010042 */
[----:B------:R-:W-:Y:S01]  /*aeb0*/  F2FP.BF16.PACK_AB R11, R221, R219 ;  /* 0x000000dbdd0b723e */ /* 0x000fe200000010ff */
[----:B------:R-:W-:Y:S01]  /*aec0*/  FFMA.FTZ R35, R241, R7, R239 ;  /* 0x00000007f1237223 */ /* 0x000fe200000100ef */
[----:B------:R-:W-:Y:S01]  /*aed0*/  F2FP.BF16.PACK_AB R7, R226, R223 ;  /* 0x000000dfe207723e */ /* 0x000fe200000010ff */
[----:B------:R-:W-:Y:S01]  /*aee0*/  FFMA.FTZ R34, R240, R5, R198 ;  /* 0x00000005f0227223 */ /* 0x000fe200000100c6 */
[----:B------:R-:W-:Y:S01]  /*aef0*/  F2FP.BF16.PACK_AB R5, R227, R224 ;  /* 0x000000e0e305723e */ /* 0x000fe200000010ff */
[----:B------:R-:W-:Y:S01]  /*af00*/  MUFU.EX2 R242, R32 ;  /* 0x0000002000f27308 */ /* 0x000fe20000000800 */
[----:B------:R-:W-:Y:S01]  /*af10*/  MOV R88, R166 ;  /* 0x000000a600587202 */ /* 0x000fe20000000f00 */
[----:B------:R-:W-:Y:S01]  /*af20*/  HMMA.16816.F32.BF16 R52, R8, R14, R20 ;  /* 0x0000000e0834723c */ /* 0x000fe20000041814 */
[----:B------:R-:W4:Y:S01]  /*af30*/  LDSM.16.MT88.4 R20, [R206+0x5400] ;  /* 0x00540000ce14783b */ /* 0x000f220000004200 */
[----:B------:R-:W-:-:S02]  /*af40*/  FADD.FTZ R34, R199, R34 ;  /* 0x00000022c7227221 */ /* 0x000fc40000010000 */
[----:B--2---:R-:W-:Y:S01]  /*af50*/  FFMA.FTZ R3, R89, c[0x0][0x23c], -R2 ;  /* 0x00008f0059037a23 */ /* 0x004fe20000010802 */
[----:B------:R-:W-:-:S03]  /*af60*/  MOV R89, R137 ;  /* 0x0000008900597202 */ /* 0x000fc60000000f00 */
[----:B------:R-:W-:Y:S01]  /*af70*/  HMMA.16816.F32.BF16 R144, R8, R12, R40 ;  /* 0x0000000c0890723c */ /* 0x000fe20000041828 */
[----:B------:R-:W2:Y:S01]  /*af80*/  LDSM.16.MT88.4 R12, [R205+0x5800] ;  /* 0x00580000cd0c783b */ /* 0x000ea20000004200 */
[----:B------:R5:W1:Y:S01]  /*af90*/  MUFU.EX2 R78, R3 ;  /* 0x00000003004e7308 */ /* 0x000a620000000800 */
[-C--:B------:R-:W-:Y:S02]  /*afa0*/  MOV R137, R62.reuse ;  /* 0x0000003e00897202 */ /* 0x080fe40000000f00 */
[----:B------:R-:W-:-:S03]  /*afb0*/  @P1 MOV R137, R62 ;  /* 0x0000003e00891202 */ /* 0x000fc60000000f00 */
[C---:B------:R-:W-:Y:S07]  /*afc0*/  HMMA.16816.F32.BF16 R36, R8.reuse, R16, R36 ;  /* 0x000000100824723c */ /* 0x040fee0000041824 */
[----:B------:R-:W-:Y:S01]  /*afd0*/  FFMA.FTZ R16, R248, c[0x0][0x23c], -R2 ;  /* 0x00008f00f8107a23 */ /* 0x000fe20000010802 */
[----:B------:R-:W-:Y:S01]  /*afe0*/  HMMA.16816.F32.BF16 R28, R8, R18, R28 ;  /* 0x00000012081c723c */ /* 0x000fe2000004181c */
[----:B------:R-:W-:Y:S01]  /*aff0*/  FFMA.FTZ R17, R91, c[0x0][0x23c], -R4 ;  /* 0x00008f005b117a23 */ /* 0x000fe20000010804 */
[----:B------:R-:W-:Y:S01]  /*b000*/  F2FP.BF16.PACK_AB R4, R178, R179 ;  /* 0x000000b3b204723e */ /* 0x000fe200000010ff */
[----:B-----5:R-:W-:-:S04]  /*b010*/  FFMA.FTZ R3, R73, c[0x0][0x23c], -R2 ;  /* 0x00008f0049037a23 */ /* 0x020fc80000010802 */
[----:B------:R5:W-:Y:S01]  /*b020*/  MUFU.EX2 R77, R3 ;  /* 0x00000003004d7308 */ /* 0x000be20000000800 */
[----:B---3--:R-:W-:Y:S01]  /*b030*/  F2FP.BF16.PACK_AB R8, R80, R81 ;  /* 0x000000515008723e */ /* 0x008fe200000010ff */
[--C-:B------:R-:W-:Y:S01]  /*b040*/  FFMA.FTZ R18, R249, c[0x0][0x23c], -R2.reuse ;  /* 0x00008f00f9127a23 */ /* 0x100fe20000010802 */
[----:B-1----:R-:W-:Y:S01]  /*b050*/  F2FP.BF16.PACK_AB R10, R78, R79 ;  /* 0x0000004f4e0a723e */ /* 0x002fe200000010ff */
[----:B------:R-:W-:Y:S01]  /*b060*/  FFMA.FTZ R19, R105, c[0x0][0x23c], -R2 ;  /* 0x00008f0069137a23 */ /* 0x000fe20000010802 */
[C---:B------:R-:W-:Y:S08]  /*b070*/  HMMA.16816.F32.BF16 R144, R4.reuse, R24, R144 ;  /* 0x000000180490723c */ /* 0x040ff00000041890 */
[----:B----4-:R-:W-:Y:S01]  /*b080*/  HMMA.16816.F32.BF16 R36, R4, R20, R36 ;  /* 0x000000140424723c */ /* 0x010fe20000041824 */
[----:B-----5:R-:W-:Y:S01]  /*b090*/  FFMA.FTZ R3, R185, c[0x0][0x23c], -R0 ;  /* 0x00008f00b9037a23 */ /* 0x020fe20000010800 */
[----:B------:R-:W-:-:S02]  /*b0a0*/  MOV R185, R138 ;  /* 0x0000008a00b97202 */ /* 0x000fc40000000f00 */
[-C--:B------:R-:W-:Y:S01]  /*b0b0*/  MOV R138, R63.reuse ;  /* 0x0000003f008a7202 */ /* 0x080fe20000000f00 */
[----:B------:R1:W-:Y:S01]  /*b0c0*/  MUFU.EX2 R74, R3 ;  /* 0x00000003004a7308 */ /* 0x0003e20000000800 */
[----:B------:R-:W-:Y:S01]  /*b0d0*/  @P1 MOV R138, R63 ;  /* 0x0000003f008a1202 */ /* 0x000fe20000000f00 */
[----:B-1----:R-:W-:Y:S01]  /*b0e0*/  FFMA.FTZ R3, R186, c[0x0][0x23c], -R0 ;  /* 0x00008f00ba037a23 */ /* 0x002fe20000010800 */
[----:B------:R-:W-:Y:S02]  /*b0f0*/  MOV R186, R136 ;  /* 0x0000008800ba7202 */ /* 0x000fe40000000f00 */
[----:B------:R-:W-:-:S03]  /*b100*/  MOV R136, R58 ;  /* 0x0000003a00887202 */ /* 0x000fc60000000f00 */
[----:B------:R1:W3:Y:S01]  /*b110*/  MUFU.EX2 R76, R3 ;  /* 0x00000003004c7308 */ /* 0x0002e20000000800 */
[----:B------:R-:W-:Y:S01]  /*b120*/  @P1 MOV R136, R58 ;  /* 0x0000003a00881202 */ /* 0x000fe20000000f00 */
[----:B-1----:R-:W-:Y:S01]  /*b130*/  FFMA.FTZ R3, R187, c[0x0][0x23c], -R0 ;  /* 0x00008f00bb037a23 */ /* 0x002fe20000010800 */
[----:B---3--:R-:W-:Y:S02]  /*b140*/  F2FP.BF16.PACK_AB R9, R76, R74 ;  /* 0x0000004a4c09723e */ /* 0x008fe400000010ff */
[----:B------:R-:W-:-:S03]  /*b150*/  MOV R187, R169 ;  /* 0x000000a900bb7202 */ /* 0x000fc60000000f00 */
[----:B------:R1:W-:Y:S01]  /*b160*/  MUFU.EX2 R73, R3 ;  /* 0x0000000300497308 */ /* 0x0003e20000000800 */
[----:B------:R-:W-:Y:S01]  /*b170*/  F2FP.BF16.PACK_AB R169, R59, R56 ;  /* 0x000000383ba9723e */ /* 0x000fe200000010ff */
[----:B-1----:R-:W-:Y:S01]  /*b180*/  FFMA.FTZ R3, R189, c[0x0][0x23c], -R0 ;  /* 0x00008f00bd037a23 */ /* 0x002fe20000010800 */
[----:B------:R-:W-:Y:S02]  /*b190*/  MOV R189, R183 ;  /* 0x000000b700bd7202 */ /* 0x000fe40000000f00 */
[----:B------:R-:W-:-:S03]  /*b1a0*/  MOV R183, R168 ;  /* 0x000000a800b77202 */ /* 0x000fc60000000f00 */
[----:B------:R-:W1:Y:S01]  /*b1b0*/  MUFU.EX2 R72, R3 ;  /* 0x0000000300487308 */ /* 0x000e620000000800 */
[----:B------:R-:W-:Y:S02]  /*b1c0*/  F2FP.BF16.PACK_AB R168, R181, R174 ;  /* 0x000000aeb5a8723e */ /* 0x000fe400000010ff */
[----:B-1----:R-:W-:Y:S01]  /*b1d0*/  F2FP.BF16.PACK_AB R11, R72, R73 ;  /* 0x00000049480b723e */ /* 0x002fe200000010ff */
[----:B------:R-:W-:-:S04]  /*b1e0*/  FFMA.FTZ R3, R190, c[0x0][0x23c], -R2 ;  /* 0x00008f00be037a23 */ /* 0x000fc80000010802 */
[----:B------:R1:W3:Y:S02]  /*b1f0*/  MUFU.EX2 R71, R3 ;  /* 0x0000000300477308 */ /* 0x0002e40000000800 */
[C---:B------:R-:W-:Y:S08]  /*b200*/  HMMA.16816.F32.BF16 R140, R8.reuse, R24, R140 ;  /* 0x00000018088c723c */ /* 0x040ff0000004188c */
[----:B------:R-:W-:Y:S01]  /*b210*/  HMMA.16816.F32.BF16 R148, R8, R26, R148 ;  /* 0x0000001a0894723c */ /* 0x000fe20000041894 */
[----:B-1----:R-:W-:-:S07]  /*b220*/  FFMA.FTZ R3, R104, c[0x0][0x23c], -R2 ;  /* 0x00008f0068037a23 */ /* 0x002fce0000010802 */
[C---:B------:R-:W-:Y:S01]  /*b230*/  HMMA.16816.F32.BF16 R160, R8.reuse, R20, R48 ;  /* 0x0000001408a0723c */ /* 0x040fe20000041830 */
[----:B------:R1:W-:Y:S07]  /*b240*/  MUFU.EX2 R51, R17 ;  /* 0x0000001100337308 */ /* 0x0003ee0000000800 */
[----:B------:R-:W-:Y:S01]  /*b250*/  HMMA.16816.F32.BF16 R40, R8, R22, R44 ;  /* 0x000000160828723c */ /* 0x000fe2000004182c */
[----:B------:R-:W4:Y:S01]  /*b260*/  LDSM.16.MT88.4 R8, [R206+0x5800] ;  /* 0x00580000ce08783b */ /* 0x000f220000004200 */
[----:B------:R5:W-:Y:S06]  /*b270*/  MUFU.EX2 R70, R3 ;  /* 0x0000000300467308 */ /* 0x000bec0000000800 */
[C---:B------:R-:W-:Y:S01]  /*b280*/  HMMA.16816.F32.BF16 R44, R4.reuse, R26, R52 ;  /* 0x0000001a042c723c */ /* 0x040fe20000041834 */
[----:B-1----:R-:W-:Y:S01]  /*b290*/  FFMA.FTZ R17, R195, c[0x0][0x23c], -R0 ;  /* 0x00008f00c3117a23 */ /* 0x002fe20000010800 */
[----:B------:R1:W-:Y:S01]  /*b2a0*/  MUFU.EX2 R50, R16 ;  /* 0x0000001000327308 */ /* 0x0003e20000000800 */
[----:B------:R-:W2:Y:S05]  /*b2b0*/  LDSM.16.MT88.4 R24, [R206+0x5c00] ;  /* 0x005c0000ce18783b */ /* 0x000eaa0000004200 */
[----:B------:R-:W-:Y:S01]  /*b2c0*/  HMMA.16816.F32.BF16 R20, R4, R22, R28 ;  /* 0x000000160414723c */ /* 0x000fe2000004181c */
[----:B-----5:R-:W-:Y:S01]  /*b2d0*/  FFMA.FTZ R3, R188, c[0x0][0x23c], -R2 ;  /* 0x00008f00bc037a23 */ /* 0x020fe20000010802 */
[----:B------:R5:W5:Y:S01]  /*b2e0*/  MUFU.EX2 R49, R18 ;  /* 0x0000001200317308 */ /* 0x000b620000000800 */
[----:B------:R-:W-:-:S04]  /*b2f0*/  FFMA.FTZ R2, R193, c[0x0][0x23c], -R0 ;  /* 0x00008f00c1027a23 */ /* 0x000fc80000010800 */
[----:B---3--:R-:W-:Y:S01]  /*b300*/  F2FP.BF16.PACK_AB R4, R71, R77 ;  /* 0x0000004d4704723e */ /* 0x008fe200000010ff */
[--C-:B-1----:R-:W-:Y:S02]  /*b310*/  FFMA.FTZ R16, R194, c[0x0][0x23c], -R0.reuse ;  /* 0x00008f00c2107a23 */ /* 0x102fe40000010800 */
[----:B------:R1:W3:Y:S08]  /*b320*/  MUFU.EX2 R69, R3 ;  /* 0x0000000300457308 */ /* 0x0002f00000000800 */
[----:B------:R2:W-:Y:S01]  /*b330*/  MUFU.EX2 R66, R2 ;  /* 0x0000000200427308 */ /* 0x0005e20000000800 */
[----:B-----5:R-:W-:Y:S01]  /*b340*/  FADD.FTZ R18, R245, R35 ;  /* 0x00000023f5127221 */ /* 0x020fe20000010000 */
[----:B------:R-:W-:Y:S01]  /*b350*/  F2FP.BF16.PACK_AB R164, R49, R50 ;  /* 0x0000003231a4723e */ /* 0x000fe200000010ff */
[----:B-1----:R-:W-:Y:S01]  /*b360*/  FFMA.FTZ R3, R192, c[0x0][0x23c], -R0 ;  /* 0x00008f00c0037a23 */ /* 0x002fe20000010800 */
[----:B---3--:R-:W-:-:S04]  /*b370*/  F2FP.BF16.PACK_AB R6, R69, R70 ;  /* 0x000000464506723e */ /* 0x008fc800000010ff */
[----:B------:R-:W1:Y:S01]  /*b380*/  MUFU.EX2 R48, R19 ;  /* 0x0000001300307308 */ /* 0x000e620000000800 */
[----:B--2---:R-:W-:-:S07]  /*b390*/  FFMA.FTZ R2, R107, c[0x0][0x23c], -R0 ;  /* 0x00008f006b027a23 */ /* 0x004fce0000010800 */
[----:B------:R2:W-:Y:S08]  /*b3a0*/  MUFU.EX2 R68, R3 ;  /* 0x0000000300447308 */ /* 0x0005f00000000800 */
[----:B------:R-:W3:Y:S01]  /*b3b0*/  MUFU.EX2 R64, R2 ;  /* 0x0000000200407308 */ /* 0x000ee20000000800 */
[----:B-1----:R-:W-:Y:S01]  /*b3c0*/  F2FP.BF16.PACK_AB R166, R242, R48 ;  /* 0x00000030f2a6723e */ /* 0x002fe200000010ff */
[----:B--2---:R-:W-:-:S06]  /*b3d0*/  FFMA.FTZ R3, R191, c[0x0][0x23c], -R0 ;  /* 0x00008f00bf037a23 */ /* 0x004fcc0000010800 */
[----:B------:R-:W-:Y:S01]  /*b3e0*/  MUFU.EX2 R17, R17 ;  /* 0x0000001100117308 */ /* 0x000fe20000000800 */
[----:B---3--:R-:W-:-:S07]  /*b3f0*/  F2FP.BF16.PACK_AB R7, R64, R66 ;  /* 0x000000424007723e */ /* 0x008fce00000010ff */
[----:B------:R-:W1:Y:S01]  /*b400*/  MUFU.EX2 R67, R3 ;  /* 0x0000000300437308 */ /* 0x000e620000000800 */
[----:B------:R-:W-:-:S07]  /*b410*/  FFMA.FTZ R2, R251, c[0x0][0x23c], -R0 ;  /* 0x00008f00fb027a23 */ /* 0x000fce0000010800 */
[----:B------:R-:W2:Y:S01]  /*b420*/  MUFU.EX2 R16, R16 ;  /* 0x0000001000107308 */ /* 0x000ea20000000800 */
[----:B-1----:R-:W-:Y:S01]  /*b430*/  F2FP.BF16.PACK_AB R5, R67, R68 ;  /* 0x000000444305723e */ /* 0x002fe200000010ff */
[----:B------:R-:W-:Y:S02]  /*b440*/  FFMA.FTZ R3, R250, c[0x0][0x23c], -R0 ;  /* 0x00008f00fa037a23 */ /* 0x000fe40000010800 */
[----:B------:R-:W-:-:S04]  /*b450*/  FFMA.FTZ R0, R243, R65, R125 ;  /* 0x00000041f3007223 */ /* 0x000fc8000001007d */
[----:B------:R1:W-:Y:S01]  /*b460*/  MUFU.EX2 R32, R3 ;  /* 0x0000000300207308 */ /* 0x0003e20000000800 */
[----:B------:R-:W-:Y:S01]  /*b470*/  HMMA.16816.F32.BF16 R140, R4, R12, R140 ;  /* 0x0000000c048c723c */ /* 0x000fe2000004188c */
[----:B------:R-:W-:Y:S02]  /*b480*/  FADD.FTZ R19, R124, R0 ;  /* 0x000000007c137221 */ /* 0x000fe40000010000 */
[----:B------:R-:W-:Y:S01]  /*b490*/  FADD.FTZ R0, R171, R18 ;  /* 0x00000012ab007221 */ /* 0x000fe20000010000 */
[----:B------:R-:W-:-:S03]  /*b4a0*/  MOV R171, R152 ;  /* 0x0000009800ab7202 */ /* 0x000fc60000000f00 */
[----:B------:R3:W5:Y:S01]  /*b4b0*/  MUFU.EX2 R18, R2 ;  /* 0x0000000200127308 */ /* 0x0007620000000800 */
[----:B------:R-:W-:Y:S01]  /*b4c0*/  FADD.FTZ R0, R167, R0 ;  /* 0x00000000a7007221 */ /* 0x000fe20000010000 */
[C---:B------:R-:W-:Y:S01]  /*b4d0*/  HMMA.16816.F32.BF16 R148, R4.reuse, R14, R148 ;  /* 0x0000000e0494723c */ /* 0x040fe20000041894 */
[----:B------:R-:W5:Y:S01]  /*b4e0*/  LDSM.16.MT88.4 R152, [R205+0x5c00] ;  /* 0x005c0000cd98783b */ /* 0x000f620000004200 */
[----:B--2---:R-:W-:Y:S01]  /*b4f0*/  F2FP.BF16.PACK_AB R167, R16, R17 ;  /* 0x0000001110a7723e */ /* 0x004fe200000010ff */
[----:B------:R-:W-:Y:S01]  /*b500*/  FADD.FTZ R0, R88, R0 ;  /* 0x0000000058007221 */ /* 0x000fe20000010000 */
[----:B------:R-:W-:Y:S01]  /*b510*/  MOV R88, R171 ;  /* 0x000000ab00587202 */ /* 0x000fe20000000f00 */
[----:B-1----:R-:W-:Y:S01]  /*b520*/  FADD.FTZ R3, R129, R33 ;  /* 0x0000002181037221 */ /* 0x002fe20000010000 */
[----:B------:R-:W-:Y:S02]  /*b530*/  F2FP.BF16.PACK_AB R171, R61, R60 ;  /* 0x0000003c3dab723e */ /* 0x000fe400000010ff */
[----:B----4-:R-:W-:Y:S01]  /*b540*/  HMMA.16816.F32.BF16 R160, R4, R8, R160 ;  /* 0x0000000804a0723c */ /* 0x010fe200000418a0 */
[----:B------:R-:W-:-:S02]  /*b550*/  FADD.FTZ R3, R131, R3 ;  /* 0x0000000383037221 */ /* 0x000fc40000010000 */
[----:B---3--:R-:W-:Y:S01]  /*b560*/  FADD.FTZ R2, R228, R34 ;  /* 0x00000022e4027221 */ /* 0x008fe20000010000 */
[----:B-----5:R-:W-:-:S04]  /*b570*/  F2FP.BF16.PACK_AB R165, R18, R32 ;  /* 0x0000002012a5723e */ /* 0x020fc800000010ff */
[----:B------:R-:W-:Y:S01]  /*b580*/  HMMA.16816.F32.BF16 R28, R4, R10, R40 ;  /* 0x0000000a041c723c */ /* 0x000fe20000041828 */
[----:B------:R-:W-:-:S06]  /*b590*/  FADD.FTZ R3, R139, R3 ;  /* 0x000000038b037221 */ /* 0x000fcc0000010000 */
[----:B------:R-:W-:Y:S02]  /*b5a0*/  F2FP.BF16.PACK_AB R4, R176, R177 ;  /* 0x000000b1b004723e */ /* 0x000fe400000010ff */
[----:B------:R-:W-:Y:S02]  /*b5b0*/  F2FP.BF16.PACK_AB R5, R115, R229 ;  /* 0x000000e57305723e */ /* 0x000fe400000010ff */
[----:B------:R-:W-:Y:S02]  /*b5c0*/  F2FP.BF16.PACK_AB R6, R175, R109 ;  /* 0x0000006daf06723e */ /* 0x000fe400000010ff */
[----:B------:R-:W-:-:S03]  /*b5d0*/  F2FP.BF16.PACK_AB R7, R51, R108 ;  /* 0x0000006c3307723e */ /* 0x000fc600000010ff */
[----:B------:R-:W-:Y:S08]  /*b5e0*/  HMMA.16816.F32.BF16 R160, R164, R24, R160 ;  /* 0x00000018a4a0723c */ /* 0x000ff000000418a0 */
[C---:B------:R-:W-:Y:S07]  /*b5f0*/  HMMA.16816.F32.BF16 R156, R4.reuse, R8, R36 ;  /* 0x00000008049c723c */ /* 0x040fee0000041824 */
[----:B------:R-:W-:Y:S01]  /*b600*/  FADD.FTZ R8, R130, R19 ;  /* 0x0000001382087221 */ /* 0x000fe20000010000 */
[C---:B------:R-:W-:Y:S08]  /*b610*/  HMMA.16816.F32.BF16 R144, R4.reuse, R12, R144 ;  /* 0x0000000c0490723c */ /* 0x040ff00000041890 */
[C---:B------:R-:W-:Y:S08]  /*b620*/  HMMA.16816.F32.BF16 R12, R4.reuse, R14, R44 ;  /* 0x0000000e040c723c */ /* 0x040ff0000004182c */
[----:B------:R-:W-:Y:S07]  /*b630*/  HMMA.16816.F32.BF16 R20, R4, R10, R20 ;  /* 0x0000000a0414723c */ /* 0x000fee0000041814 */
[----:B------:R-:W-:Y:S01]  /*b640*/  FADD.FTZ R4, R238, R2 ;  /* 0x00000002ee047221 */ /* 0x000fe20000010000 */
[----:B------:R-:W-:Y:S01]  /*b650*/  HMMA.16816.F32.BF16 R140, R164, R152, R140 ;  /* 0x00000098a48c723c */ /* 0x000fe2000004188c */
[----:B------:R-:W-:-:S02]  /*b660*/  FADD.FTZ R2, R132, R8 ;  /* 0x0000000884027221 */ /* 0x000fc40000010000 */
[----:B------:R-:W-:Y:S02]  /*b670*/  FADD.FTZ R4, R236, R4 ;  /* 0x00000004ec047221 */ /* 0x000fe40000010000 */
[----:B------:R-:W-:Y:S01]  /*b680*/  FADD.FTZ R6, R197, R3 ;  /* 0x00000003c5067221 */ /* 0x000fe20000010000 */
[----:B------:R-:W-:Y:S01]  /*b690*/  MOV R3, R57 ;  /* 0x0000003900037202 */ /* 0x000fe20000000f00 */
[----:B------:R-:W-:Y:S01]  /*b6a0*/  FADD.FTZ R5, R126, R2 ;  /* 0x000000027e057221 */ /* 0x000fe20000010000 */
[C---:B------:R-:W-:Y:S01]  /*b6b0*/  HMMA.16816.F32.BF16 R148, R164.reuse, R154, R148 ;  /* 0x0000009aa494723c */ /* 0x040fe20000041894 */
[----:B------:R-:W-:Y:S01]  /*b6c0*/  FADD.FTZ R7, R94, R0 ;  /* 0x000000005e077221 */ /* 0x000fe20000010000 */
[----:B------:R-:W-:Y:S01]  /*b6d0*/  MOV R94, R170 ;  /* 0x000000aa005e7202 */ /* 0x000fe20000000f00 */
[----:B------:R-:W-:Y:S01]  /*b6e0*/  FADD.FTZ R4, R237, R4 ;  /* 0x00000004ed047221 */ /* 0x000fe20000010000 */
[----:B------:R-:W-:Y:S01]  /*b6f0*/  F2FP.BF16.PACK_AB R170, R172, R173 ;  /* 0x000000adacaa723e */ /* 0x000fe200000010ff */
[----:B------:R-:W-:Y:S01]  /*b700*/  FADD.FTZ R2, R134, R6 ;  /* 0x0000000686027221 */ /* 0x000fe20000010000 */
[----:B------:R-:W-:Y:S01]  /*b710*/  @P1 MOV R3, R57 ;  /* 0x0000003900031202 */ /* 0x000fe20000000f00 */
        /* <DEDUP_REMOVED lines=36> */
[----:B------:R-:W-:Y:S01]  /*b960*/  FADD.FTZ R4, R218, R4 ;  /* 0x00000004da047221 */ /* 0x000fe20000010000 */
[----:B------:R-:W-:Y:S01]  /*b970*/  @P1 IADD3 R218, R244, -0x3, RZ ;  /* 0xfffffffdf4da1810 */ /* 0x000fe20007ffe0ff */
        /* <DEDUP_REMOVED lines=74> */
[----:B------:R-:W-:Y:S05]  /*be20*/  @P1 BRA `(.L_x_75) ;  /* 0x0000001000001947 */ /* 0x000fea0003800000 */
.L_x_71:
[----:B------:R-:W-:-:S04]  /*be30*/  IADD3 R218, R0, -0x1, RZ ;  /* 0xffffffff00da7810 */ /* 0x000fc80007ffe0ff */
.L_x_75:
[----:B------:R-:W-:-:S13]  /*be40*/  ISETP.GE.AND P0, PT, R218, RZ, PT ;  /* 0x000000ffda00720c */ /* 0x000fda0003f06270 */
[----:B------:R-:W-:Y:S05]  /*be50*/  @!P0 BRA `(.L_x_76) ;  /* 0x00003b5000008947 */ /* 0x000fea0003800000 */
[----:B------:R-:W2:Y:S01]  /*be60*/  LDL.LU.64 R6, [R1+0x18] ;  /* 0x0000180001067983 */ /* 0x000ea20000300a00 */
[----:B------:R-:W-:Y:S01]  /*be70*/  ULDC.64 UR4, c[0x0][0x1a0] ;  /* 0x0000680000047ab9 */ /* 0x000fe20000000a00 */
[----:B------:R-:W-:Y:S01]  /*be80*/  IMAD.MOV.U32 R133, RZ, RZ, R137 ;  /* 0x000000ffff857224 */ /* 0x000fe200078e0089 */
[----:B------:R-:W-:Y:S01]  /*be90*/  USHF.L.U64.HI UR6, UR4, 0x6, UR5 ;  /* 0x0000000604067899 */ /* 0x000fe20008010205 */
[----:B------:R-:W3:Y:S01]  /*bea0*/  LDL.LU.64 R4, [R1+0x20] ;  /* 0x0000200001047983 */ /* 0x000ee20000300a00 */
[----:B------:R-:W-:Y:S01]  /*beb0*/  USHF.L.U32 UR7, UR4, 0x6, URZ ;  /* 0x0000000604077899 */ /* 0x000fe2000800063f */
[----:B------:R-:W-:Y:S01]  /*bec0*/  IMAD.MOV.U32 R132, RZ, RZ, R138 ;  /* 0x000000ffff847224 */ /* 0x000fe200078e008a */
[----:B------:R-:W-:Y:S01]  /*bed0*/  UIMAD.WIDE.U32 UR12, UR4, 0x60, URZ ;  /* 0x00000060040c78a5 */ /* 0x000fe2000f8e003f */
[----:B------:R-:W-:Y:S01]  /*bee0*/  MOV R135, R3 ;  /* 0x0000000300877202 */ /* 0x000fe20000000f00 */
[----:B------:R-:W-:Y:S01]  /*bef0*/  UIMAD UR10, UR5, 0x60, URZ ;  /* 0x00000060050a78a4 */ /* 0x000fe2000f8e023f */
[----:B------:R-:W-:-:S02]  /*bf00*/  IMAD.MOV.U32 R134, RZ, RZ, R136 ;  /* 0x000000ffff867224 */ /* 0x000fc400078e0088 */
[----:B------:R-:W-:Y:S02]  /*bf10*/  ULDC.64 UR4, c[0x0][0x198] ;  /* 0x0000660000047ab9 */ /* 0x000fe40000000a00 */
[----:B------:R-:W-:Y:S01]  /*bf20*/  USHF.L.U64.HI UR11, UR4, 0x6, UR5 ;  /* 0x00000006040b7899 */ /* 0x000fe20008010205 */
[----:B------:R-:W-:Y:S01]  /*bf30*/  ISETP.GE.AND P0, PT, R246, c[0x0][0x220], PT ;  /* 0x00008800f6007a0c */ /* 0x000fe20003f06270 */
[----:B------:R-:W-:Y:S02]  /*bf40*/  UIMAD.WIDE.U32 UR14, UR4, 0x60, URZ ;  /* 0x00000060040e78a5 */ /* 0x000fe4000f8e003f */
[----:B------:R-:W-:Y:S02]  /*bf50*/  UIMAD UR5, UR5, 0x60, URZ ;  /* 0x00000060050578a4 */ /* 0x000fe4000f8e023f */
[----:B------:R-:W-:Y:S02]  /*bf60*/  USHF.L.U32 UR4, UR4, 0x6, URZ ;  /* 0x0000000604047899 */ /* 0x000fe4000800063f */
[----:B------:R-:W-:-:S02]  /*bf70*/  UIADD3 UR10, UR10, UR13, URZ ;  /* 0x0000000d0a0a7290 */ /* 0x000fc4000fffe03f */
[----:B------:R-:W-:Y:S01]  /*bf80*/  UIADD3 UR5, UR5, UR15, URZ ;  /* 0x0000000f05057290 */ /* 0x000fe2000fffe03f */
[----:B--2---:R-:W-:Y:S02]  /*bf90*/  MOV R245, R7 ;  /* 0x0000000700f57202 */ /* 0x004fe40000000f00 */
[----:B---3--:R-:W-:Y:S01]  /*bfa0*/  MOV R244, R4 ;  /* 0x0000000400f47202 */ /* 0x008fe20000000f00 */
[----:B------:R-:W-:Y:S05]  /*bfb0*/  BRA `(.L_x_77) ;  /* 0x0000035000007947 */ /* 0x000fea0003800000 */
.L_x_79:
[----:B------:R-:W2:Y:S01]  /*bfc0*/  LDL.64 R222, [R1+0x8] ;  /* 0x0000080001de7983 */ /* 0x000ea20000100a00 */
[----:B------:R-:W-:Y:S01]  /*bfd0*/  IADD3 R0, R218, -0x1, RZ ;  /* 0xffffffffda007810 */ /* 0x000fe20007ffe0ff */
[----:B------:R-:W-:Y:S02]  /*bfe0*/  IMAD.MOV.U32 R219, RZ, RZ, c[0x0][0x198] ;  /* 0x00006600ffdb7624 */ /* 0x000fe400078e00ff */
[----:B------:R-:W3:Y:S01]  /*bff0*/  LDL.64 R220, [R1] ;  /* 0x0000000001dc7983 */ /* 0x000ee20000100a00 */
[----:B------:R-:W-:Y:S01]  /*c000*/  SHF.R.S32.HI R136, RZ, 0x1f, R0 ;  /* 0x0000001fff887819 */ /* 0x000fe20000011400 */
[----:B------:R-:W-:Y:S02]  /*c010*/  IMAD.WIDE.U32 R2, R0, c[0x0][0x198], RZ ;  /* 0x0000660000027a25 */ /* 0x000fe400078e00ff */
[----:B------:R1:W-:Y:S02]  /*c020*/  @P0 STS [R217+0x2000], RZ ;  /* 0x002000ffd9000388 */ /* 0x0003e40000000800 */
[----:B------:R-:W-:Y:S02]  /*c030*/  IMAD R136, R136, c[0x0][0x198], RZ ;  /* 0x0000660088887a24 */ /* 0x000fe400078e02ff */
[----:B------:R1:W-:Y:S01]  /*c040*/  @P0 STS [R217+0x2004], RZ ;  /* 0x002004ffd9000388 */ /* 0x0003e20000000800 */
[----:B------:R-:W-:Y:S02]  /*c050*/  IMAD.SHL.U32 R219, R219, 0x20, RZ ;  /* 0x00000020dbdb7824 */ /* 0x000fe400078e00ff */
[----:B------:R-:W-:Y:S01]  /*c060*/  IMAD R136, R0, c[0x0][0x19c], R136 ;  /* 0x0000670000887a24 */ /* 0x000fe200078e0288 */
[----:B------:R1:W-:Y:S03]  /*c070*/  @P0 STS.64 [R217+0x2008], RZ ;  /* 0x002008ffd9000388 */ /* 0x0003e60000000a00 */
[----:B------:R-:W-:Y:S02]  /*c080*/  IMAD.IADD R136, R3, 0x1, R136 ;  /* 0x0000000103887824 */ /* 0x000fe400078e0288 */
[----:B---3--:R-:W-:Y:S01]  /*c090*/  IMAD.MOV.U32 R220, RZ, RZ, 0x5 ;  /* 0x00000005ffdc7424 */ /* 0x008fe200078e00ff */
[----:B--2---:R-:W-:Y:S04]  /*c0a0*/  LEA R0, P3, R2, R222, 0x7 ;  /* 0x000000de02007211 */ /* 0x004fe800078638ff */
[----:B------:R-:W-:Y:S01]  /*c0b0*/  @!P0 IADD3 R3, P4, R219, R0, RZ ;  /* 0x00000000db038210 */ /* 0x000fe20007f9e0ff */
[----:B------:R-:W-:Y:S01]  /*c0c0*/  IMAD.MOV.U32 R219, RZ, RZ, c[0x0][0x198] ;  /* 0x00006600ffdb7624 */ /* 0x000fe200078e00ff */
[----:B------:R-:W-:Y:S02]  /*c0d0*/  @!P0 LEA R174, P6, R0, c[0x0][0x168], 0x1 ;  /* 0x00005a0000ae8a11 */ /* 0x000fe400078c08ff */
[----:B------:R-:W-:Y:S02]  /*c0e0*/  LEA.HI.X R2, R2, R221, R136, 0x7, P3 ;  /* 0x000000dd02027211 */ /* 0x000fe400018f3c88 */
[----:B------:R-:W-:Y:S02]  /*c0f0*/  SHF.L.U64.HI R219, R219, R220, c[0x0][0x19c] ;  /* 0x00006700dbdb7619 */ /* 0x000fe400000102dc */
[C-C-:B------:R-:W-:Y:S02]  /*c100*/  @!P0 LEA.HI.X R175, R0.reuse, c[0x0][0x16c], R2.reuse, 0x1, P6 ;  /* 0x00005b0000af8a11 */ /* 0x140fe400030f0c02 */
[----:B------:R-:W-:Y:S01]  /*c110*/  @!P0 LEA R172, P5, R3, c[0x0][0x168], 0x1 ;  /* 0x00005a0003ac8a11 */ /* 0x000fe200078a08ff */
[----:B------:R-:W-:Y:S01]  /*c120*/  @!P0 IMAD.X R139, R219, 0x1, R2, P4 ;  /* 0x00000001db8b8824 */ /* 0x000fe200020e0602 */
[C---:B------:R-:W-:Y:S01]  /*c130*/  @!P0 IADD3 R137, P2, R0.reuse, UR4, RZ ;  /* 0x0000000400898c10 */ /* 0x040fe2000ff5e0ff */
[----:B------:R-:W-:Y:S01]  /*c140*/  @!PT LDS RZ, [RZ] ;  /* 0x00000000fffff984 */ /* 0x000fe20000000800 */
[----:B------:R-:W-:Y:S01]  /*c150*/  @!PT LDS RZ, [RZ] ;  /* 0x00000000fffff984 */ /* 0x000fe20000000800 */
[----:B------:R-:W-:Y:S01]  /*c160*/  @!PT LDS RZ, [RZ] ;  /* 0x00000000fffff984 */ /* 0x000fe20000000800 */
[----:B------:R1:W-:Y:S01]  /*c170*/  @!P0 LDGSTS.E.BYPASS.LTC128B.128 [R217+0x2000], [R174.64] ;  /* 0x02000000aed98fae */ /* 0x0003e2000b901d48 */
[----:B------:R-:W-:Y:S02]  /*c180*/  @!P0 IADD3 R176, P3, R0, UR14, RZ ;  /* 0x0000000e00b08c10 */ /* 0x000fe4000ff7e0ff */
[----:B------:R-:W-:Y:S01]  /*c190*/  @!P0 LEA.HI.X R173, R3, c[0x0][0x16c], R139, 0x1, P5 ;  /* 0x00005b0003ad8a11 */ /* 0x000fe200028f0c8b */
[----:B------:R1:W-:Y:S01]  /*c1a0*/  @P0 STS.128 [R217+0x2800], RZ ;  /* 0x002800ffd9000388 */ /* 0x0003e20000000c00 */
[C---:B------:R-:W-:Y:S02]  /*c1b0*/  @!P0 LEA R138, P4, R137.reuse, c[0x0][0x168], 0x1 ;  /* 0x00005a00898a8a11 */ /* 0x040fe400078808ff */
[----:B------:R-:W-:Y:S01]  /*c1c0*/  @!P0 IADD3.X R177, R2, UR11, RZ, P2, !PT ;  /* 0x0000000b02b18c10 */ /* 0x000fe200097fe4ff */
[----:B------:R-:W-:Y:S01]  /*c1d0*/  @!PT LDS RZ, [RZ] ;  /* 0x00000000fffff984 */ /* 0x000fe20000000800 */
[----:B------:R-:W-:Y:S01]  /*c1e0*/  @!PT LDS RZ, [RZ] ;  /* 0x00000000fffff984 */ /* 0x000fe20000000800 */
[----:B------:R-:W-:Y:S01]  /*c1f0*/  @!PT LDS RZ, [RZ] ;  /* 0x00000000fffff984 */ /* 0x000fe20000000800 */
[----:B------:R1:W-:Y:S01]  /*c200*/  @!P0 LDGSTS.E.BYPASS.LTC128B.128 [R217+0x2800], [R172.64] ;  /* 0x02800000acd98fae */ /* 0x0003e2000b901d48 */
[----:B------:R-:W-:Y:S02]  /*c210*/  @!P0 LEA R136, P2, R176, c[0x0][0x168], 0x1 ;  /* 0x00005a00b0888a11 */ /* 0x000fe400078408ff */
[----:B------:R-:W-:Y:S01]  /*c220*/  @!P0 LEA.HI.X R139, R137, c[0x0][0x16c], R177, 0x1, P4 ;  /* 0x00005b00898b8a11 */ /* 0x000fe200020f0cb1 */
[----:B------:R1:W-:Y:S01]  /*c230*/  @P0 STS.128 [R217+0x3000], RZ ;  /* 0x003000ffd9000388 */ /* 0x0003e20000000c00 */
[----:B------:R-:W-:Y:S03]  /*c240*/  @!P0 IADD3.X R178, R2, UR5, RZ, P3, !PT ;  /* 0x0000000502b28c10 */ /* 0x000fe60009ffe4ff */
[----:B------:R-:W-:Y:S01]  /*c250*/  @!PT LDS RZ, [RZ] ;  /* 0x00000000fffff984 */ /* 0x000fe20000000800 */
[----:B------:R-:W-:Y:S01]  /*c260*/  @!PT LDS RZ, [RZ] ;  /* 0x00000000fffff984 */ /* 0x000fe20000000800 */
[----:B------:R-:W-:Y:S01]  /*c270*/  @!PT LDS RZ, [RZ] ;  /* 0x00000000fffff984 */ /* 0x000fe20000000800 */
[----:B------:R1:W-:Y:S01]  /*c280*/  @!P0 LDGSTS.E.BYPASS.LTC128B.128 [R217+0x3000], [R138.64] ;  /* 0x030000008ad98fae */ /* 0x0003e2000b901d48 */
[----:B------:R-:W-:Y:S03]  /*c290*/  @!P0 LEA.HI.X R137, R176, c[0x0][0x16c], R178, 0x1, P2 ;  /* 0x00005b00b0898a11 */ /* 0x000fe600010f0cb2 */
[----:B------:R1:W-:Y:S04]  /*c2a0*/  @P0 STS.128 [R217+0x3800], RZ ;  /* 0x003800ffd9000388 */ /* 0x0003e80000000c00 */
[----:B------:R-:W-:Y:S01]  /*c2b0*/  @!PT LDS RZ, [RZ] ;  /* 0x00000000fffff984 */ /* 0x000fe20000000800 */
[----:B------:R-:W-:Y:S01]  /*c2c0*/  @!PT LDS RZ, [RZ] ;  /* 0x00000000fffff984 */ /* 0x000fe20000000800 */
[----:B------:R-:W-:Y:S01]  /*c2d0*/  @!PT LDS RZ, [RZ] ;  /* 0x00000000fffff984 */ /* 0x000fe20000000800 */
[----:B------:R1:W-:Y:S04]  /*c2e0*/  @!P0 LDGSTS.E.BYPASS.LTC128B.128 [R217+0x3800], [R136.64] ;  /* 0x0380000088d98fae */ /* 0x0003e8000b901d48 */
[----:B------:R-:W0:Y:S01]  /*c2f0*/  LDGDEPBAR ;  /* 0x00000000000079af */ /* 0x000e220000000000 */
[----:B------:R-:W-:-:S05]  /*c300*/  BRA `(.L_x_78) ;  /* 0x000008c000007947 */ /* 0x000fca0003800000 */
.L_x_77:
[----:B------:R-:W-:Y:S04]  /*c310*/  DEPBAR.LE SB0, 0x0 ;  /* 0x000080000000791a */ /* 0x000fe80000000000 */
[----:B------:R-:W-:Y:S01]  /*c320*/  BAR.SYNC.DEFER_BLOCKING 0x0 ;  /* 0x0000000000007b1d */ /* 0x000fe20000010000 */
[----:B------:R-:W-:Y:S01]  /*c330*/  IMAD.MOV.U32 R2, RZ, RZ, c[0x0][0x1a0] ;  /* 0x00006800ff027624 */ /* 0x000fe200078e00ff */
[----:B------:R-:W-:Y:S01]  /*c340*/  SHF.R.S32.HI R4, RZ, 0x1f, R218 ;  /* 0x0000001fff047819 */ /* 0x000fe200000114da */
[----:B------:R-:W-:Y:S02]  /*c350*/  IMAD.MOV.U32 R0, RZ, RZ, 0x7 ;  /* 0x00000007ff007424 */ /* 0x000fe400078e00ff */
[C---:B------:R-:W-:Y:S02]  /*c360*/  IMAD.SHL.U32 R6, R2.reuse, 0x80, RZ ;  /* 0x0000008002067824 */ /* 0x040fe400078e00ff */
[C---:B------:R-:W-:Y:S01]  /*c370*/  IMAD.SHL.U32 R5, R2.reuse, 0x20, RZ ;  /* 0x0000002002057824 */ /* 0x040fe200078e00ff */
[----:B------:R-:W-:Y:S01]  /*c380*/  SHF.L.U64.HI R0, R2, R0, c[0x0][0x1a4] ;  /* 0x0000690002007619 */ /* 0x000fe20000010200 */
[----:B------:R-:W-:Y:S04]  /*c390*/  IMAD.WIDE.U32 R2, R218, R6, R244 ;  /* 0x00000006da027225 */ /* 0x000fe800078e00f4 */
[----:B------:R-:W-:Y:S01]  /*c3a0*/  IMAD R0, R0, R218, RZ ;  /* 0x000000da00007224 */ /* 0x000fe200078e02ff */
[----:B------:R-:W-:Y:S01]  /*c3b0*/  @!P0 LEA R10, P6, R2, c[0x0][0x170], 0x1 ;  /* 0x00005c00020a8a11 */ /* 0x000fe200078c08ff */
[----:B------:R-:W-:Y:S01]  /*c3c0*/  IMAD.MOV.U32 R13, RZ, RZ, 0x5 ;  /* 0x00000005ff0d7424 */ /* 0x000fe200078e00ff */
[----:B------:R-:W-:Y:S01]  /*c3d0*/  @!P0 IADD3 R5, P1, R5, R2, RZ ;  /* 0x0000000205058210 */ /* 0x000fe20007f3e0ff */
[----:B------:R-:W-:Y:S01]  /*c3e0*/  IMAD R0, R4, R6, R0 ;  /* 0x0000000604007224 */ /* 0x000fe200078e0200 */
[C---:B------:R-:W-:Y:S01]  /*c3f0*/  @!P0 IADD3 R7, P4, R2.reuse, UR7, RZ ;  /* 0x0000000702078c10 */ /* 0x040fe2000ff9e0ff */
[----:B------:R-:W-:Y:S01]  /*c400*/  IMAD.MOV.U32 R6, RZ, RZ, c[0x0][0x1a0] ;  /* 0x00006800ff067624 */ /* 0x000fe200078e00ff */
[----:B------:R-:W-:Y:S01]  /*c410*/  @!P0 LEA R8, P5, R5, c[0x0][0x170], 0x1 ;  /* 0x00005c0005088a11 */ /* 0x000fe200078a08ff */
[----:B------:R-:W-:Y:S01]  /*c420*/  IMAD.IADD R0, R3, 0x1, R0 ;  /* 0x0000000103007824 */ /* 0x000fe200078e0200 */
[----:B------:R-:W-:Y:S01]  /*c430*/  @!P0 IADD3 R12, P2, R2, UR12, RZ ;  /* 0x0000000c020c8c10 */ /* 0x000fe2000ff5e0ff */
[----:B------:R-:W-:Y:S01]  /*c440*/  @P0 STS [R217+0x4000], RZ ;  /* 0x004000ffd9000388 */ /* 0x000fe20000000800 */
[----:B------:R-:W-:Y:S02]  /*c450*/  SHF.L.U64.HI R13, R6, R13, c[0x0][0x1a4] ;  /* 0x00006900060d7619 */ /* 0x000fe4000001020d */
[--C-:B------:R-:W-:Y:S02]  /*c460*/  @!P0 LEA.HI.X R11, R2, c[0x0][0x174], R0.reuse, 0x1, P6 ;  /* 0x00005d00020b8a11 */ /* 0x100fe400030f0c00 */
[----:B------:R-:W-:Y:S01]  /*c470*/  @!P0 LEA R6, P3, R7, c[0x0][0x170], 0x1 ;  /* 0x00005c0007068a11 */ /* 0x000fe200078608ff */
[----:B------:R-:W-:Y:S01]  /*c480*/  @P0 STS [R217+0x4004], RZ ;  /* 0x004004ffd9000388 */ /* 0x000fe20000000800 */
[----:B------:R-:W-:Y:S01]  /*c490*/  @!P0 IMAD.X R3, R13, 0x1, R0, P1 ;  /* 0x000000010d038824 */ /* 0x000fe200008e0600 */
[----:B------:R-:W-:Y:S02]  /*c4a0*/  @!P0 IADD3.X R13, R0, UR6, RZ, P4, !PT ;  /* 0x00000006000d8c10 */ /* 0x000fe4000a7fe4ff */
[----:B------:R-:W-:Y:S02]  /*c4b0*/  @!P0 LEA R4, P1, R12, c[0x0][0x170], 0x1 ;  /* 0x00005c000c048a11 */ /* 0x000fe400078208ff */
[----:B------:R-:W-:Y:S01]  /*c4c0*/  @P0 STS.64 [R217+0x4008], RZ ;  /* 0x004008ffd9000388 */ /* 0x000fe20000000a00 */
[----:B------:R-:W-:Y:S02]  /*c4d0*/  @!P0 LEA.HI.X R9, R5, c[0x0][0x174], R3, 0x1, P5 ;  /* 0x00005d0005098a11 */ /* 0x000fe400028f0c03 */
[----:B------:R-:W-:Y:S02]  /*c4e0*/  @!P0 LEA.HI.X R7, R7, c[0x0][0x174], R13, 0x1, P3 ;  /* 0x00005d0007078a11 */ /* 0x000fe400018f0c0d */
[----:B------:R-:W-:Y:S01]  /*c4f0*/  @!P0 IADD3.X R14, R0, UR10, RZ, P2, !PT ;  /* 0x0000000a000e8c10 */ /* 0x000fe200097fe4ff */
[----:B------:R-:W-:Y:S01]  /*c500*/  @!PT LDS RZ, [RZ] ;  /* 0x00000000fffff984 */ /* 0x000fe20000000800 */
[----:B------:R-:W-:Y:S01]  /*c510*/  @!PT LDS RZ, [RZ] ;  /* 0x00000000fffff984 */ /* 0x000fe20000000800 */
[----:B------:R-:W-:Y:S01]  /*c520*/  @!PT LDS RZ, [RZ] ;  /* 0x00000000fffff984 */ /* 0x000fe20000000800 */
[----:B------:R1:W-:Y:S03]  /*c530*/  @!P0 LDGSTS.E.BYPASS.LTC128B.128 [R217+0x4000], [R10.64] ;  /* 0x040000000ad98fae */ /* 0x0003e6000b901d48 */
[----:B------:R-:W-:Y:S02]  /*c540*/  @!P0 LEA.HI.X R5, R12, c[0x0][0x174], R14, 0x1, P1 ;  /* 0x00005d000c058a11 */ /* 0x000fe400008f0c0e */
[----:B------:R-:W-:Y:S01]  /*c550*/  ISETP.GT.AND P1, PT, R218, RZ, PT ;  /* 0x000000ffda00720c */ /* 0x000fe20003f24270 */
[----:B------:R-:W-:Y:S06]  /*c560*/  @P0 STS.128 [R217+0x4800], RZ ;  /* 0x004800ffd9000388 */ /* 0x000fec0000000c00 */
[----:B------:R-:W-:Y:S01]  /*c570*/  @!PT LDS RZ, [RZ] ;  /* 0x00000000fffff984 */ /* 0x000fe20000000800 */
[----:B------:R-:W-:Y:S01]  /*c580*/  @!PT LDS RZ, [RZ] ;  /* 0x00000000fffff984 */ /* 0x000fe20000000800 */
[----:B------:R-:W-:Y:S01]  /*c590*/  @!PT LDS RZ, [RZ] ;  /* 0x00000000fffff984 */ /* 0x000fe20000000800 */
[----:B------:R1:W-:Y:S06]  /*c5a0*/  @!P0 LDGSTS.E.BYPASS.LTC128B.128 [R217+0x4800], [R8.64] ;  /* 0x0480000008d98fae */ /* 0x0003ec000b901d48 */
        /* <DEDUP_REMOVED lines=10> */
[----:B------:R-:W-:Y:S06]  /*c650*/  LDSM.16.M88.4 R128, [R207] ;  /* 0x00000000cf80783b */ /* 0x000fec0000000200 */
[----:B------:R-:W2:Y:S06]  /*c660*/  LDSM.16.M88.4 R16, [R204+0x2000] ;  /* 0x00200000cc10783b */ /* 0x000eac0000000200 */
[----:B------:R-:W1:Y:S06]  /*c670*/  LDSM.16.M88.4 R124, [R207+0x1000] ;  /* 0x00100000cf7c783b */ /* 0x000e6c0000000200 */
[----:B------:R-:W3:Y:S06]  /*c680*/  LDSM.16.M88.4 R32, [R204+0x2400] ;  /* 0x00240000cc20783b */ /* 0x000eec0000000200 */
[----:B------:R-:W0:Y:S06]  /*c690*/  LDGDEPBAR ;  /* 0x00000000000079af */ /* 0x000e2c0000000000 */
[----:B------:R-:W4:Y:S06]  /*c6a0*/  LDSM.16.M88.4 R48, [R204+0x2800] ;  /* 0x00280000cc30783b */ /* 0x000f2c0000000200 */
[----:B------:R-:W5:Y:S06]  /*c6b0*/  LDSM.16.M88.4 R64, [R204+0x2c00] ;  /* 0x002c0000cc40783b */ /* 0x000f6c0000000200 */
[----:B------:R-:W4:Y:S01]  /*c6c0*/  LDSM.16.M88.4 R80, [R204+0x3000] ;  /* 0x00300000cc50783b */ /* 0x000f220000000200 */
[-C--:B--2---:R-:W-:Y:S05]  /*c6d0*/  HMMA.16816.F32.BF16 R4, R128, R16.reuse, RZ ;  /* 0x000000108004723c */ /* 0x084fea00000418ff */
[----:B------:R-:W2:Y:S03]  /*c6e0*/  LDSM.16.M88.4 R96, [R204+0x3400] ;  /* 0x00340000cc60783b */ /* 0x000ea60000000200 */
[C---:B-1----:R-:W-:Y:S03]  /*c6f0*/  HMMA.16816.F32.BF16 R8, R124.reuse, R16, RZ ;  /* 0x000000107c08723c */ /* 0x042fe600000418ff */
[----:B------:R-:W1:Y:S06]  /*c700*/  LDSM.16.M88.4 R112, [R204+0x3800] ;  /* 0x00380000cc70783b */ /* 0x000e6c0000000200 */
[----:B------:R-:W1:Y:S01]  /*c710*/  LDSM.16.M88.4 R136, [R204+0x3c00] ;  /* 0x003c0000cc88783b */ /* 0x000e620000000200 */
[-C--:B------:R-:W-:Y:S05]  /*c720*/  HMMA.16816.F32.BF16 R12, R124, R18.reuse, RZ ;  /* 0x000000127c0c723c */ /* 0x080fea00000418ff */
[----:B------:R-:W-:Y:S03]  /*c730*/  LDSM.16.M88.4 R172, [R208] ;  /* 0x00000000d0ac783b */ /* 0x000fe60000000200 */
[C---:B------:R-:W-:Y:S03]  /*c740*/  HMMA.16816.F32.BF16 R16, R128.reuse, R18, RZ ;  /* 0x000000128010723c */ /* 0x040fe600000418ff */
[----:B------:R-:W1:Y:S05]  /*c750*/  LDSM.16.M88.4 R176, [R209] ;  /* 0x00000000d1b0783b */ /* 0x000e6a0000000200 */
[-C--:B---3--:R-:W-:Y:S01]  /*c760*/  HMMA.16816.F32.BF16 R20, R128, R32.reuse, RZ ;  /* 0x000000208014723c */ /* 0x088fe200000418ff */
[----:B------:R-:W3:Y:S06]  /*c770*/  LDSM.16.M88.4 R180, [R208+0x1000] ;  /* 0x00100000d0b4783b */ /* 0x000eec0000000200 */
[----:B------:R-:W1:Y:S01]  /*c780*/  LDSM.16.M88.4 R184, [R216] ;  /* 0x00000000d8b8783b */ /* 0x000e620000000200 */
[C---:B------:R-:W-:Y:S05]  /*c790*/  HMMA.16816.F32.BF16 R24, R124.reuse, R32, RZ ;  /* 0x000000207c18723c */ /* 0x040fea00000418ff */
[----:B------:R-:W1:Y:S03]  /*c7a0*/  LDSM.16.M88.4 R188, [R215] ;  /* 0x00000000d7bc783b */ /* 0x000e660000000200 */
[-C--:B------:R-:W-:Y:S03]  /*c7b0*/  HMMA.16816.F32.BF16 R28, R124, R34.reuse, RZ ;  /* 0x000000227c1c723c */ /* 0x080fe600000418ff */
[----:B------:R-:W1:Y:S05]  /*c7c0*/  LDSM.16.M88.4 R192, [R214] ;  /* 0x00000000d6c0783b */ /* 0x000e6a0000000200 */
[C---:B------:R-:W-:Y:S01]  /*c7d0*/  HMMA.16816.F32.BF16 R32, R128.reuse, R34, RZ ;  /* 0x000000228020723c */ /* 0x040fe200000418ff */
[----:B------:R-:W1:Y:S06]  /*c7e0*/  LDSM.16.M88.4 R196, [R213] ;  /* 0x00000000d5c4783b */ /* 0x000e6c0000000200 */
[----:B------:R-:W-:Y:S01]  /*c7f0*/  LDSM.16.M88.4 R200, [R211] ;  /* 0x00000000d3c8783b */ /* 0x000fe20000000200 */
[-C--:B----4-:R-:W-:Y:S08]  /*c800*/  HMMA.16816.F32.BF16 R36, R128, R48.reuse, RZ ;  /* 0x000000308024723c */ /* 0x090ff000000418ff */
[C---:B------:R-:W-:Y:S08]  /*c810*/  HMMA.16816.F32.BF16 R40, R124.reuse, R48, RZ ;  /* 0x000000307c28723c */ /* 0x040ff000000418ff */
[-C--:B------:R-:W-:Y:S08]  /*c820*/  HMMA.16816.F32.BF16 R44, R124, R50.reuse, RZ ;  /* 0x000000327c2c723c */ /* 0x080ff000000418ff */
[C---:B------:R-:W-:Y:S08]  /*c830*/  HMMA.16816.F32.BF16 R48, R128.reuse, R50, RZ ;  /* 0x000000328030723c */ /* 0x040ff000000418ff */
[-C--:B-----5:R-:W-:Y:S08]  /*c840*/  HMMA.16816.F32.BF16 R52, R128, R64.reuse, RZ ;  /* 0x000000408034723c */ /* 0x0a0ff000000418ff */
[C---:B------:R-:W-:Y:S08]  /*c850*/  HMMA.16816.F32.BF16 R56, R124.reuse, R64, RZ ;  /* 0x000000407c38723c */ /* 0x040ff000000418ff */
[-C--:B------:R-:W-:Y:S08]  /*c860*/  HMMA.16816.F32.BF16 R60, R124, R66.reuse, RZ ;  /* 0x000000427c3c723c */ /* 0x080ff000000418ff */
[C---:B------:R-:W-:Y:S08]  /*c870*/  HMMA.16816.F32.BF16 R64, R128.reuse, R66, RZ ;  /* 0x000000428040723c */ /* 0x040ff000000418ff */
[-C--:B------:R-:W-:Y:S08]  /*c880*/  HMMA.16816.F32.BF16 R68, R128, R80.reuse, RZ ;  /* 0x000000508044723c */ /* 0x080ff000000418ff */
[C---:B------:R-:W-:Y:S08]  /*c890*/  HMMA.16816.F32.BF16 R72, R124.reuse, R80, RZ ;  /* 0x000000507c48723c */ /* 0x040ff000000418ff */
[-C--:B------:R-:W-:Y:S08]  /*c8a0*/  HMMA.16816.F32.BF16 R76, R124, R82.reuse, RZ ;  /* 0x000000527c4c723c */ /* 0x080ff000000418ff */
[C---:B------:R-:W-:Y:S08]  /*c8b0*/  HMMA.16816.F32.BF16 R80, R128.reuse, R82, RZ ;  /* 0x000000528050723c */ /* 0x040ff000000418ff */
[-C--:B--2---:R-:W-:Y:S08]  /*c8c0*/  HMMA.16816.F32.BF16 R84, R128, R96.reuse, RZ ;  /* 0x000000608054723c */ /* 0x084ff000000418ff */
[C---:B------:R-:W-:Y:S08]  /*c8d0*/  HMMA.16816.F32.BF16 R88, R124.reuse, R96, RZ ;  /* 0x000000607c58723c */ /* 0x040ff000000418ff */
[-C--:B------:R-:W-:Y:S08]  /*c8e0*/  HMMA.16816.F32.BF16 R92, R124, R98.reuse, RZ ;  /* 0x000000627c5c723c */ /* 0x080ff000000418ff */
[C---:B------:R-:W-:Y:S08]  /*c8f0*/  HMMA.16816.F32.BF16 R96, R128.reuse, R98, RZ ;  /* 0x000000628060723c */ /* 0x040ff000000418ff */
[-C--:B-1----:R-:W-:Y:S08]  /*c900*/  HMMA.16816.F32.BF16 R100, R128, R112.reuse, RZ ;  /* 0x000000708064723c */ /* 0x082ff000000418ff */
[C---:B------:R-:W-:Y:S08]  /*c910*/  HMMA.16816.F32.BF16 R104, R124.reuse, R112, RZ ;  /* 0x000000707c68723c */ /* 0x040ff000000418ff */
[-C--:B------:R-:W-:Y:S08]  /*c920*/  HMMA.16816.F32.BF16 R108, R124, R114.reuse, RZ ;  /* 0x000000727c6c723c */ /* 0x080ff000000418ff */
[C---:B------:R-:W-:Y:S08]  /*c930*/  HMMA.16816.F32.BF16 R112, R128.reuse, R114, RZ ;  /* 0x000000728070723c */ /* 0x040ff000000418ff */
[-C--:B------:R-:W-:Y:S08]  /*c940*/  HMMA.16816.F32.BF16 R116, R128, R136.reuse, RZ ;  /* 0x000000888074723c */ /* 0x080ff000000418ff */
[C---:B------:R-:W-:Y:S08]  /*c950*/  HMMA.16816.F32.BF16 R120, R124.reuse, R136, RZ ;  /* 0x000000887c78723c */ /* 0x040ff000000418ff */
[-C--:B------:R-:W-:Y:S08]  /*c960*/  HMMA.16816.F32.BF16 R124, R124, R138.reuse, RZ ;  /* 0x0000008a7c7c723c */ /* 0x080ff000000418ff */
[----:B------:R-:W-:Y:S01]  /*c970*/  HMMA.16816.F32.BF16 R128, R128, R138, RZ ;  /* 0x0000008a8080723c */ /* 0x000fe200000418ff */
[----:B------:R-:W1:Y:S07]  /*c980*/  LDSM.16.M88.4 R136, [R212] ;  /* 0x00000000d488783b */ /* 0x000e6e0000000200 */
[-C--:B------:R-:W-:Y:S08]  /*c990*/  HMMA.16816.F32.BF16 R4, R172, R176.reuse, R4 ;  /* 0x000000b0ac04723c */ /* 0x080ff00000041804 */
[C---:B---3--:R-:W-:Y:S08]  /*c9a0*/  HMMA.16816.F32.BF16 R8, R180.reuse, R176, R8 ;  /* 0x000000b0b408723c */ /* 0x048ff00000041808 */
[-C--:B------:R-:W-:Y:S08]  /*c9b0*/  HMMA.16816.F32.BF16 R12, R180, R178.reuse, R12 ;  /* 0x000000b2b40c723c */ /* 0x080ff0000004180c */
[C---:B------:R-:W-:Y:S01]  /*c9c0*/  HMMA.16816.F32.BF16 R16, R172.reuse, R178, R16 ;  /* 0x000000b2ac10723c */ /* 0x040fe20000041810 */
[----:B------:R-:W2:Y:S01]  /*c9d0*/  LDSM.16.M88.4 R176, [R210] ;  /* 0x00000000d2b0783b */ /* 0x000ea20000000200 */
[----:B------:R-:W-:Y:S05]  /*c9e0*/  DEPBAR.LE SB0, 0x0 ;  /* 0x000080000000791a */ /* 0x000fea0000000000 */
[----:B------:R-:W-:Y:S01]  /*c9f0*/  BAR.SYNC.DEFER_BLOCKING 0x0 ;  /* 0x0000000000007b1d */ /* 0x000fe20000010000 */
        /* <DEDUP_REMOVED lines=29> */
.L_x_78:
[----:B------:R-:W-:Y:S02]  /*cbd0*/  FMNMX.FTZ R0, R4, R132, !PT ;  /* 0x0000008404007209 */ /* 0x000fe40007810000 */
[----:B------:R-:W-:Y:S02]  /*cbe0*/  IADD3 R218, R218, -0x1, RZ ;  /* 0xffffffffdada7810 */ /* 0x000fe40007ffe0ff */
[----:B------:R-:W-:Y:S02]  /*cbf0*/  FMNMX.FTZ R2, R5, R0, !PT ;  /* 0x0000000005027209 */ /* 0x000fe40007810000 */
[----:B------:R-:W-:Y:S02]  /*cc00*/  FMNMX.FTZ R0, R6, R133, !PT ;  /* 0x0000008506007209 */ /* 0x000fe40007810000 */
[----:B------:R-:W-:Y:S02]  /*cc10*/  FMNMX.FTZ R3, R16, R2, !PT ;  /* 0x0000000210037209 */ /* 0x000fe40007810000 */
[----:B------:R-:W-:Y:S02]  /*cc20*/  FMNMX.FTZ R2, R7, R0, !PT ;  /* 0x0000000007027209 */ /* 0x000fe40007810000 */
        /* <DEDUP_REMOVED lines=142> */
[----:B-1----:R-:W-:Y:S05]  /*d510*/  FMNMX.FTZ R3, R2, R3, !PT ;  /* 0x0000000302037209 */ /* 0x002fea0007810000 */
[----:B------:R-:W-:Y:S02]  /*d520*/  FMUL.FTZ R172, R3, c[0x0][0x23c] ;  /* 0x00008f0003ac7a20 */ /* 0x000fe40000410000 */
[C---:B--2---:R-:W-:Y:S02]  /*d530*/  FADD.FTZ R0, -R137.reuse, R133 ;  /* 0x0000008589007221 */ /* 0x044fe40000010100 */
[----:B------:R-:W-:Y:S02]  /*d540*/  FMUL.FTZ R133, R136, c[0x0][0x23c] ;  /* 0x00008f0088857a20 */ /* 0x000fe40000410000 */
        /* <DEDUP_REMOVED lines=44> */
[----:B------:R-:W-:Y:S02]  /*d810*/  FFMA.FTZ R45, R45, c[0x0][0x23c], -R133 ;  /* 0x00008f002d2d7a23 */ /* 0x000fe40000010885 */
[--C-:B------:R-:W-:Y:S01]  /*d820*/  FFMA.FTZ R46, R46, c[0x0][0x23c], -R172.reuse ;  /* 0x00008f002e2e7a23 */ /* 0x100fe200000108ac */
[----:B------:R4:W-:Y:S01]  /*d830*/  MUFU.EX2 R189, R23 ;  /* 0x0000001700bd7308 */ /* 0x0009e20000000800 */
[--C-:B------:R-:W-:Y:S02]  /*d840*/  FFMA.FTZ R47, R47, c[0x0][0x23c], -R172.reuse ;  /* 0x00008f002f2f7a23 */ /* 0x100fe400000108ac */
[----:B---3--:R-:W-:Y:S02]  /*d850*/  FMUL.FTZ R16, R139, R152 ;  /* 0x000000988b107220 */ /* 0x008fe40000410000 */
[--C-:B------:R-:W-:Y:S02]  /*d860*/  FFMA.FTZ R51, R51, c[0x0][0x23c], -R135.reuse ;  /* 0x00008f0033337a23 */ /* 0x100fe40000010887 */
[--C-:B------:R-:W-:Y:S02]  /*d870*/  FFMA.FTZ R54, R54, c[0x0][0x23c], -R135.reuse ;  /* 0x00008f0036367a23 */ /* 0x100fe40000010887 */
[--C-:B------:R-:W-:Y:S01]  /*d880*/  FFMA.FTZ R55, R55, c[0x0][0x23c], -R135.reuse ;  /* 0x00008f0037377a23 */ /* 0x100fe20000010887 */
[----:B------:R3:W5:Y:S01]  /*d890*/  MUFU.EX2 R221, R5 ;  /* 0x0000000500dd7308 */ /* 0x0007620000000800 */
[--C-:B------:R-:W-:Y:S02]  /*d8a0*/  FFMA.FTZ R18, R18, c[0x0][0x23c], -R135.reuse ;  /* 0x00008f0012127a23 */ /* 0x100fe40000010887 */
[--C-:B------:R-:W-:Y:S02]  /*d8b0*/  FFMA.FTZ R19, R19, c[0x0][0x23c], -R135.reuse ;  /* 0x00008f0013137a23 */ /* 0x100fe40000010887 */
[--C-:B------:R-:W-:Y:S02]  /*d8c0*/  FFMA.FTZ R15, R15, c[0x0][0x23c], -R172.reuse ;  /* 0x00008f000f0f7a23 */ /* 0x100fe400000108ac */
[----:B-1----:R-:W-:Y:S02]  /*d8d0*/  FMUL.FTZ R4, R139, R144 ;  /* 0x000000908b047220 */ /* 0x002fe40000410000 */
[--C-:B------:R-:W-:Y:S01]  /*d8e0*/  FFMA.FTZ R26, R26, c[0x0][0x23c], -R172.reuse ;  /* 0x00008f001a1a7a23 */ /* 0x100fe200000108ac */
        /* <DEDUP_REMOVED lines=118> */
[--C-:B------:R-:W-:Y:S02]  /*e050*/  FFMA.FTZ R119, R119, c[0x0][0x23c], -R135.reuse ;  /* 0x00008f0077777a23 */ /* 0x100fe40000010887 */
[--C-:B------:R-:W-:Y:S02]  /*e060*/  FFMA.FTZ R128, R128, c[0x0][0x23c], -R134.reuse ;  /* 0x00008f0080807a23 */ /* 0x100fe40000010886 */
[----:B--2---:R-:W-:Y:S02]  /*e070*/  FMUL.FTZ R12, R2, R148 ;  /* 0x00000094020c7220 */ /* 0x004fe40000410000 */
[----:B------:R-:W-:Y:S02]  /*e080*/  FFMA.FTZ R134, R129, c[0x0][0x23c], -R134 ;  /* 0x00008f0081867a23 */ /* 0x000fe40000010886 */
        /* <DEDUP_REMOVED lines=29> */
[C---:B--2---:R-:W-:Y:S03]  /*e260*/  FMUL.FTZ R24, R2.reuse, R160 ;  /* 0x000000a002187220 */ /* 0x044fe60000410000 */
        /* <DEDUP_REMOVED lines=372> */
.L_x_76:
[----:B------:R1:W5:Y:S01]  /*f9b0*/  LDL R45, [R1+0x10] ;  /* 0x00001000012d7983 */ /* 0x0003620000100800 */
[----:B------:R-:W-:Y:S01]  /*f9c0*/  ISETP.NE.AND P0, PT, R252, -0x1, PT ;  /* 0xfffffffffc00780c */ /* 0x000fe20003f05270 */
[----:B------:R-:W2:Y:S01]  /*f9d0*/  LDC.U8 R25, c[0x0][0x329] ;  /* 0x0000ca40ff197b82 */ /* 0x000ea20000000000 */
[----:B------:R-:W-:Y:S01]  /*f9e0*/  BSSY B0, `(.L_x_80) ;  /* 0x00000e1000007945 */ /* 0x000fe20003800000 */
[----:B------:R-:W3:Y:S04]  /*f9f0*/  SHFL.BFLY PT, R2, R241, 0x2, 0x1f ;  /* 0x0c401f00f1027f89 */ /* 0x000ee800000e0000 */
[----:B------:R-:W4:Y:S02]  /*fa00*/  SHFL.BFLY PT, R0, R240, 0x2, 0x1f ;  /* 0x0c401f00f0007f89 */ /* 0x000f2400000e0000 */
[----:B------:R-:W1:Y:S02]  /*fa10*/  LDC.U8 R26, c[0x0][0x328] ;  /* 0x0000ca00ff1a7b82 */ /* 0x000e640000000000 */
[----:B------:R-:W1:Y:S04]  /*fa20*/  SHFL.BFLY PT, R4, R242, 0x2, 0x1f ;  /* 0x0c401f00f2047f89 */ /* 0x000e6800000e0000 */
[----:B------:R-:W2:Y:S04]  /*fa30*/  SHFL.BFLY PT, R5, R243, 0x2, 0x1f ;  /* 0x0c401f00f3057f89 */ /* 0x000ea800000e0000 */
[----:B------:R-:W2:Y:S01]  /*fa40*/  S2R R44, SR_TID.X ;  /* 0x00000000002c7919 */ /* 0x000ea20000002100 */
[----:B---3--:R-:W-:-:S02]  /*fa50*/  FADD.FTZ R2, R2, R241 ;  /* 0x000000f102027221 */ /* 0x008fc40000010000 */
[----:B----4-:R-:W-:-:S03]  /*fa60*/  FADD.FTZ R0, R0, R240 ;  /* 0x000000f000007221 */ /* 0x010fc60000010000 */
[----:B------:R-:W3:Y:S01]  /*fa70*/  SHFL.BFLY PT, R8, R2, 0x1, 0x1f ;  /* 0x0c201f0002087f89 */ /* 0x000ee200000e0000 */
[----:B-1----:R-:W-:-:S03]  /*fa80*/  FADD.FTZ R4, R4, R242 ;  /* 0x000000f204047221 */ /* 0x002fc60000010000 */
[----:B------:R-:W1:Y:S01]  /*fa90*/  SHFL.BFLY PT, R7, R0, 0x1, 0x1f ;  /* 0x0c201f0000077f89 */ /* 0x000e6200000e0000 */
[----:B--2---:R-:W-:-:S03]  /*faa0*/  FADD.FTZ R5, R5, R243 ;  /* 0x000000f305057221 */ /* 0x004fc60000010000 */
[----:B------:R-:W2:Y:S01]  /*fab0*/  SHFL.BFLY PT, R6, R4, 0x1, 0x1f ;  /* 0x0c201f0004067f89 */ /* 0x000ea200000e0000 */
[----:B------:R-:W-:-:S04]  /*fac0*/  SHF.R.S32.HI R24, RZ, 0x1f, R44 ;  /* 0x0000001fff187819 */ /* 0x000fc8000001142c */
[CC--:B------:R-:W-:Y:S02]  /*fad0*/  LEA.HI R41, R24.reuse, R44.reuse, RZ, 0x2 ;  /* 0x0000002c18297211 */ /* 0x0c0fe400078f10ff */
[----:B------:R-:W-:Y:S02]  /*fae0*/  LEA.HI R24, R24, R44, RZ, 0x5 ;  /* 0x0000002c18187211 */ /* 0x000fe400078f28ff */
[----:B------:R-:W-:Y:S02]  /*faf0*/  SHF.R.S32.HI R43, RZ, 0x2, R41 ;  /* 0x00000002ff2b7819 */ /* 0x000fe40000011429 */
[----:B------:R-:W-:Y:S01]  /*fb00*/  SHF.R.S32.HI R19, RZ, 0x5, R24 ;  /* 0x00000005ff137819 */ /* 0x000fe20000011418 */
[----:B---3--:R-:W-:Y:S02]  /*fb10*/  FADD.FTZ R20, R2, R8 ;  /* 0x0000000802147221 */ /* 0x008fe40000010000 */
[----:B------:R-:W3:Y:S01]  /*fb20*/  SHFL.BFLY PT, R2, R5, 0x1, 0x1f ;  /* 0x0c201f0005027f89 */ /* 0x000ee200000e0000 */
[----:B-1----:R-:W-:-:S02]  /*fb30*/  FADD.FTZ R22, R0, R7 ;  /* 0x0000000700167221 */ /* 0x002fc40000010000 */
[----:B------:R-:W-:Y:S02]  /*fb40*/  FSETP.NE.FTZ.AND P6, PT, R20, RZ, PT ;  /* 0x000000ff1400720b */ /* 0x000fe40003fd5000 */
[----:B------:R-:W-:Y:S01]  /*fb50*/  MOV R0, 0x3f800000 ;  /* 0x3f80000000007802 */ /* 0x000fe20000000f00 */
[----:B--2---:R-:W-:Y:S01]  /*fb60*/  FADD.FTZ R21, R4, R6 ;  /* 0x0000000604157221 */ /* 0x004fe20000010000 */
[----:B------:R-:W-:Y:S01]  /*fb70*/  FSETP.NE.FTZ.AND P5, PT, R22, RZ, PT ;  /* 0x000000ff1600720b */ /* 0x000fe20003fb5000 */
[----:B------:R-:W-:Y:S02]  /*fb80*/  IMAD.MOV.U32 R4, RZ, RZ, 0x3f800000 ;  /* 0x3f800000ff047424 */ /* 0x000fe400078e00ff */
[----:B------:R-:W-:Y:S01]  /*fb90*/  @P0 IMAD.WIDE.U32 R6, R252, c[0x0][0x1e8], RZ ;  /* 0x00007a00fc060a25 */ /* 0x000fe200078e00ff */
[----:B------:R-:W-:-:S03]  /*fba0*/  FSETP.NE.FTZ.AND P4, PT, R21, RZ, PT ;  /* 0x000000ff1500720b */ /* 0x000fc60003f95000 */
[----:B------:R-:W-:Y:S02]  /*fbb0*/  @P0 IMAD R42, R252, c[0x0][0x1ec], R7 ;  /* 0x00007b00fc2a0a24 */ /* 0x000fe400078e0207 */
[----:B------:R-:W1:Y:S01]  /*fbc0*/  @P6 MUFU.RCP R0, R20 ;  /* 0x0000001400006308 */ /* 0x000e620000001000 */
[----:B------:R-:W-:-:S07]  /*fbd0*/  @P0 IMAD.MOV.U32 R40, RZ, RZ, R6 ;  /* 0x000000ffff280224 */ /* 0x000fce00078e0006 */
[----:B------:R-:W2:Y:S01]  /*fbe0*/  @P5 MUFU.RCP R4, R22 ;  /* 0x0000001600045308 */ /* 0x000ea20000001000 */
[----:B---3--:R-:W-:Y:S01]  /*fbf0*/  FADD.FTZ R23, R5, R2 ;  /* 0x0000000205177221 */ /* 0x008fe20000010000 */
[----:B------:R-:W-:Y:S02]  /*fc00*/  MOV R2, 0x3f800000 ;  /* 0x3f80000000027802 */ /* 0x000fe40000000f00 */
[----:B------:R-:W-:Y:S02]  /*fc10*/  LOP3.LUT R5, R41, 0xfffffffc, RZ, 0xc0, !PT ;  /* 0xfffffffc29057812 */ /* 0x000fe400078ec0ff */
[----:B------:R-:W-:Y:S01]  /*fc20*/  FSETP.NE.FTZ.AND P3, PT, R23, RZ, PT ;  /* 0x000000ff1700720b */ /* 0x000fe20003f75000 */
[C---:B-1----:R-:W-:Y:S01]  /*fc30*/  FMUL.FTZ R144, R0.reuse, R144 ;  /* 0x0000009000907220 */ /* 0x042fe20000410000 */
[----:B------:R-:W1:Y:S01]  /*fc40*/  @P4 MUFU.RCP R2, R21 ;  /* 0x0000001500024308 */ /* 0x000e620000001000 */
[C---:B------:R-:W-:Y:S02]  /*fc50*/  FMUL.FTZ R17, R0.reuse, R145 ;  /* 0x0000009100117220 */ /* 0x040fe40000410000 */
        /* <DEDUP_REMOVED lines=9> */
[C---:B--2---:R-:W-:Y:S01]  /*fcf0*/  FMUL.FTZ R146, R4.reuse, R146 ;  /* 0x0000009204927220 */ /* 0x044fe20000410000 */
[----:B------:R-:W-:Y:S01]  /*fd00*/  F2FP.BF16.PACK_AB R13, R13, R156 ;  /* 0x0000009c0d0d723e */ /* 0x000fe200000010ff */
[C---:B------:R-:W-:Y:S01]  /*fd10*/  FMUL.FTZ R18, R4.reuse, R147 ;  /* 0x0000009304127220 */ /* 0x040fe20000410000 */
[----:B------:R-:W-:Y:S01]  /*fd20*/  F2FP.BF16.PACK_AB R9, R9, R168 ;  /* 0x000000a80909723e */ /* 0x000fe200000010ff */
[C---:B------:R-:W-:Y:S01]  /*fd30*/  FMUL.FTZ R154, R4.reuse, R154 ;  /* 0x0000009a049a7220 */ /* 0x040fe20000410000 */
[----:B------:R-:W2:Y:S01]  /*fd40*/  @P3 MUFU.RCP R0, R23 ;  /* 0x0000001700003308 */ /* 0x000ea20000001000 */
[----:B------:R-:W-:Y:S01]  /*fd50*/  FMUL.FTZ R15, R4, R155 ;  /* 0x0000009b040f7220 */ /* 0x000fe20000410000 */
[----:B------:R-:W-:Y:S01]  /*fd60*/  F2FP.BF16.PACK_AB R18, R18, R146 ;  /* 0x000000921212723e */ /* 0x000fe200000010ff */
[----:B------:R-:W-:-:S02]  /*fd70*/  FMUL.FTZ R158, R4, R158 ;  /* 0x0000009e049e7220 */ /* 0x000fc40000410000 */
[C---:B------:R-:W-:Y:S01]  /*fd80*/  FMUL.FTZ R12, R4.reuse, R159 ;  /* 0x0000009f040c7220 */ /* 0x040fe20000410000 */
        /* <DEDUP_REMOVED lines=8> */
[----:B------:R-:W-:-:S02]  /*fe10*/  FMUL.FTZ R148, R2, R148 ;  /* 0x0000009402947220 */ /* 0x000fc40000410000 */
[----:B------:R-:W-:Y:S01]  /*fe20*/  FMUL.FTZ R14, R2, R149 ;  /* 0x00000095020e7220 */ /* 0x000fe20000410000 */
[----:B------:R-:W-:Y:S01]  /*fe30*/  LOP3.LUT R4, R4, 0xfffffff8, RZ, 0xc0, !PT ;  /* 0xfffffff804047812 */ /* 0x000fe200078ec0ff */
[C---:B------:R-:W-:Y:S01]  /*fe40*/  FMUL.FTZ R160, R2.reuse, R160 ;  /* 0x000000a002a07220 */ /* 0x040fe20000410000 */
[----:B------:R-:W-:Y:S01]  /*fe50*/  F2FP.BF16.PACK_AB R141, R141, R140 ;  /* 0x0000008c8d8d723e */ /* 0x000fe200000010ff */
[----:B------:R-:W-:Y:S01]  /*fe60*/  FMUL.FTZ R11, R2, R161 ;  /* 0x000000a1020b7220 */ /* 0x000fe20000410000 */
[----:B------:R-:W-:Y:S01]  /*fe70*/  F2FP.BF16.PACK_AB R14, R14, R148 ;  /* 0x000000940e0e723e */ /* 0x000fe200000010ff */
[----:B------:R-:W-:Y:S02]  /*fe80*/  IMAD.IADD R4, R43, 0x1, -R4 ;  /* 0x000000012b047824 */ /* 0x000fe400078e0a04 */
[C---:B------:R-:W-:Y:S01]  /*fe90*/  FMUL.FTZ R164, R2.reuse, R164 ;  /* 0x000000a402a47220 */ /* 0x040fe20000410000 */
[----:B------:R-:W-:Y:S01]  /*fea0*/  F2FP.BF16.PACK_AB R11, R11, R160 ;  /* 0x000000a00b0b723e */ /* 0x000fe200000010ff */
[----:B------:R-:W-:Y:S01]  /*feb0*/  FMUL.FTZ R8, R2, R165 ;  /* 0x000000a502087220 */ /* 0x000fe20000410000 */
[----:B------:R-:W-:Y:S01]  /*fec0*/  LEA.HI R2, R4, R4, RZ, 0x1 ;  /* 0x0000000404027211 */ /* 0x000fe200078f08ff */
[----:B--2---:R-:W-:-:S02]  /*fed0*/  FMUL.FTZ R143, R0, R143 ;  /* 0x0000008f008f7220 */ /* 0x004fc40000410000 */
[----:B------:R-:W-:Y:S01]  /*fee0*/  FMUL.FTZ R142, R0, R142 ;  /* 0x0000008e008e7220 */ /* 0x000fe20000410000 */
[----:B------:R-:W-:Y:S01]  /*fef0*/  LOP3.LUT R6, R2, 0x3fffffe, RZ, 0xc0, !PT ;  /* 0x03fffffe02067812 */ /* 0x000fe200078ec0ff */
[----:B------:R-:W-:Y:S01]  /*ff00*/  FMUL.FTZ R151, R0, R151 ;  /* 0x0000009700977220 */ /* 0x000fe20000410000 */
[----:B------:R-:W-:Y:S01]  /*ff10*/  F2FP.BF16.PACK_AB R8, R8, R164 ;  /* 0x000000a40808723e */ /* 0x000fe200000010ff */
[----:B------:R-:W-:Y:S01]  /*ff20*/  FMUL.FTZ R150, R0, R150 ;  /* 0x0000009600967220 */ /* 0x000fe20000410000 */
[----:B------:R-:W-:Y:S01]  /*ff30*/  IADD3 R4, R4, -R6, RZ ;  /* 0x8000000604047210 */ /* 0x000fe20007ffe0ff */
[C---:B------:R-:W-:Y:S01]  /*ff40*/  FMUL.FTZ R163, R0.reuse, R163 ;  /* 0x000000a300a37220 */ /* 0x040fe20000410000 */
[----:B------:R-:W-:Y:S01]  /*ff50*/  F2FP.BF16.PACK_AB R142, R143, R142 ;  /* 0x0000008e8f8e723e */ /* 0x000fe200000010ff */
[C---:B------:R-:W-:Y:S01]  /*ff60*/  FMUL.FTZ R10, R0.reuse, R162 ;  /* 0x000000a2000a7220 */ /* 0x040fe20000410000 */
[----:B------:R-:W-:Y:S01]  /*ff70*/  F2FP.BF16.PACK_AB R150, R151, R150 ;  /* 0x000000969796723e */ /* 0x000fe200000010ff */
[C---:B------:R-:W-:Y:S01]  /*ff80*/  FMUL.FTZ R167, R0.reuse, R167 ;  /* 0x000000a700a77220 */ /* 0x040fe20000410000 */
[----:B------:R-:W-:Y:S01]  /*ff90*/  F2FP.BF16.PACK_AB R6, R171, R170 ;  /* 0x000000aaab06723e */ /* 0x000fe200000010ff */
[----:B------:R-:W-:Y:S01]  /*ffa0*/  FMUL.FTZ R7, R0, R166 ;  /* 0x000000a600077220 */ /* 0x000fe20000410000 */
[----:B------:R-:W-:-:S02]  /*ffb0*/  SHF.R.S32.HI R0, RZ, 0x1, R2 ;  /* 0x00000001ff007819 */ /* 0x000fc40000011402 */
[----:B------:R-:W-:Y:S02]  /*ffc0*/  IADD3 R2, -R5, R44, RZ ;  /* 0x0000002c05027210 */ /* 0x000fe40007ffe1ff */
[C---:B------:R-:W-:Y:S01]  /*ffd0*/  LOP3.LUT P2, RZ, R0.reuse, 0x2, RZ, 0xc0, !PT ;  /* 0x0000000200ff7812 */ /* 0x040fe2000784c0ff */
[----:B------:R-:W-:Y:S01]  /*ffe0*/  IMAD.SHL.U32 R5, R0, 0x40, RZ ;  /* 0x0000004000057824 */ /* 0x000fe200078e00ff */
[----:B------:R-:W-:Y:S01]  /*fff0*/  F2FP.BF16.PACK_AB R10, R163, R10 ;  /* 0x0000000aa30a723e */ /* 0x000fe200000010ff */
[----:B------:R-:W-:Y:S01]  /*10000*/  IMAD R2, R19, 0x100, R2 ;  /* 0x0000010013027824 */ /* 0x000fe200078e0202 */
[----:B------:R-:W-:Y:S02]  /*10010*/  F2FP.BF16.PACK_AB R7, R167, R7 ;  /* 0x00000007a707723e */ /* 0x000fe400000010ff */
[----:B------:R-:W-:Y:S02]  /*10020*/  LOP3.LUT R5, R5, 0xc0, RZ, 0xc0, !PT ;  /* 0x000000c005057812 */ /* 0x000fe400078ec0ff */
[----:B------:R-:W-:-:S02]  /*10030*/  LEA R2, R4, R2, 0x4 ;  /* 0x0000000204027211 */ /* 0x000fc400078e20ff */
[----:B------:R-:W-:Y:S02]  /*10040*/  LEA.HI R4, R5, R5, RZ, 0x1d ;  /* 0x0000000505047211 */ /* 0x000fe400078fe8ff */
[----:B------:R-:W-:-:S03]  /*10050*/  LOP3.LUT R5, R0, 0x1, RZ, 0xc0, !PT ;  /* 0x0000000100057812 */ /* 0x000fc600078ec0ff */
[----:B------:R-:W-:Y:S01]  /*10060*/  IMAD.U32 R0, R2, 0x2, R4 ;  /* 0x0000000202007824 */ /* 0x000fe200078e0004 */
[----:B------:R-:W-:Y:S02]  /*10070*/  ISETP.NE.U32.AND P1, PT, R5, 0x1, PT ;  /* 0x000000010500780c */ /* 0x000fe40003f25070 */
[----:B------:R-:W-:Y:S01]  /*10080*/  MOV R5, 0xfffffff0 ;  /* 0xfffffff000057802 */ /* 0x000fe20000000f00 */
[----:B------:R-:W-:-:S03]  /*10090*/  IMAD.SHL.U32 R0, R0, 0x2, RZ ;  /* 0x0000000200007824 */ /* 0x000fc600078e00ff */
[----:B------:R-:W-:Y:S02]  /*100a0*/  SEL R5, R5, 0x10, !P1 ;  /* 0x0000001005057807 */ /* 0x000fe40004800000 */
[C---:B------:R-:W-:Y:S01]  /*100b0*/  IADD3 R2, R0.reuse, 0x20, RZ ;  /* 0x0000002000027810 */ /* 0x040fe20007ffe0ff */
[----:B------:R1:W-:Y:S01]  /*100c0*/  STS [R0], R17 ;  /* 0x0000001100007388 */ /* 0x0003e20000000800 */
[C---:B------:R-:W-:Y:S02]  /*100d0*/  IADD3 R4, R0.reuse, R5, RZ ;  /* 0x0000000500047210 */ /* 0x040fe40007ffe0ff */
[----:B------:R-:W-:Y:S01]  /*100e0*/  @P2 IADD3 R2, R0, -0x20, RZ ;  /* 0xffffffe000022810 */ /* 0x000fe20007ffe0ff */
[----:B------:R-:W-:Y:S01]  /*100f0*/  STS [R0+0x200], R18 ;  /* 0x0002001200007388 */ /* 0x000fe20000000800 */
[----:B------:R-:W-:Y:S02]  /*10100*/  ISETP.NE.AND P1, PT, R25, RZ, PT ;  /* 0x000000ff1900720c */ /* 0x000fe40003f25270 */
[----:B------:R-:W-:Y:S01]  /*10110*/  ISETP.NE.AND P2, PT, R26, RZ, PT ;  /* 0x000000ff1a00720c */ /* 0x000fe20003f45270 */
[----:B------:R2:W-:Y:S04]  /*10120*/  STS [R4], R16 ;  /* 0x0000001004007388 */ /* 0x0005e80000000800 */
[----:B------:R3:W-:Y:S04]  /*10130*/  STS [R4+0x200], R15 ;  /* 0x0002000f04007388 */ /* 0x0007e80000000800 */
[----:B------:R-:W-:Y:S04]  /*10140*/  STS [R0+0x1000], R141 ;  /* 0x0010008d00007388 */ /* 0x000fe80000000800 */
[----:B------:R4:W-:Y:S04]  /*10150*/  STS [R0+0x1200], R142 ;  /* 0x0012008e00007388 */ /* 0x0009e80000000800 */
[----:B------:R4:W-:Y:S04]  /*10160*/  STS [R4+0x1000], R14 ;  /* 0x0010000e04007388 */ /* 0x0009e80000000800 */
[----:B-1----:R-:W1:Y:S04]  /*10170*/  S2R R17, SR_CTAID.Y ;  /* 0x0000000000117919 */ /* 0x002e680000002600 */
[----:B------:R1:W-:Y:S01]  /*10180*/  STS [R4+0x1200], R150 ;  /* 0x0012009604007388 */ /* 0x0003e20000000800 */
[----:B--2---:R-:W-:-:S03]  /*10190*/  MOV R16, 0x7f800000 ;  /* 0x7f80000000107802 */ /* 0x004fc60000000f00 */
[----:B------:R2:W-:Y:S01]  /*101a0*/  STS [R2], R13 ;  /* 0x0000000d02007388 */ /* 0x0005e20000000800 */
[----:B---3--:R-:W-:-:S03]  /*101b0*/  MOV R15, 0x7f800000 ;  /* 0x7f800000000f7802 */ /* 0x008fc60000000f00 */
[----:B------:R3:W-:Y:S04]  /*101c0*/  STS [R2+0x200], R12 ;  /* 0x0002000c02007388 */ /* 0x0007e80000000800 */
[----:B------:R-:W3:Y:S01]  /*101d0*/  S2R R18, SR_CTAID.Z ;  /* 0x0000000000127919 */ /* 0x000ee20000002700 */
[----:B----4-:R-:W-:Y:S02]  /*101e0*/  IMAD.IADD R0, R5, 0x1, R2 ;  /* 0x0000000105007824 */ /* 0x010fe400078e0202 */
[----:B------:R-:W-:-:S03]  /*101f0*/  IMAD.MOV.U32 R14, RZ, RZ, 0x7f800000 ;  /* 0x7f800000ff0e7424 */ /* 0x000fc600078e00ff */
[----:B------:R-:W-:Y:S04]  /*10200*/  STS [R0], R9 ;  /* 0x0000000900007388 */ /* 0x000fe80000000800 */
[----:B------:R4:W-:Y:S01]  /*10210*/  STS [R0+0x200], R6 ;  /* 0x0002000600007388 */ /* 0x0009e20000000800 */
[----:B-1----:R-:W-:-:S03]  /*10220*/  @P1 MOV R4, c[0x0][0x210] ;  /* 0x0000840000041a02 */ /* 0x002fc60000000f00 */
[----:B------:R1:W-:Y:S01]  /*10230*/  STS [R2+0x1000], R11 ;  /* 0x0010000b02007388 */ /* 0x0003e20000000800 */
[----:B--2---:R-:W-:Y:S03]  /*10240*/  @P5 MUFU.LG2 R13, R22 ;  /* 0x00000016000d5308 */ /* 0x004fe60000000c00 */
[----:B------:R2:W-:Y:S04]  /*10250*/  STS [R2+0x1200], R10 ;  /* 0x0012000a02007388 */ /* 0x0005e80000000800 */
[----:B------:R2:W-:Y:S01]  /*10260*/  STS [R0+0x1000], R8 ;  /* 0x0010000800007388 */ /* 0x0005e20000000800 */
[----:B---3--:R-:W-:Y:S03]  /*10270*/  @P4 MUFU.LG2 R12, R21 ;  /* 0x00000015000c4308 */ /* 0x008fe60000000c00 */
[----:B------:R3:W-:Y:S04]  /*10280*/  STS [R0+0x1200], R7 ;  /* 0x0012000700007388 */ /* 0x0007e80000000800 */
[----:B------:R-:W-:Y:S01]  /*10290*/  BAR.SYNC.DEFER_BLOCKING 0x0 ;  /* 0x0000000000007b1d */ /* 0x000fe20000010000 */
[----:B----4-:R-:W-:-:S02]  /*102a0*/  @P1 IMAD R6, R4, c[0x0][0x214], RZ ;  /* 0x0000850004061a24 */ /* 0x010fc400078e02ff */
[----:B------:R-:W-:-:S03]  /*102b0*/  @!P1 IMAD.MOV.U32 R4, RZ, RZ, c[0x0][0x214] ;  /* 0x00008500ff049624 */ /* 0x000fc600078e00ff */
[----:B-1----:R-:W-:Y:S02]  /*102c0*/  @P3 MUFU.LG2 R11, R23 ;  /* 0x00000017000b3308 */ /* 0x002fe40000000c00 */
[----:B------:R-:W-:Y:S02]  /*102d0*/  @!P1 SEL R6, R4, c[0x0][0x234], !P2 ;  /* 0x00008d0004069a07 */ /* 0x000fe40005000000 */
[----:B--2---:R-:W-:Y:S02]  /*102e0*/  @!P0 SHF.R.S32.HI R2, RZ, 0x1f, R17 ;  /* 0x0000001fff028819 */ /* 0x004fe40000011411 */
[----:B------:R-:W-:Y:S02]  /*102f0*/  ISETP.NE.OR P2, PT, R25, RZ, !P2 ;  /* 0x000000ff1900720c */ /* 0x000fe40005745670 */
[----:B------:R1:W2:Y:S01]  /*10300*/  @P6 MUFU.LG2 R10, R20 ;  /* 0x00000014000a6308 */ /* 0x0002a20000000c00 */
[----:B------:R-:W-:Y:S01]  /*10310*/  @!P0 IMAD.WIDE.U32 R8, R17, c[0x0][0x1e0], RZ ;  /* 0x0000780011088a25 */ /* 0x000fe200078e00ff */
[----:B---3--:R-:W-:-:S03]  /*10320*/  @P1 MOV R0, 0x1 ;  /* 0x0000000100001802 */ /* 0x008fc60000000f00 */
[----:B------:R-:W-:Y:S01]  /*10330*/  @!P0 IMAD R4, R2, c[0x0][0x1e0], RZ ;  /* 0x0000780002048a24 */ /* 0x000fe200078e02ff */
[----:B------:R-:W-:Y:S01]  /*10340*/  LOP3.LUT R2, R24, 0xffffffe0, RZ, 0xc0, !PT ;  /* 0xffffffe018027812 */ /* 0x000fe200078ec0ff */
[----:B------:R3:W4:Y:S01]  /*10350*/  LDS.128 R28, [R217+0x800] ;  /* 0x00080000d91c7984 */ /* 0x0007220000000c00 */
[----:B------:R-:W-:Y:S01]  /*10360*/  @!P1 IMAD R0, R6, c[0x0][0x1c0], RZ ;  /* 0x0000700006009a24 */ /* 0x000fe200078e02ff */
[----:B------:R-:W-:Y:S01]  /*10370*/  @P1 MOV R7, c[0x0][0x210] ;  /* 0x0000840000071a02 */ /* 0x000fe20000000f00 */
[C---:B------:R-:W-:Y:S01]  /*10380*/  @!P0 IMAD R4, R17.reuse, c[0x0][0x1e4], R4 ;  /* 0x0000790011048a24 */ /* 0x040fe200078e0204 */
[----:B------:R3:W3:Y:S01]  /*10390*/  LDS.128 R24, [R217] ;  /* 0x00000000d9187984 */ /* 0x0006e20000000c00 */
[C---:B------:R-:W-:Y:S02]  /*103a0*/  @!P2 IMAD R5, R17.reuse, c[0x0][0x214], RZ ;  /* 0x000085001105aa24 */ /* 0x040fe400078e02ff */
[----:B------:R-:W-:Y:S01]  /*103b0*/  IMAD R0, R17, R0, RZ ;  /* 0x0000000011007224 */ /* 0x000fe200078e02ff */
[----:B------:R3:W3:Y:S01]  /*103c0*/  LDS.128 R32, [R217+0x1000] ;  /* 0x00100000d9207984 */ /* 0x0006e20000000c00 */
[----:B------:R-:W-:Y:S01]  /*103d0*/  @!P0 IADD3 R42, R9, R4, RZ ;  /* 0x00000004092a8210 */ /* 0x000fe20007ffe0ff */
[----:B------:R-:W-:Y:S01]  /*103e0*/  IMAD.IADD R9, R44, 0x1, -R2 ;  /* 0x000000012c097824 */ /* 0x000fe200078e0a02 */
[----:B------:R-:W-:Y:S01]  /*103f0*/  @!P2 SEL R2, R5, R252, !P0 ;  /* 0x000000fc0502a207 */ /* 0x000fe20004000000 */
[----:B-1----:R-:W1:Y:S01]  /*10400*/  S2R R20, SR_CTAID.X ;  /* 0x0000000000147919 */ /* 0x002e620000002500 */
[----:B------:R-:W-:Y:S01]  /*10410*/  @!P1 IMAD.MOV.U32 R7, RZ, RZ, 0x1 ;  /* 0x00000001ff079424 */ /* 0x000fe200078e00ff */
[----:B------:R-:W-:Y:S01]  /*10420*/  CS2R R4, SRZ ;  /* 0x0000000000047805 */ /* 0x000fe2000001ff00 */
[----:B------:R-:W-:Y:S01]  /*10430*/  @!P0 IMAD.MOV.U32 R40, RZ, RZ, R8 ;  /* 0x000000ffff288224 */ /* 0x000fe200078e0008 */
[----:B------:R3:W3:Y:S01]  /*10440*/  LDS.128 R36, [R217+0x1800] ;  /* 0x00180000d9247984 */ /* 0x0006e20000000c00 */
[----:B--2---:R-:W-:Y:S01]  /*10450*/  @P6 FMUL.FTZ R8, R10, 0.69314718246459960938 ;  /* 0x3f3172180a086820 */ /* 0x004fe20000410000 */
[----:B------:R-:W-:-:S02]  /*10460*/  SEL R10, R0, RZ, P2 ;  /* 0x000000ff000a7207 */ /* 0x000fc40001000000 */
[----:B------:R-:W-:Y:S01]  /*10470*/  LOP3.LUT P0, RZ, R9, 0x3, RZ, 0xc0, !PT ;  /* 0x0000000309ff7812 */ /* 0x000fe2000780c0ff */
[----:B------:R-:W-:Y:S01]  /*10480*/  @P5 FMUL.FTZ R9, R13, 0.69314718246459960938 ;  /* 0x3f3172180d095820 */ /* 0x000fe20000410000 */
[----:B------:R-:W-:Y:S02]  /*10490*/  @!P2 SHF.R.S32.HI R5, RZ, 0x1f, R2 ;  /* 0x0000001fff05a819 */ /* 0x000fe40000011402 */
[----:B------:R-:W-:Y:S01]  /*104a0*/  @!P2 MOV R4, R2 ;  /* 0x000000020004a202 */ /* 0x000fe20000000f00 */
[----:B------:R-:W-:Y:S01]  /*104b0*/  IMAD R2, R18, R6, R10 ;  /* 0x0000000612027224 */ /* 0x000fe200078e020a */
[----:B------:R-:W-:Y:S01]  /*104c0*/  MOV R17, 0x7f800000 ;  /* 0x7f80000000117802 */ /* 0x000fe20000000f00 */
[----:B------:R-:W-:Y:S02]  /*104d0*/  @P3 FMUL.FTZ R6, R11, 0.69314718246459960938 ;  /* 0x3f3172180b063820 */ /* 0x000fe40000410000 */
[----:B------:R-:W-:Y:S02]  /*104e0*/  @P6 FFMA.FTZ R17, R138, c[0x0][0x238], R8 ;  /* 0x00008e008a116a23 */ /* 0x000fe40000010008 */
[----:B------:R-:W-:-:S02]  /*104f0*/  @P4 FMUL.FTZ R8, R12, 0.69314718246459960938 ;  /* 0x3f3172180c084820 */ /* 0x000fc40000410000 */
[----:B------:R-:W-:Y:S02]  /*10500*/  @P5 FFMA.FTZ R16, R137, c[0x0][0x238], R9 ;  /* 0x00008e0089105a23 */ /* 0x000fe40000010009 */
[----:B------:R-:W-:Y:S02]  /*10510*/  @P4 FFMA.FTZ R14, R136, c[0x0][0x238], R8 ;  /* 0x00008e00880e4a23 */ /* 0x000fe40000010008 */
[----:B-1----:R-:W-:Y:S02]  /*10520*/  IMAD R0, R20, R7, RZ ;  /* 0x0000000714007224 */ /* 0x002fe400078e02ff */
[----:B------:R-:W-:-:S03]  /*10530*/  @P3 FFMA.FTZ R15, R3, c[0x0][0x238], R6 ;  /* 0x00008e00030f3a23 */ /* 0x000fc60000010006 */
[----:B------:R-:W-:-:S04]  /*10540*/  SHF.L.U32 R0, R0, 0x7, RZ ;  /* 0x0000000700007819 */ /* 0x000fc800000006ff */
[----:B------:R-:W-:Y:S02]  /*10550*/  IADD3 R11, P2, P1, R0, R4, R2 ;  /* 0x00000004000b7210 */ /* 0x000fe4000795e002 */
[----:B------:R-:W-:Y:S02]  /*10560*/  SHF.R.S32.HI R0, RZ, 0x1f, R0 ;  /* 0x0000001fff007819 */ /* 0x000fe40000011400 */
[----:B------:R-:W-:-:S04]  /*10570*/  SHF.R.S32.HI R2, RZ, 0x1f, R2 ;  /* 0x0000001fff027819 */ /* 0x000fc80000011402 */
[----:B------:R-:W-:Y:S01]  /*10580*/  IADD3.X R5, R0, R5, R2, P2, P1 ;  /* 0x0000000500057210 */ /* 0x000fe200017e2402 */
[----:B------:R-:W-:Y:S05]  /*10590*/  @P0 BRA `(.L_x_81) ;  /* 0x0000025000000947 */ /* 0x000fea0003800000 */
[----:B----4-:R-:W2:Y:S01]  /*105a0*/  LDL.LU R46, [R1+0x28] ;  /* 0x00002800012e7983 */ /* 0x010ea20000300800 */
        /* <DEDUP_REMOVED lines=36> */
.L_x_81:
[----:B----4-:R-:W-:Y:S05]  /*107f0*/  BSYNC B0 ;  /* 0x0000000000007941 */ /* 0x010fea0003800000 */
.L_x_80:
[----:B-1----:R-:W2:Y:S01]  /*10800*/  LDL.LU R6, [R1+0x14] ;  /* 0x0000140001067983 */ /* 0x002ea20000300800 */
[----:B------:R-:W-:Y:S01]  /*10810*/  ISETP.GE.AND P1, PT, R246, c[0x0][0x220], PT ;  /* 0x00008800f6007a0c */ /* 0x000fe20003f26270 */
[----:B------:R-:W-:Y:S01]  /*10820*/  BSSY B0, `(.L_x_82) ;  /* 0x000001e000007945 */ /* 0x000fe20003800000 */
[----:B------:R-:W-:Y:S01]  /*10830*/  SHF.R.S32.HI R5, RZ, 0x1f, R18 ;  /* 0x0000001fff057819 */ /* 0x000fe20000011412 */
[----:B------:R-:W1:Y:S04]  /*10840*/  S2R R2, SR_TID.X ;  /* 0x0000000000027919 */ /* 0x000e680000002100 */
[----:B------:R-:W4:Y:S01]  /*10850*/  S2R R8, SR_CTAID.X ;  /* 0x0000000000087919 */ /* 0x000f220000002500 */
[----:B-1----:R-:W-:-:S04]  /*10860*/  SHF.R.S32.HI R4, RZ, 0x1f, R2 ;  /* 0x0000001fff047819 */ /* 0x002fc80000011402 */
[----:B------:R-:W-:-:S04]  /*10870*/  LEA.HI R4, R4, R2, RZ, 0x2 ;  /* 0x0000000204047211 */ /* 0x000fc800078f10ff */
[----:B------:R-:W-:Y:S02]  /*10880*/  LOP3.LUT R0, R4, 0xfffffffc, RZ, 0xc0, !PT ;  /* 0xfffffffc04007812 */ /* 0x000fe400078ec0ff */
[----:B------:R-:W-:-:S03]  /*10890*/  SHF.R.S32.HI R10, RZ, 0x2, R4 ;  /* 0x00000002ff0a7819 */ /* 0x000fc60000011404 */
[----:B------:R-:W-:Y:S01]  /*108a0*/  IMAD.IADD R0, R2, 0x1, -R0 ;  /* 0x0000000102007824 */ /* 0x000fe200078e0a00 */
[----:B------:R-:W-:Y:S02]  /*108b0*/  IADD3 R2, P0, R246, R40, RZ ;  /* 0x00000028f6027210 */ /* 0x000fe40007f1e0ff */
[----:B------:R-:W-:Y:S01]  /*108c0*/  SHF.R.S32.HI R11, RZ, 0x1f, R10 ;  /* 0x0000001fff0b7819 */ /* 0x000fe2000001140a */
[----:B------:R-:W-:-:S05]  /*108d0*/  IMAD.SHL.U32 R0, R0, 0x8, RZ ;  /* 0x0000000800007824 */ /* 0x000fca00078e00ff */
[----:B------:R-:W-:-:S05]  /*108e0*/  SHF.R.S32.HI R0, RZ, 0x1f, R0 ;  /* 0x0000001fff007819 */ /* 0x000fca0000011400 */
[----:B------:R-:W-:Y:S02]  /*108f0*/  IMAD.X R3, R0, 0x1, R42, P0 ;  /* 0x0000000100037824 */ /* 0x000fe400000e062a */
[----:B------:R-:W-:-:S04]  /*10900*/  IMAD R0, R5, c[0x0][0x1f0], RZ ;  /* 0x00007c0005007a24 */ /* 0x000fc800078e02ff */
[----:B------:R-:W-:Y:S02]  /*10910*/  IMAD R0, R18, c[0x0][0x1f4], R0 ;  /* 0x00007d0012007a24 */ /* 0x000fe400078e0200 */
[----:B--2---:R-:W-:Y:S02]  /*10920*/  IMAD R14, R20, -0x80, R6 ;  /* 0xffffff80140e7824 */ /* 0x004fe400078e0206 */
[----:B------:R-:W-:-:S03]  /*10930*/  IMAD.WIDE.U32 R6, R18, c[0x0][0x1f0], R2 ;  /* 0x00007c0012067a25 */ /* 0x000fc600078e0002 */
[----:B------:R-:W-:Y:S01]  /*10940*/  ISETP.GE.OR P0, PT, R43, R14, P1 ;  /* 0x0000000e2b00720c */ /* 0x000fe20000f06670 */
[----:B----4-:R-:W-:-:S04]  /*10950*/  IMAD.WIDE R2, R8, 0x80, R10 ;  /* 0x0000008008027825 */ /* 0x010fc800078e020a */
[----:B------:R-:W-:-:S08]  /*10960*/  IMAD.IADD R5, R7, 0x1, R0 ;  /* 0x0000000107057824 */ /* 0x000fd000078e0200 */
        /* <DEDUP_REMOVED lines=8> */
[----:B---3--:R1:W-:Y:S02]  /*109f0*/  STG.E.128 [R12.64], R24 ;  /* 0x000000180c007986 */ /* 0x0083e4000c101d08 */
.L_x_83:
[----:B------:R-:W-:Y:S05]  /*10a00*/  BSYNC B0 ;  /* 0x0000000000007941 */ /* 0x000fea0003800000 */
.L_x_82:
[----:B------:R-:W-:Y:S01]  /*10a10*/  LEA.HI.SX32 R0, R41, 0x20, 0x1e ;  /* 0x0000002029007811 */ /* 0x000fe200078ff2ff */
[----:B------:R-:W-:Y:S03]  /*10a20*/  BSSY B0, `(.L_x_84) ;  /* 0x000000e000007945 */ /* 0x000fe60003800000 */
[----:B------:R-:W-:-:S13]  /*10a30*/  ISETP.GE.OR P0, PT, R0, R14, P1 ;  /* 0x0000000e0000720c */ /* 0x000fda0000f06670 */
[----:B------:R-:W-:Y:S05]  /*10a40*/  @P0 BRA `(.L_x_85) ;  /* 0x000000b000000947 */ /* 0x000fea0003800000 */
[----:B------:R-:W-:Y:S02]  /*10a50*/  IADD3 R0, P0, R2, 0x20, RZ ;  /* 0x0000002002007810 */ /* 0x000fe40007f1e0ff */
[----:B------:R-:W-:-:S03]  /*10a60*/  MOV R9, R5 ;  /* 0x0000000500097202 */ /* 0x000fc60000000f00 */
[----:B------:R-:W-:-:S04]  /*10a70*/  IMAD.X R8, RZ, RZ, R3, P0 ;  /* 0x000000ffff087224 */ /* 0x000fc800000e0603 */
[----:B-1----:R-:W-:Y:S02]  /*10a80*/  IMAD R12, R8, c[0x0][0x1e8], RZ ;  /* 0x00007a00080c7a24 */ /* 0x002fe400078e02ff */
[----:B------:R-:W-:-:S04]  /*10a90*/  IMAD.MOV.U32 R8, RZ, RZ, R6 ;  /* 0x000000ffff087224 */ /* 0x000fc800078e0006 */
[----:B------:R-:W-:-:S04]  /*10aa0*/  IMAD.WIDE.U32 R8, R0, c[0x0][0x1e8], R8 ;  /* 0x00007a0000087a25 */ /* 0x000fc800078e0008 */
[----:B------:R-:W-:Y:S01]  /*10ab0*/  IMAD R0, R0, c[0x0][0x1ec], R12 ;  /* 0x00007b0000007a24 */ /* 0x000fe200078e020c */
[----:B------:R-:W-:-:S04]  /*10ac0*/  LEA R12, P0, R8, c[0x0][0x1d0], 0x1 ;  /* 0x00007400080c7a11 */ /* 0x000fc800078008ff */
[----:B------:R-:W-:-:S04]  /*10ad0*/  IADD3 R0, R9, R0, RZ ;  /* 0x0000000009007210 */ /* 0x000fc80007ffe0ff */
[----:B------:R-:W-:-:S05]  /*10ae0*/  LEA.HI.X R13, R8, c[0x0][0x1d4], R0, 0x1, P0 ;  /* 0x00007500080d7a11 */ /* 0x000fca00000f0c00 */
[----:B------:R1:W-:Y:S02]  /*10af0*/  STG.E.128 [R12.64], R28 ;  /* 0x0000001c0c007986 */ /* 0x0003e4000c101d08 */
.L_x_85:
[----:B------:R-:W-:Y:S05]  /*10b00*/  BSYNC B0 ;  /* 0x0000000000007941 */ /* 0x000fea0003800000 */
.L_x_84:
[----:B------:R-:W-:Y:S01]  /*10b10*/  IADD3 R0, R10, 0x40, RZ ;  /* 0x000000400a007810 */ /* 0x000fe20007ffe0ff */
[----:B------:R-:W-:Y:S03]  /*10b20*/  BSSY B0, `(.L_x_86) ;  /* 0x000000e000007945 */ /* 0x000fe60003800000 */
[----:B-----5:R-:W-:-:S13]  /*10b30*/  ISETP.GE.OR P0, PT, R0, R45, P1 ;  /* 0x0000002d0000720c */ /* 0x020fda0000f06670 */
        /* <DEDUP_REMOVED lines=11> */
[----:B---3--:R1:W-:Y:S02]  /*10bf0*/  STG.E.128 [R12.64], R32 ;  /* 0x000000200c007986 */ /* 0x0083e4000c101d08 */
.L_x_87:
[----:B------:R-:W-:Y:S05]  /*10c00*/  BSYNC B0 ;  /* 0x0000000000007941 */ /* 0x000fea0003800000 */
.L_x_86:
[----:B------:R-:W-:-:S04]  /*10c10*/  IADD3 R0, R10, 0x60, RZ ;  /* 0x000000600a007810 */ /* 0x000fc80007ffe0ff */
[----:B------:R-:W-:-:S13]  /*10c20*/  ISETP.GE.OR P1, PT, R0, R45, P1 ;  /* 0x0000002d0000720c */ /* 0x000fda0000f26670 */
[----:B------:R-:W-:Y:S05]  /*10c30*/  @P1 EXIT ;  /* 0x000000000000194d */ /* 0x000fea0003800000 */
[----:B------:R-:W-:-:S05]  /*10c40*/  IADD3 R0, P0, R2, 0x60, RZ ;  /* 0x0000006002007810 */ /* 0x000fca0007f1e0ff */
[----:B------:R-:W-:Y:S01]  /*10c50*/  IMAD.X R2, RZ, RZ, R3, P0 ;  /* 0x000000ffff027224 */ /* 0x000fe200000e0603 */
[----:B------:R-:W-:-:S03]  /*10c60*/  MOV R3, R5 ;  /* 0x0000000500037202 */ /* 0x000fc60000000f00 */
[----:B------:R-:W-:Y:S02]  /*10c70*/  IMAD R7, R2, c[0x0][0x1e8], RZ ;  /* 0x00007a0002077a24 */ /* 0x000fe400078e02ff */
[----:B------:R-:W-:-:S04]  /*10c80*/  IMAD.MOV.U32 R2, RZ, RZ, R6 ;  /* 0x000000ffff027224 */ /* 0x000fc800078e0006 */
[----:B------:R-:W-:-:S04]  /*10c90*/  IMAD.WIDE.U32 R4, R0, c[0x0][0x1e8], R2 ;  /* 0x00007a0000047a25 */ /* 0x000fc800078e0002 */
[----:B------:R-:W-:Y:S01]  /*10ca0*/  IMAD R0, R0, c[0x0][0x1ec], R7 ;  /* 0x00007b0000007a24 */ /* 0x000fe200078e0207 */
[----:B------:R-:W-:-:S04]  /*10cb0*/  LEA R2, P0, R4, c[0x0][0x1d0], 0x1 ;  /* 0x0000740004027a11 */ /* 0x000fc800078008ff */
[----:B------:R-:W-:-:S04]  /*10cc0*/  IADD3 R0, R5, R0, RZ ;  /* 0x0000000005007210 */ /* 0x000fc80007ffe0ff */
[----:B------:R-:W-:-:S05]  /*10cd0*/  LEA.HI.X R3, R4, c[0x0][0x1d4], R0, 0x1, P0 ;  /* 0x0000750004037a11 */ /* 0x000fca00000f0c00 */
[----:B---3--:R-:W-:Y:S01]  /*10ce0*/  STG.E.128 [R2.64], R36 ;  /* 0x0000002402007986 */ /* 0x008fe2000c101d08 */
[----:B------:R-:W-:Y:S05]  /*10cf0*/  EXIT ;  /* 0x000000000000794d */ /* 0x000fea0003800000 */
.L_x_41:
[----:B--2---:R-:W2:Y:S01]  /*10d00*/  LDL.LU R14, [R1+0x14] ;  /* 0x00001400010e7983 */ /* 0x004ea20000300800 */
[----:B------:R-:W1:Y:S01]  /*10d10*/  LDC.U8 R4, c[0x0][0x329] ;  /* 0x0000ca40ff047b82 */ /* 0x000e620000000000 */
[----:B------:R-:W-:Y:S01]  /*10d20*/  ISETP.NE.AND P4, PT, R252, -0x1, PT ;  /* 0xfffffffffc00780c */ /* 0x000fe20003f85270 */
[----:B------:R-:W-:Y:S01]  /*10d30*/  BSSY B0, `(.L_x_88) ;  /* 0x0000040000007945 */ /* 0x000fe20003800000 */
[----:B------:R-:W-:Y:S01]  /*10d40*/  SHF.R.S32.HI R8, RZ, 0x1f, R28 ;  /* 0x0000001fff087819 */ /* 0x000fe2000001141c */
[----:B------:R-:W3:Y:S01]  /*10d50*/  S2R R15, SR_CTAID.X ;  /* 0x00000000000f7919 */ /* 0x000ee20000002500 */
[----:B------:R-:W-:Y:S02]  /*10d60*/  SHF.R.S32.HI R9, RZ, 0x1f, R13 ;  /* 0x0000001fff097819 */ /* 0x000fe4000001140d */
[----:B------:R-:W-:Y:S01]  /*10d70*/  LEA.HI R8, R8, R28, RZ, 0x2 ;  /* 0x0000001c08087211 */ /* 0x000fe200078f10ff */
[----:B------:R-:W4:Y:S02]  /*10d80*/  LDC.U8 R0, c[0x0][0x328] ;  /* 0x0000ca00ff007b82 */ /* 0x000f240000000000 */
[----:B------:R-:W-:Y:S01]  /*10d90*/  IMAD R9, R9, c[0x0][0x1f0], RZ ;  /* 0x00007c0009097a24 */ /* 0x000fe200078e02ff */
[----:B------:R-:W-:-:S03]  /*10da0*/  LOP3.LUT R7, R8, 0xfffffffc, RZ, 0xc0, !PT ;  /* 0xfffffffc08077812 */ /* 0x000fc600078ec0ff */
[----:B------:R-:W-:-:S04]  /*10db0*/  @P4 IMAD.WIDE.U32 R2, R252, c[0x0][0x1e8], RZ ;  /* 0x00007a00fc024a25 */ /* 0x000fc800078e00ff */
[----:B------:R-:W-:Y:S02]  /*10dc0*/  @P4 IMAD.MOV.U32 R10, RZ, RZ, R2 ;  /* 0x000000ffff0a4224 */ /* 0x000fe400078e0002 */
[----:B------:R-:W-:Y:S02]  /*10dd0*/  IMAD.IADD R19, R28, 0x1, -R7 ;  /* 0x000000011c137824 */ /* 0x000fe400078e0a07 */
[----:B------:R-:W-:Y:S01]  /*10de0*/  IMAD R9, R13, c[0x0][0x1f4], R9 ;  /* 0x00007d000d097a24 */ /* 0x000fe200078e0209 */
[----:B-1----:R-:W-:Y:S02]  /*10df0*/  ISETP.NE.AND P0, PT, R4, RZ, PT ;  /* 0x000000ff0400720c */ /* 0x002fe40003f05270 */
[----:B----4-:R-:W-:Y:S02]  /*10e00*/  ISETP.NE.AND P3, PT, R0, RZ, PT ;  /* 0x000000ff0000720c */ /* 0x010fe40003f65270 */
[----:B------:R-:W-:Y:S02]  /*10e10*/  @!P4 SHF.R.S32.HI R0, RZ, 0x1f, R12 ;  /* 0x0000001fff00c819 */ /* 0x000fe4000001140c */
[----:B------:R-:W-:Y:S01]  /*10e20*/  ISETP.NE.OR P2, PT, R4, RZ, !P3 ;  /* 0x000000ff0400720c */ /* 0x000fe20005f45670 */
[----:B------:R-:W-:-:S06]  /*10e30*/  @P4 IMAD R4, R252, c[0x0][0x1ec], R3 ;  /* 0x00007b00fc044a24 */ /* 0x000fcc00078e0203 */
[----:B------:R-:W-:Y:S01]  /*10e40*/  @P0 MOV R17, c[0x0][0x210] ;  /* 0x0000840000110a02 */ /* 0x000fe20000000f00 */
[----:B------:R-:W-:Y:S01]  /*10e50*/  @!P4 IMAD R0, R0, c[0x0][0x1e0], RZ ;  /* 0x000078000000ca24 */ /* 0x000fe200078e02ff */
[----:B------:R-:W-:Y:S01]  /*10e60*/  ISETP.NE.OR P1, PT, R252, -0x1, P2 ;  /* 0xfffffffffc00780c */ /* 0x000fe20001725670 */
[----:B------:R-:W-:Y:S02]  /*10e70*/  @P0 IMAD.MOV.U32 R5, RZ, RZ, c[0x0][0x210] ;  /* 0x00008400ff050624 */ /* 0x000fe400078e00ff */
[----:B------:R-:W-:Y:S02]  /*10e80*/  @!P0 IMAD.MOV.U32 R6, RZ, RZ, c[0x0][0x214] ;  /* 0x00008500ff068624 */ /* 0x000fe400078e00ff */
[----:B------:R-:W-:-:S04]  /*10e90*/  @!P4 IMAD.WIDE.U32 R2, R12, c[0x0][0x1e0], RZ ;  /* 0x000078000c02ca25 */ /* 0x000fc800078e00ff */
[----:B------:R-:W-:Y:S01]  /*10ea0*/  @!P4 IMAD R0, R12, c[0x0][0x1e4], R0 ;  /* 0x000079000c00ca24 */ /* 0x000fe200078e0200 */
[----:B------:R-:W-:Y:S01]  /*10eb0*/  @!P4 MOV R10, R2 ;  /* 0x00000002000ac202 */ /* 0x000fe20000000f00 */
[----:B------:R-:W-:Y:S01]  /*10ec0*/  @P0 IMAD R5, R5, c[0x0][0x214], RZ ;  /* 0x0000850005050a24 */ /* 0x000fe200078e02ff */
[----:B------:R-:W-:Y:S01]  /*10ed0*/  @!P0 SEL R5, R6, c[0x0][0x234], !P3 ;  /* 0x00008d0006058a07 */ /* 0x000fe20005800000 */
[----:B------:R-:W-:Y:S01]  /*10ee0*/  @!P4 IMAD.IADD R4, R3, 0x1, R0 ;  /* 0x000000010304c824 */ /* 0x000fe200078e0200 */
[----:B------:R-:W-:Y:S01]  /*10ef0*/  CS2R R6, SRZ ;  /* 0x0000000000067805 */ /* 0x000fe2000001ff00 */
[----:B------:R-:W-:Y:S02]  /*10f00*/  IMAD.SHL.U32 R0, R19, 0x8, RZ ;  /* 0x0000000813007824 */ /* 0x000fe400078e00ff */
[----:B------:R-:W-:Y:S02]  /*10f10*/  @P0 IMAD.MOV.U32 R2, RZ, RZ, 0x1 ;  /* 0x00000001ff020424 */ /* 0x000fe400078e00ff */
[----:B------:R-:W-:Y:S01]  /*10f20*/  @!P0 IMAD R2, R5, c[0x0][0x1c0], RZ ;  /* 0x0000700005028a24 */ /* 0x000fe200078e02ff */
[----:B------:R-:W-:Y:S01]  /*10f30*/  IADD3 R10, P3, R0, R10, RZ ;  /* 0x0000000a000a7210 */ /* 0x000fe20007f7e0ff */
[----:B------:R-:W-:Y:S01]  /*10f40*/  @!P1 IMAD R252, R12, c[0x0][0x214], RZ ;  /* 0x000085000cfc9a24 */ /* 0x000fe200078e02ff */
[----:B------:R-:W-:Y:S01]  /*10f50*/  ISETP.GE.AND P1, PT, R0, c[0x0][0x220], PT ;  /* 0x0000880000007a0c */ /* 0x000fe20003f26270 */
[----:B------:R-:W-:Y:S01]  /*10f60*/  IMAD R2, R12, R2, RZ ;  /* 0x000000020c027224 */ /* 0x000fe200078e02ff */
[----:B------:R-:W-:Y:S01]  /*10f70*/  LEA.HI.X.SX32 R11, R0, R4, 0x1, P3 ;  /* 0x00000004000b7211 */ /* 0x000fe200018f0eff */
[----:B------:R-:W-:Y:S01]  /*10f80*/  @!P0 IMAD.MOV.U32 R17, RZ, RZ, 0x1 ;  /* 0x00000001ff118424 */ /* 0x000fe200078e00ff */
[----:B------:R-:W-:Y:S01]  /*10f90*/  SHF.R.S32.HI R4, RZ, 0x2, R8 ;  /* 0x00000002ff047819 */ /* 0x000fe20000011408 */
[--C-:B------:R-:W-:Y:S01]  /*10fa0*/  @!P2 IMAD.MOV.U32 R6, RZ, RZ, R252.reuse ;  /* 0x000000ffff06a224 */ /* 0x100fe200078e00fc */
[----:B------:R-:W-:Y:S01]  /*10fb0*/  SEL R0, R2, RZ, P2 ;  /* 0x000000ff02007207 */ /* 0x000fe20001000000 */
[----:B------:R-:W-:Y:S01]  /*10fc0*/  IMAD R2, R29, R17, RZ ;  /* 0x000000111d027224 */ /* 0x000fe200078e02ff */
[----:B------:R-:W-:Y:S01]  /*10fd0*/  @!P2 SHF.R.S32.HI R7, RZ, 0x1f, R252 ;  /* 0x0000001fff07a819 */ /* 0x000fe200000114fc */
[----:B------:R-:W-:-:S03]  /*10fe0*/  IMAD.WIDE.U32 R10, R13, c[0x0][0x1f0], R10 ;  /* 0x00007c000d0a7a25 */ /* 0x000fc600078e000a */
[----:B------:R-:W-:Y:S01]  /*10ff0*/  SHF.R.S32.HI R8, RZ, 0x1f, R2 ;  /* 0x0000001fff087819 */ /* 0x000fe20000011402 */
[----:B------:R-:W-:Y:S01]  /*11000*/  IMAD R0, R13, R5, R0 ;  /* 0x000000050d007224 */ /* 0x000fe200078e0200 */
[----:B------:R-:W-:-:S04]  /*11010*/  SHF.R.S32.HI R5, RZ, 0x1f, R4 ;  /* 0x0000001fff057819 */ /* 0x000fc80000011404 */
[----:B------:R-:W-:Y:S01]  /*11020*/  IADD3 R20, P2, P0, R2, R6, R0 ;  /* 0x0000000602147210 */ /* 0x000fe2000785e000 */
[----:B---3--:R-:W-:Y:S01]  /*11030*/  IMAD.WIDE R2, R15, 0x80, R4 ;  /* 0x000000800f027825 */ /* 0x008fe200078e0204 */
[----:B------:R-:W-:-:S04]  /*11040*/  SHF.R.S32.HI R0, RZ, 0x1f, R0 ;  /* 0x0000001fff007819 */ /* 0x000fc80000011400 */
[----:B------:R-:W-:Y:S01]  /*11050*/  IADD3.X R18, R8, R7, R0, P2, P0 ;  /* 0x0000000708127210 */ /* 0x000fe200017e0400 */
[----:B------:R-:W-:Y:S01]  /*11060*/  IMAD.IADD R7, R9, 0x1, R11 ;  /* 0x0000000109077824 */ /* 0x000fe200078e020b */
[----:B--2---:R-:W-:-:S04]  /*11070*/  IADD3 R14, -R29, R14, RZ ;  /* 0x0000000e1d0e7210 */ /* 0x004fc80007ffe1ff */
[CC--:B------:R-:W-:Y:S02]  /*11080*/  ISETP.GE.OR P3, PT, R4.reuse, R14.reuse, P1 ;  /* 0x0000000e0400720c */ /* 0x0c0fe40000f66670 */
[----:B------:R-:W-:-:S11]  /*11090*/  ISETP.GE.AND P6, PT, R4, R14, PT ;  /* 0x0000000e0400720c */ /* 0x000fd60003fc6270 */
        /* <DEDUP_REMOVED lines=9> */
.L_x_89:
[----:B------:R-:W-:Y:S05]  /*11130*/  BSYNC B0 ;  /* 0x0000000000007941 */ /* 0x000fea0003800000 */
.L_x_88:
[----:B------:R-:W-:Y:S01]  /*11140*/  IADD3 R16, R4, 0x20, RZ ;  /* 0x0000002004107810 */ /* 0x000fe20007ffe0ff */
[----:B------:R-:W-:Y:S03]  /*11150*/  BSSY B0, `(.L_x_90) ;  /* 0x000000f000007945 */ /* 0x000fe60003800000 */
[CC--:B------:R-:W-:Y:S02]  /*11160*/  ISETP.GE.OR P0, PT, R16.reuse, R14.reuse, P1 ;  /* 0x0000000e1000720c */ /* 0x0c0fe40000f06670 */
[----:B------:R-:W-:-:S11]  /*11170*/  ISETP.GE.AND P5, PT, R16, R14, PT ;  /* 0x0000000e1000720c */ /* 0x000fd60003fa6270 */
        /* <DEDUP_REMOVED lines=11> */
[----:B------:R1:W-:Y:S02]  /*11230*/  STG.E.128 [R12.64], RZ ;  /* 0x000000ff0c007986 */ /* 0x0003e4000c101d08 */
.L_x_91:
[----:B------:R-:W-:Y:S05]  /*11240*/  BSYNC B0 ;  /* 0x0000000000007941 */ /* 0x000fea0003800000 */
.L_x_90:
        /* <DEDUP_REMOVED lines=16> */
.L_x_93:
[----:B------:R-:W-:Y:S05]  /*11350*/  BSYNC B0 ;  /* 0x0000000000007941 */ /* 0x000fea0003800000 */
.L_x_92:
[----:B-1----:R-:W-:Y:S01]  /*11360*/  IADD3 R12, R4, 0x60, RZ ;  /* 0x00000060040c7810 */ /* 0x002fe20007ffe0ff */
[----:B------:R-:W-:Y:S03]  /*11370*/  BSSY B0, `(.L_x_94) ;  /* 0x000000e000007945 */ /* 0x000fe60003800000 */
[CC--:B------:R-:W-:Y:S02]  /*11380*/  ISETP.GE.OR P1, PT, R12.reuse, R14.reuse, P1 ;  /* 0x0000000e0c00720c */ /* 0x0c0fe40000f26670 */
[----:B------:R-:W-:-:S11]  /*11390*/  ISETP.GE.AND P0, PT, R12, R14, PT ;  /* 0x0000000e0c00720c */ /* 0x000fd60003f06270 */
        /* <DEDUP_REMOVED lines=11> */
.L_x_95:
[----:B------:R-:W-:Y:S05]  /*11450*/  BSYNC B0 ;  /* 0x0000000000007941 */ /* 0x000fea0003800000 */
.L_x_94:
[C---:B------:R-:W-:Y:S02]  /*11460*/  ISETP.NE.OR P6, PT, R19.reuse, RZ, P6 ;  /* 0x000000ff1300720c */ /* 0x040fe400037c5670 */
[C---:B------:R-:W-:Y:S02]  /*11470*/  ISETP.NE.OR P5, PT, R19.reuse, RZ, P5 ;  /* 0x000000ff1300720c */ /* 0x040fe40002fa5670 */
[C---:B------:R-:W-:Y:S02]  /*11480*/  ISETP.NE.OR P4, PT, R19.reuse, RZ, P4 ;  /* 0x000000ff1300720c */ /* 0x040fe40002785670 */
[----:B------:R-:W-:-:S07]  /*11490*/  ISETP.NE.OR P0, PT, R19, RZ, P0 ;  /* 0x000000ff1300720c */ /* 0x000fce0000705670 */
[-C--:B------:R-:W-:Y:S02]  /*114a0*/  @!P6 IMAD R4, R4, R17.reuse, RZ ;  /* 0x000000110404e224 */ /* 0x080fe400078e02ff */
[-C--:B-1----:R-:W-:Y:S02]  /*114b0*/  @!P5 IMAD R2, R16, R17.reuse, RZ ;  /* 0x000000111002d224 */ /* 0x082fe400078e02ff */
        /* <DEDUP_REMOVED lines=20> */
[----:B-1----:R-:W-:-:S05]  /*11600*/  IMAD R0, R12, R17, RZ ;  /* 0x000000110c007224 */ /* 0x002fca00078e02ff */
[----:B------:R-:W-:-:S04]  /*11610*/  IADD3 R3, P0, R0, R20, RZ ;  /* 0x0000001400037210 */ /* 0x000fc80007f1e0ff */
[----:B------:R-:W-:Y:S02]  /*11620*/  LEA.HI.X.SX32 R0, R0, R18, 0x1, P0 ;  /* 0x0000001200007211 */ /* 0x000fe400000f0eff */
[----:B------:R-:W-:-:S04]  /*11630*/  LEA R2, P0, R3, c[0x0][0x200], 0x2 ;  /* 0x0000800003027a11 */ /* 0x000fc800078010ff */
[----:B------:R-:W-:Y:S01]  /*11640*/  LEA.HI.X R3, R3, c[0x0][0x204], R0, 0x2, P0 ;  /* 0x0000810003037a11 */ /* 0x000fe200000f1400 */
[----:B------:R-:W-:-:S05]  /*11650*/  IMAD.MOV.U32 R0, RZ, RZ, 0x7f800000 ;  /* 0x7f800000ff007424 */ /* 0x000fca00078e00ff */
[----:B------:R-:W-:Y:S01]  /*11660*/  STG.E [R2.64], R0 ;  /* 0x0000000002007986 */ /* 0x000fe2000c101908 */
[----:B------:R-:W-:Y:S05]  /*11670*/  EXIT ;  /* 0x000000000000794d */ /* 0x000fea0003800000 */
.L_x_96:
        /* <DEDUP_REMOVED lines=16> */
.L_x_610:


//--------------------- .text._ZN5flash16flash_fwd_kernelI23Flash_fwd_kernel_traitsILi32ELi128ELi128ELi4ELb0ELb0EN7cutlass10bfloat16_tE19Flash_kernel_traitsILi32ELi128ELi128ELi4ES3_EELb0ELb1ELb0ELb1ELb0ELb0ELb0ELb0EEEvNS_16Flash_fwd_paramsE --------------------------
	.section	.text._ZN5flash16flash_fwd_kernelI23Flash_fwd_kernel_traitsILi32ELi128ELi128ELi4ELb0ELb0EN7cutlass10bfloat16_tE19Flash_kernel_traitsILi32ELi128ELi128ELi4ES3_EELb0ELb1ELb0ELb1ELb0ELb0ELb0ELb0EEEvNS_16Flash_fwd_paramsE,"ax",@progbits
	.sectioninfo	@"SHI_REGISTERS=255"
	.align	128
        .global         _ZN5flash16flash_fwd_kernelI23Flash_fwd_kernel_traitsILi32ELi128ELi128ELi4ELb0ELb0EN7cutlass10bfloat16_tE19Flash_kernel_traitsILi32ELi128ELi128ELi4ES3_EELb0ELb1ELb0ELb1ELb0ELb0ELb0ELb0EEEvNS_16Flash_fwd_paramsE
        .type           _ZN5flash16flash_fwd_kernelI23Flash_fwd_kernel_traitsILi32ELi128ELi128ELi4ELb0ELb0EN7cutlass10bfloat16_tE19Flash_kernel_traitsILi32ELi128ELi128ELi4ES3_EELb0ELb1ELb0ELb1ELb0ELb0ELb0ELb0EEEvNS_16Flash_fwd_paramsE,@function
        .size           _ZN5flash16flash_fwd_kernelI23Flash_fwd_kernel_traitsILi32ELi128ELi128ELi4ELb0ELb0EN7cutlass10bfloat16_tE19Flash_kernel_traitsILi32ELi128ELi128ELi4ES3_EELb0ELb1ELb0ELb1ELb0ELb0ELb0ELb0EEEvNS_16Flash_fwd_paramsE,(.L_x_611 - _ZN5flash16flash_fwd_kernelI23Flash_fwd_kernel_traitsILi32ELi128ELi128ELi4ELb0ELb0EN7cutlass10bfloat16_tE19Flash_kernel_traitsILi32ELi128ELi128ELi4ES3_EELb0ELb1ELb0ELb1ELb0ELb0ELb0ELb0EEEvNS_16Flash_fwd_paramsE)
        .other          _ZN5flash16flash_fwd_kernelI23Flash_fwd_kernel_traitsILi32ELi128ELi128ELi4ELb0ELb0EN7cutlass10bfloat16_tE19Flash_kernel_traitsILi32ELi128ELi128ELi4ES3_EELb0ELb1ELb0ELb1ELb0ELb0ELb0ELb0EEEvNS_16Flash_fwd_paramsE,@"STO_CUDA_ENTRY STV_DEFAULT"
_ZN5flash16flash_fwd_kernelI23Flash_fwd_kernel_traitsILi32ELi128ELi128ELi4ELb0ELb0EN7cutlass10bfloat16_tE19Flash_kernel_traitsILi32ELi128ELi128ELi4ES3_EELb0ELb1ELb0ELb1ELb0ELb0ELb0ELb0EEEvNS_16Flash_fwd_paramsE:
.text._ZN5flash16flash_fwd_kernelI23Flash_fwd_kernel_traitsILi32ELi128ELi128ELi4ELb0ELb0EN7cutlass10bfloat16_tE19Flash_kernel_traitsILi32ELi128ELi128ELi4ES3_EELb0ELb1ELb0ELb1ELb0ELb0ELb0ELb0EEEvNS_16Flash_fwd_paramsE:
[----:B------:R-:W-:Y:S02]  /*0000*/  MOV R1, c[0x0][0x28] ;  /* 0x00000a0000017a02 */ /* 0x000fe40000000f00 */
[----:B------:R-:W1:Y:S01]  /*0010*/  S2UR UR6, SR_CTAID.Y ;  /* 0x00000000000679c3 */ /* 0x000e620000002600 */
[----:B------:R-:W-:Y:S02]  /*0020*/  ULDC.64 UR4, c[0x0][0x240] ;  /* 0x0000900000047ab9 */ /* 0x000fe40000000a00 */
[----:B------:R-:W-:Y:S02]  /*0030*/  UISETP.NE.U32.AND UP2, UPT, URZ, UR4, UPT ;  /* 0x000000043f00728c */ /* 0x000fe4000bf45070 */
[----:B------:R-:W-:Y:S02]  /*0040*/  UMOV UR7, 0x4 ;  /* 0x0000000400077882 */ /* 0x000fe40000000000 */
[----:B------:R-:W-:Y:S02]  /*0050*/  UISETP.NE.AND.EX UP2, UPT, URZ, UR5, UPT, UP2 ;  /* 0x000000053f00728c */ /* 0x000fe4000bf45320 */
[----:B------:R-:W-:Y:S02]  /*0060*/  ULDC.64 UR12, c[0x0][0x240] ;  /* 0x00009000000c7ab9 */ /* 0x000fe40000000a00 */
[----:B------:R-:W-:-:S02]  /*0070*/  ULDC.64 UR4, c[0x0][0x250] ;  /* 0x0000940000047ab9 */ /* 0x000fc40000000a00 */
[----:B------:R-:W-:Y:S01]  /*0080*/  PLOP3.LUT P2, PT, PT, PT, UP2, 0x80, 0x0 ;  /* 0x000000000000781c */ /* 0x000fe20003f4f028 */
[----:B------:R-:W-:Y:S02]  /*0090*/  UISETP.NE.U32.AND UP0, UPT, URZ, UR4, UPT ;  /* 0x000000043f00728c */ /* 0x000fe4000bf05070 */
[----:B------:R-:W-:Y:S02]  /*00a0*/  ULDC.64 UR18, c[0x0][0x118] ;  /* 0x0000460000127ab9 */ /* 0x000fe40000000a00 */
[----:B------:R-:W-:Y:S02]  /*00b0*/  UISETP.NE.AND.EX UP0, UPT, URZ, UR5, UPT, UP0 ;  /* 0x000000053f00728c */ /* 0x000fe4000bf05300 */
[----:B------:R-:W-:Y:S02]  /*00c0*/  ULDC.U8 UR10, c[0x0][0x312] ;  /* 0x0000c480000a7ab9 */ /* 0x000fe40000000000 */
[----:B------:R-:W-:Y:S02]  /*00d0*/  ULDC.64 UR8, c[0x0][0x248] ;  /* 0x0000920000087ab9 */ /* 0x000fe40000000a00 */
[----:B-1----:R-:W-:Y:S01]  /*00e0*/  UIMAD.WIDE UR12, UR6, UR7, UR12 ;  /* 0x00000007060c72a5 */ /* 0x002fe2000f8e020c */
[----:B------:R-:W-:Y:S01]  /*00f0*/  PLOP3.LUT P0, PT, PT, PT, UP0, 0x80, 0x0 ;  /* 0x000000000000781c */ /* 0x000fe20003f0f008 */
[----:B------:R-:W-:-:S02]  /*0100*/  ULDC.64 UR4, c[0x0][0x250] ;  /* 0x0000940000047ab9 */ /* 0x000fc40000000a00 */
[----:B------:R-:W-:Y:S02]  /*0110*/  UISETP.NE.AND UP3, UPT, UR10, URZ, UPT ;  /* 0x0000003f0a00728c */ /* 0x000fe4000bf65270 */
[----:B------:R-:W-:Y:S01]  /*0120*/  IMAD.U32 R10, RZ, RZ, UR12 ;  /* 0x0000000cff0a7e24 */ /* 0x000fe2000f8e00ff */
[----:B------:R-:W-:Y:S01]  /*0130*/  UISETP.EQ.U32.AND UP1, UPT, URZ, UR8, UPT ;  /* 0x000000083f00728c */ /* 0x000fe2000bf22070 */
[----:B------:R-:W-:Y:S01]  /*0140*/  IMAD.U32 R11, RZ, RZ, UR13 ;  /* 0x0000000dff0b7e24 */ /* 0x000fe2000f8e00ff */
[----:B------:R-:W-:Y:S02]  /*0150*/  @UP0 UIMAD.WIDE UR4, UR6, UR7, UR4 ;  /* 0x00000007060402a5 */ /* 0x000fe4000f8e0204 */
[----:B------:R-:W-:Y:S02]  /*0160*/  UISETP.EQ.OR.EX UP1, UPT, URZ, UR9, !UP3, UP1 ;  /* 0x000000093f00728c */ /* 0x000fe4000df22710 */
[----:B------:R-:W2:Y:S01]  /*0170*/  @P2 LDG.E R4, [R10.64] ;  /* 0x000000120a042981 */ /* 0x000ea2000c1e1900 */
[----:B------:R-:W-:-:S03]  /*0180*/  ULDC.64 UR8, c[0x0][0x248] ;  /* 0x0000920000087ab9 */ /* 0x000fc60000000a00 */
[----:B------:R-:W3:Y:S01]  /*0190*/  @P2 LDG.E R0, [R10.64+0x4] ;  /* 0x000004120a002981 */ /* 0x000ee2000c1e1900 */
[----:B------:R-:W-:Y:S01]  /*01a0*/  IMAD.U32 R8, RZ, RZ, UR4 ;  /* 0x00000004ff087e24 */ /* 0x000fe2000f8e00ff */
[----:B------:R-:W-:-:S05]  /*01b0*/  MOV R9, UR5 ;  /* 0x0000000500097c02 */ /* 0x000fca0008000f00 */
[----:B------:R-:W4:Y:S01]  /*01c0*/  @P0 LDG.E R2, [R8.64] ;  /* 0x0000001208020981 */ /* 0x000f22000c1e1900 */
[----:B------:R-:W-:Y:S01]  /*01d0*/  PLOP3.LUT P1, PT, PT, PT, UP1, 0x80, 0x0 ;  /* 0x000000000000781c */ /* 0x000fe20003f2f018 */
[----:B------:R-:W-:-:S06]  /*01e0*/  UIMAD.WIDE UR8, UR6, UR7, UR8 ;  /* 0x00000007060872a5 */ /* 0x000fcc000f8e0208 */
[----:B------:R-:W-:Y:S01]  /*01f0*/  IMAD.U32 R6, RZ, RZ, UR8 ;  /* 0x00000008ff067e24 */ /* 0x000fe2000f8e00ff */
[----:B------:R-:W-:-:S05]  /*0200*/  MOV R7, UR9 ;  /* 0x0000000900077c02 */ /* 0x000fca0008000f00 */
[----:B------:R-:W5:Y:S01]  /*0210*/  @!P1 LDG.E R3, [R6.64] ;  /* 0x0000001206039981 */ /* 0x000f62000c1e1900 */
[----:B------:R-:W-:Y:S02]  /*0220*/  UMOV UR15, 0xffffffff ;  /* 0xffffffff000f7882 */ /* 0x000fe40000000000 */
[----:B------:R-:W-:Y:S02]  /*0230*/  UMOV UR13, URZ ;  /* 0x0000003f000d7c82 */ /* 0x000fe40008000000 */
[----:B------:R-:W-:Y:S01]  /*0240*/  UMOV UR14, 0xffffffff ;  /* 0xffffffff000e7882 */ /* 0x000fe20000000000 */
[----:B------:R-:W1:Y:S08]  /*0250*/  S2UR UR16, SR_CTAID.X ;  /* 0x00000000001079c3 */ /* 0x000e700000002500 */
[----:B------:R-:W1:Y:S08]  /*0260*/  S2UR UR12, SR_CTAID.Z ;  /* 0x00000000000c79c3 */ /* 0x000e700000002700 */
[----:B--2---:R-:W2:Y:S08]  /*0270*/  @P2 R2UR UR15, R4 ;  /* 0x00000000040f23c2 */ /* 0x004eb000000e0000 */
[----:B---3--:R-:W2:Y:S08]  /*0280*/  @P2 R2UR UR17, R0 ;  /* 0x00000000001123c2 */ /* 0x008eb000000e0000 */
[----:B----4-:R3:W4:Y:S01]  /*0290*/  @P0 R2UR UR13, R2 ;  /* 0x00000000020d03c2 */ /* 0x01072200000e0000 */
[----:B------:R-:W-:-:S04]  /*02a0*/  ISETP.NE.U32.AND P0, PT, RZ, c[0x0][0x248], PT ;  /* 0x00009200ff007a0c */ /* 0x000fc80003f05070 */
[----:B------:R-:W-:-:S03]  /*02b0*/  ISETP.NE.AND.EX P0, PT, RZ, c[0x0][0x24c], PT, P0 ;  /* 0x00009300ff007a0c */ /* 0x000fc60003f05300 */
[----:B-----5:R3:W1:Y:S01]  /*02c0*/  @!P1 R2UR UR14, R3 ;  /* 0x00000000030e93c2 */ /* 0x02066200000e0000 */
[----:B--2---:R-:W-:-:S07]  /*02d0*/  @UP2 UIADD3 UR17, UR17, -UR15, URZ ;  /* 0x8000000f11112290 */ /* 0x004fce000fffe03f */
[----:B------:R-:W-:Y:S02]  /*02e0*/  @!UP2 ULDC UR17, c[0x0][0x214] ;  /* 0x000085000011aab9 */ /* 0x000fe40000000800 */
[----:B-1-34-:R-:W-:Y:S05]  /*02f0*/  @!P0 BRA `(.L_x_97) ;  /* 0x0000007000008947 */ /* 0x01afea0003800000 */
[----:B------:R-:W-:-:S13]  /*0300*/  PLOP3.LUT P0, PT, PT, PT, UP3, 0x80, 0x0 ;  /* 0x000000000000781c */ /* 0x000fda0003f0f038 */
[----:B------:R-:W2:Y:S04]  /*0310*/  @P0 LDG.E R0, [R6.64+0x4] ;  /* 0x0000041206000981 */ /* 0x000ea8000c1e1900 */
[----:B------:R-:W3:Y:S01]  /*0320*/  @!P0 LDG.E R2, [R6.64] ;  /* 0x0000001206028981 */ /* 0x000ee2000c1e1900 */
[----:B--2---:R-:W1:Y:S02]  /*0330*/  @P0 R2UR UR8, R0 ;  /* 0x00000000000803c2 */ /* 0x004e6400000e0000 */
[----:B-1----:R-:W-:-:S11]  /*0340*/  @UP3 UIADD3 UR8, UR8, -UR14, URZ ;  /* 0x8000000e08083290 */ /* 0x002fd6000fffe03f */
[----:B---3--:R1:W2:Y:S02]  /*0350*/  @!P0 R2UR UR8, R2 ;  /* 0x00000000020883c2 */ /* 0x0082a400000e0000 */
[----:B-12---:R-:W-:Y:S05]  /*0360*/  BRA `(.L_x_98) ;  /* 0x0000001000007947 */ /* 0x006fea0003800000 */
.L_x_97:
[----:B------:R-:W-:Y:S02]  /*0370*/  ULDC UR8, c[0x0][0x218] ;  /* 0x0000860000087ab9 */ /* 0x000fe40000000800 */
.L_x_98:
[----:B------:R-:W-:Y:S02]  /*0380*/  ULDC.64 UR4, c[0x0][0x258] ;  /* 0x0000960000047ab9 */ /* 0x000fe40000000a00 */
[----:B------:R-:W-:-:S04]  /*0390*/  UISETP.NE.U32.AND UP2, UPT, URZ, UR4, UPT ;  /* 0x000000043f00728c */ /* 0x000fc8000bf45070 */
[----:B------:R-:W-:-:S03]  /*03a0*/  UISETP.NE.AND.EX UP2, UPT, URZ, UR5, UPT, UP2 ;  /* 0x000000053f00728c */ /* 0x000fc6000bf45320 */
[----:B------:R-:W-:-:S03]  /*03b0*/  ULDC.64 UR4, c[0x0][0x258] ;  /* 0x0000960000047ab9 */ /* 0x000fc60000000a00 */
[----:B------:R-:W-:-:S05]  /*03c0*/  PLOP3.LUT P0, PT, PT, PT, UP2, 0x80, 0x0 ;  /* 0x000000000000781c */ /* 0x000fca0003f0f028 */
[----:B------:R-:W-:-:S06]  /*03d0*/  @UP2 UIMAD.WIDE UR4, UR6, UR7, UR4 ;  /* 0x00000007060422a5 */ /* 0x000fcc000f8e0204 */
[----:B------:R-:W-:Y:S02]  /*03e0*/  IMAD.U32 R2, RZ, RZ, UR4 ;  /* 0x00000004ff027e24 */ /* 0x000fe4000f8e00ff */
[----:B------:R-:W-:Y:S01]  /*03f0*/  IMAD.U32 R3, RZ, RZ, UR5 ;  /* 0x00000005ff037e24 */ /* 0x000fe2000f8e00ff */
[----:B------:R-:W-:Y:S02]  /*0400*/  USHF.L.U32 UR7, UR16, 0x7, URZ ;  /* 0x0000000710077899 */ /* 0x000fe4000800063f */
[----:B------:R-:W-:Y:S02]  /*0410*/  ULDC.64 UR4, c[0x0][0x268] ;  /* 0x00009a0000047ab9 */ /* 0x000fe40000000a00 */
[----:B------:R-:W2:Y:S01]  /*0420*/  @P0 LDG.E R0, [R2.64] ;  /* 0x0000001202000981 */ /* 0x000ea2000c1e1900 */
[----:B------:R-:W-:Y:S02]  /*0430*/  UISETP.GT.AND UP0, UPT, UR17, UR7, UPT ;  /* 0x000000071100728c */ /* 0x000fe4000bf04270 */
[----:B------:R-:W-:-:S03]  /*0440*/  @!UP2 UISETP.NE.U32.AND UP1, UPT, URZ, UR4, UPT ;  /* 0x000000043f00a28c */ /* 0x000fc6000bf25070 */
[----:B------:R-:W-:Y:S02]  /*0450*/  ULDC UR4, c[0x0][0x21c] ;  /* 0x0000870000047ab9 */ /* 0x000fe40000000800 */
[----:B------:R-:W-:-:S04]  /*0460*/  @!UP2 UISETP.NE.AND.EX UP1, UPT, URZ, UR5, UPT, UP1 ;  /* 0x000000053f00a28c */ /* 0x000fc8000bf25310 */
[----:B------:R-:W-:Y:S01]  /*0470*/  @!UP2 USEL UR4, URZ, UR4, !UP1 ;  /* 0x000000043f04a287 */ /* 0x000fe2000c800000 */
[----:B--2---:R-:W1:Y:S01]  /*0480*/  @P0 R2UR UR23, R0 ;  /* 0x00000000001703c2 */ /* 0x004e6200000e0000 */
[----:B------:R-:W-:Y:S01]  /*0490*/  PLOP3.LUT P0, PT, PT, PT, UP0, 0x80, 0x0 ;  /* 0x000000000000781c */ /* 0x000fe20003f0f008 */
[----:B-1----:R-:W-:Y:S02]  /*04a0*/  @UP2 UIADD3 UR23, UR23, -UR13, URZ ;  /* 0x8000000d17172290 */ /* 0x002fe4000fffe03f */
[----:B------:R-:W-:-:S10]  /*04b0*/  @!UP2 UIADD3 UR23, UR4, UR8, -UR13 ;  /* 0x000000080417a290 */ /* 0x000fd4000fffe80d */
[----:B------:R-:W-:Y:S05]  /*04c0*/  @!P0 EXIT ;  /* 0x000000000000894d */ /* 0x000fea0003800000 */
[----:B------:R-:W-:Y:S01]  /*04d0*/  UIADD3 UR4, -UR17, 0xff, UR7 ;  /* 0x000000ff11047890 */ /* 0x000fe2000fffe107 */
[----:B------:R-:W1:Y:S01]  /*04e0*/  S2R R182, SR_TID.X ;  /* 0x0000000000b67919 */ /* 0x000e620000002100 */
[----:B------:R-:W-:Y:S02]  /*04f0*/  ULDC UR5, c[0x0][0x2e8] ;  /* 0x0000ba0000057ab9 */ /* 0x000fe40000000800 */
[----:B------:R-:W-:Y:S02]  /*0500*/  UIADD3 UR9, UR23, 0x7f, URZ ;  /* 0x0000007f17097890 */ /* 0x000fe4000fffe03f */
[----:B------:R-:W-:Y:S02]  /*0510*/  UIADD3 UR5, UR4, UR5, UR23 ;  /* 0x0000000504057290 */ /* 0x000fe4000fffe017 */
[----:B------:R-:W-:Y:S02]  /*0520*/  USHF.R.S32.HI UR8, URZ, 0x1f, UR9 ;  /* 0x0000001f3f087899 */ /* 0x000fe40008011409 */
[----:B------:R-:W-:-:S02]  /*0530*/  USHF.R.S32.HI UR4, URZ, 0x1f, UR5 ;  /* 0x0000001f3f047899 */ /* 0x000fc40008011405 */
[----:B------:R-:W-:Y:S02]  /*0540*/  ULEA.HI UR8, UR8, UR9, URZ, 0x7 ;  /* 0x0000000908087291 */ /* 0x000fe4000f8f383f */
[----:B------:R-:W-:Y:S02]  /*0550*/  ULEA.HI UR4, UR4, UR5, URZ, 0x7 ;  /* 0x0000000504047291 */ /* 0x000fe4000f8f383f */
[----:B------:R-:W-:Y:S02]  /*0560*/  USHF.R.S32.HI UR8, URZ, 0x7, UR8 ;  /* 0x000000073f087899 */ /* 0x000fe40008011408 */
[----:B------:R-:W-:-:S04]  /*0570*/  USHF.R.S32.HI UR4, URZ, 0x7, UR4 ;  /* 0x000000073f047899 */ /* 0x000fc80008011404 */
[----:B------:R-:W-:-:S04]  /*0580*/  UISETP.LT.AND UP0, UPT, UR8, UR4, UPT ;  /* 0x000000040800728c */ /* 0x000fc8000bf01270 */
[----:B------:R-:W-:-:S04]  /*0590*/  USEL UR22, UR8, UR4, UP0 ;  /* 0x0000000408167287 */ /* 0x000fc80008000000 */
[----:B------:R-:W-:-:S06]  /*05a0*/  UISETP.GE.AND UP0, UPT, UR22, 0x1, UPT ;  /* 0x000000011600788c */ /* 0x000fcc000bf06270 */
[----:B------:R-:W-:-:S13]  /*05b0*/  PLOP3.LUT P0, PT, PT, PT, UP0, 0x80, 0x0 ;  /* 0x000000000000781c */ /* 0x000fda0003f0f008 */
[----:B------:R-:W-:Y:S05]  /*05c0*/  @!P0 BRA `(.L_x_99) ;  /* 0x00011fd000008947 */ /* 0x000fea0003800000 */
[----:B-1----:R-:W-:Y:S02]  /*05d0*/  UISETP.NE.AND UP1, UPT, UR15, -0x1, UPT ;  /* 0xffffffff0f00788c */ /* 0x002fe4000bf25270 */
[----:B------:R-:W-:Y:S02]  /*05e0*/  UISETP.NE.AND UP0, UPT, UR14, -0x1, UPT ;  /* 0xffffffff0e00788c */ /* 0x000fe4000bf05270 */
[----:B------:R-:W-:Y:S02]  /*05f0*/  ULDC.64 UR10, c[0x0][0x190] ;  /* 0x00006400000a7ab9 */ /* 0x000fe40000000a00 */
[----:B------:R-:W-:Y:S02]  /*0600*/  ULDC.64 UR8, c[0x0][0x178] ;  /* 0x00005e0000087ab9 */ /* 0x000fe40000000a00 */
[----:B------:R-:W-:Y:S01]  /*0610*/  PLOP3.LUT P0, PT, PT, PT, UP0, 0x80, 0x0 ;  /* 0x000000000000781c */ /* 0x000fe20003f0f008 */
[----:B------:R-:W-:Y:S02]  /*0620*/  ULDC.64 UR4, c[0x0][0x198] ;  /* 0x0000660000047ab9 */ /* 0x000fe40000000a00 */
[----:B------:R-:W-:-:S02]  /*0630*/  @UP1 UIMAD.WIDE.U32 UR20, UR15, UR10, URZ ;  /* 0x0000000a0f1412a5 */ /* 0x000fc4000f8e003f */
[----:B------:R-:W-:Y:S02]  /*0640*/  @!UP1 USHF.R.S32.HI UR10, URZ, 0x1f, UR6 ;  /* 0x0000001f3f0a9899 */ /* 0x000fe40008011406 */
[----:B------:R-:W-:Y:S02]  /*0650*/  @UP1 UIMAD UR11, UR15, UR11, UR21 ;  /* 0x0000000b0f0b12a4 */ /* 0x000fe4000f8e0215 */
[----:B------:R-:W-:Y:S02]  /*0660*/  @UP0 UIADD3 UR21, UR13, UR14, URZ ;  /* 0x0000000e0d150290 */ /* 0x000fe4000fffe03f */
[----:B------:R-:W-:Y:S02]  /*0670*/  @!UP1 UIMAD UR10, UR10, UR8, URZ ;  /* 0x000000080a0a92a4 */ /* 0x000fe4000f8e023f */
[----:B------:R-:W-:Y:S02]  /*0680*/  @UP0 UIMAD.WIDE.U32 UR24, UR21, UR4, URZ ;  /* 0x00000004151802a5 */ /* 0x000fe4000f8e003f */
[----:B------:R-:W-:-:S02]  /*0690*/  @!UP1 UIMAD.WIDE.U32 UR28, UR6, UR8, URZ ;  /* 0x00000008061c92a5 */ /* 0x000fc4000f8e003f */
[----:B------:R-:W-:Y:S02]  /*06a0*/  @!UP1 UIMAD UR10, UR6, UR9, UR10 ;  /* 0x00000009060a92a4 */ /* 0x000fe4000f8e020a */
[----:B------:R-:W-:Y:S02]  /*06b0*/  @UP1 UMOV UR8, UR20 ;  /* 0x0000001400081c82 */ /* 0x000fe40008000000 */
[----:B------:R-:W-:Y:S02]  /*06c0*/  @!UP1 UIADD3 UR11, UR29, UR10, URZ ;  /* 0x0000000a1d0b9290 */ /* 0x000fe4000fffe03f */
[----:B------:R-:W-:Y:S02]  /*06d0*/  @UP0 UIMAD UR9, UR21, UR5, UR25 ;  /* 0x00000005150902a4 */ /* 0x000fe4000f8e0219 */
[----:B------:R-:W-:Y:S02]  /*06e0*/  USHF.R.S32.HI UR27, URZ, 0x1f, UR12 ;  /* 0x0000001f3f1b7899 */ /* 0x000fe4000801140c */
[----:B------:R-:W-:-:S02]  /*06f0*/  @!UP1 UMOV UR8, UR28 ;  /* 0x0000001c00089c82 */ /* 0x000fc40008000000 */
[----:B------:R-:W-:Y:S01]  /*0700*/  @UP0 UMOV UR10, UR24 ;  /* 0x00000018000a0c82 */ /* 0x000fe20008000000 */
[----:B------:R-:W-:Y:S05]  /*0710*/  @P0 BRA `(.L_x_100) ;  /* 0x000000d000000947 */ /* 0x000fea0003800000 */
[----:B------:R-:W-:Y:S02]  /*0720*/  USHF.R.S32.HI UR10, URZ, 0x1f, UR13 ;  /* 0x0000001f3f0a7899 */ /* 0x000fe4000801140d */
[----:B------:R-:W-:Y:S02]  /*0730*/  ULDC.64 UR4, c[0x0][0x198] ;  /* 0x0000660000047ab9 */ /* 0x000fe40000000a00 */
[----:B------:R-:W-:Y:S02]  /*0740*/  UIMAD UR10, UR10, UR4, URZ ;  /* 0x000000040a0a72a4 */ /* 0x000fe4000f8e023f */
[----:B------:R-:W-:Y:S02]  /*0750*/  USHF.R.S32.HI UR9, URZ, 0x1f, UR6 ;  /* 0x0000001f3f097899 */ /* 0x000fe40008011406 */
[----:B------:R-:W-:Y:S02]  /*0760*/  UIMAD.WIDE.U32 UR20, UR13, UR4, URZ ;  /* 0x000000040d1472a5 */ /* 0x000fe4000f8e003f */
[----:B------:R-:W-:-:S03]  /*0770*/  UIMAD UR10, UR13, UR5, UR10 ;  /* 0x000000050d0a72a4 */ /* 0x000fc6000f8e020a */
[----:B------:R-:W-:Y:S02]  /*0780*/  ULDC.64 UR4, c[0x0][0x180] ;  /* 0x0000600000047ab9 */ /* 0x000fe40000000a00 */
[----:B------:R-:W-:Y:S02]  /*0790*/  UIMAD UR9, UR9, UR4, URZ ;  /* 0x00000004090972a4 */ /* 0x000fe4000f8e023f */
[----:B------:R-:W-:Y:S02]  /*07a0*/  UIADD3 UR21, UR21, UR10, URZ ;  /* 0x0000000a15157290 */ /* 0x000fe4000fffe03f */
[----:B------:R-:W-:Y:S02]  /*07b0*/  UIMAD UR9, UR6, UR5, UR9 ;  /* 0x00000005060972a4 */ /* 0x000fe4000f8e0209 */
[----:B------:R-:W-:-:S04]  /*07c0*/  UIMAD.WIDE.U32 UR4, UR6, UR4, UR20 ;  /* 0x00000004060472a5 */ /* 0x000fc8000f8e0014 */
[----:B------:R-:W-:-:S03]  /*07d0*/  UIADD3 UR9, UR5, UR9, URZ ;  /* 0x0000000905097290 */ /* 0x000fc6000fffe03f */
[----:B------:R-:W-:Y:S02]  /*07e0*/  UMOV UR10, UR4 ;  /* 0x00000004000a7c82 */ /* 0x000fe40008000000 */
.L_x_100:
[----:B------:R-:W-:Y:S01]  /*07f0*/  IABS R3, c[0x0][0x1c8] ;  /* 0x0000720000037a13 */ /* 0x000fe20000000000 */
[----:B------:R-:W1:Y:S01]  /*0800*/  S2R R0, SR_CTAID.Z ;  /* 0x0000000000007919 */ /* 0x000e620000002700 */
[----:B------:R-:W-:Y:S02]  /*0810*/  ULDC UR4, c[0x0][0x1c8] ;  /* 0x0000720000047ab9 */ /* 0x000fe40000000800 */
[----:B------:R-:W2:Y:S01]  /*0820*/  I2F.RP R6, R3 ;  /* 0x0000000300067306 */ /* 0x000ea20000209400 */
[----:B------:R-:W-:Y:S02]  /*0830*/  ULOP3.LUT UR4, UR12, UR4, URZ, 0x3c, !UPT ;  /* 0x000000040c047292 */ /* 0x000fe4000f8e3c3f */
[----:B------:R-:W-:-:S04]  /*0840*/  @UP0 UIADD3 UR14, UR13, UR14, URZ ;  /* 0x0000000e0d0e0290 */ /* 0x000fc8000fffe03f */
[----:B------:R-:W-:Y:S01]  /*0850*/  ISETP.LE.AND P1, PT, RZ, UR4, PT ;  /* 0x00000004ff007c0c */ /* 0x000fe2000bf23270 */
[----:B------:R-:W-:Y:S02]  /*0860*/  ULDC.64 UR4, c[0x0][0x1a0] ;  /* 0x0000680000047ab9 */ /* 0x000fe40000000a00 */
[----:B------:R-:W-:-:S04]  /*0870*/  @UP0 UIMAD.WIDE.U32 UR24, UR14, UR4, URZ ;  /* 0x000000040e1802a5 */ /* 0x000fc8000f8e003f */
[----:B------:R-:W-:Y:S01]  /*0880*/  @UP0 UIMAD UR14, UR14, UR5, UR25 ;  /* 0x000000050e0e02a4 */ /* 0x000fe2000f8e0219 */
[----:B--2---:R-:W2:Y:S01]  /*0890*/  MUFU.RCP R4, R6 ;  /* 0x0000000600047308 */ /* 0x004ea20000001000 */
[----:B-1----:R-:W-:Y:S02]  /*08a0*/  IABS R0, R0 ;  /* 0x0000000000007213 */ /* 0x002fe40000000000 */
[----:B--2---:R-:W-:-:S05]  /*08b0*/  IADD3 R4, R4, 0xffffffe, RZ ;  /* 0x0ffffffe04047810 */ /* 0x004fca0007ffe0ff */
[----:B------:R-:W1:Y:S02]  /*08c0*/  F2I.FTZ.U32.TRUNC.NTZ R5, R4 ;  /* 0x0000000400057305 */ /* 0x000e64000021f000 */
[----:B-1----:R-:W-:Y:S02]  /*08d0*/  IMAD.MOV R2, RZ, RZ, -R5 ;  /* 0x000000ffff027224 */ /* 0x002fe400078e0a05 */
[----:B------:R-:W-:Y:S02]  /*08e0*/  IMAD.MOV.U32 R4, RZ, RZ, RZ ;  /* 0x000000ffff047224 */ /* 0x000fe400078e00ff */
[----:B------:R-:W-:-:S04]  /*08f0*/  IMAD R2, R2, R3, RZ ;  /* 0x0000000302027224 */ /* 0x000fc800078e02ff */
[----:B------:R-:W-:-:S04]  /*0900*/  IMAD.HI.U32 R5, R5, R2, R4 ;  /* 0x0000000205057227 */ /* 0x000fc800078e0004 */
[----:B------:R-:W-:-:S04]  /*0910*/  IMAD.MOV.U32 R2, RZ, RZ, R0 ;  /* 0x000000ffff027224 */ /* 0x000fc800078e0000 */
[----:B------:R-:W-:-:S04]  /*0920*/  IMAD.HI.U32 R232, R5, R2, RZ ;  /* 0x0000000205e87227 */ /* 0x000fc800078e00ff */
[----:B------:R-:W-:-:S04]  /*0930*/  IMAD.MOV R0, RZ, RZ, -R232 ;  /* 0x000000ffff007224 */ /* 0x000fc800078e0ae8 */
[----:B------:R-:W-:-:S05]  /*0940*/  IMAD R0, R3, R0, R2 ;  /* 0x0000000003007224 */ /* 0x000fca00078e0202 */
[----:B------:R-:W-:-:S13]  /*0950*/  ISETP.GT.U32.AND P2, PT, R3, R0, PT ;  /* 0x000000000300720c */ /* 0x000fda0003f44070 */
[----:B------:R-:W-:Y:S01]  /*0960*/  @!P2 IMAD.IADD R0, R0, 0x1, -R3 ;  /* 0x000000010000a824 */ /* 0x000fe200078e0a03 */
[----:B------:R-:W-:Y:S02]  /*0970*/  @!P2 IADD3 R232, R232, 0x1, RZ ;  /* 0x00000001e8e8a810 */ /* 0x000fe40007ffe0ff */
[----:B------:R-:W-:Y:S02]  /*0980*/  ISETP.NE.AND P2, PT, RZ, c[0x0][0x1c8], PT ;  /* 0x00007200ff007a0c */ /* 0x000fe40003f45270 */
[----:B------:R-:W-:-:S13]  /*0990*/  ISETP.GE.U32.AND P3, PT, R0, R3, PT ;  /* 0x000000030000720c */ /* 0x000fda0003f66070 */
[----:B------:R-:W-:-:S05]  /*09a0*/  @P3 IADD3 R232, R232, 0x1, RZ ;  /* 0x00000001e8e83810 */ /* 0x000fca0007ffe0ff */
[----:B------:R-:W-:Y:S01]  /*09b0*/  @!P1 IMAD.MOV R232, RZ, RZ, -R232 ;  /* 0x000000ffffe89224 */ /* 0x000fe200078e0ae8 */
[----:B------:R-:W-:Y:S01]  /*09c0*/  @!P2 LOP3.LUT R232, RZ, c[0x0][0x1c8], RZ, 0x33, !PT ;  /* 0x00007200ffe8aa12 */ /* 0x000fe200078e33ff */
[----:B------:R-:W-:Y:S05]  /*09d0*/  @P0 BRA `(.L_x_101) ;  /* 0x000000c000000947 */ /* 0x000fea0003800000 */
[----:B------:R-:W-:Y:S02]  /*09e0*/  USHF.R.S32.HI UR14, URZ, 0x1f, UR13 ;  /* 0x0000001f3f0e7899 */ /* 0x000fe4000801140d */
[----:B------:R-:W-:Y:S02]  /*09f0*/  ULDC.64 UR4, c[0x0][0x1a0] ;  /* 0x0000680000047ab9 */ /* 0x000fe40000000a00 */
[----:B------:R-:W-:Y:S02]  /*0a00*/  UIMAD UR14, UR14, UR4, URZ ;  /* 0x000000040e0e72a4 */ /* 0x000fe4000f8e023f */
[----:B------:R-:W-:Y:S02]  /*0a10*/  UIMAD.WIDE.U32 UR20, UR13, UR4, URZ ;  /* 0x000000040d1472a5 */ /* 0x000fe4000f8e003f */
[----:B------:R-:W-:-:S02]  /*0a20*/  UIMAD UR14, UR13, UR5, UR14 ;  /* 0x000000050d0e72a4 */ /* 0x000fc4000f8e020e */
[----:B------:R-:W-:Y:S02]  /*0a30*/  USHF.R.S32.HI UR13, URZ, 0x1f, UR6 ;  /* 0x0000001f3f0d7899 */ /* 0x000fe40008011406 */
[----:B------:R-:W-:Y:S02]  /*0a40*/  ULDC.64 UR4, c[0x0][0x188] ;  /* 0x0000620000047ab9 */ /* 0x000fe40000000a00 */
[----:B------:R-:W-:Y:S02]  /*0a50*/  UIADD3 UR21, UR21, UR14, URZ ;  /* 0x0000000e15157290 */ /* 0x000fe4000fffe03f */
[----:B------:R-:W-:Y:S02]  /*0a60*/  UIMAD UR13, UR13, UR4, URZ ;  /* 0x000000040d0d72a4 */ /* 0x000fe4000f8e023f */
[----:B------:R-:W-:Y:S02]  /*0a70*/  UIMAD.WIDE.U32 UR24, UR6, UR4, UR20 ;  /* 0x00000004061872a5 */ /* 0x000fe4000f8e0014 */
[----:B------:R-:W-:-:S04]  /*0a80*/  UIMAD UR5, UR6, UR5, UR13 ;  /* 0x00000005060572a4 */ /* 0x000fc8000f8e020d */
[----:B------:R-:W-:Y:S02]  /*0a90*/  UIADD3 UR14, UR25, UR5, URZ ;  /* 0x00000005190e7290 */ /* 0x000fe4000fffe03f */
.L_x_101:
[----:B------:R-:W-:Y:S01]  /*0aa0*/  SHF.R.S32.HI R7, RZ, 0x1f, R182 ;  /* 0x0000001fff077819 */ /* 0x000fe200000114b6 */
[----:B------:R-:W1:Y:S01]  /*0ab0*/  S2R R8, SR_CTAID.Z ;  /* 0x0000000000087919 */ /* 0x000e620000002700 */
[----:B------:R-:W-:Y:S01]  /*0ac0*/  ULDC.64 UR4, c[0x0][0x1a8] ;  /* 0x00006a0000047ab9 */ /* 0x000fe20000000a00 */
[----:B------:R-:W-:Y:S01]  /*0ad0*/  IMAD.U32 R21, RZ, RZ, UR16 ;  /* 0x00000010ff157e24 */ /* 0x000fe2000f8e00ff */
[CC--:B------:R-:W-:Y:S01]  /*0ae0*/  LEA.HI R191, R7.reuse, R182.reuse, RZ, 0x2 ;  /* 0x000000b607bf7211 */ /* 0x0c0fe200078f10ff */
[----:B------:R-:W-:Y:S01]  /*0af0*/  UIMAD UR4, UR27, UR4, URZ ;  /* 0x000000041b0472a4 */ /* 0x000fe2000f8e023f */
[----:B------:R-:W-:Y:S01]  /*0b00*/  LEA.HI R10, R7, R182, RZ, 0x3 ;  /* 0x000000b6070a7211 */ /* 0x000fe200078f18ff */
[----:B------:R-:W-:Y:S01]  /*0b10*/  BSSY B0, `(.L_x_102) ;  /* 0x000002f000007945 */ /* 0x000fe20003800000 */
[----:B------:R-:W-:Y:S01]  /*0b20*/  LOP3.LUT R3, R191, 0xfffffffc, RZ, 0xc0, !PT ;  /* 0xfffffffcbf037812 */ /* 0x000fe200078ec0ff */
[----:B------:R-:W-:Y:S01]  /*0b30*/  UIMAD UR4, UR12, UR5, UR4 ;  /* 0x000000050c0472a4 */ /* 0x000fe2000f8e0204 */
        /* <DEDUP_REMOVED lines=9> */
[----:B------:R-:W-:Y:S01]  /*0bd0*/  IADD3 R2, P0, R228, UR8, RZ ;  /* 0x00000008e4027c10 */ /* 0x000fe2000ff1e0ff */
[----:B------:R-:W-:Y:S01]  /*0be0*/  UIADD3 UR8, -UR7, UR17, URZ ;  /* 0x0000001107087290 */ /* 0x000fe2000fffe13f */
[----:B------:R-:W-:-:S02]  /*0bf0*/  LOP3.LUT R3, R5, 0x18, R228, 0xf8, !PT ;  /* 0x0000001805037812 */ /* 0x000fc400078ef8e4 */
[----:B------:R-:W-:Y:S02]  /*0c00*/  SHF.R.U32.HI R0, RZ, 0x3, R5 ;  /* 0x00000003ff007819 */ /* 0x000fe40000011605 */
[----:B------:R-:W-:Y:S02]  /*0c10*/  SHF.R.S32.HI R229, RZ, 0x1f, R228 ;  /* 0x0000001fffe57819 */ /* 0x000fe400000114e4 */
[----:B------:R-:W-:Y:S02]  /*0c20*/  LOP3.LUT R191, R191, 0x7fffffe, RZ, 0xc0, !PT ;  /* 0x07fffffebfbf7812 */ /* 0x000fe400078ec0ff */
[----:B------:R-:W-:Y:S02]  /*0c30*/  LOP3.LUT R0, R3, R0, RZ, 0x3c, !PT ;  /* 0x0000000003007212 */ /* 0x000fe400078e3cff */
[----:B------:R-:W-:Y:S01]  /*0c40*/  IADD3.X R3, R229, UR11, RZ, P0, !PT ;  /* 0x0000000be5037c10 */ /* 0x000fe200087fe4ff */
[C---:B------:R-:W-:Y:S01]  /*0c50*/  IMAD.IADD R191, R16.reuse, 0x1, -R191 ;  /* 0x0000000110bf7824 */ /* 0x040fe200078e0abf */
[----:B------:R-:W-:-:S02]  /*0c60*/  ISETP.GE.AND P0, PT, R16, UR8, PT ;  /* 0x0000000810007c0c */ /* 0x000fc4000bf06270 */
[----:B------:R-:W-:Y:S01]  /*0c70*/  SHF.R.S32.HI R17, RZ, 0x1f, R16 ;  /* 0x0000001fff117819 */ /* 0x000fe20000011410 */
[----:B------:R-:W-:Y:S01]  /*0c80*/  IMAD R191, R6, 0x8, R191 ;  /* 0x0000000806bf7824 */ /* 0x000fe200078e02bf */
[----:B------:R-:W-:Y:S01]  /*0c90*/  SHF.R.S32.HI R235, RZ, 0x1f, R232 ;  /* 0x0000001fffeb7819 */ /* 0x000fe200000114e8 */
[----:B-1----:R-:W-:-:S04]  /*0ca0*/  IMAD.WIDE.U32 R8, R8, c[0x0][0x1a8], R2 ;  /* 0x00006a0008087a25 */ /* 0x002fc800078e0002 */
[----:B------:R-:W-:Y:S01]  /*0cb0*/  IMAD.U32 R191, R191, 0x20, R0 ;  /* 0x00000020bfbf7824 */ /* 0x000fe200078e0000 */
[----:B------:R-:W-:Y:S01]  /*0cc0*/  IADD3 R15, R9, UR4, RZ ;  /* 0x00000004090f7c10 */ /* 0x000fe2000fffe0ff */
[----:B------:R-:W-:-:S04]  /*0cd0*/  IMAD.WIDE R20, R21, 0x80, R16 ;  /* 0x0000008015147825 */ /* 0x000fc800078e0210 */
[----:B------:R-:W-:Y:S01]  /*0ce0*/  IMAD.SHL.U32 R191, R191, 0x2, RZ ;  /* 0x00000002bfbf7824 */ /* 0x000fe200078e00ff */
[----:B------:R-:W-:Y:S05]  /*0cf0*/  @P0 BRA `(.L_x_103) ;  /* 0x0000010000000947 */ /* 0x000fea0003800000 */
[----:B------:R-:W-:-:S13]  /*0d00*/  ISETP.GE.AND P0, PT, R228, c[0x0][0x220], PT ;  /* 0x00008800e4007a0c */ /* 0x000fda0003f06270 */
        /* <DEDUP_REMOVED lines=15> */
.L_x_103:
[----:B------:R-:W-:Y:S05]  /*0e00*/  BSYNC B0 ;  /* 0x0000000000007941 */ /* 0x000fea0003800000 */
.L_x_102:
[----:B------:R-:W-:Y:S01]  /*0e10*/  IADD3 R5, R16, 0x20, RZ ;  /* 0x0000002010057810 */ /* 0x000fe20007ffe0ff */
[----:B------:R-:W-:Y:S03]  /*0e20*/  BSSY B0, `(.L_x_104) ;  /* 0x0000014000007945 */ /* 0x000fe60003800000 */
[----:B------:R-:W-:-:S13]  /*0e30*/  ISETP.GE.AND P0, PT, R5, UR8, PT ;  /* 0x0000000805007c0c */ /* 0x000fda000bf06270 */
[----:B------:R-:W-:Y:S05]  /*0e40*/  @P0 BRA `(.L_x_105) ;  /* 0x0000011000000947 */ /* 0x000fea0003800000 */
[----:B------:R-:W-:-:S13]  /*0e50*/  ISETP.GE.AND P0, PT, R228, c[0x0][0x220], PT ;  /* 0x00008800e4007a0c */ /* 0x000fda0003f06270 */
[----:B------:R3:W-:Y:S01]  /*0e60*/  @P0 STS.128 [R191+0x800], RZ ;  /* 0x000800ffbf000388 */ /* 0x0007e20000000c00 */
[----:B------:R-:W-:Y:S05]  /*0e70*/  @P0 BRA `(.L_x_105) ;  /* 0x000000e000000947 */ /* 0x000fea0003800000 */
[----:B--2---:R-:W-:Y:S01]  /*0e80*/  IADD3 R3, P0, R20, 0x20, RZ ;  /* 0x0000002014037810 */ /* 0x004fe20007f1e0ff */
[----:B------:R-:W-:Y:S01]  /*0e90*/  IMAD.MOV.U32 R22, RZ, RZ, R8 ;  /* 0x000000ffff167224 */ /* 0x000fe200078e0008 */
[----:B------:R-:W-:-:S03]  /*0ea0*/  MOV R23, R15 ;  /* 0x0000000f00177202 */ /* 0x000fc60000000f00 */
[----:B------:R-:W-:Y:S02]  /*0eb0*/  IMAD.X R0, RZ, RZ, R21, P0 ;  /* 0x000000ffff007224 */ /* 0x000fe400000e0615 */
[----:B------:R-:W-:-:S04]  /*0ec0*/  IMAD.WIDE.U32 R22, R3, c[0x0][0x190], R22 ;  /* 0x0000640003167a25 */ /* 0x000fc800078e0016 */
[----:B------:R-:W-:Y:S01]  /*0ed0*/  IMAD R0, R0, c[0x0][0x190], RZ ;  /* 0x0000640000007a24 */ /* 0x000fe200078e02ff */
[----:B------:R-:W-:-:S03]  /*0ee0*/  LEA R2, P0, R22, c[0x0][0x160], 0x1 ;  /* 0x0000580016027a11 */ /* 0x000fc600078008ff */
[----:B------:R-:W-:-:S05]  /*0ef0*/  IMAD R0, R3, c[0x0][0x194], R0 ;  /* 0x0000650003007a24 */ /* 0x000fca00078e0200 */
[----:B------:R-:W-:-:S04]  /*0f00*/  IADD3 R0, R23, R0, RZ ;  /* 0x0000000017007210 */ /* 0x000fc80007ffe0ff */
[----:B------:R-:W-:-:S05]  /*0f10*/  LEA.HI.X R3, R22, c[0x0][0x164], R0, 0x1, P0 ;  /* 0x0000590016037a11 */ /* 0x000fca00000f0c00 */
[----:B------:R-:W-:Y:S01]  /*0f20*/  @!PT LDS RZ, [RZ] ;  /* 0x00000000fffff984 */ /* 0x000fe20000000800 */
[----:B------:R-:W-:Y:S01]  /*0f30*/  @!PT LDS RZ, [RZ] ;  /* 0x00000000fffff984 */ /* 0x000fe20000000800 */
[----:B------:R-:W-:Y:S01]  /*0f40*/  @!PT LDS RZ, [RZ] ;  /* 0x00000000fffff984 */ /* 0x000fe20000000800 */
[----:B------:R2:W-:Y:S02]  /*0f50*/  LDGSTS.E.BYPASS.LTC128B.128 [R191+0x800], [R2.64] ;  /* 0x0080000002bf7fae */ /* 0x0005e4000b901d52 */
.L_x_105:
[----:B------:R-:W-:Y:S05]  /*0f60*/  BSYNC B0 ;  /* 0x0000000000007941 */ /* 0x000fea0003800000 */
.L_x_104:
        /* <DEDUP_REMOVED lines=21> */
.L_x_107:
[----:B------:R-:W-:Y:S05]  /*10c0*/  BSYNC B0 ;  /* 0x0000000000007941 */ /* 0x000fea0003800000 */
.L_x_106:
[----:B--2---:R-:W-:Y:S01]  /*10d0*/  IADD3 R2, R16, 0x60, RZ ;  /* 0x0000006010027810 */ /* 0x004fe20007ffe0ff */
[----:B------:R-:W-:Y:S01]  /*10e0*/  UMOV UR11, 0x7 ;  /* 0x00000007000b7882 */ /* 0x000fe20000000000 */
[----:B------:R-:W-:Y:S01]  /*10f0*/  BSSY B0, `(.L_x_108) ;  /* 0x0000016000007945 */ /* 0x000fe20003800000 */
[----:B------:R-:W-:Y:S01]  /*1100*/  ULDC.64 UR20, c[0x0][0x198] ;  /* 0x0000660000147ab9 */ /* 0x000fe20000000a00 */
[----:B------:R-:W-:Y:S01]  /*1110*/  ISETP.GE.AND P0, PT, R2, UR8, PT ;  /* 0x0000000802007c0c */ /* 0x000fe2000bf06270 */
[----:B------:R-:W-:Y:S02]  /*1120*/  USHF.L.U64.HI UR25, UR20, UR11, UR21 ;  /* 0x0000000b14197299 */ /* 0x000fe40008010215 */
[----:B------:R-:W-:-:S10]  /*1130*/  USHF.L.U32 UR26, UR20, 0x7, URZ ;  /* 0x00000007141a7899 */ /* 0x000fd4000800063f */
        /* <DEDUP_REMOVED lines=17> */
.L_x_109:
[----:B------:R-:W-:Y:S05]  /*1250*/  BSYNC B0 ;  /* 0x0000000000007941 */ /* 0x000fea0003800000 */
.L_x_108:
[-C--:B------:R-:W-:Y:S01]  /*1260*/  LEA.HI R8, R7, R182.reuse, RZ, 0x4 ;  /* 0x000000b607087211 */ /* 0x080fe200078f20ff */
[----:B------:R-:W-:Y:S01]  /*1270*/  IMAD R3, R17, c[0x0][0x198], RZ ;  /* 0x0000660011037a24 */ /* 0x000fe200078e02ff */
[----:B------:R-:W-:Y:S01]  /*1280*/  LOP3.LUT R19, R19, 0xffffffe0, RZ, 0xc0, !PT ;  /* 0xffffffe013137812 */ /* 0x000fe200078ec0ff */
[----:B------:R-:W-:Y:S01]  /*1290*/  IMAD R7, R17, c[0x0][0x1a0], RZ ;  /* 0x0000680011077a24 */ /* 0x000fe200078e02ff */
[----:B------:R-:W-:Y:S01]  /*12a0*/  LOP3.LUT R9, R8, 0xfffffff0, RZ, 0xc0, !PT ;  /* 0xfffffff008097812 */ /* 0x000fe200078ec0ff */
[C-C-:B------:R-:W-:Y:S01]  /*12b0*/  IMAD.WIDE.U32 R20, R16.reuse, c[0x0][0x198], R228.reuse ;  /* 0x0000660010147a25 */ /* 0x140fe200078e00e4 */
[----:B------:R-:W-:Y:S01]  /*12c0*/  BSSY B0, `(.L_x_110) ;  /* 0x0000031000007945 */ /* 0x000fe20003800000 */
[----:B------:R-:W-:Y:S02]  /*12d0*/  IADD3 R19, -R19, R182, RZ ;  /* 0x000000b613137210 */ /* 0x000fe40007ffe1ff */
[----:B-1----:R-:W-:Y:S01]  /*12e0*/  IMAD.WIDE.U32 R14, R16, c[0x0][0x1a0], R228 ;  /* 0x00006800100e7a25 */ /* 0x002fe200078e00e4 */
[----:B------:R-:W-:-:S03]  /*12f0*/  IADD3 R224, P1, R20, UR10, RZ ;  /* 0x0000000a14e07c10 */ /* 0x000fc6000ff3e0ff */
[----:B------:R-:W-:Y:S01]  /*1300*/  IMAD.IADD R9, R182, 0x1, -R9 ;  /* 0x00000001b6097824 */ /* 0x000fe200078e0a09 */
[----:B------:R-:W-:Y:S01]  /*1310*/  IADD3 R14, P0, R14, UR24, RZ ;  /* 0x000000180e0e7c10 */ /* 0x000fe2000ff1e0ff */
[C---:B------:R-:W-:Y:S01]  /*1320*/  IMAD R3, R16.reuse, c[0x0][0x19c], R3 ;  /* 0x0000670010037a24 */ /* 0x040fe200078e0203 */
[----:B------:R-:W-:Y:S01]  /*1330*/  UIADD3 UR24, UR22, -0x1, URZ ;  /* 0xffffffff16187890 */ /* 0x000fe2000fffe03f */
[----:B------:R-:W-:Y:S01]  /*1340*/  IMAD R0, R16, c[0x0][0x1a4], R7 ;  /* 0x0000690010007a24 */ /* 0x000fe200078e0207 */
[----:B------:R-:W-:Y:S01]  /*1350*/  LEA.HI R7, R9, R9, RZ, 0x1 ;  /* 0x0000000909077211 */ /* 0x000fe200078f08ff */
[----:B------:R-:W-:Y:S01]  /*1360*/  IMAD R227, R235, c[0x0][0x1b0], RZ ;  /* 0x00006c00ebe37a24 */ /* 0x000fe200078e02ff */
[----:B------:R-:W-:Y:S01]  /*1370*/  IADD3.X R225, R21, UR9, R3, P1, !PT ;  /* 0x0000000915e17c10 */ /* 0x000fe20008ffe403 */
[----:B------:R-:W-:Y:S01]  /*1380*/  UIMAD UR21, UR24, -0x80, UR23 ;  /* 0xffffff80181578a4 */ /* 0x000fe2000f8e0217 */
[----:B------:R-:W-:Y:S01]  /*1390*/  IADD3.X R15, R15, UR14, R0, P0, !PT ;  /* 0x0000000e0f0f7c10 */ /* 0x000fe200087fe400 */
[C---:B------:R-:W-:Y:S01]  /*13a0*/  IMAD R227, R232.reuse, c[0x0][0x1b4], R227 ;  /* 0x00006d00e8e37a24 */ /* 0x040fe200078e02e3 */
[----:B------:R-:W-:Y:S01]  /*13b0*/  SHF.R.S32.HI R0, RZ, 0x1, R7 ;  /* 0x00000001ff007819 */ /* 0x000fe20000011407 */
[----:B------:R-:W-:Y:S01]  /*13c0*/  IMAD.WIDE.U32 R224, R232, c[0x0][0x1b0], R224 ;  /* 0x00006c00e8e07a25 */ /* 0x000fe200078e00e0 */
[----:B------:R-:W-:Y:S01]  /*13d0*/  SHF.R.S32.HI R11, RZ, 0x1f, R7 ;  /* 0x0000001fff0b7819 */ /* 0x000fe20000011407 */
[----:B------:R-:W-:Y:S01]  /*13e0*/  USHF.R.S32.HI UR14, URZ, 0x1f, UR24 ;  /* 0x0000001f3f0e7899 */ /* 0x000fe20008011418 */
[----:B------:R-:W-:Y:S01]  /*13f0*/  ISETP.GE.AND P0, PT, R16, UR21, PT ;  /* 0x0000001510007c0c */ /* 0x000fe2000bf06270 */
[----:B------:R-:W-:Y:S01]  /*1400*/  UIMAD UR4, UR25, UR24, URZ ;  /* 0x00000018190472a4 */ /* 0x000fe2000f8e023f */
[----:B------:R-:W-:Y:S01]  /*1410*/  LEA.HI R11, R11, R0, RZ, 0x2 ;  /* 0x000000000b0b7211 */ /* 0x000fe200078f10ff */
[----:B------:R-:W-:Y:S01]  /*1420*/  IMAD.MOV.U32 R226, RZ, RZ, R224 ;  /* 0x000000ffffe27224 */ /* 0x000fe200078e00e0 */
[----:B------:R-:W-:Y:S01]  /*1430*/  IADD3 R227, R225, R227, RZ ;  /* 0x000000e3e1e37210 */ /* 0x000fe20007ffe0ff */
[----:B------:R-:W-:Y:S01]  /*1440*/  IMAD R235, R235, c[0x0][0x1b8], RZ ;  /* 0x00006e00ebeb7a24 */ /* 0x000fe200078e02ff */
[----:B------:R-:W-:Y:S01]  /*1450*/  LOP3.LUT R11, R11, 0xfffffffc, RZ, 0xc0, !PT ;  /* 0xfffffffc0b0b7812 */ /* 0x000fe200078ec0ff */
[----:B------:R-:W-:Y:S01]  /*1460*/  UIMAD UR4, UR14, UR26, UR4 ;  /* 0x0000001a0e0472a4 */ /* 0x000fe2000f8e0204 */
[----:B------:R-:W-:Y:S01]  /*1470*/  MOV R21, UR24 ;  /* 0x0000001800157c02 */ /* 0x000fe20008000f00 */
[----:B------:R-:W-:-:S02]  /*1480*/  IMAD R235, R232, c[0x0][0x1bc], R235 ;  /* 0x00006f00e8eb7a24 */ /* 0x000fc400078e02eb */
[----:B------:R-:W-:Y:S02]  /*1490*/  IMAD.IADD R11, R0, 0x1, -R11 ;  /* 0x00000001000b7824 */ /* 0x000fe400078e0a0b */
[----:B------:R-:W-:-:S03]  /*14a0*/  IMAD.WIDE.U32 R20, R21, UR26, R226 ;  /* 0x0000001a15147c25 */ /* 0x000fc6000f8e00e2 */
[----:B------:R-:W-:Y:S01]  /*14b0*/  LOP3.LUT P1, RZ, R11, 0x2, RZ, 0xc0, !PT ;  /* 0x000000020bff7812 */ /* 0x000fe2000782c0ff */
[----:B------:R-:W-:Y:S01]  /*14c0*/  IMAD.MOV.U32 R3, RZ, RZ, 0x10 ;  /* 0x00000010ff037424 */ /* 0x000fe200078e00ff */
[----:B------:R-:W-:Y:S01]  /*14d0*/  IADD3 R23, R21, UR4, RZ ;  /* 0x0000000415177c10 */ /* 0x000fe2000fffe0ff */
[----:B------:R-:W-:-:S03]  /*14e0*/  IMAD.WIDE.U32 R232, R232, c[0x0][0x1b8], R14 ;  /* 0x00006e00e8e87a25 */ /* 0x000fc600078e000e */
[----:B------:R-:W-:Y:S01]  /*14f0*/  SEL R0, R3, 0xfffffff0, !P1 ;  /* 0xfffffff003007807 */ /* 0x000fe20004800000 */
        /* <DEDUP_REMOVED lines=13> */
.L_x_111:
[----:B------:R-:W-:Y:S05]  /*15d0*/  BSYNC B0 ;  /* 0x0000000000007941 */ /* 0x000fea0003800000 */
.L_x_110:
[----:B------:R-:W-:Y:S01]  /*15e0*/  ISETP.GE.AND P0, PT, R5, UR21, PT ;  /* 0x0000001505007c0c */ /* 0x000fe2000bf06270 */
[----:B------:R-:W-:Y:S01]  /*15f0*/  UMOV UR13, 0x5 ;  /* 0x00000005000d7882 */ /* 0x000fe20000000000 */
[----:B------:R-:W-:Y:S01]  /*1600*/  BSSY B0, `(.L_x_112) ;  /* 0x0000010000007945 */ /* 0x000fe20003800000 */
[----:B------:R-:W-:Y:S02]  /*1610*/  ULDC UR9, c[0x0][0x19c] ;  /* 0x0000670000097ab9 */ /* 0x000fe40000000800 */
[----:B------:R-:W-:Y:S02]  /*1620*/  USHF.L.U32 UR10, UR20, 0x5, URZ ;  /* 0x00000005140a7899 */ /* 0x000fe4000800063f */
[----:B------:R-:W-:-:S06]  /*1630*/  USHF.L.U64.HI UR9, UR20, UR13, UR9 ;  /* 0x0000000d14097299 */ /* 0x000fcc0008010209 */
[----:B------:R-:W-:Y:S05]  /*1640*/  @P0 BRA `(.L_x_113) ;  /* 0x000000b000000947 */ /* 0x000fea0003800000 */
[----:B------:R-:W-:-:S13]  /*1650*/  ISETP.GE.AND P0, PT, R228, c[0x0][0x220], PT ;  /* 0x00008800e4007a0c */ /* 0x000fda0003f06270 */
[----:B------:R1:W-:Y:S01]  /*1660*/  @P0 STS.128 [R191+0x2800], RZ ;  /* 0x002800ffbf000388 */ /* 0x0003e20000000c00 */
[----:B------:R-:W-:Y:S05]  /*1670*/  @P0 BRA `(.L_x_113) ;  /* 0x0000008000000947 */ /* 0x000fea0003800000 */
[----:B-1----:R-:W-:-:S04]  /*1680*/  IADD3 R15, P0, R20, UR10, RZ ;  /* 0x0000000a140f7c10 */ /* 0x002fc8000ff1e0ff */
[----:B------:R-:W-:Y:S02]  /*1690*/  IADD3.X R12, R23, UR9, RZ, P0, !PT ;  /* 0x00000009170c7c10 */ /* 0x000fe400087fe4ff */
[----:B------:R-:W-:-:S04]  /*16a0*/  LEA R14, P0, R15, c[0x0][0x168], 0x1 ;  /* 0x00005a000f0e7a11 */ /* 0x000fc800078008ff */
[----:B------:R-:W-:-:S05]  /*16b0*/  LEA.HI.X R15, R15, c[0x0][0x16c], R12, 0x1, P0 ;  /* 0x00005b000f0f7a11 */ /* 0x000fca00000f0c0c */
[----:B------:R-:W-:Y:S01]  /*16c0*/  @!PT LDS RZ, [RZ] ;  /* 0x00000000fffff984 */ /* 0x000fe20000000800 */
[----:B------:R-:W-:Y:S01]  /*16d0*/  @!PT LDS RZ, [RZ] ;  /* 0x00000000fffff984 */ /* 0x000fe20000000800 */
[----:B------:R-:W-:Y:S01]  /*16e0*/  @!PT LDS RZ, [RZ] ;  /* 0x00000000fffff984 */ /* 0x000fe20000000800 */
[----:B------:R1:W-:Y:S04]  /*16f0*/  LDGSTS.E.BYPASS.LTC128B.128 [R191+0x2800], [R14.64] ;  /* 0x028000000ebf7fae */ /* 0x0003e8000b901d52 */
.L_x_113:
[----:B------:R-:W-:Y:S05]  /*1700*/  BSYNC B0 ;  /* 0x0000000000007941 */ /* 0x000fea0003800000 */
.L_x_112:
[----:B------:R-:W-:Y:S01]  /*1710*/  ISETP.GE.AND P0, PT, R4, UR21, PT ;  /* 0x0000001504007c0c */ /* 0x000fe2000bf06270 */
[----:B------:R-:W-:-:S12]  /*1720*/  BSSY B0, `(.L_x_114) ;  /* 0x0000010000007945 */ /* 0x000fd80003800000 */
[----:B------:R-:W-:Y:S05]  /*1730*/  @P0 BRA `(.L_x_115) ;  /* 0x000000e000000947 */ /* 0x000fea0003800000 */
[----:B------:R-:W-:-:S13]  /*1740*/  ISETP.GE.AND P0, PT, R228, c[0x0][0x220], PT ;  /* 0x00008800e4007a0c */ /* 0x000fda0003f06270 */
[----:B------:R1:W-:Y:S01]  /*1750*/  @P0 STS.128 [R191+0x3000], RZ ;  /* 0x003000ffbf000388 */ /* 0x0003e20000000c00 */
[----:B------:R-:W-:Y:S05]  /*1760*/  @P0 BRA `(.L_x_115) ;  /* 0x000000b000000947 */ /* 0x000fea0003800000 */
[----:B-1----:R-:W-:Y:S02]  /*1770*/  IMAD.U32 R14, RZ, RZ, UR20 ;  /* 0x00000014ff0e7e24 */ /* 0x002fe4000f8e00ff */
[----:B------:R-:W-:Y:S02]  /*1780*/  IMAD.MOV.U32 R15, RZ, RZ, c[0x0][0x19c] ;  /* 0x00006700ff0f7624 */ /* 0x000fe400078e00ff */
[----:B------:R-:W-:Y:S01]  /*1790*/  IMAD.U32 R12, RZ, RZ, UR20 ;  /* 0x00000014ff0c7e24 */ /* 0x000fe2000f8e00ff */
        /* <DEDUP_REMOVED lines=8> */
.L_x_115:
[----:B------:R-:W-:Y:S05]  /*1820*/  BSYNC B0 ;  /* 0x0000000000007941 */ /* 0x000fea0003800000 */
.L_x_114:
[----:B------:R-:W-:Y:S01]  /*1830*/  ISETP.GE.AND P0, PT, R2, UR21, PT ;  /* 0x0000001502007c0c */ /* 0x000fe2000bf06270 */
[----:B------:R-:W-:-:S12]  /*1840*/  BSSY B0, `(.L_x_116) ;  /* 0x0000011000007945 */ /* 0x000fd80003800000 */
[----:B------:R-:W-:Y:S05]  /*1850*/  @P0 BRA `(.L_x_117) ;  /* 0x000000f000000947 */ /* 0x000fea0003800000 */
[----:B------:R-:W-:-:S13]  /*1860*/  ISETP.GE.AND P0, PT, R228, c[0x0][0x220], PT ;  /* 0x00008800e4007a0c */ /* 0x000fda0003f06270 */
[----:B------:R1:W-:Y:S01]  /*1870*/  @P0 STS.128 [R191+0x3800], RZ ;  /* 0x003800ffbf000388 */ /* 0x0003e20000000c00 */
[----:B------:R-:W-:Y:S05]  /*1880*/  @P0 BRA `(.L_x_117) ;  /* 0x000000c000000947 */ /* 0x000fea0003800000 */
[----:B------:R-:W-:Y:S01]  /*1890*/  IMAD.U32 R12, RZ, RZ, UR20 ;  /* 0x00000014ff0c7e24 */ /* 0x000fe2000f8e00ff */
[----:B------:R-:W-:Y:S01]  /*18a0*/  ULDC UR4, c[0x0][0x19c] ;  /* 0x0000670000047ab9 */ /* 0x000fe20000000800 */
[----:B------:R-:W-:Y:S01]  /*18b0*/  IMAD.MOV.U32 R22, RZ, RZ, R20 ;  /* 0x000000ffff167224 */ /* 0x000fe200078e0014 */
[----:B------:R-:W-:-:S03]  /*18c0*/  UIMAD UR4, UR4, 0x60, URZ ;  /* 0x00000060040478a4 */ /* 0x000fc6000f8e023f */
[----:B------:R-:W-:-:S05]  /*18d0*/  IMAD.WIDE.U32 R22, R12, 0x60, R22 ;  /* 0x000000600c167825 */ /* 0x000fca00078e0016 */
[----:B------:R-:W-:Y:S02]  /*18e0*/  IADD3 R12, R23, UR4, RZ ;  /* 0x00000004170c7c10 */ /* 0x000fe4000fffe0ff */
[----:B-1----:R-:W-:-:S04]  /*18f0*/  LEA R14, P0, R22, c[0x0][0x168], 0x1 ;  /* 0x00005a00160e7a11 */ /* 0x002fc800078008ff */
[----:B------:R-:W-:-:S05]  /*1900*/  LEA.HI.X R15, R22, c[0x0][0x16c], R12, 0x1, P0 ;  /* 0x00005b00160f7a11 */ /* 0x000fca00000f0c0c */
[----:B------:R-:W-:Y:S01]  /*1910*/  @!PT LDS RZ, [RZ] ;  /* 0x00000000fffff984 */ /* 0x000fe20000000800 */
[----:B------:R-:W-:Y:S01]  /*1920*/  @!PT LDS RZ, [RZ] ;  /* 0x00000000fffff984 */ /* 0x000fe20000000800 */
[----:B------:R-:W-:Y:S01]  /*1930*/  @!PT LDS RZ, [RZ] ;  /* 0x00000000fffff984 */ /* 0x000fe20000000800 */
[----:B------:R1:W-:Y:S04]  /*1940*/  LDGSTS.E.BYPASS.LTC128B.128 [R191+0x3800], [R14.64] ;  /* 0x038000000ebf7fae */ /* 0x0003e8000b901d52 */
.L_x_117:
[----:B------:R-:W-:Y:S05]  /*1950*/  BSYNC B0 ;  /* 0x0000000000007941 */ /* 0x000fea0003800000 */
.L_x_116:
[----:B------:R-:W-:Y:S01]  /*1960*/  ULDC.64 UR4, c[0x0][0x318] ;  /* 0x0000c60000047ab9 */ /* 0x000fe20000000a00 */
[----:B------:R-:W0:Y:S01]  /*1970*/  LDGDEPBAR ;  /* 0x00000000000079af */ /* 0x000e220000000000 */
[----:B------:R-:W-:-:S04]  /*1980*/  UISETP.NE.U32.AND UP1, UPT, URZ, UR4, UPT ;  /* 0x000000043f00728c */ /* 0x000fc8000bf25070 */
[----:B------:R-:W-:-:S03]  /*1990*/  UISETP.NE.AND.EX UP1, UPT, URZ, UR5, UPT, UP1 ;  /* 0x000000053f00728c */ /* 0x000fc6000bf25310 */
[----:B------:R-:W-:-:S03]  /*19a0*/  ULDC.64 UR4, c[0x0][0x320] ;  /* 0x0000c80000047ab9 */ /* 0x000fc60000000a00 */
[----:B------:R-:W-:-:S05]  /*19b0*/  PLOP3.LUT P0, PT, PT, PT, UP1, 0x80, 0x0 ;  /* 0x000000000000781c */ /* 0x000fca0003f0f018 */
[----:B------:R-:W-:Y:S02]  /*19c0*/  @UP1 USHF.R.S32.HI UR28, URZ, 0x1f, UR6 ;  /* 0x0000001f3f1c1899 */ /* 0x000fe40008011406 */
[----:B------:R-:W-:Y:S02]  /*19d0*/  @UP1 UMOV UR30, UR12 ;  /* 0x0000000c001e1c82 */ /* 0x000fe40008000000 */
[----:B------:R-:W-:Y:S02]  /*19e0*/  @UP1 UIMAD UR28, UR28, UR4, URZ ;  /* 0x000000041c1c12a4 */ /* 0x000fe4000f8e023f */
[----:B------:R-:W-:Y:S02]  /*19f0*/  @UP1 UMOV UR31, UR27 ;  /* 0x0000001b001f1c82 */ /* 0x000fe40008000000 */
[----:B------:R-:W-:Y:S01]  /*1a00*/  @UP1 UIMAD.WIDE.U32 UR30, UR6, UR4, UR30 ;  /* 0x00000004061e12a5 */ /* 0x000fe2000f8e001e */
[----:B------:R-:W-:Y:S01]  /*1a10*/  LOP3.LUT R21, R10, 0xfffffff8, RZ, 0xc0, !PT ;  /* 0xfffffff80a157812 */ /* 0x000fe200078ec0ff */
[----:B------:R-:W-:Y:S01]  /*1a20*/  @UP1 UIMAD UR5, UR6, UR5, UR28 ;  /* 0x00000005060512a4 */ /* 0x000fe2000f8e021c */
[----:B-1----:R-:W-:Y:S01]  /*1a30*/  SHF.R.S32.HI R14, RZ, 0x1f, R9 ;  /* 0x0000001fff0e7819 */ /* 0x002fe20000011409 */
[----:B------:R-:W-:Y:S01]  /*1a40*/  ULDC UR4, c[0x0][0x318] ;  /* 0x0000c60000047ab9 */ /* 0x000fe20000000800 */
[----:B------:R-:W-:-:S04]  /*1a50*/  DEPBAR.LE SB0, 0x0 ;  /* 0x000080000000791a */ /* 0x000fc80000000000 */
[----:B------:R-:W-:Y:S02]  /*1a60*/  @UP1 ULEA UR28, UP0, UR30, UR4, 0x2 ;  /* 0x000000041e1c1291 */ /* 0x000fe4000f80103f */
[----:B------:R-:W-:Y:S02]  /*1a70*/  @UP1 UIADD3 UR5, UR31, UR5, URZ ;  /* 0x000000051f051290 */ /* 0x000fe4000fffe03f */
[----:B------:R-:W-:Y:S02]  /*1a80*/  ULDC UR4, c[0x0][0x31c] ;  /* 0x0000c70000047ab9 */ /* 0x000fe40000000800 */
[----:B------:R-:W-:Y:S01]  /*1a90*/  @UP1 ULEA.HI.X UR29, UR30, UR4, UR5, 0x2, UP0 ;  /* 0x000000041e1d1291 */ /* 0x000fe200080f1405 */
[----:B------:R-:W-:-:S05]  /*1aa0*/  IMAD.U32 R22, RZ, RZ, UR28 ;  /* 0x0000001cff167e24 */ /* 0x000fca000f8e00ff */
[----:B------:R-:W-:-:S05]  /*1ab0*/  IMAD.U32 R23, RZ, RZ, UR29 ;  /* 0x0000001dff177e24 */ /* 0x000fca000f8e00ff */
[----:B------:R-:W5:Y:S01]  /*1ac0*/  @P0 LDG.E R15, [R22.64] ;  /* 0x00000012160f0981 */ /* 0x000f62000c1e1900 */
[----:B------:R-:W-:Y:S01]  /*1ad0*/  LOP3.LUT R10, R7, 0x7fffffe, RZ, 0xc0, !PT ;  /* 0x07fffffe070a7812 */ /* 0x000fe200078ec0ff */
[----:B------:R-:W-:Y:S01]  /*1ae0*/  IMAD.SHL.U32 R178, R13, 0x8, RZ ;  /* 0x000000080db27824 */ /* 0x000fe200078e00ff */
[----:B------:R-:W-:Y:S01]  /*1af0*/  SHF.R.S32.HI R17, RZ, 0x4, R8 ;  /* 0x00000004ff117819 */ /* 0x000fe20000011408 */
[----:B------:R-:W-:Y:S01]  /*1b00*/  IMAD.MOV.U32 R234, RZ, RZ, R232 ;  /* 0x000000ffffea7224 */ /* 0x000fe200078e00e8 */
[----:B------:R-:W-:Y:S01]  /*1b10*/  SHF.R.S32.HI R189, RZ, 0x1f, R6 ;  /* 0x0000001fffbd7819 */ /* 0x000fe20000011406 */
[----:B------:R-:W-:Y:S01]  /*1b20*/  IMAD.IADD R10, R9, 0x1, -R10 ;  /* 0x00000001090a7824 */ /* 0x000fe200078e0a0a */
[----:B------:R-:W-:Y:S01]  /*1b30*/  LEA.HI R9, R14, R9, RZ, 0x3 ;  /* 0x000000090e097211 */ /* 0x000fe200078f18ff */
[----:B------:R-:W-:Y:S01]  /*1b40*/  IMAD.U32 R181, RZ, RZ, UR23 ;  /* 0x00000017ffb57e24 */ /* 0x000fe2000f8e00ff */
[----:B------:R-:W5:Y:S01]  /*1b50*/  @P0 MUFU.RCP R14, c[0x0][0x238] ;  /* 0x00008e00000e0b08 */ /* 0x000f620000001000 */
[----:B------:R-:W-:Y:S01]  /*1b60*/  BAR.SYNC.DEFER_BLOCKING 0x0 ;  /* 0x0000000000007b1d */ /* 0x000fe20000010000 */
[----:B------:R-:W-:Y:S01]  /*1b70*/  ISETP.GE.AND P1, PT, R16, UR21, PT ;  /* 0x0000001510007c0c */ /* 0x000fe2000bf26270 */
[----:B------:R-:W-:Y:S01]  /*1b80*/  IMAD.IADD R16, R182, 0x1, -R21 ;  /* 0x00000001b6107824 */ /* 0x000fe200078e0a15 */
[----:B------:R-:W-:Y:S01]  /*1b90*/  LEA.HI R12, R8, R17, RZ, 0x1 ;  /* 0x00000011080c7211 */ /* 0x000fe200078f08ff */
[----:B------:R-:W-:Y:S01]  /*1ba0*/  IMAD.SHL.U32 R9, R9, 0x20, RZ ;  /* 0x0000002009097824 */ /* 0x000fe200078e00ff */
[----:B------:R-:W-:Y:S01]  /*1bb0*/  LEA.HI R189, R189, R6, RZ, 0x2 ;  /* 0x00000006bdbd7211 */ /* 0x000fe200078f10ff */
[----:B------:R-:W-:Y:S01]  /*1bc0*/  IMAD.SHL.U32 R182, R182, 0x2, RZ ;  /* 0x00000002b6b67824 */ /* 0x000fe200078e00ff */
[----:B------:R-:W-:Y:S01]  /*1bd0*/  LOP3.LUT R12, R12, 0xfffffffe, RZ, 0xc0, !PT ;  /* 0xfffffffe0c0c7812 */ /* 0x000fe200078ec0ff */
[----:B------:R-:W-:Y:S01]  /*1be0*/  BSSY B0, `(.L_x_118) ;  /* 0x0000040000007945 */ /* 0x000fe20003800000 */
[----:B------:R-:W-:-:S02]  /*1bf0*/  LOP3.LUT R189, R189, 0xfffffffc, RZ, 0xc0, !PT ;  /* 0xfffffffcbdbd7812 */ /* 0x000fc400078ec0ff */
[----:B------:R-:W-:Y:S01]  /*1c00*/  LEA.HI R8, R16, R16, RZ, 0x1 ;  /* 0x0000001010087211 */ /* 0x000fe200078f08ff */
[----:B------:R-:W-:Y:S01]  /*1c10*/  IMAD.IADD R12, R17, 0x1, -R12 ;  /* 0x00000001110c7824 */ /* 0x000fe200078e0a0c */
[----:B------:R-:W-:Y:S01]  /*1c20*/  LOP3.LUT R9, R9, 0xffffff00, RZ, 0xc0, !PT ;  /* 0xffffff0009097812 */ /* 0x000fe200078ec0ff */
[----:B------:R-:W-:Y:S01]  /*1c30*/  IMAD.IADD R189, R6, 0x1, -R189 ;  /* 0x0000000106bd7824 */ /* 0x000fe200078e0abd */
[----:B------:R-:W-:Y:S01]  /*1c40*/  LOP3.LUT R7, R8, 0x7fffffe, RZ, 0xc0, !PT ;  /* 0x07fffffe08077812 */ /* 0x000fe200078ec0ff */
[----:B------:R-:W-:Y:S01]  /*1c50*/  IMAD.SHL.U32 R179, R12, 0x8, RZ ;  /* 0x000000080cb37824 */ /* 0x000fe200078e00ff */
[C---:B------:R-:W-:Y:S01]  /*1c60*/  LEA R17, R6.reuse, UR7, 0x4 ;  /* 0x0000000706117c11 */ /* 0x040fe2000f8e20ff */
[--C-:B------:R-:W-:Y:S01]  /*1c70*/  IMAD R6, R6, 0x200, R9.reuse ;  /* 0x0000020006067824 */ /* 0x100fe200078e0209 */
[----:B------:R-:W-:Y:S01]  /*1c80*/  SHF.R.S32.HI R8, RZ, 0x1, R8 ;  /* 0x00000001ff087819 */ /* 0x000fe20000011408 */
[----:B------:R-:W-:Y:S01]  /*1c90*/  IMAD R180, R10, 0x20, R9 ;  /* 0x000000200ab47824 */ /* 0x000fe200078e0209 */
[----:B------:R-:W-:Y:S01]  /*1ca0*/  SHF.R.S32.HI R190, RZ, 0x1f, R19 ;  /* 0x0000001fffbe7819 */ /* 0x000fe20000011413 */
[----:B------:R-:W-:Y:S01]  /*1cb0*/  IMAD.SHL.U32 R9, R11, 0x40, RZ ;  /* 0x000000400b097824 */ /* 0x000fe200078e00ff */
[----:B------:R-:W-:Y:S01]  /*1cc0*/  ULDC.64 UR6, c[0x0][0x1a0] ;  /* 0x0000680000067ab9 */ /* 0x000fe20000000a00 */
[----:B------:R1:W-:Y:S01]  /*1cd0*/  @P1 STS [R191+0x4000], RZ ;  /* 0x004000ffbf001388 */ /* 0x0003e20000000800 */
[----:B------:R-:W-:Y:S01]  /*1ce0*/  IMAD.SHL.U32 R11, R8, 0x40, RZ ;  /* 0x00000040080b7824 */ /* 0x000fe200078e00ff */
[----:B------:R-:W-:Y:S01]  /*1cf0*/  USHF.L.U64.HI UR11, UR6, UR11, UR7 ;  /* 0x0000000b060b7299 */ /* 0x000fe20008010207 */
[----:B------:R-:W-:Y:S01]  /*1d00*/  LEA.HI R190, R190, R19, RZ, 0x2 ;  /* 0x00000013bebe7211 */ /* 0x000fe200078f10ff */
[----:B------:R1:W-:Y:S01]  /*1d10*/  @P1 STS [R191+0x4004], RZ ;  /* 0x004004ffbf001388 */ /* 0x0003e20000000800 */
[----:B------:R-:W-:Y:S01]  /*1d20*/  USHF.L.U32 UR12, UR6, 0x7, URZ ;  /* 0x00000007060c7899 */ /* 0x000fe2000800063f */
[----:B------:R-:W-:Y:S01]  /*1d30*/  LOP3.LUT R11, R11, 0xc0, RZ, 0xc0, !PT ;  /* 0x000000c00b0b7812 */ /* 0x000fe200078ec0ff */
[----:B------:R-:W-:Y:S01]  /*1d40*/  UIMAD UR4, UR11, UR24, URZ ;  /* 0x000000180b0472a4 */ /* 0x000fe2000f8e023f */
[----:B------:R1:W-:Y:S01]  /*1d50*/  @P1 STS.64 [R191+0x4008], RZ ;  /* 0x004008ffbf001388 */ /* 0x0003e20000000a00 */
[----:B------:R-:W-:Y:S01]  /*1d60*/  SHF.R.S32.HI R190, RZ, 0x2, R190 ;  /* 0x00000002ffbe7819 */ /* 0x000fe200000114be */
[----:B------:R-:W-:Y:S01]  /*1d70*/  IMAD.IADD R7, R16, 0x1, -R7 ;  /* 0x0000000110077824 */ /* 0x000fe200078e0a07 */
[----:B------:R-:W-:Y:S01]  /*1d80*/  LOP3.LUT R178, R11, 0x8, R178, 0xf8, !PT ;  /* 0x000000080bb27812 */ /* 0x000fe200078ef8b2 */
[----:B------:R-:W-:Y:S01]  /*1d90*/  UIMAD UR14, UR14, UR12, UR4 ;  /* 0x0000000c0e0e72a4 */ /* 0x000fe2000f8e0204 */
[----:B------:R-:W-:Y:S01]  /*1da0*/  SHF.R.U32.HI R11, RZ, 0x3, R11 ;  /* 0x00000003ff0b7819 */ /* 0x000fe2000001160b */
[----:B------:R-:W-:Y:S01]  /*1db0*/  IMAD R6, R10, 0x20, R6 ;  /* 0x000000200a067824 */ /* 0x000fe200078e0206 */
[----:B------:R-:W-:Y:S01]  /*1dc0*/  IADD3 R16, R17, 0x1, R190 ;  /* 0x0000000111107810 */ /* 0x000fe20007ffe0be */
[----:B------:R-:W-:Y:S01]  /*1dd0*/  IMAD R7, R12, 0x8, R7 ;  /* 0x000000080c077824 */ /* 0x000fe200078e0207 */
[----:B------:R-:W-:Y:S01]  /*1de0*/  LOP3.LUT R178, R178, R11, RZ, 0x3c, !PT ;  /* 0x0000000bb2b27212 */ /* 0x000fe200078e3cff */
[----:B------:R-:W-:Y:S01]  /*1df0*/  UMOV UR4, URZ ;  /* 0x0000003f00047c82 */ /* 0x000fe20008000000 */
[----:B------:R-:W-:-:S02]  /*1e00*/  IADD3 R181, R181, -UR17, R16 ;  /* 0x80000011b5b57c10 */ /* 0x000fc4000fffe010 */
[----:B------:R-:W-:Y:S01]  /*1e10*/  LOP3.LUT R182, R182, 0x6, RZ, 0xc0, !PT ;  /* 0x00000006b6b67812 */ /* 0x000fe200078ec0ff */
[----:B------:R-:W-:Y:S01]  /*1e20*/  IMAD.U32 R178, R7, 0x20, R178 ;  /* 0x0000002007b27824 */ /* 0x000fe200078e00b2 */
[----:B------:R-:W-:Y:S01]  /*1e30*/  IADD3 R181, R181, c[0x0][0x2e8], RZ ;  /* 0x0000ba00b5b57a10 */ /* 0x000fe20007ffe0ff */
[----:B-----5:R-:W-:-:S04]  /*1e40*/  @P0 FMUL.FTZ R14, R15, R14 ;  /* 0x0000000e0f0e0220 */ /* 0x020fc80000410000 */
[----:B------:R-:W5:Y:S01]  /*1e50*/  @P0 R2UR UR5, R14 ;  /* 0x000000000e0503c2 */ /* 0x000f6200000e0000 */
[----:B------:R-:W-:Y:S02]  /*1e60*/  LOP3.LUT P0, RZ, R8, 0x2, RZ, 0xc0, !PT ;  /* 0x0000000208ff7812 */ /* 0x000fe4000780c0ff */
[----:B------:R-:W-:Y:S01]  /*1e70*/  LOP3.LUT R8, R9, 0xc0, RZ, 0xc0, !PT ;  /* 0x000000c009087812 */ /* 0x000fe200078ec0ff */
[----:B------:R-:W-:Y:S01]  /*1e80*/  IMAD.U32 R9, RZ, RZ, UR24 ;  /* 0x00000018ff097e24 */ /* 0x000fe2000f8e00ff */
[----:B------:R-:W-:Y:S02]  /*1e90*/  SEL R3, R3, 0xfffffff0, !P0 ;  /* 0xfffffff003037807 */ /* 0x000fe40004000000 */
[----:B------:R-:W-:Y:S02]  /*1ea0*/  LOP3.LUT R179, R8, 0x8, R179, 0xf8, !PT ;  /* 0x0000000808b37812 */ /* 0x000fe400078ef8b3 */
[----:B------:R-:W-:-:S04]  /*1eb0*/  SHF.R.U32.HI R8, RZ, 0x3, R8 ;  /* 0x00000003ff087819 */ /* 0x000fc80000011608 */
[----:B------:R-:W-:Y:S01]  /*1ec0*/  LOP3.LUT R179, R179, R8, RZ, 0x3c, !PT ;  /* 0x00000008b3b37212 */ /* 0x000fe200078e3cff */
[----:B------:R-:W-:-:S04]  /*1ed0*/  IMAD.WIDE.U32 R8, R9, UR12, R234 ;  /* 0x0000000c09087c25 */ /* 0x000fc8000f8e00ea */
[----:B------:R-:W-:Y:S01]  /*1ee0*/  IMAD.IADD R180, R179, 0x1, R180 ;  /* 0x00000001b3b47824 */ /* 0x000fe200078e02b4 */
[----:B------:R-:W-:Y:S01]  /*1ef0*/  IADD3 R11, R9, UR14, RZ ;  /* 0x0000000e090b7c10 */ /* 0x000fe2000fffe0ff */
[----:B------:R-:W-:Y:S01]  /*1f00*/  IMAD.IADD R179, R179, 0x1, R6 ;  /* 0x00000001b3b37824 */ /* 0x000fe200078e0206 */
[----:B-----5:R-:W-:Y:S01]  /*1f10*/  @UP1 UMOV UR4, UR5 ;  /* 0x0000000500041c82 */ /* 0x020fe20008000000 */
[----:B------:R-:W-:Y:S05]  /*1f20*/  @P1 BRA `(.L_x_119) ;  /* 0x000000b000001947 */ /* 0x000fea0003800000 */
[----:B-1----:R-:W-:-:S13]  /*1f30*/  ISETP.GE.AND P0, PT, R228, c[0x0][0x220], PT ;  /* 0x00008800e4007a0c */ /* 0x002fda0003f06270 */
        /* <DEDUP_REMOVED lines=10> */
.L_x_119:
[----:B-1----:R-:W-:Y:S05]  /*1fe0*/  BSYNC B0 ;  /* 0x0000000000007941 */ /* 0x002fea0003800000 */
.L_x_118:
[----:B------:R-:W-:Y:S01]  /*1ff0*/  ISETP.GE.AND P0, PT, R5, UR21, PT ;  /* 0x0000001505007c0c */ /* 0x000fe2000bf06270 */
[----:B------:R-:W-:Y:S01]  /*2000*/  ULDC UR5, c[0x0][0x1a4] ;  /* 0x0000690000057ab9 */ /* 0x000fe20000000800 */
[----:B------:R-:W-:Y:S01]  /*2010*/  BSSY B0, `(.L_x_120) ;  /* 0x0000010000007945 */ /* 0x000fe20003800000 */
[----:B------:R-:W-:Y:S02]  /*2020*/  USHF.L.U32 UR14, UR6, 0x5, URZ ;  /* 0x00000005060e7899 */ /* 0x000fe4000800063f */
[----:B------:R-:W-:-:S08]  /*2030*/  USHF.L.U64.HI UR13, UR6, UR13, UR5 ;  /* 0x0000000d060d7299 */ /* 0x000fd00008010205 */
[----:B------:R1:W-:Y:S01]  /*2040*/  @P0 STS.128 [R191+0x4800], RZ ;  /* 0x004800ffbf000388 */ /* 0x0003e20000000c00 */
[----:B------:R-:W-:Y:S05]  /*2050*/  @P0 BRA `(.L_x_121) ;  /* 0x000000b000000947 */ /* 0x000fea0003800000 */
[----:B------:R-:W-:-:S13]  /*2060*/  ISETP.GE.AND P0, PT, R228, c[0x0][0x220], PT ;  /* 0x00008800e4007a0c */ /* 0x000fda0003f06270 */
[----:B------:R1:W-:Y:S01]  /*2070*/  @P0 STS.128 [R191+0x4800], RZ ;  /* 0x004800ffbf000388 */ /* 0x0003e20000000c00 */
[----:B------:R-:W-:Y:S05]  /*2080*/  @P0 BRA `(.L_x_121) ;  /* 0x0000008000000947 */ /* 0x000fea0003800000 */
[----:B------:R-:W-:-:S04]  /*2090*/  IADD3 R6, P0, R8, UR14, RZ ;  /* 0x0000000e08067c10 */ /* 0x000fc8000ff1e0ff */
[----:B------:R-:W-:Y:S02]  /*20a0*/  IADD3.X R5, R11, UR13, RZ, P0, !PT ;  /* 0x0000000d0b057c10 */ /* 0x000fe400087fe4ff */
[----:B------:R-:W-:-:S04]  /*20b0*/  LEA R12, P0, R6, c[0x0][0x170], 0x1 ;  /* 0x00005c00060c7a11 */ /* 0x000fc800078008ff */
[----:B------:R-:W-:-:S05]  /*20c0*/  LEA.HI.X R13, R6, c[0x0][0x174], R5, 0x1, P0 ;  /* 0x00005d00060d7a11 */ /* 0x000fca00000f0c05 */
[----:B------:R-:W-:Y:S01]  /*20d0*/  @!PT LDS RZ, [RZ] ;  /* 0x00000000fffff984 */ /* 0x000fe20000000800 */
[----:B------:R-:W-:Y:S01]  /*20e0*/  @!PT LDS RZ, [RZ] ;  /* 0x00000000fffff984 */ /* 0x000fe20000000800 */
[----:B------:R-:W-:Y:S01]  /*20f0*/  @!PT LDS RZ, [RZ] ;  /* 0x00000000fffff984 */ /* 0x000fe20000000800 */
[----:B------:R1:W-:Y:S04]  /*2100*/  LDGSTS.E.BYPASS.LTC128B.128 [R191+0x4800], [R12.64] ;  /* 0x048000000cbf7fae */ /* 0x0003e8000b901d52 */
.L_x_121:
[----:B------:R-:W-:Y:S05]  /*2110*/  BSYNC B0 ;  /* 0x0000000000007941 */ /* 0x000fea0003800000 */
.L_x_120:
[----:B------:R-:W-:Y:S01]  /*2120*/  ISETP.GE.AND P0, PT, R4, UR21, PT ;  /* 0x0000001504007c0c */ /* 0x000fe2000bf06270 */
[----:B------:R-:W-:-:S12]  /*2130*/  BSSY B0, `(.L_x_122) ;  /* 0x0000011000007945 */ /* 0x000fd80003800000 */
[----:B------:R1:W-:Y:S01]  /*2140*/  @P0 STS.128 [R191+0x5000], RZ ;  /* 0x005000ffbf000388 */ /* 0x0003e20000000c00 */
[----:B------:R-:W-:Y:S05]  /*2150*/  @P0 BRA `(.L_x_123) ;  /* 0x000000e000000947 */ /* 0x000fea0003800000 */
[----:B------:R-:W-:-:S13]  /*2160*/  ISETP.GE.AND P0, PT, R228, c[0x0][0x220], PT ;  /* 0x00008800e4007a0c */ /* 0x000fda0003f06270 */
[----:B------:R1:W-:Y:S01]  /*2170*/  @P0 STS.128 [R191+0x5000], RZ ;  /* 0x005000ffbf000388 */ /* 0x0003e20000000c00 */
[----:B------:R-:W-:Y:S05]  /*2180*/  @P0 BRA `(.L_x_123) ;  /* 0x000000b000000947 */ /* 0x000fea0003800000 */
[----:B------:R-:W-:Y:S02]  /*2190*/  IMAD.U32 R5, RZ, RZ, UR6 ;  /* 0x00000006ff057e24 */ /* 0x000fe4000f8e00ff */
        /* <DEDUP_REMOVED lines=10> */
.L_x_123:
[----:B------:R-:W-:Y:S05]  /*2240*/  BSYNC B0 ;  /* 0x0000000000007941 */ /* 0x000fea0003800000 */
.L_x_122:
[----:B------:R-:W-:Y:S01]  /*2250*/  ISETP.GE.AND P0, PT, R2, UR21, PT ;  /* 0x0000001502007c0c */ /* 0x000fe2000bf06270 */
[----:B------:R-:W-:-:S12]  /*2260*/  BSSY B0, `(.L_x_124) ;  /* 0x0000012000007945 */ /* 0x000fd80003800000 */
[----:B------:R1:W-:Y:S01]  /*2270*/  @P0 STS.128 [R191+0x5800], RZ ;  /* 0x005800ffbf000388 */ /* 0x0003e20000000c00 */
        /* <DEDUP_REMOVED lines=16> */
.L_x_125:
[----:B------:R-:W-:Y:S05]  /*2380*/  BSYNC B0 ;  /* 0x0000000000007941 */ /* 0x000fea0003800000 */
.L_x_124:
[----:B------:R-:W-:Y:S01]  /*2390*/  IMAD.SHL.U32 R179, R179, 0x2, RZ ;  /* 0x00000002b3b37824 */ /* 0x000fe200078e00ff */
[----:B------:R-:W0:Y:S01]  /*23a0*/  LDGDEPBAR ;  /* 0x00000000000079af */ /* 0x000e220000000000 */
[----:B------:R-:W-:Y:S01]  /*23b0*/  IMAD.SHL.U32 R178, R178, 0x2, RZ ;  /* 0x00000002b2b27824 */ /* 0x000fe200078e00ff */
[----:B------:R-:W-:Y:S01]  /*23c0*/  UISETP.GE.AND UP0, UPT, UR22, 0x2, UPT ;  /* 0x000000021600788c */ /* 0x000fe2000bf06270 */
[----:B------:R-:W-:Y:S01]  /*23d0*/  IMAD R177, R0, 0x2, R179 ;  /* 0x0000000200b17824 */ /* 0x000fe200078e02b3 */
[----:B------:R-:W-:Y:S01]  /*23e0*/  LDSM.16.M88.4 R64, [R179] ;  /* 0x00000000b340783b */ /* 0x000fe20000000200 */
[----:B------:R-:W-:Y:S02]  /*23f0*/  IMAD R2, R3, 0x2, R178 ;  /* 0x0000000203027824 */ /* 0x000fe400078e02b2 */
[----:B------:R-:W-:Y:S01]  /*2400*/  IMAD.U32 R183, RZ, RZ, UR24 ;  /* 0x00000018ffb77e24 */ /* 0x000fe2000f8e00ff */
[----:B------:R-:W5:Y:S03]  /*2410*/  LDSM.16.M88.4 R132, [R178+0x2000] ;  /* 0x00200000b284783b */ /* 0x000f660000000200 */
[----:B------:R-:W-:Y:S01]  /*2420*/  IMAD R183, R183, 0x80, R182 ;  /* 0x00000080b7b77824 */ /* 0x000fe200078e02b6 */
[----:B------:R-:W1:Y:S04]  /*2430*/  LDSM.16.M88.4 R76, [R179+0x1000] ;  /* 0x00100000b34c783b */ /* 0x000e680000000200 */
[----:B------:R-:W2:Y:S04]  /*2440*/  LDSM.16.M88.4 R124, [R178+0x2400] ;  /* 0x00240000b27c783b */ /* 0x000ea80000000200 */
[----:B------:R-:W3:Y:S04]  /*2450*/  LDSM.16.M88.4 R116, [R178+0x2800] ;  /* 0x00280000b274783b */ /* 0x000ee80000000200 */
[----:B------:R-:W4:Y:S04]  /*2460*/  LDSM.16.M88.4 R108, [R178+0x2c00] ;  /* 0x002c0000b26c783b */ /* 0x000f280000000200 */
[----:B------:R-:W2:Y:S04]  /*2470*/  LDSM.16.M88.4 R100, [R178+0x3000] ;  /* 0x00300000b264783b */ /* 0x000ea80000000200 */
[----:B------:R-:W2:Y:S04]  /*2480*/  LDSM.16.M88.4 R92, [R178+0x3400] ;  /* 0x00340000b25c783b */ /* 0x000ea80000000200 */
[----:B------:R-:W2:Y:S04]  /*2490*/  LDSM.16.M88.4 R84, [R178+0x3800] ;  /* 0x00380000b254783b */ /* 0x000ea80000000200 */
[----:B------:R-:W2:Y:S04]  /*24a0*/  LDSM.16.M88.4 R172, [R178+0x3c00] ;  /* 0x003c0000b2ac783b */ /* 0x000ea80000000200 */
[----:B------:R-:W-:Y:S04]  /*24b0*/  LDSM.16.M88.4 R164, [R2+0x2000] ;  /* 0x0020000002a4783b */ /* 0x000fe80000000200 */
[----:B------:R-:W3:Y:S01]  /*24c0*/  LDSM.16.M88.4 R168, [R177+0x1000] ;  /* 0x00100000b1a8783b */ /* 0x000ee20000000200 */
[-C--:B-----5:R-:W-:Y:S03]  /*24d0*/  HMMA.16816.F32.BF16 R136, R64, R132.reuse, RZ ;  /* 0x000000844088723c */ /* 0x0a0fe600000418ff */
[----:B------:R-:W5:Y:S04]  /*24e0*/  LDSM.16.M88.4 R68, [R177] ;  /* 0x00000000b144783b */ /* 0x000f680000000200 */
[----:B------:R-:W4:Y:S01]  /*24f0*/  LDSM.16.M88.4 R72, [R2+0x3c00] ;  /* 0x003c00000248783b */ /* 0x000f220000000200 */
[C---:B-1----:R-:W-:Y:S03]  /*2500*/  HMMA.16816.F32.BF16 R60, R76.reuse, R132, RZ ;  /* 0x000000844c3c723c */ /* 0x042fe600000418ff */
[----:B------:R-:W1:Y:S04]  /*2510*/  LDSM.16.M88.4 R160, [R2+0x2400] ;  /* 0x0024000002a0783b */ /* 0x000e680000000200 */
[----:B------:R-:W1:Y:S01]  /*2520*/  LDSM.16.M88.4 R156, [R2+0x2800] ;  /* 0x00280000029c783b */ /* 0x000e620000000200 */
[-C--:B------:R-:W-:Y:S03]  /*2530*/  HMMA.16816.F32.BF16 R56, R76, R134.reuse, RZ ;  /* 0x000000864c38723c */ /* 0x080fe600000418ff */
[----:B------:R-:W1:Y:S04]  /*2540*/  LDSM.16.M88.4 R152, [R2+0x2c00] ;  /* 0x002c00000298783b */ /* 0x000e680000000200 */
[----:B------:R-:W1:Y:S01]  /*2550*/  LDSM.16.M88.4 R148, [R2+0x3000] ;  /* 0x003000000294783b */ /* 0x000e620000000200 */
[----:B------:R-:W-:Y:S03]  /*2560*/  HMMA.16816.F32.BF16 R132, R64, R134, RZ ;  /* 0x000000864084723c */ /* 0x000fe600000418ff */
[----:B------:R-:W1:Y:S04]  /*2570*/  LDSM.16.M88.4 R144, [R2+0x3400] ;  /* 0x003400000290783b */ /* 0x000e680000000200 */
[----:B------:R5:W1:Y:S01]  /*2580*/  LDSM.16.M88.4 R140, [R2+0x3800] ;  /* 0x00380000028c783b */ /* 0x000a620000000200 */
[----:B--2---:R-:W-:Y:S01]  /*2590*/  HMMA.16816.F32.BF16 R52, R76, R124, RZ ;  /* 0x0000007c4c34723c */ /* 0x004fe200000418ff */
[----:B------:R-:W-:-:S07]  /*25a0*/  DEPBAR.LE SB0, 0x0 ;  /* 0x000080000000791a */ /* 0x000fce0000000000 */
[C---:B---3--:R-:W-:Y:S08]  /*25b0*/  HMMA.16816.F32.BF16 R44, R76.reuse, R116, RZ ;  /* 0x000000744c2c723c */ /* 0x048ff000000418ff */
[----:B----4-:R-:W-:Y:S01]  /*25c0*/  HMMA.16816.F32.BF16 R36, R76, R108, RZ ;  /* 0x0000006c4c24723c */ /* 0x010fe200000418ff */
[----:B-----5:R-:W-:-:S07]  /*25d0*/  IADD3 R2, R178, 0x2000, RZ ;  /* 0x00002000b2027810 */ /* 0x020fce0007ffe0ff */
[----:B------:R-:W-:Y:S01]  /*25e0*/  HMMA.16816.F32.BF16 R28, R76, R100, RZ ;  /* 0x000000644c1c723c */ /* 0x000fe200000418ff */
[----:B------:R-:W-:Y:S01]  /*25f0*/  IMAD R176, R3, 0x2, R2 ;  /* 0x0000000203b07824 */ /* 0x000fe200078e0202 */
[C---:B------:R-:W-:Y:S02]  /*2600*/  IADD3 R2, R181.reuse, 0x8, RZ ;  /* 0x00000008b5027810 */ /* 0x040fe40007ffe0ff */
[----:B------:R-:W-:-:S04]  /*2610*/  IMNMX R3, R181, UR23, PT ;  /* 0x00000017b5037c17 */ /* 0x000fc8000b800200 */
[----:B------:R-:W-:Y:S01]  /*2620*/  HMMA.16816.F32.BF16 R20, R76, R92, RZ ;  /* 0x0000005c4c14723c */ /* 0x000fe200000418ff */
[----:B------:R-:W-:-:S07]  /*2630*/  IMNMX R2, R2, UR23, PT ;  /* 0x0000001702027c17 */ /* 0x000fce000b800200 */
        /* <DEDUP_REMOVED lines=12> */
[----:B------:R-:W-:Y:S08]  /*2700*/  HMMA.16816.F32.BF16 R88, R64, R84, RZ ;  /* 0x000000544058723c */ /* 0x000ff000000418ff */
        /* <DEDUP_REMOVED lines=8> */
[-C--:B------:R-:W-:Y:S08]  /*2790*/  HMMA.16816.F32.BF16 R64, R64, R174.reuse, RZ ;  /* 0x000000ae4040723c */ /* 0x080ff000000418ff */
[----:B------:R-:W-:Y:S08]  /*27a0*/  HMMA.16816.F32.BF16 R76, R76, R174, RZ ;  /* 0x000000ae4c4c723c */ /* 0x000ff000000418ff */
[-C--:B------:R-:W-:Y:S08]  /*27b0*/  HMMA.16816.F32.BF16 R60, R168, R164.reuse, R60 ;  /* 0x000000a4a83c723c */ /* 0x080ff0000004183c */
[C---:B------:R-:W-:Y:S08]  /*27c0*/  HMMA.16816.F32.BF16 R136, R68.reuse, R164, R136 ;  /* 0x000000a44488723c */ /* 0x040ff00000041888 */
[----:B------:R-:W-:Y:S08]  /*27d0*/  HMMA.16816.F32.BF16 R132, R68, R166, R132 ;  /* 0x000000a64484723c */ /* 0x000ff00000041884 */
[-C--:B------:R-:W-:Y:S08]  /*27e0*/  HMMA.16816.F32.BF16 R4, R168, R72.reuse, R4 ;  /* 0x00000048a804723c */ /* 0x080ff00000041804 */
[C---:B------:R-:W-:Y:S07]  /*27f0*/  HMMA.16816.F32.BF16 R80, R68.reuse, R72, R80 ;  /* 0x000000484450723c */ /* 0x040fee0000041850 */
[----:B------:R-:W-:Y:S01]  /*2800*/  IADD3 R72, R183, 0x1, RZ ;  /* 0x00000001b7487810 */ /* 0x000fe20007ffe0ff */
[----:B-1----:R-:W-:Y:S03]  /*2810*/  HMMA.16816.F32.BF16 R128, R68, R160, R128 ;  /* 0x000000a04480723c */ /* 0x002fe60000041880 */
[----:B------:R-:W-:-:S02]  /*2820*/  ISETP.GE.AND P3, PT, R72, R3, PT ;  /* 0x000000034800720c */ /* 0x000fc40003f66270 */
[----:B------:R-:W-:-:S03]  /*2830*/  ISETP.GE.AND P1, PT, R72, R2, PT ;  /* 0x000000024800720c */ /* 0x000fc60003f26270 */
[C---:B------:R-:W-:Y:S08]  /*2840*/  HMMA.16816.F32.BF16 R120, R68.reuse, R156, R120 ;  /* 0x0000009c4478723c */ /* 0x040ff00000041878 */
        /* <DEDUP_REMOVED lines=10> */
[----:B------:R-:W-:Y:S07]  /*28f0*/  HMMA.16816.F32.BF16 R64, R68, R74, R64 ;  /* 0x0000004a4440723c */ /* 0x000fee0000041840 */
[C---:B------:R-:W-:Y:S01]  /*2900*/  IADD3 R70, R183.reuse, 0x8, RZ ;  /* 0x00000008b7467810 */ /* 0x040fe20007ffe0ff */
[----:B------:R-:W-:Y:S01]  /*2910*/  HMMA.16816.F32.BF16 R8, R168, R142, R8 ;  /* 0x0000008ea808723c */ /* 0x000fe20000041808 */
[----:B------:R-:W1:Y:S01]  /*2920*/  I2F R142, R72 ;  /* 0x00000048008e7306 */ /* 0x000e620000201400 */
[----:B------:R-:W-:-:S02]  /*2930*/  IADD3 R71, R183, 0x9, RZ ;  /* 0x00000009b7477810 */ /* 0x000fc40007ffe0ff */
[C---:B------:R-:W-:Y:S02]  /*2940*/  ISETP.GE.AND P2, PT, R70.reuse, R3, PT ;  /* 0x000000034600720c */ /* 0x040fe40003f46270 */
[----:B------:R-:W-:Y:S02]  /*2950*/  ISETP.GE.AND P6, PT, R70, R2, PT ;  /* 0x000000024600720c */ /* 0x000fe40003fc6270 */
[C---:B------:R-:W-:Y:S01]  /*2960*/  HMMA.16816.F32.BF16 R12, R168.reuse, R140, R12 ;  /* 0x0000008ca80c723c */ /* 0x040fe2000004180c */
[----:B------:R-:W2:Y:S06]  /*2970*/  I2F R69, R70 ;  /* 0x0000004600457306 */ /* 0x000eac0000201400 */
[C---:B------:R-:W-:Y:S01]  /*2980*/  IADD3 R141, R181.reuse, 0x40, RZ ;  /* 0x00000040b58d7810 */ /* 0x040fe20007ffe0ff */
[C---:B------:R-:W-:Y:S01]  /*2990*/  HMMA.16816.F32.BF16 R56, R168.reuse, R166, R56 ;  /* 0x000000a6a838723c */ /* 0x040fe20000041838 */
[----:B------:R-:W-:Y:S01]  /*29a0*/  IADD3 R140, R181, 0x48, RZ ;  /* 0x00000048b58c7810 */ /* 0x000fe20007ffe0ff */
[C---:B-1----:R-:W-:Y:S01]  /*29b0*/  FFMA.FTZ R68, R142.reuse, UR4, R137 ;  /* 0x000000048e447c23 */ /* 0x042fe20008010089 */
[----:B------:R-:W-:Y:S01]  /*29c0*/  IMNMX R141, R141, UR23, PT ;  /* 0x000000178d8d7c17 */ /* 0x000fe2000b800200 */
[----:B------:R-:W-:Y:S01]  /*29d0*/  FFMA.FTZ R61, R142, UR4, R61 ;  /* 0x000000048e3d7c23 */ /* 0x000fe2000801003d */
[----:B------:R-:W-:Y:S01]  /*29e0*/  IMNMX R140, R140, UR23, PT ;  /* 0x000000178c8c7c17 */ /* 0x000fe2000b800200 */
[----:B------:R-:W-:Y:S01]  /*29f0*/  FFMA.FTZ R63, R142, UR4, R63 ;  /* 0x000000048e3f7c23 */ /* 0x000fe2000801003f */
[C---:B------:R-:W-:Y:S01]  /*2a00*/  ISETP.GE.AND P0, PT, R72.reuse, R141, PT ;  /* 0x0000008d4800720c */ /* 0x040fe20003f06270 */
[----:B------:R-:W-:Y:S01]  /*2a10*/  HMMA.16816.F32.BF16 R76, R168, R74, R76 ;  /* 0x0000004aa84c723c */ /* 0x000fe2000004184c */
[C---:B--2---:R-:W-:Y:S01]  /*2a20*/  FFMA.FTZ R132, R69.reuse, UR4, R132 ;  /* 0x0000000445847c23 */ /* 0x044fe20008010084 */
[----:B------:R-:W-:Y:S01]  /*2a30*/  ISETP.GE.AND P4, PT, R72, R140, PT ;  /* 0x0000008c4800720c */ /* 0x000fe20003f86270 */
[----:B------:R-:W-:Y:S01]  /*2a40*/  FFMA.FTZ R134, R69, UR4, R134 ;  /* 0x0000000445867c23 */ /* 0x000fe20008010086 */
[----:B------:R-:W-:-:S02]  /*2a50*/  FSEL R68, R68, -INF , !P3 ;  /* 0xff80000044447808 */ /* 0x000fc40005800000 */
[----:B------:R-:W-:Y:S01]  /*2a60*/  ISETP.GE.AND P5, PT, R70, R141, PT ;  /* 0x0000008d4600720c */ /* 0x000fe20003fa6270 */
[----:B------:R-:W-:Y:S01]  /*2a70*/  FFMA.FTZ R74, R142, UR4, R139 ;  /* 0x000000048e4a7c23 */ /* 0x000fe2000801008b */
[C---:B------:R-:W-:Y:S01]  /*2a80*/  HMMA.16816.F32.BF16 R52, R168.reuse, R160, R52 ;  /* 0x000000a0a834723c */ /* 0x040fe20000041834 */
[----:B------:R-:W-:Y:S02]  /*2a90*/  ISETP.GE.AND P3, PT, R70, R140, PT ;  /* 0x0000008c4600720c */ /* 0x000fe40003f66270 */
[----:B------:R-:W-:Y:S01]  /*2aa0*/  FSEL R192, R63, -INF , !P4 ;  /* 0xff8000003fc07808 */ /* 0x000fe20006000000 */
[----:B------:R-:W1:Y:S01]  /*2ab0*/  I2F R70, R71 ;  /* 0x0000004700467306 */ /* 0x000e620000201400 */
[----:B------:R-:W-:Y:S02]  /*2ac0*/  FSEL R74, R74, -INF , !P1 ;  /* 0xff8000004a4a7808 */ /* 0x000fe40004800000 */
[C---:B------:R-:W-:Y:S01]  /*2ad0*/  ISETP.GE.AND P1, PT, R71.reuse, R3, PT ;  /* 0x000000034700720c */ /* 0x040fe20003f26270 */
[----:B------:R-:W-:Y:S01]  /*2ae0*/  HMMA.16816.F32.BF16 R44, R168, R156, R44 ;  /* 0x0000009ca82c723c */ /* 0x000fe2000004182c */
[----:B------:R-:W-:Y:S01]  /*2af0*/  ISETP.GE.AND P4, PT, R71, R141, PT ;  /* 0x0000008d4700720c */ /* 0x000fe20003f86270 */
[C---:B------:R-:W-:Y:S01]  /*2b00*/  FFMA.FTZ R58, R69.reuse, UR4, R58 ;  /* 0x00000004453a7c23 */ /* 0x040fe2000801003a */
[----:B------:R-:W-:Y:S01]  /*2b10*/  FSEL R196, R134, -INF , !P6 ;  /* 0xff80000086c47808 */ /* 0x000fe20007000000 */
[----:B------:R-:W-:Y:S01]  /*2b20*/  FFMA.FTZ R56, R69, UR4, R56 ;  /* 0x0000000445387c23 */ /* 0x000fe20008010038 */
[----:B------:R-:W-:-:S02]  /*2b30*/  IADD3 R69, R183, 0x11, RZ ;  /* 0x00000011b7457810 */ /* 0x000fc40007ffe0ff */
[----:B------:R-:W-:Y:S01]  /*2b40*/  FSEL R72, R58, -INF , !P3 ;  /* 0xff8000003a487808 */ /* 0x000fe20005800000 */
[----:B------:R-:W-:Y:S01]  /*2b50*/  HMMA.16816.F32.BF16 R36, R168, R152, R36 ;  /* 0x00000098a824723c */ /* 0x000fe20000041824 */
[----:B------:R-:W2:Y:S01]  /*2b60*/  I2F R58, R69 ;  /* 0x00000045003a7306 */ /* 0x000ea20000201400 */
[----:B------:R-:W-:Y:S01]  /*2b70*/  FSEL R173, R56, -INF , !P5 ;  /* 0xff80000038ad7808 */ /* 0x000fe20006800000 */
[C---:B-1----:R-:W-:Y:S02]  /*2b80*/  FFMA.FTZ R57, R70.reuse, UR4, R57 ;  /* 0x0000000446397c23 */ /* 0x042fe40008010039 */
[----:B------:R-:W-:-:S03]  /*2b90*/  FFMA.FTZ R135, R70, UR4, R135 ;  /* 0x0000000446877c23 */ /* 0x000fc60008010087 */
[----:B------:R-:W-:Y:S01]  /*2ba0*/  HMMA.16816.F32.BF16 R28, R168, R148, R28 ;  /* 0x00000094a81c723c */ /* 0x000fe2000004181c */
[C---:B------:R-:W-:Y:S01]  /*2bb0*/  FFMA.FTZ R59, R70.reuse, UR4, R59 ;  /* 0x00000004463b7c23 */ /* 0x040fe2000801003b */
[----:B------:R-:W-:Y:S01]  /*2bc0*/  FSEL R175, R57, -INF , !P4 ;  /* 0xff80000039af7808 */ /* 0x000fe20006000000 */
[----:B------:R-:W-:Y:S01]  /*2bd0*/  FFMA.FTZ R133, R70, UR4, R133 ;  /* 0x0000000446857c23 */ /* 0x000fe20008010085 */
[----:B------:R-:W-:-:S04]  /*2be0*/  ISETP.GE.AND P4, PT, R69, R2, PT ;  /* 0x000000024500720c */ /* 0x000fc80003f86270 */
[C---:B------:R-:W-:Y:S01]  /*2bf0*/  HMMA.16816.F32.BF16 R20, R168.reuse, R144, R20 ;  /* 0x00000090a814723c */ /* 0x040fe20000041814 */
[----:B------:R-:W-:Y:S01]  /*2c00*/  FSEL R56, R133, -INF , !P1 ;  /* 0xff80000085387808 */ /* 0x000fe20004800000 */
[C---:B--2---:R-:W-:Y:S02]  /*2c10*/  FFMA.FTZ R55, R58.reuse, UR4, R55 ;  /* 0x000000043a377c23 */ /* 0x044fe40008010037 */
[C---:B------:R-:W-:Y:S02]  /*2c20*/  FFMA.FTZ R129, R58.reuse, UR4, R129 ;  /* 0x000000043a817c23 */ /* 0x040fe40008010081 */
[C---:B------:R-:W-:Y:S02]  /*2c30*/  FFMA.FTZ R131, R58.reuse, UR4, R131 ;  /* 0x000000043a837c23 */ /* 0x040fe40008010083 */
[----:B------:R-:W-:Y:S01]  /*2c40*/  HMMA.16816.F32.BF16 R48, R168, R162, R48 ;  /* 0x000000a2a830723c */ /* 0x000fe20000041830 */
[----:B------:R-:W-:Y:S01]  /*2c50*/  FFMA.FTZ R53, R58, UR4, R53 ;  /* 0x000000043a357c23 */ /* 0x000fe20008010035 */
[----:B------:R-:W-:-:S02]  /*2c60*/  IADD3 R58, R183, 0x20, RZ ;  /* 0x00000020b73a7810 */ /* 0x000fc40007ffe0ff */
[----:B------:R-:W-:-:S04]  /*2c70*/  FSEL R202, R131, -INF , !P4 ;  /* 0xff80000083ca7808 */ /* 0x000fc80006000000 */
[C---:B------:R-:W-:Y:S08]  /*2c80*/  HMMA.16816.F32.BF16 R40, R168.reuse, R158, R40 ;  /* 0x0000009ea828723c */ /* 0x040ff00000041828 */
[C---:B------:R-:W-:Y:S08]  /*2c90*/  HMMA.16816.F32.BF16 R32, R168.reuse, R154, R32 ;  /* 0x0000009aa820723c */ /* 0x040ff00000041820 */
[C---:B------:R-:W-:Y:S08]  /*2ca0*/  HMMA.16816.F32.BF16 R24, R168.reuse, R150, R24 ;  /* 0x00000096a818723c */ /* 0x040ff00000041818 */
[----:B------:R-:W-:Y:S07]  /*2cb0*/  HMMA.16816.F32.BF16 R16, R168, R146, R16 ;  /* 0x00000092a810723c */ /* 0x000fee0000041810 */
[----:B------:R-:W-:-:S02]  /*2cc0*/  FSEL R171, R61, -INF , !P0 ;  /* 0xff8000003dab7808 */ /* 0x000fc40004000000 */
[----:B------:R-:W-:Y:S01]  /*2cd0*/  FSEL R61, R132, -INF , !P2 ;  /* 0xff800000843d7808 */ /* 0x000fe20005000000 */
[----:B------:R-:W-:Y:S01]  /*2ce0*/  BAR.SYNC.DEFER_BLOCKING 0x0 ;  /* 0x0000000000007b1d */ /* 0x000fe20000010000 */
[C---:B------:R-:W-:Y:S02]  /*2cf0*/  ISETP.GE.AND P0, PT, R71.reuse, R2, PT ;  /* 0x000000024700720c */ /* 0x040fe40003f06270 */
[----:B------:R-:W-:Y:S02]  /*2d00*/  ISETP.GE.AND P2, PT, R71, R140, PT ;  /* 0x0000008c4700720c */ /* 0x000fe40003f46270 */
[----:B------:R-:W-:Y:S02]  /*2d10*/  IADD3 R71, R183, 0x10, RZ ;  /* 0x00000010b7477810 */ /* 0x000fe40007ffe0ff */
[----:B------:R-:W-:Y:S02]  /*2d20*/  FSEL R198, R135, -INF , !P0 ;  /* 0xff80000087c67808 */ /* 0x000fe40004000000 */
[----:B------:R-:W1:Y:S01]  /*2d30*/  I2F R63, R71 ;  /* 0x00000047003f7306 */ /* 0x000e620000201400 */
[----:B------:R-:W-:-:S02]  /*2d40*/  ISETP.GE.AND P6, PT, R71, R3, PT ;  /* 0x000000034700720c */ /* 0x000fc40003fc6270 */
[----:B------:R-:W-:Y:S02]  /*2d50*/  FSEL R194, R59, -INF , !P2 ;  /* 0xff8000003bc27808 */ /* 0x000fe40005000000 */
[C---:B------:R-:W-:Y:S02]  /*2d60*/  ISETP.GE.AND P0, PT, R69.reuse, R3, PT ;  /* 0x000000034500720c */ /* 0x040fe40003f06270 */
[-C--:B------:R-:W-:Y:S02]  /*2d70*/  ISETP.GE.AND P2, PT, R69, R141.reuse, PT ;  /* 0x0000008d4500720c */ /* 0x080fe40003f46270 */
[C---:B------:R-:W-:Y:S02]  /*2d80*/  ISETP.GE.AND P1, PT, R71.reuse, R140, PT ;  /* 0x0000008c4700720c */ /* 0x040fe40003f26270 */
[C---:B------:R-:W-:Y:S02]  /*2d90*/  ISETP.GE.AND P3, PT, R71.reuse, R141, PT ;  /* 0x0000008d4700720c */ /* 0x040fe40003f66270 */
[----:B------:R-:W-:-:S02]  /*2da0*/  ISETP.GE.AND P5, PT, R71, R2, PT ;  /* 0x000000024700720c */ /* 0x000fc40003fa6270 */
[----:B------:R-:W-:Y:S01]  /*2db0*/  FSEL R169, R53, -INF , !P2 ;  /* 0xff80000035a97808 */ /* 0x000fe20005000000 */
[C---:B-1----:R-:W-:Y:S02]  /*2dc0*/  FFMA.FTZ R128, R63.reuse, UR4, R128 ;  /* 0x000000043f807c23 */ /* 0x042fe40008010080 */
[C---:B------:R-:W-:Y:S02]  /*2dd0*/  FFMA.FTZ R54, R63.reuse, UR4, R54 ;  /* 0x000000043f367c23 */ /* 0x040fe40008010036 */
[C---:B------:R-:W-:Y:S01]  /*2de0*/  FFMA.FTZ R130, R63.reuse, UR4, R130 ;  /* 0x000000043f827c23 */ /* 0x040fe20008010082 */
[----:B------:R-:W-:Y:S01]  /*2df0*/  FSEL R57, R128, -INF , !P6 ;  /* 0xff80000080397808 */ /* 0x000fe20007000000 */
[----:B------:R-:W-:Y:S01]  /*2e00*/  FFMA.FTZ R52, R63, UR4, R52 ;  /* 0x000000043f347c23 */ /* 0x000fe20008010034 */
[----:B------:R-:W-:Y:S02]  /*2e10*/  ISETP.GE.AND P6, PT, R69, R140, PT ;  /* 0x0000008c4500720c */ /* 0x000fe40003fc6270 */
[----:B------:R-:W-:-:S02]  /*2e20*/  IADD3 R69, R183, 0x18, RZ ;  /* 0x00000018b7457810 */ /* 0x000fc40007ffe0ff */
[----:B------:R-:W-:Y:S02]  /*2e30*/  IADD3 R63, R183, 0x19, RZ ;  /* 0x00000019b73f7810 */ /* 0x000fe40007ffe0ff */
[----:B------:R-:W1:Y:S01]  /*2e40*/  I2F R59, R69 ;  /* 0x00000045003b7306 */ /* 0x000e620000201400 */
[----:B------:R-:W-:Y:S02]  /*2e50*/  FSEL R70, R54, -INF , !P1 ;  /* 0xff80000036467808 */ /* 0x000fe40004800000 */
[----:B------:R-:W-:Y:S02]  /*2e60*/  FSEL R188, R55, -INF , !P6 ;  /* 0xff80000037bc7808 */ /* 0x000fe40007000000 */
[----:B------:R-:W-:Y:S02]  /*2e70*/  FSEL R71, R52, -INF , !P3 ;  /* 0xff80000034477808 */ /* 0x000fe40005800000 */
[----:B------:R-:W-:Y:S01]  /*2e80*/  FSEL R200, R130, -INF , !P5 ;  /* 0xff80000082c87808 */ /* 0x000fe20006800000 */
[----:B------:R-:W2:Y:S01]  /*2e90*/  I2F R54, R63 ;  /* 0x0000003f00367306 */ /* 0x000ea20000201400 */
[----:B------:R-:W-:-:S02]  /*2ea0*/  FSEL R52, R129, -INF , !P0 ;  /* 0xff80000081347808 */ /* 0x000fc40004000000 */
[C---:B------:R-:W-:Y:S02]  /*2eb0*/  ISETP.GE.AND P5, PT, R69.reuse, R3, PT ;  /* 0x000000034500720c */ /* 0x040fe40003fa6270 */
[C---:B------:R-:W-:Y:S02]  /*2ec0*/  ISETP.GE.AND P0, PT, R69.reuse, R140, PT ;  /* 0x0000008c4500720c */ /* 0x040fe40003f06270 */
[----:B------:R-:W-:Y:S01]  /*2ed0*/  ISETP.GE.AND P1, PT, R69, R141, PT ;  /* 0x0000008d4500720c */ /* 0x000fe20003f26270 */
[----:B------:R-:W3:Y:S01]  /*2ee0*/  I2F R55, R58 ;  /* 0x0000003a00377306 */ /* 0x000ee20000201400 */
[----:B-1----:R-:W-:Y:S01]  /*2ef0*/  FFMA.FTZ R124, R59, UR4, R124 ;  /* 0x000000043b7c7c23 */ /* 0x002fe2000801007c */
[----:B------:R-:W-:Y:S01]  /*2f00*/  ISETP.GE.AND P4, PT, R63, R3, PT ;  /* 0x000000033f00720c */ /* 0x000fe20003f86270 */
[----:B------:R-:W-:Y:S01]  /*2f10*/  FFMA.FTZ R50, R59, UR4, R50 ;  /* 0x000000043b327c23 */ /* 0x000fe20008010032 */
[----:B------:R-:W-:Y:S01]  /*2f20*/  ISETP.GE.AND P3, PT, R69, R2, PT ;  /* 0x000000024500720c */ /* 0x000fe20003f66270 */
[C---:B------:R-:W-:Y:S01]  /*2f30*/  FFMA.FTZ R48, R59.reuse, UR4, R48 ;  /* 0x000000043b307c23 */ /* 0x040fe20008010030 */
[----:B------:R-:W-:Y:S01]  /*2f40*/  FSEL R53, R124, -INF , !P5 ;  /* 0xff8000007c357808 */ /* 0x000fe20006800000 */
[----:B------:R-:W-:Y:S01]  /*2f50*/  FFMA.FTZ R126, R59, UR4, R126 ;  /* 0x000000043b7e7c23 */ /* 0x000fe2000801007e */
[----:B------:R-:W-:Y:S01]  /*2f60*/  IADD3 R59, R183, 0x21, RZ ;  /* 0x00000021b73b7810 */ /* 0x000fe20007ffe0ff */
[----:B--2---:R-:W-:Y:S01]  /*2f70*/  FFMA.FTZ R125, R54, UR4, R125 ;  /* 0x00000004367d7c23 */ /* 0x004fe2000801007d */
[----:B------:R-:W-:Y:S01]  /*2f80*/  FSEL R186, R50, -INF , !P0 ;  /* 0xff80000032ba7808 */ /* 0x000fe20004000000 */
[C---:B------:R-:W-:Y:S01]  /*2f90*/  FFMA.FTZ R51, R54.reuse, UR4, R51 ;  /* 0x0000000436337c23 */ /* 0x040fe20008010033 */
[-C--:B------:R-:W-:Y:S01]  /*2fa0*/  ISETP.GE.AND P5, PT, R63, R140.reuse, PT ;  /* 0x0000008c3f00720c */ /* 0x080fe20003fa6270 */
[C---:B------:R-:W-:Y:S01]  /*2fb0*/  FFMA.FTZ R127, R54.reuse, UR4, R127 ;  /* 0x00000004367f7c23 */ /* 0x040fe2000801007f */
[----:B------:R-:W1:Y:S01]  /*2fc0*/  I2F R50, R59 ;  /* 0x0000003b00327306 */ /* 0x000e620000201400 */
[----:B------:R-:W-:Y:S01]  /*2fd0*/  FFMA.FTZ R49, R54, UR4, R49 ;  /* 0x0000000436317c23 */ /* 0x000fe20008010031 */
[----:B------:R-:W-:Y:S01]  /*2fe0*/  IADD3 R54, R183, 0x28, RZ ;  /* 0x00000028b7367810 */ /* 0x000fe20007ffe0ff */
[C---:B---3--:R-:W-:Y:S01]  /*2ff0*/  FFMA.FTZ R46, R55.reuse, UR4, R46 ;  /* 0x00000004372e7c23 */ /* 0x048fe2000801002e */
[----:B------:R-:W-:Y:S01]  /*3000*/  FSEL R167, R48, -INF , !P1 ;  /* 0xff80000030a77808 */ /* 0x000fe20004800000 */
[----:B------:R-:W-:Y:S01]  /*3010*/  FFMA.FTZ R120, R55, UR4, R120 ;  /* 0x0000000437787c23 */ /* 0x000fe20008010078 */
[----:B------:R-:W-:Y:S01]  /*3020*/  FSEL R48, R125, -INF , !P4 ;  /* 0xff8000007d307808 */ /* 0x000fe20006000000 */
[----:B------:R-:W-:Y:S01]  /*3030*/  FFMA.FTZ R122, R55, UR4, R122 ;  /* 0x00000004377a7c23 */ /* 0x000fe2000801007a */
[----:B------:R-:W-:Y:S01]  /*3040*/  FSEL R184, R51, -INF , !P5 ;  /* 0xff80000033b87808 */ /* 0x000fe20006800000 */
[----:B------:R-:W-:Y:S01]  /*3050*/  FFMA.FTZ R44, R55, UR4, R44 ;  /* 0x00000004372c7c23 */ /* 0x000fe2000801002c */
[----:B------:R-:W-:Y:S01]  /*3060*/  ISETP.GE.AND P4, PT, R58, R140, PT ;  /* 0x0000008c3a00720c */ /* 0x000fe20003f86270 */
[----:B------:R-:W2:Y:S01]  /*3070*/  I2F R51, R54 ;  /* 0x0000003600337306 */ /* 0x000ea20000201400 */
[----:B------:R-:W-:-:S02]  /*3080*/  IADD3 R55, R183, 0x29, RZ ;  /* 0x00000029b7377810 */ /* 0x000fc40007ffe0ff */
[----:B------:R-:W-:Y:S02]  /*3090*/  FSEL R172, R46, -INF , !P4 ;  /* 0xff8000002eac7808 */ /* 0x000fe40006000000 */
[CC--:B------:R-:W-:Y:S01]  /*30a0*/  ISETP.GE.AND P2, PT, R63.reuse, R2.reuse, PT ;  /* 0x000000023f00720c */ /* 0x0c0fe20003f46270 */
[----:B-1----:R-:W-:Y:S01]  /*30b0*/  FFMA.FTZ R121, R50, UR4, R121 ;  /* 0x0000000432797c23 */ /* 0x002fe20008010079 */
[----:B------:R-:W-:Y:S01]  /*30c0*/  ISETP.GE.AND P6, PT, R63, R141, PT ;  /* 0x0000008d3f00720c */ /* 0x000fe20003fc6270 */
[----:B------:R-:W1:Y:S01]  /*30d0*/  I2F R46, R55 ;  /* 0x00000037002e7306 */ /* 0x000e620000201400 */
[----:B------:R-:W-:Y:S01]  /*30e0*/  FSEL R204, R126, -INF , !P3 ;  /* 0xff8000007ecc7808 */ /* 0x000fe20005800000 */
[----:B------:R-:W-:Y:S01]  /*30f0*/  FFMA.FTZ R45, R50, UR4, R45 ;  /* 0x00000004322d7c23 */ /* 0x000fe2000801002d */
[----:B------:R-:W-:Y:S01]  /*3100*/  ISETP.GE.AND P3, PT, R58, R3, PT ;  /* 0x000000033a00720c */ /* 0x000fe20003f66270 */
[----:B------:R-:W-:Y:S01]  /*3110*/  FFMA.FTZ R47, R50, UR4, R47 ;  /* 0x00000004322f7c23 */ /* 0x000fe2000801002f */
[----:B------:R-:W-:Y:S01]  /*3120*/  ISETP.GE.AND P0, PT, R58, R141, PT ;  /* 0x0000008d3a00720c */ /* 0x000fe20003f06270 */
[----:B------:R-:W-:Y:S01]  /*3130*/  FFMA.FTZ R123, R50, UR4, R123 ;  /* 0x00000004327b7c23 */ /* 0x000fe2000801007b */
[----:B------:R-:W-:Y:S01]  /*3140*/  FSEL R206, R127, -INF , !P2 ;  /* 0xff8000007fce7808 */ /* 0x000fe20005000000 */
[C---:B--2---:R-:W-:Y:S01]  /*3150*/  FFMA.FTZ R116, R51.reuse, UR4, R116 ;  /* 0x0000000433747c23 */ /* 0x044fe20008010074 */
[----:B------:R-:W-:Y:S01]  /*3160*/  ISETP.GE.AND P1, PT, R58, R2, PT ;  /* 0x000000023a00720c */ /* 0x000fe20003f26270 */
[----:B------:R-:W-:Y:S01]  /*3170*/  FFMA.FTZ R42, R51, UR4, R42 ;  /* 0x00000004332a7c23 */ /* 0x000fe2000801002a */
[----:B------:R-:W-:Y:S01]  /*3180*/  ISETP.GE.AND P2, PT, R59, R3, PT ;  /* 0x000000033b00720c */ /* 0x000fe20003f46270 */
[----:B------:R-:W-:Y:S01]  /*3190*/  FFMA.FTZ R40, R51, UR4, R40 ;  /* 0x0000000433287c23 */ /* 0x000fe20008010028 */
[----:B------:R-:W-:Y:S01]  /*31a0*/  FSEL R73, R49, -INF , !P6 ;  /* 0xff80000031497808 */ /* 0x000fe20007000000 */
[----:B------:R-:W-:Y:S01]  /*31b0*/  FFMA.FTZ R118, R51, UR4, R118 ;  /* 0x0000000433767c23 */ /* 0x000fe20008010076 */
[----:B------:R-:W-:Y:S01]  /*31c0*/  FSEL R49, R120, -INF , !P3 ;  /* 0xff80000078317808 */ /* 0x000fe20005800000 */
[----:B-1----:R-:W-:Y:S01]  /*31d0*/  FFMA.FTZ R43, R46, UR4, R43 ;  /* 0x000000042e2b7c23 */ /* 0x002fe2000801002b */
[----:B------:R-:W-:Y:S01]  /*31e0*/  FSEL R165, R44, -INF , !P0 ;  /* 0xff8000002ca57808 */ /* 0x000fe20004000000 */
[C---:B------:R-:W-:Y:S01]  /*31f0*/  FFMA.FTZ R117, R46.reuse, UR4, R117 ;  /* 0x000000042e757c23 */ /* 0x040fe20008010075 */
[C---:B------:R-:W-:Y:S01]  /*3200*/  ISETP.GE.AND P5, PT, R59.reuse, R141, PT ;  /* 0x0000008d3b00720c */ /* 0x040fe20003fa6270 */
[C---:B------:R-:W-:Y:S01]  /*3210*/  FFMA.FTZ R119, R46.reuse, UR4, R119 ;  /* 0x000000042e777c23 */ /* 0x040fe20008010077 */
[----:B------:R-:W-:Y:S01]  /*3220*/  ISETP.GE.AND P3, PT, R59, R140, PT ;  /* 0x0000008c3b00720c */ /* 0x000fe20003f66270 */
[----:B------:R-:W-:Y:S01]  /*3230*/  FFMA.FTZ R41, R46, UR4, R41 ;  /* 0x000000042e297c23 */ /* 0x000fe20008010029 */
[----:B------:R-:W-:-:S02]  /*3240*/  FSEL R122, R122, -INF , !P1 ;  /* 0xff8000007a7a7808 */ /* 0x000fc40004800000 */
[----:B------:R-:W-:Y:S02]  /*3250*/  FSEL R44, R121, -INF , !P2 ;  /* 0xff800000792c7808 */ /* 0x000fe40005000000 */
[C---:B------:R-:W-:Y:S02]  /*3260*/  ISETP.GE.AND P1, PT, R54.reuse, R3, PT ;  /* 0x000000033600720c */ /* 0x040fe40003f26270 */
[----:B------:R-:W-:Y:S02]  /*3270*/  ISETP.GE.AND P2, PT, R54, R140, PT ;  /* 0x0000008c3600720c */ /* 0x000fe40003f46270 */
[C---:B------:R-:W-:Y:S02]  /*3280*/  IADD3 R50, R183.reuse, 0x30, RZ ;  /* 0x00000030b7327810 */ /* 0x040fe40007ffe0ff */
[----:B------:R-:W-:Y:S02]  /*3290*/  IADD3 R51, R183, 0x31, RZ ;  /* 0x00000031b7337810 */ /* 0x000fe40007ffe0ff */
[----:B------:R-:W-:-:S02]  /*32a0*/  FSEL R163, R45, -INF , !P5 ;  /* 0xff8000002da37808 */ /* 0x000fc40006800000 */
[----:B------:R-:W-:Y:S02]  /*32b0*/  FSEL R170, R47, -INF , !P3 ;  /* 0xff8000002faa7808 */ /* 0x000fe40005800000 */
[----:B------:R-:W-:Y:S01]  /*32c0*/  FSEL R45, R116, -INF , !P1 ;  /* 0xff800000742d7808 */ /* 0x000fe20004800000 */
[----:B------:R-:W1:Y:S01]  /*32d0*/  I2F R47, R50 ;  /* 0x00000032002f7306 */ /* 0x000e620000201400 */
[----:B------:R-:W-:Y:S02]  /*32e0*/  FSEL R120, R42, -INF , !P2 ;  /* 0xff8000002a787808 */ /* 0x000fe40005000000 */
[----:B------:R-:W-:Y:S02]  /*32f0*/  ISETP.GE.AND P1, PT, R55, R140, PT ;  /* 0x0000008c3700720c */ /* 0x000fe40003f26270 */
[----:B------:R-:W-:Y:S02]  /*3300*/  IADD3 R46, R183, 0x38, RZ ;  /* 0x00000038b72e7810 */ /* 0x000fe40007ffe0ff */
[----:B------:R-:W-:Y:S01]  /*3310*/  FSEL R116, R43, -INF , !P1 ;  /* 0xff8000002b747808 */ /* 0x000fe20004800000 */
[----:B------:R-:W2:Y:S01]  /*3320*/  I2F R42, R51 ;  /* 0x00000033002a7306 */ /* 0x000ea20000201400 */
[----:B------:R-:W-:-:S02]  /*3330*/  ISETP.GE.AND P6, PT, R59, R2, PT ;  /* 0x000000023b00720c */ /* 0x000fc40003fc6270 */
[C---:B------:R-:W-:Y:S02]  /*3340*/  ISETP.GE.AND P4, PT, R54.reuse, R141, PT ;  /* 0x0000008d3600720c */ /* 0x040fe40003f86270 */
[----:B------:R-:W-:Y:S02]  /*3350*/  FSEL R208, R123, -INF , !P6 ;  /* 0xff8000007bd07808 */ /* 0x000fe40007000000 */
[-C--:B------:R-:W-:Y:S01]  /*3360*/  ISETP.GE.AND P0, PT, R54, R2.reuse, PT ;  /* 0x000000023600720c */ /* 0x080fe20003f06270 */
[----:B------:R-:W3:Y:S01]  /*3370*/  I2F R43, R46 ;  /* 0x0000002e002b7306 */ /* 0x000ee20000201400 */
[----:B------:R-:W-:Y:S01]  /*3380*/  ISETP.GE.AND P6, PT, R55, R3, PT ;  /* 0x000000033700720c */ /* 0x000fe20003fc6270 */
[----:B-1----:R-:W-:Y:S01]  /*3390*/  FFMA.FTZ R112, R47, UR4, R112 ;  /* 0x000000042f707c23 */ /* 0x002fe20008010070 */
[----:B------:R-:W-:Y:S01]  /*33a0*/  ISETP.GE.AND P5, PT, R55, R2, PT ;  /* 0x000000023700720c */ /* 0x000fe20003fa6270 */
[C---:B------:R-:W-:Y:S01]  /*33b0*/  FFMA.FTZ R36, R47.reuse, UR4, R36 ;  /* 0x000000042f247c23 */ /* 0x040fe20008010024 */
[----:B------:R-:W-:Y:S01]  /*33c0*/  FSEL R161, R40, -INF , !P4 ;  /* 0xff80000028a17808 */ /* 0x000fe20006000000 */
[----:B------:R-:W-:Y:S01]  /*33d0*/  FFMA.FTZ R38, R47, UR4, R38 ;  /* 0x000000042f267c23 */ /* 0x000fe20008010026 */
[----:B------:R-:W-:Y:S01]  /*33e0*/  ISETP.GE.AND P3, PT, R55, R141, PT ;  /* 0x0000008d3700720c */ /* 0x000fe20003f66270 */
[----:B------:R-:W-:Y:S01]  /*33f0*/  FFMA.FTZ R114, R47, UR4, R114 ;  /* 0x000000042f727c23 */ /* 0x000fe20008010072 */
[----:B------:R-:W-:Y:S01]  /*3400*/  FSEL R210, R118, -INF , !P0 ;  /* 0xff80000076d27808 */ /* 0x000fe20004000000 */
[C---:B--2---:R-:W-:Y:S01]  /*3410*/  FFMA.FTZ R113, R42.reuse, UR4, R113 ;  /* 0x000000042a717c23 */ /* 0x044fe20008010071 */
[----:B------:R-:W-:Y:S01]  /*3420*/  FSEL R40, R117, -INF , !P6 ;  /* 0xff80000075287808 */ /* 0x000fe20007000000 */
[----:B------:R-:W-:Y:S01]  /*3430*/  FFMA.FTZ R216, R42, UR4, R115 ;  /* 0x000000042ad87c23 */ /* 0x000fe20008010073 */
[----:B------:R-:W-:Y:S01]  /*3440*/  ISETP.GE.AND P0, PT, R50, R3, PT ;  /* 0x000000033200720c */ /* 0x000fe20003f06270 */
[----:B------:R-:W-:Y:S01]  /*3450*/  FFMA.FTZ R39, R42, UR4, R39 ;  /* 0x000000042a277c23 */ /* 0x000fe20008010027 */
[----:B------:R-:W-:Y:S01]  /*3460*/  ISETP.GE.AND P2, PT, R50, R141, PT ;  /* 0x0000008d3200720c */ /* 0x000fe20003f46270 */
[----:B------:R-:W-:Y:S01]  /*3470*/  FFMA.FTZ R37, R42, UR4, R37 ;  /* 0x000000042a257c23 */ /* 0x000fe20008010025 */
[----:B------:R-:W-:Y:S01]  /*3480*/  ISETP.GE.AND P6, PT, R50, R140, PT ;  /* 0x0000008c3200720c */ /* 0x000fe20003fc6270 */
[----:B---3--:R-:W-:Y:S01]  /*3490*/  FFMA.FTZ R34, R43, UR4, R34 ;  /* 0x000000042b227c23 */ /* 0x008fe20008010022 */
[----:B------:R-:W-:Y:S01]  /*34a0*/  FSEL R212, R119, -INF , !P5 ;  /* 0xff80000077d47808 */ /* 0x000fe20006800000 */
[----:B------:R-:W-:Y:S01]  /*34b0*/  FFMA.FTZ R108, R43, UR4, R108 ;  /* 0x000000042b6c7c23 */ /* 0x000fe2000801006c */
[----:B------:R-:W-:Y:S01]  /*34c0*/  ISETP.GE.AND P5, PT, R51, R3, PT ;  /* 0x000000033300720c */ /* 0x000fe20003fa6270 */
[----:B------:R-:W-:Y:S01]  /*34d0*/  FFMA.FTZ R32, R43, UR4, R32 ;  /* 0x000000042b207c23 */ /* 0x000fe20008010020 */
[----:B------:R-:W-:Y:S01]  /*34e0*/  IADD3 R47, R183, 0x39, RZ ;  /* 0x00000039b72f7810 */ /* 0x000fe20007ffe0ff */
[----:B------:R-:W-:Y:S01]  /*34f0*/  FFMA.FTZ R110, R43, UR4, R110 ;  /* 0x000000042b6e7c23 */ /* 0x000fe2000801006e */
[----:B------:R-:W-:-:S02]  /*3500*/  FSEL R131, R41, -INF , !P3 ;  /* 0xff80000029837808 */ /* 0x000fc40005800000 */
[----:B------:R-:W-:Y:S02]  /*3510*/  FSEL R41, R112, -INF , !P0 ;  /* 0xff80000070297808 */ /* 0x000fe40004000000 */
[----:B------:R-:W-:Y:S02]  /*3520*/  FSEL R115, R36, -INF , !P2 ;  /* 0xff80000024737808 */ /* 0x000fe40005000000 */
[----:B------:R-:W-:Y:S02]  /*3530*/  FSEL R130, R38, -INF , !P6 ;  /* 0xff80000026827808 */ /* 0x000fe40007000000 */
[-C--:B------:R-:W-:Y:S01]  /*3540*/  ISETP.GE.AND P0, PT, R51, R140.reuse, PT ;  /* 0x0000008c3300720c */ /* 0x080fe20003f06270 */
[----:B------:R-:W1:Y:S01]  /*3550*/  I2F R38, R47 ;  /* 0x0000002f00267306 */ /* 0x000e620000201400 */
[----:B------:R-:W-:Y:S02]  /*3560*/  FSEL R36, R113, -INF , !P5 ;  /* 0xff80000071247808 */ /* 0x000fe40006800000 */
[----:B------:R-:W-:-:S02]  /*3570*/  ISETP.GE.AND P5, PT, R46, R140, PT ;  /* 0x0000008c2e00720c */ /* 0x000fc40003fa6270 */
[C---:B------:R-:W-:Y:S02]  /*3580*/  IADD3 R42, R183.reuse, 0x40, RZ ;  /* 0x00000040b72a7810 */ /* 0x040fe40007ffe0ff */
[----:B------:R-:W-:Y:S02]  /*3590*/  IADD3 R43, R183, 0x41, RZ ;  /* 0x00000041b72b7810 */ /* 0x000fe40007ffe0ff */
[----:B------:R-:W-:Y:S02]  /*35a0*/  FSEL R166, R39, -INF , !P0 ;  /* 0xff80000027a67808 */ /* 0x000fe40004000000 */
[----:B------:R-:W2:Y:S01]  /*35b0*/  I2F R39, R42 ;  /* 0x0000002a00277306 */ /* 0x000ea20000201400 */
[----:B------:R-:W-:Y:S02]  /*35c0*/  FSEL R164, R34, -INF , !P5 ;  /* 0xff80000022a47808 */ /* 0x000fe40006800000 */
[-C--:B------:R-:W-:Y:S02]  /*35d0*/  ISETP.GE.AND P4, PT, R50, R2.reuse, PT ;  /* 0x000000023200720c */ /* 0x080fe40003f86270 */
        /* <DEDUP_REMOVED lines=11> */
[----:B--2---:R-:W-:Y:S01]  /*3690*/  FFMA.FTZ R30, R39, UR4, R30 ;  /* 0x00000004271e7c23 */ /* 0x004fe2000801001e */
[----:B------:R-:W-:Y:S01]  /*36a0*/  ISETP.GE.AND P3, PT, R47, R3, PT ;  /* 0x000000032f00720c */ /* 0x000fe20003f66270 */
[----:B------:R-:W-:Y:S01]  /*36b0*/  FFMA.FTZ R106, R39, UR4, R106 ;  /* 0x00000004276a7c23 */ /* 0x000fe2000801006a */
[----:B------:R-:W-:Y:S01]  /*36c0*/  FSEL R129, R37, -INF , !P1 ;  /* 0xff80000025817808 */ /* 0x000fe20004800000 */
[----:B------:R-:W-:Y:S01]  /*36d0*/  FFMA.FTZ R159, R39, UR4, R28 ;  /* 0x00000004279f7c23 */ /* 0x000fe2000801001c */
[----:B------:R-:W-:Y:S01]  /*36e0*/  ISETP.GE.AND P1, PT, R47, R2, PT ;  /* 0x000000022f00720c */ /* 0x000fe20003f26270 */
[----:B------:R-:W-:Y:S01]  /*36f0*/  FFMA.FTZ R104, R39, UR4, R104 ;  /* 0x0000000427687c23 */ /* 0x000fe20008010068 */
[----:B------:R-:W-:Y:S01]  /*3700*/  FSEL R37, R108, -INF , !P4 ;  /* 0xff8000006c257808 */ /* 0x000fe20006000000 */
[C---:B-1----:R-:W-:Y:S01]  /*3710*/  FFMA.FTZ R105, R34.reuse, UR4, R105 ;  /* 0x0000000422697c23 */ /* 0x042fe20008010069 */
[----:B------:R-:W-:Y:S01]  /*3720*/  ISETP.GE.AND P4, PT, R47, R140, PT ;  /* 0x0000008c2f00720c */ /* 0x000fe20003f86270 */
[----:B------:R-:W-:Y:S01]  /*3730*/  FFMA.FTZ R31, R34, UR4, R31 ;  /* 0x00000004221f7c23 */ /* 0x000fe2000801001f */
[----:B------:R-:W-:Y:S01]  /*3740*/  FSEL R127, R32, -INF , !P6 ;  /* 0xff800000207f7808 */ /* 0x000fe20007000000 */
[----:B------:R-:W-:Y:S01]  /*3750*/  FFMA.FTZ R29, R34, UR4, R29 ;  /* 0x00000004221d7c23 */ /* 0x000fe2000801001d */
[----:B------:R-:W-:-:S02]  /*3760*/  FSEL R32, R109, -INF , !P3 ;  /* 0xff8000006d207808 */ /* 0x000fc40005800000 */
[----:B------:R-:W-:Y:S02]  /*3770*/  IADD3 R38, R183, 0x48, RZ ;  /* 0x00000048b7267810 */ /* 0x000fe40007ffe0ff */
[C---:B------:R-:W-:Y:S02]  /*3780*/  ISETP.GE.AND P3, PT, R42.reuse, R140, PT ;  /* 0x0000008c2a00720c */ /* 0x040fe40003f66270 */
[----:B------:R-:W-:Y:S02]  /*3790*/  FSEL R220, R111, -INF , !P1 ;  /* 0xff8000006fdc7808 */ /* 0x000fe40004800000 */
[C---:B------:R-:W-:Y:S02]  /*37a0*/  ISETP.GE.AND P6, PT, R42.reuse, R2, PT ;  /* 0x000000022a00720c */ /* 0x040fe40003fc6270 */
[----:B------:R-:W-:Y:S02]  /*37b0*/  ISETP.GE.AND P5, PT, R42, R141, PT ;  /* 0x0000008d2a00720c */ /* 0x000fe40003fa6270 */
[----:B------:R-:W-:-:S02]  /*37c0*/  ISETP.GE.AND P1, PT, R43, R3, PT ;  /* 0x000000032b00720c */ /* 0x000fc40003f26270 */
[----:B------:R-:W-:Y:S02]  /*37d0*/  FSEL R152, R35, -INF , !P4 ;  /* 0xff80000023987808 */ /* 0x000fe40006000000 */
[----:B------:R-:W1:Y:S01]  /*37e0*/  I2F R35, R38 ;  /* 0x0000002600237306 */ /* 0x000e620000201400 */
[----:B------:R-:W-:Y:S02]  /*37f0*/  IADD3 R39, R183, 0x49, RZ ;  /* 0x00000049b7277810 */ /* 0x000fe40007ffe0ff */
[----:B------:R-:W-:Y:S02]  /*3800*/  FSEL R154, R30, -INF , !P3 ;  /* 0xff8000001e9a7808 */ /* 0x000fe40005800000 */
[----:B------:R-:W-:Y:S02]  /*3810*/  FSEL R28, R106, -INF , !P6 ;  /* 0xff8000006a1c7808 */ /* 0x000fe40007000000 */
[----:B------:R-:W-:Y:S02]  /*3820*/  FSEL R159, R159, -INF , !P5 ;  /* 0xff8000009f9f7808 */ /* 0x000fe40006800000 */
[----:B------:R-:W-:-:S02]  /*3830*/  FSEL R30, R105, -INF , !P1 ;  /* 0xff800000691e7808 */ /* 0x000fc40004800000 */
[C---:B------:R-:W-:Y:S02]  /*3840*/  ISETP.GE.AND P6, PT, R38.reuse, R3, PT ;  /* 0x000000032600720c */ /* 0x040fe40003fc6270 */
[C---:B------:R-:W-:Y:S02]  /*3850*/  ISETP.GE.AND P5, PT, R38.reuse, R2, PT ;  /* 0x000000022600720c */ /* 0x040fe40003fa6270 */
[CC--:B------:R-:W-:Y:S01]  /*3860*/  ISETP.GE.AND P3, PT, R38.reuse, R141.reuse, PT ;  /* 0x0000008d2600720c */ /* 0x0c0fe20003f66270 */
[C---:B-1----:R-:W-:Y:S01]  /*3870*/  FFMA.FTZ R100, R35.reuse, UR4, R100 ;  /* 0x0000000423647c23 */ /* 0x042fe20008010064 */
[----:B------:R-:W-:Y:S01]  /*3880*/  ISETP.GE.AND P1, PT, R38, R140, PT ;  /* 0x0000008c2600720c */ /* 0x000fe20003f26270 */
[C---:B------:R-:W-:Y:S01]  /*3890*/  FFMA.FTZ R24, R35.reuse, UR4, R24 ;  /* 0x0000000423187c23 */ /* 0x040fe20008010018 */
[----:B------:R-:W1:Y:S01]  /*38a0*/  I2F R38, R39 ;  /* 0x0000002700267306 */ /* 0x000e620000201400 */
[----:B------:R-:W-:Y:S01]  /*38b0*/  ISETP.GE.AND P2, PT, R46, R2, PT ;  /* 0x000000022e00720c */ /* 0x000fe20003f46270 */
[----:B------:R-:W-:Y:S01]  /*38c0*/  FFMA.FTZ R102, R35, UR4, R102 ;  /* 0x0000000423667c23 */ /* 0x000fe20008010066 */
[----:B------:R-:W-:Y:S01]  /*38d0*/  ISETP.GE.AND P0, PT, R47, R141, PT ;  /* 0x0000008d2f00720c */ /* 0x000fe20003f06270 */
[----:B------:R-:W-:Y:S01]  /*38e0*/  FFMA.FTZ R156, R35, UR4, R26 ;  /* 0x00000004239c7c23 */ /* 0x000fe2000801001a */
[----:B------:R-:W-:-:S02]  /*38f0*/  FSEL R218, R110, -INF , !P2 ;  /* 0xff8000006eda7808 */ /* 0x000fc40005000000 */
[----:B------:R-:W-:Y:S02]  /*3900*/  ISETP.GE.AND P2, PT, R42, R3, PT ;  /* 0x000000032a00720c */ /* 0x000fe40003f46270 */
[----:B------:R-:W-:Y:S02]  /*3910*/  FSEL R125, R33, -INF , !P0 ;  /* 0xff800000217d7808 */ /* 0x000fe40004000000 */
[----:B------:R-:W-:Y:S01]  /*3920*/  FSEL R33, R104, -INF , !P2 ;  /* 0xff80000068217808 */ /* 0x000fe20005000000 */
[----:B------:R-:W-:Y:S01]  /*3930*/  FFMA.FTZ R104, R34, UR4, R107 ;  /* 0x0000000422687c23 */ /* 0x000fe2000801006b */
[C---:B------:R-:W-:Y:S02]  /*3940*/  ISETP.GE.AND P2, PT, R43.reuse, R140, PT ;  /* 0x0000008c2b00720c */ /* 0x040fe40003f46270 */
[C---:B------:R-:W-:Y:S01]  /*3950*/  ISETP.GE.AND P0, PT, R43.reuse, R2, PT ;  /* 0x000000022b00720c */ /* 0x040fe20003f06270 */
[C---:B-1----:R-:W-:Y:S01]  /*3960*/  FFMA.FTZ R25, R38.reuse, UR4, R25 ;  /* 0x0000000426197c23 */ /* 0x042fe20008010019 */
[----:B------:R-:W-:Y:S01]  /*3970*/  ISETP.GE.AND P4, PT, R43, R141, PT ;  /* 0x0000008d2b00720c */ /* 0x000fe20003f86270 */
[C---:B------:R-:W-:Y:S01]  /*3980*/  FFMA.FTZ R27, R38.reuse, UR4, R27 ;  /* 0x00000004261b7c23 */ /* 0x040fe2000801001b */
[----:B------:R-:W-:Y:S01]  /*3990*/  IADD3 R34, R183, 0x50, RZ ;  /* 0x00000050b7227810 */ /* 0x000fe20007ffe0ff */
[C---:B------:R-:W-:Y:S01]  /*39a0*/  FFMA.FTZ R103, R38.reuse, UR4, R103 ;  /* 0x0000000426677c23 */ /* 0x040fe20008010067 */
[----:B------:R-:W-:Y:S01]  /*39b0*/  FSEL R160, R31, -INF , !P2 ;  /* 0xff8000001fa07808 */ /* 0x000fe20005000000 */
[----:B------:R-:W-:Y:S01]  /*39c0*/  FFMA.FTZ R31, R38, UR4, R101 ;  /* 0x00000004261f7c23 */ /* 0x000fe20008010065 */
[----:B------:R-:W-:Y:S01]  /*39d0*/  FSEL R104, R104, -INF , !P0 ;  /* 0xff80000068687808 */ /* 0x000fe20004000000 */
[----:B------:R-:W1:Y:S01]  /*39e0*/  I2F R35, R34 ;  /* 0x0000002200237306 */ /* 0x000e620000201400 */
[----:B------:R-:W-:-:S02]  /*39f0*/  FSEL R145, R29, -INF , !P4 ;  /* 0xff8000001d917808 */ /* 0x000fc40006000000 */
[C---:B------:R-:W-:Y:S02]  /*3a00*/  ISETP.GE.AND P0, PT, R39.reuse, R3, PT ;  /* 0x000000032700720c */ /* 0x040fe40003f06270 */
[----:B------:R-:W-:Y:S02]  /*3a10*/  FSEL R29, R100, -INF , !P6 ;  /* 0xff800000641d7808 */ /* 0x000fe40007000000 */
[C---:B------:R-:W-:Y:S02]  /*3a20*/  ISETP.GE.AND P4, PT, R39.reuse, R2, PT ;  /* 0x000000022700720c */ /* 0x040fe40003f86270 */
[C---:B------:R-:W-:Y:S02]  /*3a30*/  ISETP.GE.AND P2, PT, R39.reuse, R141, PT ;  /* 0x0000008d2700720c */ /* 0x040fe40003f46270 */
[----:B------:R-:W-:Y:S02]  /*3a40*/  ISETP.GE.AND P6, PT, R39, R140, PT ;  /* 0x0000008c2700720c */ /* 0x000fe40003fc6270 */
[----:B------:R-:W-:-:S02]  /*3a50*/  IADD3 R39, R183, 0x51, RZ ;  /* 0x00000051b7277810 */ /* 0x000fc40007ffe0ff */
[----:B------:R-:W-:Y:S01]  /*3a60*/  FSEL R26, R102, -INF , !P5 ;  /* 0xff800000661a7808 */ /* 0x000fe20006800000 */
[C---:B-1----:R-:W-:Y:S01]  /*3a70*/  FFMA.FTZ R96, R35.reuse, UR4, R96 ;  /* 0x0000000423607c23 */ /* 0x042fe20008010060 */
[----:B------:R-:W-:Y:S01]  /*3a80*/  FSEL R147, R24, -INF , !P3 ;  /* 0xff80000018937808 */ /* 0x000fe20005800000 */
[C---:B------:R-:W-:Y:S01]  /*3a90*/  FFMA.FTZ R157, R35.reuse, UR4, R20 ;  /* 0x00000004239d7c23 */ /* 0x040fe20008010014 */
[----:B------:R-:W-:Y:S01]  /*3aa0*/  FSEL R156, R156, -INF , !P1 ;  /* 0xff8000009c9c7808 */ /* 0x000fe20004800000 */
[----:B------:R-:W-:Y:S01]  /*3ab0*/  FFMA.FTZ R150, R35, UR4, R22 ;  /* 0x0000000423967c23 */ /* 0x000fe20008010016 */
[----:B------:R-:W-:Y:S02]  /*3ac0*/  FSEL R31, R31, -INF , !P0 ;  /* 0xff8000001f1f7808 */ /* 0x000fe40004000000 */
[C---:B------:R-:W-:Y:S02]  /*3ad0*/  ISETP.GE.AND P5, PT, R34.reuse, R3, PT ;  /* 0x000000032200720c */ /* 0x040fe40003fa6270 */
[----:B------:R-:W-:-:S02]  /*3ae0*/  ISETP.GE.AND P3, PT, R34, R2, PT ;  /* 0x000000022200720c */ /* 0x000fc40003f66270 */
[C---:B------:R-:W-:Y:S02]  /*3af0*/  ISETP.GE.AND P1, PT, R34.reuse, R141, PT ;  /* 0x0000008d2200720c */ /* 0x040fe40003f26270 */
[----:B------:R-:W-:Y:S02]  /*3b00*/  ISETP.GE.AND P0, PT, R34, R140, PT ;  /* 0x0000008c2200720c */ /* 0x000fe40003f06270 */
[----:B------:R-:W1:Y:S01]  /*3b10*/  I2F R34, R39 ;  /* 0x0000002700227306 */ /* 0x000e620000201400 */
[----:B------:R-:W-:Y:S02]  /*3b20*/  IADD3 R38, R183, 0x58, RZ ;  /* 0x00000058b7267810 */ /* 0x000fe40007ffe0ff */
[----:B------:R-:W-:Y:S02]  /*3b30*/  FSEL R149, R25, -INF , !P2 ;  /* 0xff80000019957808 */ /* 0x000fe40005000000 */
[----:B------:R-:W-:Y:S01]  /*3b40*/  FSEL R25, R96, -INF , !P5 ;  /* 0xff80000060197808 */ /* 0x000fe20006800000 */
[----:B------:R-:W-:Y:S01]  /*3b50*/  FFMA.FTZ R96, R35, UR4, R98 ;  /* 0x0000000423607c23 */ /* 0x000fe20008010062 */
[----:B------:R-:W-:Y:S01]  /*3b60*/  FSEL R158, R27, -INF , !P6 ;  /* 0xff8000001b9e7808 */ /* 0x000fe20007000000 */
[----:B------:R-:W2:Y:S01]  /*3b70*/  I2F R35, R38 ;  /* 0x0000002600237306 */ /* 0x000ea20000201400 */
[----:B------:R-:W-:-:S02]  /*3b80*/  FSEL R24, R103, -INF , !P4 ;  /* 0xff80000067187808 */ /* 0x000fc40006000000 */
[-C--:B------:R-:W-:Y:S02]  /*3b90*/  ISETP.GE.AND P4, PT, R39, R3.reuse, PT ;  /* 0x000000032700720c */ /* 0x080fe40003f86270 */
[----:B------:R-:W-:Y:S02]  /*3ba0*/  IADD3 R20, R183, 0x59, RZ ;  /* 0x00000059b7147810 */ /* 0x000fe40007ffe0ff */
[----:B------:R-:W-:Y:S01]  /*3bb0*/  FSEL R96, R96, -INF , !P3 ;  /* 0xff80000060607808 */ /* 0x000fe20005800000 */
[C---:B-1----:R-:W-:Y:S01]  /*3bc0*/  FFMA.FTZ R27, R34.reuse, UR4, R97 ;  /* 0x00000004221b7c23 */ /* 0x042fe20008010061 */
[----:B------:R-:W-:Y:S01]  /*3bd0*/  FSEL R157, R157, -INF , !P1 ;  /* 0xff8000009d9d7808 */ /* 0x000fe20004800000 */
[----:B------:R-:W-:Y:S01]  /*3be0*/  FFMA.FTZ R21, R34, UR4, R21 ;  /* 0x0000000422157c23 */ /* 0x000fe20008010015 */
[----:B------:R-:W-:Y:S01]  /*3bf0*/  FSEL R150, R150, -INF , !P0 ;  /* 0xff80000096967808 */ /* 0x000fe20004000000 */
[C---:B------:R-:W-:Y:S01]  /*3c00*/  FFMA.FTZ R22, R34.reuse, UR4, R99 ;  /* 0x0000000422167c23 */ /* 0x040fe20008010063 */
[----:B------:R-:W-:Y:S01]  /*3c10*/  FSEL R27, R27, -INF , !P4 ;  /* 0xff8000001b1b7808 */ /* 0x000fe20006000000 */
[----:B------:R-:W-:Y:S01]  /*3c20*/  FFMA.FTZ R23, R34, UR4, R23 ;  /* 0x0000000422177c23 */ /* 0x000fe20008010017 */
[C---:B------:R-:W-:Y:S01]  /*3c30*/  ISETP.GE.AND P3, PT, R38.reuse, R3, PT ;  /* 0x000000032600720c */ /* 0x040fe20003f66270 */
[C---:B--2---:R-:W-:Y:S01]  /*3c40*/  FFMA.FTZ R92, R35.reuse, UR4, R92 ;  /* 0x00000004235c7c23 */ /* 0x044fe2000801005c */
[C---:B------:R-:W-:Y:S01]  /*3c50*/  ISETP.GE.AND P1, PT, R38.reuse, R2, PT ;  /* 0x000000022600720c */ /* 0x040fe20003f26270 */
[C---:B------:R-:W-:Y:S01]  /*3c60*/  FFMA.FTZ R16, R35.reuse, UR4, R16 ;  /* 0x0000000423107c23 */ /* 0x040fe20008010010 */
[C---:B------:R-:W-:Y:S01]  /*3c70*/  ISETP.GE.AND P0, PT, R38.reuse, R141, PT ;  /* 0x0000008d2600720c */ /* 0x040fe20003f06270 */
[----:B------:R-:W-:Y:S01]  /*3c80*/  FFMA.FTZ R18, R35, UR4, R18 ;  /* 0x0000000423127c23 */ /* 0x000fe20008010012 */
[----:B------:R-:W-:-:S02]  /*3c90*/  ISETP.GE.AND P4, PT, R38, R140, PT ;  /* 0x0000008c2600720c */ /* 0x000fc40003f86270 */
[----:B------:R-:W1:Y:S01]  /*3ca0*/  I2F R38, R20 ;  /* 0x0000001400267306 */ /* 0x000e620000201400 */
[C---:B------:R-:W-:Y:S02]  /*3cb0*/  ISETP.GE.AND P6, PT, R39.reuse, R141, PT ;  /* 0x0000008d2700720c */ /* 0x040fe40003fc6270 */
[C---:B------:R-:W-:Y:S02]  /*3cc0*/  ISETP.GE.AND P2, PT, R39.reuse, R2, PT ;  /* 0x000000022700720c */ /* 0x040fe40003f46270 */
[----:B------:R-:W-:Y:S02]  /*3cd0*/  ISETP.GE.AND P5, PT, R39, R140, PT ;  /* 0x0000008c2700720c */ /* 0x000fe40003fa6270 */
[----:B------:R-:W-:Y:S02]  /*3ce0*/  FSEL R153, R21, -INF , !P6 ;  /* 0xff80000015997808 */ /* 0x000fe40007000000 */
[----:B------:R-:W-:Y:S02]  /*3cf0*/  FSEL R22, R22, -INF , !P2 ;  /* 0xff80000016167808 */ /* 0x000fe40005000000 */
[----:B------:R-:W-:-:S02]  /*3d00*/  FSEL R146, R23, -INF , !P5 ;  /* 0xff80000017927808 */ /* 0x000fc40006800000 */
[----:B------:R-:W-:Y:S02]  /*3d10*/  FSEL R21, R92, -INF , !P3 ;  /* 0xff8000005c157808 */ /* 0x000fe40005800000 */
[----:B------:R-:W-:Y:S01]  /*3d20*/  ISETP.GE.AND P2, PT, R20, R3, PT ;  /* 0x000000031400720c */ /* 0x000fe20003f46270 */
[----:B-1----:R-:W-:Y:S01]  /*3d30*/  FFMA.FTZ R93, R38, UR4, R93 ;  /* 0x00000004265d7c23 */ /* 0x002fe2000801005d */
[----:B------:R-:W-:Y:S01]  /*3d40*/  ISETP.GE.AND P6, PT, R20, R2, PT ;  /* 0x000000021400720c */ /* 0x000fe20003fc6270 */
[----:B------:R-:W-:Y:S01]  /*3d50*/  FFMA.FTZ R19, R38, UR4, R19 ;  /* 0x0000000426137c23 */ /* 0x000fe20008010013 */
[----:B------:R-:W-:Y:S01]  /*3d60*/  ISETP.GE.AND P5, PT, R20, R141, PT ;  /* 0x0000008d1400720c */ /* 0x000fe20003fa6270 */
[----:B------:R-:W-:Y:S01]  /*3d70*/  FFMA.FTZ R17, R38, UR4, R17 ;  /* 0x0000000426117c23 */ /* 0x000fe20008010011 */
[----:B------:R-:W-:Y:S01]  /*3d80*/  ISETP.GE.AND P3, PT, R20, R140, PT ;  /* 0x0000008c1400720c */ /* 0x000fe20003f66270 */
[----:B------:R-:W-:Y:S01]  /*3d90*/  FFMA.FTZ R20, R35, UR4, R94 ;  /* 0x0000000423147c23 */ /* 0x000fe2000801005e */
[----:B------:R-:W-:Y:S01]  /*3da0*/  IADD3 R34, R183, 0x60, RZ ;  /* 0x00000060b7227810 */ /* 0x000fe20007ffe0ff */
[----:B------:R-:W-:Y:S01]  /*3db0*/  FFMA.FTZ R95, R38, UR4, R95 ;  /* 0x00000004265f7c23 */ /* 0x000fe2000801005f */
[----:B------:R-:W-:-:S02]  /*3dc0*/  FSEL R155, R16, -INF , !P0 ;  /* 0xff800000109b7808 */ /* 0x000fc40004000000 */
[----:B------:R-:W-:Y:S01]  /*3dd0*/  FSEL R20, R20, -INF , !P1 ;  /* 0xff80000014147808 */ /* 0x000fe20004800000 */
[----:B------:R-:W1:Y:S01]  /*3de0*/  I2F R23, R34 ;  /* 0x0000002200177306 */ /* 0x000e620000201400 */
[----:B------:R-:W-:Y:S02]  /*3df0*/  FSEL R144, R18, -INF , !P4 ;  /* 0xff80000012907808 */ /* 0x000fe40006000000 */
[----:B------:R-:W-:Y:S02]  /*3e00*/  FSEL R16, R93, -INF , !P2 ;  /* 0xff8000005d107808 */ /* 0x000fe40005000000 */
[C---:B------:R-:W-:Y:S02]  /*3e10*/  ISETP.GE.AND P1, PT, R34.reuse, R3, PT ;  /* 0x000000032200720c */ /* 0x040fe40003f26270 */
[C---:B------:R-:W-:Y:S02]  /*3e20*/  ISETP.GE.AND P0, PT, R34.reuse, R2, PT ;  /* 0x000000022200720c */ /* 0x040fe40003f06270 */
[----:B------:R-:W-:-:S02]  /*3e30*/  ISETP.GE.AND P4, PT, R34, R141, PT ;  /* 0x0000008d2200720c */ /* 0x000fc40003f86270 */
[----:B------:R-:W-:Y:S02]  /*3e40*/  ISETP.GE.AND P2, PT, R34, R140, PT ;  /* 0x0000008c2200720c */ /* 0x000fe40003f46270 */
[----:B------:R-:W-:Y:S02]  /*3e50*/  FSEL R142, R19, -INF , !P3 ;  /* 0xff800000138e7808 */ /* 0x000fe40005800000 */
[----:B------:R-:W-:Y:S01]  /*3e60*/  IADD3 R35, R183, 0x61, RZ ;  /* 0x00000061b7237810 */ /* 0x000fe20007ffe0ff */
[----:B-1----:R-:W-:Y:S01]  /*3e70*/  FFMA.FTZ R14, R23, UR4, R14 ;  /* 0x00000004170e7c23 */ /* 0x002fe2000801000e */
[----:B------:R-:W-:Y:S01]  /*3e80*/  IADD3 R34, R183, 0x68, RZ ;  /* 0x00000068b7227810 */ /* 0x000fe20007ffe0ff */
[C---:B------:R-:W-:Y:S01]  /*3e90*/  FFMA.FTZ R88, R23.reuse, UR4, R88 ;  /* 0x0000000417587c23 */ /* 0x040fe20008010058 */
[----:B------:R-:W1:Y:S01]  /*3ea0*/  I2F R18, R35 ;  /* 0x0000002300127306 */ /* 0x000e620000201400 */
[C---:B------:R-:W-:Y:S01]  /*3eb0*/  FFMA.FTZ R90, R23.reuse, UR4, R90 ;  /* 0x00000004175a7c23 */ /* 0x040fe2000801005a */
[----:B------:R-:W-:Y:S01]  /*3ec0*/  FSEL R134, R14, -INF , !P2 ;  /* 0xff8000000e867808 */ /* 0x000fe20005000000 */
[----:B------:R-:W-:Y:S01]  /*3ed0*/  FFMA.FTZ R12, R23, UR4, R12 ;  /* 0x00000004170c7c23 */ /* 0x000fe2000801000c */
[----:B------:R-:W-:-:S02]  /*3ee0*/  IADD3 R23, R183, 0x69, RZ ;  /* 0x00000069b7177810 */ /* 0x000fc40007ffe0ff */
[-C--:B------:R-:W-:Y:S02]  /*3ef0*/  ISETP.GE.AND P2, PT, R34, R141.reuse, PT ;  /* 0x0000008d2200720c */ /* 0x080fe40003f46270 */
[----:B------:R-:W2:Y:S01]  /*3f00*/  I2F R19, R34 ;  /* 0x0000002200137306 */ /* 0x000ea20000201400 */
[----:B------:R-:W-:Y:S02]  /*3f10*/  FSEL R151, R17, -INF , !P5 ;  /* 0xff80000011977808 */ /* 0x000fe40006800000 */
[----:B------:R-:W-:Y:S02]  /*3f20*/  FSEL R17, R88, -INF , !P1 ;  /* 0xff80000058117808 */ /* 0x000fe40004800000 */
[C---:B------:R-:W-:Y:S02]  /*3f30*/  ISETP.GE.AND P3, PT, R35.reuse, R141, PT ;  /* 0x0000008d2300720c */ /* 0x040fe40003f66270 */
[-C--:B------:R-:W-:Y:S01]  /*3f40*/  ISETP.GE.AND P1, PT, R35, R140.reuse, PT ;  /* 0x0000008c2300720c */ /* 0x080fe20003f26270 */
[----:B------:R-:W3:Y:S01]  /*3f50*/  I2F R14, R23 ;  /* 0x00000017000e7306 */ /* 0x000ee20000201400 */
[----:B-1----:R-:W-:Y:S01]  /*3f60*/  FFMA.FTZ R13, R18, UR4, R13 ;  /* 0x00000004120d7c23 */ /* 0x002fe2000801000d */
[----:B------:R-:W-:Y:S01]  /*3f70*/  FSEL R168, R90, -INF , !P0 ;  /* 0xff8000005aa87808 */ /* 0x000fe20004000000 */
        /* <DEDUP_REMOVED lines=9> */
[----:B------:R-:W1:Y:S01]  /*4010*/  I2F R15, R18 ;  /* 0x00000012000f7306 */ /* 0x000e620000201400 */
[C---:B------:R-:W-:Y:S01]  /*4020*/  FFMA.FTZ R86, R19.reuse, UR4, R86 ;  /* 0x0000000413567c23 */ /* 0x040fe20008010056 */
[----:B------:R-:W-:Y:S01]  /*4030*/  FSEL R139, R8, -INF , !P2 ;  /* 0xff800000088b7808 */ /* 0x000fe20005000000 */
[----:B------:R-:W-:Y:S01]  /*4040*/  FFMA.FTZ R10, R19, UR4, R10 ;  /* 0x00000004130a7c23 */ /* 0x000fe2000801000a */
[----:B------:R-:W-:Y:S01]  /*4050*/  IADD3 R19, R183, 0x71, RZ ;  /* 0x00000071b7137810 */ /* 0x000fe20007ffe0ff */
[----:B---3--:R-:W-:Y:S01]  /*4060*/  FFMA.FTZ R11, R14, UR4, R11 ;  /* 0x000000040e0b7c23 */ /* 0x008fe2000801000b */
[----:B------:R-:W-:Y:S01]  /*4070*/  FSEL R13, R84, -INF , !P0 ;  /* 0xff800000540d7808 */ /* 0x000fe20004000000 */
[C---:B------:R-:W-:Y:S01]  /*4080*/  FFMA.FTZ R85, R14.reuse, UR4, R85 ;  /* 0x000000040e557c23 */ /* 0x040fe20008010055 */
[----:B------:R-:W2:Y:S01]  /*4090*/  I2F R8, R19 ;  /* 0x0000001300087306 */ /* 0x000ea20000201400 */
[----:B------:R-:W-:Y:S01]  /*40a0*/  ISETP.GE.AND P0, PT, R23, R140, PT ;  /* 0x0000008c1700720c */ /* 0x000fe20003f06270 */
[C---:B------:R-:W-:Y:S01]  /*40b0*/  FFMA.FTZ R87, R14.reuse, UR4, R87 ;  /* 0x000000040e577c23 */ /* 0x040fe20008010057 */
[----:B------:R-:W-:Y:S01]  /*40c0*/  FSEL R174, R95, -INF , !P6 ;  /* 0xff8000005fae7808 */ /* 0x000fe20007000000 */
[----:B------:R-:W-:Y:S01]  /*40d0*/  FFMA.FTZ R9, R14, UR4, R9 ;  /* 0x000000040e097c23 */ /* 0x000fe20008010009 */
[----:B------:R-:W-:-:S02]  /*40e0*/  IADD3 R14, R183, 0x78, RZ ;  /* 0x00000078b70e7810 */ /* 0x000fc40007ffe0ff */
[----:B------:R-:W-:Y:S01]  /*40f0*/  FSEL R124, R11, -INF , !P0 ;  /* 0xff8000000b7c7808 */ /* 0x000fe20004000000 */
[----:B-1----:R-:W-:Y:S01]  /*4100*/  FFMA.FTZ R4, R15, UR4, R4 ;  /* 0x000000040f047c23 */ /* 0x002fe20008010004 */
[----:B------:R-:W1:Y:S01]  /*4110*/  I2F R11, R14 ;  /* 0x0000000e000b7306 */ /* 0x000e620000201400 */
[-C--:B------:R-:W-:Y:S01]  /*4120*/  ISETP.GE.AND P6, PT, R35, R3.reuse, PT ;  /* 0x000000032300720c */ /* 0x080fe20003fc6270 */
[----:B------:R-:W-:Y:S01]  /*4130*/  FFMA.FTZ R6, R15, UR4, R6 ;  /* 0x000000040f067c23 */ /* 0x000fe20008010006 */
[----:B------:R-:W-:Y:S01]  /*4140*/  ISETP.GE.AND P5, PT, R35, R2, PT ;  /* 0x000000022300720c */ /* 0x000fe20003fa6270 */
[C---:B------:R-:W-:Y:S01]  /*4150*/  FFMA.FTZ R80, R15.reuse, UR4, R80 ;  /* 0x000000040f507c23 */ /* 0x040fe20008010050 */
[----:B------:R-:W-:Y:S01]  /*4160*/  FSEL R143, R12, -INF , !P4 ;  /* 0xff8000000c8f7808 */ /* 0x000fe20006000000 */
[----:B------:R-:W-:Y:S01]  /*4170*/  FFMA.FTZ R82, R15, UR4, R82 ;  /* 0x000000040f527c23 */ /* 0x000fe20008010052 */
[----:B------:R-:W-:Y:S01]  /*4180*/  FSEL R12, R89, -INF , !P6 ;  /* 0xff800000590c7808 */ /* 0x000fe20007000000 */
[----:B--2---:R-:W-:Y:S01]  /*4190*/  FFMA.FTZ R112, R8, UR4, R7 ;  /* 0x0000000408707c23 */ /* 0x004fe20008010007 */
[----:B------:R-:W-:Y:S01]  /*41a0*/  ISETP.GE.AND P6, PT, R34, R140, PT ;  /* 0x0000008c2200720c */ /* 0x000fe20003fc6270 */
[----:B------:R-:W2:Y:S01]  /*41b0*/  I2F R7, R183 ;  /* 0x000000b700077306 */ /* 0x000ea20000201400 */
[----:B------:R-:W-:Y:S01]  /*41c0*/  FSEL R162, R91, -INF , !P5 ;  /* 0xff8000005ba27808 */ /* 0x000fe20006800000 */
[C---:B------:R-:W-:Y:S01]  /*41d0*/  FFMA.FTZ R81, R8.reuse, UR4, R81 ;  /* 0x0000000408517c23 */ /* 0x040fe20008010051 */
[C---:B------:R-:W-:Y:S01]  /*41e0*/  ISETP.GE.AND P5, PT, R23.reuse, R3, PT ;  /* 0x000000031700720c */ /* 0x040fe20003fa6270 */
[----:B------:R-:W-:Y:S01]  /*41f0*/  FFMA.FTZ R83, R8, UR4, R83 ;  /* 0x0000000408537c23 */ /* 0x000fe20008010053 */
[----:B------:R-:W-:Y:S01]  /*4200*/  ISETP.GE.AND P3, PT, R23, R2, PT ;  /* 0x000000021700720c */ /* 0x000fe20003f66270 */
[----:B-1----:R-:W-:Y:S01]  /*4210*/  FFMA.FTZ R76, R11, UR4, R76 ;  /* 0x000000040b4c7c23 */ /* 0x002fe2000801004c */
[-C--:B------:R-:W-:Y:S01]  /*4220*/  ISETP.GE.AND P1, PT, R23, R141.reuse, PT ;  /* 0x0000008d1700720c */ /* 0x080fe20003f26270 */
[C---:B------:R-:W-:Y:S01]  /*4230*/  FFMA.FTZ R66, R11.reuse, UR4, R66 ;  /* 0x000000040b427c23 */ /* 0x040fe20008010042 */
[----:B------:R-:W-:Y:S01]  /*4240*/  FSEL R126, R10, -INF , !P6 ;  /* 0xff8000000a7e7808 */ /* 0x000fe20007000000 */
[----:B------:R-:W-:Y:S01]  /*4250*/  FFMA.FTZ R78, R11, UR4, R78 ;  /* 0x000000040b4e7c23 */ /* 0x000fe2000801004e */
[----:B------:R-:W-:Y:S01]  /*4260*/  ISETP.GE.AND P6, PT, R18, R141, PT ;  /* 0x0000008d1200720c */ /* 0x000fe20003fc6270 */
[----:B------:R-:W-:Y:S01]  /*4270*/  FFMA.FTZ R5, R8, UR4, R5 ;  /* 0x0000000408057c23 */ /* 0x000fe20008010005 */
[----:B------:R-:W-:Y:S01]  /*4280*/  FSEL R10, R85, -INF , !P5 ;  /* 0xff800000550a7808 */ /* 0x000fe20006800000 */
[----:B------:R-:W-:Y:S01]  /*4290*/  FFMA.FTZ R64, R11, UR4, R64 ;  /* 0x000000040b407c23 */ /* 0x000fe20008010040 */
[----:B------:R-:W-:Y:S01]  /*42a0*/  FSEL R118, R87, -INF , !P3 ;  /* 0xff80000057767808 */ /* 0x000fe20005800000 */
[----:B--2---:R-:W-:Y:S01]  /*42b0*/  FFMA.FTZ R15, R7, UR4, R136 ;  /* 0x00000004070f7c23 */ /* 0x004fe20008010088 */
[----:B------:R-:W-:Y:S01]  /*42c0*/  FSEL R135, R9, -INF , !P1 ;  /* 0xff80000009877808 */ /* 0x000fe20004800000 */
[C---:B------:R-:W-:Y:S01]  /*42d0*/  FFMA.FTZ R60, R7.reuse, UR4, R60 ;  /* 0x00000004073c7c23 */ /* 0x040fe2000801003c */
[----:B------:R-:W-:Y:S01]  /*42e0*/  ISETP.GE.AND P5, PT, R18, R140, PT ;  /* 0x0000008c1200720c */ /* 0x000fe20003fa6270 */
[----:B------:R-:W-:Y:S01]  /*42f0*/  FFMA.FTZ R62, R7, UR4, R62 ;  /* 0x00000004073e7c23 */ /* 0x000fe2000801003e */
[----:B------:R-:W-:-:S02]  /*4300*/  ISETP.GE.AND P3, PT, R19, R3, PT ;  /* 0x000000031300720c */ /* 0x000fc40003f66270 */
[-C--:B------:R-:W-:Y:S02]  /*4310*/  ISETP.GE.AND P1, PT, R19, R2.reuse, PT ;  /* 0x000000021300720c */ /* 0x080fe40003f26270 */
[----:B------:R-:W-:Y:S02]  /*4320*/  FSEL R123, R4, -INF , !P6 ;  /* 0xff800000047b7808 */ /* 0x000fe40007000000 */
[----:B------:R-:W-:Y:S02]  /*4330*/  FSEL R114, R6, -INF , !P5 ;  /* 0xff80000006727808 */ /* 0x000fe40006800000 */
[----:B------:R-:W-:Y:S02]  /*4340*/  FSEL R4, R81, -INF , !P3 ;  /* 0xff80000051047808 */ /* 0x000fe40005800000 */
[----:B------:R-:W-:Y:S02]  /*4350*/  FSEL R103, R83, -INF , !P1 ;  /* 0xff80000053677808 */ /* 0x000fe40004800000 */
[----:B------:R-:W-:-:S02]  /*4360*/  ISETP.GE.AND P6, PT, R14, R2, PT ;  /* 0x000000020e00720c */ /* 0x000fc40003fc6270 */
[C---:B------:R-:W-:Y:S02]  /*4370*/  ISETP.GE.AND P5, PT, R14.reuse, R141, PT ;  /* 0x0000008d0e00720c */ /* 0x040fe40003fa6270 */
[----:B------:R-:W-:Y:S02]  /*4380*/  ISETP.GE.AND P3, PT, R14, R140, PT ;  /* 0x0000008c0e00720c */ /* 0x000fe40003f66270 */
[C---:B------:R-:W-:Y:S02]  /*4390*/  ISETP.GE.AND P1, PT, R183.reuse, R3, PT ;  /* 0x00000003b700720c */ /* 0x040fe40003f26270 */
[----:B------:R-:W-:Y:S02]  /*43a0*/  IADD3 R6, R183, 0x79, RZ ;  /* 0x00000079b7067810 */ /* 0x000fe40007ffe0ff */
[----:B------:R-:W-:Y:S02]  /*43b0*/  ISETP.GE.AND P0, PT, R19, R141, PT ;  /* 0x0000008d1300720c */ /* 0x000fe40003f06270 */
[----:B------:R-:W-:Y:S01]  /*43c0*/  FSEL R98, R66, -INF , !P6 ;  /* 0xff80000042627808 */ /* 0x000fe20007000000 */
[----:B------:R1:W2:Y:S01]  /*43d0*/  I2F R8, R6 ;  /* 0x0000000600087306 */ /* 0x0002a20000201400 */
[----:B------:R-:W-:-:S02]  /*43e0*/  FSEL R117, R76, -INF , !P5 ;  /* 0xff8000004c757808 */ /* 0x000fc40006800000 */
[----:B------:R-:W-:Y:S02]  /*43f0*/  FSEL R110, R78, -INF , !P3 ;  /* 0xff8000004e6e7808 */ /* 0x000fe40005800000 */
[----:B------:R-:W-:Y:S02]  /*4400*/  FSEL R15, R15, -INF , !P1 ;  /* 0xff8000000f0f7808 */ /* 0x000fe40004800000 */
[C---:B------:R-:W-:Y:S02]  /*4410*/  ISETP.GE.AND P6, PT, R6.reuse, R3, PT ;  /* 0x000000030600720c */ /* 0x040fe40003fc6270 */
[C---:B------:R-:W-:Y:S02]  /*4420*/  ISETP.GE.AND P5, PT, R6.reuse, R2, PT ;  /* 0x000000020600720c */ /* 0x040fe40003fa6270 */
[C---:B------:R-:W-:Y:S02]  /*4430*/  ISETP.GE.AND P3, PT, R6.reuse, R141, PT ;  /* 0x0000008d0600720c */ /* 0x040fe40003f66270 */
[----:B------:R-:W-:-:S02]  /*4440*/  ISETP.GE.AND P1, PT, R6, R140, PT ;  /* 0x0000008c0600720c */ /* 0x000fc40003f26270 */
[----:B------:R-:W-:Y:S01]  /*4450*/  FSEL R119, R5, -INF , !P0 ;  /* 0xff80000005777808 */ /* 0x000fe20004000000 */
[----:B-1----:R-:W-:Y:S01]  /*4460*/  FFMA.FTZ R6, R7, UR4, R138 ;  /* 0x0000000407067c23 */ /* 0x002fe2000801008a */
[-C--:B------:R-:W-:Y:S01]  /*4470*/  ISETP.GE.AND P0, PT, R183, R2.reuse, PT ;  /* 0x00000002b700720c */ /* 0x080fe20003f06270 */
[----:B--2---:R-:W-:Y:S01]  /*4480*/  FFMA.FTZ R11, R8, UR4, R65 ;  /* 0x00000004080b7c23 */ /* 0x004fe20008010041 */
[----:B------:R-:W-:Y:S01]  /*4490*/  ISETP.GE.AND P4, PT, R34, R2, PT ;  /* 0x000000022200720c */ /* 0x000fe20003f86270 */
[----:B------:R-:W-:Y:S01]  /*44a0*/  FFMA.FTZ R67, R8, UR4, R67 ;  /* 0x0000000408437c23 */ /* 0x000fe20008010043 */
[----:B------:R-:W-:Y:S01]  /*44b0*/  FSEL R6, R6, -INF , !P0 ;  /* 0xff80000006067808 */ /* 0x000fe20004000000 */
[----:B------:R-:W-:Y:S01]  /*44c0*/  FFMA.FTZ R77, R8, UR4, R77 ;  /* 0x00000004084d7c23 */ /* 0x000fe2000801004d */
[----:B------:R-:W-:Y:S01]  /*44d0*/  FSEL R148, R86, -INF , !P4 ;  /* 0xff80000056947808 */ /* 0x000fe20006000000 */
[----:B------:R-:W-:Y:S01]  /*44e0*/  FFMA.FTZ R79, R8, UR4, R79 ;  /* 0x00000004084f7c23 */ /* 0x000fe2000801004f */
[----:B------:R-:W-:-:S02]  /*44f0*/  PLOP3.LUT P0, PT, PT, PT, UP0, 0x80, 0x0 ;  /* 0x000000000000781c */ /* 0x000fc40003f0f008 */
[CC--:B------:R-:W-:Y:S02]  /*4500*/  ISETP.GE.AND P4, PT, R18.reuse, R3.reuse, PT ;  /* 0x000000031200720c */ /* 0x0c0fe40003f86270 */
[----:B------:R-:W-:Y:S02]  /*4510*/  ISETP.GE.AND P2, PT, R18, R2, PT ;  /* 0x000000021200720c */ /* 0x000fe40003f46270 */
[----:B------:R-:W-:Y:S02]  /*4520*/  FSEL R9, R80, -INF , !P4 ;  /* 0xff80000050097808 */ /* 0x000fe40006000000 */
[----:B------:R-:W-:Y:S02]  /*4530*/  FSEL R100, R82, -INF , !P2 ;  /* 0xff80000052647808 */ /* 0x000fe40005000000 */
[----:B------:R-:W-:Y:S02]  /*4540*/  ISETP.GE.AND P4, PT, R19, R140, PT ;  /* 0x0000008c1300720c */ /* 0x000fe40003f86270 */
[----:B------:R-:W-:-:S02]  /*4550*/  ISETP.GE.AND P2, PT, R14, R3, PT ;  /* 0x000000030e00720c */ /* 0x000fc40003f46270 */
[----:B------:R-:W-:Y:S02]  /*4560*/  FSEL R112, R112, -INF , !P4 ;  /* 0xff80000070707808 */ /* 0x000fe40006000000 */
[----:B------:R-:W-:Y:S02]  /*4570*/  FSEL R5, R64, -INF , !P2 ;  /* 0xff80000040057808 */ /* 0x000fe40005000000 */
        /* <DEDUP_REMOVED lines=9> */
[----:B------:R-:W-:Y:S01]  /*4610*/  UIADD3 UR7, UR22, -0x2, URZ ;  /* 0xfffffffe16077890 */ /* 0x000fe2000fffe03f */
[----:B------:R-:W-:Y:S01]  /*4620*/  ISETP.GE.AND P1, PT, R228, c[0x0][0x220], PT ;  /* 0x00008800e4007a0c */ /* 0x000fe20003f26270 */
[----:B------:R-:W-:Y:S01]  /*4630*/  IMAD.U32 R23, RZ, RZ, UR20 ;  /* 0x00000014ff177e24 */ /* 0x000fe2000f8e00ff */
[----:B------:R-:W-:Y:S01]  /*4640*/  BSSY B0, `(.L_x_127) ;  /* 0x0000032000007945 */ /* 0x000fe20003800000 */
[----:B------:R-:W-:Y:S01]  /*4650*/  USHF.R.S32.HI UR5, URZ, 0x1f, UR7 ;  /* 0x0000001f3f057899 */ /* 0x000fe20008011407 */
[----:B------:R-:W-:-:S02]  /*4660*/  IMAD.U32 R14, RZ, RZ, UR20 ;  /* 0x00000014ff0e7e24 */ /* 0x000fc4000f8e00ff */
[----:B------:R-:W-:Y:S01]  /*4670*/  IMAD.U32 R35, RZ, RZ, UR7 ;  /* 0x00000007ff237e24 */ /* 0x000fe2000f8e00ff */
[----:B------:R-:W-:-:S03]  /*4680*/  UIMAD UR7, UR25, UR7, URZ ;  /* 0x00000007190772a4 */ /* 0x000fc6000f8e023f */
[----:B------:R-:W-:Y:S01]  /*4690*/  IMAD.WIDE.U32 R34, R35, UR26, R226 ;  /* 0x0000001a23227c25 */ /* 0x000fe2000f8e00e2 */
[----:B------:R-:W-:Y:S02]  /*46a0*/  UIMAD UR5, UR5, UR26, UR7 ;  /* 0x0000001a050572a4 */ /* 0x000fe4000f8e0207 */
[----:B------:R1:W-:Y:S01]  /*46b0*/  @P1 STS [R191+0x2000], RZ ;  /* 0x002000ffbf001388 */ /* 0x0003e20000000800 */
[----:B------:R-:W-:Y:S01]  /*46c0*/  @!P1 IMAD.MOV.U32 R19, RZ, RZ, c[0x0][0x19c] ;  /* 0x00006700ff139624 */ /* 0x000fe200078e00ff */
[----:B------:R-:W-:Y:S02]  /*46d0*/  @!P1 LEA R23, P2, R23, R34, 0x6 ;  /* 0x0000002217179211 */ /* 0x000fe400078430ff */
[----:B------:R-:W-:Y:S01]  /*46e0*/  IADD3 R39, R35, UR5, RZ ;  /* 0x0000000523277c10 */ /* 0x000fe2000fffe0ff */
[----:B------:R1:W-:Y:S01]  /*46f0*/  @P1 STS [R191+0x2004], RZ ;  /* 0x002004ffbf001388 */ /* 0x0003e20000000800 */
[----:B------:R-:W-:Y:S02]  /*4700*/  @!P1 IADD3 R18, P3, R34, UR10, RZ ;  /* 0x0000000a22129c10 */ /* 0x000fe4000ff7e0ff */
[----:B------:R-:W-:Y:S01]  /*4710*/  @!P1 LEA.HI.X R14, R14, R39, R19, 0x6, P2 ;  /* 0x000000270e0e9211 */ /* 0x000fe200010f3413 */
[----:B------:R1:W-:Y:S01]  /*4720*/  @P1 STS.64 [R191+0x2008], RZ ;  /* 0x002008ffbf001388 */ /* 0x0003e20000000a00 */
[----:B------:R-:W-:-:S02]  /*4730*/  @!P1 LEA R50, P4, R34, c[0x0][0x168], 0x1 ;  /* 0x00005a0022329a11 */ /* 0x000fc400078808ff */
[----:B------:R-:W-:Y:S02]  /*4740*/  @!P1 IADD3.X R19, R39, UR9, RZ, P3, !PT ;  /* 0x0000000927139c10 */ /* 0x000fe40009ffe4ff */
[----:B------:R-:W-:Y:S02]  /*4750*/  @!P1 LEA R46, P3, R18, c[0x0][0x168], 0x1 ;  /* 0x00005a00122e9a11 */ /* 0x000fe400078608ff */
[C---:B------:R-:W-:Y:S02]  /*4760*/  @!P1 LEA R42, P2, R23.reuse, c[0x0][0x168], 0x1 ;  /* 0x00005a00172a9a11 */ /* 0x040fe400078408ff */
        /* <DEDUP_REMOVED lines=31> */
.L_x_128:
[----:B------:R-:W-:Y:S05]  /*4960*/  BSYNC B0 ;  /* 0x0000000000007941 */ /* 0x000fea0003800000 */
.L_x_127:
[----:B------:R-:W0:Y:S02]  /*4970*/  LDGDEPBAR ;  /* 0x00000000000079af */ /* 0x000e240000000000 */
.L_x_126:
[----:B------:R-:W-:Y:S01]  /*4980*/  FMNMX.FTZ R14, R15, R68, !PT ;  /* 0x000000440f0e7209 */ /* 0x000fe20007810000 */
[----:B------:R-:W-:Y:S01]  /*4990*/  UMOV UR20, UR24 ;  /* 0x0000001800147c82 */ /* 0x000fe20008000000 */
[----:B------:R-:W-:Y:S02]  /*49a0*/  SHF.L.U32 R231, R180, 0x1, RZ ;  /* 0x00000001b4e77819 */ /* 0x000fe400000006ff */
[----:B--2---:R-:W-:Y:S02]  /*49b0*/  FMNMX.FTZ R19, R61, R14, !PT ;  /* 0x0000000e3d137209 */ /* 0x004fe40007810000 */
[----:B------:R-:W-:Y:S02]  /*49c0*/  LEA R230, R0, R231, 0x1 ;  /* 0x000000e700e67211 */ /* 0x000fe400078e08ff */
        /* <DEDUP_REMOVED lines=36> */
[--C-:B------:R-:W-:Y:S01]  /*4c10*/  FFMA.FTZ R97, R15, c[0x0][0x23c], -R14.reuse ;  /* 0x00008f000f617a23 */ /* 0x100fe2000001080e */
[----:B------:R-:W-:Y:S01]  /*4c20*/  FMNMX.FTZ R15, R6, R74, !PT ;  /* 0x0000004a060f7209 */ /* 0x000fe20007810000 */
[--C-:B------:R-:W-:Y:S02]  /*4c30*/  FFMA.FTZ R60, R44, c[0x0][0x23c], -R14.reuse ;  /* 0x00008f002c3c7a23 */ /* 0x100fe4000001080e */
[--C-:B------:R-:W-:Y:S01]  /*4c40*/  FFMA.FTZ R44, R12, c[0x0][0x23c], -R14.reuse ;  /* 0x00008f000c2c7a23 */ /* 0x100fe2000001080e */
[----:B------:R-:W-:Y:S01]  /*4c50*/  FMNMX.FTZ R15, R196, R15, !PT ;  /* 0x0000000fc40f7209 */ /* 0x000fe20007810000 */
[--C-:B-1----:R-:W-:Y:S01]  /*4c60*/  FFMA.FTZ R42, R10, c[0x0][0x23c], -R14.reuse ;  /* 0x00008f000a2a7a23 */ /* 0x102fe2000001080e */
[----:B------:R-:W-:Y:S01]  /*4c70*/  FMNMX.FTZ R12, R7, R171, !PT ;  /* 0x000000ab070c7209 */ /* 0x000fe20007810000 */
[--C-:B------:R-:W-:Y:S01]  /*4c80*/  FFMA.FTZ R43, R9, c[0x0][0x23c], -R14.reuse ;  /* 0x00008f00092b7a23 */ /* 0x100fe2000001080e */
        /* <DEDUP_REMOVED lines=25> */
[----:B------:R-:W-:Y:S01]  /*4e20*/  MUFU.EX2 R97, R97 ;  /* 0x0000006100617308 */ /* 0x000fe20000000800 */
        /* <DEDUP_REMOVED lines=35> */
[----:B------:R-:W-:Y:S01]  /*5060*/  FFMA.FTZ R49, R21, c[0x0][0x23c], -R14 ;  /* 0x00008f0015317a23 */ /* 0x000fe2000001080e */
[----:B------:R-:W-:Y:S01]  /*5070*/  FMNMX.FTZ R4, R131, R4, !PT ;  /* 0x0000000483047209 */ /* 0x000fe20007810000 */
[----:B------:R-:W-:Y:S01]  /*5080*/  MUFU.EX2 R77, R77 ;  /* 0x0000004d004d7308 */ /* 0x000fe20000000800 */
[----:B------:R-:W-:-:S02]  /*5090*/  FMNMX.FTZ R15, R24, R15, !PT ;  /* 0x0000000f180f7209 */ /* 0x000fc40007810000 */
[----:B------:R-:W-:Y:S02]  /*50a0*/  FMNMX.FTZ R9, R184, R9, !PT ;  /* 0x00000009b8097209 */ /* 0x000fe40007810000 */
[----:B------:R-:W-:Y:S02]  /*50b0*/  FMNMX.FTZ R15, R96, R15, !PT ;  /* 0x0000000f600f7209 */ /* 0x000fe40007810000 */
[----:B------:R-:W-:Y:S01]  /*50c0*/  FMNMX.FTZ R4, R115, R4, !PT ;  /* 0x0000000473047209 */ /* 0x000fe20007810000 */
[----:B------:R-:W-:Y:S01]  /*50d0*/  MUFU.EX2 R76, R76 ;  /* 0x0000004c004c7308 */ /* 0x000fe20000000800 */
[----:B------:R-:W-:Y:S02]  /*50e0*/  FMNMX.FTZ R15, R22, R15, !PT ;  /* 0x0000000f160f7209 */ /* 0x000fe40007810000 */
[----:B------:R-:W-:Y:S02]  /*50f0*/  FMNMX.FTZ R9, R172, R9, !PT ;  /* 0x00000009ac097209 */ /* 0x000fe40007810000 */
[----:B------:R-:W-:-:S02]  /*5100*/  FMNMX.FTZ R15, R20, R15, !PT ;  /* 0x0000000f140f7209 */ /* 0x000fc40007810000 */
[----:B------:R-:W-:Y:S01]  /*5110*/  FMNMX.FTZ R4, R129, R4, !PT ;  /* 0x0000000481047209 */ /* 0x000fe20007810000 */
[----:B------:R-:W-:Y:S01]  /*5120*/  MUFU.EX2 R69, R69 ;  /* 0x0000004500457308 */ /* 0x000fe20000000800 */
[----:B------:R-:W-:Y:S02]  /*5130*/  FMNMX.FTZ R15, R174, R15, !PT ;  /* 0x0000000fae0f7209 */ /* 0x000fe40007810000 */
[----:B------:R-:W-:Y:S02]  /*5140*/  FMNMX.FTZ R9, R170, R9, !PT ;  /* 0x00000009aa097209 */ /* 0x000fe40007810000 */
[----:B------:R-:W-:Y:S02]  /*5150*/  FMNMX.FTZ R15, R168, R15, !PT ;  /* 0x0000000fa80f7209 */ /* 0x000fe40007810000 */
        /* <DEDUP_REMOVED lines=21> */
[----:B------:R-:W1:Y:S01]  /*52b0*/  SHFL.BFLY PT, R18, R15, 0x2, 0x1f ;  /* 0x0c401f000f127f89 */ /* 0x000e6200000e0000 */
[----:B------:R-:W-:Y:S01]  /*52c0*/  FMNMX.FTZ R4, R149, R4, !PT ;  /* 0x0000000495047209 */ /* 0x000fe20007810000 */
[----:B------:R-:W-:Y:S01]  /*52d0*/  MUFU.EX2 R58, R58 ;  /* 0x0000003a003a7308 */ /* 0x000fe20000000800 */
[----:B------:R-:W-:Y:S02]  /*52e0*/  FMNMX.FTZ R9, R152, R9, !PT ;  /* 0x0000000998097209 */ /* 0x000fe40007810000 */
[----:B------:R-:W-:-:S02]  /*52f0*/  FMNMX.FTZ R4, R157, R4, !PT ;  /* 0x000000049d047209 */ /* 0x000fc40007810000 */
[----:B------:R-:W-:Y:S02]  /*5300*/  FMNMX.FTZ R9, R154, R9, !PT ;  /* 0x000000099a097209 */ /* 0x000fe40007810000 */
        /* <DEDUP_REMOVED lines=10> */
[----:B-1----:R-:W-:Y:S01]  /*53b0*/  FMNMX.FTZ R13, R15, R18, !PT ;  /* 0x000000120f0d7209 */ /* 0x002fe20007810000 */
[----:B------:R-:W-:Y:S01]  /*53c0*/  MUFU.EX2 R57, R57 ;  /* 0x0000003900397308 */ /* 0x000fe20000000800 */
[----:B------:R-:W-:Y:S01]  /*53d0*/  FMNMX.FTZ R4, R137, R4, !PT ;  /* 0x0000000489047209 */ /* 0x000fe20007810000 */
[----:B------:R-:W-:Y:S01]  /*53e0*/  LDSM.16.MT88.4 R16, [R230+0x4400] ;  /* 0x00440000e610783b */ /* 0x000fe20000004200 */
[----:B------:R-:W-:Y:S02]  /*53f0*/  FMNMX.FTZ R9, R146, R9, !PT ;  /* 0x0000000992097209 */ /* 0x000fe40007810000 */
[----:B------:R-:W-:Y:S01]  /*5400*/  FMNMX.FTZ R4, R139, R4, !PT ;  /* 0x000000048b047209 */ /* 0x000fe20007810000 */
[----:B------:R-:W1:Y:S01]  /*5410*/  SHFL.BFLY PT, R132, R13, 0x1, 0x1f ;  /* 0x0c201f000d847f89 */ /* 0x000e6200000e0000 */
        /* <DEDUP_REMOVED lines=14> */
[----:B-1----:R-:W-:Y:S01]  /*5500*/  FMNMX.FTZ R132, R13, R132, !PT ;  /* 0x000000840d847209 */ /* 0x002fe20007810000 */
[----:B------:R-:W1:Y:S01]  /*5510*/  SHFL.BFLY PT, R4, R5, 0x2, 0x1f ;  /* 0x0c401f0005047f89 */ /* 0x000e6200000e0000 */
[----:B------:R-:W-:Y:S01]  /*5520*/  FMNMX.FTZ R9, R114, R9, !PT ;  /* 0x0000000972097209 */ /* 0x000fe20007810000 */
[----:B------:R-:W-:Y:S01]  /*5530*/  MUFU.EX2 R53, R53 ;  /* 0x0000003500357308 */ /* 0x000fe20000000800 */
[C---:B------:R-:W-:Y:S01]  /*5540*/  FSETP.NEU.FTZ.AND P1, PT, R132.reuse, -INF , PT ;  /* 0xff8000008400780b */ /* 0x040fe20003f3d000 */
[----:B------:R-:W-:Y:S01]  /*5550*/  FMUL.FTZ R105, R132, c[0x0][0x23c] ;  /* 0x00008f0084697a20 */ /* 0x000fe20000410000 */
[----:B------:R-:W-:Y:S01]  /*5560*/  FMNMX.FTZ R9, R112, R9, !PT ;  /* 0x0000000970097209 */ /* 0x000fe20007810000 */
[----:B------:R-:W-:Y:S03]  /*5570*/  LDSM.16.MT88.4 R12, [R230+0x4800] ;  /* 0x00480000e60c783b */ /* 0x000fe60000004200 */
[----:B------:R-:W-:Y:S01]  /*5580*/  FMNMX.FTZ R9, R110, R9, !PT ;  /* 0x000000096e097209 */ /* 0x000fe20007810000 */
[----:B------:R-:W-:Y:S01]  /*5590*/  MUFU.EX2 R50, R50 ;  /* 0x0000003200327308 */ /* 0x000fe20000000800 */
[----:B------:R-:W-:-:S02]  /*55a0*/  FSEL R105, R105, RZ, P1 ;  /* 0x000000ff69697208 */ /* 0x000fc40000800000 */
[----:B------:R-:W-:-:S03]  /*55b0*/  FMNMX.FTZ R9, R108, R9, !PT ;  /* 0x000000096c097209 */ /* 0x000fc60007810000 */
[--C-:B------:R-:W-:Y:S02]  /*55c0*/  FFMA.FTZ R93, R6, c[0x0][0x23c], -R105.reuse ;  /* 0x00008f00065d7a23 */ /* 0x100fe40000010869 */
[----:B------:R-:W2:Y:S01]  /*55d0*/  SHFL.BFLY PT, R6, R9, 0x2, 0x1f ;  /* 0x0c401f0009067f89 */ /* 0x000ea200000e0000 */
[--C-:B------:R-:W-:Y:S01]  /*55e0*/  FFMA.FTZ R63, R122, c[0x0][0x23c], -R105.reuse ;  /* 0x00008f007a3f7a23 */ /* 0x100fe20000010869 */
[----:B------:R-:W-:Y:S01]  /*55f0*/  MUFU.EX2 R51, R51 ;  /* 0x0000003300337308 */ /* 0x000fe20000000800 */
[--C-:B------:R-:W-:Y:S02]  /*5600*/  FFMA.FTZ R92, R74, c[0x0][0x23c], -R105.reuse ;  /* 0x00008f004a5c7a23 */ /* 0x100fe40000010869 */
[--C-:B------:R-:W-:Y:S01]  /*5610*/  FFMA.FTZ R75, R200, c[0x0][0x23c], -R105.reuse ;  /* 0x00008f00c84b7a23 */ /* 0x100fe20000010869 */
[----:B-1----:R-:W-:Y:S01]  /*5620*/  FMNMX.FTZ R5, R5, R4, !PT ;  /* 0x0000000405057209 */ /* 0x002fe20007810000 */
[--C-:B------:R-:W-:Y:S02]  /*5630*/  FFMA.FTZ R74, R202, c[0x0][0x23c], -R105.reuse ;  /* 0x00008f00ca4a7a23 */ /* 0x100fe40000010869 */
[----:B------:R-:W-:Y:S01]  /*5640*/  LDSM.16.MT88.4 R200, [R231+0x4000] ;  /* 0x00400000e7c8783b */ /* 0x000fe20000004200 */
[--C-:B------:R-:W-:Y:S01]  /*5650*/  FFMA.FTZ R85, R196, c[0x0][0x23c], -R105.reuse ;  /* 0x00008f00c4557a23 */ /* 0x100fe20000010869 */
[----:B------:R-:W-:Y:S01]  /*5660*/  MUFU.EX2 R93, R93 ;  /* 0x0000005d005d7308 */ /* 0x000fe20000000800 */
[--C-:B------:R-:W-:Y:S01]  /*5670*/  FFMA.FTZ R82, R198, c[0x0][0x23c], -R105.reuse ;  /* 0x00008f00c6527a23 */ /* 0x100fe20000010869 */
[----:B------:R-:W1:Y:S01]  /*5680*/  SHFL.BFLY PT, R4, R5, 0x1, 0x1f ;  /* 0x0c201f0005047f89 */ /* 0x000e6200000e0000 */
[----:B------:R-:W-:-:S02]  /*5690*/  FFMA.FTZ R31, R26, c[0x0][0x23c], -R105 ;  /* 0x00008f001a1f7a23 */ /* 0x000fc40000010869 */
[--C-:B------:R-:W-:Y:S02]  /*56a0*/  FFMA.FTZ R36, R208, c[0x0][0x23c], -R105.reuse ;  /* 0x00008f00d0247a23 */ /* 0x100fe40000010869 */
[--C-:B------:R-:W-:Y:S01]  /*56b0*/  FFMA.FTZ R39, R210, c[0x0][0x23c], -R105.reuse ;  /* 0x00008f00d2277a23 */ /* 0x100fe20000010869 */
[----:B------:R-:W3:Y:S01]  /*56c0*/  MUFU.EX2 R92, R92 ;  /* 0x0000005c005c7308 */ /* 0x000ee20000000800 */
[--C-:B------:R-:W-:Y:S02]  /*56d0*/  FFMA.FTZ R34, R212, c[0x0][0x23c], -R105.reuse ;  /* 0x00008f00d4227a23 */ /* 0x100fe40000010869 */
[--C-:B------:R-:W-:Y:S01]  /*56e0*/  FFMA.FTZ R37, R214, c[0x0][0x23c], -R105.reuse ;  /* 0x00008f00d6257a23 */ /* 0x100fe20000010869 */
[----:B--2---:R-:W-:Y:S01]  /*56f0*/  FMNMX.FTZ R9, R9, R6, !PT ;  /* 0x0000000609097209 */ /* 0x004fe20007810000 */
[----:B------:R-:W-:-:S03]  /*5700*/  FFMA.FTZ R6, R24, c[0x0][0x23c], -R105 ;  /* 0x00008f0018067a23 */ /* 0x000fc60000010869 */
[----:B------:R-:W-:Y:S01]  /*5710*/  MUFU.EX2 R85, R85 ;  /* 0x0000005500557308 */ /* 0x000fe20000000800 */
[----:B------:R-:W-:Y:S01]  /*5720*/  LDSM.16.MT88.4 R24, [R231+0x4400] ;  /* 0x00440000e718783b */ /* 0x000fe20000004200 */
[--C-:B------:R-:W-:Y:S02]  /*5730*/  FFMA.FTZ R32, R216, c[0x0][0x23c], -R105.reuse ;  /* 0x00008f00d8207a23 */ /* 0x100fe40000010869 */
[--C-:B------:R-:W-:Y:S01]  /*5740*/  FFMA.FTZ R35, R218, c[0x0][0x23c], -R105.reuse ;  /* 0x00008f00da237a23 */ /* 0x100fe20000010869 */
[----:B------:R-:W2:Y:S01]  /*5750*/  SHFL.BFLY PT, R10, R9, 0x1, 0x1f ;  /* 0x0c201f00090a7f89 */ /* 0x000ea200000e0000 */
[--C-:B------:R-:W-:Y:S02]  /*5760*/  FFMA.FTZ R30, R220, c[0x0][0x23c], -R105.reuse ;  /* 0x00008f00dc1e7a23 */ /* 0x100fe40000010869 */
[----:B------:R-:W4:Y:S01]  /*5770*/  MUFU.EX2 R82, R82 ;  /* 0x0000005200527308 */ /* 0x000f220000000800 */
[----:B---3--:R-:W-:Y:S01]  /*5780*/  F2FP.BF16.PACK_AB R193, R92, R93 ;  /* 0x0000005d5cc1723e */ /* 0x008fe200000010ff */
[--C-:B------:R-:W-:Y:S01]  /*5790*/  FFMA.FTZ R67, R204, c[0x0][0x23c], -R105.reuse ;  /* 0x00008f00cc437a23 */ /* 0x100fe20000010869 */
[----:B-1----:R-:W-:Y:S01]  /*57a0*/  FMNMX.FTZ R5, R5, R4, !PT ;  /* 0x0000000405057209 */ /* 0x002fe20007810000 */
[----:B------:R-:W-:-:S02]  /*57b0*/  FFMA.FTZ R62, R206, c[0x0][0x23c], -R105 ;  /* 0x00008f00ce3e7a23 */ /* 0x000fc40000010869 */
[--C-:B------:R-:W-:Y:S01]  /*57c0*/  FFMA.FTZ R4, R22, c[0x0][0x23c], -R105.reuse ;  /* 0x00008f0016047a23 */ /* 0x100fe20000010869 */
[C---:B------:R-:W-:Y:S01]  /*57d0*/  FSETP.NEU.FTZ.AND P1, PT, R5.reuse, -INF , PT ;  /* 0xff8000000500780b */ /* 0x040fe20003f3d000 */
[----:B------:R-:W-:Y:S01]  /*57e0*/  FMUL.FTZ R122, R5, c[0x0][0x23c] ;  /* 0x00008f00057a7a20 */ /* 0x000fe20000410000 */
[----:B------:R-:W-:Y:S01]  /*57f0*/  MUFU.EX2 R75, R75 ;  /* 0x0000004b004b7308 */ /* 0x000fe20000000800 */
[--C-:B------:R-:W-:Y:S02]  /*5800*/  FFMA.FTZ R0, R20, c[0x0][0x23c], -R105.reuse ;  /* 0x00008f0014007a23 */ /* 0x100fe40000010869 */
[----:B------:R-:W-:Y:S01]  /*5810*/  LDSM.16.MT88.4 R20, [R231+0x4800] ;  /* 0x00480000e714783b */ /* 0x000fe20000004200 */
[----:B------:R-:W-:Y:S01]  /*5820*/  FSEL R122, R122, RZ, P1 ;  /* 0x000000ff7a7a7208 */ /* 0x000fe20000800000 */
[----:B------:R-:W-:Y:S01]  /*5830*/  FFMA.FTZ R33, R28, c[0x0][0x23c], -R105 ;  /* 0x00008f001c217a23 */ /* 0x000fe20000010869 */
[----:B----4-:R-:W-:Y:S02]  /*5840*/  F2FP.BF16.PACK_AB R195, R82, R85 ;  /* 0x0000005552c3723e */ /* 0x010fe400000010ff */
[----:B------:R-:W-:Y:S01]  /*5850*/  MUFU.EX2 R74, R74 ;  /* 0x0000004a004a7308 */ /* 0x000fe20000000800 */
[----:B------:R-:W-:-:S02]  /*5860*/  FFMA.FTZ R91, R7, c[0x0][0x23c], -R122 ;  /* 0x00008f00075b7a23 */ /* 0x000fc4000001087a */
[--C-:B------:R-:W-:Y:S01]  /*5870*/  FFMA.FTZ R90, R171, c[0x0][0x23c], -R122.reuse ;  /* 0x00008f00ab5a7a23 */ /* 0x100fe2000001087a */
[----:B--2---:R-:W-:Y:S01]  /*5880*/  FMNMX.FTZ R7, R9, R10, !PT ;  /* 0x0000000a09077209 */ /* 0x004fe20007810000 */
[--C-:B------:R-:W-:Y:S02]  /*5890*/  FFMA.FTZ R83, R173, c[0x0][0x23c], -R122.reuse ;  /* 0x00008f00ad537a23 */ /* 0x100fe4000001087a */
[--C-:B------:R-:W-:Y:S01]  /*58a0*/  FFMA.FTZ R80, R175, c[0x0][0x23c], -R122.reuse ;  /* 0x00008f00af507a23 */ /* 0x100fe2000001087a */
[C---:B------:R-:W-:Y:S01]  /*58b0*/  FSETP.NEU.FTZ.AND P1, PT, R7.reuse, -INF , PT ;  /* 0xff8000000700780b */ /* 0x040fe20003f3d000 */
[----:B------:R-:W-:Y:S01]  /*58c0*/  FMUL.FTZ R109, R7, c[0x0][0x23c] ;  /* 0x00008f00076d7a20 */ /* 0x000fe20000410000 */
[----:B------:R-:W-:Y:S01]  /*58d0*/  MUFU.EX2 R91, R91 ;  /* 0x0000005b005b7308 */ /* 0x000fe20000000800 */
[--C-:B------:R-:W-:Y:S02]  /*58e0*/  FFMA.FTZ R81, R71, c[0x0][0x23c], -R122.reuse ;  /* 0x00008f0047517a23 */ /* 0x100fe4000001087a */
[--C-:B------:R-:W-:Y:S01]  /*58f0*/  FFMA.FTZ R66, R73, c[0x0][0x23c], -R122.reuse ;  /* 0x00008f0049427a23 */ /* 0x100fe2000001087a */
[----:B------:R-:W-:Y:S01]  /*5900*/  FSEL R109, R109, RZ, P1 ;  /* 0x000000ff6d6d7208 */ /* 0x000fe20000800000 */
[----:B------:R-:W-:-:S02]  /*5910*/  FFMA.FTZ R71, R167, c[0x0][0x23c], -R122 ;  /* 0x00008f00a7477a23 */ /* 0x000fc4000001087a */
[----:B------:R-:W-:Y:S01]  /*5920*/  FFMA.FTZ R28, R104, c[0x0][0x23c], -R105 ;  /* 0x00008f00681c7a23 */ /* 0x000fe20000010869 */
[----:B------:R-:W1:Y:S01]  /*5930*/  MUFU.EX2 R90, R90 ;  /* 0x0000005a005a7308 */ /* 0x000e620000000800 */
[--C-:B------:R-:W-:Y:S02]  /*5940*/  FFMA.FTZ R88, R8, c[0x0][0x23c], -R109.reuse ;  /* 0x00008f0008587a23 */ /* 0x100fe4000001086d */
[----:B------:R-:W2:Y:S01]  /*5950*/  LDSM.16.MT88.4 R8, [R230+0x4000] ;  /* 0x00400000e608783b */ /* 0x000ea20000004200 */
[--C-:B------:R-:W-:Y:S01]  /*5960*/  FFMA.FTZ R99, R192, c[0x0][0x23c], -R109.reuse ;  /* 0x00008f00c0637a23 */ /* 0x100fe2000001086d */
[----:B------:R-:W-:Y:S01]  /*5970*/  F2FP.BF16.PACK_AB R192, R94, R97 ;  /* 0x000000615ec0723e */ /* 0x000fe200000010ff */
[--C-:B------:R-:W-:Y:S02]  /*5980*/  FFMA.FTZ R87, R72, c[0x0][0x23c], -R109.reuse ;  /* 0x00008f0048577a23 */ /* 0x100fe4000001086d */
[--C-:B------:R-:W-:Y:S01]  /*5990*/  FFMA.FTZ R78, R194, c[0x0][0x23c], -R109.reuse ;  /* 0x00008f00c24e7a23 */ /* 0x100fe2000001086d */
[----:B------:R-:W-:Y:S01]  /*59a0*/  MUFU.EX2 R83, R83 ;  /* 0x0000005300537308 */ /* 0x000fe20000000800 */
[----:B------:R-:W-:Y:S01]  /*59b0*/  FFMA.FTZ R79, R70, c[0x0][0x23c], -R109 ;  /* 0x00008f00464f7a23 */ /* 0x000fe2000001086d */
[----:B------:R-:W-:Y:S01]  /*59c0*/  F2FP.BF16.PACK_AB R194, R84, R95 ;  /* 0x0000005f54c2723e */ /* 0x000fe200000010ff */
[----:B------:R-:W-:-:S02]  /*59d0*/  FFMA.FTZ R72, R169, c[0x0][0x23c], -R122 ;  /* 0x00008f00a9487a23 */ /* 0x000fc4000001087a */
[--C-:B------:R-:W-:Y:S01]  /*59e0*/  FFMA.FTZ R70, R188, c[0x0][0x23c], -R109.reuse ;  /* 0x00008f00bc467a23 */ /* 0x100fe2000001086d */
[----:B-1----:R-:W-:Y:S02]  /*59f0*/  F2FP.BF16.PACK_AB R208, R90, R91 ;  /* 0x0000005b5ad0723e */ /* 0x002fe400000010ff */
[----:B------:R-:W1:Y:S01]  /*5a00*/  MUFU.EX2 R80, R80 ;  /* 0x0000005000507308 */ /* 0x000e620000000800 */
[--C-:B------:R-:W-:Y:S01]  /*5a10*/  FFMA.FTZ R73, R186, c[0x0][0x23c], -R109.reuse ;  /* 0x00008f00ba497a23 */ /* 0x100fe2000001086d */
[----:B------:R-:W-:Y:S01]  /*5a20*/  HMMA.16816.F32.BF16 R204, R192, R200, RZ ;  /* 0x000000c8c0cc723c */ /* 0x000fe200000418ff */
[----:B------:R-:W-:Y:S02]  /*5a30*/  FFMA.FTZ R64, R184, c[0x0][0x23c], -R109 ;  /* 0x00008f00b8407a23 */ /* 0x000fe4000001086d */
[----:B------:R-:W-:Y:S02]  /*5a40*/  FFMA.FTZ R29, R96, c[0x0][0x23c], -R105 ;  /* 0x00008f00601d7a23 */ /* 0x000fe40000010869 */
[--C-:B------:R-:W-:Y:S01]  /*5a50*/  FFMA.FTZ R89, R165, c[0x0][0x23c], -R122.reuse ;  /* 0x00008f00a5597a23 */ /* 0x100fe2000001087a */
[----:B------:R-:W-:Y:S01]  /*5a60*/  MUFU.EX2 R88, R88 ;  /* 0x0000005800587308 */ /* 0x000fe20000000800 */
[----:B------:R-:W-:-:S02]  /*5a70*/  FFMA.FTZ R86, R163, c[0x0][0x23c], -R122 ;  /* 0x00008f00a3567a23 */ /* 0x000fc4000001087a */
[--C-:B------:R-:W-:Y:S02]  /*5a80*/  FFMA.FTZ R96, R161, c[0x0][0x23c], -R122.reuse ;  /* 0x00008f00a1607a23 */ /* 0x100fe4000001087a */
[----:B------:R-:W-:Y:S02]  /*5a90*/  FFMA.FTZ R101, R131, c[0x0][0x23c], -R122 ;  /* 0x00008f0083657a23 */ /* 0x000fe4000001087a */
[--C-:B------:R-:W-:Y:S01]  /*5aa0*/  FFMA.FTZ R107, R172, c[0x0][0x23c], -R109.reuse ;  /* 0x00008f00ac6b7a23 */ /* 0x100fe2000001086d */
[----:B------:R-:W3:Y:S01]  /*5ab0*/  MUFU.EX2 R99, R99 ;  /* 0x0000006300637308 */ /* 0x000ee20000000800 */
[----:B-1----:R-:W-:Y:S01]  /*5ac0*/  F2FP.BF16.PACK_AB R210, R80, R83 ;  /* 0x0000005350d2723e */ /* 0x002fe200000010ff */
[--C-:B------:R-:W-:Y:S02]  /*5ad0*/  FFMA.FTZ R104, R170, c[0x0][0x23c], -R109.reuse ;  /* 0x00008f00aa687a23 */ /* 0x100fe4000001086d */
[--C-:B------:R-:W-:Y:S02]  /*5ae0*/  FFMA.FTZ R106, R120, c[0x0][0x23c], -R109.reuse ;  /* 0x00008f00786a7a23 */ /* 0x100fe4000001086d */
[----:B------:R-:W-:-:S02]  /*5af0*/  FFMA.FTZ R111, R116, c[0x0][0x23c], -R109 ;  /* 0x00008f00746f7a23 */ /* 0x000fc4000001086d */
[----:B------:R-:W-:Y:S01]  /*5b00*/  MUFU.EX2 R87, R87 ;  /* 0x0000005700577308 */ /* 0x000fe20000000800 */
[--C-:B------:R-:W-:Y:S01]  /*5b10*/  FFMA.FTZ R116, R129, c[0x0][0x23c], -R122.reuse ;  /* 0x00008f0081747a23 */ /* 0x100fe2000001087a */
[----:B--2---:R-:W-:Y:S01]  /*5b20*/  HMMA.16816.F32.BF16 R196, R192, R8, RZ ;  /* 0x00000008c0c4723c */ /* 0x004fe200000418ff */
[--C-:B------:R-:W-:Y:S02]  /*5b30*/  FFMA.FTZ R120, R127, c[0x0][0x23c], -R122.reuse ;  /* 0x00008f007f787a23 */ /* 0x100fe4000001087a */
[--C-:B------:R-:W-:Y:S02]  /*5b40*/  FFMA.FTZ R115, R115, c[0x0][0x23c], -R122.reuse ;  /* 0x00008f0073737a23 */ /* 0x100fe4000001087a */
[----:B------:R-:W-:Y:S01]  /*5b50*/  FFMA.FTZ R125, R125, c[0x0][0x23c], -R122 ;  /* 0x00008f007d7d7a23 */ /* 0x000fe2000001087a */
[----:B------:R-:W1:Y:S01]  /*5b60*/  MUFU.EX2 R78, R78 ;  /* 0x0000004e004e7308 */ /* 0x000e620000000800 */
[----:B---3--:R-:W-:Y:S01]  /*5b70*/  F2FP.BF16.PACK_AB R209, R99, R88 ;  /* 0x0000005863d1723e */ /* 0x008fe200000010ff */
[----:B------:R-:W-:-:S02]  /*5b80*/  FFMA.FTZ R130, R130, c[0x0][0x23c], -R109 ;  /* 0x00008f0082827a23 */ /* 0x000fc4000001086d */
[--C-:B------:R-:W-:Y:S02]  /*5b90*/  FFMA.FTZ R127, R166, c[0x0][0x23c], -R109.reuse ;  /* 0x00008f00a67f7a23 */ /* 0x100fe4000001086d */
[--C-:B------:R-:W-:Y:S02]  /*5ba0*/  FFMA.FTZ R129, R164, c[0x0][0x23c], -R109.reuse ;  /* 0x00008f00a4817a23 */ /* 0x100fe4000001086d */
[----:B------:R-:W-:Y:S01]  /*5bb0*/  MUFU.EX2 R81, R81 ;  /* 0x0000005100517308 */ /* 0x000fe20000000800 */
[----:B------:R-:W-:Y:S02]  /*5bc0*/  FFMA.FTZ R136, R152, c[0x0][0x23c], -R109 ;  /* 0x00008f0098887a23 */ /* 0x000fe4000001086d */
[--C-:B------:R-:W-:Y:S02]  /*5bd0*/  FFMA.FTZ R138, R159, c[0x0][0x23c], -R122.reuse ;  /* 0x00008f009f8a7a23 */ /* 0x100fe4000001087a */
[--C-:B------:R-:W-:Y:S02]  /*5be0*/  FFMA.FTZ R152, R149, c[0x0][0x23c], -R122.reuse ;  /* 0x00008f0095987a23 */ /* 0x100fe4000001087a */
[--C-:B------:R-:W-:Y:S01]  /*5bf0*/  FFMA.FTZ R145, R145, c[0x0][0x23c], -R122.reuse ;  /* 0x00008f0091917a23 */ /* 0x100fe2000001087a */
[----:B-1----:R-:W-:Y:S01]  /*5c00*/  F2FP.BF16.PACK_AB R211, R78, R87 ;  /* 0x000000574ed3723e */ /* 0x002fe200000010ff */
[----:B------:R-:W1:Y:S01]  /*5c10*/  MUFU.EX2 R72, R72 ;  /* 0x0000004800487308 */ /* 0x000e620000000800 */
[----:B------:R-:W-:-:S02]  /*5c20*/  FFMA.FTZ R147, R147, c[0x0][0x23c], -R122 ;  /* 0x00008f0093937a23 */ /* 0x000fc4000001087a */
[--C-:B------:R-:W-:Y:S02]  /*5c30*/  FFMA.FTZ R154, R154, c[0x0][0x23c], -R109.reuse ;  /* 0x00008f009a9a7a23 */ /* 0x100fe4000001086d */
[--C-:B------:R-:W-:Y:S01]  /*5c40*/  FFMA.FTZ R149, R160, c[0x0][0x23c], -R109.reuse ;  /* 0x00008f00a0957a23 */ /* 0x100fe2000001086d */
[C---:B------:R-:W-:Y:S01]  /*5c50*/  HMMA.16816.F32.BF16 R220, R208.reuse, R200, RZ ;  /* 0x000000c8d0dc723c */ /* 0x040fe200000418ff */
[--C-:B------:R-:W-:Y:S01]  /*5c60*/  FFMA.FTZ R156, R156, c[0x0][0x23c], -R109.reuse ;  /* 0x00008f009c9c7a23 */ /* 0x100fe2000001086d */
[----:B------:R-:W-:Y:S01]  /*5c70*/  MUFU.EX2 R71, R71 ;  /* 0x0000004700477308 */ /* 0x000fe20000000800 */
[----:B------:R-:W-:Y:S02]  /*5c80*/  FFMA.FTZ R159, R158, c[0x0][0x23c], -R109 ;  /* 0x00008f009e9f7a23 */ /* 0x000fe4000001086d */
[----:B------:R-:W-:Y:S02]  /*5c90*/  FFMA.FTZ R158, R162, c[0x0][0x23c], -R105 ;  /* 0x00008f00a29e7a23 */ /* 0x000fe40000010869 */
[--C-:B------:R-:W-:Y:S01]  /*5ca0*/  FFMA.FTZ R160, R153, c[0x0][0x23c], -R122.reuse ;  /* 0x00008f0099a07a23 */ /* 0x100fe2000001087a */
[----:B------:R-:W-:Y:S01]  /*5cb0*/  HMMA.16816.F32.BF16 R212, R208, R8, RZ ;  /* 0x00000008d0d4723c */ /* 0x000fe200000418ff */
[--C-:B------:R-:W-:Y:S01]  /*5cc0*/  FFMA.FTZ R153, R155, c[0x0][0x23c], -R122.reuse ;  /* 0x00008f009b997a23 */ /* 0x100fe2000001087a */
[----:B------:R-:W-:Y:S01]  /*5cd0*/  MUFU.EX2 R66, R66 ;  /* 0x0000004200427308 */ /* 0x000fe20000000800 */
[----:B------:R-:W-:-:S02]  /*5ce0*/  FFMA.FTZ R162, R151, c[0x0][0x23c], -R122 ;  /* 0x00008f0097a27a23 */ /* 0x000fc4000001087a */
[----:B------:R-:W-:Y:S02]  /*5cf0*/  FFMA.FTZ R157, R157, c[0x0][0x23c], -R122 ;  /* 0x00008f009d9d7a23 */ /* 0x000fe4000001087a */
[----:B-1----:R-:W-:Y:S01]  /*5d00*/  F2FP.BF16.PACK_AB R8, R72, R81 ;  /* 0x000000514808723e */ /* 0x002fe200000010ff */
[C---:B------:R-:W-:Y:S01]  /*5d10*/  HMMA.16816.F32.BF16 R216, R208.reuse, R202, RZ ;  /* 0x000000cad0d8723c */ /* 0x040fe200000418ff */
[--C-:B------:R-:W-:Y:S01]  /*5d20*/  FFMA.FTZ R150, R150, c[0x0][0x23c], -R109.reuse ;  /* 0x00008f0096967a23 */ /* 0x100fe2000001086d */
[----:B------:R-:W-:Y:S01]  /*5d30*/  MUFU.EX2 R79, R79 ;  /* 0x0000004f004f7308 */ /* 0x000fe20000000800 */
[--C-:B------:R-:W-:Y:S02]  /*5d40*/  FFMA.FTZ R151, R146, c[0x0][0x23c], -R109.reuse ;  /* 0x00008f0092977a23 */ /* 0x100fe4000001086d */
[--C-:B------:R-:W-:Y:S02]  /*5d50*/  FFMA.FTZ R144, R144, c[0x0][0x23c], -R109.reuse ;  /* 0x00008f0090907a23 */ /* 0x100fe4000001086d */
[----:B------:R-:W-:Y:S01]  /*5d60*/  FFMA.FTZ R155, R142, c[0x0][0x23c], -R109 ;  /* 0x00008f008e9b7a23 */ /* 0x000fe2000001086d */
[----:B------:R-:W-:Y:S01]  /*5d70*/  HMMA.16816.F32.BF16 R208, R208, R10, RZ ;  /* 0x0000000ad0d0723c */ /* 0x000fe200000418ff */
[----:B------:R-:W-:Y:S01]  /*5d80*/  FFMA.FTZ R113, R174, c[0x0][0x23c], -R105 ;  /* 0x00008f00ae717a23 */ /* 0x000fe20000010869 */
[----:B------:R-:W1:Y:S01]  /*5d90*/  MUFU.EX2 R70, R70 ;  /* 0x0000004600467308 */ /* 0x000e620000000800 */
[----:B------:R-:W-:-:S02]  /*5da0*/  FADD.FTZ R94, R97, R94 ;  /* 0x0000005e615e7221 */ /* 0x000fc40000010000 */
[----:B------:R-:W-:Y:S02]  /*5db0*/  FADD.FTZ R92, R93, R92 ;  /* 0x0000005c5d5c7221 */ /* 0x000fe40000010000 */
[----:B------:R-:W-:Y:S01]  /*5dc0*/  FADD.FTZ R90, R91, R90 ;  /* 0x0000005a5b5a7221 */ /* 0x000fe20000010000 */
[C---:B------:R-:W-:Y:S01]  /*5dd0*/  HMMA.16816.F32.BF16 R200, R192.reuse, R202, RZ ;  /* 0x000000cac0c8723c */ /* 0x040fe200000418ff */
[----:B------:R-:W-:Y:S01]  /*5de0*/  FADD.FTZ R88, R88, R99 ;  /* 0x0000006358587221 */ /* 0x000fe20000010000 */
[----:B------:R-:W-:Y:S01]  /*5df0*/  MUFU.EX2 R73, R73 ;  /* 0x0000004900497308 */ /* 0x000fe20000000800 */
[----:B------:R-:W-:Y:S02]  /*5e00*/  FADD.FTZ R95, R95, R94 ;  /* 0x0000005e5f5f7221 */ /* 0x000fe40000010000 */
[----:B------:R-:W-:Y:S02]  /*5e10*/  FADD.FTZ R85, R85, R92 ;  /* 0x0000005c55557221 */ /* 0x000fe40000010000 */
[----:B------:R-:W-:Y:S01]  /*5e20*/  FADD.FTZ R83, R83, R90 ;  /* 0x0000005a53537221 */ /* 0x000fe20000010000 */
[----:B------:R-:W-:Y:S01]  /*5e30*/  HMMA.16816.F32.BF16 R192, R192, R10, RZ ;  /* 0x0000000ac0c0723c */ /* 0x000fe200000418ff */
[----:B------:R-:W-:Y:S01]  /*5e40*/  FADD.FTZ R87, R87, R88 ;  /* 0x0000005857577221 */ /* 0x000fe20000010000 */
[----:B------:R-:W2:Y:S01]  /*5e50*/  MUFU.EX2 R64, R64 ;  /* 0x0000004000407308 */ /* 0x000ea20000000800 */
[----:B-1----:R-:W-:Y:S01]  /*5e60*/  F2FP.BF16.PACK_AB R9, R70, R79 ;  /* 0x0000004f4609723e */ /* 0x002fe200000010ff */
[----:B------:R-:W-:-:S02]  /*5e70*/  FADD.FTZ R84, R84, R95 ;  /* 0x0000005f54547221 */ /* 0x000fc40000010000 */
[----:B------:R-:W-:Y:S01]  /*5e80*/  FADD.FTZ R82, R82, R85 ;  /* 0x0000005552527221 */ /* 0x000fe20000010000 */
[----:B------:R-:W-:Y:S01]  /*5e90*/  F2FP.BF16.PACK_AB R10, R66, R71 ;  /* 0x00000047420a723e */ /* 0x000fe200000010ff */
[----:B------:R-:W-:Y:S02]  /*5ea0*/  FADD.FTZ R80, R80, R83 ;  /* 0x0000005350507221 */ /* 0x000fe40000010000 */
[----:B------:R-:W-:Y:S01]  /*5eb0*/  MUFU.EX2 R67, R67 ;  /* 0x0000004300437308 */ /* 0x000fe20000000800 */
[----:B------:R-:W-:Y:S02]  /*5ec0*/  FADD.FTZ R78, R78, R87 ;  /* 0x000000574e4e7221 */ /* 0x000fe40000010000 */
[----:B------:R-:W-:Y:S02]  /*5ed0*/  FADD.FTZ R81, R81, R80 ;  /* 0x0000005051517221 */ /* 0x000fe40000010000 */
[----:B------:R-:W-:Y:S02]  /*5ee0*/  FADD.FTZ R79, R79, R78 ;  /* 0x0000004e4f4f7221 */ /* 0x000fe40000010000 */
[----:B------:R-:W-:Y:S01]  /*5ef0*/  FADD.FTZ R72, R72, R81 ;  /* 0x0000005148487221 */ /* 0x000fe20000010000 */
[----:B------:R-:W1:Y:S01]  /*5f00*/  MUFU.EX2 R62, R62 ;  /* 0x0000003e003e7308 */ /* 0x000e620000000800 */
[----:B--2---:R-:W-:Y:S01]  /*5f10*/  F2FP.BF16.PACK_AB R11, R64, R73 ;  /* 0x00000049400b723e */ /* 0x004fe200000010ff */
[----:B------:R-:W-:-:S02]  /*5f20*/  FADD.FTZ R70, R70, R79 ;  /* 0x0000004f46467221 */ /* 0x000fc40000010000 */
[----:B------:R-:W-:Y:S02]  /*5f30*/  FADD.FTZ R71, R71, R72 ;  /* 0x0000004847477221 */ /* 0x000fe40000010000 */
[----:B------:R-:W-:Y:S02]  /*5f40*/  FADD.FTZ R73, R73, R70 ;  /* 0x0000004649497221 */ /* 0x000fe40000010000 */
[----:B------:R-:W-:Y:S01]  /*5f50*/  HMMA.16816.F32.BF16 R220, R8, R24, R220 ;  /* 0x0000001808dc723c */ /* 0x000fe200000418dc */
[----:B------:R-:W-:Y:S01]  /*5f60*/  MUFU.EX2 R89, R89 ;  /* 0x0000005900597308 */ /* 0x000fe20000000800 */
[----:B------:R-:W-:Y:S02]  /*5f70*/  FADD.FTZ R66, R66, R71 ;  /* 0x0000004742427221 */ /* 0x000fe40000010000 */
[----:B------:R-:W-:Y:S02]  /*5f80*/  FADD.FTZ R64, R64, R73 ;  /* 0x0000004940407221 */ /* 0x000fe40000010000 */
[----:B------:R-:W-:-:S02]  /*5f90*/  FFMA.FTZ R142, R148, c[0x0][0x23c], -R105 ;  /* 0x00008f00948e7a23 */ /* 0x000fc40000010869 */
[C---:B------:R-:W-:Y:S01]  /*5fa0*/  HMMA.16816.F32.BF16 R212, R8.reuse, R16, R212 ;  /* 0x0000001008d4723c */ /* 0x040fe200000418d4 */
[----:B------:R-:W2:Y:S01]  /*5fb0*/  MUFU.EX2 R86, R86 ;  /* 0x0000005600567308 */ /* 0x000ea20000000800 */
[--C-:B------:R-:W-:Y:S02]  /*5fc0*/  FFMA.FTZ R146, R137, c[0x0][0x23c], -R122.reuse ;  /* 0x00008f0089927a23 */ /* 0x100fe4000001087a */
[--C-:B------:R-:W-:Y:S02]  /*5fd0*/  FFMA.FTZ R148, R135, c[0x0][0x23c], -R122.reuse ;  /* 0x00008f0087947a23 */ /* 0x100fe4000001087a */
[--C-:B------:R-:W-:Y:S02]  /*5fe0*/  FFMA.FTZ R143, R143, c[0x0][0x23c], -R122.reuse ;  /* 0x00008f008f8f7a23 */ /* 0x100fe4000001087a */
[----:B------:R-:W-:Y:S01]  /*5ff0*/  HMMA.16816.F32.BF16 R216, R8, R26, R216 ;  /* 0x0000001a08d8723c */ /* 0x000fe200000418d8 */
[----:B------:R-:W-:Y:S01]  /*6000*/  MUFU.EX2 R96, R96 ;  /* 0x0000006000607308 */ /* 0x000fe20000000800 */
[----:B------:R-:W-:-:S02]  /*6010*/  FFMA.FTZ R137, R139, c[0x0][0x23c], -R122 ;  /* 0x00008f008b897a23 */ /* 0x000fc4000001087a */
[--C-:B------:R-:W-:Y:S02]  /*6020*/  FFMA.FTZ R134, R134, c[0x0][0x23c], -R109.reuse ;  /* 0x00008f0086867a23 */ /* 0x100fe4000001086d */
[----:B------:R-:W-:Y:S02]  /*6030*/  FFMA.FTZ R135, R128, c[0x0][0x23c], -R109 ;  /* 0x00008f0080877a23 */ /* 0x000fe4000001086d */
[----:B------:R-:W-:Y:S01]  /*6040*/  HMMA.16816.F32.BF16 R208, R8, R18, R208 ;  /* 0x0000001208d0723c */ /* 0x000fe200000418d0 */
[----:B------:R-:W-:Y:S01]  /*6050*/  MUFU.EX2 R101, R101 ;  /* 0x0000006500657308 */ /* 0x000fe20000000800 */
[----:B------:R-:W-:Y:S02]  /*6060*/  FFMA.FTZ R131, R168, c[0x0][0x23c], -R105 ;  /* 0x00008f00a8837a23 */ /* 0x000fe40000010869 */
[--C-:B------:R-:W-:Y:S02]  /*6070*/  FFMA.FTZ R180, R121, c[0x0][0x23c], -R122.reuse ;  /* 0x00008f0079b47a23 */ /* 0x100fe4000001087a */
[----:B------:R-:W-:Y:S01]  /*6080*/  FFMA.FTZ R119, R119, c[0x0][0x23c], -R122 ;  /* 0x00008f0077777a23 */ /* 0x000fe2000001087a */
[----:B------:R-:W-:Y:S01]  /*6090*/  F2FP.BF16.PACK_AB R8, R76, R77 ;  /* 0x0000004d4c08723e */ /* 0x000fe200000010ff */
[----:B------:R-:W-:Y:S01]  /*60a0*/  FADD.FTZ R77, R77, R84 ;  /* 0x000000544d4d7221 */ /* 0x000fe20000010000 */
[----:B------:R-:W-:Y:S01]  /*60b0*/  F2FP.BF16.PACK_AB R9, R74, R75 ;  /* 0x0000004b4a09723e */ /* 0x000fe200000010ff */
[----:B------:R-:W-:Y:S01]  /*60c0*/  MUFU.EX2 R107, R107 ;  /* 0x0000006b006b7308 */ /* 0x000fe20000000800 */
[----:B------:R-:W-:Y:S01]  /*60d0*/  F2FP.BF16.PACK_AB R10, R68, R69 ;  /* 0x00000045440a723e */ /* 0x000fe200000010ff */
[----:B------:R-:W-:Y:S01]  /*60e0*/  FADD.FTZ R75, R75, R82 ;  /* 0x000000524b4b7221 */ /* 0x000fe20000010000 */
[----:B-1----:R-:W-:Y:S01]  /*60f0*/  F2FP.BF16.PACK_AB R11, R62, R67 ;  /* 0x000000433e0b723e */ /* 0x002fe200000010ff */
[----:B------:R-:W-:-:S02]  /*6100*/  FADD.FTZ R76, R76, R77 ;  /* 0x0000004d4c4c7221 */ /* 0x000fc40000010000 */
[----:B------:R-:W-:Y:S02]  /*6110*/  FADD.FTZ R74, R74, R75 ;  /* 0x0000004b4a4a7221 */ /* 0x000fe40000010000 */
[----:B------:R-:W1:Y:S01]  /*6120*/  MUFU.EX2 R104, R104 ;  /* 0x0000006800687308 */ /* 0x000e620000000800 */
[----:B------:R-:W-:Y:S01]  /*6130*/  FADD.FTZ R69, R69, R76 ;  /* 0x0000004c45457221 */ /* 0x000fe20000010000 */
[C---:B------:R-:W-:Y:S01]  /*6140*/  HMMA.16816.F32.BF16 R204, R8.reuse, R24, R204 ;  /* 0x0000001808cc723c */ /* 0x040fe200000418cc */
[----:B------:R-:W-:Y:S02]  /*6150*/  FADD.FTZ R67, R67, R74 ;  /* 0x0000004a43437221 */ /* 0x000fe40000010000 */
[----:B------:R-:W-:Y:S02]  /*6160*/  FADD.FTZ R68, R68, R69 ;  /* 0x0000004544447221 */ /* 0x000fe40000010000 */
[----:B------:R-:W-:Y:S01]  /*6170*/  FADD.FTZ R62, R62, R67 ;  /* 0x000000433e3e7221 */ /* 0x000fe20000010000 */
[----:B------:R-:W-:Y:S01]  /*6180*/  MUFU.EX2 R106, R106 ;  /* 0x0000006a006a7308 */ /* 0x000fe20000000800 */
[----:B------:R-:W-:Y:S01]  /*6190*/  FFMA.FTZ R117, R117, c[0x0][0x23c], -R122 ;  /* 0x00008f0075757a23 */ /* 0x000fe2000001087a */
[----:B------:R-:W-:Y:S01]  /*61a0*/  HMMA.16816.F32.BF16 R196, R8, R16, R196 ;  /* 0x0000001008c4723c */ /* 0x000fe200000418c4 */
[----:B------:R-:W-:-:S02]  /*61b0*/  FFMA.FTZ R114, R114, c[0x0][0x23c], -R109 ;  /* 0x00008f0072727a23 */ /* 0x000fc4000001086d */
[--C-:B------:R-:W-:Y:S02]  /*61c0*/  FFMA.FTZ R121, R112, c[0x0][0x23c], -R109.reuse ;  /* 0x00008f0070797a23 */ /* 0x100fe4000001086d */
[--C-:B------:R-:W-:Y:S01]  /*61d0*/  FFMA.FTZ R110, R110, c[0x0][0x23c], -R109.reuse ;  /* 0x00008f006e6e7a23 */ /* 0x100fe2000001086d */
[----:B------:R-:W3:Y:S01]  /*61e0*/  MUFU.EX2 R111, R111 ;  /* 0x0000006f006f7308 */ /* 0x000ee20000000800 */
[----:B------:R-:W-:Y:S01]  /*61f0*/  FFMA.FTZ R185, R108, c[0x0][0x23c], -R109 ;  /* 0x00008f006cb97a23 */ /* 0x000fe2000001086d */
[----:B------:R-:W-:Y:S01]  /*6200*/  HMMA.16816.F32.BF16 R200, R8, R26, R200 ;  /* 0x0000001a08c8723c */ /* 0x000fe200000418c8 */
[----:B------:R-:W4:Y:S01]  /*6210*/  LDSM.16.MT88.4 R24, [R231+0x4c00] ;  /* 0x004c0000e718783b */ /* 0x000f220000004200 */
[----:B------:R-:W-:-:S04]  /*6220*/  FFMA.FTZ R183, R102, c[0x0][0x23c], -R105 ;  /* 0x00008f0066b77a23 */ /* 0x000fc80000010869 */
[----:B------:R-:W-:Y:S02]  /*6230*/  MUFU.EX2 R63, R63 ;  /* 0x0000003f003f7308 */ /* 0x000fe40000000800 */
[----:B------:R-:W-:Y:S01]  /*6240*/  HMMA.16816.F32.BF16 R192, R8, R18, R192 ;  /* 0x0000001208c0723c */ /* 0x000fe200000418c0 */
[----:B------:R-:W5:Y:S05]  /*6250*/  LDSM.16.MT88.4 R16, [R230+0x4c00] ;  /* 0x004c0000e610783b */ /* 0x000f6a0000004200 */
[----:B------:R-:W4:Y:S01]  /*6260*/  MUFU.EX2 R36, R36 ;  /* 0x0000002400247308 */ /* 0x000f220000000800 */
[----:B--2---:R-:W-:Y:S01]  /*6270*/  F2FP.BF16.PACK_AB R8, R86, R89 ;  /* 0x000000595608723e */ /* 0x004fe200000010ff */
[----:B------:R-:W-:Y:S01]  /*6280*/  FADD.FTZ R89, R89, R66 ;  /* 0x0000004259597221 */ /* 0x000fe20000010000 */
[----:B-1----:R-:W-:Y:S01]  /*6290*/  F2FP.BF16.PACK_AB R9, R104, R107 ;  /* 0x0000006b6809723e */ /* 0x002fe200000010ff */
[----:B------:R-:W-:Y:S01]  /*62a0*/  FADD.FTZ R107, R107, R64 ;  /* 0x000000406b6b7221 */ /* 0x000fe20000010000 */
[----:B------:R-:W-:Y:S01]  /*62b0*/  F2FP.BF16.PACK_AB R10, R101, R96 ;  /* 0x00000060650a723e */ /* 0x000fe200000010ff */
[----:B------:R-:W-:Y:S01]  /*62c0*/  FADD.FTZ R89, R86, R89 ;  /* 0x0000005956597221 */ /* 0x000fe20000010000 */
[----:B---3--:R-:W-:Y:S01]  /*62d0*/  F2FP.BF16.PACK_AB R11, R111, R106 ;  /* 0x0000006a6f0b723e */ /* 0x008fe200000010ff */
[----:B------:R-:W-:Y:S01]  /*62e0*/  MUFU.EX2 R39, R39 ;  /* 0x0000002700277308 */ /* 0x000fe20000000800 */
[----:B------:R-:W-:-:S02]  /*62f0*/  FADD.FTZ R107, R104, R107 ;  /* 0x0000006b686b7221 */ /* 0x000fc40000010000 */
[----:B------:R-:W-:Y:S02]  /*6300*/  FADD.FTZ R96, R96, R89 ;  /* 0x0000005960607221 */ /* 0x000fe40000010000 */
[----:B------:R-:W-:Y:S01]  /*6310*/  FADD.FTZ R106, R106, R107 ;  /* 0x0000006b6a6a7221 */ /* 0x000fe20000010000 */
[----:B------:R-:W-:Y:S01]  /*6320*/  HMMA.16816.F32.BF16 R220, R8, R20, R220 ;  /* 0x0000001408dc723c */ /* 0x000fe200000418dc */
[----:B------:R-:W-:Y:S01]  /*6330*/  FADD.FTZ R96, R101, R96 ;  /* 0x0000006065607221 */ /* 0x000fe20000010000 */
[----:B------:R-:W1:Y:S01]  /*6340*/  MUFU.EX2 R34, R34 ;  /* 0x0000002200227308 */ /* 0x000e620000000800 */
[----:B------:R-:W-:-:S05]  /*6350*/  FADD.FTZ R111, R111, R106 ;  /* 0x0000006a6f6f7221 */ /* 0x000fca0000010000 */
[C---:B------:R-:W-:Y:S02]  /*6360*/  HMMA.16816.F32.BF16 R212, R8.reuse, R12, R212 ;  /* 0x0000000c08d4723c */ /* 0x040fe400000418d4 */
[----:B------:R-:W-:Y:S06]  /*6370*/  MUFU.EX2 R115, R115 ;  /* 0x0000007300737308 */ /* 0x000fec0000000800 */
[C---:B------:R-:W-:Y:S02]  /*6380*/  HMMA.16816.F32.BF16 R216, R8.reuse, R22, R216 ;  /* 0x0000001608d8723c */ /* 0x040fe400000418d8 */
[----:B------:R-:W2:Y:S06]  /*6390*/  MUFU.EX2 R116, R116 ;  /* 0x0000007400747308 */ /* 0x000eac0000000800 */
[----:B------:R-:W-:Y:S02]  /*63a0*/  HMMA.16816.F32.BF16 R208, R8, R14, R208 ;  /* 0x0000000e08d0723c */ /* 0x000fe400000418d0 */
[----:B------:R-:W-:Y:S05]  /*63b0*/  MUFU.EX2 R120, R120 ;  /* 0x0000007800787308 */ /* 0x000fea0000000800 */
[----:B------:R-:W-:Y:S01]  /*63c0*/  F2FP.BF16.PACK_AB R8, R60, R65 ;  /* 0x000000413c08723e */ /* 0x000fe200000010ff */
[----:B------:R-:W-:Y:S01]  /*63d0*/  FADD.FTZ R65, R65, R68 ;  /* 0x0000004441417221 */ /* 0x000fe20000010000 */
[----:B----4-:R-:W-:Y:S01]  /*63e0*/  F2FP.BF16.PACK_AB R9, R36, R63 ;  /* 0x0000003f2409723e */ /* 0x010fe200000010ff */
[----:B------:R-:W-:Y:S01]  /*63f0*/  MUFU.EX2 R125, R125 ;  /* 0x0000007d007d7308 */ /* 0x000fe20000000800 */
[----:B------:R-:W-:Y:S01]  /*6400*/  F2FP.BF16.PACK_AB R10, R58, R61 ;  /* 0x0000003d3a0a723e */ /* 0x000fe200000010ff */
[----:B------:R-:W-:Y:S01]  /*6410*/  FADD.FTZ R63, R63, R62 ;  /* 0x0000003e3f3f7221 */ /* 0x000fe20000010000 */
[----:B-1----:R-:W-:Y:S01]  /*6420*/  F2FP.BF16.PACK_AB R11, R34, R39 ;  /* 0x00000027220b723e */ /* 0x002fe200000010ff */
[----:B------:R-:W-:-:S02]  /*6430*/  FADD.FTZ R60, R60, R65 ;  /* 0x000000413c3c7221 */ /* 0x000fc40000010000 */
[----:B------:R-:W-:Y:S02]  /*6440*/  FADD.FTZ R36, R36, R63 ;  /* 0x0000003f24247221 */ /* 0x000fe40000010000 */
[----:B------:R-:W-:Y:S01]  /*6450*/  MUFU.EX2 R130, R130 ;  /* 0x0000008200827308 */ /* 0x000fe20000000800 */
[----:B------:R-:W-:Y:S01]  /*6460*/  FADD.FTZ R61, R61, R60 ;  /* 0x0000003c3d3d7221 */ /* 0x000fe20000010000 */
[C---:B------:R-:W-:Y:S01]  /*6470*/  HMMA.16816.F32.BF16 R204, R8.reuse, R20, R204 ;  /* 0x0000001408cc723c */ /* 0x040fe200000418cc */
[----:B------:R-:W-:Y:S02]  /*6480*/  FADD.FTZ R39, R39, R36 ;  /* 0x0000002427277221 */ /* 0x000fe40000010000 */
[----:B------:R-:W-:Y:S02]  /*6490*/  FADD.FTZ R58, R58, R61 ;  /* 0x0000003d3a3a7221 */ /* 0x000fe40000010000 */
[----:B------:R-:W-:Y:S01]  /*64a0*/  FADD.FTZ R34, R34, R39 ;  /* 0x0000002722227221 */ /* 0x000fe20000010000 */
[----:B------:R-:W1:Y:S02]  /*64b0*/  MUFU.EX2 R127, R127 ;  /* 0x0000007f007f7308 */ /* 0x000e640000000800 */
[C---:B------:R-:W-:Y:S01]  /*64c0*/  HMMA.16816.F32.BF16 R200, R8.reuse, R22, R200 ;  /* 0x0000001608c8723c */ /* 0x040fe200000418c8 */
[----:B------:R-:W3:Y:S05]  /*64d0*/  LDSM.16.MT88.4 R20, [R231+0x5000] ;  /* 0x00500000e714783b */ /* 0x000eea0000004200 */
[----:B------:R-:W-:Y:S02]  /*64e0*/  MUFU.EX2 R129, R129 ;  /* 0x0000008100817308 */ /* 0x000fe40000000800 */
[C---:B------:R-:W-:Y:S06]  /*64f0*/  HMMA.16816.F32.BF16 R196, R8.reuse, R12, R196 ;  /* 0x0000000c08c4723c */ /* 0x040fec00000418c4 */
[----:B------:R-:W4:Y:S02]  /*6500*/  MUFU.EX2 R136, R136 ;  /* 0x0000008800887308 */ /* 0x000f240000000800 */
[----:B------:R-:W-:Y:S01]  /*6510*/  HMMA.16816.F32.BF16 R192, R8, R14, R192 ;  /* 0x0000000e08c0723c */ /* 0x000fe200000418c0 */
[----:B------:R-:W3:Y:S05]  /*6520*/  LDSM.16.MT88.4 R12, [R230+0x5000] ;  /* 0x00500000e60c783b */ /* 0x000eea0000004200 */
[----:B------:R-:W-:Y:S01]  /*6530*/  MUFU.EX2 R37, R37 ;  /* 0x0000002500257308 */ /* 0x000fe20000000800 */
[----:B--2---:R-:W-:Y:S01]  /*6540*/  F2FP.BF16.PACK_AB R8, R116, R115 ;  /* 0x000000737408723e */ /* 0x004fe200000010ff */
[----:B------:R-:W-:Y:S01]  /*6550*/  FADD.FTZ R115, R115, R96 ;  /* 0x0000006073737221 */ /* 0x000fe20000010000 */
[----:B-1----:R-:W-:Y:S01]  /*6560*/  F2FP.BF16.PACK_AB R9, R127, R130 ;  /* 0x000000827f09723e */ /* 0x002fe200000010ff */
[----:B------:R-:W-:Y:S01]  /*6570*/  FADD.FTZ R130, R130, R111 ;  /* 0x0000006f82827221 */ /* 0x000fe20000010000 */
[----:B------:R-:W-:Y:S01]  /*6580*/  F2FP.BF16.PACK_AB R10, R125, R120 ;  /* 0x000000787d0a723e */ /* 0x000fe200000010ff */
[----:B------:R-:W-:-:S02]  /*6590*/  FADD.FTZ R115, R116, R115 ;  /* 0x0000007374737221 */ /* 0x000fc40000010000 */
[----:B------:R-:W1:Y:S01]  /*65a0*/  MUFU.EX2 R32, R32 ;  /* 0x0000002000207308 */ /* 0x000e620000000800 */
[----:B----4-:R-:W-:Y:S01]  /*65b0*/  F2FP.BF16.PACK_AB R11, R136, R129 ;  /* 0x00000081880b723e */ /* 0x010fe200000010ff */
[----:B------:R-:W-:Y:S02]  /*65c0*/  FADD.FTZ R130, R127, R130 ;  /* 0x000000827f827221 */ /* 0x000fe40000010000 */
[----:B------:R-:W-:Y:S02]  /*65d0*/  FADD.FTZ R120, R120, R115 ;  /* 0x0000007378787221 */ /* 0x000fe40000010000 */
[----:B------:R-:W-:Y:S02]  /*65e0*/  FADD.FTZ R129, R129, R130 ;  /* 0x0000008281817221 */ /* 0x000fe40000010000 */
[----:B------:R-:W-:Y:S01]  /*65f0*/  MUFU.EX2 R35, R35 ;  /* 0x0000002300237308 */ /* 0x000fe20000000800 */
[----:B------:R-:W-:Y:S01]  /*6600*/  HMMA.16816.F32.BF16 R220, R8, R24, R220 ;  /* 0x0000001808dc723c */ /* 0x000fe200000418dc */
[----:B------:R-:W-:-:S02]  /*6610*/  FADD.FTZ R125, R125, R120 ;  /* 0x000000787d7d7221 */ /* 0x000fc40000010000 */
[----:B------:R-:W-:-:S04]  /*6620*/  FADD.FTZ R129, R136, R129 ;  /* 0x0000008188817221 */ /* 0x000fc80000010000 */
[----:B------:R-:W2:Y:S01]  /*6630*/  MUFU.EX2 R30, R30 ;  /* 0x0000001e001e7308 */ /* 0x000ea20000000800 */
[C---:B------:R-:W-:Y:S07]  /*6640*/  HMMA.16816.F32.BF16 R216, R8.reuse, R26, R216 ;  /* 0x0000001a08d8723c */ /* 0x040fee00000418d8 */
[----:B------:R-:W-:Y:S01]  /*6650*/  MUFU.EX2 R138, R138 ;  /* 0x0000008a008a7308 */ /* 0x000fe20000000800 */
[C---:B-----5:R-:W-:Y:S07]  /*6660*/  HMMA.16816.F32.BF16 R212, R8.reuse, R16, R212 ;  /* 0x0000001008d4723c */ /* 0x060fee00000418d4 */
[----:B------:R-:W4:Y:S01]  /*6670*/  MUFU.EX2 R145, R145 ;  /* 0x0000009100917308 */ /* 0x000f220000000800 */
[----:B------:R-:W-:Y:S07]  /*6680*/  HMMA.16816.F32.BF16 R208, R8, R18, R208 ;  /* 0x0000001208d0723c */ /* 0x000fee00000418d0 */
[----:B------:R-:W-:Y:S01]  /*6690*/  F2FP.BF16.PACK_AB R8, R56, R59 ;  /* 0x0000003b3808723e */ /* 0x000fe200000010ff */
[----:B------:R-:W-:Y:S01]  /*66a0*/  MUFU.EX2 R147, R147 ;  /* 0x0000009300937308 */ /* 0x000fe20000000800 */
[----:B-1----:R-:W-:Y:S01]  /*66b0*/  F2FP.BF16.PACK_AB R9, R32, R37 ;  /* 0x000000252009723e */ /* 0x002fe200000010ff */
[----:B------:R-:W-:Y:S01]  /*66c0*/  FADD.FTZ R59, R59, R58 ;  /* 0x0000003a3b3b7221 */ /* 0x000fe20000010000 */
[----:B------:R-:W-:Y:S01]  /*66d0*/  F2FP.BF16.PACK_AB R10, R54, R57 ;  /* 0x00000039360a723e */ /* 0x000fe200000010ff */
[----:B------:R-:W-:Y:S01]  /*66e0*/  FADD.FTZ R37, R37, R34 ;  /* 0x0000002225257221 */ /* 0x000fe20000010000 */
[----:B--2---:R-:W-:Y:S01]  /*66f0*/  F2FP.BF16.PACK_AB R11, R30, R35 ;  /* 0x000000231e0b723e */ /* 0x004fe200000010ff */
[----:B------:R-:W-:-:S02]  /*6700*/  FADD.FTZ R56, R56, R59 ;  /* 0x0000003b38387221 */ /* 0x000fc40000010000 */
[----:B------:R-:W-:Y:S01]  /*6710*/  MUFU.EX2 R152, R152 ;  /* 0x0000009800987308 */ /* 0x000fe20000000800 */
[----:B------:R-:W-:Y:S02]  /*6720*/  FADD.FTZ R32, R32, R37 ;  /* 0x0000002520207221 */ /* 0x000fe40000010000 */
[----:B------:R-:W-:Y:S01]  /*6730*/  FADD.FTZ R57, R57, R56 ;  /* 0x0000003839397221 */ /* 0x000fe20000010000 */
[----:B------:R-:W-:Y:S01]  /*6740*/  HMMA.16816.F32.BF16 R204, R8, R24, R204 ;  /* 0x0000001808cc723c */ /* 0x000fe200000418cc */
[----:B------:R-:W-:Y:S02]  /*6750*/  FADD.FTZ R35, R35, R32 ;  /* 0x0000002023237221 */ /* 0x000fe40000010000 */
[----:B------:R-:W-:Y:S01]  /*6760*/  FADD.FTZ R54, R54, R57 ;  /* 0x0000003936367221 */ /* 0x000fe20000010000 */
[----:B------:R-:W-:Y:S01]  /*6770*/  MUFU.EX2 R154, R154 ;  /* 0x0000009a009a7308 */ /* 0x000fe20000000800 */
[----:B------:R-:W-:-:S03]  /*6780*/  FADD.FTZ R30, R30, R35 ;  /* 0x000000231e1e7221 */ /* 0x000fc60000010000 */
[C---:B------:R-:W-:Y:S01]  /*6790*/  HMMA.16816.F32.BF16 R200, R8.reuse, R26, R200 ;  /* 0x0000001a08c8723c */ /* 0x040fe200000418c8 */
[----:B------:R-:W1:Y:S03]  /*67a0*/  LDSM.16.MT88.4 R24, [R231+0x5400] ;  /* 0x00540000e718783b */ /* 0x000e660000004200 */
[----:B------:R-:W2:Y:S04]  /*67b0*/  MUFU.EX2 R149, R149 ;  /* 0x0000009500957308 */ /* 0x000ea80000000800 */
[C---:B------:R-:W-:Y:S04]  /*67c0*/  HMMA.16816.F32.BF16 R196, R8.reuse, R16, R196 ;  /* 0x0000001008c4723c */ /* 0x040fe800000418c4 */
[----:B------:R-:W-:Y:S04]  /*67d0*/  MUFU.EX2 R156, R156 ;  /* 0x0000009c009c7308 */ /* 0x000fe80000000800 */
[----:B------:R-:W-:Y:S01]  /*67e0*/  HMMA.16816.F32.BF16 R192, R8, R18, R192 ;  /* 0x0000001208c0723c */ /* 0x000fe200000418c0 */
[----:B------:R-:W5:Y:S03]  /*67f0*/  LDSM.16.MT88.4 R16, [R230+0x5400] ;  /* 0x00540000e610783b */ /* 0x000f660000004200 */
[----:B------:R-:W3:Y:S03]  /*6800*/  MUFU.EX2 R159, R159 ;  /* 0x0000009f009f7308 */ /* 0x000ee60000000800 */
[----:B----4-:R-:W-:Y:S01]  /*6810*/  F2FP.BF16.PACK_AB R8, R145, R138 ;  /* 0x0000008a9108723e */ /* 0x010fe200000010ff */
[----:B------:R-:W-:Y:S01]  /*6820*/  FADD.FTZ R138, R138, R125 ;  /* 0x0000007d8a8a7221 */ /* 0x000fe20000010000 */
[----:B--2---:R-:W-:Y:S01]  /*6830*/  F2FP.BF16.PACK_AB R9, R149, R154 ;  /* 0x0000009a9509723e */ /* 0x004fe200000010ff */
[----:B------:R-:W-:Y:S01]  /*6840*/  FADD.FTZ R154, R154, R129 ;  /* 0x000000819a9a7221 */ /* 0x000fe20000010000 */
[----:B------:R-:W-:Y:S01]  /*6850*/  F2FP.BF16.PACK_AB R10, R152, R147 ;  /* 0x00000093980a723e */ /* 0x000fe200000010ff */
[----:B------:R-:W-:Y:S01]  /*6860*/  MUFU.EX2 R33, R33 ;  /* 0x0000002100217308 */ /* 0x000fe20000000800 */
[----:B------:R-:W-:-:S02]  /*6870*/  FADD.FTZ R138, R145, R138 ;  /* 0x0000008a918a7221 */ /* 0x000fc40000010000 */
[----:B------:R-:W-:Y:S02]  /*6880*/  FADD.FTZ R149, R149, R154 ;  /* 0x0000009a95957221 */ /* 0x000fe40000010000 */
[----:B------:R-:W-:-:S03]  /*6890*/  FADD.FTZ R147, R147, R138 ;  /* 0x0000008a93937221 */ /* 0x000fc60000010000 */
[----:B------:R-:W2:Y:S01]  /*68a0*/  MUFU.EX2 R28, R28 ;  /* 0x0000001c001c7308 */ /* 0x000ea20000000800 */
[C---:B---3--:R-:W-:Y:S01]  /*68b0*/  F2FP.BF16.PACK_AB R11, R159.reuse, R156 ;  /* 0x0000009c9f0b723e */ /* 0x048fe200000010ff */
[----:B------:R-:W-:Y:S02]  /*68c0*/  FADD.FTZ R156, R156, R149 ;  /* 0x000000959c9c7221 */ /* 0x000fe40000010000 */
[----:B------:R-:W-:Y:S02]  /*68d0*/  FADD.FTZ R152, R152, R147 ;  /* 0x0000009398987221 */ /* 0x000fe40000010000 */
[----:B------:R-:W-:Y:S02]  /*68e0*/  FADD.FTZ R159, R159, R156 ;  /* 0x0000009c9f9f7221 */ /* 0x000fe40000010000 */
[----:B------:R-:W-:Y:S01]  /*68f0*/  MUFU.EX2 R31, R31 ;  /* 0x0000001f001f7308 */ /* 0x000fe20000000800 */
[C---:B------:R-:W-:Y:S07]  /*6900*/  HMMA.16816.F32.BF16 R220, R8.reuse, R20, R220 ;  /* 0x0000001408dc723c */ /* 0x040fee00000418dc */
[----:B------:R-:W3:Y:S01]  /*6910*/  MUFU.EX2 R6, R6 ;  /* 0x0000000600067308 */ /* 0x000ee20000000800 */
[C---:B------:R-:W-:Y:S07]  /*6920*/  HMMA.16816.F32.BF16 R216, R8.reuse, R22, R216 ;  /* 0x0000001608d8723c */ /* 0x040fee00000418d8 */
[----:B------:R-:W-:Y:S01]  /*6930*/  MUFU.EX2 R157, R157 ;  /* 0x0000009d009d7308 */ /* 0x000fe20000000800 */
[C---:B------:R-:W-:Y:S07]  /*6940*/  HMMA.16816.F32.BF16 R212, R8.reuse, R12, R212 ;  /* 0x0000000c08d4723c */ /* 0x040fee00000418d4 */
[----:B------:R-:W4:Y:S01]  /*6950*/  MUFU.EX2 R160, R160 ;  /* 0x000000a000a07308 */ /* 0x000f220000000800 */
[----:B------:R-:W-:Y:S07]  /*6960*/  HMMA.16816.F32.BF16 R208, R8, R14, R208 ;  /* 0x0000000e08d0723c */ /* 0x000fee00000418d0 */
[----:B------:R-:W-:Y:S01]  /*6970*/  MUFU.EX2 R153, R153 ;  /* 0x0000009900997308 */ /* 0x000fe20000000800 */
[----:B------:R-:W-:Y:S01]  /*6980*/  F2FP.BF16.PACK_AB R8, R52, R55 ;  /* 0x000000373408723e */ /* 0x000fe200000010ff */
[----:B------:R-:W-:Y:S01]  /*6990*/  FADD.FTZ R55, R55, R54 ;  /* 0x0000003637377221 */ /* 0x000fe20000010000 */
[----:B--2---:R-:W-:Y:S01]  /*69a0*/  F2FP.BF16.PACK_AB R9, R28, R33 ;  /* 0x000000211c09723e */ /* 0x004fe200000010ff */
        /* <DEDUP_REMOVED lines=10> */
[----:B------:R-:W-:Y:S01]  /*6a50*/  MUFU.EX2 R150, R150 ;  /* 0x0000009600967308 */ /* 0x000fe20000000800 */
[----:B------:R-:W-:-:S05]  /*6a60*/  FADD.FTZ R6, R6, R31 ;  /* 0x0000001f06067221 */ /* 0x000fca0000010000 */
[C---:B------:R-:W-:Y:S01]  /*6a70*/  HMMA.16816.F32.BF16 R200, R8.reuse, R22, R200 ;  /* 0x0000001608c8723c */ /* 0x040fe200000418c8 */
[----:B------:R-:W-:Y:S01]  /*6a80*/  LDSM.16.MT88.4 R20, [R230+0x5800] ;  /* 0x00580000e614783b */ /* 0x000fe20000004200 */
[----:B------:R-:W2:Y:S06]  /*6a90*/  MUFU.EX2 R151, R151 ;  /* 0x0000009700977308 */ /* 0x000eac0000000800 */
[C---:B------:R-:W-:Y:S02]  /*6aa0*/  HMMA.16816.F32.BF16 R196, R8.reuse, R12, R196 ;  /* 0x0000000c08c4723c */ /* 0x040fe400000418c4 */
[----:B------:R-:W-:Y:S06]  /*6ab0*/  MUFU.EX2 R144, R144 ;  /* 0x0000009000907308 */ /* 0x000fec0000000800 */
[----:B------:R-:W-:Y:S01]  /*6ac0*/  HMMA.16816.F32.BF16 R192, R8, R14, R192 ;  /* 0x0000000e08c0723c */ /* 0x000fe200000418c0 */
[----:B------:R-:W3:Y:S01]  /*6ad0*/  LDSM.16.MT88.4 R12, [R231+0x5800] ;  /* 0x00580000e70c783b */ /* 0x000ee20000004200 */
[----:B------:R-:W1:Y:S05]  /*6ae0*/  MUFU.EX2 R155, R155 ;  /* 0x0000009b009b7308 */ /* 0x000e6a0000000800 */
[----:B----4-:R-:W-:Y:S01]  /*6af0*/  F2FP.BF16.PACK_AB R8, R160, R157 ;  /* 0x0000009da008723e */ /* 0x010fe200000010ff */
[----:B------:R-:W-:Y:S01]  /*6b00*/  FADD.FTZ R157, R157, R152 ;  /* 0x000000989d9d7221 */ /* 0x000fe20000010000 */
[----:B--2---:R-:W-:Y:S01]  /*6b10*/  F2FP.BF16.PACK_AB R9, R151, R150 ;  /* 0x000000969709723e */ /* 0x004fe200000010ff */
[----:B------:R-:W2:Y:S01]  /*6b20*/  MUFU.EX2 R48, R48 ;  /* 0x0000003000307308 */ /* 0x000ea20000000800 */
[----:B------:R-:W-:Y:S01]  /*6b30*/  F2FP.BF16.PACK_AB R10, R162, R153 ;  /* 0x00000099a20a723e */ /* 0x000fe200000010ff */
[----:B------:R-:W-:-:S02]  /*6b40*/  FADD.FTZ R150, R150, R159 ;  /* 0x0000009f96967221 */ /* 0x000fc40000010000 */
[----:B------:R-:W-:Y:S02]  /*6b50*/  FADD.FTZ R160, R160, R157 ;  /* 0x0000009da0a07221 */ /* 0x000fe40000010000 */
[----:B------:R-:W-:Y:S02]  /*6b60*/  FADD.FTZ R151, R151, R150 ;  /* 0x0000009697977221 */ /* 0x000fe40000010000 */
[----:B------:R-:W-:Y:S01]  /*6b70*/  MUFU.EX2 R49, R49 ;  /* 0x0000003100317308 */ /* 0x000fe20000000800 */
[----:B-1----:R-:W-:Y:S01]  /*6b80*/  F2FP.BF16.PACK_AB R11, R155, R144 ;  /* 0x000000909b0b723e */ /* 0x002fe200000010ff */
[----:B------:R-:W-:Y:S02]  /*6b90*/  FADD.FTZ R153, R153, R160 ;  /* 0x000000a099997221 */ /* 0x000fe40000010000 */
[----:B------:R-:W-:Y:S02]  /*6ba0*/  FADD.FTZ R144, R144, R151 ;  /* 0x0000009790907221 */ /* 0x000fe40000010000 */
[----:B------:R-:W-:-:S02]  /*6bb0*/  FADD.FTZ R162, R162, R153 ;  /* 0x00000099a2a27221 */ /* 0x000fc40000010000 */
[----:B------:R-:W-:Y:S01]  /*6bc0*/  MUFU.EX2 R46, R46 ;  /* 0x0000002e002e7308 */ /* 0x000fe20000000800 */
[----:B------:R-:W-:Y:S01]  /*6bd0*/  HMMA.16816.F32.BF16 R220, R8, R24, R220 ;  /* 0x0000001808dc723c */ /* 0x000fe200000418dc */
[----:B------:R-:W-:-:S06]  /*6be0*/  FADD.FTZ R155, R155, R144 ;  /* 0x000000909b9b7221 */ /* 0x000fcc0000010000 */
[----:B------:R-:W-:Y:S01]  /*6bf0*/  MUFU.EX2 R29, R29 ;  /* 0x0000001d001d7308 */ /* 0x000fe20000000800 */
[C---:B------:R-:W-:Y:S07]  /*6c00*/  HMMA.16816.F32.BF16 R216, R8.reuse, R26, R216 ;  /* 0x0000001a08d8723c */ /* 0x040fee00000418d8 */
[----:B------:R-:W1:Y:S01]  /*6c10*/  MUFU.EX2 R4, R4 ;  /* 0x0000000400047308 */ /* 0x000e620000000800 */
[C---:B-----5:R-:W-:Y:S07]  /*6c20*/  HMMA.16816.F32.BF16 R212, R8.reuse, R16, R212 ;  /* 0x0000001008d4723c */ /* 0x060fee00000418d4 */
[----:B------:R-:W-:Y:S01]  /*6c30*/  MUFU.EX2 R0, R0 ;  /* 0x0000000000007308 */ /* 0x000fe20000000800 */
[----:B------:R-:W-:Y:S07]  /*6c40*/  HMMA.16816.F32.BF16 R208, R8, R18, R208 ;  /* 0x0000001208d0723c */ /* 0x000fee00000418d0 */
[----:B------:R-:W4:Y:S01]  /*6c50*/  MUFU.EX2 R113, R113 ;  /* 0x0000007100717308 */ /* 0x000f220000000800 */
[----:B--2---:R-:W-:Y:S01]  /*6c60*/  F2FP.BF16.PACK_AB R8, R48, R51 ;  /* 0x000000333008723e */ /* 0x004fe200000010ff */
[----:B------:R-:W-:Y:S01]  /*6c70*/  FADD.FTZ R51, R51, R50 ;  /* 0x0000003233337221 */ /* 0x000fe20000010000 */
[----:B-1----:R-:W-:Y:S01]  /*6c80*/  F2FP.BF16.PACK_AB R9, R4, R29 ;  /* 0x0000001d0409723e */ /* 0x002fe200000010ff */
[----:B------:R-:W-:Y:S01]  /*6c90*/  FADD.FTZ R29, R29, R6 ;  /* 0x000000061d1d7221 */ /* 0x000fe20000010000 */
[----:B------:R-:W-:Y:S01]  /*6ca0*/  F2FP.BF16.PACK_AB R10, R46, R49 ;  /* 0x000000312e0a723e */ /* 0x000fe200000010ff */
[----:B------:R-:W-:-:S02]  /*6cb0*/  FADD.FTZ R48, R48, R51 ;  /* 0x0000003330307221 */ /* 0x000fc40000010000 */
[----:B------:R-:W-:Y:S01]  /*6cc0*/  MUFU.EX2 R143, R143 ;  /* 0x0000008f008f7308 */ /* 0x000fe20000000800 */
[----:B------:R-:W-:Y:S02]  /*6cd0*/  FADD.FTZ R29, R4, R29 ;  /* 0x0000001d041d7221 */ /* 0x000fe40000010000 */
[----:B------:R-:W-:-:S04]  /*6ce0*/  FADD.FTZ R49, R49, R48 ;  /* 0x0000003031317221 */ /* 0x000fc80000010000 */
[----:B------:R-:W-:Y:S01]  /*6cf0*/  FADD.FTZ R46, R46, R49 ;  /* 0x000000312e2e7221 */ /* 0x000fe20000010000 */
[----:B----4-:R-:W-:Y:S01]  /*6d00*/  F2FP.BF16.PACK_AB R11, R113, R0 ;  /* 0x00000000710b723e */ /* 0x010fe200000010ff */
[----:B------:R-:W1:Y:S01]  /*6d10*/  MUFU.EX2 R146, R146 ;  /* 0x0000009200927308 */ /* 0x000e620000000800 */
[----:B------:R-:W-:-:S04]  /*6d20*/  FADD.FTZ R0, R0, R29 ;  /* 0x0000001d00007221 */ /* 0x000fc80000010000 */
[----:B------:R-:W-:Y:S01]  /*6d30*/  FADD.FTZ R0, R113, R0 ;  /* 0x0000000071007221 */ /* 0x000fe20000010000 */
[C---:B------:R-:W-:Y:S02]  /*6d40*/  HMMA.16816.F32.BF16 R204, R8.reuse, R24, R204 ;  /* 0x0000001808cc723c */ /* 0x040fe400000418cc */
[----:B------:R-:W-:Y:S05]  /*6d50*/  MUFU.EX2 R137, R137 ;  /* 0x0000008900897308 */ /* 0x000fea0000000800 */
[--C-:B------:R-:W-:Y:S01]  /*6d60*/  FFMA.FTZ R24, R126, c[0x0][0x23c], -R109.reuse ;  /* 0x00008f007e187a23 */ /* 0x100fe2000001086d */
[C---:B------:R-:W-:Y:S01]  /*6d70*/  HMMA.16816.F32.BF16 R200, R8.reuse, R26, R200 ;  /* 0x0000001a08c8723c */ /* 0x040fe200000418c8 */
[----:B------:R-:W-:Y:S01]  /*6d80*/  FFMA.FTZ R25, R124, c[0x0][0x23c], -R109 ;  /* 0x00008f007c197a23 */ /* 0x000fe2000001086d */
[----:B------:R-:W2:Y:S05]  /*6d90*/  MUFU.EX2 R148, R148 ;  /* 0x0000009400947308 */ /* 0x000eaa0000000800 */
[----:B------:R-:W-:Y:S01]  /*6da0*/  FFMA.FTZ R27, R118, c[0x0][0x23c], -R105 ;  /* 0x00008f00761b7a23 */ /* 0x000fe20000010869 */
[C---:B------:R-:W-:Y:S01]  /*6db0*/  HMMA.16816.F32.BF16 R196, R8.reuse, R16, R196 ;  /* 0x0000001008c4723c */ /* 0x040fe200000418c4 */
[----:B------:R-:W-:Y:S01]  /*6dc0*/  FFMA.FTZ R26, R123, c[0x0][0x23c], -R122 ;  /* 0x00008f007b1a7a23 */ /* 0x000fe2000001087a */
[----:B------:R-:W-:Y:S06]  /*6dd0*/  MUFU.EX2 R134, R134 ;  /* 0x0000008600867308 */ /* 0x000fec0000000800 */
[----:B------:R-:W-:Y:S01]  /*6de0*/  HMMA.16816.F32.BF16 R192, R8, R18, R192 ;  /* 0x0000001208c0723c */ /* 0x000fe200000418c0 */
[----:B------:R-:W4:Y:S01]  /*6df0*/  LDSM.16.MT88.4 R16, [R231+0x5c00] ;  /* 0x005c0000e710783b */ /* 0x000f220000004200 */
[----:B------:R-:W5:Y:S05]  /*6e00*/  MUFU.EX2 R135, R135 ;  /* 0x0000008700877308 */ /* 0x000f6a0000000800 */
[----:B-1----:R-:W-:Y:S01]  /*6e10*/  F2FP.BF16.PACK_AB R8, R146, R143 ;  /* 0x0000008f9208723e */ /* 0x002fe200000010ff */
[----:B------:R-:W-:Y:S01]  /*6e20*/  FADD.FTZ R143, R143, R162 ;  /* 0x000000a28f8f7221 */ /* 0x000fe20000010000 */
[----:B--2---:R-:W-:Y:S01]  /*6e30*/  F2FP.BF16.PACK_AB R10, R148, R137 ;  /* 0x00000089940a723e */ /* 0x004fe200000010ff */
[----:B------:R-:W-:Y:S02]  /*6e40*/  MUFU.EX2 R24, R24 ;  /* 0x0000001800187308 */ /* 0x000fe40000000800 */
[----:B------:R-:W-:-:S04]  /*6e50*/  FADD.FTZ R146, R146, R143 ;  /* 0x0000008f92927221 */ /* 0x000fc80000010000 */
[----:B------:R-:W-:Y:S02]  /*6e60*/  FADD.FTZ R137, R137, R146 ;  /* 0x0000009289897221 */ /* 0x000fe40000010000 */
[----:B------:R-:W1:Y:S01]  /*6e70*/  MUFU.EX2 R25, R25 ;  /* 0x0000001900197308 */ /* 0x000e620000000800 */
[C---:B-----5:R-:W-:Y:S01]  /*6e80*/  F2FP.BF16.PACK_AB R9, R135.reuse, R134 ;  /* 0x000000868709723e */ /* 0x060fe200000010ff */
[----:B------:R-:W-:Y:S02]  /*6e90*/  FADD.FTZ R134, R134, R155 ;  /* 0x0000009b86867221 */ /* 0x000fe40000010000 */
[----:B------:R-:W-:Y:S02]  /*6ea0*/  FADD.FTZ R137, R148, R137 ;  /* 0x0000008994897221 */ /* 0x000fe40000010000 */
[----:B------:R-:W-:Y:S02]  /*6eb0*/  FADD.FTZ R135, R135, R134 ;  /* 0x0000008687877221 */ /* 0x000fe40000010000 */
[----:B------:R-:W-:Y:S08]  /*6ec0*/  MUFU.EX2 R47, R47 ;  /* 0x0000002f002f7308 */ /* 0x000ff00000000800 */
[----:B------:R-:W2:Y:S01]  /*6ed0*/  MUFU.EX2 R44, R44 ;  /* 0x0000002c002c7308 */ /* 0x000ea20000000800 */
[----:B-1----:R-:W-:Y:S01]  /*6ee0*/  F2FP.BF16.PACK_AB R11, R25, R24 ;  /* 0x00000018190b723e */ /* 0x002fe200000010ff */
[----:B------:R-:W-:-:S04]  /*6ef0*/  FADD.FTZ R24, R24, R135 ;  /* 0x0000008718187221 */ /* 0x000fc80000010000 */
[----:B------:R-:W-:Y:S02]  /*6f00*/  FADD.FTZ R25, R25, R24 ;  /* 0x0000001819197221 */ /* 0x000fe40000010000 */
[----:B------:R-:W-:Y:S01]  /*6f10*/  MUFU.EX2 R45, R45 ;  /* 0x0000002d002d7308 */ /* 0x000fe20000000800 */
[C---:B---3--:R-:W-:Y:S07]  /*6f20*/  HMMA.16816.F32.BF16 R220, R8.reuse, R12, R220 ;  /* 0x0000000c08dc723c */ /* 0x048fee00000418dc */
[----:B------:R-:W1:Y:S01]  /*6f30*/  MUFU.EX2 R42, R42 ;  /* 0x0000002a002a7308 */ /* 0x000e620000000800 */
[C---:B------:R-:W-:Y:S07]  /*6f40*/  HMMA.16816.F32.BF16 R216, R8.reuse, R14, R216 ;  /* 0x0000000e08d8723c */ /* 0x040fee00000418d8 */
[----:B------:R-:W-:Y:S01]  /*6f50*/  MUFU.EX2 R131, R131 ;  /* 0x0000008300837308 */ /* 0x000fe20000000800 */
[C---:B------:R-:W-:Y:S07]  /*6f60*/  HMMA.16816.F32.BF16 R212, R8.reuse, R20, R212 ;  /* 0x0000001408d4723c */ /* 0x040fee00000418d4 */
[----:B------:R-:W3:Y:S01]  /*6f70*/  MUFU.EX2 R158, R158 ;  /* 0x0000009e009e7308 */ /* 0x000ee20000000800 */
[----:B------:R-:W-:Y:S07]  /*6f80*/  HMMA.16816.F32.BF16 R208, R8, R22, R208 ;  /* 0x0000001608d0723c */ /* 0x000fee00000418d0 */
[----:B------:R-:W-:Y:S01]  /*6f90*/  MUFU.EX2 R142, R142 ;  /* 0x0000008e008e7308 */ /* 0x000fe20000000800 */
[----:B--2---:R-:W-:Y:S01]  /*6fa0*/  F2FP.BF16.PACK_AB R8, R44, R47 ;  /* 0x0000002f2c08723e */ /* 0x004fe200000010ff */
[----:B------:R-:W-:Y:S01]  /*6fb0*/  FADD.FTZ R47, R47, R46 ;  /* 0x0000002e2f2f7221 */ /* 0x000fe20000010000 */
[----:B-1----:R-:W-:-:S03]  /*6fc0*/  F2FP.BF16.PACK_AB R10, R42, R45 ;  /* 0x0000002d2a0a723e */ /* 0x002fc600000010ff */
[----:B------:R-:W-:Y:S02]  /*6fd0*/  FADD.FTZ R44, R44, R47 ;  /* 0x0000002f2c2c7221 */ /* 0x000fe40000010000 */
[----:B------:R-:W1:Y:S01]  /*6fe0*/  MUFU.EX2 R27, R27 ;  /* 0x0000001b001b7308 */ /* 0x000e620000000800 */
[C---:B---3--:R-:W-:Y:S01]  /*6ff0*/  F2FP.BF16.PACK_AB R9, R158.reuse, R131 ;  /* 0x000000839e09723e */ /* 0x048fe200000010ff */
[----:B------:R-:W-:Y:S02]  /*7000*/  FADD.FTZ R131, R131, R0 ;  /* 0x0000000083837221 */ /* 0x000fe40000010000 */
[----:B------:R-:W-:Y:S02]  /*7010*/  FADD.FTZ R45, R45, R44 ;  /* 0x0000002c2d2d7221 */ /* 0x000fe40000010000 */
[----:B------:R-:W-:Y:S02]  /*7020*/  FADD.FTZ R131, R158, R131 ;  /* 0x000000839e837221 */ /* 0x000fe40000010000 */
[----:B------:R-:W-:Y:S01]  /*7030*/  MUFU.EX2 R26, R26 ;  /* 0x0000001a001a7308 */ /* 0x000fe20000000800 */
[----:B------:R-:W-:Y:S01]  /*7040*/  FADD.FTZ R42, R42, R45 ;  /* 0x0000002d2a2a7221 */ /* 0x000fe20000010000 */
[----:B-1----:R-:W-:-:S06]  /*7050*/  F2FP.BF16.PACK_AB R11, R27, R142 ;  /* 0x0000008e1b0b723e */ /* 0x002fcc00000010ff */
[----:B------:R-:W1:Y:S01]  /*7060*/  MUFU.EX2 R119, R119 ;  /* 0x0000007700777308 */ /* 0x000e620000000800 */
[----:B------:R-:W-:-:S04]  /*7070*/  FADD.FTZ R142, R142, R131 ;  /* 0x000000838e8e7221 */ /* 0x000fc80000010000 */
[----:B------:R-:W-:Y:S01]  /*7080*/  FADD.FTZ R27, R27, R142 ;  /* 0x0000008e1b1b7221 */ /* 0x000fe20000010000 */
[C---:B------:R-:W-:Y:S02]  /*7090*/  HMMA.16816.F32.BF16 R204, R8.reuse, R12, R204 ;  /* 0x0000000c08cc723c */ /* 0x040fe400000418cc */
[----:B------:R-:W-:Y:S06]  /*70a0*/  MUFU.EX2 R117, R117 ;  /* 0x0000007500757308 */ /* 0x000fec0000000800 */
[C---:B------:R-:W-:Y:S01]  /*70b0*/  HMMA.16816.F32.BF16 R200, R8.reuse, R14, R200 ;  /* 0x0000000e08c8723c */ /* 0x040fe200000418c8 */
[----:B------:R-:W2:Y:S01]  /*70c0*/  LDSM.16.MT88.4 R12, [R230+0x5c00] ;  /* 0x005c0000e60c783b */ /* 0x000ea20000004200 */
[----:B------:R-:W3:Y:S06]  /*70d0*/  MUFU.EX2 R180, R180 ;  /* 0x000000b400b47308 */ /* 0x000eec0000000800 */
[C---:B------:R-:W-:Y:S02]  /*70e0*/  HMMA.16816.F32.BF16 R196, R8.reuse, R20, R196 ;  /* 0x0000001408c4723c */ /* 0x040fe400000418c4 */
[----:B------:R-:W-:Y:S05]  /*70f0*/  MUFU.EX2 R114, R114 ;  /* 0x0000007200727308 */ /* 0x000fea0000000800 */
[--C-:B------:R-:W-:Y:S01]  /*7100*/  FFMA.FTZ R20, R100, c[0x0][0x23c], -R105.reuse ;  /* 0x00008f0064147a23 */ /* 0x100fe20000010869 */
[----:B------:R-:W-:Y:S01]  /*7110*/  HMMA.16816.F32.BF16 R192, R8, R22, R192 ;  /* 0x0000001608c0723c */ /* 0x000fe200000418c0 */
[--C-:B------:R-:W-:Y:S01]  /*7120*/  FFMA.FTZ R21, R103, c[0x0][0x23c], -R105.reuse ;  /* 0x00008f0067157a23 */ /* 0x100fe20000010869 */
[----:B------:R-:W5:Y:S05]  /*7130*/  MUFU.EX2 R121, R121 ;  /* 0x0000007900797308 */ /* 0x000f6a0000000800 */
[----:B------:R-:W-:Y:S01]  /*7140*/  FFMA.FTZ R22, R98, c[0x0][0x23c], -R105 ;  /* 0x00008f0062167a23 */ /* 0x000fe20000010869 */
[----:B-1----:R-:W-:Y:S01]  /*7150*/  F2FP.BF16.PACK_AB R8, R119, R26 ;  /* 0x0000001a7708723e */ /* 0x002fe200000010ff */
[----:B------:R-:W-:Y:S01]  /*7160*/  FADD.FTZ R26, R26, R137 ;  /* 0x000000891a1a7221 */ /* 0x000fe20000010000 */
[----:B------:R-:W-:Y:S01]  /*7170*/  MUFU.EX2 R110, R110 ;  /* 0x0000006e006e7308 */ /* 0x000fe20000000800 */
[----:B---3--:R-:W-:-:S02]  /*7180*/  F2FP.BF16.PACK_AB R10, R180, R117 ;  /* 0x00000075b40a723e */ /* 0x008fc400000010ff */
[----:B------:R-:W-:-:S04]  /*7190*/  FADD.FTZ R26, R119, R26 ;  /* 0x0000001a771a7221 */ /* 0x000fc80000010000 */
[----:B------:R-:W-:Y:S01]  /*71a0*/  FADD.FTZ R117, R117, R26 ;  /* 0x0000001a75757221 */ /* 0x000fe20000010000 */
[----:B------:R-:W1:Y:S01]  /*71b0*/  MUFU.EX2 R185, R185 ;  /* 0x000000b900b97308 */ /* 0x000e620000000800 */
[C---:B-----5:R-:W-:Y:S01]  /*71c0*/  F2FP.BF16.PACK_AB R9, R121.reuse, R114 ;  /* 0x000000727909723e */ /* 0x060fe200000010ff */
[----:B------:R-:W-:Y:S02]  /*71d0*/  FADD.FTZ R114, R114, R25 ;  /* 0x0000001972727221 */ /* 0x000fe40000010000 */
[----:B------:R-:W-:Y:S02]  /*71e0*/  FADD.FTZ R180, R180, R117 ;  /* 0x00000075b4b47221 */ /* 0x000fe40000010000 */
[----:B------:R-:W-:Y:S02]  /*71f0*/  FADD.FTZ R121, R121, R114 ;  /* 0x0000007279797221 */ /* 0x000fe40000010000 */
[----:B------:R-:W-:Y:S08]  /*7200*/  MUFU.EX2 R43, R43 ;  /* 0x0000002b002b7308 */ /* 0x000ff00000000800 */
[----:B------:R-:W3:Y:S01]  /*7210*/  MUFU.EX2 R40, R40 ;  /* 0x0000002800287308 */ /* 0x000ee20000000800 */
[----:B-1----:R-:W-:Y:S01]  /*7220*/  F2FP.BF16.PACK_AB R11, R185, R110 ;  /* 0x0000006eb90b723e */ /* 0x002fe200000010ff */
[----:B------:R-:W-:-:S04]  /*7230*/  FADD.FTZ R110, R110, R121 ;  /* 0x000000796e6e7221 */ /* 0x000fc80000010000 */
[----:B------:R-:W-:Y:S02]  /*7240*/  FADD.FTZ R185, R185, R110 ;  /* 0x0000006eb9b97221 */ /* 0x000fe40000010000 */
[----:B------:R-:W-:Y:S01]  /*7250*/  MUFU.EX2 R20, R20 ;  /* 0x0000001400147308 */ /* 0x000fe20000000800 */
[C---:B----4-:R-:W-:Y:S07]  /*7260*/  HMMA.16816.F32.BF16 R220, R8.reuse, R16, R220 ;  /* 0x0000001008dc723c */ /* 0x050fee00000418dc */
[----:B------:R-:W1:Y:S01]  /*7270*/  MUFU.EX2 R21, R21 ;  /* 0x0000001500157308 */ /* 0x000e620000000800 */
[C---:B------:R-:W-:Y:S07]  /*7280*/  HMMA.16816.F32.BF16 R216, R8.reuse, R18, R216 ;  /* 0x0000001208d8723c */ /* 0x040fee00000418d8 */
[----:B------:R-:W-:Y:S01]  /*7290*/  MUFU.EX2 R41, R41 ;  /* 0x0000002900297308 */ /* 0x000fe20000000800 */
[C---:B--2---:R-:W-:Y:S07]  /*72a0*/  HMMA.16816.F32.BF16 R212, R8.reuse, R12, R212 ;  /* 0x0000000c08d4723c */ /* 0x044fee00000418d4 */
[----:B------:R-:W2:Y:S01]  /*72b0*/  MUFU.EX2 R38, R38 ;  /* 0x0000002600267308 */ /* 0x000ea20000000800 */
[----:B------:R-:W-:Y:S07]  /*72c0*/  HMMA.16816.F32.BF16 R208, R8, R14, R208 ;  /* 0x0000000e08d0723c */ /* 0x000fee00000418d0 */
[----:B------:R-:W-:Y:S01]  /*72d0*/  MUFU.EX2 R22, R22 ;  /* 0x0000001600167308 */ /* 0x000fe20000000800 */
[----:B---3--:R-:W-:Y:S01]  /*72e0*/  F2FP.BF16.PACK_AB R8, R40, R43 ;  /* 0x0000002b2808723e */ /* 0x008fe200000010ff */
[----:B------:R-:W-:Y:S01]  /*72f0*/  FADD.FTZ R43, R43, R42 ;  /* 0x0000002a2b2b7221 */ /* 0x000fe20000010000 */
[----:B-1----:R-:W-:Y:S01]  /*7300*/  F2FP.BF16.PACK_AB R9, R21, R20 ;  /* 0x000000141509723e */ /* 0x002fe200000010ff */
[----:B------:R-:W-:-:S02]  /*7310*/  FADD.FTZ R20, R20, R27 ;  /* 0x0000001b14147221 */ /* 0x000fc40000010000 */
[----:B------:R-:W-:Y:S02]  /*7320*/  FADD.FTZ R40, R40, R43 ;  /* 0x0000002b28287221 */ /* 0x000fe40000010000 */
[----:B------:R-:W1:Y:S01]  /*7330*/  MUFU.EX2 R183, R183 ;  /* 0x000000b700b77308 */ /* 0x000e620000000800 */
[----:B--2---:R-:W-:Y:S01]  /*7340*/  F2FP.BF16.PACK_AB R10, R38, R41 ;  /* 0x00000029260a723e */ /* 0x004fe200000010ff */
[----:B------:R-:W-:Y:S02]  /*7350*/  FADD.FTZ R21, R21, R20 ;  /* 0x0000001415157221 */ /* 0x000fe40000010000 */
[----:B------:R-:W-:-:S04]  /*7360*/  FADD.FTZ R41, R41, R40 ;  /* 0x0000002829297221 */ /* 0x000fc80000010000 */
[----:B------:R-:W-:Y:S01]  /*7370*/  FADD.FTZ R181, R38, R41 ;  /* 0x0000002926b57221 */ /* 0x000fe20000010000 */
[----:B-1----:R-:W-:Y:S01]  /*7380*/  F2FP.BF16.PACK_AB R11, R183, R22 ;  /* 0x00000016b70b723e */ /* 0x002fe200000010ff */
[----:B------:R-:W-:-:S04]  /*7390*/  FADD.FTZ R22, R22, R21 ;  /* 0x0000001516167221 */ /* 0x000fc80000010000 */
[----:B------:R-:W-:Y:S02]  /*73a0*/  FADD.FTZ R183, R183, R22 ;  /* 0x00000016b7b77221 */ /* 0x000fe40000010000 */
[C---:B------:R-:W-:Y:S08]  /*73b0*/  HMMA.16816.F32.BF16 R204, R8.reuse, R16, R204 ;  /* 0x0000001008cc723c */ /* 0x040ff000000418cc */
[C---:B------:R-:W-:Y:S08]  /*73c0*/  HMMA.16816.F32.BF16 R200, R8.reuse, R18, R200 ;  /* 0x0000001208c8723c */ /* 0x040ff000000418c8 */
[C---:B------:R-:W-:Y:S08]  /*73d0*/  HMMA.16816.F32.BF16 R196, R8.reuse, R12, R196 ;  /* 0x0000000c08c4723c */ /* 0x040ff000000418c4 */
[----:B------:R-:W-:Y:S01]  /*73e0*/  HMMA.16816.F32.BF16 R192, R8, R14, R192 ;  /* 0x0000000e08c0723c */ /* 0x000fe200000418c0 */
[----:B------:R-:W-:Y:S11]  /*73f0*/  @!P0 BRA `(.L_x_129) ;  /* 0x000057a000008947 */ /* 0x000ff60003800000 */
[----:B------:R-:W-:Y:S01]  /*7400*/  UIADD3 UR20, UR22, -0x2, URZ ;  /* 0xfffffffe16147890 */ /* 0x000fe2000fffe03f */
[----:B------:R-:W-:Y:S01]  /*7410*/  ISETP.GE.AND P1, PT, R228, c[0x0][0x220], PT ;  /* 0x00008800e4007a0c */ /* 0x000fe20003f26270 */
[----:B------:R-:W-:-:S04]  /*7420*/  DEPBAR.LE SB0, 0x0 ;  /* 0x000080000000791a */ /* 0x000fc80000000000 */
[----:B------:R-:W-:Y:S01]  /*7430*/  BAR.SYNC.DEFER_BLOCKING 0x0 ;  /* 0x0000000000007b1d */ /* 0x000fe20000010000 */
[----:B------:R-:W-:Y:S01]  /*7440*/  USHF.R.S32.HI UR7, URZ, 0x1f, UR20 ;  /* 0x0000001f3f077899 */ /* 0x000fe20008011414 */
[----:B------:R-:W-:Y:S01]  /*7450*/  IMAD.U32 R15, RZ, RZ, UR20 ;  /* 0x00000014ff0f7e24 */ /* 0x000fe2000f8e00ff */
[----:B------:R-:W-:Y:S01]  /*7460*/  UIMAD UR5, UR11, UR20, URZ ;  /* 0x000000140b0572a4 */ /* 0x000fe2000f8e023f */
[----:B------:R-:W-:Y:S01]  /*7470*/  IMAD.U32 R11, RZ, RZ, UR6 ;  /* 0x00000006ff0b7e24 */ /* 0x000fe2000f8e00ff */
[----:B------:R-:W-:Y:S01]  /*7480*/  UISETP.GE.AND UP0, UPT, UR22, 0x3, UPT ;  /* 0x000000031600788c */ /* 0x000fe2000bf06270 */
[----:B------:R-:W-:Y:S01]  /*7490*/  IMAD.WIDE.U32 R14, R15, UR12, R234 ;  /* 0x0000000c0f0e7c25 */ /* 0x000fe2000f8e00ea */
[----:B------:R-:W-:-:S03]  /*74a0*/  UIMAD UR5, UR7, UR12, UR5 ;  /* 0x0000000c070572a4 */ /* 0x000fc6000f8e0205 */
[----:B------:R-:W-:Y:S01]  /*74b0*/  IMAD.U32 R8, RZ, RZ, UR6 ;  /* 0x00000006ff087e24 */ /* 0x000fe2000f8e00ff */
[----:B------:R-:W-:Y:S01]  /*74c0*/  @!P1 LEA R11, P2, R11, R14, 0x6 ;  /* 0x0000000e0b0b9211 */ /* 0x000fe200078430ff */
[----:B------:R-:W-:Y:S01]  /*74d0*/  @!P1 IMAD.MOV.U32 R13, RZ, RZ, c[0x0][0x1a4] ;  /* 0x00006900ff0d9624 */ /* 0x000fe200078e00ff */
[----:B------:R-:W-:Y:S01]  /*74e0*/  IADD3 R15, R15, UR5, RZ ;  /* 0x000000050f0f7c10 */ /* 0x000fe2000fffe0ff */
[----:B------:R-:W-:Y:S01]  /*74f0*/  IMAD.U32 R0, RZ, RZ, UR6 ;  /* 0x00000006ff007e24 */ /* 0x000fe2000f8e00ff */
[C---:B------:R-:W-:Y:S01]  /*7500*/  @!P1 IADD3 R9, P0, R14.reuse, UR14, RZ ;  /* 0x0000000e0e099c10 */ /* 0x040fe2000ff1e0ff */
[----:B------:R-:W-:Y:S01]  /*7510*/  @!P1 IMAD.MOV.U32 R4, RZ, RZ, c[0x0][0x1a4] ;  /* 0x00006900ff049624 */ /* 0x000fe200078e00ff */
[----:B------:R-:W-:Y:S01]  /*7520*/  @!P1 LEA R20, P3, R14, c[0x0][0x170], 0x1 ;  /* 0x00005c000e149a11 */ /* 0x000fe200078608ff */
[----:B------:R-:W-:Y:S01]  /*7530*/  IMAD.U32 R105, RZ, RZ, UR20 ;  /* 0x00000014ff697e24 */ /* 0x000fe2000f8e00ff */
[----:B------:R-:W-:Y:S01]  /*7540*/  @!P1 LEA.HI.X R8, R8, R15, R13, 0x6, P2 ;  /* 0x0000000f08089211 */ /* 0x000fe200010f340d */
[----:B------:R-:W-:Y:S01]  /*7550*/  @!P1 IMAD R4, R4, 0x60, RZ ;  /* 0x0000006004049824 */ /* 0x000fe200078e02ff */
[----:B------:R-:W-:Y:S01]  /*7560*/  @!P1 IADD3.X R6, R15, UR13, RZ, P0, !PT ;  /* 0x0000000d0f069c10 */ /* 0x000fe200087fe4ff */
[----:B------:R-:W-:Y:S01]  /*7570*/  IMAD R105, R105, 0x80, R182 ;  /* 0x0000008069697824 */ /* 0x000fe200078e02b6 */
[--C-:B------:R-:W-:Y:S01]  /*7580*/  @!P1 LEA.HI.X R21, R14, c[0x0][0x174], R15.reuse, 0x1, P3 ;  /* 0x00005d000e159a11 */ /* 0x100fe200018f0c0f */
[----:B------:R-:W-:Y:S01]  /*7590*/  @!P1 IMAD.WIDE.U32 R14, R0, 0x60, R14 ;  /* 0x00000060000e9825 */ /* 0x000fe200078e000e */
[----:B------:R-:W-:Y:S01]  /*75a0*/  @!P1 LEA R10, P0, R11, c[0x0][0x170], 0x1 ;  /* 0x00005c000b0a9a11 */ /* 0x000fe200078008ff */
[----:B------:R-:W-:Y:S01]  /*75b0*/  @P1 STS [R191+0x4000], RZ ;  /* 0x004000ffbf001388 */ /* 0x000fe20000000800 */
[----:B------:R-:W-:Y:S01]  /*75c0*/  @!P1 LEA R12, P2, R9, c[0x0][0x170], 0x1 ;  /* 0x00005c00090c9a11 */ /* 0x000fe200078408ff */
[----:B------:R-:W-:Y:S01]  /*75d0*/  @!P1 IMAD.IADD R4, R4, 0x1, R15 ;  /* 0x0000000104049824 */ /* 0x000fe200078e020f */
[----:B------:R-:W-:Y:S01]  /*75e0*/  @!P1 LEA.HI.X R11, R11, c[0x0][0x174], R8, 0x1, P0 ;  /* 0x00005d000b0b9a11 */ /* 0x000fe200000f0c08 */
[----:B------:R-:W-:Y:S01]  /*75f0*/  @P1 STS [R191+0x4004], RZ ;  /* 0x004004ffbf001388 */ /* 0x000fe20000000800 */
[----:B------:R-:W-:-:S02]  /*7600*/  @!P1 LEA.HI.X R13, R9, c[0x0][0x174], R6, 0x1, P2 ;  /* 0x00005d00090d9a11 */ /* 0x000fc400010f0c06 */
[C---:B------:R-:W-:Y:S01]  /*7610*/  @!P1 LEA R8, P0, R14.reuse, c[0x0][0x170], 0x1 ;  /* 0x00005c000e089a11 */ /* 0x040fe200078008ff */
[----:B------:R-:W-:Y:S03]  /*7620*/  @P1 STS.64 [R191+0x4008], RZ ;  /* 0x004008ffbf001388 */ /* 0x000fe60000000a00 */
[----:B------:R-:W-:Y:S01]  /*7630*/  @!P1 LEA.HI.X R9, R14, c[0x0][0x174], R4, 0x1, P0 ;  /* 0x00005d000e099a11 */ /* 0x000fe200000f0c04 */
        /* <DEDUP_REMOVED lines=19> */
[----:B------:R-:W-:Y:S04]  /*7770*/  LDSM.16.M88.4 R80, [R179] ;  /* 0x00000000b350783b */ /* 0x000fe80000000200 */
[----:B------:R-:W4:Y:S04]  /*7780*/  LDSM.16.M88.4 R64, [R178+0x2000] ;  /* 0x00200000b240783b */ /* 0x000f280000000200 */
[----:B------:R-:W5:Y:S04]  /*7790*/  LDSM.16.M88.4 R16, [R179+0x1000] ;  /* 0x00100000b310783b */ /* 0x000f680000000200 */
[----:B------:R-:W3:Y:S04]  /*77a0*/  LDSM.16.M88.4 R28, [R178+0x2400] ;  /* 0x00240000b21c783b */ /* 0x000ee80000000200 */
[----:B------:R-:W-:Y:S04]  /*77b0*/  LDSM.16.M88.4 R76, [R177] ;  /* 0x00000000b14c783b */ /* 0x000fe80000000200 */
[----:B-1----:R-:W1:Y:S04]  /*77c0*/  LDSM.16.M88.4 R20, [R176] ;  /* 0x00000000b014783b */ /* 0x002e680000000200 */
[----:B------:R-:W1:Y:S04]  /*77d0*/  LDSM.16.M88.4 R72, [R177+0x1000] ;  /* 0x00100000b148783b */ /* 0x000e680000000200 */
[----:B------:R-:W1:Y:S04]  /*77e0*/  LDSM.16.M88.4 R32, [R178+0x2800] ;  /* 0x00280000b220783b */ /* 0x000e680000000200 */
[----:B------:R-:W1:Y:S04]  /*77f0*/  LDSM.16.M88.4 R40, [R176+0x400] ;  /* 0x00040000b028783b */ /* 0x000e680000000200 */
[----:B------:R-:W1:Y:S04]  /*7800*/  LDSM.16.M88.4 R68, [R176+0x800] ;  /* 0x00080000b044783b */ /* 0x000e680000000200 */
[----:B------:R-:W1:Y:S01]  /*7810*/  LDSM.16.M88.4 R24, [R178+0x2c00] ;  /* 0x002c0000b218783b */ /* 0x000e620000000200 */
[-C--:B----4-:R-:W-:Y:S03]  /*7820*/  HMMA.16816.F32.BF16 R100, R80, R64.reuse, RZ ;  /* 0x000000405064723c */ /* 0x090fe600000418ff */
[----:B------:R-:W4:Y:S04]  /*7830*/  LDSM.16.M88.4 R52, [R176+0xc00] ;  /* 0x000c0000b034783b */ /* 0x000f280000000200 */
[----:B------:R-:W-:Y:S01]  /*7840*/  LDSM.16.M88.4 R92, [R176+0x1000] ;  /* 0x00100000b05c783b */ /* 0x000fe20000000200 */
[C---:B-----5:R-:W-:Y:S03]  /*7850*/  HMMA.16816.F32.BF16 R96, R16.reuse, R64, RZ ;  /* 0x000000401060723c */ /* 0x060fe600000418ff */
[----:B------:R-:W0:Y:S05]  /*7860*/  LDGDEPBAR ;  /* 0x00000000000079af */ /* 0x000e2a0000000000 */
[-C--:B--2---:R-:W-:Y:S08]  /*7870*/  HMMA.16816.F32.BF16 R12, R16, R66.reuse, RZ ;  /* 0x00000042100c723c */ /* 0x084ff000000418ff */
[C---:B------:R-:W-:Y:S08]  /*7880*/  HMMA.16816.F32.BF16 R64, R80.reuse, R66, RZ ;  /* 0x000000425040723c */ /* 0x040ff000000418ff */
[-C--:B---3--:R-:W-:Y:S08]  /*7890*/  HMMA.16816.F32.BF16 R8, R80, R28.reuse, RZ ;  /* 0x0000001c5008723c */ /* 0x088ff000000418ff */
[----:B------:R-:W-:Y:S08]  /*78a0*/  HMMA.16816.F32.BF16 R44, R16, R28, RZ ;  /* 0x0000001c102c723c */ /* 0x000ff000000418ff */
[-C--:B-1----:R-:W-:Y:S08]  /*78b0*/  HMMA.16816.F32.BF16 R100, R76, R20.reuse, R100 ;  /* 0x000000144c64723c */ /* 0x082ff00000041864 */
[C---:B------:R-:W-:Y:S08]  /*78c0*/  HMMA.16816.F32.BF16 R96, R72.reuse, R20, R96 ;  /* 0x000000144860723c */ /* 0x040ff00000041860 */
[-C--:B------:R-:W-:Y:S08]  /*78d0*/  HMMA.16816.F32.BF16 R12, R72, R22.reuse, R12 ;  /* 0x00000016480c723c */ /* 0x080ff0000004180c */
[----:B------:R-:W-:Y:S08]  /*78e0*/  HMMA.16816.F32.BF16 R64, R76, R22, R64 ;  /* 0x000000164c40723c */ /* 0x000ff00000041840 */
[-C--:B------:R-:W-:Y:S08]  /*78f0*/  HMMA.16816.F32.BF16 R36, R80, R32.reuse, RZ ;  /* 0x000000205024723c */ /* 0x080ff000000418ff */
[----:B------:R-:W-:Y:S07]  /*7900*/  HMMA.16816.F32.BF16 R20, R16, R32, RZ ;  /* 0x000000201014723c */ /* 0x000fee00000418ff */
[----:B------:R-:W-:Y:S01]  /*7910*/  IMAD.U32 R33, RZ, RZ, UR20 ;  /* 0x00000014ff217e24 */ /* 0x000fe2000f8e00ff */
[----:B------:R-:W-:Y:S03]  /*7920*/  HMMA.16816.F32.BF16 R8, R76, R40, R8 ;  /* 0x000000284c08723c */ /* 0x000fe60000041808 */
[----:B------:R-:W-:-:S05]  /*7930*/  IMAD R0, R33, 0x80, R182 ;  /* 0x0000008021007824 */ /* 0x000fca00078e02b6 */
[----:B------:R-:W-:Y:S07]  /*7940*/  HMMA.16816.F32.BF16 R44, R72, R40, R44 ;  /* 0x00000028482c723c */ /* 0x000fee000004182c */
[C---:B------:R-:W-:Y:S01]  /*7950*/  IADD3 R41, R0.reuse, 0x1, RZ ;  /* 0x0000000100297810 */ /* 0x040fe20007ffe0ff */
[----:B------:R-:W-:Y:S01]  /*7960*/  HMMA.16816.F32.BF16 R48, R16, R30, RZ ;  /* 0x0000001e1030723c */ /* 0x000fe200000418ff */
[----:B------:R-:W-:Y:S02]  /*7970*/  IADD3 R40, R0, 0x8, RZ ;  /* 0x0000000800287810 */ /* 0x000fe40007ffe0ff */
[----:B------:R-:W1:Y:S01]  /*7980*/  I2F R6, R41 ;  /* 0x0000002900067306 */ /* 0x000e620000201400 */
[----:B------:R-:W-:-:S02]  /*7990*/  ISETP.GE.AND P6, PT, R41, R3, PT ;  /* 0x000000032900720c */ /* 0x000fc40003fc6270 */
[C---:B------:R-:W-:Y:S02]  /*79a0*/  ISETP.GE.AND P4, PT, R41.reuse, R2, PT ;  /* 0x000000022900720c */ /* 0x040fe40003f86270 */
[----:B------:R-:W-:Y:S01]  /*79b0*/  HMMA.16816.F32.BF16 R28, R80, R30, RZ ;  /* 0x0000001e501c723c */ /* 0x000fe200000418ff */
[C---:B------:R-:W-:Y:S02]  /*79c0*/  ISETP.GE.AND P3, PT, R41.reuse, R141, PT ;  /* 0x0000008d2900720c */ /* 0x040fe40003f66270 */
[----:B------:R-:W2:Y:S01]  /*79d0*/  I2F R4, R41 ;  /* 0x0000002900047306 */ /* 0x000ea20000201400 */
[----:B------:R-:W-:Y:S02]  /*79e0*/  ISETP.GE.AND P2, PT, R41, R140, PT ;  /* 0x0000008c2900720c */ /* 0x000fe40003f46270 */
[C---:B------:R-:W-:Y:S02]  /*79f0*/  ISETP.GE.AND P5, PT, R40.reuse, R3, PT ;  /* 0x000000032800720c */ /* 0x040fe40003fa6270 */
[----:B------:R-:W-:Y:S01]  /*7a00*/  HMMA.16816.F32.BF16 R60, R16, R34, RZ ;  /* 0x00000022103c723c */ /* 0x000fe200000418ff */
[----:B------:R-:W-:-:S02]  /*7a10*/  ISETP.GE.AND P0, PT, R40, R2, PT ;  /* 0x000000022800720c */ /* 0x000fc40003f06270 */
[----:B------:R-:W3:Y:S01]  /*7a20*/  I2F R85, R40 ;  /* 0x0000002800557306 */ /* 0x000ee20000201400 */
[----:B-1----:R-:W-:Y:S01]  /*7a30*/  FFMA.FTZ R6, R6, UR4, R101 ;  /* 0x0000000406067c23 */ /* 0x002fe20008010065 */
[----:B------:R-:W-:-:S03]  /*7a40*/  IADD3 R101, R0, 0x30, RZ ;  /* 0x0000003000657810 */ /* 0x000fc60007ffe0ff */
[----:B------:R-:W-:Y:S01]  /*7a50*/  HMMA.16816.F32.BF16 R32, R80, R34, RZ ;  /* 0x000000225020723c */ /* 0x000fe200000418ff */
[----:B------:R-:W-:Y:S01]  /*7a60*/  FSEL R113, R6, -INF , !P6 ;  /* 0xff80000006717808 */ /* 0x000fe20007000000 */
[----:B--2---:R-:W-:Y:S01]  /*7a70*/  FFMA.FTZ R103, R4, UR4, R103 ;  /* 0x0000000404677c23 */ /* 0x004fe20008010067 */
[----:B------:R-:W-:-:S05]  /*7a80*/  ISETP.GE.AND P6, PT, R40, R141, PT ;  /* 0x0000008d2800720c */ /* 0x000fca0003fc6270 */
[----:B------:R-:W-:Y:S01]  /*7a90*/  HMMA.16816.F32.BF16 R36, R76, R68, R36 ;  /* 0x000000444c24723c */ /* 0x000fe20000041824 */
[----:B------:R-:W-:Y:S02]  /*7aa0*/  FSEL R108, R103, -INF , !P4 ;  /* 0xff800000676c7808 */ /* 0x000fe40006000000 */
[----:B------:R-:W-:Y:S01]  /*7ab0*/  ISETP.GE.AND P4, PT, R40, R140, PT ;  /* 0x0000008c2800720c */ /* 0x000fe20003f86270 */
[----:B---3--:R-:W-:Y:S01]  /*7ac0*/  FFMA.FTZ R85, R85, UR4, R64 ;  /* 0x0000000455557c23 */ /* 0x008fe20008010040 */
[----:B------:R-:W-:-:S03]  /*7ad0*/  IADD3 R64, R0, 0x10, RZ ;  /* 0x0000001000407810 */ /* 0x000fc60007ffe0ff */
[C---:B------:R-:W-:Y:S01]  /*7ae0*/  HMMA.16816.F32.BF16 R20, R72.reuse, R68, R20 ;  /* 0x000000444814723c */ /* 0x040fe20000041814 */
[----:B------:R-:W1:Y:S06]  /*7af0*/  I2F R69, R40 ;  /* 0x0000002800457306 */ /* 0x000e6c0000201400 */
[----:B------:R-:W-:Y:S01]  /*7b00*/  IADD3 R68, R0, 0x9, RZ ;  /* 0x0000000900447810 */ /* 0x000fe20007ffe0ff */
[-C--:B------:R-:W-:Y:S03]  /*7b10*/  HMMA.16816.F32.BF16 R48, R72, R42.reuse, R48 ;  /* 0x0000002a4830723c */ /* 0x080fe60000041830 */
[----:B------:R-:W2:Y:S05]  /*7b20*/  I2F R6, R68 ;  /* 0x0000004400067306 */ /* 0x000eaa0000201400 */
[----:B------:R-:W-:Y:S01]  /*7b30*/  HMMA.16816.F32.BF16 R28, R76, R42, R28 ;  /* 0x0000002a4c1c723c */ /* 0x000fe2000004181c */
[----:B-1----:R-:W-:-:S02]  /*7b40*/  FFMA.FTZ R66, R69, UR4, R66 ;  /* 0x0000000445427c23 */ /* 0x002fc40008010042 */
[C---:B------:R-:W-:Y:S02]  /*7b50*/  FFMA.FTZ R12, R69.reuse, UR4, R12 ;  /* 0x00000004450c7c23 */ /* 0x040fe4000801000c */
[----:B------:R-:W-:Y:S01]  /*7b60*/  FFMA.FTZ R163, R69, UR4, R14 ;  /* 0x0000000445a37c23 */ /* 0x000fe2000801000e */
[----:B------:R-:W-:Y:S02]  /*7b70*/  FSEL R170, R66, -INF , !P0 ;  /* 0xff80000042aa7808 */ /* 0x000fe40004000000 */
[----:B------:R-:W-:Y:S01]  /*7b80*/  HMMA.16816.F32.BF16 R56, R80, R24, RZ ;  /* 0x000000185038723c */ /* 0x000fe200000418ff */
[----:B------:R-:W-:Y:S02]  /*7b90*/  ISETP.GE.AND P0, PT, R68, R140, PT ;  /* 0x0000008c4400720c */ /* 0x000fe40003f06270 */
[----:B------:R-:W-:Y:S01]  /*7ba0*/  IADD3 R14, R0, 0x11, RZ ;  /* 0x00000011000e7810 */ /* 0x000fe20007ffe0ff */
[----:B--2---:R-:W-:Y:S01]  /*7bb0*/  FFMA.FTZ R65, R6, UR4, R65 ;  /* 0x0000000406417c23 */ /* 0x004fe20008010041 */
[----:B------:R-:W-:-:S02]  /*7bc0*/  FSEL R6, R12, -INF , !P6 ;  /* 0xff8000000c067808 */ /* 0x000fc40007000000 */
[----:B------:R-:W1:Y:S01]  /*7bd0*/  I2F R12, R14 ;  /* 0x0000000e000c7306 */ /* 0x000e620000201400 */
[----:B------:R-:W-:Y:S01]  /*7be0*/  HMMA.16816.F32.BF16 R40, R16, R24, RZ ;  /* 0x000000181028723c */ /* 0x000fe200000418ff */
[----:B------:R-:W-:Y:S02]  /*7bf0*/  FSEL R163, R163, -INF , !P4 ;  /* 0xff800000a3a37808 */ /* 0x000fe40006000000 */
[C---:B------:R-:W-:Y:S02]  /*7c00*/  ISETP.GE.AND P6, PT, R64.reuse, R3, PT ;  /* 0x000000034000720c */ /* 0x040fe40003fc6270 */
[----:B------:R-:W-:Y:S02]  /*7c10*/  ISETP.GE.AND P4, PT, R64, R2, PT ;  /* 0x000000024000720c */ /* 0x000fe40003f86270 */
[C---:B------:R-:W-:Y:S01]  /*7c20*/  FFMA.FTZ R25, R4.reuse, UR4, R97 ;  /* 0x0000000404197c23 */ /* 0x040fe20008010061 */
[----:B------:R2:W3:Y:S01]  /*7c30*/  I2F R24, R68 ;  /* 0x0000004400187306 */ /* 0x0004e20000201400 */
[----:B------:R-:W-:Y:S01]  /*7c40*/  FFMA.FTZ R97, R4, UR4, R99 ;  /* 0x0000000404617c23 */ /* 0x000fe20008010063 */
[----:B------:R-:W-:Y:S01]  /*7c50*/  FSEL R99, R85, -INF , !P5 ;  /* 0xff80000055637808 */ /* 0x000fe20006800000 */
[----:B------:R-:W-:Y:S01]  /*7c60*/  HMMA.16816.F32.BF16 R60, R72, R70, R60 ;  /* 0x00000046483c723c */ /* 0x000fe2000004183c */
[----:B------:R-:W-:-:S02]  /*7c70*/  FSEL R4, R25, -INF , !P3 ;  /* 0xff80000019047808 */ /* 0x000fc40005800000 */
[----:B------:R-:W-:Y:S01]  /*7c80*/  FSEL R97, R97, -INF , !P2 ;  /* 0xff80000061617808 */ /* 0x000fe20005000000 */
[----:B-1----:R-:W-:Y:S01]  /*7c90*/  FFMA.FTZ R9, R12, UR4, R9 ;  /* 0x000000040c097c23 */ /* 0x002fe20008010009 */
[C---:B------:R-:W-:Y:S01]  /*7ca0*/  ISETP.GE.AND P3, PT, R68.reuse, R3, PT ;  /* 0x000000034400720c */ /* 0x040fe20003f66270 */
[----:B------:R-:W1:Y:S01]  /*7cb0*/  I2F R85, R64 ;  /* 0x0000004000557306 */ /* 0x000e620000201400 */
[C---:B------:R-:W-:Y:S01]  /*7cc0*/  ISETP.GE.AND P2, PT, R68.reuse, R2, PT ;  /* 0x000000024400720c */ /* 0x040fe20003f46270 */
[C---:B------:R-:W-:Y:S01]  /*7cd0*/  HMMA.16816.F32.BF16 R32, R76.reuse, R70, R32 ;  /* 0x000000464c20723c */ /* 0x040fe20000041820 */
[-C--:B------:R-:W-:Y:S02]  /*7ce0*/  ISETP.GE.AND P5, PT, R68, R141.reuse, PT ;  /* 0x0000008d4400720c */ /* 0x080fe40003fa6270 */
[----:B------:R-:W-:Y:S01]  /*7cf0*/  FSEL R167, R65, -INF , !P3 ;  /* 0xff80000041a77808 */ /* 0x000fe20005800000 */
[----:B--2---:R-:W2:Y:S02]  /*7d00*/  LDSM.16.M88.4 R68, [R178+0x3000] ;  /* 0x00300000b244783b */ /* 0x004ea40000000200 */
[----:B------:R-:W5:Y:S01]  /*7d10*/  I2F R25, R64 ;  /* 0x0000004000197306 */ /* 0x000f620000201400 */
[C---:B---3--:R-:W-:Y:S01]  /*7d20*/  FFMA.FTZ R67, R24.reuse, UR4, R67 ;  /* 0x0000000418437c23 */ /* 0x048fe20008010043 */
[----:B----4-:R-:W-:Y:S01]  /*7d30*/  HMMA.16816.F32.BF16 R56, R76, R52, R56 ;  /* 0x000000344c38723c */ /* 0x010fe20000041838 */
[----:B------:R-:W-:Y:S01]  /*7d40*/  FFMA.FTZ R13, R24, UR4, R13 ;  /* 0x00000004180d7c23 */ /* 0x000fe2000801000d */
[----:B------:R-:W-:Y:S01]  /*7d50*/  ISETP.GE.AND P3, PT, R64, R141, PT ;  /* 0x0000008d4000720c */ /* 0x000fe20003f66270 */
[----:B------:R-:W-:Y:S01]  /*7d60*/  FFMA.FTZ R15, R24, UR4, R15 ;  /* 0x00000004180f7c23 */ /* 0x000fe2000801000f */
[----:B------:R-:W-:Y:S01]  /*7d70*/  FSEL R184, R67, -INF , !P2 ;  /* 0xff80000043b87808 */ /* 0x000fe20005000000 */
[----:B-1----:R-:W-:Y:S01]  /*7d80*/  FFMA.FTZ R85, R85, UR4, R8 ;  /* 0x0000000455557c23 */ /* 0x002fe20008010008 */
[----:B------:R-:W-:-:S02]  /*7d90*/  IADD3 R8, R0, 0x18, RZ ;  /* 0x0000001800087810 */ /* 0x000fc40007ffe0ff */
[----:B------:R-:W-:Y:S01]  /*7da0*/  HMMA.16816.F32.BF16 R40, R72, R52, R40 ;  /* 0x000000344828723c */ /* 0x000fe20000041828 */
[----:B------:R-:W1:Y:S01]  /*7db0*/  I2F R52, R14 ;  /* 0x0000000e00347306 */ /* 0x000e620000201400 */
[----:B------:R-:W-:Y:S02]  /*7dc0*/  FSEL R136, R13, -INF , !P5 ;  /* 0xff8000000d887808 */ /* 0x000fe40006800000 */
[----:B------:R-:W-:Y:S01]  /*7dd0*/  FSEL R165, R15, -INF , !P0 ;  /* 0xff8000000fa57808 */ /* 0x000fe20004000000 */
[C---:B-----5:R-:W-:Y:S01]  /*7de0*/  FFMA.FTZ R10, R25.reuse, UR4, R10 ;  /* 0x00000004190a7c23 */ /* 0x060fe2000801000a */
[----:B------:R-:W-:Y:S02]  /*7df0*/  ISETP.GE.AND P2, PT, R64, R140, PT ;  /* 0x0000008c4000720c */ /* 0x000fe40003f46270 */
[----:B------:R-:W-:Y:S01]  /*7e00*/  HMMA.16816.F32.BF16 R88, R16, R26, RZ ;  /* 0x0000001a1058723c */ /* 0x000fe200000418ff */
[C---:B------:R-:W-:Y:S01]  /*7e10*/  FFMA.FTZ R44, R25.reuse, UR4, R44 ;  /* 0x00000004192c7c23 */ /* 0x040fe2000801002c */
[----:B------:R-:W3:Y:S01]  /*7e20*/  I2F R53, R8 ;  /* 0x0000000800357306 */ /* 0x000ee20000201400 */
[----:B------:R-:W-:Y:S01]  /*7e30*/  FFMA.FTZ R103, R25, UR4, R46 ;  /* 0x0000000419677c23 */ /* 0x000fe2000801002e */
[----:B------:R-:W-:-:S02]  /*7e40*/  ISETP.GE.AND P5, PT, R14, R3, PT ;  /* 0x000000030e00720c */ /* 0x000fc40003fa6270 */
[----:B------:R-:W-:Y:S02]  /*7e50*/  ISETP.GE.AND P0, PT, R14, R2, PT ;  /* 0x000000020e00720c */ /* 0x000fe40003f06270 */
[----:B------:R-:W-:Y:S01]  /*7e60*/  HMMA.16816.F32.BF16 R24, R80, R26, RZ ;  /* 0x0000001a5018723c */ /* 0x000fe200000418ff */
[----:B-1----:R-:W-:Y:S01]  /*7e70*/  FFMA.FTZ R11, R52, UR4, R11 ;  /* 0x00000004340b7c23 */ /* 0x002fe2000801000b */
[----:B------:R-:W-:Y:S01]  /*7e80*/  FSEL R169, R85, -INF , !P6 ;  /* 0xff80000055a97808 */ /* 0x000fe20007000000 */
[----:B------:R-:W1:Y:S01]  /*7e90*/  I2F R67, R8 ;  /* 0x0000000800437306 */ /* 0x000e620000201400 */
[----:B------:R-:W-:Y:S01]  /*7ea0*/  FSEL R188, R10, -INF , !P4 ;  /* 0xff8000000abc7808 */ /* 0x000fe20006000000 */
[----:B------:R-:W-:Y:S01]  /*7eb0*/  FFMA.FTZ R45, R52, UR4, R45 ;  /* 0x00000004342d7c23 */ /* 0x000fe2000801002d */
[----:B------:R-:W-:Y:S01]  /*7ec0*/  FSEL R172, R44, -INF , !P3 ;  /* 0xff8000002cac7808 */ /* 0x000fe20005800000 */
[----:B------:R-:W-:Y:S01]  /*7ed0*/  FFMA.FTZ R47, R52, UR4, R47 ;  /* 0x00000004342f7c23 */ /* 0x000fe2000801002f */
[----:B------:R-:W-:Y:S01]  /*7ee0*/  FSEL R103, R103, -INF , !P2 ;  /* 0xff80000067677808 */ /* 0x000fe20005000000 */
[----:B------:R-:W4:Y:S01]  /*7ef0*/  LDSM.16.M88.4 R84, [R178+0x3c00] ;  /* 0x003c0000b254783b */ /* 0x000f220000000200 */
[----:B------:R-:W-:Y:S01]  /*7f00*/  FSEL R171, R9, -INF , !P5 ;  /* 0xff80000009ab7808 */ /* 0x000fe20006800000 */
[----:B---3--:R-:W-:Y:S01]  /*7f10*/  FFMA.FTZ R28, R53, UR4, R28 ;  /* 0x00000004351c7c23 */ /* 0x008fe2000801001c */
[----:B------:R-:W-:-:S02]  /*7f20*/  FSEL R238, R11, -INF , !P0 ;  /* 0xff8000000bee7808 */ /* 0x000fc40004000000 */
[C---:B------:R-:W-:Y:S02]  /*7f30*/  ISETP.GE.AND P6, PT, R14.reuse, R141, PT ;  /* 0x0000008d0e00720c */ /* 0x040fe40003fc6270 */
[----:B------:R-:W-:Y:S01]  /*7f40*/  ISETP.GE.AND P4, PT, R14, R140, PT ;  /* 0x0000008c0e00720c */ /* 0x000fe20003f86270 */
[----:B------:R-:W-:Y:S01]  /*7f50*/  HMMA.16816.F32.BF16 R88, R72, R54, R88 ;  /* 0x000000364858723c */ /* 0x000fe20000041858 */
[C---:B------:R-:W-:Y:S01]  /*7f60*/  ISETP.GE.AND P3, PT, R8.reuse, R3, PT ;  /* 0x000000030800720c */ /* 0x040fe20003f66270 */
[C---:B-1----:R-:W-:Y:S01]  /*7f70*/  FFMA.FTZ R50, R67.reuse, UR4, R50 ;  /* 0x0000000443327c23 */ /* 0x042fe20008010032 */
[C---:B------:R-:W-:Y:S01]  /*7f80*/  ISETP.GE.AND P2, PT, R8.reuse, R2, PT ;  /* 0x000000020800720c */ /* 0x040fe20003f46270 */
[C---:B------:R-:W-:Y:S01]  /*7f90*/  FFMA.FTZ R30, R67.reuse, UR4, R30 ;  /* 0x00000004431e7c23 */ /* 0x040fe2000801001e */
[C---:B------:R-:W-:Y:S01]  /*7fa0*/  ISETP.GE.AND P5, PT, R8.reuse, R141, PT ;  /* 0x0000008d0800720c */ /* 0x040fe20003fa6270 */
[----:B------:R-:W-:Y:S01]  /*7fb0*/  FFMA.FTZ R174, R67, UR4, R48 ;  /* 0x0000000443ae7c23 */ /* 0x000fe20008010030 */
[----:B------:R-:W-:Y:S01]  /*7fc0*/  ISETP.GE.AND P0, PT, R8, R140, PT ;  /* 0x0000008c0800720c */ /* 0x000fe20003f06270 */
[----:B--2---:R-:W-:Y:S01]  /*7fd0*/  HMMA.16816.F32.BF16 R12, R80, R68, RZ ;  /* 0x00000044500c723c */ /* 0x004fe200000418ff */
[----:B------:R-:W-:-:S02]  /*7fe0*/  IADD3 R53, R0, 0x20, RZ ;  /* 0x0000002000357810 */ /* 0x000fc40007ffe0ff */
[----:B------:R-:W-:Y:S02]  /*7ff0*/  IADD3 R46, R0, 0x19, RZ ;  /* 0x00000019002e7810 */ /* 0x000fe40007ffe0ff */
[----:B------:R-:W1:Y:S01]  /*8000*/  I2F R65, R53 ;  /* 0x0000003500417306 */ /* 0x000e620000201400 */
[----:B------:R-:W-:Y:S02]  /*8010*/  FSEL R117, R50, -INF , !P0 ;  /* 0xff80000032757808 */ /* 0x000fe40004000000 */
[----:B------:R-:W-:Y:S01]  /*8020*/  HMMA.16816.F32.BF16 R8, R16, R68, RZ ;  /* 0x000000441008723c */ /* 0x000fe200000418ff */
[----:B------:R-:W-:Y:S02]  /*8030*/  ISETP.GE.AND P0, PT, R53, R2, PT ;  /* 0x000000023500720c */ /* 0x000fe40003f06270 */
[----:B------:R-:W-:Y:S02]  /*8040*/  FSEL R173, R28, -INF , !P3 ;  /* 0xff8000001cad7808 */ /* 0x000fe40005800000 */
[----:B------:R-:W2:Y:S01]  /*8050*/  I2F R52, R46 ;  /* 0x0000002e00347306 */ /* 0x000ea20000201400 */
[----:B------:R-:W-:-:S02]  /*8060*/  ISETP.GE.AND P3, PT, R46, R141, PT ;  /* 0x0000008d2e00720c */ /* 0x000fc40003f66270 */
[C---:B------:R-:W-:Y:S01]  /*8070*/  HMMA.16816.F32.BF16 R24, R76.reuse, R54, R24 ;  /* 0x000000364c18723c */ /* 0x040fe20000041818 */
[----:B------:R-:W-:Y:S02]  /*8080*/  FSEL R240, R30, -INF , !P2 ;  /* 0xff8000001ef07808 */ /* 0x000fe40005000000 */
[----:B------:R-:W-:Y:S02]  /*8090*/  FSEL R174, R174, -INF , !P5 ;  /* 0xff800000aeae7808 */ /* 0x000fe40006800000 */
[----:B------:R-:W3:Y:S01]  /*80a0*/  I2F R55, R53 ;  /* 0x0000003500377306 */ /* 0x000ee20000201400 */
[----:B-1----:R-:W-:Y:S01]  /*80b0*/  FFMA.FTZ R65, R65, UR4, R36 ;  /* 0x0000000441417c23 */ /* 0x002fe20008010024 */
[----:B------:R-:W-:Y:S01]  /*80c0*/  ISETP.GE.AND P2, PT, R46, R140, PT ;  /* 0x0000008c2e00720c */ /* 0x000fe20003f46270 */
[----:B------:R-:W-:Y:S01]  /*80d0*/  HMMA.16816.F32.BF16 R12, R76, R92, R12 ;  /* 0x0000005c4c0c723c */ /* 0x000fe2000004180c */
[----:B------:R-:W-:Y:S02]  /*80e0*/  ISETP.GE.AND P5, PT, R53, R3, PT ;  /* 0x000000033500720c */ /* 0x000fe40003fa6270 */
[----:B------:R-:W-:Y:S01]  /*80f0*/  IADD3 R48, R0, 0x21, RZ ;  /* 0x0000002100307810 */ /* 0x000fe20007ffe0ff */
[C---:B--2---:R-:W-:Y:S01]  /*8100*/  FFMA.FTZ R49, R52.reuse, UR4, R49 ;  /* 0x0000000434317c23 */ /* 0x044fe20008010031 */
[----:B------:R-:W1:Y:S01]  /*8110*/  I2F R69, R101 ;  /* 0x0000006500457306 */ /* 0x000e620000201400 */
[----:B------:R-:W-:-:S02]  /*8120*/  FFMA.FTZ R51, R52, UR4, R51 ;  /* 0x0000000434337c23 */ /* 0x000fc40008010033 */
[----:B------:R-:W-:Y:S01]  /*8130*/  HMMA.16816.F32.BF16 R8, R72, R92, R8 ;  /* 0x0000005c4808723c */ /* 0x000fe20000041808 */
[----:B------:R-:W-:Y:S01]  /*8140*/  FSEL R104, R45, -INF , !P6 ;  /* 0xff8000002d687808 */ /* 0x000fe20007000000 */
[----:B------:R-:W-:Y:S01]  /*8150*/  FFMA.FTZ R242, R52, UR4, R31 ;  /* 0x0000000434f27c23 */ /* 0x000fe2000801001f */
[----:B------:R-:W-:Y:S01]  /*8160*/  FSEL R186, R49, -INF , !P3 ;  /* 0xff80000031ba7808 */ /* 0x000fe20005800000 */
[----:B---3--:R-:W-:Y:S01]  /*8170*/  FFMA.FTZ R38, R55, UR4, R38 ;  /* 0x0000000437267c23 */ /* 0x008fe20008010026 */
[----:B------:R-:W2:Y:S01]  /*8180*/  I2F R44, R46 ;  /* 0x0000002e002c7306 */ /* 0x000ea20000201400 */
[----:B------:R-:W-:Y:S01]  /*8190*/  FSEL R109, R51, -INF , !P2 ;  /* 0xff800000336d7808 */ /* 0x000fe20005000000 */
[----:B------:R-:W-:Y:S01]  /*81a0*/  FFMA.FTZ R20, R55, UR4, R20 ;  /* 0x0000000437147c23 */ /* 0x000fe20008010014 */
[----:B------:R-:W-:Y:S01]  /*81b0*/  FSEL R93, R65, -INF , !P5 ;  /* 0xff800000415d7808 */ /* 0x000fe20006800000 */
[----:B------:R-:W-:Y:S01]  /*81c0*/  FFMA.FTZ R22, R55, UR4, R22 ;  /* 0x0000000437167c23 */ /* 0x000fe20008010016 */
[----:B------:R-:W-:Y:S01]  /*81d0*/  FSEL R92, R38, -INF , !P0 ;  /* 0xff800000265c7808 */ /* 0x000fe20004000000 */
[----:B------:R-:W-:Y:S01]  /*81e0*/  HMMA.16816.F32.BF16 R64, R16, R70, RZ ;  /* 0x000000461040723c */ /* 0x000fe200000418ff */
[----:B------:R-:W-:Y:S01]  /*81f0*/  IADD3 R38, R0, 0x28, RZ ;  /* 0x0000002800267810 */ /* 0x000fe20007ffe0ff */
[----:B------:R-:W3:Y:S01]  /*8200*/  I2F R50, R48 ;  /* 0x0000003000327306 */ /* 0x000ee20000201400 */
[C---:B------:R-:W-:Y:S01]  /*8210*/  ISETP.GE.AND P3, PT, R48.reuse, R3, PT ;  /* 0x000000033000720c */ /* 0x040fe20003f66270 */
[C---:B-1----:R-:W-:Y:S01]  /*8220*/  FFMA.FTZ R150, R69.reuse, UR4, R40 ;  /* 0x0000000445967c23 */ /* 0x042fe20008010028 */
[C---:B------:R-:W-:Y:S01]  /*8230*/  ISETP.GE.AND P2, PT, R48.reuse, R2, PT ;  /* 0x000000023000720c */ /* 0x040fe20003f46270 */
[C---:B------:R-:W-:Y:S01]  /*8240*/  FFMA.FTZ R56, R69.reuse, UR4, R56 ;  /* 0x0000000445387c23 */ /* 0x040fe20008010038 */
[C---:B------:R-:W-:Y:S01]  /*8250*/  ISETP.GE.AND P5, PT, R48.reuse, R141, PT ;  /* 0x0000008d3000720c */ /* 0x040fe20003fa6270 */
[----:B------:R-:W-:Y:S01]  /*8260*/  FFMA.FTZ R58, R69, UR4, R58 ;  /* 0x00000004453a7c23 */ /* 0x000fe2000801003a */
[----:B------:R-:W-:Y:S01]  /*8270*/  ISETP.GE.AND P0, PT, R48, R140, PT ;  /* 0x0000008c3000720c */ /* 0x000fe20003f06270 */
[----:B------:R-:W1:Y:S01]  /*8280*/  I2F R49, R38 ;  /* 0x0000002600317306 */ /* 0x000e620000201400 */
[----:B------:R-:W-:Y:S01]  /*8290*/  IADD3 R40, R0, 0x38, RZ ;  /* 0x0000003800287810 */ /* 0x000fe20007ffe0ff */
[----:B--2---:R-:W-:Y:S01]  /*82a0*/  FFMA.FTZ R175, R44, UR4, R29 ;  /* 0x000000042caf7c23 */ /* 0x004fe2000801001d */
[----:B------:R-:W-:Y:S01]  /*82b0*/  FSEL R115, R47, -INF , !P4 ;  /* 0xff8000002f737808 */ /* 0x000fe20006000000 */
[----:B------:R-:W-:Y:S01]  /*82c0*/  LDSM.16.M88.4 R28, [R178+0x3800] ;  /* 0x00380000b21c783b */ /* 0x000fe20000000200 */
[C---:B------:R-:W-:Y:S01]  /*82d0*/  ISETP.GE.AND P6, PT, R46.reuse, R3, PT ;  /* 0x000000032e00720c */ /* 0x040fe20003fc6270 */
[----:B------:R-:W-:Y:S01]  /*82e0*/  FFMA.FTZ R42, R69, UR4, R42 ;  /* 0x00000004452a7c23 */ /* 0x000fe2000801002a */
[----:B------:R-:W-:Y:S01]  /*82f0*/  ISETP.GE.AND P4, PT, R46, R2, PT ;  /* 0x000000022e00720c */ /* 0x000fe20003f86270 */
[----:B------:R-:W2:Y:S01]  /*8300*/  I2F R36, R48 ;  /* 0x0000003000247306 */ /* 0x000ea20000201400 */
[----:B------:R-:W5:Y:S01]  /*8310*/  LDSM.16.M88.4 R44, [R178+0x3400] ;  /* 0x00340000b22c783b */ /* 0x000f620000000200 */
[----:B---3--:R-:W-:Y:S01]  /*8320*/  FFMA.FTZ R37, R50, UR4, R37 ;  /* 0x0000000432257c23 */ /* 0x008fe20008010025 */
[----:B------:R-:W-:-:S02]  /*8330*/  FSEL R175, R175, -INF , !P6 ;  /* 0xff800000afaf7808 */ /* 0x000fc40007000000 */
[----:B------:R-:W-:Y:S01]  /*8340*/  FSEL R242, R242, -INF , !P4 ;  /* 0xff800000f2f27808 */ /* 0x000fe20006000000 */
[----:B------:R-:W-:Y:S01]  /*8350*/  HMMA.16816.F32.BF16 R64, R72, R94, R64 ;  /* 0x0000005e4840723c */ /* 0x000fe20000041840 */
[-C--:B------:R-:W-:Y:S01]  /*8360*/  ISETP.GE.AND P6, PT, R53, R141.reuse, PT ;  /* 0x0000008d3500720c */ /* 0x080fe20003fc6270 */
[----:B-1----:R-:W-:Y:S01]  /*8370*/  FFMA.FTZ R122, R49, UR4, R60 ;  /* 0x00000004317a7c23 */ /* 0x002fe2000801003c */
[----:B------:R-:W-:Y:S01]  /*8380*/  IADD3 R60, R0, 0x31, RZ ;  /* 0x00000031003c7810 */ /* 0x000fe20007ffe0ff */
[----:B------:R-:W1:Y:S01]  /*8390*/  I2F R137, R40 ;  /* 0x0000002800897306 */ /* 0x000e620000201400 */
[----:B------:R-:W-:Y:S01]  /*83a0*/  ISETP.GE.AND P4, PT, R53, R140, PT ;  /* 0x0000008c3500720c */ /* 0x000fe20003f86270 */
[----:B------:R-:W-:Y:S01]  /*83b0*/  FFMA.FTZ R62, R49, UR4, R62 ;  /* 0x00000004313e7c23 */ /* 0x000fe2000801003e */
[----:B------:R-:W-:Y:S01]  /*83c0*/  FSEL R237, R37, -INF , !P3 ;  /* 0xff80000025ed7808 */ /* 0x000fe20005800000 */
[----:B------:R-:W-:Y:S01]  /*83d0*/  FFMA.FTZ R32, R49, UR4, R32 ;  /* 0x0000000431207c23 */ /* 0x000fe20008010020 */
[----:B------:R-:W-:Y:S01]  /*83e0*/  ISETP.GE.AND P3, PT, R38, R141, PT ;  /* 0x0000008d2600720c */ /* 0x000fe20003f66270 */
[----:B--2---:R-:W-:Y:S01]  /*83f0*/  FFMA.FTZ R39, R36, UR4, R39 ;  /* 0x0000000424277c23 */ /* 0x004fe20008010027 */
[----:B------:R-:W-:Y:S01]  /*8400*/  IADD3 R48, R0, 0x29, RZ ;  /* 0x0000002900307810 */ /* 0x000fe20007ffe0ff */
[----:B------:R-:W2:Y:S01]  /*8410*/  I2F R106, R60 ;  /* 0x0000003c006a7306 */ /* 0x000ea20000201400 */
[----:B------:R-:W-:Y:S01]  /*8420*/  FFMA.FTZ R21, R36, UR4, R21 ;  /* 0x0000000424157c23 */ /* 0x000fe20008010015 */
[----:B------:R-:W-:Y:S01]  /*8430*/  FSEL R114, R20, -INF , !P6 ;  /* 0xff80000014727808 */ /* 0x000fe20007000000 */
[----:B------:R-:W-:Y:S01]  /*8440*/  FFMA.FTZ R23, R36, UR4, R23 ;  /* 0x0000000424177c23 */ /* 0x000fe20008010017 */
[----:B------:R-:W-:Y:S01]  /*8450*/  FSEL R244, R39, -INF , !P2 ;  /* 0xff80000027f47808 */ /* 0x000fe20005000000 */
[----:B------:R-:W-:Y:S01]  /*8460*/  FFMA.FTZ R34, R49, UR4, R34 ;  /* 0x0000000431227c23 */ /* 0x000fe20008010022 */
[----:B------:R-:W-:-:S02]  /*8470*/  FSEL R126, R21, -INF , !P5 ;  /* 0xff800000157e7808 */ /* 0x000fc40006800000 */
[----:B------:R-:W3:Y:S01]  /*8480*/  I2F R68, R48 ;  /* 0x0000003000447306 */ /* 0x000ee20000201400 */
[----:B------:R-:W-:Y:S01]  /*8490*/  FSEL R121, R23, -INF , !P0 ;  /* 0xff80000017797808 */ /* 0x000fe20004000000 */
[C---:B-1----:R-:W-:Y:S01]  /*84a0*/  FFMA.FTZ R24, R137.reuse, UR4, R24 ;  /* 0x0000000489187c23 */ /* 0x042fe20008010018 */
[----:B------:R-:W-:Y:S01]  /*84b0*/  ISETP.GE.AND P2, PT, R38, R140, PT ;  /* 0x0000008c2600720c */ /* 0x000fe20003f46270 */
[C---:B------:R-:W-:Y:S01]  /*84c0*/  FFMA.FTZ R26, R137.reuse, UR4, R26 ;  /* 0x00000004891a7c23 */ /* 0x040fe2000801001a */
[CC--:B------:R-:W-:Y:S01]  /*84d0*/  ISETP.GE.AND P5, PT, R48.reuse, R3.reuse, PT ;  /* 0x000000033000720c */ /* 0x0c0fe20003fa6270 */
[----:B------:R-:W-:Y:S01]  /*84e0*/  FFMA.FTZ R152, R137, UR4, R88 ;  /* 0x0000000489987c23 */ /* 0x000fe20008010058 */
[-C--:B------:R-:W-:Y:S01]  /*84f0*/  ISETP.GE.AND P0, PT, R48, R2.reuse, PT ;  /* 0x000000023000720c */ /* 0x080fe20003f06270 */
[----:B--2---:R-:W-:Y:S01]  /*8500*/  FFMA.FTZ R245, R106, UR4, R57 ;  /* 0x000000046af57c23 */ /* 0x004fe20008010039 */
[----:B------:R-:W-:Y:S01]  /*8510*/  FSEL R161, R22, -INF , !P4 ;  /* 0xff80000016a17808 */ /* 0x000fe20006000000 */
[----:B------:R-:W-:Y:S01]  /*8520*/  FFMA.FTZ R252, R106, UR4, R59 ;  /* 0x000000046afc7c23 */ /* 0x000fe2000801003b */
[-C--:B------:R-:W-:Y:S01]  /*8530*/  ISETP.GE.AND P6, PT, R38, R3.reuse, PT ;  /* 0x000000032600720c */ /* 0x080fe20003fc6270 */
[----:B------:R-:W-:Y:S01]  /*8540*/  FFMA.FTZ R41, R106, UR4, R41 ;  /* 0x000000046a297c23 */ /* 0x000fe20008010029 */
[-C--:B------:R-:W-:Y:S01]  /*8550*/  ISETP.GE.AND P4, PT, R38, R2.reuse, PT ;  /* 0x000000022600720c */ /* 0x080fe20003f86270 */
[----:B------:R-:W-:Y:S01]  /*8560*/  FFMA.FTZ R43, R106, UR4, R43 ;  /* 0x000000046a2b7c23 */ /* 0x000fe2000801002b */
[----:B------:R-:W-:Y:S01]  /*8570*/  FSEL R122, R122, -INF , !P3 ;  /* 0xff8000007a7a7808 */ /* 0x000fe20005800000 */
[----:B---3--:R-:W-:Y:S01]  /*8580*/  FFMA.FTZ R33, R68, UR4, R33 ;  /* 0x0000000444217c23 */ /* 0x008fe20008010021 */
[----:B------:R-:W-:Y:S01]  /*8590*/  FSEL R155, R62, -INF , !P2 ;  /* 0xff8000003e9b7808 */ /* 0x000fe20005000000 */
[C---:B------:R-:W-:Y:S01]  /*85a0*/  FFMA.FTZ R248, R68.reuse, UR4, R35 ;  /* 0x0000000444f87c23 */ /* 0x040fe20008010023 */
[----:B------:R-:W-:Y:S01]  /*85b0*/  ISETP.GE.AND P3, PT, R101, R3, PT ;  /* 0x000000036500720c */ /* 0x000fe20003f66270 */
[C---:B------:R-:W-:Y:S01]  /*85c0*/  FFMA.FTZ R61, R68.reuse, UR4, R61 ;  /* 0x00000004443d7c23 */ /* 0x040fe2000801003d */
[----:B------:R-:W-:Y:S01]  /*85d0*/  FSEL R241, R33, -INF , !P5 ;  /* 0xff80000021f17808 */ /* 0x000fe20006800000 */
[----:B------:R-:W-:Y:S01]  /*85e0*/  FFMA.FTZ R63, R68, UR4, R63 ;  /* 0x00000004443f7c23 */ /* 0x000fe2000801003f */
[----:B------:R-:W-:Y:S01]  /*85f0*/  IADD3 R68, R0, 0x39, RZ ;  /* 0x0000003900447810 */ /* 0x000fe20007ffe0ff */
[----:B------:R-:W-:Y:S01]  /*8600*/  FFMA.FTZ R137, R137, UR4, R90 ;  /* 0x0000000489897c23 */ /* 0x000fe2000801005a */
[----:B------:R-:W-:Y:S01]  /*8610*/  FSEL R248, R248, -INF , !P0 ;  /* 0xff800000f8f87808 */ /* 0x000fe20004000000 */
[----:B----4-:R-:W-:Y:S01]  /*8620*/  HMMA.16816.F32.BF16 R20, R16, R84, RZ ;  /* 0x000000541014723c */ /* 0x010fe200000418ff */
[----:B------:R-:W1:Y:S01]  /*8630*/  I2F R106, R68 ;  /* 0x00000044006a7306 */ /* 0x000e620000201400 */
[----:B------:R-:W-:-:S02]  /*8640*/  ISETP.GE.AND P2, PT, R101, R2, PT ;  /* 0x000000026500720c */ /* 0x000fc40003f46270 */
[CC--:B------:R-:W-:Y:S02]  /*8650*/  ISETP.GE.AND P5, PT, R101.reuse, R141.reuse, PT ;  /* 0x0000008d6500720c */ /* 0x0c0fe40003fa6270 */
[-C--:B------:R-:W-:Y:S02]  /*8660*/  ISETP.GE.AND P0, PT, R101, R140.reuse, PT ;  /* 0x0000008c6500720c */ /* 0x080fe40003f06270 */
[----:B------:R-:W-:Y:S01]  /*8670*/  FSEL R239, R32, -INF , !P6 ;  /* 0xff80000020ef7808 */ /* 0x000fe20007000000 */
[----:B-----5:R-:W-:Y:S01]  /*8680*/  HMMA.16816.F32.BF16 R52, R16, R44, RZ ;  /* 0x0000002c1034723c */ /* 0x020fe200000418ff */
[----:B------:R-:W-:Y:S01]  /*8690*/  FSEL R246, R34, -INF , !P4 ;  /* 0xff80000022f67808 */ /* 0x000fe20006000000 */
[----:B------:R-:W-:Y:S01]  /*86a0*/  I2F R101, R0 ;  /* 0x0000000000657306 */ /* 0x000fe20000201400 */
[C---:B------:R-:W-:Y:S02]  /*86b0*/  ISETP.GE.AND P6, PT, R48.reuse, R141, PT ;  /* 0x0000008d3000720c */ /* 0x040fe40003fc6270 */
[----:B------:R-:W-:-:S02]  /*86c0*/  ISETP.GE.AND P4, PT, R48, R140, PT ;  /* 0x0000008c3000720c */ /* 0x000fc40003f86270 */
[----:B------:R-:W-:Y:S01]  /*86d0*/  FSEL R243, R56, -INF , !P3 ;  /* 0xff80000038f37808 */ /* 0x000fe20005800000 */
[----:B-1----:R-:W-:Y:S01]  /*86e0*/  FFMA.FTZ R249, R106, UR4, R25 ;  /* 0x000000046af97c23 */ /* 0x002fe20008010019 */
[----:B------:R-:W-:Y:S01]  /*86f0*/  FSEL R250, R58, -INF , !P2 ;  /* 0xff8000003afa7808 */ /* 0x000fe20005000000 */
[----:B------:R-:W-:Y:S01]  /*8700*/  FFMA.FTZ R88, R106, UR4, R27 ;  /* 0x000000046a587c23 */ /* 0x000fe2000801001b */
[----:B------:R-:W-:Y:S01]  /*8710*/  FSEL R150, R150, -INF , !P5 ;  /* 0xff80000096967808 */ /* 0x000fe20006800000 */
[----:B------:R-:W-:Y:S01]  /*8720*/  FFMA.FTZ R89, R106, UR4, R89 ;  /* 0x000000046a597c23 */ /* 0x000fe20008010059 */
[----:B------:R-:W-:Y:S01]  /*8730*/  FSEL R147, R42, -INF , !P0 ;  /* 0xff8000002a937808 */ /* 0x000fe20004000000 */
[----:B------:R-:W-:Y:S01]  /*8740*/  FFMA.FTZ R91, R106, UR4, R91 ;  /* 0x000000046a5b7c23 */ /* 0x000fe2000801005b */
[C---:B------:R-:W-:Y:S01]  /*8750*/  ISETP.GE.AND P3, PT, R60.reuse, R141, PT ;  /* 0x0000008d3c00720c */ /* 0x040fe20003f66270 */
[----:B------:R-:W-:Y:S01]  /*8760*/  HMMA.16816.F32.BF16 R56, R80, R44, RZ ;  /* 0x0000002c5038723c */ /* 0x000fe200000418ff */
[----:B------:R-:W-:-:S02]  /*8770*/  ISETP.GE.AND P2, PT, R60, R140, PT ;  /* 0x0000008c3c00720c */ /* 0x000fc40003f46270 */
[CC--:B------:R-:W-:Y:S02]  /*8780*/  ISETP.GE.AND P5, PT, R40.reuse, R3.reuse, PT ;  /* 0x000000032800720c */ /* 0x0c0fe40003fa6270 */
[----:B------:R-:W-:Y:S02]  /*8790*/  ISETP.GE.AND P0, PT, R40, R2, PT ;  /* 0x000000022800720c */ /* 0x000fe40003f06270 */
[----:B------:R-:W-:Y:S01]  /*87a0*/  IADD3 R90, R0, 0x40, RZ ;  /* 0x00000040005a7810 */ /* 0x000fe20007ffe0ff */
[----:B------:R-:W-:Y:S01]  /*87b0*/  HMMA.16816.F32.BF16 R36, R16, R28, RZ ;  /* 0x0000001c1024723c */ /* 0x000fe200000418ff */
[----:B------:R-:W-:Y:S02]  /*87c0*/  FSEL R120, R61, -INF , !P6 ;  /* 0xff8000003d787808 */ /* 0x000fe40007000000 */
[----:B------:R-:W-:Y:S01]  /*87d0*/  FSEL R153, R63, -INF , !P4 ;  /* 0xff8000003f997808 */ /* 0x000fe20006000000 */
[----:B------:R-:W1:Y:S01]  /*87e0*/  I2F R107, R90 ;  /* 0x0000005a006b7306 */ /* 0x000e620000201400 */
[----:B------:R-:W-:-:S02]  /*87f0*/  ISETP.GE.AND P6, PT, R60, R3, PT ;  /* 0x000000033c00720c */ /* 0x000fc40003fc6270 */
[----:B------:R-:W-:Y:S01]  /*8800*/  ISETP.GE.AND P4, PT, R60, R2, PT ;  /* 0x000000023c00720c */ /* 0x000fe20003f86270 */
[----:B------:R-:W-:Y:S01]  /*8810*/  HMMA.16816.F32.BF16 R48, R16, R46, RZ ;  /* 0x0000002e1030723c */ /* 0x000fe200000418ff */
[----:B------:R-:W-:Y:S02]  /*8820*/  FSEL R148, R41, -INF , !P3 ;  /* 0xff80000029947808 */ /* 0x000fe40005800000 */
[----:B------:R-:W-:Y:S02]  /*8830*/  FSEL R139, R43, -INF , !P2 ;  /* 0xff8000002b8b7808 */ /* 0x000fe40005000000 */
[----:B------:R-:W-:Y:S02]  /*8840*/  FSEL R247, R24, -INF , !P5 ;  /* 0xff80000018f77808 */ /* 0x000fe40006800000 */
[----:B------:R-:W-:Y:S01]  /*8850*/  FSEL R187, R26, -INF , !P0 ;  /* 0xff8000001abb7808 */ /* 0x000fe20004000000 */
[----:B------:R-:W-:Y:S01]  /*8860*/  HMMA.16816.F32.BF16 R60, R80, R70, RZ ;  /* 0x00000046503c723c */ /* 0x000fe200000418ff */
[----:B------:R-:W-:-:S02]  /*8870*/  ISETP.GE.AND P3, PT, R68, R3, PT ;  /* 0x000000034400720c */ /* 0x000fc40003f66270 */
[C---:B------:R-:W-:Y:S01]  /*8880*/  ISETP.GE.AND P2, PT, R68.reuse, R2, PT ;  /* 0x000000024400720c */ /* 0x040fe20003f46270 */
[C---:B-1----:R-:W-:Y:S01]  /*8890*/  FFMA.FTZ R12, R107.reuse, UR4, R12 ;  /* 0x000000046b0c7c23 */ /* 0x042fe2000801000c */
[CC--:B------:R-:W-:Y:S01]  /*88a0*/  ISETP.GE.AND P5, PT, R68.reuse, R141.reuse, PT ;  /* 0x0000008d4400720c */ /* 0x0c0fe20003fa6270 */
[----:B------:R-:W-:Y:S01]  /*88b0*/  FFMA.FTZ R14, R107, UR4, R14 ;  /* 0x000000046b0e7c23 */ /* 0x000fe2000801000e */
[----:B------:R-:W-:Y:S01]  /*88c0*/  ISETP.GE.AND P0, PT, R68, R140, PT ;  /* 0x0000008c4400720c */ /* 0x000fe20003f06270 */
[----:B------:R-:W-:Y:S01]  /*88d0*/  HMMA.16816.F32.BF16 R24, R80, R84, RZ ;  /* 0x000000545018723c */ /* 0x000fe200000418ff */
[----:B------:R-:W1:Y:S01]  /*88e0*/  LDSM.16.M88.4 R68, [R176+0x1400] ;  /* 0x00140000b044783b */ /* 0x000e620000000200 */
[----:B------:R-:W-:Y:S01]  /*88f0*/  FSEL R245, R245, -INF , !P6 ;  /* 0xff800000f5f57808 */ /* 0x000fe20007000000 */
[C---:B------:R-:W-:Y:S01]  /*8900*/  FFMA.FTZ R134, R107.reuse, UR4, R8 ;  /* 0x000000046b867c23 */ /* 0x040fe20008010008 */
[----:B------:R-:W-:Y:S01]  /*8910*/  FSEL R252, R252, -INF , !P4 ;  /* 0xff800000fcfc7808 */ /* 0x000fe20006000000 */
[----:B------:R-:W-:Y:S01]  /*8920*/  FFMA.FTZ R129, R107, UR4, R10 ;  /* 0x000000046b817c23 */ /* 0x000fe2000801000a */
[----:B------:R-:W-:-:S02]  /*8930*/  ISETP.GE.AND P6, PT, R40, R141, PT ;  /* 0x0000008d2800720c */ /* 0x000fc40003fc6270 */
[----:B------:R-:W-:Y:S01]  /*8940*/  IADD3 R84, R0, 0x41, RZ ;  /* 0x0000004100547810 */ /* 0x000fe20007ffe0ff */
[----:B------:R-:W-:Y:S01]  /*8950*/  HMMA.16816.F32.BF16 R32, R16, R30, RZ ;  /* 0x0000001e1020723c */ /* 0x000fe200000418ff */
[----:B------:R-:W-:Y:S02]  /*8960*/  ISETP.GE.AND P4, PT, R40, R140, PT ;  /* 0x0000008c2800720c */ /* 0x000fe40003f86270 */
[----:B------:R-:W2:Y:S01]  /*8970*/  I2F R106, R84 ;  /* 0x00000054006a7306 */ /* 0x000ea20000201400 */
[----:B------:R-:W-:Y:S02]  /*8980*/  FSEL R152, R152, -INF , !P6 ;  /* 0xff80000098987808 */ /* 0x000fe40007000000 */
[----:B------:R-:W-:Y:S02]  /*8990*/  FSEL R137, R137, -INF , !P4 ;  /* 0xff80000089897808 */ /* 0x000fe40006000000 */
[C---:B------:R-:W-:Y:S01]  /*89a0*/  ISETP.GE.AND P6, PT, R90.reuse, R3, PT ;  /* 0x000000035a00720c */ /* 0x040fe20003fc6270 */
[----:B------:R-:W-:Y:S01]  /*89b0*/  HMMA.16816.F32.BF16 R40, R80, R28, RZ ;  /* 0x0000001c5028723c */ /* 0x000fe200000418ff */
[----:B------:R-:W-:-:S02]  /*89c0*/  ISETP.GE.AND P4, PT, R90, R2, PT ;  /* 0x000000025a00720c */ /* 0x000fc40003f86270 */
[----:B------:R-:W-:Y:S02]  /*89d0*/  FSEL R160, R89, -INF , !P5 ;  /* 0xff80000059a07808 */ /* 0x000fe40006800000 */
[----:B------:R-:W-:Y:S02]  /*89e0*/  FSEL R151, R91, -INF , !P0 ;  /* 0xff8000005b977808 */ /* 0x000fe40004000000 */
[----:B------:R-:W-:Y:S01]  /*89f0*/  FSEL R89, R12, -INF , !P6 ;  /* 0xff8000000c597808 */ /* 0x000fe20007000000 */
[C---:B------:R-:W-:Y:S01]  /*8a00*/  HMMA.16816.F32.BF16 R44, R80.reuse, R46, RZ ;  /* 0x0000002e502c723c */ /* 0x040fe200000418ff */
[----:B------:R-:W-:Y:S01]  /*8a10*/  FSEL R91, R14, -INF , !P4 ;  /* 0xff8000000e5b7808 */ /* 0x000fe20006000000 */
[----:B--2---:R-:W-:Y:S01]  /*8a20*/  FFMA.FTZ R251, R106, UR4, R13 ;  /* 0x000000046afb7c23 */ /* 0x004fe2000801000d */
[----:B------:R-:W-:Y:S01]  /*8a30*/  ISETP.GE.AND P5, PT, R84, R3, PT ;  /* 0x000000035400720c */ /* 0x000fe20003fa6270 */
[----:B------:R-:W-:Y:S01]  /*8a40*/  FFMA.FTZ R8, R106, UR4, R15 ;  /* 0x000000046a087c23 */ /* 0x000fe2000801000f */
[C---:B------:R-:W-:Y:S01]  /*8a50*/  ISETP.GE.AND P0, PT, R84.reuse, R2, PT ;  /* 0x000000025400720c */ /* 0x040fe20003f06270 */
[----:B------:R-:W-:Y:S01]  /*8a60*/  LDSM.16.M88.4 R12, [R176+0x1c00] ;  /* 0x001c0000b00c783b */ /* 0x000fe20000000200 */
[C---:B------:R-:W-:Y:S01]  /*8a70*/  ISETP.GE.AND P6, PT, R84.reuse, R141, PT ;  /* 0x0000008d5400720c */ /* 0x040fe20003fc6270 */
[----:B------:R-:W-:Y:S01]  /*8a80*/  HMMA.16816.F32.BF16 R28, R80, R30, RZ ;  /* 0x0000001e501c723c */ /* 0x000fe200000418ff */
[----:B------:R-:W-:Y:S01]  /*8a90*/  ISETP.GE.AND P4, PT, R84, R140, PT ;  /* 0x0000008c5400720c */ /* 0x000fe20003f86270 */
[----:B------:R-:W-:Y:S01]  /*8aa0*/  FFMA.FTZ R9, R106, UR4, R9 ;  /* 0x000000046a097c23 */ /* 0x000fe20008010009 */
[----:B------:R-:W-:Y:S01]  /*8ab0*/  IADD3 R10, R0, 0x48, RZ ;  /* 0x00000048000a7810 */ /* 0x000fe20007ffe0ff */
[----:B------:R-:W-:Y:S01]  /*8ac0*/  FFMA.FTZ R11, R106, UR4, R11 ;  /* 0x000000046a0b7c23 */ /* 0x000fe2000801000b */
[----:B------:R-:W-:-:S02]  /*8ad0*/  FSEL R249, R249, -INF , !P3 ;  /* 0xff800000f9f97808 */ /* 0x000fc40005800000 */
[----:B------:R-:W2:Y:S01]  /*8ae0*/  I2F R107, R10 ;  /* 0x0000000a006b7306 */ /* 0x000ea20000201400 */
[-C--:B------:R-:W-:Y:S01]  /*8af0*/  HMMA.16816.F32.BF16 R16, R16, R86.reuse, RZ ;  /* 0x000000561010723c */ /* 0x080fe200000418ff */
[----:B------:R-:W-:Y:S02]  /*8b00*/  FSEL R88, R88, -INF , !P2 ;  /* 0xff80000058587808 */ /* 0x000fe40005000000 */
[C---:B------:R-:W-:Y:S02]  /*8b10*/  ISETP.GE.AND P3, PT, R90.reuse, R141, PT ;  /* 0x0000008d5a00720c */ /* 0x040fe40003f66270 */
[----:B------:R-:W-:Y:S02]  /*8b20*/  ISETP.GE.AND P2, PT, R90, R140, PT ;  /* 0x0000008c5a00720c */ /* 0x000fe40003f46270 */
[----:B------:R-:W-:Y:S01]  /*8b30*/  IADD3 R90, R0, 0x50, RZ ;  /* 0x00000050005a7810 */ /* 0x000fe20007ffe0ff */
[----:B------:R-:W-:Y:S01]  /*8b40*/  HMMA.16816.F32.BF16 R80, R80, R86, RZ ;  /* 0x000000565050723c */ /* 0x000fe200000418ff */
[----:B------:R-:W3:Y:S01]  /*8b50*/  LDSM.16.M88.4 R84, [R176+0x1800] ;  /* 0x00180000b054783b */ /* 0x000ee20000000200 */
[----:B------:R-:W-:Y:S01]  /*8b60*/  FSEL R134, R134, -INF , !P3 ;  /* 0xff80000086867808 */ /* 0x000fe20005800000 */
[----:B------:R-:W-:-:S04]  /*8b70*/  DEPBAR.LE SB0, 0x0 ;  /* 0x000080000000791a */ /* 0x000fc80000000000 */
[----:B------:R-:W-:Y:S01]  /*8b80*/  FSEL R129, R129, -INF , !P2 ;  /* 0xff80000081817808 */ /* 0x000fe20005000000 */
[C---:B------:R-:W-:Y:S01]  /*8b90*/  HMMA.16816.F32.BF16 R60, R76.reuse, R94, R60 ;  /* 0x0000005e4c3c723c */ /* 0x040fe2000004183c */
[----:B------:R-:W-:Y:S01]  /*8ba0*/  FSEL R251, R251, -INF , !P5 ;  /* 0xff800000fbfb7808 */ /* 0x000fe20006800000 */
[C---:B--2---:R-:W-:Y:S01]  /*8bb0*/  FFMA.FTZ R64, R107.reuse, UR4, R64 ;  /* 0x000000046b407c23 */ /* 0x044fe20008010040 */
[----:B------:R-:W-:Y:S01]  /*8bc0*/  FSEL R8, R8, -INF , !P0 ;  /* 0xff80000008087808 */ /* 0x000fe20004000000 */
[----:B------:R-:W-:Y:S01]  /*8bd0*/  FFMA.FTZ R145, R107, UR4, R66 ;  /* 0x000000046b917c23 */ /* 0x000fe20008010042 */
[----:B------:R-:W-:Y:S01]  /*8be0*/  ISETP.GE.AND P3, PT, R10, R3, PT ;  /* 0x000000030a00720c */ /* 0x000fe20003f66270 */
[----:B------:R-:W-:Y:S01]  /*8bf0*/  I2F R95, R105 ;  /* 0x00000069005f7306 */ /* 0x000fe20000201400 */
[----:B------:R-:W-:Y:S01]  /*8c00*/  IADD3 R94, R0, 0x49, RZ ;  /* 0x00000049005e7810 */ /* 0x000fe20007ffe0ff */
[----:B-1----:R-:W-:Y:S01]  /*8c10*/  HMMA.16816.F32.BF16 R56, R76, R68, R56 ;  /* 0x000000444c38723c */ /* 0x002fe20000041838 */
[----:B------:R-:W-:-:S02]  /*8c20*/  ISETP.GE.AND P2, PT, R10, R2, PT ;  /* 0x000000020a00720c */ /* 0x000fc40003f46270 */
[C---:B------:R-:W-:Y:S02]  /*8c30*/  ISETP.GE.AND P5, PT, R10.reuse, R141, PT ;  /* 0x0000008d0a00720c */ /* 0x040fe40003fa6270 */
[-C--:B------:R-:W-:Y:S01]  /*8c40*/  ISETP.GE.AND P0, PT, R10, R140.reuse, PT ;  /* 0x0000008c0a00720c */ /* 0x080fe20003f06270 */
[----:B------:R-:W1:Y:S01]  /*8c50*/  I2F R110, R94 ;  /* 0x0000005e006e7306 */ /* 0x000e620000201400 */
[----:B------:R-:W-:Y:S01]  /*8c60*/  IADD3 R106, R0, 0x51, RZ ;  /* 0x00000051006a7810 */ /* 0x000fe20007ffe0ff */
[----:B------:R-:W-:Y:S01]  /*8c70*/  HMMA.16816.F32.BF16 R52, R72, R68, R52 ;  /* 0x000000444834723c */ /* 0x000fe20000041834 */
[----:B------:R-:W-:Y:S02]  /*8c80*/  FSEL R146, R9, -INF , !P6 ;  /* 0xff80000009927808 */ /* 0x000fe40007000000 */
[----:B------:R-:W-:Y:S02]  /*8c90*/  FSEL R135, R11, -INF , !P4 ;  /* 0xff8000000b877808 */ /* 0x000fe40006000000 */
[----:B------:R-:W-:Y:S01]  /*8ca0*/  FSEL R142, R64, -INF , !P5 ;  /* 0xff800000408e7808 */ /* 0x000fe20006800000 */
[----:B------:R-:W2:Y:S01]  /*8cb0*/  I2F R69, R90 ;  /* 0x0000005a00457306 */ /* 0x000ea20000201400 */
[-C--:B------:R-:W-:Y:S01]  /*8cc0*/  ISETP.GE.AND P6, PT, R0, R3.reuse, PT ;  /* 0x000000030000720c */ /* 0x080fe20003fc6270 */
[C---:B------:R-:W-:Y:S01]  /*8cd0*/  FFMA.FTZ R60, R107.reuse, UR4, R60 ;  /* 0x000000046b3c7c23 */ /* 0x040fe2000801003c */
[C---:B------:R-:W-:Y:S01]  /*8ce0*/  ISETP.GE.AND P4, PT, R94.reuse, R3, PT ;  /* 0x000000035e00720c */ /* 0x040fe20003f86270 */
[----:B------:R-:W-:Y:S01]  /*8cf0*/  FFMA.FTZ R10, R107, UR4, R62 ;  /* 0x000000046b0a7c23 */ /* 0x000fe2000801003e */
[----:B------:R-:W-:Y:S01]  /*8d00*/  ISETP.GE.AND P5, PT, R94, R140, PT ;  /* 0x0000008c5e00720c */ /* 0x000fe20003fa6270 */
[C---:B------:R-:W-:Y:S01]  /*8d10*/  HMMA.16816.F32.BF16 R44, R76.reuse, R70, R44 ;  /* 0x000000464c2c723c */ /* 0x040fe2000004182c */
[----:B------:R-:W-:Y:S01]  /*8d20*/  FSEL R60, R60, -INF , !P3 ;  /* 0xff8000003c3c7808 */ /* 0x000fe20005800000 */
[----:B------:R-:W4:Y:S01]  /*8d30*/  I2F R0, R106 ;  /* 0x0000006a00007306 */ /* 0x000f220000201400 */
[----:B------:R-:W-:Y:S01]  /*8d40*/  FSEL R10, R10, -INF , !P2 ;  /* 0xff8000000a0a7808 */ /* 0x000fe20005000000 */
[----:B-1----:R-:W-:Y:S01]  /*8d50*/  FFMA.FTZ R61, R110, UR4, R61 ;  /* 0x000000046e3d7c23 */ /* 0x002fe2000801003d */
[-C--:B------:R-:W-:Y:S01]  /*8d60*/  ISETP.GE.AND P3, PT, R94, R2.reuse, PT ;  /* 0x000000025e00720c */ /* 0x080fe20003f66270 */
[----:B------:R-:W-:Y:S01]  /*8d70*/  FFMA.FTZ R9, R110, UR4, R63 ;  /* 0x000000046e097c23 */ /* 0x000fe2000801003f */
[----:B------:R-:W-:Y:S01]  /*8d80*/  ISETP.GE.AND P2, PT, R94, R141, PT ;  /* 0x0000008d5e00720c */ /* 0x000fe20003f46270 */
[----:B------:R-:W-:Y:S01]  /*8d90*/  FFMA.FTZ R65, R110, UR4, R65 ;  /* 0x000000046e417c23 */ /* 0x000fe20008010041 */
[C---:B---3--:R-:W-:Y:S01]  /*8da0*/  HMMA.16816.F32.BF16 R40, R76.reuse, R84, R40 ;  /* 0x000000544c28723c */ /* 0x048fe20000041828 */
[----:B------:R-:W1:Y:S01]  /*8db0*/  I2F R94, R106 ;  /* 0x0000006a005e7306 */ /* 0x000e620000201400 */
[----:B------:R-:W-:Y:S01]  /*8dc0*/  IADD3 R68, R105, 0x58, RZ ;  /* 0x0000005869447810 */ /* 0x000fe20007ffe0ff */
[----:B--2---:R-:W-:Y:S01]  /*8dd0*/  FFMA.FTZ R56, R69, UR4, R56 ;  /* 0x0000000445387c23 */ /* 0x004fe20008010038 */
[----:B------:R-:W-:Y:S01]  /*8de0*/  FSEL R145, R145, -INF , !P0 ;  /* 0xff80000091917808 */ /* 0x000fe20004000000 */
[----:B------:R-:W-:Y:S01]  /*8df0*/  FFMA.FTZ R128, R69, UR4, R52 ;  /* 0x0000000445807c23 */ /* 0x000fe20008010034 */
[----:B------:R-:W-:Y:S01]  /*8e00*/  FSEL R61, R61, -INF , !P4 ;  /* 0xff8000003d3d7808 */ /* 0x000fe20006000000 */
[----:B------:R-:W-:Y:S01]  /*8e10*/  FFMA.FTZ R11, R69, UR4, R58 ;  /* 0x00000004450b7c23 */ /* 0x000fe2000801003a */
[----:B------:R-:W-:Y:S01]  /*8e20*/  FSEL R9, R9, -INF , !P3 ;  /* 0xff80000009097808 */ /* 0x000fe20005800000 */
[----:B------:R-:W2:Y:S01]  /*8e30*/  I2F R63, R68 ;  /* 0x00000044003f7306 */ /* 0x000ea20000201400 */
[----:B------:R-:W-:Y:S01]  /*8e40*/  FSEL R154, R65, -INF , !P2 ;  /* 0xff800000419a7808 */ /* 0x000fe20005000000 */
[C---:B------:R-:W-:Y:S01]  /*8e50*/  HMMA.16816.F32.BF16 R28, R76.reuse, R86, R28 ;  /* 0x000000564c1c723c */ /* 0x040fe2000004181c */
[----:B------:R-:W-:Y:S01]  /*8e60*/  ISETP.GE.AND P0, PT, R90, R3, PT ;  /* 0x000000035a00720c */ /* 0x000fe20003f06270 */
[----:B----4-:R-:W-:Y:S01]  /*8e70*/  FFMA.FTZ R59, R0, UR4, R59 ;  /* 0x00000004003b7c23 */ /* 0x010fe2000801003b */
[C---:B------:R-:W-:Y:S01]  /*8e80*/  ISETP.GE.AND P4, PT, R90.reuse, R2, PT ;  /* 0x000000025a00720c */ /* 0x040fe20003f86270 */
[----:B------:R-:W-:Y:S01]  /*8e90*/  FFMA.FTZ R54, R69, UR4, R54 ;  /* 0x0000000445367c23 */ /* 0x000fe20008010036 */
[-C--:B------:R-:W-:Y:S01]  /*8ea0*/  ISETP.GE.AND P3, PT, R90, R141.reuse, PT ;  /* 0x0000008d5a00720c */ /* 0x080fe20003f66270 */
[----:B-1----:R-:W-:Y:S01]  /*8eb0*/  FFMA.FTZ R55, R94, UR4, R55 ;  /* 0x000000045e377c23 */ /* 0x002fe20008010037 */
[----:B------:R-:W-:Y:S01]  /*8ec0*/  ISETP.GE.AND P2, PT, R90, R140, PT ;  /* 0x0000008c5a00720c */ /* 0x000fe20003f46270 */
[C---:B------:R-:W-:Y:S01]  /*8ed0*/  HMMA.16816.F32.BF16 R24, R76.reuse, R12, R24 ;  /* 0x0000000c4c18723c */ /* 0x040fe20000041818 */
[C---:B------:R-:W-:Y:S01]  /*8ee0*/  IADD3 R66, R105.reuse, 0x59, RZ ;  /* 0x0000005969427810 */ /* 0x040fe20007ffe0ff */
[----:B------:R-:W-:Y:S01]  /*8ef0*/  FFMA.FTZ R67, R110, UR4, R67 ;  /* 0x000000046e437c23 */ /* 0x000fe20008010043 */
[C---:B------:R-:W-:Y:S01]  /*8f00*/  IADD3 R90, R105.reuse, 0x60, RZ ;  /* 0x00000060695a7810 */ /* 0x040fe20007ffe0ff */
[----:B------:R-:W-:Y:S01]  /*8f10*/  FFMA.FTZ R130, R0, UR4, R53 ;  /* 0x0000000400827c23 */ /* 0x000fe20008010035 */
[----:B------:R-:W-:Y:S01]  /*8f20*/  IADD3 R64, R105, 0x61, RZ ;  /* 0x0000006169407810 */ /* 0x000fe20007ffe0ff */
[----:B------:R-:W1:Y:S01]  /*8f30*/  I2F R62, R66 ;  /* 0x00000042003e7306 */ /* 0x000e620000201400 */
[----:B------:R-:W-:Y:S01]  /*8f40*/  FSEL R52, R56, -INF , !P0 ;  /* 0xff80000038347808 */ /* 0x000fe20004000000 */
[----:B------:R-:W-:Y:S01]  /*8f50*/  HMMA.16816.F32.BF16 R80, R76, R14, R80 ;  /* 0x0000000e4c50723c */ /* 0x000fe20000041850 */
[----:B------:R-:W-:Y:S01]  /*8f60*/  ISETP.GE.AND P0, PT, R106, R2, PT ;  /* 0x000000026a00720c */ /* 0x000fe20003f06270 */
[----:B------:R-:W-:Y:S01]  /*8f70*/  FFMA.FTZ R56, R101, UR4, R100 ;  /* 0x0000000465387c23 */ /* 0x000fe20008010064 */
[----:B------:R-:W-:Y:S01]  /*8f80*/  IADD3 R94, R105, 0x69, RZ ;  /* 0x00000069695e7810 */ /* 0x000fe20007ffe0ff */
[----:B--2---:R-:W-:Y:S01]  /*8f90*/  FFMA.FTZ R44, R63, UR4, R44 ;  /* 0x000000043f2c7c23 */ /* 0x004fe2000801002c */
[C---:B------:R-:W-:Y:S01]  /*8fa0*/  IADD3 R107, R105.reuse, 0x68, RZ ;  /* 0x00000068696b7810 */ /* 0x040fe20007ffe0ff */
[----:B------:R-:W2:Y:S01]  /*8fb0*/  I2F R65, R90 ;  /* 0x0000005a00417306 */ /* 0x000ea20000201400 */
[----:B------:R-:W-:Y:S01]  /*8fc0*/  IADD3 R79, R105, 0x70, RZ ;  /* 0x00000070694f7810 */ /* 0x000fe20007ffe0ff */
[----:B------:R-:W-:Y:S01]  /*8fd0*/  FFMA.FTZ R57, R0, UR4, R57 ;  /* 0x0000000400397c23 */ /* 0x000fe20008010039 */
[----:B------:R-:W-:Y:S01]  /*8fe0*/  FSEL R100, R59, -INF , !P0 ;  /* 0xff8000003b647808 */ /* 0x000fe20004000000 */
[C---:B------:R-:W-:Y:S01]  /*8ff0*/  HMMA.16816.F32.BF16 R48, R72.reuse, R70, R48 ;  /* 0x000000464830723c */ /* 0x040fe20000041830 */
[----:B------:R-:W-:Y:S01]  /*9000*/  FSEL R128, R128, -INF , !P3 ;  /* 0xff80000080807808 */ /* 0x000fe20005800000 */
[----:B------:R-:W-:Y:S01]  /*9010*/  FFMA.FTZ R102, R95, UR4, R102 ;  /* 0x000000045f667c23 */ /* 0x000fe20008010066 */
[----:B------:R-:W-:Y:S01]  /*9020*/  ISETP.GE.AND P3, PT, R106, R140, PT ;  /* 0x0000008c6a00720c */ /* 0x000fe20003f66270 */
[----:B------:R-:W3:Y:S01]  /*9030*/  I2F R58, R64 ;  /* 0x00000040003a7306 */ /* 0x000ee20000201400 */
[----:B------:R-:W-:Y:S01]  /*9040*/  FSEL R11, R11, -INF , !P4 ;  /* 0xff8000000b0b7808 */ /* 0x000fe20006000000 */
[----:B-1----:R-:W-:Y:S01]  /*9050*/  FFMA.FTZ R47, R62, UR4, R47 ;  /* 0x000000043e2f7c23 */ /* 0x002fe2000801002f */
[----:B------:R-:W-:Y:S01]  /*9060*/  ISETP.GE.AND P4, PT, R106, R141, PT ;  /* 0x0000008d6a00720c */ /* 0x000fe20003f86270 */
[----:B------:R-:W-:Y:S01]  /*9070*/  HMMA.16816.F32.BF16 R32, R72, R86, R32 ;  /* 0x000000564820723c */ /* 0x000fe20000041820 */
[----:B------:R-:W-:-:S02]  /*9080*/  ISETP.GE.AND P0, PT, R68, R3, PT ;  /* 0x000000034400720c */ /* 0x000fc40003f06270 */
[----:B------:R-:W-:Y:S01]  /*9090*/  FSEL R127, R55, -INF , !P3 ;  /* 0xff800000377f7808 */ /* 0x000fe20005800000 */
[----:B------:R-:W1:Y:S01]  /*90a0*/  I2F R78, R94 ;  /* 0x0000005e004e7306 */ /* 0x000e620000201400 */
[----:B------:R-:W-:Y:S01]  /*90b0*/  FSEL R143, R67, -INF , !P5 ;  /* 0xff800000438f7808 */ /* 0x000fe20006800000 */
[----:B------:R-:W-:Y:S01]  /*90c0*/  FFMA.FTZ R55, R62, UR4, R45 ;  /* 0x000000043e377c23 */ /* 0x000fe2000801002d */
[-C--:B------:R-:W-:Y:S01]  /*90d0*/  ISETP.GE.AND P5, PT, R106, R3.reuse, PT ;  /* 0x000000036a00720c */ /* 0x080fe20003fa6270 */
[C---:B--2---:R-:W-:Y:S01]  /*90e0*/  FFMA.FTZ R40, R65.reuse, UR4, R40 ;  /* 0x0000000441287c23 */ /* 0x044fe20008010028 */
[----:B------:R-:W-:Y:S01]  /*90f0*/  FSEL R130, R130, -INF , !P4 ;  /* 0xff80000082827808 */ /* 0x000fe20006000000 */
[C---:B------:R-:W-:Y:S01]  /*9100*/  HMMA.16816.F32.BF16 R20, R72.reuse, R12, R20 ;  /* 0x0000000c4814723c */ /* 0x040fe20000041814 */
[-C--:B------:R-:W-:Y:S01]  /*9110*/  ISETP.GE.AND P3, PT, R90, R3.reuse, PT ;  /* 0x000000035a00720c */ /* 0x080fe20003f66270 */
[----:B------:R-:W2:Y:S01]  /*9120*/  I2F R69, R107 ;  /* 0x0000006b00457306 */ /* 0x000ea20000201400 */
[----:B------:R-:W-:Y:S01]  /*9130*/  FSEL R45, R44, -INF , !P0 ;  /* 0xff8000002c2d7808 */ /* 0x000fe20004000000 */
[----:B---3--:R-:W-:Y:S01]  /*9140*/  FFMA.FTZ R41, R58, UR4, R41 ;  /* 0x000000043a297c23 */ /* 0x008fe20008010029 */
[-C--:B------:R-:W-:Y:S01]  /*9150*/  ISETP.GE.AND P4, PT, R66, R3.reuse, PT ;  /* 0x000000034200720c */ /* 0x080fe20003f86270 */
[----:B------:R-:W-:Y:S01]  /*9160*/  FFMA.FTZ R42, R65, UR4, R42 ;  /* 0x00000004412a7c23 */ /* 0x000fe2000801002a */
[-C--:B------:R-:W-:Y:S01]  /*9170*/  ISETP.GE.AND P0, PT, R64, R3.reuse, PT ;  /* 0x000000034000720c */ /* 0x080fe20003f06270 */
[C---:B------:R-:W-:Y:S01]  /*9180*/  HMMA.16816.F32.BF16 R36, R72.reuse, R84, R36 ;  /* 0x000000544824723c */ /* 0x040fe20000041824 */
[----:B------:R-:W-:Y:S01]  /*9190*/  IADD3 R67, R105, 0x71, RZ ;  /* 0x0000007169437810 */ /* 0x000fe20007ffe0ff */
[----:B------:R-:W3:Y:S01]  /*91a0*/  I2F R59, R79 ;  /* 0x0000004f003b7306 */ /* 0x000ee20000201400 */
[----:B------:R-:W-:Y:S01]  /*91b0*/  FSEL R53, R57, -INF , !P5 ;  /* 0xff80000039357808 */ /* 0x000fe20006800000 */
[----:B-1----:R-:W-:Y:S01]  /*91c0*/  FFMA.FTZ R29, R78, UR4, R29 ;  /* 0x000000044e1d7c23 */ /* 0x002fe2000801001d */
[----:B------:R-:W-:Y:S01]  /*91d0*/  FSEL R44, R40, -INF , !P3 ;  /* 0xff800000282c7808 */ /* 0x000fe20005800000 */
[----:B------:R-:W-:Y:S01]  /*91e0*/  FFMA.FTZ R106, R78, UR4, R31 ;  /* 0x000000044e6a7c23 */ /* 0x000fe2000801001f */
[----:B------:R-:W-:Y:S01]  /*91f0*/  FSEL R131, R54, -INF , !P2 ;  /* 0xff80000036837808 */ /* 0x000fe20005000000 */
[----:B------:R-:W-:Y:S01]  /*9200*/  FFMA.FTZ R43, R58, UR4, R43 ;  /* 0x000000043a2b7c23 */ /* 0x000fe2000801002b */
[----:B------:R-:W-:Y:S01]  /*9210*/  FSEL R56, R56, -INF , !P6 ;  /* 0xff80000038387808 */ /* 0x000fe20007000000 */
[----:B--2---:R-:W-:Y:S01]  /*9220*/  FFMA.FTZ R28, R69, UR4, R28 ;  /* 0x00000004451c7c23 */ /* 0x004fe2000801001c */
[----:B------:R-:W-:Y:S01]  /*9230*/  IADD3 R57, R105, 0x78, RZ ;  /* 0x0000007869397810 */ /* 0x000fe20007ffe0ff */
[----:B------:R-:W1:Y:S01]  /*9240*/  I2F R76, R67 ;  /* 0x00000043004c7306 */ /* 0x000e620000201400 */
[----:B------:R-:W-:Y:S01]  /*9250*/  FSEL R55, R55, -INF , !P4 ;  /* 0xff80000037377808 */ /* 0x000fe20006000000 */
[----:B------:R-:W-:Y:S01]  /*9260*/  FFMA.FTZ R124, R69, UR4, R30 ;  /* 0x00000004457c7c23 */ /* 0x000fe2000801001e */
[----:B------:R-:W-:Y:S01]  /*9270*/  ISETP.GE.AND P3, PT, R94, R3, PT ;  /* 0x000000035e00720c */ /* 0x000fe20003f66270 */
[----:B------:R-:W-:Y:S01]  /*9280*/  FFMA.FTZ R49, R62, UR4, R49 ;  /* 0x000000043e317c23 */ /* 0x000fe20008010031 */
[----:B------:R-:W-:Y:S01]  /*9290*/  FSEL R41, R41, -INF , !P0 ;  /* 0xff80000029297808 */ /* 0x000fe20004000000 */
[----:B---3--:R-:W-:Y:S01]  /*92a0*/  FFMA.FTZ R24, R59, UR4, R24 ;  /* 0x000000043b187c23 */ /* 0x008fe20008010018 */
[C---:B------:R-:W-:Y:S01]  /*92b0*/  ISETP.GE.AND P2, PT, R105.reuse, R2, PT ;  /* 0x000000026900720c */ /* 0x040fe20003f46270 */
[----:B------:R-:W2:Y:S01]  /*92c0*/  I2F R77, R57 ;  /* 0x00000039004d7306 */ /* 0x000ea20000201400 */
[C---:B------:R-:W-:Y:S01]  /*92d0*/  ISETP.GE.AND P6, PT, R105.reuse, R141, PT ;  /* 0x0000008d6900720c */ /* 0x040fe20003fc6270 */
[----:B------:R-:W-:Y:S01]  /*92e0*/  HMMA.16816.F32.BF16 R16, R72, R14, R16 ;  /* 0x0000000e4810723c */ /* 0x000fe20000041810 */
[----:B------:R-:W-:Y:S01]  /*92f0*/  ISETP.GE.AND P5, PT, R105, R140, PT ;  /* 0x0000008c6900720c */ /* 0x000fe20003fa6270 */
[----:B------:R-:W-:Y:S01]  /*9300*/  FFMA.FTZ R32, R69, UR4, R32 ;  /* 0x0000000445207c23 */ /* 0x000fe20008010020 */
[-C--:B------:R-:W-:Y:S01]  /*9310*/  ISETP.GE.AND P4, PT, R107, R3.reuse, PT ;  /* 0x000000036b00720c */ /* 0x080fe20003f86270 */
[----:B------:R-:W-:Y:S01]  /*9320*/  FFMA.FTZ R48, R63, UR4, R48 ;  /* 0x000000043f307c23 */ /* 0x000fe20008010030 */
[-C--:B------:R-:W-:Y:S01]  /*9330*/  ISETP.GE.AND P0, PT, R79, R3.reuse, PT ;  /* 0x000000034f00720c */ /* 0x080fe20003f06270 */
[C---:B-1----:R-:W-:Y:S01]  /*9340*/  FFMA.FTZ R25, R76.reuse, UR4, R25 ;  /* 0x000000044c197c23 */ /* 0x042fe20008010019 */
[----:B------:R-:W-:Y:S01]  /*9350*/  IADD3 R105, R105, 0x79, RZ ;  /* 0x0000007969697810 */ /* 0x000fe20007ffe0ff */
[C---:B------:R-:W-:Y:S01]  /*9360*/  FFMA.FTZ R0, R76.reuse, UR4, R27 ;  /* 0x000000044c007c23 */ /* 0x040fe2000801001b */
[----:B------:R-:W-:Y:S01]  /*9370*/  FSEL R40, R29, -INF , !P3 ;  /* 0xff8000001d287808 */ /* 0x000fe20005800000 */
[----:B------:R-:W-:Y:S01]  /*9380*/  FFMA.FTZ R21, R76, UR4, R21 ;  /* 0x000000044c157c23 */ /* 0x000fe20008010015 */
[----:B------:R-:W-:Y:S01]  /*9390*/  FSEL R54, R28, -INF , !P4 ;  /* 0xff8000001c367808 */ /* 0x000fe20006000000 */
[----:B------:R-:W-:Y:S01]  /*93a0*/  FFMA.FTZ R28, R95, UR4, R96 ;  /* 0x000000045f1c7c23 */ /* 0x000fe20008010060 */
[----:B------:R-:W-:Y:S01]  /*93b0*/  FSEL R29, R24, -INF , !P0 ;  /* 0xff800000181d7808 */ /* 0x000fe20004000000 */
[----:B--2---:R-:W-:Y:S01]  /*93c0*/  FFMA.FTZ R80, R77, UR4, R80 ;  /* 0x000000044d507c23 */ /* 0x004fe20008010050 */
[-C--:B------:R-:W-:Y:S01]  /*93d0*/  ISETP.GE.AND P4, PT, R67, R3.reuse, PT ;  /* 0x000000034300720c */ /* 0x080fe20003f86270 */
[----:B------:R-:W-:Y:S01]  /*93e0*/  FFMA.FTZ R82, R77, UR4, R82 ;  /* 0x000000044d527c23 */ /* 0x000fe20008010052 */
[-C--:B------:R-:W-:Y:S01]  /*93f0*/  ISETP.GE.AND P3, PT, R57, R3.reuse, PT ;  /* 0x000000033900720c */ /* 0x080fe20003f66270 */
[----:B------:R-:W-:Y:S01]  /*9400*/  FFMA.FTZ R50, R63, UR4, R50 ;  /* 0x000000043f327c23 */ /* 0x000fe20008010032 */
[----:B------:R-:W-:Y:S01]  /*9410*/  ISETP.GE.AND P0, PT, R105, R3, PT ;  /* 0x000000036900720c */ /* 0x000fe20003f06270 */
[----:B------:R-:W-:Y:S01]  /*9420*/  FFMA.FTZ R3, R59, UR4, R26 ;  /* 0x000000043b037c23 */ /* 0x000fe2000801001a */
[----:B------:R-:W-:Y:S01]  /*9430*/  FSEL R27, R102, -INF , !P2 ;  /* 0xff800000661b7808 */ /* 0x000fe20005000000 */
[----:B------:R-:W-:Y:S01]  /*9440*/  FFMA.FTZ R26, R63, UR4, R46 ;  /* 0x000000043f1a7c23 */ /* 0x000fe2000801002e */
[-C--:B------:R-:W-:Y:S01]  /*9450*/  ISETP.GE.AND P2, PT, R90, R2.reuse, PT ;  /* 0x000000025a00720c */ /* 0x080fe20003f46270 */
[----:B------:R-:W1:Y:S01]  /*9460*/  I2F R46, R105 ;  /* 0x00000069002e7306 */ /* 0x000e620000201400 */
[----:B------:R-:W-:Y:S01]  /*9470*/  FSEL R31, R25, -INF , !P4 ;  /* 0xff800000191f7808 */ /* 0x000fe20006000000 */
[----:B------:R-:W-:Y:S01]  /*9480*/  FFMA.FTZ R25, R95, UR4, R98 ;  /* 0x000000045f197c23 */ /* 0x000fe20008010062 */
[-C--:B------:R-:W-:Y:S01]  /*9490*/  ISETP.GE.AND P4, PT, R68, R2.reuse, PT ;  /* 0x000000024400720c */ /* 0x080fe20003f86270 */
[----:B------:R-:W-:Y:S01]  /*94a0*/  FFMA.FTZ R51, R62, UR4, R51 ;  /* 0x000000043e337c23 */ /* 0x000fe20008010033 */
[----:B------:R-:W-:Y:S01]  /*94b0*/  FSEL R168, R42, -INF , !P2 ;  /* 0xff8000002aa87808 */ /* 0x000fe20005000000 */
[C---:B------:R-:W-:Y:S01]  /*94c0*/  FFMA.FTZ R36, R65.reuse, UR4, R36 ;  /* 0x0000000441247c23 */ /* 0x040fe20008010024 */
[----:B------:R-:W-:Y:S01]  /*94d0*/  FSEL R30, R80, -INF , !P3 ;  /* 0xff800000501e7808 */ /* 0x000fe20005800000 */
[----:B------:R-:W-:Y:S01]  /*94e0*/  FFMA.FTZ R38, R65, UR4, R38 ;  /* 0x0000000441267c23 */ /* 0x000fe20008010026 */
[-C--:B------:R-:W-:Y:S01]  /*94f0*/  ISETP.GE.AND P3, PT, R66, R2.reuse, PT ;  /* 0x000000024200720c */ /* 0x080fe20003f66270 */
[----:B------:R-:W-:Y:S01]  /*9500*/  FFMA.FTZ R37, R58, UR4, R37 ;  /* 0x000000043a257c23 */ /* 0x000fe20008010025 */
[----:B------:R-:W-:Y:S01]  /*9510*/  FSEL R26, R26, -INF , !P4 ;  /* 0xff8000001a1a7808 */ /* 0x000fe20006000000 */
[----:B------:R-:W-:Y:S01]  /*9520*/  FFMA.FTZ R39, R58, UR4, R39 ;  /* 0x000000043a277c23 */ /* 0x000fe20008010027 */
[-C--:B------:R-:W-:Y:S01]  /*9530*/  ISETP.GE.AND P4, PT, R64, R2.reuse, PT ;  /* 0x000000024000720c */ /* 0x080fe20003f86270 */
[----:B------:R-:W-:Y:S01]  /*9540*/  FFMA.FTZ R34, R69, UR4, R34 ;  /* 0x0000000445227c23 */ /* 0x000fe20008010022 */
[----:B------:R-:W-:Y:S01]  /*9550*/  FSEL R236, R47, -INF , !P3 ;  /* 0xff8000002fec7808 */ /* 0x000fe20005800000 */
[C---:B-1----:R-:W-:Y:S01]  /*9560*/  FFMA.FTZ R42, R46.reuse, UR4, R81 ;  /* 0x000000042e2a7c23 */ /* 0x042fe20008010051 */
[-C--:B------:R-:W-:Y:S01]  /*9570*/  ISETP.GE.AND P3, PT, R107, R2.reuse, PT ;  /* 0x000000026b00720c */ /* 0x080fe20003f66270 */
        /* <DEDUP_REMOVED lines=13> */
[----:B------:R-:W-:Y:S01]  /*9650*/  FSEL R164, R49, -INF , !P0 ;  /* 0xff80000031a47808 */ /* 0x000fe20004000000 */
[----:B------:R-:W-:Y:S01]  /*9660*/  FFMA.FTZ R18, R77, UR4, R18 ;  /* 0x000000044d127c23 */ /* 0x000fe20008010012 */
[----:B------:R-:W-:Y:S01]  /*9670*/  ISETP.GE.AND P3, PT, R67, R2, PT ;  /* 0x000000024300720c */ /* 0x000fe20003f66270 */
[----:B------:R-:W-:Y:S01]  /*9680*/  FFMA.FTZ R17, R46, UR4, R17 ;  /* 0x000000042e117c23 */ /* 0x000fe20008010011 */
[----:B------:R-:W-:Y:S01]  /*9690*/  FSEL R106, R106, -INF , !P2 ;  /* 0xff8000006a6a7808 */ /* 0x000fe20005000000 */
[----:B------:R-:W-:Y:S01]  /*96a0*/  FFMA.FTZ R19, R46, UR4, R19 ;  /* 0x000000042e137c23 */ /* 0x000fe20008010013 */
[----:B------:R-:W-:Y:S01]  /*96b0*/  BAR.SYNC.DEFER_BLOCKING 0x0 ;  /* 0x0000000000007b1d */ /* 0x000fe20000010000 */
[----:B------:R-:W-:-:S02]  /*96c0*/  ISETP.GE.AND P0, PT, R107, R141, PT ;  /* 0x0000008d6b00720c */ /* 0x000fc40003f06270 */
[-C--:B------:R-:W-:Y:S02]  /*96d0*/  ISETP.GE.AND P2, PT, R57, R2.reuse, PT ;  /* 0x000000023900720c */ /* 0x080fe40003f46270 */
[----:B------:R-:W-:Y:S02]  /*96e0*/  FSEL R3, R3, -INF , !P4 ;  /* 0xff80000003037808 */ /* 0x000fe40006000000 */
[----:B------:R-:W-:Y:S02]  /*96f0*/  ISETP.GE.AND P4, PT, R105, R2, PT ;  /* 0x000000026900720c */ /* 0x000fe40003f86270 */
[----:B------:R-:W-:Y:S02]  /*9700*/  FSEL R2, R0, -INF , !P3 ;  /* 0xff80000000027808 */ /* 0x000fe40005800000 */
[----:B------:R-:W-:Y:S02]  /*9710*/  FSEL R158, R32, -INF , !P0 ;  /* 0xff800000209e7808 */ /* 0x000fe40004000000 */
[----:B------:R-:W-:-:S02]  /*9720*/  FSEL R0, R82, -INF , !P2 ;  /* 0xff80000052007808 */ /* 0x000fc40005000000 */
[-C--:B------:R-:W-:Y:S02]  /*9730*/  ISETP.GE.AND P0, PT, R67, R141.reuse, PT ;  /* 0x0000008d4300720c */ /* 0x080fe40003f06270 */
[C---:B------:R-:W-:Y:S02]  /*9740*/  ISETP.GE.AND P3, PT, R68.reuse, R141, PT ;  /* 0x0000008d4400720c */ /* 0x040fe40003f66270 */
[----:B------:R-:W-:Y:S02]  /*9750*/  ISETP.GE.AND P2, PT, R68, R140, PT ;  /* 0x0000008c4400720c */ /* 0x000fe40003f46270 */
[----:B------:R-:W-:Y:S02]  /*9760*/  FSEL R116, R21, -INF , !P0 ;  /* 0xff80000015747808 */ /* 0x000fe40004000000 */
[----:B------:R-:W-:Y:S02]  /*9770*/  FSEL R24, R24, -INF , !P4 ;  /* 0xff80000018187808 */ /* 0x000fe40006000000 */
[----:B------:R-:W-:-:S02]  /*9780*/  FSEL R28, R28, -INF , !P6 ;  /* 0xff8000001c1c7808 */ /* 0x000fc40007000000 */
[----:B------:R-:W-:Y:S02]  /*9790*/  FSEL R25, R25, -INF , !P5 ;  /* 0xff80000019197808 */ /* 0x000fe40006800000 */
[----:B------:R-:W-:Y:S02]  /*97a0*/  FSEL R166, R48, -INF , !P3 ;  /* 0xff80000030a67808 */ /* 0x000fe40005800000 */
[----:B------:R-:W-:Y:S02]  /*97b0*/  FSEL R159, R50, -INF , !P2 ;  /* 0xff800000329f7808 */ /* 0x000fe40005000000 */
[----:B------:R-:W-:Y:S02]  /*97c0*/  PLOP3.LUT P0, PT, PT, PT, UP0, 0x80, 0x0 ;  /* 0x000000000000781c */ /* 0x000fe40003f0f008 */
[----:B------:R-:W-:Y:S02]  /*97d0*/  ISETP.GE.AND P4, PT, R66, R140, PT ;  /* 0x0000008c4200720c */ /* 0x000fe40003f86270 */
[----:B------:R-:W-:-:S02]  /*97e0*/  ISETP.GE.AND P6, PT, R90, R141, PT ;  /* 0x0000008d5a00720c */ /* 0x000fc40003fc6270 */
        /* <DEDUP_REMOVED lines=8> */
[-C--:B------:R-:W-:Y:S02]  /*9870*/  ISETP.GE.AND P4, PT, R107, R140.reuse, PT ;  /* 0x0000008c6b00720c */ /* 0x080fe40003f86270 */
[CC--:B------:R-:W-:Y:S02]  /*9880*/  ISETP.GE.AND P6, PT, R94.reuse, R141.reuse, PT ;  /* 0x0000008d5e00720c */ /* 0x0c0fe40003fc6270 */
[----:B------:R-:W-:Y:S02]  /*9890*/  ISETP.GE.AND P5, PT, R94, R140, PT ;  /* 0x0000008c5e00720c */ /* 0x000fe40003fa6270 */
[----:B------:R-:W-:-:S02]  /*98a0*/  ISETP.GE.AND P3, PT, R79, R141, PT ;  /* 0x0000008d4f00720c */ /* 0x000fc40003f66270 */
[----:B------:R-:W-:Y:S02]  /*98b0*/  ISETP.GE.AND P2, PT, R79, R140, PT ;  /* 0x0000008c4f00720c */ /* 0x000fe40003f46270 */
[----:B------:R-:W-:Y:S02]  /*98c0*/  FSEL R125, R34, -INF , !P4 ;  /* 0xff800000227d7808 */ /* 0x000fe40006000000 */
[----:B------:R-:W-:Y:S02]  /*98d0*/  FSEL R144, R33, -INF , !P6 ;  /* 0xff80000021907808 */ /* 0x000fe40007000000 */
[----:B------:R-:W-:Y:S02]  /*98e0*/  FSEL R119, R35, -INF , !P5 ;  /* 0xff80000023777808 */ /* 0x000fe40006800000 */
[----:B------:R-:W-:Y:S02]  /*98f0*/  FSEL R118, R20, -INF , !P3 ;  /* 0xff80000014767808 */ /* 0x000fe40005800000 */
[----:B------:R-:W-:-:S02]  /*9900*/  FSEL R111, R22, -INF , !P2 ;  /* 0xff800000166f7808 */ /* 0x000fc40005000000 */
[-C--:B------:R-:W-:Y:S02]  /*9910*/  ISETP.GE.AND P4, PT, R67, R140.reuse, PT ;  /* 0x0000008c4300720c */ /* 0x080fe40003f86270 */
        /* <DEDUP_REMOVED lines=8> */
[----:B------:R-:W-:Y:S01]  /*99a0*/  FSEL R101, R19, -INF , !P2 ;  /* 0xff80000013657808 */ /* 0x000fe20005000000 */
[----:B------:R-:W-:Y:S05]  /*99b0*/  @!P0 BRA `(.L_x_130) ;  /* 0x0000038000008947 */ /* 0x000fea0003800000 */
[----:B------:R-:W-:Y:S01]  /*99c0*/  UIADD3 UR21, UR22, -0x3, URZ ;  /* 0xfffffffd16157890 */ /* 0x000fe2000fffe03f */
[----:B------:R-:W-:Y:S01]  /*99d0*/  IMAD.MOV.U32 R12, RZ, RZ, c[0x0][0x198] ;  /* 0x00006600ff0c7624 */ /* 0x000fe200078e00ff */
[----:B------:R-:W-:Y:S01]  /*99e0*/  ULDC.64 UR6, c[0x0][0x198] ;  /* 0x0000660000067ab9 */ /* 0x000fe20000000a00 */
[----:B------:R1:W-:Y:S01]  /*99f0*/  @P1 STS [R191+0x2000], RZ ;  /* 0x002000ffbf001388 */ /* 0x0003e20000000800 */
[----:B------:R-:W-:Y:S01]  /*9a00*/  USHF.R.S32.HI UR5, URZ, 0x1f, UR21 ;  /* 0x0000001f3f057899 */ /* 0x000fe20008011415 */
[----:B------:R-:W-:Y:S01]  /*9a10*/  BSSY B0, `(.L_x_131) ;  /* 0x0000031000007945 */ /* 0x000fe20003800000 */
[----:B------:R-:W-:Y:S01]  /*9a20*/  UIMAD.WIDE.U32 UR24, UR21, UR6, URZ ;  /* 0x00000006151872a5 */ /* 0x000fe2000f8e003f */
[----:B------:R1:W-:Y:S01]  /*9a30*/  @P1 STS [R191+0x2004], RZ ;  /* 0x002004ffbf001388 */ /* 0x0003e20000000800 */
[----:B------:R-:W-:-:S03]  /*9a40*/  UIMAD UR5, UR5, UR6, URZ ;  /* 0x00000006050572a4 */ /* 0x000fc6000f8e023f */
[----:B------:R1:W-:Y:S01]  /*9a50*/  @P1 STS.64 [R191+0x2008], RZ ;  /* 0x002008ffbf001388 */ /* 0x0003e20000000a00 */
[----:B------:R-:W-:Y:S01]  /*9a60*/  UIMAD UR5, UR21, UR7, UR5 ;  /* 0x00000007150572a4 */ /* 0x000fe2000f8e0205 */
[----:B------:R-:W-:Y:S02]  /*9a70*/  IMAD.U32 R19, RZ, RZ, UR24 ;  /* 0x00000018ff137e24 */ /* 0x000fe4000f8e00ff */
[----:B------:R-:W-:Y:S01]  /*9a80*/  IMAD.U32 R14, RZ, RZ, UR24 ;  /* 0x00000018ff0e7e24 */ /* 0x000fe2000f8e00ff */
[----:B------:R-:W-:Y:S02]  /*9a90*/  UIADD3 UR5, UR25, UR5, URZ ;  /* 0x0000000519057290 */ /* 0x000fe4000fffe03f */
[----:B------:R-:W-:-:S04]  /*9aa0*/  LEA R18, P3, R19, R224, 0x7 ;  /* 0x000000e013127211 */ /* 0x000fc800078638ff */
[----:B------:R-:W-:Y:S01]  /*9ab0*/  IMAD.U32 R13, RZ, RZ, UR5 ;  /* 0x00000005ff0d7e24 */ /* 0x000fe2000f8e00ff */
[C---:B------:R-:W-:Y:S02]  /*9ac0*/  @!P1 IADD3 R15, P2, R18.reuse, UR10, RZ ;  /* 0x0000000a120f9c10 */ /* 0x040fe4000ff5e0ff */
[----:B------:R-:W-:Y:S02]  /*9ad0*/  @!P1 LEA R32, P5, R18, c[0x0][0x168], 0x1 ;  /* 0x00005a0012209a11 */ /* 0x000fe400078a08ff */
[----:B------:R-:W-:Y:S01]  /*9ae0*/  LEA.HI.X R19, R14, R227, R13, 0x7, P3 ;  /* 0x000000e30e137211 */ /* 0x000fe200018f3c0d */
[----:B------:R-:W-:Y:S01]  /*9af0*/  @!P1 IMAD.MOV.U32 R13, RZ, RZ, c[0x0][0x19c] ;  /* 0x00006700ff0d9624 */ /* 0x000fe200078e00ff */
[----:B------:R-:W-:Y:S02]  /*9b00*/  @!P1 LEA R16, P3, R12, R18, 0x6 ;  /* 0x000000120c109211 */ /* 0x000fe400078630ff */
[----:B------:R-:W-:Y:S02]  /*9b10*/  @!P1 LEA R22, P4, R15, c[0x0][0x168], 0x1 ;  /* 0x00005a000f169a11 */ /* 0x000fe400078808ff */
[----:B------:R-:W-:-:S02]  /*9b20*/  @!P1 IADD3.X R14, R19, UR9, RZ, P2, !PT ;  /* 0x00000009130e9c10 */ /* 0x000fc400097fe4ff */
[----:B------:R-:W-:Y:S02]  /*9b30*/  @!P1 LEA R20, P2, R16, c[0x0][0x168], 0x1 ;  /* 0x00005a0010149a11 */ /* 0x000fe400078408ff */
        /* <DEDUP_REMOVED lines=21> */
[----:B------:R-:W-:Y:S01]  /*9c90*/  IMAD.WIDE.U32 R18, R12, 0x60, R18 ;  /* 0x000000600c127825 */ /* 0x000fe200078e0012 */
        /* <DEDUP_REMOVED lines=8> */
.L_x_132:
[----:B------:R-:W-:Y:S05]  /*9d20*/  BSYNC B0 ;  /* 0x0000000000007941 */ /* 0x000fea0003800000 */
.L_x_131:
[----:B------:R-:W0:Y:S02]  /*9d30*/  LDGDEPBAR ;  /* 0x00000000000079af */ /* 0x000e240000000000 */
.L_x_130:
[----:B------:R-:W-:Y:S01]  /*9d40*/  FMNMX.FTZ R12, R133, R56, !PT ;  /* 0x00000038850c7209 */ /* 0x000fe20007810000 */
[----:B------:R-:W-:-:S03]  /*9d50*/  @UP0 UIADD3 UR5, UR22, -0x3, URZ ;  /* 0xfffffffd16050890 */ /* 0x000fc6000fffe03f */
        /* <DEDUP_REMOVED lines=30> */
[----:B--2---:R-:W-:-:S05]  /*9f40*/  FMNMX.FTZ R14, R42, R13, !PT ;  /* 0x0000000d2a0e7209 */ /* 0x004fca0007810000 */
[----:B------:R-:W2:Y:S02]  /*9f50*/  SHFL.BFLY PT, R13, R14, 0x2, 0x1f ;  /* 0x0c401f000e0d7f89 */ /* 0x000ea400000e0000 */
[----:B--2---:R-:W-:-:S05]  /*9f60*/  FMNMX.FTZ R13, R14, R13, !PT ;  /* 0x0000000d0e0d7209 */ /* 0x004fca0007810000 */
[----:B------:R-:W2:Y:S02]  /*9f70*/  SHFL.BFLY PT, R90, R13, 0x1, 0x1f ;  /* 0x0c201f000d5a7f89 */ /* 0x000ea400000e0000 */
[----:B--2---:R-:W-:Y:S02]  /*9f80*/  FMNMX.FTZ R90, R13, R90, !PT ;  /* 0x0000005a0d5a7209 */ /* 0x004fe40007810000 */
[----:B------:R-:W-:Y:S02]  /*9f90*/  FMNMX.FTZ R13, R132, R27, !PT ;  /* 0x0000001b840d7209 */ /* 0x000fe40007810000 */
[C---:B------:R-:W-:Y:S01]  /*9fa0*/  FSETP.NEU.FTZ.AND P4, PT, R90.reuse, -INF , PT ;  /* 0xff8000005a00780b */ /* 0x040fe20003f9d000 */
[----:B------:R-:W-:Y:S01]  /*9fb0*/  FMUL.FTZ R12, R90, c[0x0][0x23c] ;  /* 0x00008f005a0c7a20 */ /* 0x000fe20000410000 */
[----:B------:R-:W-:Y:S02]  /*9fc0*/  FMNMX.FTZ R13, R108, R13, !PT ;  /* 0x0000000d6c0d7209 */ /* 0x000fe40007810000 */
[----:B------:R-:W-:-:S02]  /*9fd0*/  FSEL R98, R90, RZ, P4 ;  /* 0x000000ff5a627208 */ /* 0x000fc40002000000 */
[----:B------:R-:W-:Y:S02]  /*9fe0*/  FMNMX.FTZ R13, R170, R13, !PT ;  /* 0x0000000daa0d7209 */ /* 0x000fe40007810000 */
[----:B------:R-:W-:Y:S01]  /*9ff0*/  FSEL R12, R12, RZ, P4 ;  /* 0x000000ff0c0c7208 */ /* 0x000fe20002000000 */
[----:B------:R-:W-:Y:S01]  /*a000*/  FADD.FTZ R98, R133, -R98 ;  /* 0x8000006285627221 */ /* 0x000fe20000010000 */
[----:B------:R-:W-:Y:S02]  /*a010*/  FMNMX.FTZ R13, R184, R13, !PT ;  /* 0x0000000db80d7209 */ /* 0x000fe40007810000 */
[-C--:B------:R-:W-:Y:S01]  /*a020*/  MOV R133, R90.reuse ;  /* 0x0000005a00857202 */ /* 0x080fe20000000f00 */
[--C-:B------:R-:W-:Y:S01]  /*a030*/  FFMA.FTZ R72, R89, c[0x0][0x23c], -R12.reuse ;  /* 0x00008f0059487a23 */ /* 0x100fe2000001080c */
[----:B------:R-:W-:Y:S01]  /*a040*/  FMNMX.FTZ R13, R188, R13, !PT ;  /* 0x0000000dbc0d7209 */ /* 0x000fe20007810000 */
[--C-:B------:R-:W-:Y:S01]  /*a050*/  FFMA.FTZ R70, R60, c[0x0][0x23c], -R12.reuse ;  /* 0x00008f003c467a23 */ /* 0x100fe2000001080c */
[----:B------:R-:W-:Y:S01]  /*a060*/  @P0 MOV R133, R90 ;  /* 0x0000005a00850202 */ /* 0x000fe20000000f00 */
[--C-:B------:R-:W-:Y:S01]  /*a070*/  FFMA.FTZ R69, R61, c[0x0][0x23c], -R12.reuse ;  /* 0x00008f003d457a23 */ /* 0x100fe2000001080c */
[----:B------:R-:W-:Y:S01]  /*a080*/  FMNMX.FTZ R13, R238, R13, !PT ;  /* 0x0000000dee0d7209 */ /* 0x000fe20007810000 */
[--C-:B------:R-:W-:Y:S01]  /*a090*/  FFMA.FTZ R95, R56, c[0x0][0x23c], -R12.reuse ;  /* 0x00008f00385f7a23 */ /* 0x100fe2000001080c */
[----:B------:R-:W-:Y:S01]  /*a0a0*/  MUFU.EX2 R72, R72 ;  /* 0x0000004800487308 */ /* 0x000fe20000000800 */
[--C-:B------:R-:W-:Y:S01]  /*a0b0*/  FFMA.FTZ R94, R113, c[0x0][0x23c], -R12.reuse ;  /* 0x00008f00715e7a23 */ /* 0x100fe2000001080c */
[----:B------:R-:W-:Y:S01]  /*a0c0*/  FMNMX.FTZ R13, R240, R13, !PT ;  /* 0x0000000df00d7209 */ /* 0x000fe20007810000 */
[----:B------:R-:W-:-:S02]  /*a0d0*/  FFMA.FTZ R86, R99, c[0x0][0x23c], -R12 ;  /* 0x00008f0063567a23 */ /* 0x000fc4000001080c */
[--C-:B------:R-:W-:Y:S01]  /*a0e0*/  FFMA.FTZ R85, R167, c[0x0][0x23c], -R12.reuse ;  /* 0x00008f00a7557a23 */ /* 0x100fe2000001080c */
[----:B------:R-:W-:Y:S01]  /*a0f0*/  FMNMX.FTZ R13, R242, R13, !PT ;  /* 0x0000000df20d7209 */ /* 0x000fe20007810000 */
[--C-:B------:R-:W-:Y:S01]  /*a100*/  FFMA.FTZ R84, R169, c[0x0][0x23c], -R12.reuse ;  /* 0x00008f00a9547a23 */ /* 0x100fe2000001080c */
[----:B------:R-:W-:Y:S01]  /*a110*/  MUFU.EX2 R95, R95 ;  /* 0x0000005f005f7308 */ /* 0x000fe20000000800 */
[--C-:B------:R-:W-:Y:S01]  /*a120*/  FFMA.FTZ R83, R171, c[0x0][0x23c], -R12.reuse ;  /* 0x00008f00ab537a23 */ /* 0x100fe2000001080c */
[----:B------:R-:W-:Y:S01]  /*a130*/  FMNMX.FTZ R13, R92, R13, !PT ;  /* 0x0000000d5c0d7209 */ /* 0x000fe20007810000 */
[--C-:B------:R-:W-:Y:S02]  /*a140*/  FFMA.FTZ R82, R173, c[0x0][0x23c], -R12.reuse ;  /* 0x00008f00ad527a23 */ /* 0x100fe4000001080c */
[--C-:B------:R-:W-:Y:S01]  /*a150*/  FFMA.FTZ R81, R175, c[0x0][0x23c], -R12.reuse ;  /* 0x00008f00af517a23 */ /* 0x100fe2000001080c */
[----:B------:R-:W-:Y:S01]  /*a160*/  FMNMX.FTZ R13, R244, R13, !PT ;  /* 0x0000000df40d7209 */ /* 0x000fe20007810000 */
[--C-:B------:R-:W-:Y:S01]  /*a170*/  FFMA.FTZ R80, R93, c[0x0][0x23c], -R12.reuse ;  /* 0x00008f005d507a23 */ /* 0x100fe2000001080c */
[----:B------:R-:W2:Y:S01]  /*a180*/  MUFU.EX2 R94, R94 ;  /* 0x0000005e005e7308 */ /* 0x000ea20000000800 */
        /* <DEDUP_REMOVED lines=13> */
[----:B------:R-:W3:Y:S01]  /*a260*/  MUFU.EX2 R85, R85 ;  /* 0x0000005500557308 */ /* 0x000ee20000000800 */
[--C-:B------:R-:W-:Y:S01]  /*a270*/  FFMA.FTZ R68, R52, c[0x0][0x23c], -R12.reuse ;  /* 0x00008f0034447a23 */ /* 0x100fe2000001080c */
[----:B------:R-:W-:Y:S01]  /*a280*/  FMNMX.FTZ R13, R187, R14, !PT ;  /* 0x0000000ebb0d7209 */ /* 0x000fe20007810000 */
[--C-:B------:R-:W-:Y:S01]  /*a290*/  FFMA.FTZ R67, R53, c[0x0][0x23c], -R12.reuse ;  /* 0x00008f0035437a23 */ /* 0x100fe2000001080c */
[----:B-12---:R-:W-:Y:S01]  /*a2a0*/  F2FP.BF16.PACK_AB R20, R94, R95 ;  /* 0x0000005f5e14723e */ /* 0x006fe200000010ff */
        /* <DEDUP_REMOVED lines=10> */
[----:B---3--:R-:W-:Y:S01]  /*a350*/  F2FP.BF16.PACK_AB R22, R85, R86 ;  /* 0x000000565516723e */ /* 0x008fe200000010ff */
[--C-:B------:R-:W-:Y:S01]  /*a360*/  FFMA.FTZ R60, R29, c[0x0][0x23c], -R12.reuse ;  /* 0x00008f001d3c7a23 */ /* 0x100fe2000001080c */
[----:B------:R-:W-:Y:S01]  /*a370*/  FMNMX.FTZ R14, R10, R13, !PT ;  /* 0x0000000d0a0e7209 */ /* 0x000fe20007810000 */
[--C-:B------:R-:W-:Y:S01]  /*a380*/  FFMA.FTZ R59, R31, c[0x0][0x23c], -R12.reuse ;  /* 0x00008f001f3b7a23 */ /* 0x100fe2000001080c */
[----:B------:R-:W-:Y:S01]  /*a390*/  MUFU.EX2 R83, R83 ;  /* 0x0000005300537308 */ /* 0x000fe20000000800 */
[--C-:B------:R-:W-:Y:S01]  /*a3a0*/  FFMA.FTZ R58, R30, c[0x0][0x23c], -R12.reuse ;  /* 0x00008f001e3a7a23 */ /* 0x100fe2000001080c */
[----:B------:R-:W-:Y:S01]  /*a3b0*/  FMNMX.FTZ R14, R9, R14, !PT ;  /* 0x0000000e090e7209 */ /* 0x000fe20007810000 */
[----:B------:R-:W-:-:S02]  /*a3c0*/  FFMA.FTZ R57, R42, c[0x0][0x23c], -R12 ;  /* 0x00008f002a397a23 */ /* 0x000fc4000001080c */
[----:B------:R-:W-:Y:S01]  /*a3d0*/  FMUL.FTZ R98, R98, c[0x0][0x23c] ;  /* 0x00008f0062627a20 */ /* 0x000fe20000410000 */
[----:B------:R-:W-:Y:S02]  /*a3e0*/  FMNMX.FTZ R13, R11, R14, !PT ;  /* 0x0000000e0b0d7209 */ /* 0x000fe40007810000 */
[----:B------:R-:W-:Y:S02]  /*a3f0*/  MUFU.EX2 R82, R82 ;  /* 0x0000005200527308 */ /* 0x000fe40000000800 */
[----:B------:R-:W-:-:S04]  /*a400*/  FMNMX.FTZ R13, R100, R13, !PT ;  /* 0x0000000d640d7209 */ /* 0x000fc80007810000 */
[----:B------:R-:W-:Y:S02]  /*a410*/  FMNMX.FTZ R13, R26, R13, !PT ;  /* 0x0000000d1a0d7209 */ /* 0x000fe40007810000 */
[----:B------:R-:W1:Y:S02]  /*a420*/  MUFU.EX2 R98, R98 ;  /* 0x0000006200627308 */ /* 0x000e640000000800 */
[----:B------:R-:W-:-:S04]  /*a430*/  FMNMX.FTZ R13, R236, R13, !PT ;  /* 0x0000000dec0d7209 */ /* 0x000fc80007810000 */
[----:B------:R-:W-:Y:S02]  /*a440*/  FMNMX.FTZ R13, R168, R13, !PT ;  /* 0x0000000da80d7209 */ /* 0x000fe40007810000 */
[----:B------:R-:W-:Y:S02]  /*a450*/  MUFU.EX2 R81, R81 ;  /* 0x0000005100517308 */ /* 0x000fe40000000800 */
[----:B------:R-:W-:-:S04]  /*a460*/  FMNMX.FTZ R13, R162, R13, !PT ;  /* 0x0000000da20d7209 */ /* 0x000fc80007810000 */
[----:B------:R-:W-:Y:S01]  /*a470*/  FMNMX.FTZ R13, R124, R13, !PT ;  /* 0x0000000d7c0d7209 */ /* 0x000fe20007810000 */
[-C--:B-1----:R-:W-:Y:S01]  /*a480*/  FMUL.FTZ R196, R196, R98.reuse ;  /* 0x00000062c4c47220 */ /* 0x082fe20000410000 */
[----:B------:R-:W-:Y:S02]  /*a490*/  MUFU.EX2 R80, R80 ;  /* 0x0000005000507308 */ /* 0x000fe40000000800 */
[----:B------:R-:W-:Y:S01]  /*a4a0*/  FMNMX.FTZ R14, R106, R13, !PT ;  /* 0x0000000d6a0e7209 */ /* 0x000fe20007810000 */
[-C--:B------:R-:W-:Y:S02]  /*a4b0*/  FMUL.FTZ R197, R197, R98.reuse ;  /* 0x00000062c5c57220 */ /* 0x080fe40000410000 */
[----:B------:R-:W-:Y:S01]  /*a4c0*/  FMUL.FTZ R192, R192, R98 ;  /* 0x00000062c0c07220 */ /* 0x000fe20000410000 */
[----:B------:R-:W-:Y:S01]  /*a4d0*/  FMNMX.FTZ R13, R3, R14, !PT ;  /* 0x0000000e030d7209 */ /* 0x000fe20007810000 */
[-C--:B------:R-:W-:Y:S02]  /*a4e0*/  FMUL.FTZ R193, R193, R98.reuse ;  /* 0x00000062c1c17220 */ /* 0x080fe40000410000 */
[-C--:B------:R-:W-:Y:S01]  /*a4f0*/  FMUL.FTZ R204, R204, R98.reuse ;  /* 0x00000062cccc7220 */ /* 0x080fe20000410000 */
[----:B------:R-:W-:Y:S01]  /*a500*/  FMNMX.FTZ R13, R2, R13, !PT ;  /* 0x0000000d020d7209 */ /* 0x000fe20007810000 */
[-C--:B------:R-:W-:Y:S01]  /*a510*/  FMUL.FTZ R205, R205, R98.reuse ;  /* 0x00000062cdcd7220 */ /* 0x080fe20000410000 */
[----:B------:R-:W-:Y:S01]  /*a520*/  MUFU.EX2 R79, R79 ;  /* 0x0000004f004f7308 */ /* 0x000fe20000000800 */
[-C--:B------:R-:W-:Y:S01]  /*a530*/  FMUL.FTZ R200, R200, R98.reuse ;  /* 0x00000062c8c87220 */ /* 0x080fe20000410000 */
[----:B------:R-:W-:Y:S01]  /*a540*/  FMNMX.FTZ R13, R0, R13, !PT ;  /* 0x0000000d000d7209 */ /* 0x000fe20007810000 */
[----:B------:R-:W-:-:S02]  /*a550*/  FMUL.FTZ R201, R201, R98 ;  /* 0x00000062c9c97220 */ /* 0x000fc40000410000 */
[----:B------:R-:W-:Y:S01]  /*a560*/  FFMA.FTZ R95, R181, R98, R95 ;  /* 0x00000062b55f7223 */ /* 0x000fe2000001005f */
[----:B------:R-:W-:Y:S02]  /*a570*/  FMNMX.FTZ R13, R24, R13, !PT ;  /* 0x0000000d180d7209 */ /* 0x000fe40007810000 */
[----:B------:R-:W-:Y:S01]  /*a580*/  MUFU.EX2 R78, R78 ;  /* 0x0000004e004e7308 */ /* 0x000fe20000000800 */
[----:B------:R-:W-:Y:S02]  /*a590*/  FADD.FTZ R95, R94, R95 ;  /* 0x0000005f5e5f7221 */ /* 0x000fe40000010000 */
[----:B------:R-:W1:Y:S02]  /*a5a0*/  SHFL.BFLY PT, R14, R13, 0x2, 0x1f ;  /* 0x0c401f000d0e7f89 */ /* 0x000e6400000e0000 */
[----:B------:R-:W-:-:S03]  /*a5b0*/  FADD.FTZ R86, R86, R95 ;  /* 0x0000005f56567221 */ /* 0x000fc60000010000 */
[----:B------:R-:W-:Y:S01]  /*a5c0*/  MUFU.EX2 R77, R77 ;  /* 0x0000004d004d7308 */ /* 0x000fe20000000800 */
[----:B------:R-:W-:-:S07]  /*a5d0*/  FADD.FTZ R85, R85, R86 ;  /* 0x0000005655557221 */ /* 0x000fce0000010000 */
[----:B------:R-:W-:Y:S08]  /*a5e0*/  MUFU.EX2 R76, R76 ;  /* 0x0000004c004c7308 */ /* 0x000ff00000000800 */
[----:B------:R-:W-:Y:S01]  /*a5f0*/  MUFU.EX2 R75, R75 ;  /* 0x0000004b004b7308 */ /* 0x000fe20000000800 */
[----:B-1----:R-:W-:Y:S02]  /*a600*/  FMNMX.FTZ R14, R13, R14, !PT ;  /* 0x0000000e0d0e7209 */ /* 0x002fe40007810000 */
[----:B------:R-:W-:-:S03]  /*a610*/  FMNMX.FTZ R13, R5, R28, !PT ;  /* 0x0000001c050d7209 */ /* 0x000fc60007810000 */
[----:B------:R-:W1:Y:S01]  /*a620*/  SHFL.BFLY PT, R89, R14, 0x1, 0x1f ;  /* 0x0c201f000e597f89 */ /* 0x000e6200000e0000 */
[----:B------:R-:W-:Y:S01]  /*a630*/  FMNMX.FTZ R13, R4, R13, !PT ;  /* 0x0000000d040d7209 */ /* 0x000fe20007810000 */
[----:B------:R-:W-:Y:S03]  /*a640*/  MUFU.EX2 R74, R74 ;  /* 0x0000004a004a7308 */ /* 0x000fe60000000800 */
[----:B------:R-:W-:-:S04]  /*a650*/  FMNMX.FTZ R13, R6, R13, !PT ;  /* 0x0000000d060d7209 */ /* 0x000fc80007810000 */
[----:B------:R-:W-:Y:S01]  /*a660*/  FMNMX.FTZ R13, R136, R13, !PT ;  /* 0x0000000d880d7209 */ /* 0x000fe20007810000 */
[----:B------:R-:W-:Y:S03]  /*a670*/  MUFU.EX2 R73, R73 ;  /* 0x0000004900497308 */ /* 0x000fe60000000800 */
[----:B------:R-:W-:-:S04]  /*a680*/  FMNMX.FTZ R13, R172, R13, !PT ;  /* 0x0000000dac0d7209 */ /* 0x000fc80007810000 */
[----:B------:R-:W-:Y:S01]  /*a690*/  FMNMX.FTZ R13, R104, R13, !PT ;  /* 0x0000000d680d7209 */ /* 0x000fe20007810000 */
[----:B------:R-:W-:Y:S03]  /*a6a0*/  MUFU.EX2 R71, R71 ;  /* 0x0000004700477308 */ /* 0x000fe60000000800 */
[----:B------:R-:W-:Y:S02]  /*a6b0*/  FMNMX.FTZ R13, R174, R13, !PT ;  /* 0x0000000dae0d7209 */ /* 0x000fe40007810000 */
[----:B-1----:R-:W-:Y:S02]  /*a6c0*/  FMNMX.FTZ R89, R14, R89, !PT ;  /* 0x000000590e597209 */ /* 0x002fe40007810000 */
[----:B------:R-:W-:Y:S01]  /*a6d0*/  FMNMX.FTZ R14, R7, R25, !PT ;  /* 0x00000019070e7209 */ /* 0x000fe20007810000 */
[----:B------:R-:W-:Y:S01]  /*a6e0*/  MUFU.EX2 R70, R70 ;  /* 0x0000004600467308 */ /* 0x000fe20000000800 */
[----:B------:R-:W-:Y:S01]  /*a6f0*/  FMNMX.FTZ R13, R186, R13, !PT ;  /* 0x0000000dba0d7209 */ /* 0x000fe20007810000 */
[----:B------:R-:W-:Y:S01]  /*a700*/  FMUL.FTZ R99, R89, c[0x0][0x23c] ;  /* 0x00008f0059637a20 */ /* 0x000fe20000410000 */
        /* <DEDUP_REMOVED lines=61> */
[----:B------:R-:W-:Y:S01]  /*aae0*/  FSETP.NEU.FTZ.AND P3, PT, R89, -INF , PT ;  /* 0xff8000005900780b */ /* 0x000fe20003f7d000 */
[----:B------:R-:W1:Y:S01]  /*aaf0*/  SHFL.BFLY PT, R12, R13, 0x2, 0x1f ;  /* 0x0c401f000d0c7f89 */ /* 0x000e6200000e0000 */
[----:B------:R-:W-:Y:S01]  /*ab00*/  FMNMX.FTZ R14, R125, R14, !PT ;  /* 0x0000000e7d0e7209 */ /* 0x000fe20007810000 */
[----:B------:R-:W-:Y:S01]  /*ab10*/  MUFU.EX2 R57, R57 ;  /* 0x0000003900397308 */ /* 0x000fe20000000800 */
[----:B------:R-:W-:-:S02]  /*ab20*/  FSEL R99, R99, RZ, P3 ;  /* 0x000000ff63637208 */ /* 0x000fc40001800000 */
[----:B------:R-:W-:Y:S02]  /*ab30*/  FMNMX.FTZ R14, R119, R14, !PT ;  /* 0x0000000e770e7209 */ /* 0x000fe40007810000 */
[----:B------:R-:W-:Y:S01]  /*ab40*/  FSEL R17, R89, RZ, P3 ;  /* 0x000000ff59117208 */ /* 0x000fe20001800000 */
[--C-:B------:R-:W-:Y:S01]  /*ab50*/  FFMA.FTZ R40, R8, c[0x0][0x23c], -R99.reuse ;  /* 0x00008f0008287a23 */ /* 0x100fe20000010863 */
[----:B------:R-:W-:Y:S01]  /*ab60*/  FMNMX.FTZ R14, R111, R14, !PT ;  /* 0x0000000e6f0e7209 */ /* 0x000fe20007810000 */
[--C-:B------:R-:W-:Y:S02]  /*ab70*/  FFMA.FTZ R42, R88, c[0x0][0x23c], -R99.reuse ;  /* 0x00008f00582a7a23 */ /* 0x100fe40000010863 */
        /* <DEDUP_REMOVED lines=11> */
[----:B-1----:R-:W-:Y:S01]  /*ac30*/  FMNMX.FTZ R12, R13, R12, !PT ;  /* 0x0000000c0d0c7209 */ /* 0x002fe20007810000 */
[--C-:B------:R-:W-:Y:S01]  /*ac40*/  FFMA.FTZ R35, R26, c[0x0][0x23c], -R99.reuse ;  /* 0x00008f001a237a23 */ /* 0x100fe20000010863 */
[----:B------:R-:W1:Y:S01]  /*ac50*/  SHFL.BFLY PT, R14, R87, 0x2, 0x1f ;  /* 0x0c401f00570e7f89 */ /* 0x000e6200000e0000 */
[----:B------:R-:W-:Y:S02]  /*ac60*/  FFMA.FTZ R36, R100, c[0x0][0x23c], -R99 ;  /* 0x00008f0064247a23 */ /* 0x000fe40000010863 */
[----:B------:R-:W-:Y:S01]  /*ac70*/  FADD.FTZ R100, R132, -R17 ;  /* 0x8000001184647221 */ /* 0x000fe20000010000 */
[----:B------:R-:W2:Y:S01]  /*ac80*/  SHFL.BFLY PT, R13, R12, 0x1, 0x1f ;  /* 0x0c201f000c0d7f89 */ /* 0x000ea200000e0000 */
[--C-:B------:R-:W-:Y:S01]  /*ac90*/  FFMA.FTZ R56, R108, c[0x0][0x23c], -R99.reuse ;  /* 0x00008f006c387a23 */ /* 0x100fe20000010863 */
[----:B------:R-:W-:Y:S01]  /*aca0*/  MUFU.EX2 R49, R49 ;  /* 0x0000003100317308 */ /* 0x000fe20000000800 */
[--C-:B------:R-:W-:Y:S01]  /*acb0*/  FFMA.FTZ R55, R170, c[0x0][0x23c], -R99.reuse ;  /* 0x00008f00aa377a23 */ /* 0x100fe20000010863 */
[----:B------:R-:W-:Y:S01]  /*acc0*/  LDSM.16.MT88.4 R16, [R231+0x4400] ;  /* 0x00440000e710783b */ /* 0x000fe20000004200 */
[--C-:B------:R-:W-:Y:S01]  /*acd0*/  FFMA.FTZ R54, R184, c[0x0][0x23c], -R99.reuse ;  /* 0x00008f00b8367a23 */ /* 0x100fe20000010863 */
[-C--:B------:R-:W-:Y:S01]  /*ace0*/  MOV R132, R89.reuse ;  /* 0x0000005900847202 */ /* 0x080fe20000000f00 */
[----:B------:R-:W-:Y:S01]  /*acf0*/  FMUL.FTZ R100, R100, c[0x0][0x23c] ;  /* 0x00008f0064647a20 */ /* 0x000fe20000410000 */
[----:B------:R-:W-:Y:S01]  /*ad00*/  @P0 MOV R132, R89 ;  /* 0x0000005900840202 */ /* 0x000fe20000000f00 */
[--C-:B------:R-:W-:Y:S01]  /*ad10*/  FFMA.FTZ R53, R188, c[0x0][0x23c], -R99.reuse ;  /* 0x00008f00bc357a23 */ /* 0x100fe20000010863 */
[----:B------:R-:W3:Y:S01]  /*ad20*/  MUFU.EX2 R56, R56 ;  /* 0x0000003800387308 */ /* 0x000ee20000000800 */
[----:B------:R-:W-:-:S02]  /*ad30*/  FFMA.FTZ R52, R238, c[0x0][0x23c], -R99 ;  /* 0x00008f00ee347a23 */ /* 0x000fc40000010863 */
[--C-:B------:R-:W-:Y:S02]  /*ad40*/  FFMA.FTZ R51, R240, c[0x0][0x23c], -R99.reuse ;  /* 0x00008f00f0337a23 */ /* 0x100fe40000010863 */
[--C-:B------:R-:W-:Y:S02]  /*ad50*/  FFMA.FTZ R50, R242, c[0x0][0x23c], -R99.reuse ;  /* 0x00008f00f2327a23 */ /* 0x100fe40000010863 */
[--C-:B------:R-:W-:Y:S01]  /*ad60*/  FFMA.FTZ R48, R244, c[0x0][0x23c], -R99.reuse ;  /* 0x00008f00f4307a23 */ /* 0x100fe20000010863 */
[----:B------:R-:W-:Y:S01]  /*ad70*/  MUFU.EX2 R55, R55 ;  /* 0x0000003700377308 */ /* 0x000fe20000000800 */
[--C-:B------:R-:W-:Y:S01]  /*ad80*/  FFMA.FTZ R47, R246, c[0x0][0x23c], -R99.reuse ;  /* 0x00008f00f62f7a23 */ /* 0x100fe20000010863 */
[----:B-1----:R-:W-:Y:S01]  /*ad90*/  FMNMX.FTZ R87, R87, R14, !PT ;  /* 0x0000000e57577209 */ /* 0x002fe20007810000 */
[--C-:B------:R-:W-:Y:S02]  /*ada0*/  FFMA.FTZ R46, R248, c[0x0][0x23c], -R99.reuse ;  /* 0x00008f00f82e7a23 */ /* 0x100fe40000010863 */
[--C-:B------:R-:W-:Y:S01]  /*adb0*/  FFMA.FTZ R45, R250, c[0x0][0x23c], -R99.reuse ;  /* 0x00008f00fa2d7a23 */ /* 0x100fe20000010863 */
[----:B--2---:R-:W-:Y:S01]  /*adc0*/  FMNMX.FTZ R88, R12, R13, !PT ;  /* 0x0000000d0c587209 */ /* 0x004fe20007810000 */
[----:B------:R-:W1:Y:S01]  /*add0*/  SHFL.BFLY PT, R8, R87, 0x1, 0x1f ;  /* 0x0c201f0057087f89 */ /* 0x000e6200000e0000 */
[----:B------:R-:W2:Y:S01]  /*ade0*/  MUFU.EX2 R54, R54 ;  /* 0x0000003600367308 */ /* 0x000ea20000000800 */
[----:B---3--:R-:W-:Y:S01]  /*adf0*/  F2FP.BF16.PACK_AB R21, R56, R93 ;  /* 0x0000005d3815723e */ /* 0x008fe200000010ff */
[----:B------:R-:W-:Y:S01]  /*ae00*/  FFMA.FTZ R44, R252, c[0x0][0x23c], -R99 ;  /* 0x00008f00fc2c7a23 */ /* 0x000fe20000010863 */
[C---:B------:R-:W-:Y:S01]  /*ae10*/  FSETP.NEU.FTZ.AND P2, PT, R88.reuse, -INF , PT ;  /* 0xff8000005800780b */ /* 0x040fe20003f5d000 */
[----:B------:R-:W-:-:S02]  /*ae20*/  FMUL.FTZ R113, R88, c[0x0][0x23c] ;  /* 0x00008f0058717a20 */ /* 0x000fc40000410000 */
[--C-:B------:R-:W-:Y:S02]  /*ae30*/  FFMA.FTZ R43, R187, c[0x0][0x23c], -R99.reuse ;  /* 0x00008f00bb2b7a23 */ /* 0x100fe40000010863 */
[----:B------:R-:W3:Y:S01]  /*ae40*/  MUFU.EX2 R100, R100 ;  /* 0x0000006400647308 */ /* 0x000ee20000000800 */
[----:B------:R-:W-:Y:S01]  /*ae50*/  FSEL R113, R113, RZ, P2 ;  /* 0x000000ff71717208 */ /* 0x000fe20001000000 */
[--C-:B------:R-:W-:Y:S02]  /*ae60*/  FFMA.FTZ R124, R124, c[0x0][0x23c], -R99.reuse ;  /* 0x00008f007c7c7a23 */ /* 0x100fe40000010863 */
[----:B------:R-:W-:Y:S02]  /*ae70*/  FFMA.FTZ R3, R3, c[0x0][0x23c], -R99 ;  /* 0x00008f0003037a23 */ /* 0x000fe40000010863 */
[--C-:B------:R-:W-:Y:S01]  /*ae80*/  FFMA.FTZ R34, R4, c[0x0][0x23c], -R113.reuse ;  /* 0x00008f0004227a23 */ /* 0x100fe20000010871 */
[----:B------:R-:W-:Y:S01]  /*ae90*/  FSEL R4, R88, RZ, P2 ;  /* 0x000000ff58047208 */ /* 0x000fe20001000000 */
[--C-:B------:R-:W-:Y:S01]  /*aea0*/  FFMA.FTZ R33, R6, c[0x0][0x23c], -R113.reuse ;  /* 0x00008f0006217a23 */ /* 0x100fe20000010871 */
[----:B--2---:R-:W-:Y:S01]  /*aeb0*/  F2FP.BF16.PACK_AB R23, R54, R55 ;  /* 0x000000373617723e */ /* 0x004fe200000010ff */
[----:B------:R-:W-:Y:S01]  /*aec0*/  FFMA.FTZ R91, R28, c[0x0][0x23c], -R113 ;  /* 0x00008f001c5b7a23 */ /* 0x000fe20000010871 */
[----:B------:R-:W-:Y:S01]  /*aed0*/  MUFU.EX2 R53, R53 ;  /* 0x0000003500357308 */ /* 0x000fe20000000800 */
[----:B------:R-:W-:-:S02]  /*aee0*/  FADD.FTZ R4, R5, -R4 ;  /* 0x8000000405047221 */ /* 0x000fc40000010000 */
[--C-:B------:R-:W-:Y:S01]  /*aef0*/  FFMA.FTZ R32, R136, c[0x0][0x23c], -R113.reuse ;  /* 0x00008f0088207a23 */ /* 0x100fe20000010871 */
[----:B-1----:R-:W-:Y:S01]  /*af00*/  FMNMX.FTZ R87, R87, R8, !PT ;  /* 0x0000000857577209 */ /* 0x002fe20007810000 */
[--C-:B------:R-:W-:Y:S01]  /*af10*/  FFMA.FTZ R30, R104, c[0x0][0x23c], -R113.reuse ;  /* 0x00008f00681e7a23 */ /* 0x100fe20000010871 */
[----:B------:R-:W1:Y:S01]  /*af20*/  LDSM.16.MT88.4 R8, [R231+0x4000] ;  /* 0x00400000e708783b */ /* 0x000e620000004200 */
[--C-:B------:R-:W-:Y:S01]  /*af30*/  FFMA.FTZ R31, R172, c[0x0][0x23c], -R113.reuse ;  /* 0x00008f00ac1f7a23 */ /* 0x100fe20000010871 */
[C---:B------:R-:W-:Y:S01]  /*af40*/  FSETP.NEU.FTZ.AND P1, PT, R87.reuse, -INF , PT ;  /* 0xff8000005700780b */ /* 0x040fe20003f3d000 */
[C---:B------:R-:W-:Y:S01]  /*af50*/  FMUL.FTZ R102, R87.reuse, c[0x0][0x23c] ;  /* 0x00008f0057667a20 */ /* 0x040fe20000410000 */
[----:B------:R-:W-:Y:S01]  /*af60*/  MUFU.EX2 R91, R91 ;  /* 0x0000005b005b7308 */ /* 0x000fe20000000800 */
[--C-:B------:R-:W-:Y:S01]  /*af70*/  FFMA.FTZ R29, R174, c[0x0][0x23c], -R113.reuse ;  /* 0x00008f00ae1d7a23 */ /* 0x100fe20000010871 */
[----:B------:R-:W-:Y:S01]  /*af80*/  FSEL R6, R87, RZ, P1 ;  /* 0x000000ff57067208 */ /* 0x000fe20000800000 */
[----:B------:R-:W-:Y:S01]  /*af90*/  FFMA.FTZ R28, R186, c[0x0][0x23c], -R113 ;  /* 0x00008f00ba1c7a23 */ /* 0x000fe20000010871 */
[----:B------:R-:W-:Y:S01]  /*afa0*/  FSEL R102, R102, RZ, P1 ;  /* 0x000000ff66667208 */ /* 0x000fe20000800000 */
[----:B---3--:R-:W-:-:S02]  /*afb0*/  FMUL.FTZ R198, R198, R100 ;  /* 0x00000064c6c67220 */ /* 0x008fc40000410000 */
[----:B------:R-:W-:Y:S01]  /*afc0*/  FADD.FTZ R6, R7, -R6 ;  /* 0x8000000607067221 */ /* 0x000fe20000010000 */
[----:B------:R-:W2:Y:S01]  /*afd0*/  MUFU.EX2 R34, R34 ;  /* 0x0000002200227308 */ /* 0x000ea20000000800 */
[--C-:B------:R-:W-:Y:S02]  /*afe0*/  FFMA.FTZ R27, R97, c[0x0][0x23c], -R102.reuse ;  /* 0x00008f00611b7a23 */ /* 0x100fe40000010866 */
[----:B------:R-:W-:Y:S02]  /*aff0*/  FMUL.FTZ R97, R4, c[0x0][0x23c] ;  /* 0x00008f0004617a20 */ /* 0x000fe40000410000 */
[----:B------:R-:W-:Y:S02]  /*b000*/  FMUL.FTZ R96, R6, c[0x0][0x23c] ;  /* 0x00008f0006607a20 */ /* 0x000fe40000410000 */
[----:B------:R-:W3:Y:S01]  /*b010*/  LDSM.16.MT88.4 R4, [R230+0x4000] ;  /* 0x00400000e604783b */ /* 0x000ee20000004200 */
[--C-:B------:R-:W-:Y:S01]  /*b020*/  FFMA.FTZ R92, R25, c[0x0][0x23c], -R102.reuse ;  /* 0x00008f00195c7a23 */ /* 0x100fe20000010866 */
[----:B------:R-:W-:Y:S01]  /*b030*/  MUFU.EX2 R33, R33 ;  /* 0x0000002100217308 */ /* 0x000fe20000000800 */
[----:B------:R-:W-:-:S02]  /*b040*/  FFMA.FTZ R26, R163, c[0x0][0x23c], -R102 ;  /* 0x00008f00a31a7a23 */ /* 0x000fc40000010866 */
[--C-:B------:R-:W-:Y:S02]  /*b050*/  FFMA.FTZ R25, R165, c[0x0][0x23c], -R102.reuse ;  /* 0x00008f00a5197a23 */ /* 0x100fe40000010866 */
[--C-:B------:R-:W-:Y:S01]  /*b060*/  FFMA.FTZ R103, R103, c[0x0][0x23c], -R102.reuse ;  /* 0x00008f0067677a23 */ /* 0x100fe20000010866 */
[----:B--2---:R-:W-:Y:S02]  /*b070*/  F2FP.BF16.PACK_AB R12, R34, R91 ;  /* 0x0000005b220c723e */ /* 0x004fe400000010ff */
[----:B------:R-:W2:Y:S01]  /*b080*/  MUFU.EX2 R32, R32 ;  /* 0x0000002000207308 */ /* 0x000ea20000000800 */
[--C-:B------:R-:W-:Y:S02]  /*b090*/  FFMA.FTZ R104, R115, c[0x0][0x23c], -R102.reuse ;  /* 0x00008f0073687a23 */ /* 0x100fe40000010866 */
[--C-:B------:R-:W-:Y:S02]  /*b0a0*/  FFMA.FTZ R108, R117, c[0x0][0x23c], -R102.reuse ;  /* 0x00008f00756c7a23 */ /* 0x100fe40000010866 */
[----:B------:R-:W-:-:S02]  /*b0b0*/  FFMA.FTZ R109, R109, c[0x0][0x23c], -R102 ;  /* 0x00008f006d6d7a23 */ /* 0x000fc40000010866 */
[-C--:B------:R-:W-:Y:S01]  /*b0c0*/  FMUL.FTZ R199, R199, R100.reuse ;  /* 0x00000064c7c77220 */ /* 0x080fe20000410000 */
[----:B------:R-:W-:Y:S01]  /*b0d0*/  MUFU.EX2 R92, R92 ;  /* 0x0000005c005c7308 */ /* 0x000fe20000000800 */
[-C--:B------:R-:W-:Y:S02]  /*b0e0*/  FMUL.FTZ R194, R194, R100.reuse ;  /* 0x00000064c2c27220 */ /* 0x080fe40000410000 */
[-C--:B------:R-:W-:Y:S02]  /*b0f0*/  FMUL.FTZ R195, R195, R100.reuse ;  /* 0x00000064c3c37220 */ /* 0x080fe40000410000 */
[-C--:B------:R-:W-:Y:S02]  /*b100*/  FMUL.FTZ R206, R206, R100.reuse ;  /* 0x00000064cece7220 */ /* 0x080fe40000410000 */
[-C--:B------:R-:W-:Y:S01]  /*b110*/  FMUL.FTZ R207, R207, R100.reuse ;  /* 0x00000064cfcf7220 */ /* 0x080fe20000410000 */
[----:B------:R-:W4:Y:S01]  /*b120*/  MUFU.EX2 R27, R27 ;  /* 0x0000001b001b7308 */ /* 0x000f220000000800 */
[----:B--2---:R-:W-:Y:S01]  /*b130*/  F2FP.BF16.PACK_AB R14, R32, R33 ;  /* 0x00000021200e723e */ /* 0x004fe200000010ff */
[----:B------:R-:W-:-:S02]  /*b140*/  FMUL.FTZ R202, R202, R100 ;  /* 0x00000064caca7220 */ /* 0x000fc40000410000 */
[----:B------:R-:W-:Y:S02]  /*b150*/  FMUL.FTZ R203, R203, R100 ;  /* 0x00000064cbcb7220 */ /* 0x000fe40000410000 */
[C---:B-1----:R-:W-:Y:S01]  /*b160*/  HMMA.16816.F32.BF16 R204, R20.reuse, R8, R204 ;  /* 0x0000000814cc723c */ /* 0x042fe200000418cc */
[--C-:B------:R-:W-:Y:S01]  /*b170*/  FFMA.FTZ R115, R126, c[0x0][0x23c], -R113.reuse ;  /* 0x00008f007e737a23 */ /* 0x100fe20000010871 */
[----:B------:R-:W-:Y:S01]  /*b180*/  MUFU.EX2 R26, R26 ;  /* 0x0000001a001a7308 */ /* 0x000fe20000000800 */
[--C-:B------:R-:W-:Y:S02]  /*b190*/  FFMA.FTZ R117, R122, c[0x0][0x23c], -R113.reuse ;  /* 0x00008f007a757a23 */ /* 0x100fe40000010871 */
[--C-:B------:R-:W-:Y:S02]  /*b1a0*/  FFMA.FTZ R114, R114, c[0x0][0x23c], -R113.reuse ;  /* 0x00008f0072727a23 */ /* 0x100fe40000010871 */
[----:B------:R-:W-:Y:S01]  /*b1b0*/  FFMA.FTZ R120, R120, c[0x0][0x23c], -R113 ;  /* 0x00008f0078787a23 */ /* 0x000fe20000010871 */
[----:B---3--:R-:W-:Y:S01]  /*b1c0*/  HMMA.16816.F32.BF16 R196, R20, R4, R196 ;  /* 0x0000000414c4723c */ /* 0x008fe200000418c4 */
[--C-:B------:R-:W-:Y:S01]  /*b1d0*/  FFMA.FTZ R122, R161, c[0x0][0x23c], -R102.reuse ;  /* 0x00008f00a17a7a23 */ /* 0x100fe20000010866 */
[----:B------:R-:W1:Y:S01]  /*b1e0*/  MUFU.EX2 R25, R25 ;  /* 0x0000001900197308 */ /* 0x000e620000000800 */
[----:B----4-:R-:W-:Y:S01]  /*b1f0*/  F2FP.BF16.PACK_AB R13, R27, R92 ;  /* 0x0000005c1b0d723e */ /* 0x010fe200000010ff */
[----:B------:R-:W-:-:S02]  /*b200*/  FFMA.FTZ R121, R121, c[0x0][0x23c], -R102 ;  /* 0x00008f0079797a23 */ /* 0x000fc40000010866 */
[--C-:B------:R-:W-:Y:S02]  /*b210*/  FFMA.FTZ R126, R155, c[0x0][0x23c], -R102.reuse ;  /* 0x00008f009b7e7a23 */ /* 0x100fe40000010866 */
[C---:B------:R-:W-:Y:S01]  /*b220*/  HMMA.16816.F32.BF16 R192, R20.reuse, R6, R192 ;  /* 0x0000000614c0723c */ /* 0x040fe200000418c0 */
[--C-:B------:R-:W-:Y:S01]  /*b230*/  FFMA.FTZ R141, R153, c[0x0][0x23c], -R102.reuse ;  /* 0x00008f00998d7a23 */ /* 0x100fe20000010866 */
[----:B------:R-:W2:Y:S01]  /*b240*/  MUFU.EX2 R97, R97 ;  /* 0x0000006100617308 */ /* 0x000ea20000000800 */
[--C-:B------:R-:W-:Y:S02]  /*b250*/  FFMA.FTZ R153, R148, c[0x0][0x23c], -R113.reuse ;  /* 0x00008f0094997a23 */ /* 0x100fe40000010871 */
[--C-:B------:R-:W-:Y:S02]  /*b260*/  FFMA.FTZ R140, R150, c[0x0][0x23c], -R113.reuse ;  /* 0x00008f00968c7a23 */ /* 0x100fe40000010871 */
[--C-:B------:R-:W-:Y:S01]  /*b270*/  FFMA.FTZ R148, R152, c[0x0][0x23c], -R113.reuse ;  /* 0x00008f0098947a23 */ /* 0x100fe20000010871 */
[----:B------:R-:W-:Y:S01]  /*b280*/  HMMA.16816.F32.BF16 R200, R20, R10, R200 ;  /* 0x0000000a14c8723c */ /* 0x000fe200000418c8 */
[----:B------:R-:W-:Y:S01]  /*b290*/  FFMA.FTZ R155, R160, c[0x0][0x23c], -R113 ;  /* 0x00008f00a09b7a23 */ /* 0x000fe20000010871 */
[----:B------:R-:W3:Y:S01]  /*b2a0*/  MUFU.EX2 R96, R96 ;  /* 0x0000006000607308 */ /* 0x000ee20000000800 */
[----:B-1----:R-:W-:Y:S01]  /*b2b0*/  F2FP.BF16.PACK_AB R15, R25, R26 ;  /* 0x0000001a190f723e */ /* 0x002fe200000010ff */
[----:B------:R-:W-:-:S02]  /*b2c0*/  FFMA.FTZ R147, R147, c[0x0][0x23c], -R102 ;  /* 0x00008f0093937a23 */ /* 0x000fc40000010866 */
[--C-:B------:R-:W-:Y:S01]  /*b2d0*/  FFMA.FTZ R150, R139, c[0x0][0x23c], -R102.reuse ;  /* 0x00008f008b967a23 */ /* 0x100fe20000010866 */
[----:B------:R-:W-:Y:S01]  /*b2e0*/  F2FP.BF16.PACK_AB R20, R83, R84 ;  /* 0x000000545314723e */ /* 0x000fe200000010ff */
[----:B------:R-:W-:Y:S01]  /*b2f0*/  FFMA.FTZ R137, R137, c[0x0][0x23c], -R102 ;  /* 0x00008f0089897a23 */ /* 0x000fe20000010866 */
[----:B------:R-:W-:Y:S01]  /*b300*/  F2FP.BF16.PACK_AB R22, R81, R82 ;  /* 0x000000525116723e */ /* 0x000fe200000010ff */
[-C--:B--2---:R-:W-:Y:S01]  /*b310*/  FMUL.FTZ R220, R220, R97.reuse ;  /* 0x00000061dcdc7220 */ /* 0x084fe20000410000 */
[----:B------:R-:W-:Y:S01]  /*b320*/  MUFU.EX2 R31, R31 ;  /* 0x0000001f001f7308 */ /* 0x000fe20000000800 */
[-C--:B------:R-:W-:Y:S02]  /*b330*/  FMUL.FTZ R221, R221, R97.reuse ;  /* 0x00000061dddd7220 */ /* 0x080fe40000410000 */
[-C--:B------:R-:W-:Y:S02]  /*b340*/  FMUL.FTZ R216, R216, R97.reuse ;  /* 0x00000061d8d87220 */ /* 0x080fe40000410000 */
[----:B------:R-:W-:-:S02]  /*b350*/  FMUL.FTZ R217, R217, R97 ;  /* 0x00000061d9d97220 */ /* 0x000fc40000410000 */
[-C--:B---3--:R-:W-:Y:S01]  /*b360*/  FMUL.FTZ R222, R222, R96.reuse ;  /* 0x00000060dede7220 */ /* 0x088fe20000410000 */
[----:B------:R-:W1:Y:S01]  /*b370*/  MUFU.EX2 R30, R30 ;  /* 0x0000001e001e7308 */ /* 0x000e620000000800 */
[-C--:B------:R-:W-:Y:S02]  /*b380*/  FMUL.FTZ R223, R223, R96.reuse ;  /* 0x00000060dfdf7220 */ /* 0x080fe40000410000 */
[-C--:B------:R-:W-:Y:S02]  /*b390*/  FMUL.FTZ R218, R218, R96.reuse ;  /* 0x00000060dada7220 */ /* 0x080fe40000410000 */
[-C--:B------:R-:W-:Y:S02]  /*b3a0*/  FMUL.FTZ R219, R219, R96.reuse ;  /* 0x00000060dbdb7220 */ /* 0x080fe40000410000 */
[-C--:B------:R-:W-:Y:S01]  /*b3b0*/  FMUL.FTZ R212, R212, R97.reuse ;  /* 0x00000061d4d47220 */ /* 0x080fe20000410000 */
[----:B------:R-:W-:Y:S01]  /*b3c0*/  HMMA.16816.F32.BF16 R220, R12, R8, R220 ;  /* 0x000000080cdc723c */ /* 0x000fe200000418dc */
[----:B------:R-:W-:Y:S01]  /*b3d0*/  FMUL.FTZ R213, R213, R97 ;  /* 0x00000061d5d57220 */ /* 0x000fe20000410000 */
[----:B------:R-:W-:Y:S01]  /*b3e0*/  MUFU.EX2 R29, R29 ;  /* 0x0000001d001d7308 */ /* 0x000fe20000000800 */
[----:B------:R-:W-:-:S02]  /*b3f0*/  FMUL.FTZ R214, R214, R96 ;  /* 0x00000060d6d67220 */ /* 0x000fc40000410000 */
[-C--:B------:R-:W-:Y:S02]  /*b400*/  FMUL.FTZ R215, R215, R96.reuse ;  /* 0x00000060d7d77220 */ /* 0x080fe40000410000 */
[-C--:B------:R-:W-:Y:S01]  /*b410*/  FMUL.FTZ R208, R208, R97.reuse ;  /* 0x00000061d0d07220 */ /* 0x080fe20000410000 */
[C---:B------:R-:W-:Y:S01]  /*b420*/  HMMA.16816.F32.BF16 R216, R12.reuse, R10, R216 ;  /* 0x0000000a0cd8723c */ /* 0x040fe200000418d8 */
[----:B------:R-:W-:Y:S01]  /*b430*/  FMUL.FTZ R209, R209, R97 ;  /* 0x00000061d1d17220 */ /* 0x000fe20000410000 */
[----:B------:R-:W2:Y:S01]  /*b440*/  MUFU.EX2 R28, R28 ;  /* 0x0000001c001c7308 */ /* 0x000ea20000000800 */
[-C--:B------:R-:W-:Y:S01]  /*b450*/  FMUL.FTZ R210, R210, R96.reuse ;  /* 0x00000060d2d27220 */ /* 0x080fe20000410000 */
[----:B------:R-:W-:Y:S01]  /*b460*/  LDSM.16.MT88.4 R8, [R231+0x4800] ;  /* 0x00480000e708783b */ /* 0x000fe20000004200 */
[----:B------:R-:W-:Y:S02]  /*b470*/  FMUL.FTZ R211, R211, R96 ;  /* 0x00000060d3d37220 */ /* 0x000fe40000410000 */
[----:B------:R-:W-:Y:S01]  /*b480*/  FFMA.FTZ R152, R151, c[0x0][0x23c], -R102 ;  /* 0x00008f0097987a23 */ /* 0x000fe20000010866 */
[----:B------:R-:W-:Y:S01]  /*b490*/  HMMA.16816.F32.BF16 R212, R12, R4, R212 ;  /* 0x000000040cd4723c */ /* 0x000fe200000418d4 */
[--C-:B------:R-:W-:Y:S01]  /*b4a0*/  FFMA.FTZ R151, R146, c[0x0][0x23c], -R113.reuse ;  /* 0x00008f0092977a23 */ /* 0x100fe20000010871 */
[----:B------:R-:W-:Y:S01]  /*b4b0*/  MUFU.EX2 R103, R103 ;  /* 0x0000006700677308 */ /* 0x000fe20000000800 */
[----:B------:R-:W-:-:S02]  /*b4c0*/  FFMA.FTZ R161, R154, c[0x0][0x23c], -R113 ;  /* 0x00008f009aa17a23 */ /* 0x000fc40000010871 */
[--C-:B------:R-:W-:Y:S02]  /*b4d0*/  FFMA.FTZ R146, R135, c[0x0][0x23c], -R102.reuse ;  /* 0x00008f0087927a23 */ /* 0x100fe40000010866 */
[----:B-1----:R-:W-:Y:S01]  /*b4e0*/  F2FP.BF16.PACK_AB R4, R30, R31 ;  /* 0x0000001f1e04723e */ /* 0x002fe200000010ff */
[----:B------:R-:W-:Y:S01]  /*b4f0*/  HMMA.16816.F32.BF16 R208, R12, R6, R208 ;  /* 0x000000060cd0723c */ /* 0x000fe200000418d0 */
[----:B------:R-:W1:Y:S01]  /*b500*/  LDSM.16.MT88.4 R12, [R230+0x4400] ;  /* 0x00440000e60c783b */ /* 0x000e620000004200 */
[----:B------:R-:W3:Y:S01]  /*b510*/  MUFU.EX2 R104, R104 ;  /* 0x0000006800687308 */ /* 0x000ee20000000800 */
[--C-:B------:R-:W-:Y:S02]  /*b520*/  FFMA.FTZ R134, R134, c[0x0][0x23c], -R113.reuse ;  /* 0x00008f0086867a23 */ /* 0x100fe40000010871 */
[----:B------:R-:W-:Y:S02]  /*b530*/  FFMA.FTZ R142, R142, c[0x0][0x23c], -R113 ;  /* 0x00008f008e8e7a23 */ /* 0x000fe40000010871 */
[----:B--2---:R-:W-:Y:S01]  /*b540*/  F2FP.BF16.PACK_AB R6, R28, R29 ;  /* 0x0000001d1c06723e */ /* 0x004fe200000010ff */
[----:B------:R-:W-:-:S02]  /*b550*/  FFMA.FTZ R129, R129, c[0x0][0x23c], -R102 ;  /* 0x00008f0081817a23 */ /* 0x000fc40000010866 */
[----:B------:R-:W-:Y:S01]  /*b560*/  MUFU.EX2 R108, R108 ;  /* 0x0000006c006c7308 */ /* 0x000fe20000000800 */
[--C-:B------:R-:W-:Y:S02]  /*b570*/  FFMA.FTZ R135, R145, c[0x0][0x23c], -R102.reuse ;  /* 0x00008f0091877a23 */ /* 0x100fe40000010866 */
[----:B------:R-:W-:Y:S02]  /*b580*/  FFMA.FTZ R154, R143, c[0x0][0x23c], -R102 ;  /* 0x00008f008f9a7a23 */ /* 0x000fe40000010866 */
[----:B------:R-:W-:Y:S02]  /*b590*/  FFMA.FTZ R160, R162, c[0x0][0x23c], -R99 ;  /* 0x00008f00a2a07a23 */ /* 0x000fe40000010863 */
[--C-:B------:R-:W-:Y:S01]  /*b5a0*/  FFMA.FTZ R143, R130, c[0x0][0x23c], -R113.reuse ;  /* 0x00008f00828f7a23 */ /* 0x100fe20000010871 */
[----:B------:R-:W2:Y:S01]  /*b5b0*/  MUFU.EX2 R109, R109 ;  /* 0x0000006d006d7308 */ /* 0x000ea20000000800 */
[----:B---3--:R-:W-:Y:S01]  /*b5c0*/  F2FP.BF16.PACK_AB R5, R104, R103 ;  /* 0x000000676805723e */ /* 0x008fe200000010ff */
[----:B------:R-:W-:-:S02]  /*b5d0*/  FFMA.FTZ R145, R164, c[0x0][0x23c], -R113 ;  /* 0x00008f00a4917a23 */ /* 0x000fc40000010871 */
[--C-:B------:R-:W-:Y:S02]  /*b5e0*/  FFMA.FTZ R162, R127, c[0x0][0x23c], -R102.reuse ;  /* 0x00008f007fa27a23 */ /* 0x100fe40000010866 */
[--C-:B------:R-:W-:Y:S02]  /*b5f0*/  FFMA.FTZ R128, R128, c[0x0][0x23c], -R113.reuse ;  /* 0x00008f0080807a23 */ /* 0x100fe40000010871 */
[----:B------:R-:W3:Y:S01]  /*b600*/  MUFU.EX2 R52, R52 ;  /* 0x0000003400347308 */ /* 0x000ee20000000800 */
[----:B------:R-:W-:Y:S02]  /*b610*/  FFMA.FTZ R130, R166, c[0x0][0x23c], -R113 ;  /* 0x00008f00a6827a23 */ /* 0x000fe40000010871 */
[--C-:B------:R-:W-:Y:S02]  /*b620*/  FFMA.FTZ R131, R131, c[0x0][0x23c], -R102.reuse ;  /* 0x00008f0083837a23 */ /* 0x100fe40000010866 */
[--C-:B------:R-:W-:Y:S02]  /*b630*/  FFMA.FTZ R127, R159, c[0x0][0x23c], -R102.reuse ;  /* 0x00008f009f7f7a23 */ /* 0x100fe40000010866 */
[----:B------:R-:W-:Y:S01]  /*b640*/  FFMA.FTZ R164, R157, c[0x0][0x23c], -R102 ;  /* 0x00008f009da47a23 */ /* 0x000fe20000010866 */
[----:B--2---:R-:W-:Y:S01]  /*b650*/  F2FP.BF16.PACK_AB R7, R109, R108 ;  /* 0x0000006c6d07723e */ /* 0x004fe200000010ff */
[----:B------:R-:W-:Y:S01]  /*b660*/  MUFU.EX2 R51, R51 ;  /* 0x0000003300337308 */ /* 0x000fe20000000800 */
[----:B------:R-:W-:-:S02]  /*b670*/  FFMA.FTZ R93, R183, R100, R93 ;  /* 0x00000064b75d7223 */ /* 0x000fc4000001005d */
[----:B------:R-:W-:Y:S02]  /*b680*/  FFMA.FTZ R91, R180, R97, R91 ;  /* 0x00000061b45b7223 */ /* 0x000fe4000001005b */
[----:B------:R-:W-:Y:S01]  /*b690*/  FFMA.FTZ R92, R185, R96, R92 ;  /* 0x00000060b95c7223 */ /* 0x000fe2000001005c */
[C---:B------:R-:W-:Y:S01]  /*b6a0*/  HMMA.16816.F32.BF16 R220, R4.reuse, R16, R220 ;  /* 0x0000001004dc723c */ /* 0x040fe200000418dc */
[----:B---3--:R-:W-:Y:S01]  /*b6b0*/  F2FP.BF16.PACK_AB R21, R52, R53 ;  /* 0x000000353415723e */ /* 0x008fe200000010ff */
[----:B------:R-:W2:Y:S01]  /*b6c0*/  MUFU.EX2 R50, R50 ;  /* 0x0000003200327308 */ /* 0x000ea20000000800 */
[----:B------:R-:W-:Y:S02]  /*b6d0*/  FADD.FTZ R56, R56, R93 ;  /* 0x0000005d38387221 */ /* 0x000fe40000010000 */
[----:B------:R-:W-:Y:S02]  /*b6e0*/  FADD.FTZ R34, R34, R91 ;  /* 0x0000005b22227221 */ /* 0x000fe40000010000 */
[----:B------:R-:W-:Y:S01]  /*b6f0*/  FADD.FTZ R27, R27, R92 ;  /* 0x0000005c1b1b7221 */ /* 0x000fe20000010000 */
[----:B------:R-:W-:Y:S01]  /*b700*/  HMMA.16816.F32.BF16 R216, R4, R18, R216 ;  /* 0x0000001204d8723c */ /* 0x000fe200000418d8 */
[----:B------:R-:W-:Y:S01]  /*b710*/  FADD.FTZ R55, R55, R56 ;  /* 0x0000003837377221 */ /* 0x000fe20000010000 */
[----:B------:R-:W-:Y:S01]  /*b720*/  MUFU.EX2 R114, R114 ;  /* 0x0000007200727308 */ /* 0x000fe20000000800 */
[----:B------:R-:W-:-:S02]  /*b730*/  FADD.FTZ R33, R33, R34 ;  /* 0x0000002221217221 */ /* 0x000fc40000010000 */
[----:B------:R-:W-:Y:S02]  /*b740*/  FADD.FTZ R26, R26, R27 ;  /* 0x0000001b1a1a7221 */ /* 0x000fe40000010000 */
[----:B------:R-:W-:Y:S01]  /*b750*/  FADD.FTZ R54, R54, R55 ;  /* 0x0000003736367221 */ /* 0x000fe20000010000 */
[C---:B-1----:R-:W-:Y:S01]  /*b760*/  HMMA.16816.F32.BF16 R212, R4.reuse, R12, R212 ;  /* 0x0000000c04d4723c */ /* 0x042fe200000418d4 */
[----:B------:R-:W-:Y:S01]  /*b770*/  FADD.FTZ R32, R32, R33 ;  /* 0x0000002120207221 */ /* 0x000fe20000010000 */
[----:B------:R-:W1:Y:S01]  /*b780*/  MUFU.EX2 R115, R115 ;  /* 0x0000007300737308 */ /* 0x000e620000000800 */
[----:B--2---:R-:W-:Y:S01]  /*b790*/  F2FP.BF16.PACK_AB R23, R50, R51 ;  /* 0x000000333217723e */ /* 0x004fe200000010ff */
[----:B------:R-:W-:Y:S02]  /*b7a0*/  FADD.FTZ R26, R25, R26 ;  /* 0x0000001a191a7221 */ /* 0x000fe40000010000 */
[----:B------:R-:W-:Y:S02]  /*b7b0*/  FFMA.FTZ R136, R236, c[0x0][0x23c], -R99 ;  /* 0x00008f00ec887a23 */ /* 0x000fe40000010863 */
[----:B------:R-:W-:Y:S01]  /*b7c0*/  HMMA.16816.F32.BF16 R208, R4, R14, R208 ;  /* 0x0000000e04d0723c */ /* 0x000fe200000418d0 */
[----:B------:R-:W2:Y:S01]  /*b7d0*/  LDSM.16.MT88.4 R4, [R230+0x4800] ;  /* 0x00480000e604783b */ /* 0x000ea20000004200 */
[----:B------:R-:W-:Y:S01]  /*b7e0*/  MUFU.EX2 R117, R117 ;  /* 0x0000007500757308 */ /* 0x000fe20000000800 */
[----:B------:R-:W-:-:S02]  /*b7f0*/  FADD.FTZ R84, R84, R85 ;  /* 0x0000005554547221 */ /* 0x000fc40000010000 */
[----:B------:R-:W-:Y:S02]  /*b800*/  FADD.FTZ R53, R53, R54 ;  /* 0x0000003635357221 */ /* 0x000fe40000010000 */
[----:B------:R-:W-:Y:S01]  /*b810*/  FADD.FTZ R31, R31, R32 ;  /* 0x000000201f1f7221 */ /* 0x000fe20000010000 */
[C---:B------:R-:W-:Y:S01]  /*b820*/  HMMA.16816.F32.BF16 R196, R20.reuse, R12, R196 ;  /* 0x0000000c14c4723c */ /* 0x040fe200000418c4 */
[----:B------:R-:W-:Y:S01]  /*b830*/  FADD.FTZ R103, R103, R26 ;  /* 0x0000001a67677221 */ /* 0x000fe20000010000 */
[----:B------:R-:W3:Y:S01]  /*b840*/  MUFU.EX2 R120, R120 ;  /* 0x0000007800787308 */ /* 0x000ee20000000800 */
[----:B------:R-:W-:Y:S02]  /*b850*/  FADD.FTZ R83, R83, R84 ;  /* 0x0000005453537221 */ /* 0x000fe40000010000 */
[----:B------:R-:W-:Y:S02]  /*b860*/  FADD.FTZ R52, R52, R53 ;  /* 0x0000003534347221 */ /* 0x000fe40000010000 */
[----:B-1----:R-:W-:Y:S01]  /*b870*/  F2FP.BF16.PACK_AB R12, R115, R114 ;  /* 0x00000072730c723e */ /* 0x002fe200000010ff */
[----:B------:R-:W-:Y:S01]  /*b880*/  HMMA.16816.F32.BF16 R192, R20, R14, R192 ;  /* 0x0000000e14c0723c */ /* 0x000fe200000418c0 */
[----:B------:R-:W-:Y:S01]  /*b890*/  FADD.FTZ R30, R30, R31 ;  /* 0x0000001f1e1e7221 */ /* 0x000fe20000010000 */
[----:B------:R-:W-:Y:S01]  /*b8a0*/  MUFU.EX2 R122, R122 ;  /* 0x0000007a007a7308 */ /* 0x000fe20000000800 */
[----:B------:R-:W-:-:S02]  /*b8b0*/  FADD.FTZ R103, R104, R103 ;  /* 0x0000006768677221 */ /* 0x000fc40000010000 */
[----:B------:R-:W-:Y:S02]  /*b8c0*/  FADD.FTZ R82, R82, R83 ;  /* 0x0000005352527221 */ /* 0x000fe40000010000 */
[----:B------:R-:W-:Y:S01]  /*b8d0*/  FADD.FTZ R51, R51, R52 ;  /* 0x0000003433337221 */ /* 0x000fe20000010000 */
[C---:B------:R-:W-:Y:S01]  /*b8e0*/  HMMA.16816.F32.BF16 R204, R20.reuse, R16, R204 ;  /* 0x0000001014cc723c */ /* 0x040fe200000418cc */
[----:B------:R-:W-:Y:S01]  /*b8f0*/  FADD.FTZ R29, R29, R30 ;  /* 0x0000001e1d1d7221 */ /* 0x000fe20000010000 */
[----:B------:R-:W1:Y:S01]  /*b900*/  MUFU.EX2 R121, R121 ;  /* 0x0000007900797308 */ /* 0x000e620000000800 */
[----:B---3--:R-:W-:Y:S01]  /*b910*/  F2FP.BF16.PACK_AB R14, R120, R117 ;  /* 0x00000075780e723e */ /* 0x008fe200000010ff */
[----:B------:R-:W-:Y:S02]  /*b920*/  FADD.FTZ R108, R108, R103 ;  /* 0x000000676c6c7221 */ /* 0x000fe40000010000 */
[----:B------:R-:W-:Y:S02]  /*b930*/  FADD.FTZ R81, R81, R82 ;  /* 0x0000005251517221 */ /* 0x000fe40000010000 */
[----:B------:R-:W-:Y:S01]  /*b940*/  HMMA.16816.F32.BF16 R200, R20, R18, R200 ;  /* 0x0000001214c8723c */ /* 0x000fe200000418c8 */
[----:B------:R-:W3:Y:S01]  /*b950*/  LDSM.16.MT88.4 R16, [R231+0x4c00] ;  /* 0x004c0000e710783b */ /* 0x000ee20000004200 */
[----:B------:R-:W-:Y:S01]  /*b960*/  MUFU.EX2 R126, R126 ;  /* 0x0000007e007e7308 */ /* 0x000fe20000000800 */
[----:B------:R-:W-:-:S02]  /*b970*/  FADD.FTZ R50, R50, R51 ;  /* 0x0000003332327221 */ /* 0x000fc40000010000 */
[----:B------:R-:W-:Y:S02]  /*b980*/  FADD.FTZ R29, R28, R29 ;  /* 0x0000001d1c1d7221 */ /* 0x000fe40000010000 */
[----:B------:R-:W-:Y:S01]  /*b990*/  F2FP.BF16.PACK_AB R20, R79, R80 ;  /* 0x000000504f14723e */ /* 0x000fe200000010ff */
[----:B------:R-:W-:Y:S01]  /*b9a0*/  FADD.FTZ R109, R109, R108 ;  /* 0x0000006c6d6d7221 */ /* 0x000fe20000010000 */
[----:B------:R-:W-:Y:S01]  /*b9b0*/  F2FP.BF16.PACK_AB R22, R77, R78 ;  /* 0x0000004e4d16723e */ /* 0x000fe200000010ff */
[----:B------:R-:W4:Y:S01]  /*b9c0*/  MUFU.EX2 R141, R141 ;  /* 0x0000008d008d7308 */ /* 0x000f220000000800 */
[----:B-1----:R-:W-:Y:S01]  /*b9d0*/  F2FP.BF16.PACK_AB R13, R121, R122 ;  /* 0x0000007a790d723e */ /* 0x002fe200000010ff */
[----:B------:R-:W-:Y:S02]  /*b9e0*/  FADD.FTZ R80, R80, R81 ;  /* 0x0000005150507221 */ /* 0x000fe40000010000 */
[----:B------:R-:W-:Y:S02]  /*b9f0*/  FADD.FTZ R114, R114, R29 ;  /* 0x0000001d72727221 */ /* 0x000fe40000010000 */
[----:B------:R-:W-:-:S02]  /*ba00*/  FADD.FTZ R122, R122, R109 ;  /* 0x0000006d7a7a7221 */ /* 0x000fc40000010000 */
[----:B------:R-:W1:Y:S01]  /*ba10*/  MUFU.EX2 R48, R48 ;  /* 0x0000003000307308 */ /* 0x000e620000000800 */
[----:B------:R-:W-:Y:S02]  /*ba20*/  FADD.FTZ R79, R79, R80 ;  /* 0x000000504f4f7221 */ /* 0x000fe40000010000 */
[----:B------:R-:W-:Y:S02]  /*ba30*/  FADD.FTZ R114, R115, R114 ;  /* 0x0000007273727221 */ /* 0x000fe40000010000 */
[----:B------:R-:W-:Y:S02]  /*ba40*/  FADD.FTZ R121, R121, R122 ;  /* 0x0000007a79797221 */ /* 0x000fe40000010000 */
[--C-:B------:R-:W-:Y:S01]  /*ba50*/  FFMA.FTZ R157, R138, c[0x0][0x23c], -R113.reuse ;  /* 0x00008f008a9d7a23 */ /* 0x100fe20000010871 */
[----:B----4-:R-:W-:Y:S01]  /*ba60*/  F2FP.BF16.PACK_AB R15, R141, R126 ;  /* 0x0000007e8d0f723e */ /* 0x010fe200000010ff */
[----:B------:R-:W-:Y:S01]  /*ba70*/  MUFU.EX2 R47, R47 ;  /* 0x0000002f002f7308 */ /* 0x000fe20000000800 */
[----:B------:R-:W-:-:S02]  /*ba80*/  FFMA.FTZ R138, R158, c[0x0][0x23c], -R113 ;  /* 0x00008f009e8a7a23 */ /* 0x000fc40000010871 */
[----:B------:R-:W-:Y:S02]  /*ba90*/  FFMA.FTZ R159, R144, c[0x0][0x23c], -R113 ;  /* 0x00008f00909f7a23 */ /* 0x000fe40000010871 */
[----:B------:R-:W-:Y:S01]  /*baa0*/  FFMA.FTZ R158, R119, c[0x0][0x23c], -R102 ;  /* 0x00008f00779e7a23 */ /* 0x000fe20000010866 */
[C---:B------:R-:W-:Y:S01]  /*bab0*/  HMMA.16816.F32.BF16 R220, R12.reuse, R8, R220 ;  /* 0x000000080cdc723c */ /* 0x040fe200000418dc */
[----:B-1----:R-:W-:Y:S01]  /*bac0*/  F2FP.BF16.PACK_AB R21, R48, R49 ;  /* 0x000000313015723e */ /* 0x002fe200000010ff */
[----:B------:R-:W1:Y:S01]  /*bad0*/  MUFU.EX2 R46, R46 ;  /* 0x0000002e002e7308 */ /* 0x000e620000000800 */
[----:B------:R-:W-:Y:S02]  /*bae0*/  FADD.FTZ R49, R49, R50 ;  /* 0x0000003231317221 */ /* 0x000fe40000010000 */
[----:B------:R-:W-:Y:S02]  /*baf0*/  FFMA.FTZ R139, R168, c[0x0][0x23c], -R99 ;  /* 0x00008f00a88b7a23 */ /* 0x000fe40000010863 */
[----:B------:R-:W-:Y:S01]  /*bb00*/  FADD.FTZ R48, R48, R49 ;  /* 0x0000003130307221 */ /* 0x000fe20000010000 */
[----:B------:R-:W-:Y:S01]  /*bb10*/  HMMA.16816.F32.BF16 R216, R12, R10, R216 ;  /* 0x0000000a0cd8723c */ /* 0x000fe200000418d8 */
[----:B------:R-:W-:Y:S01]  /*bb20*/  FFMA.FTZ R156, R156, c[0x0][0x23c], -R113 ;  /* 0x00008f009c9c7a23 */ /* 0x000fe20000010871 */
[----:B------:R-:W-:Y:S01]  /*bb30*/  MUFU.EX2 R140, R140 ;  /* 0x0000008c008c7308 */ /* 0x000fe20000000800 */
[----:B------:R-:W-:-:S02]  /*bb40*/  FFMA.FTZ R144, R149, c[0x0][0x23c], -R102 ;  /* 0x00008f0095907a23 */ /* 0x000fc40000010866 */
[--C-:B------:R-:W-:Y:S02]  /*bb50*/  FFMA.FTZ R123, R123, c[0x0][0x23c], -R102.reuse ;  /* 0x00008f007b7b7a23 */ /* 0x100fe40000010866 */
[----:B------:R-:W-:Y:S01]  /*bb60*/  FFMA.FTZ R125, R125, c[0x0][0x23c], -R102 ;  /* 0x00008f007d7d7a23 */ /* 0x000fe20000010866 */
[C---:B--2---:R-:W-:Y:S01]  /*bb70*/  HMMA.16816.F32.BF16 R212, R12.reuse, R4, R212 ;  /* 0x000000040cd4723c */ /* 0x044fe200000418d4 */
[----:B------:R-:W-:Y:S01]  /*bb80*/  FFMA.FTZ R119, R106, c[0x0][0x23c], -R99 ;  /* 0x00008f006a777a23 */ /* 0x000fe20000010863 */
[----:B------:R-:W2:Y:S01]  /*bb90*/  MUFU.EX2 R153, R153 ;  /* 0x0000009900997308 */ /* 0x000ea20000000800 */
[----:B-1----:R-:W-:Y:S01]  /*bba0*/  F2FP.BF16.PACK_AB R23, R46, R47 ;  /* 0x0000002f2e17723e */ /* 0x002fe200000010ff */
[----:B------:R-:W-:Y:S02]  /*bbb0*/  FADD.FTZ R78, R78, R79 ;  /* 0x0000004f4e4e7221 */ /* 0x000fe40000010000 */
[----:B------:R-:W-:Y:S02]  /*bbc0*/  FADD.FTZ R47, R47, R48 ;  /* 0x000000302f2f7221 */ /* 0x000fe40000010000 */
[----:B------:R-:W-:Y:S01]  /*bbd0*/  HMMA.16816.F32.BF16 R208, R12, R6, R208 ;  /* 0x000000060cd0723c */ /* 0x000fe200000418d0 */
[----:B------:R-:W1:Y:S01]  /*bbe0*/  LDSM.16.MT88.4 R12, [R230+0x4c00] ;  /* 0x004c0000e60c783b */ /* 0x000e620000004200 */
[----:B------:R-:W-:Y:S01]  /*bbf0*/  MUFU.EX2 R148, R148 ;  /* 0x0000009400947308 */ /* 0x000fe20000000800 */
[----:B------:R-:W-:-:S02]  /*bc00*/  FADD.FTZ R117, R117, R114 ;  /* 0x0000007275757221 */ /* 0x000fc40000010000 */
[----:B------:R-:W-:Y:S02]  /*bc10*/  FADD.FTZ R126, R126, R121 ;  /* 0x000000797e7e7221 */ /* 0x000fe40000010000 */
[----:B------:R-:W-:Y:S01]  /*bc20*/  FADD.FTZ R77, R77, R78 ;  /* 0x0000004e4d4d7221 */ /* 0x000fe20000010000 */
[C---:B------:R-:W-:Y:S01]  /*bc30*/  HMMA.16816.F32.BF16 R196, R20.reuse, R4, R196 ;  /* 0x0000000414c4723c */ /* 0x040fe200000418c4 */
[----:B------:R-:W-:Y:S01]  /*bc40*/  FADD.FTZ R46, R46, R47 ;  /* 0x0000002f2e2e7221 */ /* 0x000fe20000010000 */
[----:B------:R-:W4:Y:S01]  /*bc50*/  MUFU.EX2 R155, R155 ;  /* 0x0000009b009b7308 */ /* 0x000f220000000800 */
[----:B------:R-:W-:Y:S02]  /*bc60*/  FADD.FTZ R117, R120, R117 ;  /* 0x0000007578757221 */ /* 0x000fe40000010000 */
[----:B------:R-:W-:Y:S02]  /*bc70*/  FADD.FTZ R126, R141, R126 ;  /* 0x0000007e8d7e7221 */ /* 0x000fe40000010000 */
[----:B--2---:R-:W-:Y:S01]  /*bc80*/  F2FP.BF16.PACK_AB R4, R153, R140 ;  /* 0x0000008c9904723e */ /* 0x004fe200000010ff */
[----:B------:R-:W-:Y:S01]  /*bc90*/  HMMA.16816.F32.BF16 R192, R20, R6, R192 ;  /* 0x0000000614c0723c */ /* 0x000fe200000418c0 */
[----:B------:R-:W-:Y:S01]  /*bca0*/  FADD.FTZ R140, R140, R117 ;  /* 0x000000758c8c7221 */ /* 0x000fe20000010000 */
[----:B------:R-:W-:Y:S01]  /*bcb0*/  MUFU.EX2 R147, R147 ;  /* 0x0000009300937308 */ /* 0x000fe20000000800 */
[----:B------:R-:W-:-:S02]  /*bcc0*/  FFMA.FTZ R106, R111, c[0x0][0x23c], -R102 ;  /* 0x00008f006f6a7a23 */ /* 0x000fc40000010866 */
[----:B------:R-:W-:Y:S02]  /*bcd0*/  FADD.FTZ R153, R153, R140 ;  /* 0x0000008c99997221 */ /* 0x000fe40000010000 */
[--C-:B------:R-:W-:Y:S01]  /*bce0*/  FFMA.FTZ R107, R107, c[0x0][0x23c], -R102.reuse ;  /* 0x00008f006b6b7a23 */ /* 0x100fe20000010866 */
[C---:B------:R-:W-:Y:S01]  /*bcf0*/  HMMA.16816.F32.BF16 R204, R20.reuse, R8, R204 ;  /* 0x0000000814cc723c */ /* 0x040fe200000418cc */
[--C-:B------:R-:W-:Y:S01]  /*bd00*/  FFMA.FTZ R105, R105, c[0x0][0x23c], -R102.reuse ;  /* 0x00008f0069697a23 */ /* 0x100fe20000010866 */
[----:B------:R-:W2:Y:S01]  /*bd10*/  MUFU.EX2 R150, R150 ;  /* 0x0000009600967308 */ /* 0x000ea20000000800 */
[----:B----4-:R-:W-:Y:S01]  /*bd20*/  F2FP.BF16.PACK_AB R6, R155, R148 ;  /* 0x000000949b06723e */ /* 0x010fe200000010ff */
[----:B------:R-:W-:Y:S02]  /*bd30*/  FADD.FTZ R148, R148, R153 ;  /* 0x0000009994947221 */ /* 0x000fe40000010000 */
[----:B------:R-:W-:Y:S02]  /*bd40*/  FFMA.FTZ R102, R101, c[0x0][0x23c], -R102 ;  /* 0x00008f0065667a23 */ /* 0x000fe40000010866 */
[----:B------:R-:W-:Y:S01]  /*bd50*/  HMMA.16816.F32.BF16 R200, R20, R10, R200 ;  /* 0x0000000a14c8723c */ /* 0x000fe200000418c8 */
[----:B------:R-:W4:Y:S01]  /*bd60*/  LDSM.16.MT88.4 R8, [R231+0x5000] ;  /* 0x00500000e708783b */ /* 0x000f220000004200 */
[----:B------:R-:W-:Y:S01]  /*bd70*/  MUFU.EX2 R137, R137 ;  /* 0x0000008900897308 */ /* 0x000fe20000000800 */
[----:B------:R-:W-:-:S02]  /*bd80*/  FADD.FTZ R155, R155, R148 ;  /* 0x000000949b9b7221 */ /* 0x000fc40000010000 */
[----:B------:R-:W-:Y:S02]  /*bd90*/  FFMA.FTZ R118, R118, c[0x0][0x23c], -R113 ;  /* 0x00008f0076767a23 */ /* 0x000fe40000010871 */
[----:B------:R-:W-:Y:S01]  /*bda0*/  F2FP.BF16.PACK_AB R20, R75, R76 ;  /* 0x0000004c4b14723e */ /* 0x000fe200000010ff */
[----:B------:R-:W-:Y:S01]  /*bdb0*/  FADD.FTZ R76, R76, R77 ;  /* 0x0000004d4c4c7221 */ /* 0x000fe20000010000 */
[----:B------:R-:W-:Y:S01]  /*bdc0*/  F2FP.BF16.PACK_AB R22, R73, R74 ;  /* 0x0000004a4916723e */ /* 0x000fe200000010ff */
[----:B------:R-:W5:Y:S01]  /*bdd0*/  MUFU.EX2 R152, R152 ;  /* 0x0000009800987308 */ /* 0x000f620000000800 */
[C---:B--2---:R-:W-:Y:S01]  /*bde0*/  F2FP.BF16.PACK_AB R5, R150.reuse, R147 ;  /* 0x000000939605723e */ /* 0x044fe200000010ff */
[----:B------:R-:W-:Y:S02]  /*bdf0*/  FADD.FTZ R147, R147, R126 ;  /* 0x0000007e93937221 */ /* 0x000fe40000010000 */
[----:B------:R-:W-:Y:S02]  /*be00*/  FADD.FTZ R75, R75, R76 ;  /* 0x0000004c4b4b7221 */ /* 0x000fe40000010000 */
[----:B------:R-:W-:-:S02]  /*be10*/  FADD.FTZ R150, R150, R147 ;  /* 0x0000009396967221 */ /* 0x000fc40000010000 */
[----:B------:R-:W-:Y:S01]  /*be20*/  MUFU.EX2 R45, R45 ;  /* 0x0000002d002d7308 */ /* 0x000fe20000000800 */
[----:B------:R-:W-:Y:S02]  /*be30*/  FADD.FTZ R74, R74, R75 ;  /* 0x0000004b4a4a7221 */ /* 0x000fe40000010000 */
[----:B------:R-:W-:Y:S02]  /*be40*/  FFMA.FTZ R24, R24, c[0x0][0x23c], -R99 ;  /* 0x00008f0018187a23 */ /* 0x000fe40000010863 */
[----:B------:R-:W-:Y:S01]  /*be50*/  FADD.FTZ R73, R73, R74 ;  /* 0x0000004a49497221 */ /* 0x000fe20000010000 */
[----:B-----5:R-:W-:Y:S02]  /*be60*/  F2FP.BF16.PACK_AB R7, R152, R137 ;  /* 0x000000899807723e */ /* 0x020fe400000010ff */
[----:B------:R-:W2:Y:S01]  /*be70*/  MUFU.EX2 R44, R44 ;  /* 0x0000002c002c7308 */ /* 0x000ea20000000800 */
[----:B------:R-:W-:-:S04]  /*be80*/  FADD.FTZ R137, R137, R150 ;  /* 0x0000009689897221 */ /* 0x000fc80000010000 */
[----:B------:R-:W-:Y:S01]  /*be90*/  FADD.FTZ R152, R152, R137 ;  /* 0x0000008998987221 */ /* 0x000fe20000010000 */
[C---:B---3--:R-:W-:Y:S02]  /*bea0*/  HMMA.16816.F32.BF16 R220, R4.reuse, R16, R220 ;  /* 0x0000001004dc723c */ /* 0x048fe400000418dc */
[----:B------:R-:W-:Y:S06]  /*beb0*/  MUFU.EX2 R43, R43 ;  /* 0x0000002b002b7308 */ /* 0x000fec0000000800 */
[----:B------:R-:W-:Y:S02]  /*bec0*/  HMMA.16816.F32.BF16 R216, R4, R18, R216 ;  /* 0x0000001204d8723c */ /* 0x000fe400000418d8 */
[----:B------:R-:W3:Y:S01]  /*bed0*/  MUFU.EX2 R42, R42 ;  /* 0x0000002a002a7308 */ /* 0x000ee20000000800 */
[----:B--2---:R-:W-:Y:S01]  /*bee0*/  F2FP.BF16.PACK_AB R21, R44, R45 ;  /* 0x0000002d2c15723e */ /* 0x004fe200000010ff */
[----:B------:R-:W-:-:S04]  /*bef0*/  FADD.FTZ R45, R45, R46 ;  /* 0x0000002e2d2d7221 */ /* 0x000fc80000010000 */
[C---:B-1----:R-:W-:Y:S01]  /*bf00*/  HMMA.16816.F32.BF16 R212, R4.reuse, R12, R212 ;  /* 0x0000000c04d4723c */ /* 0x042fe200000418d4 */
[----:B------:R-:W-:Y:S01]  /*bf10*/  FADD.FTZ R44, R44, R45 ;  /* 0x0000002d2c2c7221 */ /* 0x000fe20000010000 */
[----:B------:R-:W-:Y:S06]  /*bf20*/  MUFU.EX2 R134, R134 ;  /* 0x0000008600867308 */ /* 0x000fec0000000800 */
[----:B------:R-:W-:Y:S01]  /*bf30*/  HMMA.16816.F32.BF16 R208, R4, R14, R208 ;  /* 0x0000000e04d0723c */ /* 0x000fe200000418d0 */
[----:B------:R-:W1:Y:S01]  /*bf40*/  LDSM.16.MT88.4 R4, [R230+0x5000] ;  /* 0x00500000e604783b */ /* 0x000e620000004200 */
[----:B------:R-:W2:Y:S01]  /*bf50*/  MUFU.EX2 R151, R151 ;  /* 0x0000009700977308 */ /* 0x000ea20000000800 */
[----:B---3--:R-:W-:Y:S01]  /*bf60*/  F2FP.BF16.PACK_AB R23, R42, R43 ;  /* 0x0000002b2a17723e */ /* 0x008fe200000010ff */
[----:B------:R-:W-:-:S04]  /*bf70*/  FADD.FTZ R43, R43, R44 ;  /* 0x0000002c2b2b7221 */ /* 0x000fc80000010000 */
[----:B------:R-:W-:Y:S02]  /*bf80*/  FADD.FTZ R42, R42, R43 ;  /* 0x0000002b2a2a7221 */ /* 0x000fe40000010000 */
[----:B------:R-:W-:Y:S01]  /*bf90*/  MUFU.EX2 R142, R142 ;  /* 0x0000008e008e7308 */ /* 0x000fe20000000800 */
[C---:B------:R-:W-:Y:S07]  /*bfa0*/  HMMA.16816.F32.BF16 R196, R20.reuse, R12, R196 ;  /* 0x0000000c14c4723c */ /* 0x040fee00000418c4 */
[----:B------:R-:W3:Y:S01]  /*bfb0*/  MUFU.EX2 R161, R161 ;  /* 0x000000a100a17308 */ /* 0x000ee20000000800 */
[----:B------:R-:W-:Y:S01]  /*bfc0*/  HMMA.16816.F32.BF16 R192, R20, R14, R192 ;  /* 0x0000000e14c0723c */ /* 0x000fe200000418c0 */
[----:B--2---:R-:W-:Y:S01]  /*bfd0*/  F2FP.BF16.PACK_AB R12, R151, R134 ;  /* 0x00000086970c723e */ /* 0x004fe200000010ff */
[----:B------:R-:W-:-:S04]  /*bfe0*/  FADD.FTZ R134, R134, R155 ;  /* 0x0000009b86867221 */ /* 0x000fc80000010000 */
[----:B------:R-:W-:Y:S01]  /*bff0*/  FADD.FTZ R151, R151, R134 ;  /* 0x0000008697977221 */ /* 0x000fe20000010000 */
[----:B------:R-:W-:Y:S01]  /*c000*/  MUFU.EX2 R129, R129 ;  /* 0x0000008100817308 */ /* 0x000fe20000000800 */
[C---:B------:R-:W-:Y:S07]  /*c010*/  HMMA.16816.F32.BF16 R204, R20.reuse, R16, R204 ;  /* 0x0000001014cc723c */ /* 0x040fee00000418cc */
[----:B------:R-:W2:Y:S01]  /*c020*/  MUFU.EX2 R146, R146 ;  /* 0x0000009200927308 */ /* 0x000ea20000000800 */
[----:B---3--:R-:W-:Y:S01]  /*c030*/  F2FP.BF16.PACK_AB R14, R161, R142 ;  /* 0x0000008ea10e723e */ /* 0x008fe200000010ff */
[----:B------:R-:W-:Y:S01]  /*c040*/  HMMA.16816.F32.BF16 R200, R20, R18, R200 ;  /* 0x0000001214c8723c */ /* 0x000fe200000418c8 */
[----:B------:R-:W3:Y:S01]  /*c050*/  LDSM.16.MT88.4 R16, [R231+0x5400] ;  /* 0x00540000e710783b */ /* 0x000ee20000004200 */
[----:B------:R-:W-:-:S04]  /*c060*/  FADD.FTZ R142, R142, R151 ;  /* 0x000000978e8e7221 */ /* 0x000fc80000010000 */
[----:B------:R-:W-:Y:S01]  /*c070*/  MUFU.EX2 R135, R135 ;  /* 0x0000008700877308 */ /* 0x000fe20000000800 */
[----:B------:R-:W-:Y:S01]  /*c080*/  F2FP.BF16.PACK_AB R20, R71, R72 ;  /* 0x000000484714723e */ /* 0x000fe200000010ff */
[----:B------:R-:W-:Y:S01]  /*c090*/  FADD.FTZ R72, R72, R73 ;  /* 0x0000004948487221 */ /* 0x000fe20000010000 */
[----:B------:R-:W-:Y:S01]  /*c0a0*/  F2FP.BF16.PACK_AB R22, R69, R70 ;  /* 0x000000464516723e */ /* 0x000fe200000010ff */
[----:B------:R-:W-:Y:S02]  /*c0b0*/  FADD.FTZ R161, R161, R142 ;  /* 0x0000008ea1a17221 */ /* 0x000fe40000010000 */
[----:B------:R-:W-:Y:S02]  /*c0c0*/  FADD.FTZ R71, R71, R72 ;  /* 0x0000004847477221 */ /* 0x000fe40000010000 */
[----:B------:R-:W5:Y:S01]  /*c0d0*/  MUFU.EX2 R154, R154 ;  /* 0x0000009a009a7308 */ /* 0x000f620000000800 */
[----:B--2---:R-:W-:Y:S01]  /*c0e0*/  F2FP.BF16.PACK_AB R13, R146, R129 ;  /* 0x00000081920d723e */ /* 0x004fe200000010ff */
[----:B------:R-:W-:-:S02]  /*c0f0*/  FADD.FTZ R129, R129, R152 ;  /* 0x0000009881817221 */ /* 0x000fc40000010000 */
[----:B------:R-:W-:Y:S02]  /*c100*/  FADD.FTZ R70, R70, R71 ;  /* 0x0000004746467221 */ /* 0x000fe40000010000 */
[----:B------:R-:W-:Y:S02]  /*c110*/  FADD.FTZ R146, R146, R129 ;  /* 0x0000008192927221 */ /* 0x000fe40000010000 */
[----:B------:R-:W2:Y:S01]  /*c120*/  MUFU.EX2 R41, R41 ;  /* 0x0000002900297308 */ /* 0x000ea20000000800 */
[----:B------:R-:W-:Y:S01]  /*c130*/  FADD.FTZ R69, R69, R70 ;  /* 0x0000004645457221 */ /* 0x000fe20000010000 */
[----:B-----5:R-:W-:-:S06]  /*c140*/  F2FP.BF16.PACK_AB R15, R154, R135 ;  /* 0x000000879a0f723e */ /* 0x020fcc00000010ff */
[----:B------:R-:W-:Y:S01]  /*c150*/  MUFU.EX2 R39, R39 ;  /* 0x0000002700277308 */ /* 0x000fe20000000800 */
[----:B------:R-:W-:-:S04]  /*c160*/  FADD.FTZ R135, R135, R146 ;  /* 0x0000009287877221 */ /* 0x000fc80000010000 */
[----:B------:R-:W-:Y:S01]  /*c170*/  FADD.FTZ R154, R154, R135 ;  /* 0x000000879a9a7221 */ /* 0x000fe20000010000 */
[----:B----4-:R-:W-:Y:S01]  /*c180*/  HMMA.16816.F32.BF16 R220, R12, R8, R220 ;  /* 0x000000080cdc723c */ /* 0x010fe200000418dc */
[----:B--2---:R-:W-:Y:S01]  /*c190*/  F2FP.BF16.PACK_AB R21, R40, R41 ;  /* 0x000000292815723e */ /* 0x004fe200000010ff */
[----:B------:R-:W2:Y:S01]  /*c1a0*/  MUFU.EX2 R38, R38 ;  /* 0x0000002600267308 */ /* 0x000ea20000000800 */
[----:B------:R-:W-:-:S04]  /*c1b0*/  FADD.FTZ R41, R41, R42 ;  /* 0x0000002a29297221 */ /* 0x000fc80000010000 */
[----:B------:R-:W-:Y:S01]  /*c1c0*/  FADD.FTZ R40, R40, R41 ;  /* 0x0000002928287221 */ /* 0x000fe20000010000 */
[C---:B------:R-:W-:Y:S02]  /*c1d0*/  HMMA.16816.F32.BF16 R216, R12.reuse, R10, R216 ;  /* 0x0000000a0cd8723c */ /* 0x040fe400000418d8 */
[----:B------:R-:W-:Y:S06]  /*c1e0*/  MUFU.EX2 R128, R128 ;  /* 0x0000008000807308 */ /* 0x000fec0000000800 */
[----:B-1----:R-:W-:Y:S02]  /*c1f0*/  HMMA.16816.F32.BF16 R212, R12, R4, R212 ;  /* 0x000000040cd4723c */ /* 0x002fe400000418d4 */
[----:B------:R-:W1:Y:S01]  /*c200*/  MUFU.EX2 R143, R143 ;  /* 0x0000008f008f7308 */ /* 0x000e620000000800 */
[----:B--2---:R-:W-:Y:S01]  /*c210*/  F2FP.BF16.PACK_AB R23, R38, R39 ;  /* 0x000000272617723e */ /* 0x004fe200000010ff */
[----:B------:R-:W-:-:S04]  /*c220*/  FADD.FTZ R39, R39, R40 ;  /* 0x0000002827277221 */ /* 0x000fc80000010000 */
[----:B------:R-:W-:Y:S01]  /*c230*/  HMMA.16816.F32.BF16 R208, R12, R6, R208 ;  /* 0x000000060cd0723c */ /* 0x000fe200000418d0 */
[----:B------:R-:W2:Y:S01]  /*c240*/  LDSM.16.MT88.4 R12, [R230+0x5400] ;  /* 0x00540000e60c783b */ /* 0x000ea20000004200 */
[----:B------:R-:W-:Y:S01]  /*c250*/  MUFU.EX2 R130, R130 ;  /* 0x0000008200827308 */ /* 0x000fe20000000800 */
[----:B------:R-:W-:-:S05]  /*c260*/  FADD.FTZ R38, R38, R39 ;  /* 0x0000002726267221 */ /* 0x000fca0000010000 */
[C---:B------:R-:W-:Y:S02]  /*c270*/  HMMA.16816.F32.BF16 R196, R20.reuse, R4, R196 ;  /* 0x0000000414c4723c */ /* 0x040fe400000418c4 */
[----:B------:R-:W4:Y:S05]  /*c280*/  MUFU.EX2 R145, R145 ;  /* 0x0000009100917308 */ /* 0x000f2a0000000800 */
[C---:B-1----:R-:W-:Y:S01]  /*c290*/  F2FP.BF16.PACK_AB R4, R143.reuse, R128 ;  /* 0x000000808f04723e */ /* 0x042fe200000010ff */
[----:B------:R-:W-:Y:S01]  /*c2a0*/  HMMA.16816.F32.BF16 R192, R20, R6, R192 ;  /* 0x0000000614c0723c */ /* 0x000fe200000418c0 */
[----:B------:R-:W-:Y:S01]  /*c2b0*/  FADD.FTZ R128, R128, R161 ;  /* 0x000000a180807221 */ /* 0x000fe20000010000 */
[----:B------:R-:W-:Y:S03]  /*c2c0*/  MUFU.EX2 R131, R131 ;  /* 0x0000008300837308 */ /* 0x000fe60000000800 */
[----:B------:R-:W-:-:S03]  /*c2d0*/  FADD.FTZ R143, R143, R128 ;  /* 0x000000808f8f7221 */ /* 0x000fc60000010000 */
[----:B------:R-:W-:Y:S02]  /*c2e0*/  HMMA.16816.F32.BF16 R204, R20, R8, R204 ;  /* 0x0000000814cc723c */ /* 0x000fe400000418cc */
[----:B------:R-:W1:Y:S01]  /*c2f0*/  MUFU.EX2 R162, R162 ;  /* 0x000000a200a27308 */ /* 0x000e620000000800 */
[----:B----4-:R-:W-:Y:S01]  /*c300*/  F2FP.BF16.PACK_AB R6, R145, R130 ;  /* 0x000000829106723e */ /* 0x010fe200000010ff */
[----:B------:R-:W-:-:S04]  /*c310*/  FADD.FTZ R130, R130, R143 ;  /* 0x0000008f82827221 */ /* 0x000fc80000010000 */
[----:B------:R-:W-:Y:S01]  /*c320*/  HMMA.16816.F32.BF16 R200, R20, R10, R200 ;  /* 0x0000000a14c8723c */ /* 0x000fe200000418c8 */
[----:B------:R-:W4:Y:S01]  /*c330*/  LDSM.16.MT88.4 R8, [R231+0x5800] ;  /* 0x00580000e708783b */ /* 0x000f220000004200 */
[----:B------:R-:W-:Y:S01]  /*c340*/  MUFU.EX2 R127, R127 ;  /* 0x0000007f007f7308 */ /* 0x000fe20000000800 */
[----:B------:R-:W-:-:S04]  /*c350*/  FADD.FTZ R145, R145, R130 ;  /* 0x0000008291917221 */ /* 0x000fc80000010000 */
[----:B------:R-:W-:Y:S01]  /*c360*/  F2FP.BF16.PACK_AB R20, R67, R68 ;  /* 0x000000444314723e */ /* 0x000fe200000010ff */
[----:B------:R-:W-:Y:S01]  /*c370*/  FADD.FTZ R68, R68, R69 ;  /* 0x0000004544447221 */ /* 0x000fe20000010000 */
[----:B------:R-:W-:Y:S01]  /*c380*/  F2FP.BF16.PACK_AB R22, R65, R66 ;  /* 0x000000424116723e */ /* 0x000fe200000010ff */
[----:B------:R-:W5:Y:S01]  /*c390*/  MUFU.EX2 R164, R164 ;  /* 0x000000a400a47308 */ /* 0x000f620000000800 */
[C---:B-1----:R-:W-:Y:S01]  /*c3a0*/  F2FP.BF16.PACK_AB R5, R162.reuse, R131 ;  /* 0x00000083a205723e */ /* 0x042fe200000010ff */
[----:B------:R-:W-:Y:S02]  /*c3b0*/  FADD.FTZ R131, R131, R154 ;  /* 0x0000009a83837221 */ /* 0x000fe40000010000 */
[----:B------:R-:W-:Y:S02]  /*c3c0*/  FADD.FTZ R67, R67, R68 ;  /* 0x0000004443437221 */ /* 0x000fe40000010000 */
[----:B------:R-:W-:Y:S02]  /*c3d0*/  FADD.FTZ R162, R162, R131 ;  /* 0x00000083a2a27221 */ /* 0x000fe40000010000 */
[----:B------:R-:W-:Y:S01]  /*c3e0*/  MUFU.EX2 R37, R37 ;  /* 0x0000002500257308 */ /* 0x000fe20000000800 */
[----:B------:R-:W-:-:S04]  /*c3f0*/  FADD.FTZ R66, R66, R67 ;  /* 0x0000004342427221 */ /* 0x000fc80000010000 */
[----:B------:R-:W-:Y:S01]  /*c400*/  FADD.FTZ R65, R65, R66 ;  /* 0x0000004241417221 */ /* 0x000fe20000010000 */
[----:B-----5:R-:W-:Y:S02]  /*c410*/  F2FP.BF16.PACK_AB R7, R164, R127 ;  /* 0x0000007fa407723e */ /* 0x020fe400000010ff */
[----:B------:R-:W1:Y:S01]  /*c420*/  MUFU.EX2 R36, R36 ;  /* 0x0000002400247308 */ /* 0x000e620000000800 */
[----:B------:R-:W-:-:S04]  /*c430*/  FADD.FTZ R127, R127, R162 ;  /* 0x000000a27f7f7221 */ /* 0x000fc80000010000 */
[----:B------:R-:W-:Y:S01]  /*c440*/  FADD.FTZ R127, R164, R127 ;  /* 0x0000007fa47f7221 */ /* 0x000fe20000010000 */
[C---:B---3--:R-:W-:Y:S02]  /*c450*/  HMMA.16816.F32.BF16 R220, R4.reuse, R16, R220 ;  /* 0x0000001004dc723c */ /* 0x048fe400000418dc */
[----:B------:R-:W-:Y:S06]  /*c460*/  MUFU.EX2 R35, R35 ;  /* 0x0000002300237308 */ /* 0x000fec0000000800 */
[----:B------:R-:W-:Y:S02]  /*c470*/  HMMA.16816.F32.BF16 R216, R4, R18, R216 ;  /* 0x0000001204d8723c */ /* 0x000fe400000418d8 */
[----:B------:R-:W3:Y:S01]  /*c480*/  MUFU.EX2 R136, R136 ;  /* 0x0000008800887308 */ /* 0x000ee20000000800 */
[----:B-1----:R-:W-:Y:S01]  /*c490*/  F2FP.BF16.PACK_AB R21, R36, R37 ;  /* 0x000000252415723e */ /* 0x002fe200000010ff */
[----:B------:R-:W-:-:S04]  /*c4a0*/  FADD.FTZ R37, R37, R38 ;  /* 0x0000002625257221 */ /* 0x000fc80000010000 */
[C---:B--2---:R-:W-:Y:S01]  /*c4b0*/  HMMA.16816.F32.BF16 R212, R4.reuse, R12, R212 ;  /* 0x0000000c04d4723c */ /* 0x044fe200000418d4 */
[----:B------:R-:W-:Y:S01]  /*c4c0*/  FADD.FTZ R36, R36, R37 ;  /* 0x0000002524247221 */ /* 0x000fe20000010000 */
[----:B------:R-:W-:Y:S06]  /*c4d0*/  MUFU.EX2 R139, R139 ;  /* 0x0000008b008b7308 */ /* 0x000fec0000000800 */
[----:B------:R-:W-:Y:S01]  /*c4e0*/  HMMA.16816.F32.BF16 R208, R4, R14, R208 ;  /* 0x0000000e04d0723c */ /* 0x000fe200000418d0 */
[----:B------:R-:W1:Y:S01]  /*c4f0*/  LDSM.16.MT88.4 R4, [R230+0x5800] ;  /* 0x00580000e604783b */ /* 0x000e620000004200 */
[----:B---3--:R-:W-:Y:S01]  /*c500*/  F2FP.BF16.PACK_AB R23, R136, R35 ;  /* 0x000000238817723e */ /* 0x008fe200000010ff */
[----:B------:R-:W2:Y:S01]  /*c510*/  MUFU.EX2 R160, R160 ;  /* 0x000000a000a07308 */ /* 0x000ea20000000800 */
[----:B------:R-:W-:-:S04]  /*c520*/  FADD.FTZ R35, R35, R36 ;  /* 0x0000002423237221 */ /* 0x000fc80000010000 */
[----:B------:R-:W-:Y:S01]  /*c530*/  FADD.FTZ R136, R136, R35 ;  /* 0x0000002388887221 */ /* 0x000fe20000010000 */
[C---:B------:R-:W-:Y:S02]  /*c540*/  HMMA.16816.F32.BF16 R204, R20.reuse, R16, R204 ;  /* 0x0000001014cc723c */ /* 0x040fe400000418cc */
[----:B------:R-:W-:Y:S05]  /*c550*/  MUFU.EX2 R124, R124 ;  /* 0x0000007c007c7308 */ /* 0x000fea0000000800 */
[----:B------:R-:W-:Y:S01]  /*c560*/  F2FP.BF16.PACK_AB R16, R63, R64 ;  /* 0x000000403f10723e */ /* 0x000fe200000010ff */
[----:B------:R-:W-:Y:S01]  /*c570*/  HMMA.16816.F32.BF16 R200, R20, R18, R200 ;  /* 0x0000001214c8723c */ /* 0x000fe200000418c8 */
[----:B------:R-:W-:Y:S01]  /*c580*/  FADD.FTZ R64, R64, R65 ;  /* 0x0000004140407221 */ /* 0x000fe20000010000 */
[----:B------:R-:W-:Y:S01]  /*c590*/  MUFU.EX2 R156, R156 ;  /* 0x0000009c009c7308 */ /* 0x000fe20000000800 */
[----:B--2---:R-:W-:Y:S01]  /*c5a0*/  F2FP.BF16.PACK_AB R17, R160, R139 ;  /* 0x0000008ba011723e */ /* 0x004fe200000010ff */
[----:B------:R-:W-:-:S02]  /*c5b0*/  FADD.FTZ R139, R139, R136 ;  /* 0x000000888b8b7221 */ /* 0x000fc40000010000 */
[----:B------:R-:W-:Y:S01]  /*c5c0*/  FADD.FTZ R63, R63, R64 ;  /* 0x000000403f3f7221 */ /* 0x000fe20000010000 */
[----:B------:R-:W-:Y:S01]  /*c5d0*/  F2FP.BF16.PACK_AB R18, R61, R62 ;  /* 0x0000003e3d12723e */ /* 0x000fe200000010ff */
[----:B------:R-:W-:Y:S01]  /*c5e0*/  HMMA.16816.F32.BF16 R196, R20, R12, R196 ;  /* 0x0000000c14c4723c */ /* 0x000fe200000418c4 */
[----:B------:R-:W-:Y:S01]  /*c5f0*/  FADD.FTZ R139, R160, R139 ;  /* 0x0000008ba08b7221 */ /* 0x000fe20000010000 */
[----:B------:R-:W2:Y:S01]  /*c600*/  MUFU.EX2 R157, R157 ;  /* 0x0000009d009d7308 */ /* 0x000ea20000000800 */
[----:B------:R-:W-:-:S04]  /*c610*/  FADD.FTZ R62, R62, R63 ;  /* 0x0000003f3e3e7221 */ /* 0x000fc80000010000 */
[----:B------:R-:W-:Y:S01]  /*c620*/  FADD.FTZ R61, R61, R62 ;  /* 0x0000003e3d3d7221 */ /* 0x000fe20000010000 */
[----:B------:R-:W-:Y:S02]  /*c630*/  HMMA.16816.F32.BF16 R192, R20, R14, R192 ;  /* 0x0000000e14c0723c */ /* 0x000fe400000418c0 */
[----:B------:R-:W-:Y:S05]  /*c640*/  MUFU.EX2 R138, R138 ;  /* 0x0000008a008a7308 */ /* 0x000fea0000000800 */
[--C-:B------:R-:W-:Y:S02]  /*c650*/  FFMA.FTZ R21, R116, c[0x0][0x23c], -R113.reuse ;  /* 0x00008f0074157a23 */ /* 0x100fe40000010871 */
[--C-:B------:R-:W-:Y:S01]  /*c660*/  FFMA.FTZ R22, R112, c[0x0][0x23c], -R113.reuse ;  /* 0x00008f0070167a23 */ /* 0x100fe20000010871 */
[----:B------:R-:W3:Y:S01]  /*c670*/  MUFU.EX2 R159, R159 ;  /* 0x0000009f009f7308 */ /* 0x000ee20000000800 */
[----:B--2---:R-:W-:Y:S01]  /*c680*/  F2FP.BF16.PACK_AB R12, R157, R156 ;  /* 0x0000009c9d0c723e */ /* 0x004fe200000010ff */
[----:B------:R-:W-:-:S02]  /*c690*/  FFMA.FTZ R23, R110, c[0x0][0x23c], -R113 ;  /* 0x00008f006e177a23 */ /* 0x000fc40000010871 */
[----:B------:R-:W-:-:S04]  /*c6a0*/  FADD.FTZ R156, R156, R145 ;  /* 0x000000919c9c7221 */ /* 0x000fc80000010000 */
[----:B------:R-:W-:Y:S01]  /*c6b0*/  MUFU.EX2 R144, R144 ;  /* 0x0000009000907308 */ /* 0x000fe20000000800 */
[----:B------:R-:W-:-:S07]  /*c6c0*/  FADD.FTZ R157, R157, R156 ;  /* 0x0000009c9d9d7221 */ /* 0x000fce0000010000 */
[----:B------:R-:W2:Y:S01]  /*c6d0*/  MUFU.EX2 R123, R123 ;  /* 0x0000007b007b7308 */ /* 0x000ea20000000800 */
[----:B---3--:R-:W-:Y:S01]  /*c6e0*/  F2FP.BF16.PACK_AB R14, R159, R138 ;  /* 0x0000008a9f0e723e */ /* 0x008fe200000010ff */
[----:B------:R-:W-:-:S04]  /*c6f0*/  FADD.FTZ R138, R138, R157 ;  /* 0x0000009d8a8a7221 */ /* 0x000fc80000010000 */
[----:B------:R-:W-:Y:S02]  /*c700*/  FADD.FTZ R159, R159, R138 ;  /* 0x0000008a9f9f7221 */ /* 0x000fe40000010000 */
[----:B------:R-:W-:Y:S08]  /*c710*/  MUFU.EX2 R125, R125 ;  /* 0x0000007d007d7308 */ /* 0x000ff00000000800 */
[----:B------:R-:W3:Y:S01]  /*c720*/  MUFU.EX2 R158, R158 ;  /* 0x0000009e009e7308 */ /* 0x000ee20000000800 */
[----:B--2---:R-:W-:Y:S01]  /*c730*/  F2FP.BF16.PACK_AB R13, R123, R144 ;  /* 0x000000907b0d723e */ /* 0x004fe200000010ff */
[----:B------:R-:W-:-:S04]  /*c740*/  FADD.FTZ R144, R144, R127 ;  /* 0x0000007f90907221 */ /* 0x000fc80000010000 */
[----:B------:R-:W-:Y:S02]  /*c750*/  FADD.FTZ R144, R123, R144 ;  /* 0x000000907b907221 */ /* 0x000fe40000010000 */
[----:B------:R-:W2:Y:S01]  /*c760*/  MUFU.EX2 R119, R119 ;  /* 0x0000007700777308 */ /* 0x000ea20000000800 */
[----:B---3--:R-:W-:-:S07]  /*c770*/  F2FP.BF16.PACK_AB R15, R158, R125 ;  /* 0x0000007d9e0f723e */ /* 0x008fce00000010ff */
        /* <DEDUP_REMOVED lines=10> */
[C---:B-1----:R-:W-:Y:S02]  /*c820*/  HMMA.16816.F32.BF16 R212, R12.reuse, R4, R212 ;  /* 0x000000040cd4723c */ /* 0x042fe400000418d4 */
[----:B------:R-:W-:Y:S06]  /*c830*/  MUFU.EX2 R23, R23 ;  /* 0x0000001700177308 */ /* 0x000fec0000000800 */
[----:B------:R-:W-:Y:S01]  /*c840*/  HMMA.16816.F32.BF16 R208, R12, R6, R208 ;  /* 0x000000060cd0723c */ /* 0x000fe200000418d0 */
[----:B------:R-:W1:Y:S01]  /*c850*/  LDSM.16.MT88.4 R12, [R231+0x5c00] ;  /* 0x005c0000e70c783b */ /* 0x000e620000004200 */
[----:B------:R-:W-:Y:S06]  /*c860*/  MUFU.EX2 R106, R106 ;  /* 0x0000006a006a7308 */ /* 0x000fec0000000800 */
[C---:B------:R-:W-:Y:S02]  /*c870*/  HMMA.16816.F32.BF16 R204, R16.reuse, R8, R204 ;  /* 0x0000000810cc723c */ /* 0x040fe400000418cc */
[----:B------:R-:W3:Y:S06]  /*c880*/  MUFU.EX2 R107, R107 ;  /* 0x0000006b006b7308 */ /* 0x000eec0000000800 */
[C---:B------:R-:W-:Y:S01]  /*c890*/  HMMA.16816.F32.BF16 R200, R16.reuse, R10, R200 ;  /* 0x0000000a10c8723c */ /* 0x040fe200000418c8 */
[----:B------:R-:W4:Y:S01]  /*c8a0*/  LDSM.16.MT88.4 R8, [R230+0x5c00] ;  /* 0x005c0000e608783b */ /* 0x000f220000004200 */
[----:B------:R-:W-:Y:S06]  /*c8b0*/  MUFU.EX2 R105, R105 ;  /* 0x0000006900697308 */ /* 0x000fec0000000800 */
[C---:B------:R-:W-:Y:S02]  /*c8c0*/  HMMA.16816.F32.BF16 R196, R16.reuse, R4, R196 ;  /* 0x0000000410c4723c */ /* 0x040fe400000418c4 */
[----:B------:R-:W5:Y:S05]  /*c8d0*/  MUFU.EX2 R102, R102 ;  /* 0x0000006600667308 */ /* 0x000f6a0000000800 */
[--C-:B------:R-:W-:Y:S01]  /*c8e0*/  FFMA.FTZ R4, R2, c[0x0][0x23c], -R99.reuse ;  /* 0x00008f0002047a23 */ /* 0x100fe20000010863 */
[----:B------:R-:W-:Y:S01]  /*c8f0*/  HMMA.16816.F32.BF16 R192, R16, R6, R192 ;  /* 0x0000000610c0723c */ /* 0x000fe200000418c0 */
[----:B------:R-:W-:Y:S01]  /*c900*/  FFMA.FTZ R2, R0, c[0x0][0x23c], -R99 ;  /* 0x00008f0000027a23 */ /* 0x000fe20000010863 */
[----:B------:R-:W-:Y:S01]  /*c910*/  MUFU.EX2 R3, R3 ;  /* 0x0000000300037308 */ /* 0x000fe20000000800 */
[----:B------:R-:W-:-:S02]  /*c920*/  MOV R5, R88 ;  /* 0x0000005800057202 */ /* 0x000fc40000000f00 */
[----:B------:R-:W-:Y:S02]  /*c930*/  @P0 MOV R5, R88 ;  /* 0x0000005800050202 */ /* 0x000fe40000000f00 */
[----:B--2---:R-:W-:Y:S01]  /*c940*/  F2FP.BF16.PACK_AB R16, R21, R20 ;  /* 0x000000141510723e */ /* 0x004fe200000010ff */
[----:B------:R-:W-:Y:S01]  /*c950*/  FADD.FTZ R20, R20, R159 ;  /* 0x0000009f14147221 */ /* 0x000fe20000010000 */
[----:B---3--:R-:W-:Y:S01]  /*c960*/  F2FP.BF16.PACK_AB R17, R107, R106 ;  /* 0x0000006a6b11723e */ /* 0x008fe200000010ff */
[----:B------:R-:W2:Y:S01]  /*c970*/  MUFU.EX2 R0, R4 ;  /* 0x0000000400007308 */ /* 0x000ea20000000800 */
[----:B------:R-:W-:Y:S01]  /*c980*/  F2FP.BF16.PACK_AB R18, R23, R22 ;  /* 0x000000161712723e */ /* 0x000fe200000010ff */
[----:B------:R-:W-:Y:S01]  /*c990*/  FADD.FTZ R106, R106, R125 ;  /* 0x0000007d6a6a7221 */ /* 0x000fe20000010000 */
[----:B-----5:R-:W-:Y:S01]  /*c9a0*/  F2FP.BF16.PACK_AB R19, R102, R105 ;  /* 0x000000696613723e */ /* 0x020fe200000010ff */
[----:B------:R-:W-:Y:S01]  /*c9b0*/  FADD.FTZ R21, R21, R20 ;  /* 0x0000001415157221 */ /* 0x000fe20000010000 */
[-C--:B------:R-:W-:Y:S01]  /*c9c0*/  MOV R7, R87.reuse ;  /* 0x0000005700077202 */ /* 0x080fe20000000f00 */
[----:B------:R-:W-:Y:S01]  /*c9d0*/  FADD.FTZ R106, R107, R106 ;  /* 0x0000006a6b6a7221 */ /* 0x000fe20000010000 */
[----:B------:R-:W-:Y:S01]  /*c9e0*/  @P0 MOV R7, R87 ;  /* 0x0000005700070202 */ /* 0x000fe20000000f00 */
[----:B------:R-:W-:Y:S01]  /*c9f0*/  MUFU.EX2 R2, R2 ;  /* 0x0000000200027308 */ /* 0x000fe20000000800 */
[----:B------:R-:W-:Y:S01]  /*ca00*/  FADD.FTZ R22, R22, R21 ;  /* 0x0000001516167221 */ /* 0x000fe20000010000 */
[----:B-1----:R-:W-:Y:S01]  /*ca10*/  HMMA.16816.F32.BF16 R220, R16, R12, R220 ;  /* 0x0000000c10dc723c */ /* 0x002fe200000418dc */
[----:B------:R-:W-:-:S02]  /*ca20*/  FADD.FTZ R105, R105, R106 ;  /* 0x0000006a69697221 */ /* 0x000fc40000010000 */
[----:B------:R-:W-:Y:S02]  /*ca30*/  FADD.FTZ R180, R23, R22 ;  /* 0x0000001617b47221 */ /* 0x000fe40000010000 */
[----:B------:R-:W-:Y:S01]  /*ca40*/  FADD.FTZ R185, R102, R105 ;  /* 0x0000006966b97221 */ /* 0x000fe20000010000 */
[----:B------:R-:W1:Y:S02]  /*ca50*/  MUFU.EX2 R89, R24 ;  /* 0x0000001800597308 */ /* 0x000e640000000800 */
[C---:B------:R-:W-:Y:S08]  /*ca60*/  HMMA.16816.F32.BF16 R216, R16.reuse, R14, R216 ;  /* 0x0000000e10d8723c */ /* 0x040ff000000418d8 */
[C---:B----4-:R-:W-:Y:S08]  /*ca70*/  HMMA.16816.F32.BF16 R212, R16.reuse, R8, R212 ;  /* 0x0000000810d4723c */ /* 0x050ff000000418d4 */
[----:B------:R-:W-:Y:S07]  /*ca80*/  HMMA.16816.F32.BF16 R208, R16, R10, R208 ;  /* 0x0000000a10d0723c */ /* 0x000fee00000418d0 */
[----:B------:R-:W-:Y:S01]  /*ca90*/  F2FP.BF16.PACK_AB R16, R59, R60 ;  /* 0x0000003c3b10723e */ /* 0x000fe200000010ff */
[----:B------:R-:W-:Y:S01]  /*caa0*/  FADD.FTZ R60, R60, R61 ;  /* 0x0000003d3c3c7221 */ /* 0x000fe20000010000 */
[C---:B--2---:R-:W-:Y:S01]  /*cab0*/  F2FP.BF16.PACK_AB R17, R0.reuse, R3 ;  /* 0x000000030011723e */ /* 0x044fe200000010ff */
[----:B------:R-:W-:Y:S01]  /*cac0*/  FADD.FTZ R3, R3, R124 ;  /* 0x0000007c03037221 */ /* 0x000fe20000010000 */
[----:B------:R-:W-:Y:S01]  /*cad0*/  F2FP.BF16.PACK_AB R18, R57, R58 ;  /* 0x0000003a3912723e */ /* 0x000fe200000010ff */
[----:B------:R-:W-:Y:S01]  /*cae0*/  FADD.FTZ R59, R59, R60 ;  /* 0x0000003c3b3b7221 */ /* 0x000fe20000010000 */
[----:B-1----:R-:W-:Y:S01]  /*caf0*/  F2FP.BF16.PACK_AB R19, R89, R2 ;  /* 0x000000025913723e */ /* 0x002fe200000010ff */
[----:B------:R-:W-:-:S02]  /*cb00*/  FADD.FTZ R3, R0, R3 ;  /* 0x0000000300037221 */ /* 0x000fc40000010000 */
[----:B------:R-:W-:Y:S02]  /*cb10*/  FADD.FTZ R58, R58, R59 ;  /* 0x0000003b3a3a7221 */ /* 0x000fe40000010000 */
[----:B------:R-:W-:Y:S02]  /*cb20*/  FADD.FTZ R2, R2, R3 ;  /* 0x0000000302027221 */ /* 0x000fe40000010000 */
[----:B------:R-:W-:Y:S01]  /*cb30*/  HMMA.16816.F32.BF16 R204, R16, R12, R204 ;  /* 0x0000000c10cc723c */ /* 0x000fe200000418cc */
[----:B------:R-:W-:Y:S02]  /*cb40*/  FADD.FTZ R181, R57, R58 ;  /* 0x0000003a39b57221 */ /* 0x000fe40000010000 */
[----:B------:R-:W-:-:S05]  /*cb50*/  FADD.FTZ R183, R89, R2 ;  /* 0x0000000259b77221 */ /* 0x000fca0000010000 */
[C---:B------:R-:W-:Y:S08]  /*cb60*/  HMMA.16816.F32.BF16 R200, R16.reuse, R14, R200 ;  /* 0x0000000e10c8723c */ /* 0x040ff000000418c8 */
[C---:B------:R-:W-:Y:S08]  /*cb70*/  HMMA.16816.F32.BF16 R196, R16.reuse, R8, R196 ;  /* 0x0000000810c4723c */ /* 0x040ff000000418c4 */
[----:B------:R-:W-:Y:S01]  /*cb80*/  HMMA.16816.F32.BF16 R192, R16, R10, R192 ;  /* 0x0000000a10c0723c */ /* 0x000fe200000418c0 */
[----:B------:R-:W-:Y:S11]  /*cb90*/  @P0 BRA `(.L_x_133) ;  /* 0x0000001000000947 */ /* 0x000ff60003800000 */
.L_x_129:
[----:B------:R-:W-:-:S12]  /*cba0*/  UIADD3 UR5, UR20, -0x1, URZ ;  /* 0xffffffff14057890 */ /* 0x000fd8000fffe03f */
.L_x_133:
[----:B------:R-:W-:-:S13]  /*cbb0*/  ISETP.LE.AND P0, PT, RZ, UR5, PT ;  /* 0x00000005ff007c0c */ /* 0x000fda000bf03270 */
[----:B------:R-:W-:Y:S05]  /*cbc0*/  @!P0 BRA `(.L_x_134) ;  /* 0x0000469000008947 */ /* 0x000fea0003800000 */
[----:B------:R-:W-:Y:S01]  /*cbd0*/  ULDC.64 UR6, c[0x0][0x1a0] ;  /* 0x0000680000067ab9 */ /* 0x000fe20000000a00 */
[----:B------:R-:W-:Y:S01]  /*cbe0*/  IMAD.MOV.U32 R187, RZ, RZ, R132 ;  /* 0x000000ffffbb7224 */ /* 0x000fe200078e0084 */
[----:B------:R-:W-:Y:S01]  /*cbf0*/  USHF.L.U64.HI UR20, UR6, 0x6, UR7 ;  /* 0x0000000606147899 */ /* 0x000fe20008010207 */
[----:B------:R-:W-:Y:S01]  /*cc00*/  MOV R188, R133 ;  /* 0x0000008500bc7202 */ /* 0x000fe20000000f00 */
[----:B------:R-:W-:Y:S01]  /*cc10*/  USHF.L.U32 UR21, UR6, 0x6, URZ ;  /* 0x0000000606157899 */ /* 0x000fe2000800063f */
[----:B------:R-:W-:Y:S01]  /*cc20*/  IMAD.MOV.U32 R184, RZ, RZ, R7 ;  /* 0x000000ffffb87224 */ /* 0x000fe200078e0007 */
[----:B------:R-:W-:Y:S01]  /*cc30*/  UIMAD.WIDE.U32 UR24, UR6, 0x60, URZ ;  /* 0x00000060061878a5 */ /* 0x000fe2000f8e003f */
[----:B------:R-:W-:Y:S01]  /*cc40*/  MOV R186, R5 ;  /* 0x0000000500ba7202 */ /* 0x000fe20000000f00 */
[----:B------:R-:W-:Y:S01]  /*cc50*/  UIMAD UR26, UR7, 0x60, URZ ;  /* 0x00000060071a78a4 */ /* 0x000fe2000f8e023f */
[----:B------:R-:W-:Y:S01]  /*cc60*/  ISETP.GE.AND P1, PT, R228, c[0x0][0x220], PT ;  /* 0x00008800e4007a0c */ /* 0x000fe20003f26270 */
[----:B------:R-:W-:Y:S01]  /*cc70*/  IMAD.MOV.U32 R233, RZ, RZ, R235 ;  /* 0x000000ffffe97224 */ /* 0x000fe200078e00eb */
[----:B------:R-:W-:-:S02]  /*cc80*/  ULDC.64 UR6, c[0x0][0x198] ;  /* 0x0000660000067ab9 */ /* 0x000fc40000000a00 */
[----:B------:R-:W-:Y:S02]  /*cc90*/  UIMAD.WIDE.U32 UR30, UR6, 0x60, URZ ;  /* 0x00000060061e78a5 */ /* 0x000fe4000f8e003f */
[----:B------:R-:W-:Y:S02]  /*cca0*/  UIMAD UR28, UR7, 0x60, URZ ;  /* 0x00000060071c78a4 */ /* 0x000fe4000f8e023f */
[----:B------:R-:W-:Y:S02]  /*ccb0*/  USHF.L.U64.HI UR22, UR6, 0x6, UR7 ;  /* 0x0000000606167899 */ /* 0x000fe40008010207 */
[----:B------:R-:W-:Y:S02]  /*ccc0*/  USHF.L.U32 UR27, UR6, 0x6, URZ ;  /* 0x00000006061b7899 */ /* 0x000fe4000800063f */
[----:B------:R-:W-:Y:S02]  /*ccd0*/  UIADD3 UR26, UR26, UR25, URZ ;  /* 0x000000191a1a7290 */ /* 0x000fe4000fffe03f */
[----:B------:R-:W-:Y:S01]  /*cce0*/  UIADD3 UR28, UR28, UR31, URZ ;  /* 0x0000001f1c1c7290 */ /* 0x000fe2000fffe03f */
[----:B------:R-:W-:Y:S05]  /*ccf0*/  BRA `(.L_x_135) ;  /* 0x0000032000007947 */ /* 0x000fea0003800000 */
.L_x_137:
[----:B------:R1:W-:Y:S01]  /*cd00*/  @P1 STS [R191+0x2000], RZ ;  /* 0x002000ffbf001388 */ /* 0x0003e20000000800 */
[----:B------:R-:W-:Y:S02]  /*cd10*/  UIADD3 UR29, UR5, -0x1, URZ ;  /* 0xffffffff051d7890 */ /* 0x000fe4000fffe03f */
[----:B------:R-:W-:Y:S01]  /*cd20*/  ULDC.64 UR6, c[0x0][0x198] ;  /* 0x0000660000067ab9 */ /* 0x000fe20000000a00 */
[----:B------:R1:W-:Y:S01]  /*cd30*/  @P1 STS [R191+0x2004], RZ ;  /* 0x002004ffbf001388 */ /* 0x0003e20000000800 */
[----:B------:R-:W-:Y:S02]  /*cd40*/  USHF.R.S32.HI UR23, URZ, 0x1f, UR29 ;  /* 0x0000001f3f177899 */ /* 0x000fe4000801141d */
[----:B------:R-:W-:Y:S01]  /*cd50*/  UIMAD.WIDE.U32 UR32, UR29, UR6, URZ ;  /* 0x000000061d2072a5 */ /* 0x000fe2000f8e003f */
[----:B------:R1:W-:Y:S01]  /*cd60*/  @P1 STS.64 [R191+0x2008], RZ ;  /* 0x002008ffbf001388 */ /* 0x0003e20000000a00 */
[----:B------:R-:W-:Y:S04]  /*cd70*/  UIMAD UR23, UR23, UR6, URZ ;  /* 0x00000006171772a4 */ /* 0x000fe8000f8e023f */
[----:B------:R-:W-:Y:S01]  /*cd80*/  UIMAD UR23, UR29, UR7, UR23 ;  /* 0x000000071d1772a4 */ /* 0x000fe2000f8e0217 */
[----:B------:R-:W-:Y:S02]  /*cd90*/  IMAD.U32 R3, RZ, RZ, UR32 ;  /* 0x00000020ff037e24 */ /* 0x000fe4000f8e00ff */
[----:B------:R-:W-:Y:S01]  /*cda0*/  IMAD.U32 R0, RZ, RZ, UR32 ;  /* 0x00000020ff007e24 */ /* 0x000fe2000f8e00ff */
[----:B------:R-:W-:Y:S02]  /*cdb0*/  UIADD3 UR23, UR33, UR23, URZ ;  /* 0x0000001721177290 */ /* 0x000fe4000fffe03f */
[----:B------:R-:W-:Y:S04]  /*cdc0*/  LEA R3, P3, R3, R224, 0x7 ;  /* 0x000000e003037211 */ /* 0x000fe800078638ff */
[----:B------:R-:W-:Y:S01]  /*cdd0*/  IMAD.U32 R137, RZ, RZ, UR23 ;  /* 0x00000017ff897e24 */ /* 0x000fe2000f8e00ff */
[C---:B------:R-:W-:Y:S02]  /*cde0*/  @!P1 LEA R142, P6, R3.reuse, c[0x0][0x168], 0x1 ;  /* 0x00005a00038e9a11 */ /* 0x040fe400078c08ff */
[----:B------:R-:W-:Y:S02]  /*cdf0*/  @!P1 IADD3 R133, P4, R3, UR10, RZ ;  /* 0x0000000a03859c10 */ /* 0x000fe4000ff9e0ff */
[----:B------:R-:W-:Y:S02]  /*ce00*/  LEA.HI.X R0, R0, R227, R137, 0x7, P3 ;  /* 0x000000e300007211 */ /* 0x000fe400018f3c89 */
[----:B------:R-:W-:Y:S02]  /*ce10*/  @!P1 LEA R140, P5, R133, c[0x0][0x168], 0x1 ;  /* 0x00005a00858c9a11 */ /* 0x000fe400078a08ff */
[C---:B------:R-:W-:Y:S02]  /*ce20*/  @!P1 LEA.HI.X R143, R3.reuse, c[0x0][0x16c], R0, 0x1, P6 ;  /* 0x00005b00038f9a11 */ /* 0x040fe400030f0c00 */
[C---:B------:R-:W-:Y:S02]  /*ce30*/  @!P1 IADD3.X R2, R0.reuse, UR9, RZ, P4, !PT ;  /* 0x0000000900029c10 */ /* 0x040fe4000a7fe4ff */
[----:B------:R-:W-:Y:S01]  /*ce40*/  @!P1 IADD3 R135, P0, R3, UR27, RZ ;  /* 0x0000001b03879c10 */ /* 0x000fe2000ff1e0ff */
[----:B------:R-:W-:Y:S01]  /*ce50*/  @!PT LDS RZ, [RZ] ;  /* 0x00000000fffff984 */ /* 0x000fe20000000800 */
[----:B------:R-:W-:Y:S01]  /*ce60*/  @!PT LDS RZ, [RZ] ;  /* 0x00000000fffff984 */ /* 0x000fe20000000800 */
[----:B------:R-:W-:Y:S01]  /*ce70*/  @!PT LDS RZ, [RZ] ;  /* 0x00000000fffff984 */ /* 0x000fe20000000800 */
[----:B------:R1:W-:Y:S01]  /*ce80*/  @!P1 LDGSTS.E.BYPASS.LTC128B.128 [R191+0x2000], [R142.64] ;  /* 0x020000008ebf9fae */ /* 0x0003e2000b901d52 */
[----:B------:R-:W-:Y:S02]  /*ce90*/  @!P1 LEA.HI.X R141, R133, c[0x0][0x16c], R2, 0x1, P5 ;  /* 0x00005b00858d9a11 */ /* 0x000fe400028f0c02 */
[----:B------:R-:W-:Y:S01]  /*cea0*/  @!P1 LEA R138, P4, R135, c[0x0][0x168], 0x1 ;  /* 0x00005a00878a9a11 */ /* 0x000fe200078808ff */
[----:B------:R1:W-:Y:S01]  /*ceb0*/  @P1 STS.128 [R191+0x2800], RZ ;  /* 0x002800ffbf001388 */ /* 0x0003e20000000c00 */
[C---:B------:R-:W-:Y:S02]  /*cec0*/  @!P1 IADD3.X R132, R0.reuse, UR22, RZ, P0, !PT ;  /* 0x0000001600849c10 */ /* 0x040fe400087fe4ff */
[----:B------:R-:W-:Y:S01]  /*ced0*/  @!P1 IADD3 R137, P3, R3, UR30, RZ ;  /* 0x0000001e03899c10 */ /* 0x000fe2000ff7e0ff */
[----:B------:R-:W-:Y:S01]  /*cee0*/  @!PT LDS RZ, [RZ] ;  /* 0x00000000fffff984 */ /* 0x000fe20000000800 */
[----:B------:R-:W-:Y:S01]  /*cef0*/  @!PT LDS RZ, [RZ] ;  /* 0x00000000fffff984 */ /* 0x000fe20000000800 */
[----:B------:R-:W-:Y:S01]  /*cf00*/  @!PT LDS RZ, [RZ] ;  /* 0x00000000fffff984 */ /* 0x000fe20000000800 */
[----:B------:R1:W-:Y:S01]  /*cf10*/  @!P1 LDGSTS.E.BYPASS.LTC128B.128 [R191+0x2800], [R140.64] ;  /* 0x028000008cbf9fae */ /* 0x0003e2000b901d52 */
[----:B------:R-:W-:Y:S02]  /*cf20*/  @!P1 LEA.HI.X R139, R135, c[0x0][0x16c], R132, 0x1, P4 ;  /* 0x00005b00878b9a11 */ /* 0x000fe400020f0c84 */
[C---:B------:R-:W-:Y:S01]  /*cf30*/  @!P1 LEA R136, P0, R137.reuse, c[0x0][0x168], 0x1 ;  /* 0x00005a0089889a11 */ /* 0x040fe200078008ff */
        /* <DEDUP_REMOVED lines=14> */
.L_x_135:
[----:B------:R-:W-:Y:S04]  /*d020*/  DEPBAR.LE SB0, 0x0 ;  /* 0x000080000000791a */ /* 0x000fe80000000000 */
[----:B------:R-:W-:Y:S01]  /*d030*/  BAR.SYNC.DEFER_BLOCKING 0x0 ;  /* 0x0000000000007b1d */ /* 0x000fe20000010000 */
[----:B------:R-:W-:Y:S01]  /*d040*/  IMAD.U32 R239, RZ, RZ, UR5 ;  /* 0x00000005ffef7e24 */ /* 0x000fe2000f8e00ff */
[----:B------:R-:W-:Y:S02]  /*d050*/  USHF.R.S32.HI UR7, URZ, 0x1f, UR5 ;  /* 0x0000001f3f077899 */ /* 0x000fe40008011405 */
[----:B------:R-:W-:Y:S01]  /*d060*/  UIMAD UR6, UR11, UR5, URZ ;  /* 0x000000050b0672a4 */ /* 0x000fe2000f8e023f */
[----:B------:R-:W-:Y:S03]  /*d070*/  IMAD.WIDE.U32 R238, R239, UR12, R232 ;  /* 0x0000000cefee7c25 */ /* 0x000fe6000f8e00e8 */
[----:B------:R-:W-:Y:S02]  /*d080*/  UIMAD UR6, UR7, UR12, UR6 ;  /* 0x0000000c070672a4 */ /* 0x000fe4000f8e0206 */
[C---:B------:R-:W-:Y:S02]  /*d090*/  @!P1 LEA R246, P4, R238.reuse, c[0x0][0x170], 0x1 ;  /* 0x00005c00eef69a11 */ /* 0x040fe400078808ff */
[C---:B------:R-:W-:Y:S02]  /*d0a0*/  @!P1 IADD3 R3, P3, R238.reuse, UR14, RZ ;  /* 0x0000000eee039c10 */ /* 0x040fe4000ff7e0ff */
[----:B------:R-:W-:Y:S02]  /*d0b0*/  IADD3 R0, R239, UR6, RZ ;  /* 0x00000006ef007c10 */ /* 0x000fe4000fffe0ff */
[C---:B------:R-:W-:Y:S02]  /*d0c0*/  @!P1 IADD3 R235, P2, R238.reuse, UR21, RZ ;  /* 0x00000015eeeb9c10 */ /* 0x040fe4000ff5e0ff */
[----:B------:R-:W-:Y:S02]  /*d0d0*/  @!P1 LEA.HI.X R247, R238, c[0x0][0x174], R0, 0x1, P4 ;  /* 0x00005d00eef79a11 */ /* 0x000fe400020f0c00 */
[C---:B------:R-:W-:Y:S02]  /*d0e0*/  @!P1 IADD3.X R2, R0.reuse, UR13, RZ, P3, !PT ;  /* 0x0000000d00029c10 */ /* 0x040fe40009ffe4ff */
[C---:B------:R-:W-:Y:S01]  /*d0f0*/  @!P1 LEA R244, P3, R3.reuse, c[0x0][0x170], 0x1 ;  /* 0x00005c0003f49a11 */ /* 0x040fe200078608ff */
[----:B------:R-:W-:Y:S01]  /*d100*/  @P1 STS [R191+0x4000], RZ ;  /* 0x004000ffbf001388 */ /* 0x000fe20000000800 */
[----:B------:R-:W-:Y:S02]  /*d110*/  @!P1 IADD3.X R234, R0, UR20, RZ, P2, !PT ;  /* 0x0000001400ea9c10 */ /* 0x000fe400097fe4ff */
[----:B------:R-:W-:Y:S02]  /*d120*/  @!P1 LEA.HI.X R245, R3, c[0x0][0x174], R2, 0x1, P3 ;  /* 0x00005d0003f59a11 */ /* 0x000fe400018f0c02 */
[C---:B------:R-:W-:Y:S01]  /*d130*/  @!P1 LEA R242, P2, R235.reuse, c[0x0][0x170], 0x1 ;  /* 0x00005c00ebf29a11 */ /* 0x040fe200078408ff */
[----:B------:R-:W-:Y:S01]  /*d140*/  @P1 STS [R191+0x4004], RZ ;  /* 0x004004ffbf001388 */ /* 0x000fe20000000800 */
[----:B------:R-:W-:Y:S02]  /*d150*/  @!P1 IADD3 R237, P0, R238, UR24, RZ ;  /* 0x00000018eeed9c10 */ /* 0x000fe4000ff1e0ff */
[----:B------:R-:W-:Y:S02]  /*d160*/  @!P1 LEA.HI.X R243, R235, c[0x0][0x174], R234, 0x1, P2 ;  /* 0x00005d00ebf39a11 */ /* 0x000fe400010f0cea */
[----:B------:R-:W-:Y:S01]  /*d170*/  @!P1 IADD3.X R236, R0, UR26, RZ, P0, !PT ;  /* 0x0000001a00ec9c10 */ /* 0x000fe200087fe4ff */
[----:B------:R-:W-:Y:S01]  /*d180*/  @P1 STS.64 [R191+0x4008], RZ ;  /* 0x004008ffbf001388 */ /* 0x000fe20000000a00 */
[C---:B------:R-:W-:Y:S02]  /*d190*/  @!P1 LEA R240, P0, R237.reuse, c[0x0][0x170], 0x1 ;  /* 0x00005c00edf09a11 */ /* 0x040fe400078008ff */
[----:B------:R-:W-:Y:S02]  /*d1a0*/  ISETP.LT.AND P2, PT, RZ, UR5, PT ;  /* 0x00000005ff007c0c */ /* 0x000fe4000bf41270 */
[----:B------:R-:W-:Y:S01]  /*d1b0*/  @!P1 LEA.HI.X R241, R237, c[0x0][0x174], R236, 0x1, P0 ;  /* 0x00005d00edf19a11 */ /* 0x000fe200000f0cec */
        /* <DEDUP_REMOVED lines=19> */
[----:B------:R-:W-:Y:S06]  /*d2f0*/  LDSM.16.M88.4 R12, [R178+0x2000] ;  /* 0x00200000b20c783b */ /* 0x000fec0000000200 */
[----:B------:R-:W0:Y:S06]  /*d300*/  LDGDEPBAR ;  /* 0x00000000000079af */ /* 0x000e2c0000000000 */
[----:B------:R-:W2:Y:S06]  /*d310*/  LDSM.16.M88.4 R128, [R179+0x1000] ;  /* 0x00100000b380783b */ /* 0x000eac0000000200 */
[----:B------:R-:W3:Y:S06]  /*d320*/  LDSM.16.M88.4 R28, [R178+0x2400] ;  /* 0x00240000b21c783b */ /* 0x000eec0000000200 */
[----:B------:R-:W4:Y:S06]  /*d330*/  LDSM.16.M88.4 R44, [R178+0x2800] ;  /* 0x00280000b22c783b */ /* 0x000f2c0000000200 */
[----:B------:R-:W5:Y:S06]  /*d340*/  LDSM.16.M88.4 R60, [R178+0x2c00] ;  /* 0x002c0000b23c783b */ /* 0x000f6c0000000200 */
[----:B------:R-:W1:Y:S06]  /*d350*/  LDSM.16.M88.4 R76, [R178+0x3000] ;  /* 0x00300000b24c783b */ /* 0x000e6c0000000200 */
[----:B------:R-:W1:Y:S06]  /*d360*/  LDSM.16.M88.4 R92, [R178+0x3400] ;  /* 0x00340000b25c783b */ /* 0x000e6c0000000200 */
[----:B------:R-:W1:Y:S01]  /*d370*/  LDSM.16.M88.4 R108, [R178+0x3800] ;  /* 0x00380000b26c783b */ /* 0x000e620000000200 */
[C---:B--2---:R-:W-:Y:S05]  /*d380*/  HMMA.16816.F32.BF16 R8, R128.reuse, R12, RZ ;  /* 0x0000000c8008723c */ /* 0x044fea00000418ff */
[----:B------:R-:W2:Y:S03]  /*d390*/  LDSM.16.M88.4 R172, [R178+0x3c00] ;  /* 0x003c0000b2ac783b */ /* 0x000ea60000000200 */
[C---:B---3--:R-:W-:Y:S03]  /*d3a0*/  HMMA.16816.F32.BF16 R24, R128.reuse, R28, RZ ;  /* 0x0000001c8018723c */ /* 0x048fe600000418ff */
[----:B------:R-:W3:Y:S06]  /*d3b0*/  LDSM.16.M88.4 R124, [R179] ;  /* 0x00000000b37c783b */ /* 0x000eec0000000200 */
[----:B------:R-:W-:Y:S01]  /*d3c0*/  LDSM.16.M88.4 R164, [R176] ;  /* 0x00000000b0a4783b */ /* 0x000fe20000000200 */
[C---:B----4-:R-:W-:Y:S05]  /*d3d0*/  HMMA.16816.F32.BF16 R40, R128.reuse, R44, RZ ;  /* 0x0000002c8028723c */ /* 0x050fea00000418ff */
[----:B------:R-:W4:Y:S03]  /*d3e0*/  LDSM.16.M88.4 R168, [R177+0x1000] ;  /* 0x00100000b1a8783b */ /* 0x000f260000000200 */
[C---:B-----5:R-:W-:Y:S03]  /*d3f0*/  HMMA.16816.F32.BF16 R56, R128.reuse, R60, RZ ;  /* 0x0000003c8038723c */ /* 0x060fe600000418ff */
[----:B------:R-:W5:Y:S05]  /*d400*/  LDSM.16.M88.4 R160, [R176+0x400] ;  /* 0x00040000b0a0783b */ /* 0x000f6a0000000200 */
[C---:B-1----:R-:W-:Y:S01]  /*d410*/  HMMA.16816.F32.BF16 R72, R128.reuse, R76, RZ ;  /* 0x0000004c8048723c */ /* 0x042fe200000418ff */
[----:B------:R-:W1:Y:S06]  /*d420*/  LDSM.16.M88.4 R156, [R176+0x800] ;  /* 0x00080000b09c783b */ /* 0x000e6c0000000200 */
[----:B------:R-:W1:Y:S01]  /*d430*/  LDSM.16.M88.4 R152, [R176+0xc00] ;  /* 0x000c0000b098783b */ /* 0x000e620000000200 */
[C---:B------:R-:W-:Y:S05]  /*d440*/  HMMA.16816.F32.BF16 R88, R128.reuse, R92, RZ ;  /* 0x0000005c8058723c */ /* 0x040fea00000418ff */
[----:B------:R-:W1:Y:S03]  /*d450*/  LDSM.16.M88.4 R148, [R176+0x1000] ;  /* 0x00100000b094783b */ /* 0x000e660000000200 */
[C---:B------:R-:W-:Y:S03]  /*d460*/  HMMA.16816.F32.BF16 R104, R128.reuse, R108, RZ ;  /* 0x0000006c8068723c */ /* 0x040fe600000418ff */
[----:B------:R-:W1:Y:S05]  /*d470*/  LDSM.16.M88.4 R144, [R176+0x1400] ;  /* 0x00140000b090783b */ /* 0x000e6a0000000200 */
[C---:B--2---:R-:W-:Y:S01]  /*d480*/  HMMA.16816.F32.BF16 R120, R128.reuse, R172, RZ ;  /* 0x000000ac8078723c */ /* 0x044fe200000418ff */
[----:B------:R-:W2:Y:S06]  /*d490*/  LDSM.16.M88.4 R140, [R176+0x1800] ;  /* 0x00180000b08c783b */ /* 0x000eac0000000200 */
[----:B------:R-:W1:Y:S01]  /*d4a0*/  LDSM.16.M88.4 R136, [R176+0x1c00] ;  /* 0x001c0000b088783b */ /* 0x000e620000000200 */
[C---:B------:R-:W-:Y:S05]  /*d4b0*/  HMMA.16816.F32.BF16 R16, R128.reuse, R14, RZ ;  /* 0x0000000e8010723c */ /* 0x040fea00000418ff */
[----:B------:R-:W1:Y:S03]  /*d4c0*/  LDSM.16.M88.4 R132, [R177] ;  /* 0x00000000b184783b */ /* 0x000e660000000200 */
[C---:B------:R-:W-:Y:S01]  /*d4d0*/  HMMA.16816.F32.BF16 R32, R128.reuse, R30, RZ ;  /* 0x0000001e8020723c */ /* 0x040fe200000418ff */
[----:B------:R-:W-:Y:S04]  /*d4e0*/  DEPBAR.LE SB0, 0x0 ;  /* 0x000080000000791a */ /* 0x000fe80000000000 */
[----:B------:R-:W-:Y:S03]  /*d4f0*/  BAR.SYNC.DEFER_BLOCKING 0x0 ;  /* 0x0000000000007b1d */ /* 0x000fe60000010000 */
[C---:B------:R-:W-:Y:S08]  /*d500*/  HMMA.16816.F32.BF16 R48, R128.reuse, R46, RZ ;  /* 0x0000002e8030723c */ /* 0x040ff000000418ff */
[C---:B------:R-:W-:Y:S08]  /*d510*/  HMMA.16816.F32.BF16 R64, R128.reuse, R62, RZ ;  /* 0x0000003e8040723c */ /* 0x040ff000000418ff */
[C---:B------:R-:W-:Y:S08]  /*d520*/  HMMA.16816.F32.BF16 R80, R128.reuse, R78, RZ ;  /* 0x0000004e8050723c */ /* 0x040ff000000418ff */
[C---:B------:R-:W-:Y:S08]  /*d530*/  HMMA.16816.F32.BF16 R96, R128.reuse, R94, RZ ;  /* 0x0000005e8060723c */ /* 0x040ff000000418ff */
[C---:B------:R-:W-:Y:S08]  /*d540*/  HMMA.16816.F32.BF16 R112, R128.reuse, R110, RZ ;  /* 0x0000006e8070723c */ /* 0x040ff000000418ff */
[----:B------:R-:W-:Y:S08]  /*d550*/  HMMA.16816.F32.BF16 R128, R128, R174, RZ ;  /* 0x000000ae8080723c */ /* 0x000ff000000418ff */
[C---:B---3--:R-:W-:Y:S08]  /*d560*/  HMMA.16816.F32.BF16 R4, R124.reuse, R12, RZ ;  /* 0x0000000c7c04723c */ /* 0x048ff000000418ff */
        /* <DEDUP_REMOVED lines=15> */
[C---:B----4-:R-:W-:Y:S08]  /*d660*/  HMMA.16816.F32.BF16 R8, R168.reuse, R164, R8 ;  /* 0x000000a4a808723c */ /* 0x050ff00000041808 */
[C---:B-----5:R-:W-:Y:S08]  /*d670*/  HMMA.16816.F32.BF16 R24, R168.reuse, R160, R24 ;  /* 0x000000a0a818723c */ /* 0x060ff00000041818 */
[C---:B-1----:R-:W-:Y:S08]  /*d680*/  HMMA.16816.F32.BF16 R40, R168.reuse, R156, R40 ;  /* 0x0000009ca828723c */ /* 0x042ff00000041828 */
[C---:B------:R-:W-:Y:S08]  /*d690*/  HMMA.16816.F32.BF16 R56, R168.reuse, R152, R56 ;  /* 0x00000098a838723c */ /* 0x040ff00000041838 */
[C---:B------:R-:W-:Y:S08]  /*d6a0*/  HMMA.16816.F32.BF16 R72, R168.reuse, R148, R72 ;  /* 0x00000094a848723c */ /* 0x040ff00000041848 */
[C---:B------:R-:W-:Y:S08]  /*d6b0*/  HMMA.16816.F32.BF16 R88, R168.reuse, R144, R88 ;  /* 0x00000090a858723c */ /* 0x040ff00000041858 */
[C---:B--2---:R-:W-:Y:S08]  /*d6c0*/  HMMA.16816.F32.BF16 R104, R168.reuse, R140, R104 ;  /* 0x0000008ca868723c */ /* 0x044ff00000041868 */
        /* <DEDUP_REMOVED lines=8> */
[----:B------:R-:W-:Y:S08]  /*d750*/  HMMA.16816.F32.BF16 R128, R168, R138, R128 ;  /* 0x0000008aa880723c */ /* 0x000ff00000041880 */
        /* <DEDUP_REMOVED lines=15> */
[----:B------:R-:W-:Y:S01]  /*d850*/  HMMA.16816.F32.BF16 R124, R132, R138, R124 ;  /* 0x0000008a847c723c */ /* 0x000fe2000004187c */
[----:B------:R-:W-:-:S07]  /*d860*/  @P2 BRA `(.L_x_137) ;  /* 0xfffff49000002947 */ /* 0x000fce000383ffff */
.L_x_136:
[----:B------:R-:W-:Y:S01]  /*d870*/  MOV R135, UR5 ;  /* 0x0000000500877c02 */ /* 0x000fe20008000f00 */
[----:B------:R-:W-:Y:S03]  /*d880*/  UIADD3 UR5, UR5, -0x1, URZ ;  /* 0xffffffff05057890 */ /* 0x000fe6000fffe03f */
[----:B------:R-:W-:Y:S04]  /*d890*/  LEA R148, R135, R182, 0x7 ;  /* 0x000000b687947211 */ /* 0x000fe800078e38ff */
[----:B------:R-:W2:Y:S01]  /*d8a0*/  I2F R135, R148 ;  /* 0x0000009400877306 */ /* 0x000ea20000201400 */
[C---:B-1----:R-:W-:Y:S02]  /*d8b0*/  IADD3 R139, R148.reuse, 0x10, RZ ;  /* 0x00000010948b7810 */ /* 0x042fe40007ffe0ff */
[C---:B------:R-:W-:Y:S02]  /*d8c0*/  IADD3 R138, R148.reuse, 0x11, RZ ;  /* 0x00000011948a7810 */ /* 0x040fe40007ffe0ff */
[C---:B------:R-:W-:Y:S02]  /*d8d0*/  IADD3 R141, R148.reuse, 0x18, RZ ;  /* 0x00000018948d7810 */ /* 0x040fe40007ffe0ff */
[C---:B------:R-:W-:Y:S02]  /*d8e0*/  IADD3 R140, R148.reuse, 0x19, RZ ;  /* 0x00000019948c7810 */ /* 0x040fe40007ffe0ff */
[C---:B------:R-:W-:Y:S01]  /*d8f0*/  IADD3 R143, R148.reuse, 0x20, RZ ;  /* 0x00000020948f7810 */ /* 0x040fe20007ffe0ff */
[----:B------:R-:W-:Y:S01]  /*d900*/  I2F R139, R139 ;  /* 0x0000008b008b7306 */ /* 0x000fe20000201400 */
[C---:B------:R-:W-:Y:S02]  /*d910*/  IADD3 R142, R148.reuse, 0x21, RZ ;  /* 0x00000021948e7810 */ /* 0x040fe40007ffe0ff */
        /* <DEDUP_REMOVED lines=10> */
[----:B------:R-:W1:Y:S01]  /*d9c0*/  I2F R134, R134 ;  /* 0x0000008600867306 */ /* 0x000e620000201400 */
[C---:B------:R-:W-:Y:S02]  /*d9d0*/  IADD3 R0, R148.reuse, 0x39, RZ ;  /* 0x0000003994007810 */ /* 0x040fe40007ffe0ff */
[C---:B------:R-:W-:Y:S02]  /*d9e0*/  IADD3 R133, R148.reuse, 0x40, RZ ;  /* 0x0000004094857810 */ /* 0x040fe40007ffe0ff */
[----:B------:R-:W-:Y:S05]  /*d9f0*/  IADD3 R2, R148, 0x41, RZ ;  /* 0x0000004194027810 */ /* 0x000fea0007ffe0ff */
[----:B------:R-:W3:Y:S10]  /*da00*/  I2F R137, R137 ;  /* 0x0000008900897306 */ /* 0x000ef40000201400 */
[----:B------:R-:W4:Y:S10]  /*da10*/  I2F R136, R136 ;  /* 0x0000008800887306 */ /* 0x000f340000201400 */
[----:B------:R-:W5:Y:S10]  /*da20*/  I2F R141, R141 ;  /* 0x0000008d008d7306 */ /* 0x000f740000201400 */
[----:B------:R-:W1:Y:S10]  /*da30*/  I2F R140, R140 ;  /* 0x0000008c008c7306 */ /* 0x000e740000201400 */
        /* <DEDUP_REMOVED lines=9> */
[----:B------:R-:W3:Y:S10]  /*dad0*/  I2F R2, R2 ;  /* 0x0000000200027306 */ /* 0x000ef40000201400 */
[----:B------:R-:W-:Y:S01]  /*dae0*/  I2F R132, R132 ;  /* 0x0000008400847306 */ /* 0x000fe20000201400 */
[C---:B--2---:R-:W-:Y:S02]  /*daf0*/  FFMA.FTZ R4, R135.reuse, UR4, R4 ;  /* 0x0000000487047c23 */ /* 0x044fe40008010004 */
[C---:B------:R-:W-:Y:S02]  /*db00*/  FFMA.FTZ R6, R135.reuse, UR4, R6 ;  /* 0x0000000487067c23 */ /* 0x040fe40008010006 */
[C---:B------:R-:W-:Y:S01]  /*db10*/  FFMA.FTZ R8, R135.reuse, UR4, R8 ;  /* 0x0000000487087c23 */ /* 0x040fe20008010008 */
[----:B------:R-:W-:Y:S01]  /*db20*/  FMNMX.FTZ R150, R4, R188, !PT ;  /* 0x000000bc04967209 */ /* 0x000fe20007810000 */
[----:B------:R-:W-:Y:S01]  /*db30*/  FFMA.FTZ R10, R135, UR4, R10 ;  /* 0x00000004870a7c23 */ /* 0x000fe2000801000a */
[----:B------:R-:W-:Y:S01]  /*db40*/  IADD3 R135, R148, 0x48, RZ ;  /* 0x0000004894877810 */ /* 0x000fe20007ffe0ff */
[C---:B-1----:R-:W-:Y:S02]  /*db50*/  FFMA.FTZ R5, R134.reuse, UR4, R5 ;  /* 0x0000000486057c23 */ /* 0x042fe40008010005 */
[C---:B------:R-:W-:Y:S02]  /*db60*/  FFMA.FTZ R7, R134.reuse, UR4, R7 ;  /* 0x0000000486077c23 */ /* 0x040fe40008010007 */
[C---:B------:R-:W-:Y:S01]  /*db70*/  FFMA.FTZ R9, R134.reuse, UR4, R9 ;  /* 0x0000000486097c23 */ /* 0x040fe20008010009 */
[----:B------:R-:W1:Y:S01]  /*db80*/  I2F R135, R135 ;  /* 0x0000008700877306 */ /* 0x000e620000201400 */
[----:B------:R-:W-:Y:S01]  /*db90*/  FFMA.FTZ R11, R134, UR4, R11 ;  /* 0x00000004860b7c23 */ /* 0x000fe2000801000b */
[----:B------:R-:W-:Y:S01]  /*dba0*/  FMNMX.FTZ R151, R5, R150, !PT ;  /* 0x0000009605977209 */ /* 0x000fe20007810000 */
[C---:B---3--:R-:W-:Y:S01]  /*dbb0*/  FFMA.FTZ R12, R137.reuse, UR4, R12 ;  /* 0x00000004890c7c23 */ /* 0x048fe2000801000c */
[----:B------:R-:W-:Y:S01]  /*dbc0*/  FMNMX.FTZ R150, R6, R187, !PT ;  /* 0x000000bb06967209 */ /* 0x000fe20007810000 */
[C---:B------:R-:W-:Y:S01]  /*dbd0*/  FFMA.FTZ R14, R137.reuse, UR4, R14 ;  /* 0x00000004890e7c23 */ /* 0x040fe2000801000e */
[----:B------:R-:W-:Y:S01]  /*dbe0*/  IADD3 R134, R148, 0x51, RZ ;  /* 0x0000005194867810 */ /* 0x000fe20007ffe0ff */
[C---:B------:R-:W-:Y:S01]  /*dbf0*/  FFMA.FTZ R16, R137.reuse, UR4, R16 ;  /* 0x0000000489107c23 */ /* 0x040fe20008010010 */
[----:B------:R-:W-:Y:S01]  /*dc00*/  FMNMX.FTZ R152, R12, R151, !PT ;  /* 0x000000970c987209 */ /* 0x000fe20007810000 */
[----:B------:R-:W-:Y:S01]  /*dc10*/  FFMA.FTZ R18, R137, UR4, R18 ;  /* 0x0000000489127c23 */ /* 0x000fe20008010012 */
[----:B------:R-:W-:Y:S01]  /*dc20*/  FMNMX.FTZ R151, R7, R150, !PT ;  /* 0x0000009607977209 */ /* 0x000fe20007810000 */
[C---:B----4-:R-:W-:Y:S01]  /*dc30*/  FFMA.FTZ R13, R136.reuse, UR4, R13 ;  /* 0x00000004880d7c23 */ /* 0x050fe2000801000d */
[----:B------:R-:W-:Y:S01]  /*dc40*/  I2F R134, R134 ;  /* 0x0000008600867306 */ /* 0x000fe20000201400 */
[----:B------:R-:W-:Y:S01]  /*dc50*/  FFMA.FTZ R15, R136, UR4, R15 ;  /* 0x00000004880f7c23 */ /* 0x000fe2000801000f */
[----:B------:R-:W-:Y:S01]  /*dc60*/  IADD3 R137, R148, 0x50, RZ ;  /* 0x0000005094897810 */ /* 0x000fe20007ffe0ff */
[C---:B------:R-:W-:Y:S01]  /*dc70*/  FFMA.FTZ R17, R136.reuse, UR4, R17 ;  /* 0x0000000488117c23 */ /* 0x040fe20008010011 */
[----:B------:R-:W-:Y:S01]  /*dc80*/  FMNMX.FTZ R153, R13, R152, !PT ;  /* 0x000000980d997209 */ /* 0x000fe20007810000 */
[----:B------:R-:W-:Y:S01]  /*dc90*/  FFMA.FTZ R19, R136, UR4, R19 ;  /* 0x0000000488137c23 */ /* 0x000fe20008010013 */
[----:B------:R-:W-:Y:S01]  /*dca0*/  FMNMX.FTZ R152, R14, R151, !PT ;  /* 0x000000970e987209 */ /* 0x000fe20007810000 */
[C---:B------:R-:W-:Y:S02]  /*dcb0*/  FFMA.FTZ R20, R139.reuse, UR4, R20 ;  /* 0x000000048b147c23 */ /* 0x040fe40008010014 */
[----:B------:R-:W-:Y:S01]  /*dcc0*/  FFMA.FTZ R22, R139, UR4, R22 ;  /* 0x000000048b167c23 */ /* 0x000fe20008010016 */
[----:B------:R-:W2:Y:S01]  /*dcd0*/  I2F R137, R137 ;  /* 0x0000008900897306 */ /* 0x000ea20000201400 */
[----:B------:R-:W-:Y:S01]  /*dce0*/  FMNMX.FTZ R151, R15, R152, !PT ;  /* 0x000000980f977209 */ /* 0x000fe20007810000 */
[C---:B------:R-:W-:Y:S01]  /*dcf0*/  FFMA.FTZ R24, R139.reuse, UR4, R24 ;  /* 0x000000048b187c23 */ /* 0x040fe20008010018 */
[----:B------:R-:W-:Y:S01]  /*dd00*/  FMNMX.FTZ R150, R20, R153, !PT ;  /* 0x0000009914967209 */ /* 0x000fe20007810000 */
[----:B------:R-:W-:Y:S02]  /*dd10*/  FFMA.FTZ R26, R139, UR4, R26 ;  /* 0x000000048b1a7c23 */ /* 0x000fe4000801001a */
[C---:B------:R-:W-:Y:S02]  /*dd20*/  FFMA.FTZ R21, R138.reuse, UR4, R21 ;  /* 0x000000048a157c23 */ /* 0x040fe40008010015 */
[C---:B------:R-:W-:Y:S02]  /*dd30*/  FFMA.FTZ R23, R138.reuse, UR4, R23 ;  /* 0x000000048a177c23 */ /* 0x040fe40008010017 */
[C---:B------:R-:W-:Y:S01]  /*dd40*/  FFMA.FTZ R25, R138.reuse, UR4, R25 ;  /* 0x000000048a197c23 */ /* 0x040fe20008010019 */
[----:B------:R-:W-:Y:S01]  /*dd50*/  FMNMX.FTZ R153, R21, R150, !PT ;  /* 0x0000009615997209 */ /* 0x000fe20007810000 */
[----:B------:R-:W-:Y:S01]  /*dd60*/  FFMA.FTZ R27, R138, UR4, R27 ;  /* 0x000000048a1b7c23 */ /* 0x000fe2000801001b */
[----:B------:R-:W-:Y:S01]  /*dd70*/  FMNMX.FTZ R150, R22, R151, !PT ;  /* 0x0000009716967209 */ /* 0x000fe20007810000 */
[C---:B-----5:R-:W-:Y:S02]  /*dd80*/  FFMA.FTZ R28, R141.reuse, UR4, R28 ;  /* 0x000000048d1c7c23 */ /* 0x060fe4000801001c */
[C---:B------:R-:W-:Y:S02]  /*dd90*/  FFMA.FTZ R30, R141.reuse, UR4, R30 ;  /* 0x000000048d1e7c23 */ /* 0x040fe4000801001e */
[C---:B------:R-:W-:Y:S01]  /*dda0*/  FFMA.FTZ R32, R141.reuse, UR4, R32 ;  /* 0x000000048d207c23 */ /* 0x040fe20008010020 */
[----:B------:R-:W-:Y:S01]  /*ddb0*/  FMNMX.FTZ R152, R28, R153, !PT ;  /* 0x000000991c987209 */ /* 0x000fe20007810000 */
[----:B------:R-:W-:Y:S01]  /*ddc0*/  FFMA.FTZ R34, R141, UR4, R34 ;  /* 0x000000048d227c23 */ /* 0x000fe20008010022 */
[----:B------:R-:W-:Y:S01]  /*ddd0*/  FMNMX.FTZ R153, R23, R150, !PT ;  /* 0x0000009617997209 */ /* 0x000fe20007810000 */
[C---:B------:R-:W-:Y:S02]  /*dde0*/  FFMA.FTZ R29, R140.reuse, UR4, R29 ;  /* 0x000000048c1d7c23 */ /* 0x040fe4000801001d */
[----:B------:R-:W-:Y:S01]  /*ddf0*/  FFMA.FTZ R31, R140, UR4, R31 ;  /* 0x000000048c1f7c23 */ /* 0x000fe2000801001f */
        /* <DEDUP_REMOVED lines=10> */
[C---:B------:R-:W-:Y:S02]  /*dea0*/  FFMA.FTZ R37, R142.reuse, UR4, R37 ;  /* 0x000000048e257c23 */ /* 0x040fe40008010025 */
        /* <DEDUP_REMOVED lines=33> */
[----:B------:R-:W-:Y:S01]  /*e0c0*/  IADD3 R3, R148, 0x58, RZ ;  /* 0x0000005894037810 */ /* 0x000fe20007ffe0ff */
[C---:B------:R-:W-:Y:S02]  /*e0d0*/  FFMA.FTZ R61, R0.reuse, UR4, R61 ;  /* 0x00000004003d7c23 */ /* 0x040fe4000801003d */
[C---:B------:R-:W-:Y:S02]  /*e0e0*/  FFMA.FTZ R63, R0.reuse, UR4, R63 ;  /* 0x00000004003f7c23 */ /* 0x040fe4000801003f */
[C---:B------:R-:W-:Y:S01]  /*e0f0*/  FFMA.FTZ R65, R0.reuse, UR4, R65 ;  /* 0x0000000400417c23 */ /* 0x040fe20008010041 */
[----:B------:R-:W3:Y:S01]  /*e100*/  I2F R3, R3 ;  /* 0x0000000300037306 */ /* 0x000ee20000201400 */
[----:B------:R-:W-:Y:S01]  /*e110*/  FFMA.FTZ R67, R0, UR4, R67 ;  /* 0x0000000400437c23 */ /* 0x000fe20008010043 */
[----:B------:R-:W-:Y:S01]  /*e120*/  IADD3 R0, R148, 0x59, RZ ;  /* 0x0000005994007810 */ /* 0x000fe20007ffe0ff */
[C---:B------:R-:W-:Y:S02]  /*e130*/  FFMA.FTZ R68, R133.reuse, UR4, R68 ;  /* 0x0000000485447c23 */ /* 0x040fe40008010044 */
[C---:B------:R-:W-:Y:S02]  /*e140*/  FFMA.FTZ R70, R133.reuse, UR4, R70 ;  /* 0x0000000485467c23 */ /* 0x040fe40008010046 */
[C---:B------:R-:W-:Y:S02]  /*e150*/  FFMA.FTZ R72, R133.reuse, UR4, R72 ;  /* 0x0000000485487c23 */ /* 0x040fe40008010048 */
[----:B------:R-:W-:Y:S01]  /*e160*/  FFMA.FTZ R74, R133, UR4, R74 ;  /* 0x00000004854a7c23 */ /* 0x000fe2000801004a */
[----:B------:R-:W4:Y:S01]  /*e170*/  I2F R0, R0 ;  /* 0x0000000000007306 */ /* 0x000f220000201400 */
[----:B------:R-:W-:Y:S01]  /*e180*/  FFMA.FTZ R69, R2, UR4, R69 ;  /* 0x0000000402457c23 */ /* 0x000fe20008010045 */
[----:B------:R-:W-:Y:S01]  /*e190*/  IADD3 R133, R148, 0x60, RZ ;  /* 0x0000006094857810 */ /* 0x000fe20007ffe0ff */
[C---:B------:R-:W-:Y:S02]  /*e1a0*/  FFMA.FTZ R71, R2.reuse, UR4, R71 ;  /* 0x0000000402477c23 */ /* 0x040fe40008010047 */
[C---:B------:R-:W-:Y:S02]  /*e1b0*/  FFMA.FTZ R73, R2.reuse, UR4, R73 ;  /* 0x0000000402497c23 */ /* 0x040fe40008010049 */
[----:B------:R-:W-:Y:S01]  /*e1c0*/  FFMA.FTZ R75, R2, UR4, R75 ;  /* 0x00000004024b7c23 */ /* 0x000fe2000801004b */
[C---:B------:R-:W-:Y:S01]  /*e1d0*/  IADD3 R2, R148.reuse, 0x61, RZ ;  /* 0x0000006194027810 */ /* 0x040fe20007ffe0ff */
[C---:B-1----:R-:W-:Y:S01]  /*e1e0*/  FFMA.FTZ R76, R135.reuse, UR4, R76 ;  /* 0x00000004874c7c23 */ /* 0x042fe2000801004c */
[----:B------:R-:W1:Y:S01]  /*e1f0*/  I2F R133, R133 ;  /* 0x0000008500857306 */ /* 0x000e620000201400 */
[C---:B------:R-:W-:Y:S02]  /*e200*/  FFMA.FTZ R78, R135.reuse, UR4, R78 ;  /* 0x00000004874e7c23 */ /* 0x040fe4000801004e */
[C---:B------:R-:W-:Y:S02]  /*e210*/  FFMA.FTZ R80, R135.reuse, UR4, R80 ;  /* 0x0000000487507c23 */ /* 0x040fe40008010050 */
[----:B------:R-:W-:Y:S01]  /*e220*/  FFMA.FTZ R82, R135, UR4, R82 ;  /* 0x0000000487527c23 */ /* 0x000fe20008010052 */
[----:B------:R-:W-:Y:S01]  /*e230*/  IADD3 R135, R148, 0x68, RZ ;  /* 0x0000006894877810 */ /* 0x000fe20007ffe0ff */
[C---:B------:R-:W-:Y:S02]  /*e240*/  FFMA.FTZ R77, R132.reuse, UR4, R77 ;  /* 0x00000004844d7c23 */ /* 0x040fe4000801004d */
[C---:B------:R-:W-:Y:S01]  /*e250*/  FFMA.FTZ R79, R132.reuse, UR4, R79 ;  /* 0x00000004844f7c23 */ /* 0x040fe2000801004f */
[----:B------:R-:W5:Y:S01]  /*e260*/  I2F R2, R2 ;  /* 0x0000000200027306 */ /* 0x000f620000201400 */
[C---:B------:R-:W-:Y:S02]  /*e270*/  FFMA.FTZ R81, R132.reuse, UR4, R81 ;  /* 0x0000000484517c23 */ /* 0x040fe40008010051 */
[----:B------:R-:W-:Y:S01]  /*e280*/  FFMA.FTZ R83, R132, UR4, R83 ;  /* 0x0000000484537c23 */ /* 0x000fe20008010053 */
[----:B------:R-:W-:Y:S01]  /*e290*/  FMNMX.FTZ R132, R54, R153, !PT ;  /* 0x0000009936847209 */ /* 0x000fe20007810000 */
[----:B--2---:R-:W-:Y:S01]  /*e2a0*/  FFMA.FTZ R84, R137, UR4, R84 ;  /* 0x0000000489547c23 */ /* 0x004fe20008010054 */
[----:B------:R-:W-:Y:S01]  /*e2b0*/  FMNMX.FTZ R153, R61, R150, !PT ;  /* 0x000000963d997209 */ /* 0x000fe20007810000 */
[----:B------:R-:W-:Y:S01]  /*e2c0*/  FFMA.FTZ R86, R137, UR4, R86 ;  /* 0x0000000489567c23 */ /* 0x000fe20008010056 */
[----:B------:R-:W-:Y:S01]  /*e2d0*/  FMNMX.FTZ R151, R55, R132, !PT ;  /* 0x0000008437977209 */ /* 0x000fe20007810000 */
[C---:B------:R-:W-:Y:S01]  /*e2e0*/  FFMA.FTZ R88, R137.reuse, UR4, R88 ;  /* 0x0000000489587c23 */ /* 0x040fe20008010058 */
[----:B------:R-:W2:Y:S01]  /*e2f0*/  I2F R135, R135 ;  /* 0x0000008700877306 */ /* 0x000ea20000201400 */
[----:B------:R-:W-:Y:S01]  /*e300*/  FMNMX.FTZ R150, R68, R153, !PT ;  /* 0x0000009944967209 */ /* 0x000fe20007810000 */
[----:B------:R-:W-:Y:S01]  /*e310*/  FFMA.FTZ R90, R137, UR4, R90 ;  /* 0x00000004895a7c23 */ /* 0x000fe2000801005a */
[----:B------:R-:W-:Y:S01]  /*e320*/  FMNMX.FTZ R152, R62, R151, !PT ;  /* 0x000000973e987209 */ /* 0x000fe20007810000 */
[C---:B------:R-:W-:Y:S01]  /*e330*/  FFMA.FTZ R85, R134.reuse, UR4, R85 ;  /* 0x0000000486557c23 */ /* 0x040fe20008010055 */
[----:B------:R-:W-:Y:S01]  /*e340*/  FMNMX.FTZ R153, R69, R150, !PT ;  /* 0x0000009645997209 */ /* 0x000fe20007810000 */
[C---:B------:R-:W-:Y:S01]  /*e350*/  FFMA.FTZ R87, R134.reuse, UR4, R87 ;  /* 0x0000000486577c23 */ /* 0x040fe20008010057 */
[----:B------:R-:W-:Y:S01]  /*e360*/  FMNMX.FTZ R151, R63, R152, !PT ;  /* 0x000000983f977209 */ /* 0x000fe20007810000 */
[----:B------:R-:W-:Y:S01]  /*e370*/  FFMA.FTZ R89, R134, UR4, R89 ;  /* 0x0000000486597c23 */ /* 0x000fe20008010059 */
[----:B------:R-:W-:Y:S01]  /*e380*/  FMNMX.FTZ R152, R76, R153, !PT ;  /* 0x000000994c987209 */ /* 0x000fe20007810000 */
[----:B------:R-:W-:Y:S01]  /*e390*/  FFMA.FTZ R91, R134, UR4, R91 ;  /* 0x00000004865b7c23 */ /* 0x000fe2000801005b */
[----:B------:R-:W-:Y:S01]  /*e3a0*/  FMNMX.FTZ R150, R70, R151, !PT ;  /* 0x0000009746967209 */ /* 0x000fe20007810000 */
[----:B---3--:R-:W-:Y:S01]  /*e3b0*/  FFMA.FTZ R92, R3, UR4, R92 ;  /* 0x00000004035c7c23 */ /* 0x008fe2000801005c */
[----:B------:R-:W-:Y:S01]  /*e3c0*/  FMNMX.FTZ R151, R77, R152, !PT ;  /* 0x000000984d977209 */ /* 0x000fe20007810000 */
[----:B------:R-:W-:Y:S01]  /*e3d0*/  FFMA.FTZ R94, R3, UR4, R94 ;  /* 0x00000004035e7c23 */ /* 0x000fe2000801005e */
[----:B------:R-:W-:Y:S01]  /*e3e0*/  FMNMX.FTZ R153, R71, R150, !PT ;  /* 0x0000009647997209 */ /* 0x000fe20007810000 */
[C---:B------:R-:W-:Y:S01]  /*e3f0*/  FFMA.FTZ R96, R3.reuse, UR4, R96 ;  /* 0x0000000403607c23 */ /* 0x040fe20008010060 */
[----:B------:R-:W-:Y:S01]  /*e400*/  FMNMX.FTZ R152, R84, R151, !PT ;  /* 0x0000009754987209 */ /* 0x000fe20007810000 */
[----:B------:R-:W-:Y:S01]  /*e410*/  FFMA.FTZ R98, R3, UR4, R98 ;  /* 0x0000000403627c23 */ /* 0x000fe20008010062 */
[----:B------:R-:W-:Y:S01]  /*e420*/  FMNMX.FTZ R150, R78, R153, !PT ;  /* 0x000000994e967209 */ /* 0x000fe20007810000 */
[C---:B----4-:R-:W-:Y:S01]  /*e430*/  FFMA.FTZ R93, R0.reuse, UR4, R93 ;  /* 0x00000004005d7c23 */ /* 0x050fe2000801005d */
[----:B------:R-:W-:Y:S01]  /*e440*/  FMNMX.FTZ R153, R85, R152, !PT ;  /* 0x0000009855997209 */ /* 0x000fe20007810000 */
[C---:B------:R-:W-:Y:S01]  /*e450*/  FFMA.FTZ R95, R0.reuse, UR4, R95 ;  /* 0x00000004005f7c23 */ /* 0x040fe2000801005f */
[----:B------:R-:W-:Y:S01]  /*e460*/  FMNMX.FTZ R151, R79, R150, !PT ;  /* 0x000000964f977209 */ /* 0x000fe20007810000 */
[----:B------:R-:W-:Y:S01]  /*e470*/  FFMA.FTZ R97, R0, UR4, R97 ;  /* 0x0000000400617c23 */ /* 0x000fe20008010061 */
[----:B------:R-:W-:Y:S01]  /*e480*/  FMNMX.FTZ R150, R92, R153, !PT ;  /* 0x000000995c967209 */ /* 0x000fe20007810000 */
[----:B------:R-:W-:Y:S01]  /*e490*/  FFMA.FTZ R99, R0, UR4, R99 ;  /* 0x0000000400637c23 */ /* 0x000fe20008010063 */
[----:B------:R-:W-:Y:S01]  /*e4a0*/  FMNMX.FTZ R152, R86, R151, !PT ;  /* 0x0000009756987209 */ /* 0x000fe20007810000 */
[----:B-1----:R-:W-:Y:S01]  /*e4b0*/  FFMA.FTZ R100, R133, UR4, R100 ;  /* 0x0000000485647c23 */ /* 0x002fe20008010064 */
[----:B------:R-:W-:Y:S01]  /*e4c0*/  FMNMX.FTZ R153, R93, R150, !PT ;  /* 0x000000965d997209 */ /* 0x000fe20007810000 */
[----:B------:R-:W-:Y:S01]  /*e4d0*/  FFMA.FTZ R102, R133, UR4, R102 ;  /* 0x0000000485667c23 */ /* 0x000fe20008010066 */
[----:B------:R-:W-:Y:S01]  /*e4e0*/  FMNMX.FTZ R151, R87, R152, !PT ;  /* 0x0000009857977209 */ /* 0x000fe20007810000 */
[C---:B------:R-:W-:Y:S01]  /*e4f0*/  FFMA.FTZ R104, R133.reuse, UR4, R104 ;  /* 0x0000000485687c23 */ /* 0x040fe20008010068 */
[----:B------:R-:W-:Y:S01]  /*e500*/  FMNMX.FTZ R152, R100, R153, !PT ;  /* 0x0000009964987209 */ /* 0x000fe20007810000 */
[----:B------:R-:W-:Y:S01]  /*e510*/  FFMA.FTZ R106, R133, UR4, R106 ;  /* 0x00000004856a7c23 */ /* 0x000fe2000801006a */
[----:B------:R-:W-:Y:S01]  /*e520*/  FMNMX.FTZ R150, R94, R151, !PT ;  /* 0x000000975e967209 */ /* 0x000fe20007810000 */
[----:B-----5:R-:W-:Y:S01]  /*e530*/  FFMA.FTZ R101, R2, UR4, R101 ;  /* 0x0000000402657c23 */ /* 0x020fe20008010065 */
[----:B------:R-:W-:Y:S01]  /*e540*/  IADD3 R132, R148, 0x69, RZ ;  /* 0x0000006994847810 */ /* 0x000fe20007ffe0ff */
[C---:B------:R-:W-:Y:S01]  /*e550*/  FFMA.FTZ R103, R2.reuse, UR4, R103 ;  /* 0x0000000402677c23 */ /* 0x040fe20008010067 */
[----:B------:R-:W-:Y:S01]  /*e560*/  FMNMX.FTZ R151, R95, R150, !PT ;  /* 0x000000965f977209 */ /* 0x000fe20007810000 */
[C---:B------:R-:W-:Y:S01]  /*e570*/  FFMA.FTZ R105, R2.reuse, UR4, R105 ;  /* 0x0000000402697c23 */ /* 0x040fe20008010069 */
[----:B------:R-:W-:Y:S01]  /*e580*/  FMNMX.FTZ R153, R101, R152, !PT ;  /* 0x0000009865997209 */ /* 0x000fe20007810000 */
[----:B------:R-:W-:Y:S01]  /*e590*/  FFMA.FTZ R107, R2, UR4, R107 ;  /* 0x00000004026b7c23 */ /* 0x000fe2000801006b */
[----:B------:R-:W1:Y:S01]  /*e5a0*/  I2F R132, R132 ;  /* 0x0000008400847306 */ /* 0x000e620000201400 */
[C---:B--2---:R-:W-:Y:S01]  /*e5b0*/  FFMA.FTZ R108, R135.reuse, UR4, R108 ;  /* 0x00000004876c7c23 */ /* 0x044fe2000801006c */
[C---:B------:R-:W-:Y:S01]  /*e5c0*/  IADD3 R3, R148.reuse, 0x70, RZ ;  /* 0x0000007094037810 */ /* 0x040fe20007ffe0ff */
[C---:B------:R-:W-:Y:S01]  /*e5d0*/  FFMA.FTZ R110, R135.reuse, UR4, R110 ;  /* 0x00000004876e7c23 */ /* 0x040fe2000801006e */
[----:B------:R-:W-:Y:S01]  /*e5e0*/  IADD3 R0, R148, 0x71, RZ ;  /* 0x0000007194007810 */ /* 0x000fe20007ffe0ff */
[C---:B------:R-:W-:Y:S01]  /*e5f0*/  FFMA.FTZ R112, R135.reuse, UR4, R112 ;  /* 0x0000000487707c23 */ /* 0x040fe20008010070 */
[----:B------:R-:W-:Y:S01]  /*e600*/  FMNMX.FTZ R150, R108, R153, !PT ;  /* 0x000000996c967209 */ /* 0x000fe20007810000 */
[----:B------:R-:W-:Y:S01]  /*e610*/  FFMA.FTZ R114, R135, UR4, R114 ;  /* 0x0000000487727c23 */ /* 0x000fe20008010072 */
[C---:B------:R-:W-:Y:S02]  /*e620*/  IADD3 R133, R148.reuse, 0x78, RZ ;  /* 0x0000007894857810 */ /* 0x040fe40007ffe0ff */
[----:B------:R-:W2:Y:S01]  /*e630*/  I2F R3, R3 ;  /* 0x0000000300037306 */ /* 0x000ea20000201400 */
[----:B------:R-:W-:Y:S09]  /*e640*/  IADD3 R2, R148, 0x79, RZ ;  /* 0x0000007994027810 */ /* 0x000ff20007ffe0ff */
[----:B------:R-:W3:Y:S01]  /*e650*/  I2F R0, R0 ;  /* 0x0000000000007306 */ /* 0x000ee20000201400 */
[C---:B-1----:R-:W-:Y:S02]  /*e660*/  FFMA.FTZ R109, R132.reuse, UR4, R109 ;  /* 0x00000004846d7c23 */ /* 0x042fe4000801006d */
[C---:B------:R-:W-:Y:S02]  /*e670*/  FFMA.FTZ R111, R132.reuse, UR4, R111 ;  /* 0x00000004846f7c23 */ /* 0x040fe4000801006f */
[C---:B------:R-:W-:Y:S05]  /*e680*/  FFMA.FTZ R113, R132.reuse, UR4, R113 ;  /* 0x0000000484717c23 */ /* 0x040fea0008010071 */
[----:B------:R1:W-:Y:S01]  /*e690*/  I2F R134, R2 ;  /* 0x0000000200867306 */ /* 0x0003e20000201400 */
[----:B------:R-:W-:Y:S01]  /*e6a0*/  FFMA.FTZ R115, R132, UR4, R115 ;  /* 0x0000000484737c23 */ /* 0x000fe20008010073 */
[----:B------:R-:W-:Y:S02]  /*e6b0*/  FMNMX.FTZ R132, R102, R151, !PT ;  /* 0x0000009766847209 */ /* 0x000fe40007810000 */
[----:B------:R-:W-:Y:S01]  /*e6c0*/  FMNMX.FTZ R151, R109, R150, !PT ;  /* 0x000000966d977209 */ /* 0x000fe20007810000 */
[C---:B--2---:R-:W-:Y:S02]  /*e6d0*/  FFMA.FTZ R116, R3.reuse, UR4, R116 ;  /* 0x0000000403747c23 */ /* 0x044fe40008010074 */
[C---:B------:R-:W-:Y:S02]  /*e6e0*/  FFMA.FTZ R118, R3.reuse, UR4, R118 ;  /* 0x0000000403767c23 */ /* 0x040fe40008010076 */
[C---:B------:R-:W-:Y:S01]  /*e6f0*/  FFMA.FTZ R120, R3.reuse, UR4, R120 ;  /* 0x0000000403787c23 */ /* 0x040fe20008010078 */
[----:B------:R-:W2:Y:S01]  /*e700*/  I2F R133, R133 ;  /* 0x0000008500857306 */ /* 0x000ea20000201400 */
[----:B------:R-:W-:Y:S01]  /*e710*/  FFMA.FTZ R122, R3, UR4, R122 ;  /* 0x00000004037a7c23 */ /* 0x000fe2000801007a */
[----:B------:R-:W-:Y:S01]  /*e720*/  FMNMX.FTZ R3, R103, R132, !PT ;  /* 0x0000008467037209 */ /* 0x000fe20007810000 */
[----:B---3--:R-:W-:Y:S03]  /*e730*/  FFMA.FTZ R117, R0, UR4, R117 ;  /* 0x0000000400757c23 */ /* 0x008fe60008010075 */
[----:B------:R-:W-:Y:S01]  /*e740*/  FMNMX.FTZ R132, R110, R3, !PT ;  /* 0x000000036e847209 */ /* 0x000fe20007810000 */
[C---:B------:R-:W-:Y:S02]  /*e750*/  FFMA.FTZ R119, R0.reuse, UR4, R119 ;  /* 0x0000000400777c23 */ /* 0x040fe40008010077 */
[C---:B------:R-:W-:Y:S02]  /*e760*/  FFMA.FTZ R121, R0.reuse, UR4, R121 ;  /* 0x0000000400797c23 */ /* 0x040fe40008010079 */
[----:B------:R-:W-:Y:S01]  /*e770*/  FFMA.FTZ R123, R0, UR4, R123 ;  /* 0x00000004007b7c23 */ /* 0x000fe2000801007b */
[----:B-1----:R-:W-:Y:S02]  /*e780*/  FMNMX.FTZ R2, R116, R151, !PT ;  /* 0x0000009774027209 */ /* 0x002fe40007810000 */
[----:B------:R-:W-:Y:S02]  /*e790*/  FMNMX.FTZ R151, R111, R132, !PT ;  /* 0x000000846f977209 */ /* 0x000fe40007810000 */
[----:B------:R-:W-:Y:S02]  /*e7a0*/  FMNMX.FTZ R3, R117, R2, !PT ;  /* 0x0000000275037209 */ /* 0x000fe40007810000 */
[----:B------:R-:W-:Y:S01]  /*e7b0*/  FMNMX.FTZ R0, R118, R151, !PT ;  /* 0x0000009776007209 */ /* 0x000fe20007810000 */
[C---:B--2---:R-:W-:Y:S02]  /*e7c0*/  FFMA.FTZ R124, R133.reuse, UR4, R124 ;  /* 0x00000004857c7c23 */ /* 0x044fe4000801007c */
        /* <DEDUP_REMOVED lines=10> */
[----:B------:R-:W-:Y:S01]  /*e870*/  FFMA.FTZ R131, R134, UR4, R131 ;  /* 0x0000000486837c23 */ /* 0x000fe20008010083 */
[----:B------:R-:W-:Y:S03]  /*e880*/  FMNMX.FTZ R3, R127, R0, !PT ;  /* 0x000000007f037209 */ /* 0x000fe60007810000 */
[----:B------:R-:W1:Y:S08]  /*e890*/  SHFL.BFLY PT, R133, R2, 0x2, 0x1f ;  /* 0x0c401f0002857f89 */ /* 0x000e7000000e0000 */
[----:B------:R-:W2:Y:S01]  /*e8a0*/  SHFL.BFLY PT, R0, R3, 0x2, 0x1f ;  /* 0x0c401f0003007f89 */ /* 0x000ea200000e0000 */
[----:B-1----:R-:W-:Y:S07]  /*e8b0*/  FMNMX.FTZ R150, R2, R133, !PT ;  /* 0x0000008502967209 */ /* 0x002fee0007810000 */
[----:B------:R-:W1:Y:S01]  /*e8c0*/  SHFL.BFLY PT, R133, R150, 0x1, 0x1f ;  /* 0x0c201f0096857f89 */ /* 0x000e6200000e0000 */
[----:B--2---:R-:W-:Y:S07]  /*e8d0*/  FMNMX.FTZ R151, R3, R0, !PT ;  /* 0x0000000003977209 */ /* 0x004fee0007810000 */
[----:B------:R-:W2:Y:S01]  /*e8e0*/  SHFL.BFLY PT, R132, R151, 0x1, 0x1f ;  /* 0x0c201f0097847f89 */ /* 0x000ea200000e0000 */
[----:B-1----:R-:W-:Y:S04]  /*e8f0*/  FMNMX.FTZ R133, R150, R133, !PT ;  /* 0x0000008596857209 */ /* 0x002fe80007810000 */
[C---:B------:R-:W-:Y:S01]  /*e900*/  FSETP.NEU.FTZ.AND P0, PT, R133.reuse, -INF , PT ;  /* 0xff8000008500780b */ /* 0x040fe20003f1d000 */
[C---:B------:R-:W-:Y:S02]  /*e910*/  FADD.FTZ R0, -R133.reuse, R188 ;  /* 0x000000bc85007221 */ /* 0x040fe40000010100 */
[----:B------:R-:W-:Y:S01]  /*e920*/  FMUL.FTZ R2, R133, c[0x0][0x23c] ;  /* 0x00008f0085027a20 */ /* 0x000fe20000410000 */
[----:B--2---:R-:W-:Y:S01]  /*e930*/  FMNMX.FTZ R132, R151, R132, !PT ;  /* 0x0000008497847209 */ /* 0x004fe20007810000 */
[----:B------:R-:W-:Y:S03]  /*e940*/  FMUL.FTZ R135, R0, c[0x0][0x23c] ;  /* 0x00008f0000877a20 */ /* 0x000fe60000410000 */
[----:B------:R-:W-:Y:S01]  /*e950*/  FSEL R2, R2, RZ, P0 ;  /* 0x000000ff02027208 */ /* 0x000fe20000000000 */
[C---:B------:R-:W-:Y:S01]  /*e960*/  FADD.FTZ R136, -R132.reuse, R187 ;  /* 0x000000bb84887221 */ /* 0x040fe20000010100 */
[----:B------:R-:W-:Y:S01]  /*e970*/  FSETP.NEU.FTZ.AND P0, PT, R132, -INF , PT ;  /* 0xff8000008400780b */ /* 0x000fe20003f1d000 */
[----:B------:R-:W1:Y:S02]  /*e980*/  MUFU.EX2 R135, R135 ;  /* 0x0000008700877308 */ /* 0x000e640000000800 */
[--C-:B------:R-:W-:Y:S02]  /*e990*/  FFMA.FTZ R155, R21, c[0x0][0x23c], -R2.reuse ;  /* 0x00008f00159b7a23 */ /* 0x100fe40000010802 */
        /* <DEDUP_REMOVED lines=12> */
[C---:B-1----:R-:W-:Y:S02]  /*ea60*/  FMUL.FTZ R204, R135.reuse, R204 ;  /* 0x000000cc87cc7220 */ /* 0x042fe40000410000 */
[C---:B------:R-:W-:Y:S02]  /*ea70*/  FMUL.FTZ R205, R135.reuse, R205 ;  /* 0x000000cd87cd7220 */ /* 0x040fe40000410000 */
[C---:B------:R-:W-:Y:S01]  /*ea80*/  FMUL.FTZ R200, R135.reuse, R200 ;  /* 0x000000c887c87220 */ /* 0x040fe20000410000 */
[----:B------:R-:W-:Y:S01]  /*ea90*/  MUFU.EX2 R152, R152 ;  /* 0x0000009800987308 */ /* 0x000fe20000000800 */
[C---:B------:R-:W-:Y:S02]  /*eaa0*/  FMUL.FTZ R201, R135.reuse, R201 ;  /* 0x000000c987c97220 */ /* 0x040fe40000410000 */
[C---:B------:R-:W-:Y:S02]  /*eab0*/  FMUL.FTZ R196, R135.reuse, R196 ;  /* 0x000000c487c47220 */ /* 0x040fe40000410000 */
[C---:B------:R-:W-:Y:S02]  /*eac0*/  FMUL.FTZ R197, R135.reuse, R197 ;  /* 0x000000c587c57220 */ /* 0x040fe40000410000 */
[C---:B------:R-:W-:Y:S02]  /*ead0*/  FMUL.FTZ R192, R135.reuse, R192 ;  /* 0x000000c087c07220 */ /* 0x040fe40000410000 */
[----:B------:R-:W-:Y:S01]  /*eae0*/  FMUL.FTZ R193, R135, R193 ;  /* 0x000000c187c17220 */ /* 0x000fe20000410000 */
        /* <DEDUP_REMOVED lines=16> */
[----:B------:R-:W-:Y:S02]  /*ebf0*/  FMUL.FTZ R3, R136, c[0x0][0x23c] ;  /* 0x00008f0088037a20 */ /* 0x000fe40000410000 */
[--C-:B------:R-:W-:Y:S01]  /*ec00*/  FFMA.FTZ R151, R12, c[0x0][0x23c], -R2.reuse ;  /* 0x00008f000c977a23 */ /* 0x100fe20000010802 */
[----:B------:R-:W-:Y:S01]  /*ec10*/  MUFU.EX2 R158, R158 ;  /* 0x0000009e009e7308 */ /* 0x000fe20000000800 */
[----:B------:R-:W-:Y:S01]  /*ec20*/  FMNMX.FTZ R12, R8, R186, !PT ;  /* 0x000000ba080c7209 */ /* 0x000fe20007810000 */
[--C-:B------:R-:W-:Y:S02]  /*ec30*/  FFMA.FTZ R153, R5, c[0x0][0x23c], -R2.reuse ;  /* 0x00008f0005997a23 */ /* 0x100fe40000010802 */
[--C-:B------:R-:W-:Y:S02]  /*ec40*/  FFMA.FTZ R150, R13, c[0x0][0x23c], -R2.reuse ;  /* 0x00008f000d967a23 */ /* 0x100fe40000010802 */
[--C-:B------:R-:W-:Y:S02]  /*ec50*/  FFMA.FTZ R0, R4, c[0x0][0x23c], -R2.reuse ;  /* 0x00008f0004007a23 */ /* 0x100fe40000010802 */
[--C-:B------:R-:W-:Y:S02]  /*ec60*/  FFMA.FTZ R116, R116, c[0x0][0x23c], -R2.reuse ;  /* 0x00008f0074747a23 */ /* 0x100fe40000010802 */
[----:B------:R-:W1:Y:S01]  /*ec70*/  MUFU.EX2 R136, R3 ;  /* 0x0000000300887308 */ /* 0x000e620000000800 */
[--C-:B------:R-:W-:Y:S02]  /*ec80*/  FFMA.FTZ R117, R117, c[0x0][0x23c], -R2.reuse ;  /* 0x00008f0075757a23 */ /* 0x100fe40000010802 */
[--C-:B------:R-:W-:Y:S02]  /*ec90*/  FFMA.FTZ R124, R124, c[0x0][0x23c], -R2.reuse ;  /* 0x00008f007c7c7a23 */ /* 0x100fe40000010802 */
[----:B------:R-:W-:Y:S05]  /*eca0*/  FFMA.FTZ R2, R125, c[0x0][0x23c], -R2 ;  /* 0x00008f007d027a23 */ /* 0x000fea0000010802 */
[----:B------:R-:W-:Y:S10]  /*ecb0*/  MUFU.EX2 R125, R2 ;  /* 0x00000002007d7308 */ /* 0x000ff40000000800 */
[----:B------:R-:W-:Y:S01]  /*ecc0*/  MUFU.EX2 R0, R0 ;  /* 0x0000000000007308 */ /* 0x000fe20000000800 */
[C---:B-1----:R-:W-:Y:S01]  /*ecd0*/  FMUL.FTZ R206, R136.reuse, R206 ;  /* 0x000000ce88ce7220 */ /* 0x042fe20000410000 */
[----:B------:R-:W-:Y:S01]  /*ece0*/  FMNMX.FTZ R3, R9, R12, !PT ;  /* 0x0000000c09037209 */ /* 0x000fe20007810000 */
[C---:B------:R-:W-:Y:S02]  /*ecf0*/  FMUL.FTZ R207, R136.reuse, R207 ;  /* 0x000000cf88cf7220 */ /* 0x040fe40000410000 */
[----:B------:R-:W-:Y:S01]  /*ed00*/  FMUL.FTZ R202, R136, R202 ;  /* 0x000000ca88ca7220 */ /* 0x000fe20000410000 */
[----:B------:R-:W-:Y:S04]  /*ed10*/  FMNMX.FTZ R12, R16, R3, !PT ;  /* 0x00000003100c7209 */ /* 0x000fe80007810000 */
[----:B------:R-:W1:Y:S01]  /*ed20*/  MUFU.EX2 R153, R153 ;  /* 0x0000009900997308 */ /* 0x000e620000000800 */
[C---:B------:R-:W-:Y:S02]  /*ed30*/  FMUL.FTZ R203, R136.reuse, R203 ;  /* 0x000000cb88cb7220 */ /* 0x040fe40000410000 */
[C---:B------:R-:W-:Y:S01]  /*ed40*/  FMUL.FTZ R198, R136.reuse, R198 ;  /* 0x000000c688c67220 */ /* 0x040fe20000410000 */
[----:B------:R-:W-:Y:S01]  /*ed50*/  FMNMX.FTZ R3, R17, R12, !PT ;  /* 0x0000000c11037209 */ /* 0x000fe20007810000 */
[C---:B------:R-:W-:Y:S02]  /*ed60*/  FMUL.FTZ R199, R136.reuse, R199 ;  /* 0x000000c788c77220 */ /* 0x040fe40000410000 */
[----:B------:R-:W-:Y:S01]  /*ed70*/  FMUL.FTZ R194, R136, R194 ;  /* 0x000000c288c27220 */ /* 0x000fe20000410000 */
[----:B------:R-:W-:Y:S01]  /*ed80*/  FMNMX.FTZ R12, R24, R3, !PT ;  /* 0x00000003180c7209 */ /* 0x000fe20007810000 */
[----:B------:R-:W-:Y:S01]  /*ed90*/  FMUL.FTZ R195, R136, R195 ;  /* 0x000000c388c37220 */ /* 0x000fe20000410000 */
[----:B------:R-:W-:Y:S02]  /*eda0*/  MUFU.EX2 R151, R151 ;  /* 0x0000009700977308 */ /* 0x000fe40000000800 */
[----:B------:R-:W-:Y:S04]  /*edb0*/  FMNMX.FTZ R3, R25, R12, !PT ;  /* 0x0000000c19037209 */ /* 0x000fe80007810000 */
[----:B------:R-:W-:Y:S04]  /*edc0*/  FMNMX.FTZ R12, R32, R3, !PT ;  /* 0x00000003200c7209 */ /* 0x000fe80007810000 */
[----:B------:R-:W2:Y:S01]  /*edd0*/  MUFU.EX2 R150, R150 ;  /* 0x0000009600967308 */ /* 0x000ea20000000800 */
[----:B------:R-:W-:Y:S02]  /*ede0*/  FMNMX.FTZ R3, R33, R12, !PT ;  /* 0x0000000c21037209 */ /* 0x000fe40007810000 */
[----:B-1----:R-:W-:Y:S01]  /*edf0*/  F2FP.BF16.PACK_AB R52, R153, R0 ;  /* 0x000000009934723e */ /* 0x002fe200000010ff */
[----:B------:R-:W-:Y:S01]  /*ee00*/  FFMA.FTZ R0, R181, R135, R0 ;  /* 0x00000087b5007223 */ /* 0x000fe20000010000 */
[----:B------:R-:W-:Y:S03]  /*ee10*/  FMNMX.FTZ R12, R40, R3, !PT ;  /* 0x00000003280c7209 */ /* 0x000fe60007810000 */
[----:B------:R-:W-:Y:S02]  /*ee20*/  FADD.FTZ R0, R153, R0 ;  /* 0x0000000099007221 */ /* 0x000fe40000010000 */
[----:B------:R-:W-:Y:S01]  /*ee30*/  MUFU.EX2 R161, R161 ;  /* 0x000000a100a17308 */ /* 0x000fe20000000800 */
[----:B------:R-:W-:Y:S04]  /*ee40*/  FMNMX.FTZ R3, R41, R12, !PT ;  /* 0x0000000c29037209 */ /* 0x000fe80007810000 */
[----:B------:R-:W-:Y:S04]  /*ee50*/  FMNMX.FTZ R12, R48, R3, !PT ;  /* 0x00000003300c7209 */ /* 0x000fe80007810000 */
[----:B------:R-:W-:Y:S01]  /*ee60*/  FMNMX.FTZ R3, R49, R12, !PT ;  /* 0x0000000c31037209 */ /* 0x000fe20007810000 */
[----:B------:R-:W-:Y:S03]  /*ee70*/  MUFU.EX2 R160, R160 ;  /* 0x000000a000a07308 */ /* 0x000fe60000000800 */
[----:B------:R-:W-:Y:S04]  /*ee80*/  FMNMX.FTZ R12, R56, R3, !PT ;  /* 0x00000003380c7209 */ /* 0x000fe80007810000 */
[----:B------:R-:W-:Y:S03]  /*ee90*/  FMNMX.FTZ R3, R57, R12, !PT ;  /* 0x0000000c39037209 */ /* 0x000fe60007810000 */
        /* <DEDUP_REMOVED lines=23> */
[----:B------:R-:W-:Y:S01]  /*f010*/  FMNMX.FTZ R12, R128, R3, !PT ;  /* 0x00000003800c7209 */ /* 0x000fe20007810000 */
[----:B------:R-:W-:Y:S03]  /*f020*/  FMUL.FTZ R3, R132, c[0x0][0x23c] ;  /* 0x00008f0084037a20 */ /* 0x000fe60000410000 */
[----:B------:R-:W-:Y:S01]  /*f030*/  FMNMX.FTZ R5, R129, R12, !PT ;  /* 0x0000000c81057209 */ /* 0x000fe20007810000 */
[----:B------:R-:W-:Y:S01]  /*f040*/  MUFU.EX2 R84, R84 ;  /* 0x0000005400547308 */ /* 0x000fe20000000800 */
[----:B------:R-:W-:Y:S03]  /*f050*/  FSEL R3, R3, RZ, P0 ;  /* 0x000000ff03037208 */ /* 0x000fe60000000000 */
[----:B------:R-:W1:Y:S02]  /*f060*/  SHFL.BFLY PT, R12, R5, 0x2, 0x1f ;  /* 0x0c401f00050c7f89 */ /* 0x000e6400000e0000 */
[--C-:B------:R-:W-:Y:S02]  /*f070*/  FFMA.FTZ R164, R22, c[0x0][0x23c], -R3.reuse ;  /* 0x00008f0016a47a23 */ /* 0x100fe40000010803 */
[--C-:B------:R-:W-:Y:S02]  /*f080*/  FFMA.FTZ R167, R23, c[0x0][0x23c], -R3.reuse ;  /* 0x00008f0017a77a23 */ /* 0x100fe40000010803 */
[----:B------:R-:W-:Y:S01]  /*f090*/  MUFU.EX2 R85, R85 ;  /* 0x0000005500557308 */ /* 0x000fe20000000800 */
[--C-:B------:R-:W-:Y:S02]  /*f0a0*/  FFMA.FTZ R166, R30, c[0x0][0x23c], -R3.reuse ;  /* 0x00008f001ea67a23 */ /* 0x100fe40000010803 */
[--C-:B------:R-:W-:Y:S02]  /*f0b0*/  FFMA.FTZ R169, R31, c[0x0][0x23c], -R3.reuse ;  /* 0x00008f001fa97a23 */ /* 0x100fe40000010803 */
[----:B------:R-:W-:Y:S01]  /*f0c0*/  LDSM.16.MT88.4 R28, [R230+0x4000] ;  /* 0x00400000e61c783b */ /* 0x000fe20000004200 */
[--C-:B------:R-:W-:Y:S02]  /*f0d0*/  FFMA.FTZ R168, R38, c[0x0][0x23c], -R3.reuse ;  /* 0x00008f0026a87a23 */ /* 0x100fe40000010803 */
[--C-:B------:R-:W-:Y:S02]  /*f0e0*/  FFMA.FTZ R171, R39, c[0x0][0x23c], -R3.reuse ;  /* 0x00008f0027ab7a23 */ /* 0x100fe40000010803 */
[----:B------:R-:W-:Y:S01]  /*f0f0*/  MUFU.EX2 R164, R164 ;  /* 0x000000a400a47308 */ /* 0x000fe20000000800 */
[--C-:B------:R-:W-:Y:S02]  /*f100*/  FFMA.FTZ R170, R46, c[0x0][0x23c], -R3.reuse ;  /* 0x00008f002eaa7a23 */ /* 0x100fe40000010803 */
[----:B------:R-:W-:Y:S01]  /*f110*/  LDSM.16.MT88.4 R36, [R230+0x4400] ;  /* 0x00440000e624783b */ /* 0x000fe20000004200 */
[--C-:B------:R-:W-:Y:S02]  /*f120*/  FFMA.FTZ R173, R47, c[0x0][0x23c], -R3.reuse ;  /* 0x00008f002fad7a23 */ /* 0x100fe40000010803 */
[--C-:B------:R-:W-:Y:S02]  /*f130*/  FFMA.FTZ R165, R7, c[0x0][0x23c], -R3.reuse ;  /* 0x00008f0007a57a23 */ /* 0x100fe40000010803 */
[--C-:B------:R-:W-:Y:S01]  /*f140*/  FFMA.FTZ R172, R54, c[0x0][0x23c], -R3.reuse ;  /* 0x00008f0036ac7a23 */ /* 0x100fe20000010803 */
[----:B--2---:R-:W-:Y:S01]  /*f150*/  F2FP.BF16.PACK_AB R54, R150, R151 ;  /* 0x000000979636723e */ /* 0x004fe200000010ff */
[----:B------:R-:W-:Y:S01]  /*f160*/  MUFU.EX2 R167, R167 ;  /* 0x000000a700a77308 */ /* 0x000fe20000000800 */
[----:B------:R-:W-:Y:S01]  /*f170*/  LDSM.16.MT88.4 R44, [R231+0x4400] ;  /* 0x00440000e72c783b */ /* 0x000fe20000004200 */
[--C-:B------:R-:W-:Y:S01]  /*f180*/  FFMA.FTZ R175, R55, c[0x0][0x23c], -R3.reuse ;  /* 0x00008f0037af7a23 */ /* 0x100fe20000010803 */
[----:B-1----:R-:W-:Y:S01]  /*f190*/  FMNMX.FTZ R12, R5, R12, !PT ;  /* 0x0000000c050c7209 */ /* 0x002fe20007810000 */
[--C-:B------:R-:W-:Y:S02]  /*f1a0*/  FFMA.FTZ R62, R62, c[0x0][0x23c], -R3.reuse ;  /* 0x00008f003e3e7a23 */ /* 0x100fe40000010803 */
[--C-:B------:R-:W-:Y:S02]  /*f1b0*/  FFMA.FTZ R63, R63, c[0x0][0x23c], -R3.reuse ;  /* 0x00008f003f3f7a23 */ /* 0x100fe40000010803 */
[--C-:B------:R-:W-:Y:S01]  /*f1c0*/  FFMA.FTZ R70, R70, c[0x0][0x23c], -R3.reuse ;  /* 0x00008f0046467a23 */ /* 0x100fe20000010803 */
[----:B------:R-:W1:Y:S01]  /*f1d0*/  SHFL.BFLY PT, R5, R12, 0x1, 0x1f ;  /* 0x0c201f000c057f89 */ /* 0x000e6200000e0000 */
        /* <DEDUP_REMOVED lines=13> */
[--C-:B------:R-:W-:Y:S01]  /*f2b0*/  FFMA.FTZ R111, R111, c[0x0][0x23c], -R3.reuse ;  /* 0x00008f006f6f7a23 */ /* 0x100fe20000010803 */
[----:B-1----:R-:W-:Y:S01]  /*f2c0*/  FMNMX.FTZ R5, R12, R5, !PT ;  /* 0x000000050c057209 */ /* 0x002fe20007810000 */
[--C-:B------:R-:W-:Y:S01]  /*f2d0*/  FFMA.FTZ R162, R14, c[0x0][0x23c], -R3.reuse ;  /* 0x00008f000ea27a23 */ /* 0x100fe20000010803 */
[----:B------:R-:W-:Y:S01]  /*f2e0*/  FMNMX.FTZ R14, R10, R184, !PT ;  /* 0x000000b80a0e7209 */ /* 0x000fe20007810000 */
[--C-:B------:R-:W-:Y:S01]  /*f2f0*/  FFMA.FTZ R6, R6, c[0x0][0x23c], -R3.reuse ;  /* 0x00008f0006067a23 */ /* 0x100fe20000010803 */
[C---:B------:R-:W-:Y:S01]  /*f300*/  FSETP.NEU.FTZ.AND P0, PT, R5.reuse, -INF , PT ;  /* 0xff8000000500780b */ /* 0x040fe20003f1d000 */
[----:B------:R-:W-:Y:S01]  /*f310*/  FADD.FTZ R12, -R5, R186 ;  /* 0x000000ba050c7221 */ /* 0x000fe20000010100 */
[----:B------:R-:W-:Y:S02]  /*f320*/  FMNMX.FTZ R13, R11, R14, !PT ;  /* 0x0000000e0b0d7209 */ /* 0x000fe40007810000 */
[----:B------:R-:W1:Y:S01]  /*f330*/  MUFU.EX2 R2, R6 ;  /* 0x0000000600027308 */ /* 0x000e620000000800 */
[--C-:B------:R-:W-:Y:S02]  /*f340*/  FFMA.FTZ R15, R15, c[0x0][0x23c], -R3.reuse ;  /* 0x00008f000f0f7a23 */ /* 0x100fe40000010803 */
[----:B------:R-:W-:Y:S01]  /*f350*/  FMUL.FTZ R7, R12, c[0x0][0x23c] ;  /* 0x00008f000c077a20 */ /* 0x000fe20000410000 */
[----:B------:R-:W-:Y:S01]  /*f360*/  FMNMX.FTZ R14, R18, R13, !PT ;  /* 0x0000000d120e7209 */ /* 0x000fe20007810000 */
[--C-:B------:R-:W-:Y:S02]  /*f370*/  FFMA.FTZ R118, R118, c[0x0][0x23c], -R3.reuse ;  /* 0x00008f0076767a23 */ /* 0x100fe40000010803 */
[--C-:B------:R-:W-:Y:S01]  /*f380*/  FFMA.FTZ R119, R119, c[0x0][0x23c], -R3.reuse ;  /* 0x00008f0077777a23 */ /* 0x100fe20000010803 */
[----:B------:R-:W-:Y:S01]  /*f390*/  FMNMX.FTZ R13, R19, R14, !PT ;  /* 0x0000000e130d7209 */ /* 0x000fe20007810000 */
[--C-:B------:R-:W-:Y:S01]  /*f3a0*/  FFMA.FTZ R126, R126, c[0x0][0x23c], -R3.reuse ;  /* 0x00008f007e7e7a23 */ /* 0x100fe20000010803 */
[----:B------:R-:W2:Y:S01]  /*f3b0*/  MUFU.EX2 R12, R7 ;  /* 0x00000007000c7308 */ /* 0x000ea20000000800 */
[----:B------:R-:W-:Y:S01]  /*f3c0*/  FFMA.FTZ R3, R127, c[0x0][0x23c], -R3 ;  /* 0x00008f007f037a23 */ /* 0x000fe20000010803 */
[----:B------:R-:W-:Y:S01]  /*f3d0*/  FMNMX.FTZ R14, R26, R13, !PT ;  /* 0x0000000d1a0e7209 */ /* 0x000fe20007810000 */
[----:B------:R-:W-:Y:S03]  /*f3e0*/  FADD.FTZ R151, R151, R0 ;  /* 0x0000000097977221 */ /* 0x000fe60000010000 */
[----:B------:R-:W-:Y:S01]  /*f3f0*/  FMNMX.FTZ R13, R27, R14, !PT ;  /* 0x0000000e1b0d7209 */ /* 0x000fe20007810000 */
[----:B------:R-:W-:Y:S03]  /*f400*/  FADD.FTZ R151, R150, R151 ;  /* 0x0000009796977221 */ /* 0x000fe60000010000 */
[----:B------:R-:W-:Y:S01]  /*f410*/  MUFU.EX2 R127, R3 ;  /* 0x00000003007f7308 */ /* 0x000fe20000000800 */
[----:B------:R-:W-:Y:S02]  /*f420*/  FMNMX.FTZ R14, R34, R13, !PT ;  /* 0x0000000d220e7209 */ /* 0x000fe40007810000 */
[----:B-1----:R-:W-:Y:S01]  /*f430*/  F2FP.BF16.PACK_AB R53, R165, R2 ;  /* 0x00000002a535723e */ /* 0x002fe200000010ff */
[----:B------:R-:W-:Y:S01]  /*f440*/  FMUL.FTZ R6, R5, c[0x0][0x23c] ;  /* 0x00008f0005067a20 */ /* 0x000fe20000410000 */
[----:B------:R-:W-:Y:S01]  /*f450*/  FMNMX.FTZ R13, R35, R14, !PT ;  /* 0x0000000e230d7209 */ /* 0x000fe20007810000 */
[----:B------:R-:W-:Y:S04]  /*f460*/  FFMA.FTZ R2, R183, R136, R2 ;  /* 0x00000088b7027223 */ /* 0x000fe80000010002 */
[----:B------:R-:W-:Y:S01]  /*f470*/  MUFU.EX2 R162, R162 ;  /* 0x000000a200a27308 */ /* 0x000fe20000000800 */
[----:B------:R-:W-:Y:S01]  /*f480*/  FMNMX.FTZ R14, R42, R13, !PT ;  /* 0x0000000d2a0e7209 */ /* 0x000fe20007810000 */
[----:B------:R-:W-:Y:S01]  /*f490*/  FADD.FTZ R165, R165, R2 ;  /* 0x00000002a5a57221 */ /* 0x000fe20000010000 */
[----:B------:R-:W-:Y:S01]  /*f4a0*/  FSEL R6, R6, RZ, P0 ;  /* 0x000000ff06067208 */ /* 0x000fe20000000000 */
[C---:B--2---:R-:W-:Y:S01]  /*f4b0*/  FMUL.FTZ R220, R12.reuse, R220 ;  /* 0x000000dc0cdc7220 */ /* 0x044fe20000410000 */
[----:B------:R-:W-:Y:S01]  /*f4c0*/  FMNMX.FTZ R7, R43, R14, !PT ;  /* 0x0000000e2b077209 */ /* 0x000fe20007810000 */
[----:B------:R-:W-:Y:S02]  /*f4d0*/  FMUL.FTZ R221, R12, R221 ;  /* 0x000000dd0cdd7220 */ /* 0x000fe40000410000 */
[--C-:B------:R-:W-:Y:S01]  /*f4e0*/  FFMA.FTZ R20, R9, c[0x0][0x23c], -R6.reuse ;  /* 0x00008f0009147a23 */ /* 0x100fe20000010806 */
[----:B------:R-:W-:Y:S01]  /*f4f0*/  FMNMX.FTZ R14, R50, R7, !PT ;  /* 0x00000007320e7209 */ /* 0x000fe20007810000 */
[----:B------:R-:W1:Y:S01]  /*f500*/  MUFU.EX2 R15, R15 ;  /* 0x0000000f000f7308 */ /* 0x000e620000000800 */
[--C-:B------:R-:W-:Y:S02]  /*f510*/  FFMA.FTZ R188, R40, c[0x0][0x23c], -R6.reuse ;  /* 0x00008f0028bc7a23 */ /* 0x100fe40000010806 */
[--C-:B------:R-:W-:Y:S01]  /*f520*/  FFMA.FTZ R237, R41, c[0x0][0x23c], -R6.reuse ;  /* 0x00008f0029ed7a23 */ /* 0x100fe20000010806 */
[----:B------:R-:W-:Y:S01]  /*f530*/  FMNMX.FTZ R7, R51, R14, !PT ;  /* 0x0000000e33077209 */ /* 0x000fe20007810000 */
[C---:B------:R-:W-:Y:S02]  /*f540*/  FMUL.FTZ R216, R12.reuse, R216 ;  /* 0x000000d80cd87220 */ /* 0x040fe40000410000 */
[----:B------:R-:W-:Y:S01]  /*f550*/  FMUL.FTZ R217, R12, R217 ;  /* 0x000000d90cd97220 */ /* 0x000fe20000410000 */
[----:B------:R-:W-:Y:S01]  /*f560*/  FMNMX.FTZ R14, R58, R7, !PT ;  /* 0x000000073a0e7209 */ /* 0x000fe20007810000 */
[C---:B------:R-:W-:Y:S01]  /*f570*/  FMUL.FTZ R212, R12.reuse, R212 ;  /* 0x000000d40cd47220 */ /* 0x040fe20000410000 */
[----:B------:R-:W-:Y:S01]  /*f580*/  MUFU.EX2 R168, R168 ;  /* 0x000000a800a87308 */ /* 0x000fe20000000800 */
[C---:B------:R-:W-:Y:S01]  /*f590*/  FMUL.FTZ R213, R12.reuse, R213 ;  /* 0x000000d50cd57220 */ /* 0x040fe20000410000 */
[----:B------:R-:W-:Y:S01]  /*f5a0*/  FMNMX.FTZ R7, R59, R14, !PT ;  /* 0x0000000e3b077209 */ /* 0x000fe20007810000 */
[C---:B------:R-:W-:Y:S02]  /*f5b0*/  FMUL.FTZ R208, R12.reuse, R208 ;  /* 0x000000d00cd07220 */ /* 0x040fe40000410000 */
[----:B------:R-:W-:Y:S01]  /*f5c0*/  FMUL.FTZ R209, R12, R209 ;  /* 0x000000d10cd17220 */ /* 0x000fe20000410000 */
[----:B------:R-:W-:Y:S01]  /*f5d0*/  FMNMX.FTZ R14, R66, R7, !PT ;  /* 0x00000007420e7209 */ /* 0x000fe20007810000 */
[--C-:B------:R-:W-:Y:S02]  /*f5e0*/  FFMA.FTZ R9, R16, c[0x0][0x23c], -R6.reuse ;  /* 0x00008f0010097a23 */ /* 0x100fe40000010806 */
[--C-:B------:R-:W-:Y:S01]  /*f5f0*/  FFMA.FTZ R174, R17, c[0x0][0x23c], -R6.reuse ;  /* 0x00008f0011ae7a23 */ /* 0x100fe20000010806 */
[----:B------:R-:W-:Y:S01]  /*f600*/  MUFU.EX2 R171, R171 ;  /* 0x000000ab00ab7308 */ /* 0x000fe20000000800 */
[--C-:B------:R-:W-:Y:S01]  /*f610*/  FFMA.FTZ R187, R25, c[0x0][0x23c], -R6.reuse ;  /* 0x00008f0019bb7a23 */ /* 0x100fe20000010806 */
[----:B------:R-:W-:Y:S01]  /*f620*/  FMNMX.FTZ R7, R67, R14, !PT ;  /* 0x0000000e43077209 */ /* 0x000fe20007810000 */
[--C-:B------:R-:W-:Y:S01]  /*f630*/  FFMA.FTZ R72, R72, c[0x0][0x23c], -R6.reuse ;  /* 0x00008f0048487a23 */ /* 0x100fe20000010806 */
[----:B-1----:R-:W-:Y:S01]  /*f640*/  F2FP.BF16.PACK_AB R55, R15, R162 ;  /* 0x000000a20f37723e */ /* 0x002fe200000010ff */
[--C-:B------:R-:W-:Y:S01]  /*f650*/  FFMA.FTZ R73, R73, c[0x0][0x23c], -R6.reuse ;  /* 0x00008f0049497a23 */ /* 0x100fe20000010806 */
[----:B------:R-:W-:Y:S01]  /*f660*/  FMNMX.FTZ R14, R74, R7, !PT ;  /* 0x000000074a0e7209 */ /* 0x000fe20007810000 */
[--C-:B------:R-:W-:Y:S02]  /*f670*/  FFMA.FTZ R80, R80, c[0x0][0x23c], -R6.reuse ;  /* 0x00008f0050507a23 */ /* 0x100fe40000010806 */
[--C-:B------:R-:W-:Y:S01]  /*f680*/  FFMA.FTZ R81, R81, c[0x0][0x23c], -R6.reuse ;  /* 0x00008f0051517a23 */ /* 0x100fe20000010806 */
[----:B------:R-:W-:Y:S01]  /*f690*/  MUFU.EX2 R9, R9 ;  /* 0x0000000900097308 */ /* 0x000fe20000000800 */
[C---:B------:R-:W-:Y:S05]  /*f6a0*/  HMMA.16816.F32.BF16 R196, R52.reuse, R28, R196 ;  /* 0x0000001c34c4723c */ /* 0x040fea00000418c4 */
[----:B------:R-:W-:Y:S01]  /*f6b0*/  FMNMX.FTZ R7, R75, R14, !PT ;  /* 0x0000000e4b077209 */ /* 0x000fe20007810000 */
[--C-:B------:R-:W-:Y:S02]  /*f6c0*/  FFMA.FTZ R186, R32, c[0x0][0x23c], -R6.reuse ;  /* 0x00008f0020ba7a23 */ /* 0x100fe40000010806 */
[C---:B------:R-:W-:Y:S01]  /*f6d0*/  HMMA.16816.F32.BF16 R192, R52.reuse, R30, R192 ;  /* 0x0000001e34c0723c */ /* 0x040fe200000418c0 */
[----:B------:R-:W-:Y:S03]  /*f6e0*/  MUFU.EX2 R174, R174 ;  /* 0x000000ae00ae7308 */ /* 0x000fe60000000800 */
[--C-:B------:R-:W-:Y:S01]  /*f6f0*/  FFMA.FTZ R235, R33, c[0x0][0x23c], -R6.reuse ;  /* 0x00008f0021eb7a23 */ /* 0x100fe20000010806 */
[----:B------:R-:W-:Y:S01]  /*f700*/  FMNMX.FTZ R14, R82, R7, !PT ;  /* 0x00000007520e7209 */ /* 0x000fe20007810000 */
[--C-:B------:R-:W-:Y:S02]  /*f710*/  FFMA.FTZ R56, R56, c[0x0][0x23c], -R6.reuse ;  /* 0x00008f0038387a23 */ /* 0x100fe40000010806 */
[--C-:B------:R-:W-:Y:S01]  /*f720*/  FFMA.FTZ R57, R57, c[0x0][0x23c], -R6.reuse ;  /* 0x00008f0039397a23 */ /* 0x100fe20000010806 */
[----:B------:R-:W-:Y:S02]  /*f730*/  FMNMX.FTZ R7, R83, R14, !PT ;  /* 0x0000000e53077209 */ /* 0x000fe40007810000 */
[----:B------:R-:W-:Y:S01]  /*f740*/  MUFU.EX2 R170, R170 ;  /* 0x000000aa00aa7308 */ /* 0x000fe20000000800 */
[--C-:B------:R-:W-:Y:S01]  /*f750*/  FFMA.FTZ R64, R64, c[0x0][0x23c], -R6.reuse ;  /* 0x00008f0040407a23 */ /* 0x100fe20000010806 */
[----:B------:R-:W-:Y:S01]  /*f760*/  FMNMX.FTZ R14, R90, R7, !PT ;  /* 0x000000075a0e7209 */ /* 0x000fe20007810000 */
[--C-:B------:R-:W-:Y:S02]  /*f770*/  FFMA.FTZ R65, R65, c[0x0][0x23c], -R6.reuse ;  /* 0x00008f0041417a23 */ /* 0x100fe40000010806 */
[--C-:B------:R-:W-:Y:S01]  /*f780*/  FFMA.FTZ R48, R48, c[0x0][0x23c], -R6.reuse ;  /* 0x00008f0030307a23 */ /* 0x100fe20000010806 */
[----:B------:R-:W-:Y:S01]  /*f790*/  FMNMX.FTZ R7, R91, R14, !PT ;  /* 0x0000000e5b077209 */ /* 0x000fe20007810000 */
[--C-:B------:R-:W-:Y:S02]  /*f7a0*/  FFMA.FTZ R49, R49, c[0x0][0x23c], -R6.reuse ;  /* 0x00008f0031317a23 */ /* 0x100fe40000010806 */
[----:B------:R-:W-:Y:S01]  /*f7b0*/  FADD.FTZ R162, R162, R165 ;  /* 0x000000a5a2a27221 */ /* 0x000fe20000010000 */
        /* <DEDUP_REMOVED lines=14> */
[----:B------:R-:W-:Y:S02]  /*f8a0*/  MUFU.EX2 R172, R172 ;  /* 0x000000ac00ac7308 */ /* 0x000fe40000000800 */
[----:B------:R-:W1:Y:S08]  /*f8b0*/  SHFL.BFLY PT, R4, R7, 0x2, 0x1f ;  /* 0x0c401f0007047f89 */ /* 0x000e7000000e0000 */
[----:B------:R-:W-:Y:S10]  /*f8c0*/  MUFU.EX2 R175, R175 ;  /* 0x000000af00af7308 */ /* 0x000ff40000000800 */
[----:B------:R-:W-:Y:S01]  /*f8d0*/  MUFU.EX2 R62, R62 ;  /* 0x0000003e003e7308 */ /* 0x000fe20000000800 */
[----:B-1----:R-:W-:Y:S09]  /*f8e0*/  FMNMX.FTZ R4, R7, R4, !PT ;  /* 0x0000000407047209 */ /* 0x002ff20007810000 */
[----:B------:R-:W-:Y:S01]  /*f8f0*/  MUFU.EX2 R63, R63 ;  /* 0x0000003f003f7308 */ /* 0x000fe20000000800 */
[----:B------:R-:W1:Y:S09]  /*f900*/  SHFL.BFLY PT, R7, R4, 0x1, 0x1f ;  /* 0x0c201f0004077f89 */ /* 0x000e7200000e0000 */
[----:B------:R-:W-:Y:S10]  /*f910*/  MUFU.EX2 R188, R188 ;  /* 0x000000bc00bc7308 */ /* 0x000ff40000000800 */
[----:B------:R-:W2:Y:S01]  /*f920*/  MUFU.EX2 R237, R237 ;  /* 0x000000ed00ed7308 */ /* 0x000ea20000000800 */
[----:B-1----:R-:W-:Y:S01]  /*f930*/  FMNMX.FTZ R7, R4, R7, !PT ;  /* 0x0000000704077209 */ /* 0x002fe20007810000 */
[----:B------:R-:W-:Y:S03]  /*f940*/  FFMA.FTZ R4, R8, c[0x0][0x23c], -R6 ;  /* 0x00008f0008047a23 */ /* 0x000fe60000010806 */
[C---:B------:R-:W-:Y:S05]  /*f950*/  FSETP.NEU.FTZ.AND P0, PT, R7.reuse, -INF , PT ;  /* 0xff8000000700780b */ /* 0x040fea0003f1d000 */
[----:B------:R1:W-:Y:S01]  /*f960*/  MUFU.EX2 R3, R4 ;  /* 0x0000000400037308 */ /* 0x0003e20000000800 */
[----:B------:R-:W-:Y:S02]  /*f970*/  FADD.FTZ R14, -R7, R184 ;  /* 0x000000b8070e7221 */ /* 0x000fe40000010100 */
[----:B------:R-:W-:Y:S02]  /*f980*/  FFMA.FTZ R184, R24, c[0x0][0x23c], -R6 ;  /* 0x00008f0018b87a23 */ /* 0x000fe40000010806 */
[----:B------:R-:W-:Y:S05]  /*f990*/  FMUL.FTZ R13, R14, c[0x0][0x23c] ;  /* 0x00008f000e0d7a20 */ /* 0x000fea0000410000 */
[----:B------:R3:W4:Y:S01]  /*f9a0*/  MUFU.EX2 R14, R20 ;  /* 0x00000014000e7308 */ /* 0x0007220000000800 */
[----:B--2---:R-:W-:Y:S09]  /*f9b0*/  F2FP.BF16.PACK_AB R32, R237, R188 ;  /* 0x000000bced20723e */ /* 0x004ff200000010ff */
[----:B------:R-:W2:Y:S01]  /*f9c0*/  MUFU.EX2 R13, R13 ;  /* 0x0000000d000d7308 */ /* 0x000ea20000000800 */
[----:B-1----:R-:W-:Y:S05]  /*f9d0*/  FMUL.FTZ R4, R7, c[0x0][0x23c] ;  /* 0x00008f0007047a20 */ /* 0x002fea0000410000 */
[----:B------:R-:W-:Y:S04]  /*f9e0*/  FSEL R8, R4, RZ, P0 ;  /* 0x000000ff04087208 */ /* 0x000fe80000000000 */
[----:B------:R-:W1:Y:S01]  /*f9f0*/  MUFU.EX2 R184, R184 ;  /* 0x000000b800b87308 */ /* 0x000e620000000800 */
[----:B---3--:R-:W3:Y:S01]  /*fa00*/  LDSM.16.MT88.4 R20, [R231+0x4000] ;  /* 0x00400000e714783b */ /* 0x008ee20000004200 */
[--C-:B------:R-:W-:Y:S01]  /*fa10*/  FFMA.FTZ R42, R42, c[0x0][0x23c], -R8.reuse ;  /* 0x00008f002a2a7a23 */ /* 0x100fe20000010808 */
[----:B----4-:R-:W-:Y:S01]  /*fa20*/  F2FP.BF16.PACK_AB R16, R14, R3 ;  /* 0x000000030e10723e */ /* 0x010fe200000010ff */
[--C-:B------:R-:W-:Y:S02]  /*fa30*/  FFMA.FTZ R234, R19, c[0x0][0x23c], -R8.reuse ;  /* 0x00008f0013ea7a23 */ /* 0x100fe40000010808 */
[--C-:B------:R-:W-:Y:S04]  /*fa40*/  FFMA.FTZ R236, R26, c[0x0][0x23c], -R8.reuse ;  /* 0x00008f001aec7a23 */ /* 0x100fe80000010808 */
[----:B------:R-:W-:Y:S01]  /*fa50*/  MUFU.EX2 R48, R48 ;  /* 0x0000003000307308 */ /* 0x000fe20000000800 */
[----:B------:R-:W-:Y:S01]  /*fa60*/  F2FP.BF16.PACK_AB R26, R235, R186 ;  /* 0x000000baeb1a723e */ /* 0x000fe200000010ff */
[--C-:B------:R-:W-:Y:S02]  /*fa70*/  FFMA.FTZ R241, R27, c[0x0][0x23c], -R8.reuse ;  /* 0x00008f001bf17a23 */ /* 0x100fe40000010808 */
[C---:B--2---:R-:W-:Y:S02]  /*fa80*/  FMUL.FTZ R222, R13.reuse, R222 ;  /* 0x000000de0dde7220 */ /* 0x044fe40000410000 */
[C---:B------:R-:W-:Y:S02]  /*fa90*/  FMUL.FTZ R223, R13.reuse, R223 ;  /* 0x000000df0ddf7220 */ /* 0x040fe40000410000 */
[C---:B------:R-:W-:Y:S02]  /*faa0*/  FMUL.FTZ R218, R13.reuse, R218 ;  /* 0x000000da0dda7220 */ /* 0x040fe40000410000 */
[----:B------:R-:W-:Y:S01]  /*fab0*/  MUFU.EX2 R234, R234 ;  /* 0x000000ea00ea7308 */ /* 0x000fe20000000800 */
[C---:B------:R-:W-:Y:S02]  /*fac0*/  FMUL.FTZ R219, R13.reuse, R219 ;  /* 0x000000db0ddb7220 */ /* 0x040fe40000410000 */
[----:B------:R-:W-:Y:S01]  /*fad0*/  FMUL.FTZ R214, R13, R214 ;  /* 0x000000d60dd67220 */ /* 0x000fe20000410000 */
[----:B-1----:R-:W-:Y:S01]  /*fae0*/  F2FP.BF16.PACK_AB R24, R187, R184 ;  /* 0x000000b8bb18723e */ /* 0x002fe200000010ff */
        /* <DEDUP_REMOVED lines=9> */
[----:B------:R-:W1:Y:S01]  /*fb80*/  MUFU.EX2 R241, R241 ;  /* 0x000000f100f17308 */ /* 0x000e620000000800 */
[----:B------:R-:W-:Y:S01]  /*fb90*/  F2FP.BF16.PACK_AB R18, R174, R9 ;  /* 0x00000009ae12723e */ /* 0x000fe200000010ff */
[--C-:B------:R-:W-:Y:S01]  /*fba0*/  FFMA.FTZ R238, R34, c[0x0][0x23c], -R8.reuse ;  /* 0x00008f0022ee7a23 */ /* 0x100fe20000010808 */
[C---:B---3--:R-:W-:Y:S03]  /*fbb0*/  HMMA.16816.F32.BF16 R204, R52.reuse, R20, R204 ;  /* 0x0000001434cc723c */ /* 0x048fe600000418cc */
[--C-:B------:R-:W-:Y:S02]  /*fbc0*/  FFMA.FTZ R243, R35, c[0x0][0x23c], -R8.reuse ;  /* 0x00008f0023f37a23 */ /* 0x100fe40000010808 */
[--C-:B------:R-:W-:Y:S02]  /*fbd0*/  FFMA.FTZ R58, R58, c[0x0][0x23c], -R8.reuse ;  /* 0x00008f003a3a7a23 */ /* 0x100fe40000010808 */
[----:B------:R-:W-:Y:S01]  /*fbe0*/  MUFU.EX2 R4, R4 ;  /* 0x0000000400047308 */ /* 0x000fe20000000800 */
[--C-:B------:R-:W-:Y:S01]  /*fbf0*/  FFMA.FTZ R90, R90, c[0x0][0x23c], -R8.reuse ;  /* 0x00008f005a5a7a23 */ /* 0x100fe20000010808 */
[----:B------:R-:W-:Y:S03]  /*fc00*/  HMMA.16816.F32.BF16 R200, R52, R22, R200 ;  /* 0x0000001634c8723c */ /* 0x000fe600000418c8 */
[----:B------:R-:W-:Y:S02]  /*fc10*/  FFMA.FTZ R91, R91, c[0x0][0x23c], -R8 ;  /* 0x00008f005b5b7a23 */ /* 0x000fe40000010808 */
[----:B------:R-:W-:Y:S02]  /*fc20*/  FFMA.FTZ R3, R180, R12, R3 ;  /* 0x0000000cb4037223 */ /* 0x000fe40000010003 */
[----:B------:R-:W-:Y:S01]  /*fc30*/  F2FP.BF16.PACK_AB R52, R155, R152 ;  /* 0x000000989b34723e */ /* 0x000fe200000010ff */
[----:B------:R-:W2:Y:S01]  /*fc40*/  MUFU.EX2 R239, R239 ;  /* 0x000000ef00ef7308 */ /* 0x000ea20000000800 */
[----:B------:R-:W-:Y:S03]  /*fc50*/  F2FP.BF16.PACK_AB R54, R157, R154 ;  /* 0x0000009a9d36723e */ /* 0x000fe600000010ff */
[----:B------:R-:W-:Y:S01]  /*fc60*/  F2FP.BF16.PACK_AB R53, R167, R164 ;  /* 0x000000a4a735723e */ /* 0x000fe200000010ff */
[----:B------:R-:W-:Y:S01]  /*fc70*/  FADD.FTZ R14, R14, R3 ;  /* 0x000000030e0e7221 */ /* 0x000fe20000010000 */
[----:B------:R-:W-:Y:S01]  /*fc80*/  F2FP.BF16.PACK_AB R55, R169, R166 ;  /* 0x000000a6a937723e */ /* 0x000fe200000010ff */
[----:B------:R-:W-:Y:S01]  /*fc90*/  FADD.FTZ R3, R15, R162 ;  /* 0x000000a20f037221 */ /* 0x000fe20000010000 */
[----:B-1----:R-:W-:Y:S01]  /*fca0*/  F2FP.BF16.PACK_AB R25, R241, R236 ;  /* 0x000000ecf119723e */ /* 0x002fe200000010ff */
[----:B------:R-:W-:Y:S01]  /*fcb0*/  FADD.FTZ R9, R9, R14 ;  /* 0x0000000e09097221 */ /* 0x000fe20000010000 */
[----:B------:R-:W1:Y:S01]  /*fcc0*/  MUFU.EX2 R11, R11 ;  /* 0x0000000b000b7308 */ /* 0x000e620000000800 */
[----:B------:R-:W-:Y:S02]  /*fcd0*/  FADD.FTZ R152, R152, R151 ;  /* 0x0000009798987221 */ /* 0x000fe40000010000 */
[C---:B------:R-:W-:Y:S03]  /*fce0*/  HMMA.16816.F32.BF16 R204, R52.reuse, R44, R204 ;  /* 0x0000002c34cc723c */ /* 0x040fe600000418cc */
[----:B------:R-:W-:Y:S02]  /*fcf0*/  FADD.FTZ R9, R174, R9 ;  /* 0x00000009ae097221 */ /* 0x000fe40000010000 */
[----:B------:R-:W-:Y:S02]  /*fd00*/  FADD.FTZ R164, R164, R3 ;  /* 0x00000003a4a47221 */ /* 0x000fe40000010000 */
[----:B------:R-:W-:Y:S01]  /*fd10*/  MUFU.EX2 R238, R238 ;  /* 0x000000ee00ee7308 */ /* 0x000fe20000000800 */
[C---:B------:R-:W-:Y:S04]  /*fd20*/  HMMA.16816.F32.BF16 R200, R52.reuse, R46, R200 ;  /* 0x0000002e34c8723c */ /* 0x040fe800000418c8 */
[----:B--2---:R-:W-:Y:S01]  /*fd30*/  F2FP.BF16.PACK_AB R17, R239, R4 ;  /* 0x00000004ef11723e */ /* 0x004fe200000010ff */
[----:B------:R-:W-:Y:S02]  /*fd40*/  FFMA.FTZ R4, R185, R13, R4 ;  /* 0x0000000db9047223 */ /* 0x000fe40000010004 */
[----:B------:R-:W-:Y:S01]  /*fd50*/  FADD.FTZ R184, R184, R9 ;  /* 0x00000009b8b87221 */ /* 0x000fe20000010000 */
[C---:B------:R-:W-:Y:S01]  /*fd60*/  HMMA.16816.F32.BF16 R196, R52.reuse, R36, R196 ;  /* 0x0000002434c4723c */ /* 0x040fe200000418c4 */
[----:B------:R-:W2:Y:S03]  /*fd70*/  MUFU.EX2 R243, R243 ;  /* 0x000000f300f37308 */ /* 0x000ea60000000800 */
[----:B------:R-:W-:Y:S01]  /*fd80*/  FADD.FTZ R0, R239, R4 ;  /* 0x00000004ef007221 */ /* 0x000fe20000010000 */
[C---:B-1----:R-:W-:Y:S01]  /*fd90*/  F2FP.BF16.PACK_AB R19, R234.reuse, R11 ;  /* 0x0000000bea13723e */ /* 0x042fe200000010ff */
[----:B------:R-:W-:Y:S02]  /*fda0*/  FADD.FTZ R155, R155, R152 ;  /* 0x000000989b9b7221 */ /* 0x000fe40000010000 */
[----:B------:R-:W-:Y:S01]  /*fdb0*/  HMMA.16816.F32.BF16 R192, R52, R38, R192 ;  /* 0x0000002634c0723c */ /* 0x000fe200000418c0 */
[----:B------:R-:W1:Y:S02]  /*fdc0*/  LDSM.16.MT88.4 R52, [R231+0x4800] ;  /* 0x00480000e734783b */ /* 0x000e640000004200 */
[----:B------:R-:W3:Y:S01]  /*fdd0*/  MUFU.EX2 R49, R49 ;  /* 0x0000003100317308 */ /* 0x000ee20000000800 */
[----:B------:R-:W-:Y:S02]  /*fde0*/  FADD.FTZ R11, R11, R0 ;  /* 0x000000000b0b7221 */ /* 0x000fe40000010000 */
[----:B------:R-:W-:Y:S02]  /*fdf0*/  FADD.FTZ R167, R167, R164 ;  /* 0x000000a4a7a77221 */ /* 0x000fe40000010000 */
[C---:B------:R-:W-:Y:S05]  /*fe00*/  HMMA.16816.F32.BF16 R220, R16.reuse, R20, R220 ;  /* 0x0000001410dc723c */ /* 0x040fea00000418dc */
[----:B------:R-:W-:Y:S01]  /*fe10*/  MUFU.EX2 R70, R70 ;  /* 0x0000004600467308 */ /* 0x000fe20000000800 */
[----:B------:R-:W-:Y:S02]  /*fe20*/  FADD.FTZ R11, R234, R11 ;  /* 0x0000000bea0b7221 */ /* 0x000fe40000010000 */
[C---:B------:R-:W-:Y:S01]  /*fe30*/  HMMA.16816.F32.BF16 R216, R16.reuse, R22, R216 ;  /* 0x0000001610d8723c */ /* 0x040fe200000418d8 */
[----:B------:R-:W4:Y:S03]  /*fe40*/  LDSM.16.MT88.4 R20, [R230+0x4800] ;  /* 0x00480000e614783b */ /* 0x000f260000004200 */
[----:B--2---:R-:W-:Y:S01]  /*fe50*/  F2FP.BF16.PACK_AB R27, R243, R238 ;  /* 0x000000eef31b723e */ /* 0x004fe200000010ff */
[----:B------:R-:W-:Y:S02]  /*fe60*/  FADD.FTZ R236, R236, R11 ;  /* 0x0000000becec7221 */ /* 0x000fe40000010000 */
[----:B------:R-:W-:Y:S01]  /*fe70*/  MUFU.EX2 R71, R71 ;  /* 0x0000004700477308 */ /* 0x000fe20000000800 */
[C---:B------:R-:W-:Y:S04]  /*fe80*/  HMMA.16816.F32.BF16 R212, R16.reuse, R28, R212 ;  /* 0x0000001c10d4723c */ /* 0x040fe800000418d4 */
[----:B---3--:R-:W-:Y:S01]  /*fe90*/  F2FP.BF16.PACK_AB R34, R49, R48 ;  /* 0x000000303122723e */ /* 0x008fe200000010ff */
[----:B------:R-:W-:Y:S01]  /*fea0*/  FADD.FTZ R187, R187, R184 ;  /* 0x000000b8bbbb7221 */ /* 0x000fe20000010000 */
[----:B------:R-:W-:Y:S01]  /*feb0*/  MOV R184, R7 ;  /* 0x0000000700b87202 */ /* 0x000fe20000000f00 */
[----:B------:R-:W-:Y:S01]  /*fec0*/  FADD.FTZ R241, R241, R236 ;  /* 0x000000ecf1f17221 */ /* 0x000fe20000010000 */
[----:B------:R-:W-:Y:S01]  /*fed0*/  HMMA.16816.F32.BF16 R208, R16, R30, R208 ;  /* 0x0000001e10d0723c */ /* 0x000fe200000418d0 */
[----:B------:R-:W-:Y:S01]  /*fee0*/  MUFU.EX2 R78, R78 ;  /* 0x0000004e004e7308 */ /* 0x000fe20000000800 */
[----:B------:R-:W2:Y:S02]  /*fef0*/  LDSM.16.MT88.4 R28, [R230+0x4c00] ;  /* 0x004c0000e61c783b */ /* 0x000ea40000004200 */
[----:B------:R-:W-:Y:S02]  /*ff00*/  FADD.FTZ R154, R154, R155 ;  /* 0x0000009b9a9a7221 */ /* 0x000fe40000010000 */
[----:B------:R-:W-:Y:S01]  /*ff10*/  FADD.FTZ R166, R166, R167 ;  /* 0x000000a7a6a67221 */ /* 0x000fe20000010000 */
[----:B------:R-:W-:Y:S01]  /*ff20*/  F2FP.BF16.PACK_AB R16, R159, R156 ;  /* 0x0000009c9f10723e */ /* 0x000fe200000010ff */
[C---:B------:R-:W-:Y:S03]  /*ff30*/  HMMA.16816.F32.BF16 R220, R24.reuse, R44, R220 ;  /* 0x0000002c18dc723c */ /* 0x040fe600000418dc */
[----:B------:R3:W-:Y:S02]  /*ff40*/  MUFU.EX2 R44, R42 ;  /* 0x0000002a002c7308 */ /* 0x0007e40000000800 */
[----:B------:R-:W-:Y:S01]  /*ff50*/  F2FP.BF16.PACK_AB R18, R161, R158 ;  /* 0x0000009ea112723e */ /* 0x000fe200000010ff */
[----:B------:R-:W-:Y:S01]  /*ff60*/  FADD.FTZ R186, R186, R187 ;  /* 0x000000bbbaba7221 */ /* 0x000fe20000010000 */
[----:B------:R-:W-:Y:S01]  /*ff70*/  F2FP.BF16.PACK_AB R17, R171, R168 ;  /* 0x000000a8ab11723e */ /* 0x000fe200000010ff */
[----:B------:R-:W-:Y:S01]  /*ff80*/  FFMA.FTZ R45, R43, c[0x0][0x23c], -R8 ;  /* 0x00008f002b2d7a23 */ /* 0x000fe20000010808 */
[----:B------:R-:W-:Y:S01]  /*ff90*/  F2FP.BF16.PACK_AB R19, R173, R170 ;  /* 0x000000aaad13723e */ /* 0x000fe200000010ff */
[----:B------:R-:W-:Y:S03]  /*ffa0*/  HMMA.16816.F32.BF16 R212, R24, R36, R212 ;  /* 0x0000002418d4723c */ /* 0x000fe600000418d4 */
[----:B------:R-:W-:Y:S01]  /*ffb0*/  MUFU.EX2 R79, R79 ;  /* 0x0000004f004f7308 */ /* 0x000fe20000000800 */
[----:B------:R-:W-:Y:S01]  /*ffc0*/  FADD.FTZ R238, R238, R241 ;  /* 0x000000f1eeee7221 */ /* 0x000fe20000010000 */
[----:B------:R-:W-:Y:S01]  /*ffd0*/  MOV R187, R132 ;  /* 0x0000008400bb7202 */ /* 0x000fe20000000f00 */
[----:B------:R-:W-:Y:S02]  /*ffe0*/  FADD.FTZ R157, R157, R154 ;  /* 0x0000009a9d9d7221 */ /* 0x000fe40000010000 */
[C---:B-1----:R-:W-:Y:S05]  /*fff0*/  HMMA.16816.F32.BF16 R204, R16.reuse, R52, R204 ;  /* 0x0000003410cc723c */ /* 0x042fea00000418cc */
[----:B------:R-:W1:Y:S01]  /*10000*/  MUFU.EX2 R45, R45 ;  /* 0x0000002d002d7308 */ /* 0x000e620000000800 */
[----:B------:R-:W-:Y:S02]  /*10010*/  FADD.FTZ R169, R169, R166 ;  /* 0x000000a6a9a97221 */ /* 0x000fe40000010000 */
[C---:B------:R-:W-:Y:S01]  /*10020*/  HMMA.16816.F32.BF16 R200, R16.reuse, R54, R200 ;  /* 0x0000003610c8723c */ /* 0x040fe200000418c8 */
[----:B---3--:R-:W-:Y:S03]  /*10030*/  LDSM.16.MT88.4 R40, [R230+0x5400] ;  /* 0x00540000e628783b */ /* 0x008fe60000004200 */
[----:B------:R-:W-:Y:S01]  /*10040*/  FADD.FTZ R235, R235, R186 ;  /* 0x000000baebeb7221 */ /* 0x000fe20000010000 */
[----:B------:R-:W-:Y:S01]  /*10050*/  MOV R186, R5 ;  /* 0x0000000500ba7202 */ /* 0x000fe20000000f00 */
[----:B------:R-:W-:Y:S01]  /*10060*/  FADD.FTZ R243, R243, R238 ;  /* 0x000000eef3f37221 */ /* 0x000fe20000010000 */
[----:B------:R-:W-:Y:S01]  /*10070*/  MUFU.EX2 R56, R56 ;  /* 0x0000003800387308 */ /* 0x000fe20000000800 */
[C---:B----4-:R-:W-:Y:S04]  /*10080*/  HMMA.16816.F32.BF16 R196, R16.reuse, R20, R196 ;  /* 0x0000001410c4723c */ /* 0x050fe800000418c4 */
[----:B------:R-:W-:Y:S02]  /*10090*/  FADD.FTZ R156, R156, R157 ;  /* 0x0000009d9c9c7221 */ /* 0x000fe40000010000 */
[----:B------:R-:W-:Y:S02]  /*100a0*/  FADD.FTZ R168, R168, R169 ;  /* 0x000000a9a8a87221 */ /* 0x000fe40000010000 */
[----:B------:R-:W-:Y:S01]  /*100b0*/  HMMA.16816.F32.BF16 R192, R16, R22, R192 ;  /* 0x0000001610c0723c */ /* 0x000fe200000418c0 */
[----:B------:R-:W-:Y:S01]  /*100c0*/  MUFU.EX2 R57, R57 ;  /* 0x0000003900397308 */ /* 0x000fe20000000800 */
[----:B------:R-:W3:Y:S02]  /*100d0*/  LDSM.16.MT88.4 R16, [R231+0x4c00] ;  /* 0x004c0000e710783b */ /* 0x000ee40000004200 */
[----:B------:R-:W-:Y:S01]  /*100e0*/  FADD.FTZ R188, R188, R235 ;  /* 0x000000ebbcbc7221 */ /* 0x000fe20000010000 */
[----:B-1----:R-:W-:Y:S01]  /*100f0*/  F2FP.BF16.PACK_AB R33, R45, R44 ;  /* 0x0000002c2d21723e */ /* 0x002fe200000010ff */
[----:B------:R-:W-:Y:S02]  /*10100*/  FADD.FTZ R44, R44, R243 ;  /* 0x000000f32c2c7221 */ /* 0x000fe40000010000 */
[C---:B------:R-:W-:Y:S02]  /*10110*/  HMMA.16816.F32.BF16 R208, R24.reuse, R38, R208 ;  /* 0x0000002618d0723c */ /* 0x040fe400000418d0 */
[----:B------:R-:W1:Y:S01]  /*10120*/  LDSM.16.MT88.4 R36, [R230+0x5000] ;  /* 0x00500000e624783b */ /* 0x000e620000004200 */
[----:B------:R-:W-:Y:S02]  /*10130*/  MUFU.EX2 R64, R64 ;  /* 0x0000004000407308 */ /* 0x000fe40000000800 */
[----:B------:R-:W-:Y:S02]  /*10140*/  FADD.FTZ R159, R159, R156 ;  /* 0x0000009c9f9f7221 */ /* 0x000fe40000010000 */
[----:B------:R-:W-:Y:S01]  /*10150*/  FADD.FTZ R171, R171, R168 ;  /* 0x000000a8abab7221 */ /* 0x000fe20000010000 */
[----:B------:R-:W-:Y:S04]  /*10160*/  HMMA.16816.F32.BF16 R216, R24, R46, R216 ;  /* 0x0000002e18d8723c */ /* 0x000fe800000418d8 */
[----:B------:R-:W-:Y:S01]  /*10170*/  FADD.FTZ R237, R237, R188 ;  /* 0x000000bceded7221 */ /* 0x000fe20000010000 */
[----:B------:R-:W-:Y:S01]  /*10180*/  MUFU.EX2 R65, R65 ;  /* 0x0000004100417308 */ /* 0x000fe20000000800 */
[----:B------:R-:W-:Y:S01]  /*10190*/  MOV R188, R133 ;  /* 0x0000008500bc7202 */ /* 0x000fe20000000f00 */
[--C-:B------:R-:W-:Y:S01]  /*101a0*/  FFMA.FTZ R46, R50, c[0x0][0x23c], -R8.reuse ;  /* 0x00008f00322e7a23 */ /* 0x100fe20000010808 */
[----:B------:R-:W-:Y:S01]  /*101b0*/  F2FP.BF16.PACK_AB R24, R163, R160 ;  /* 0x000000a0a318723e */ /* 0x000fe200000010ff */
[----:B------:R-:W-:Y:S03]  /*101c0*/  FFMA.FTZ R47, R51, c[0x0][0x23c], -R8 ;  /* 0x00008f00332f7a23 */ /* 0x000fe60000010808 */
[----:B------:R-:W-:Y:S01]  /*101d0*/  F2FP.BF16.PACK_AB R26, R61, R60 ;  /* 0x0000003c3d1a723e */ /* 0x000fe200000010ff */
[--C-:B------:R-:W-:Y:S01]  /*101e0*/  FFMA.FTZ R50, R88, c[0x0][0x23c], -R6.reuse ;  /* 0x00008f0058327a23 */ /* 0x100fe20000010806 */
[----:B------:R-:W-:Y:S01]  /*101f0*/  F2FP.BF16.PACK_AB R25, R175, R172 ;  /* 0x000000acaf19723e */ /* 0x000fe200000010ff */
[----:B------:R-:W-:Y:S01]  /*10200*/  MUFU.EX2 R46, R46 ;  /* 0x0000002e002e7308 */ /* 0x000fe20000000800 */
[----:B------:R-:W-:Y:S01]  /*10210*/  F2FP.BF16.PACK_AB R27, R63, R62 ;  /* 0x0000003e3f1b723e */ /* 0x000fe200000010ff */
[--C-:B------:R-:W-:Y:S02]  /*10220*/  FFMA.FTZ R51, R89, c[0x0][0x23c], -R6.reuse ;  /* 0x00008f0059337a23 */ /* 0x100fe40000010806 */
[----:B------:R-:W-:Y:S02]  /*10230*/  FFMA.FTZ R88, R96, c[0x0][0x23c], -R6 ;  /* 0x00008f0060587a23 */ /* 0x000fe40000010806 */
[----:B------:R-:W-:Y:S02]  /*10240*/  FADD.FTZ R45, R45, R44 ;  /* 0x0000002c2d2d7221 */ /* 0x000fe40000010000 */
[C---:B--2---:R-:W-:Y:S02]  /*10250*/  HMMA.16816.F32.BF16 R196, R24.reuse, R28, R196 ;  /* 0x0000001c18c4723c */ /* 0x044fe400000418c4 */
[----:B------:R-:W2:Y:S01]  /*10260*/  MUFU.EX2 R47, R47 ;  /* 0x0000002f002f7308 */ /* 0x000ea20000000800 */
[----:B------:R-:W-:Y:S02]  /*10270*/  FFMA.FTZ R89, R113, c[0x0][0x23c], -R6 ;  /* 0x00008f0071597a23 */ /* 0x000fe40000010806 */
[--C-:B------:R-:W-:Y:S02]  /*10280*/  FFMA.FTZ R106, R106, c[0x0][0x23c], -R8.reuse ;  /* 0x00008f006a6a7a23 */ /* 0x100fe40000010808 */
[----:B------:R-:W-:Y:S01]  /*10290*/  FFMA.FTZ R107, R107, c[0x0][0x23c], -R8 ;  /* 0x00008f006b6b7a23 */ /* 0x000fe20000010808 */
[C---:B---3--:R-:W-:Y:S04]  /*102a0*/  HMMA.16816.F32.BF16 R204, R24.reuse, R16, R204 ;  /* 0x0000001018cc723c */ /* 0x048fe800000418cc */
[----:B------:R-:W-:Y:S01]  /*102b0*/  MUFU.EX2 R92, R92 ;  /* 0x0000005c005c7308 */ /* 0x000fe20000000800 */
[----:B------:R-:W-:Y:S02]  /*102c0*/  FADD.FTZ R158, R158, R159 ;  /* 0x0000009f9e9e7221 */ /* 0x000fe40000010000 */
[----:B------:R-:W-:Y:S01]  /*102d0*/  FADD.FTZ R170, R170, R171 ;  /* 0x000000abaaaa7221 */ /* 0x000fe20000010000 */
[C---:B------:R-:W-:Y:S04]  /*102e0*/  HMMA.16816.F32.BF16 R200, R24.reuse, R18, R200 ;  /* 0x0000001218c8723c */ /* 0x040fe800000418c8 */
[----:B------:R-:W-:Y:S02]  /*102f0*/  FADD.FTZ R48, R48, R237 ;  /* 0x000000ed30307221 */ /* 0x000fe40000010000 */
[----:B------:R-:W-:Y:S01]  /*10300*/  MUFU.EX2 R93, R93 ;  /* 0x0000005d005d7308 */ /* 0x000fe20000000800 */
[----:B------:R-:W-:Y:S01]  /*10310*/  FADD.FTZ R161, R161, R158 ;  /* 0x0000009ea1a17221 */ /* 0x000fe20000010000 */
[----:B------:R-:W-:Y:S01]  /*10320*/  HMMA.16816.F32.BF16 R192, R24, R30, R192 ;  /* 0x0000001e18c0723c */ /* 0x000fe200000418c0 */
[----:B------:R-:W3:Y:S03]  /*10330*/  LDSM.16.MT88.4 R24, [R231+0x5000] ;  /* 0x00500000e718783b */ /* 0x000ee60000004200 */
[----:B--2---:R-:W-:Y:S01]  /*10340*/  F2FP.BF16.PACK_AB R35, R47, R46 ;  /* 0x0000002e2f23723e */ /* 0x004fe200000010ff */
[----:B------:R-:W-:Y:S02]  /*10350*/  FADD.FTZ R46, R46, R45 ;  /* 0x0000002d2e2e7221 */ /* 0x000fe40000010000 */
[----:B------:R-:W-:Y:S01]  /*10360*/  FADD.FTZ R173, R173, R170 ;  /* 0x000000aaadad7221 */ /* 0x000fe20000010000 */
[----:B------:R-:W-:Y:S01]  /*10370*/  MUFU.EX2 R86, R86 ;  /* 0x0000005600567308 */ /* 0x000fe20000000800 */
[----:B------:R-:W-:Y:S02]  /*10380*/  FADD.FTZ R49, R49, R48 ;  /* 0x0000003031317221 */ /* 0x000fe40000010000 */
[C---:B------:R-:W-:Y:S05]  /*10390*/  HMMA.16816.F32.BF16 R212, R32.reuse, R20, R212 ;  /* 0x0000001420d4723c */ /* 0x040fea00000418d4 */
[----:B------:R-:W-:Y:S02]  /*103a0*/  FADD.FTZ R47, R47, R46 ;  /* 0x0000002e2f2f7221 */ /* 0x000fe40000010000 */
[----:B------:R-:W-:Y:S01]  /*103b0*/  MUFU.EX2 R87, R87 ;  /* 0x0000005700577308 */ /* 0x000fe20000000800 */
[----:B------:R-:W-:Y:S01]  /*103c0*/  F2FP.BF16.PACK_AB R20, R69, R68 ;  /* 0x000000444514723e */ /* 0x000fe200000010ff */
[C---:B------:R-:W-:Y:S03]  /*103d0*/  HMMA.16816.F32.BF16 R208, R32.reuse, R22, R208 ;  /* 0x0000001620d0723c */ /* 0x040fe600000418d0 */
[----:B------:R-:W-:Y:S01]  /*103e0*/  F2FP.BF16.PACK_AB R21, R71, R70 ;  /* 0x000000464715723e */ /* 0x000fe200000010ff */
[----:B------:R-:W-:Y:S02]  /*103f0*/  FADD.FTZ R160, R160, R161 ;  /* 0x000000a1a0a07221 */ /* 0x000fe40000010000 */
[----:B------:R-:W-:Y:S01]  /*10400*/  FADD.FTZ R172, R172, R173 ;  /* 0x000000adacac7221 */ /* 0x000fe20000010000 */
[----:B------:R-:W-:Y:S01]  /*10410*/  F2FP.BF16.PACK_AB R22, R77, R76 ;  /* 0x0000004c4d16723e */ /* 0x000fe200000010ff */
[----:B------:R-:W-:Y:S01]  /*10420*/  MUFU.EX2 R94, R94 ;  /* 0x0000005e005e7308 */ /* 0x000fe20000000800 */
[----:B------:R-:W-:Y:S01]  /*10430*/  F2FP.BF16.PACK_AB R23, R79, R78 ;  /* 0x0000004e4f17723e */ /* 0x000fe200000010ff */
[----:B------:R-:W-:Y:S03]  /*10440*/  HMMA.16816.F32.BF16 R220, R32, R52, R220 ;  /* 0x0000003420dc723c */ /* 0x000fe600000418dc */
[----:B------:R-:W-:Y:S02]  /*10450*/  FADD.FTZ R163, R163, R160 ;  /* 0x000000a0a3a37221 */ /* 0x000fe40000010000 */
[----:B------:R-:W-:Y:S02]  /*10460*/  FADD.FTZ R175, R175, R172 ;  /* 0x000000acafaf7221 */ /* 0x000fe40000010000 */
[----:B------:R-:W-:Y:S01]  /*10470*/  FFMA.FTZ R53, R59, c[0x0][0x23c], -R8 ;  /* 0x00008f003b357a23 */ /* 0x000fe20000010808 */
[----:B------:R2:W-:Y:S01]  /*10480*/  MUFU.EX2 R52, R58 ;  /* 0x0000003a00347308 */ /* 0x0005e20000000800 */
[C---:B-1----:R-:W-:Y:S05]  /*10490*/  HMMA.16816.F32.BF16 R196, R20.reuse, R36, R196 ;  /* 0x0000002414c4723c */ /* 0x042fea00000418c4 */
[----:B------:R-:W-:Y:S02]  /*104a0*/  FFMA.FTZ R59, R97, c[0x0][0x23c], -R6 ;  /* 0x00008f00613b7a23 */ /* 0x000fe40000010806 */
[--C-:B------:R-:W-:Y:S01]  /*104b0*/  FFMA.FTZ R97, R98, c[0x0][0x23c], -R8.reuse ;  /* 0x00008f0062617a23 */ /* 0x100fe20000010808 */
[C---:B---3--:R-:W-:Y:S01]  /*104c0*/  HMMA.16816.F32.BF16 R204, R20.reuse, R24, R204 ;  /* 0x0000001814cc723c */ /* 0x048fe200000418cc */
[----:B------:R-:W1:Y:S03]  /*104d0*/  MUFU.EX2 R53, R53 ;  /* 0x0000003500357308 */ /* 0x000e660000000800 */
[----:B------:R-:W-:Y:S02]  /*104e0*/  FFMA.FTZ R98, R99, c[0x0][0x23c], -R8 ;  /* 0x00008f0063627a23 */ /* 0x000fe40000010808 */
[----:B------:R-:W-:Y:S02]  /*104f0*/  FADD.FTZ R60, R60, R163 ;  /* 0x000000a33c3c7221 */ /* 0x000fe40000010000 */
[C---:B------:R-:W-:Y:S03]  /*10500*/  HMMA.16816.F32.BF16 R200, R20.reuse, R26, R200 ;  /* 0x0000001a14c8723c */ /* 0x040fe600000418c8 */
[----:B------:R-:W-:Y:S01]  /*10510*/  MUFU.EX2 R95, R95 ;  /* 0x0000005f005f7308 */ /* 0x000fe20000000800 */
[----:B------:R-:W-:Y:S02]  /*10520*/  FADD.FTZ R62, R62, R175 ;  /* 0x000000af3e3e7221 */ /* 0x000fe40000010000 */
[----:B------:R-:W-:Y:S02]  /*10530*/  FADD.FTZ R61, R61, R60 ;  /* 0x0000003c3d3d7221 */ /* 0x000fe40000010000 */
[----:B------:R-:W-:Y:S01]  /*10540*/  HMMA.16816.F32.BF16 R192, R20, R38, R192 ;  /* 0x0000002614c0723c */ /* 0x000fe200000418c0 */
[----:B------:R-:W3:Y:S03]  /*10550*/  LDSM.16.MT88.4 R20, [R231+0x5400] ;  /* 0x00540000e714783b */ /* 0x000ee60000004200 */
[----:B--2---:R-:W-:Y:S01]  /*10560*/  FFMA.FTZ R58, R104, c[0x0][0x23c], -R6 ;  /* 0x00008f00683a7a23 */ /* 0x004fe20000010806 */
[----:B------:R-:W-:Y:S01]  /*10570*/  MUFU.EX2 R72, R72 ;  /* 0x0000004800487308 */ /* 0x000fe20000000800 */
[----:B------:R-:W-:Y:S02]  /*10580*/  FADD.FTZ R63, R63, R62 ;  /* 0x0000003e3f3f7221 */ /* 0x000fe40000010000 */
[----:B------:R-:W-:Y:S05]  /*10590*/  HMMA.16816.F32.BF16 R216, R32, R54, R216 ;  /* 0x0000003620d8723c */ /* 0x000fea00000418d8 */
[----:B------:R-:W-:Y:S02]  /*105a0*/  FADD.FTZ R68, R68, R61 ;  /* 0x0000003d44447221 */ /* 0x000fe40000010000 */
[----:B------:R-:W-:Y:S01]  /*105b0*/  MUFU.EX2 R73, R73 ;  /* 0x0000004900497308 */ /* 0x000fe20000000800 */
[----:B------:R-:W-:Y:S01]  /*105c0*/  F2FP.BF16.PACK_AB R32, R57, R56 ;  /* 0x000000383920723e */ /* 0x000fe200000010ff */
[--C-:B------:R-:W-:Y:S03]  /*105d0*/  FFMA.FTZ R54, R66, c[0x0][0x23c], -R8.reuse ;  /* 0x00008f0042367a23 */ /* 0x100fe60000010808 */
[----:B------:R-:W-:Y:S01]  /*105e0*/  F2FP.BF16.PACK_AB R34, R65, R64 ;  /* 0x000000404122723e */ /* 0x000fe200000010ff */
[--C-:B------:R-:W-:Y:S01]  /*105f0*/  FFMA.FTZ R66, R74, c[0x0][0x23c], -R8.reuse ;  /* 0x00008f004a427a23 */ /* 0x100fe20000010808 */
[----:B-1----:R-:W-:Y:S01]  /*10600*/  F2FP.BF16.PACK_AB R33, R53, R52 ;  /* 0x000000343521723e */ /* 0x002fe200000010ff */
[--C-:B------:R-:W-:Y:S02]  /*10610*/  FFMA.FTZ R74, R82, c[0x0][0x23c], -R8.reuse ;  /* 0x00008f00524a7a23 */ /* 0x100fe40000010808 */
[----:B------:R-:W-:Y:S01]  /*10620*/  MUFU.EX2 R54, R54 ;  /* 0x0000003600367308 */ /* 0x000fe20000000800 */
[----:B------:R-:W-:Y:S02]  /*10630*/  FFMA.FTZ R55, R67, c[0x0][0x23c], -R8 ;  /* 0x00008f0043377a23 */ /* 0x000fe40000010808 */
[--C-:B------:R-:W-:Y:S02]  /*10640*/  FFMA.FTZ R67, R105, c[0x0][0x23c], -R6.reuse ;  /* 0x00008f0069437a23 */ /* 0x100fe40000010806 */
[----:B------:R-:W-:Y:S02]  /*10650*/  FFMA.FTZ R82, R112, c[0x0][0x23c], -R6 ;  /* 0x00008f0070527a23 */ /* 0x000fe40000010806 */
[----:B------:R-:W-:Y:S02]  /*10660*/  FADD.FTZ R56, R56, R49 ;  /* 0x0000003138387221 */ /* 0x000fe40000010000 */
[----:B------:R-:W-:Y:S01]  /*10670*/  FADD.FTZ R52, R52, R47 ;  /* 0x0000002f34347221 */ /* 0x000fe20000010000 */
[----:B------:R-:W1:Y:S01]  /*10680*/  MUFU.EX2 R55, R55 ;  /* 0x0000003700377308 */ /* 0x000e620000000800 */
[----:B------:R-:W-:Y:S02]  /*10690*/  FADD.FTZ R57, R57, R56 ;  /* 0x0000003839397221 */ /* 0x000fe40000010000 */
[----:B------:R-:W-:Y:S02]  /*106a0*/  FADD.FTZ R53, R53, R52 ;  /* 0x0000003435357221 */ /* 0x000fe40000010000 */
[----:B------:R-:W-:Y:S02]  /*106b0*/  FADD.FTZ R64, R64, R57 ;  /* 0x0000003940407221 */ /* 0x000fe40000010000 */
[----:B------:R-:W-:Y:S02]  /*106c0*/  FADD.FTZ R70, R70, R63 ;  /* 0x0000003f46467221 */ /* 0x000fe40000010000 */
[----:B------:R-:W-:Y:S01]  /*106d0*/  FADD.FTZ R65, R65, R64 ;  /* 0x0000004041417221 */ /* 0x000fe20000010000 */
[----:B------:R-:W-:Y:S01]  /*106e0*/  MUFU.EX2 R80, R80 ;  /* 0x0000005000507308 */ /* 0x000fe20000000800 */
[----:B------:R-:W-:Y:S02]  /*106f0*/  FADD.FTZ R69, R69, R68 ;  /* 0x0000004445457221 */ /* 0x000fe40000010000 */
[----:B------:R-:W-:Y:S02]  /*10700*/  FADD.FTZ R71, R71, R70 ;  /* 0x0000004647477221 */ /* 0x000fe40000010000 */
[--C-:B------:R-:W-:Y:S02]  /*10710*/  FFMA.FTZ R96, R120, c[0x0][0x23c], -R6.reuse ;  /* 0x00008f0078607a23 */ /* 0x100fe40000010806 */
[--C-:B------:R-:W-:Y:S02]  /*10720*/  FFMA.FTZ R99, R121, c[0x0][0x23c], -R6.reuse ;  /* 0x00008f0079637a23 */ /* 0x100fe40000010806 */
[--C-:B------:R-:W-:Y:S01]  /*10730*/  FFMA.FTZ R104, R128, c[0x0][0x23c], -R6.reuse ;  /* 0x00008f0080687a23 */ /* 0x100fe20000010806 */
[----:B------:R-:W2:Y:S01]  /*10740*/  MUFU.EX2 R81, R81 ;  /* 0x0000005100517308 */ /* 0x000ea20000000800 */
[----:B------:R-:W-:Y:S02]  /*10750*/  FFMA.FTZ R6, R129, c[0x0][0x23c], -R6 ;  /* 0x00008f0081067a23 */ /* 0x000fe40000010806 */
[----:B------:R-:W-:Y:S01]  /*10760*/  FADD.FTZ R76, R76, R69 ;  /* 0x000000454c4c7221 */ /* 0x000fe20000010000 */
[C---:B-1----:R-:W-:Y:S01]  /*10770*/  F2FP.BF16.PACK_AB R35, R55.reuse, R54 ;  /* 0x000000363723723e */ /* 0x042fe200000010ff */
[----:B------:R-:W-:Y:S02]  /*10780*/  FADD.FTZ R54, R54, R53 ;  /* 0x0000003536367221 */ /* 0x000fe40000010000 */
[----:B------:R-:W-:Y:S02]  /*10790*/  FADD.FTZ R78, R78, R71 ;  /* 0x000000474e4e7221 */ /* 0x000fe40000010000 */
[----:B------:R-:W-:Y:S01]  /*107a0*/  FADD.FTZ R55, R55, R54 ;  /* 0x0000003637377221 */ /* 0x000fe20000010000 */
[----:B------:R-:W-:Y:S01]  /*107b0*/  MUFU.EX2 R66, R66 ;  /* 0x0000004200427308 */ /* 0x000fe20000000800 */
[C---:B------:R-:W-:Y:S03]  /*107c0*/  HMMA.16816.F32.BF16 R212, R32.reuse, R28, R212 ;  /* 0x0000001c20d4723c */ /* 0x040fe600000418d4 */
[----:B------:R-:W-:Y:S02]  /*107d0*/  FADD.FTZ R77, R77, R76 ;  /* 0x0000004c4d4d7221 */ /* 0x000fe40000010000 */
[----:B------:R-:W-:Y:S03]  /*107e0*/  FADD.FTZ R79, R79, R78 ;  /* 0x0000004e4f4f7221 */ /* 0x000fe60000010000 */
[C---:B------:R-:W-:Y:S01]  /*107f0*/  HMMA.16816.F32.BF16 R208, R32.reuse, R30, R208 ;  /* 0x0000001e20d0723c */ /* 0x040fe200000418d0 */
[----:B------:R-:W1:Y:S01]  /*10800*/  MUFU.EX2 R75, R75 ;  /* 0x0000004b004b7308 */ /* 0x000e620000000800 */
[----:B------:R-:W-:Y:S06]  /*10810*/  LDSM.16.MT88.4 R28, [R230+0x5800] ;  /* 0x00580000e61c783b */ /* 0x000fec0000004200 */
[C---:B------:R-:W-:Y:S03]  /*10820*/  HMMA.16816.F32.BF16 R220, R32.reuse, R16, R220 ;  /* 0x0000001020dc723c */ /* 0x040fe600000418dc */
[----:B------:R-:W-:Y:S04]  /*10830*/  MUFU.EX2 R74, R74 ;  /* 0x0000004a004a7308 */ /* 0x000fe80000000800 */
[----:B------:R-:W-:Y:S01]  /*10840*/  F2FP.BF16.PACK_AB R16, R85, R84 ;  /* 0x000000545510723e */ /* 0x000fe200000010ff */
[----:B------:R-:W-:Y:S04]  /*10850*/  HMMA.16816.F32.BF16 R216, R32, R18, R216 ;  /* 0x0000001220d8723c */ /* 0x000fe800000418d8 */
[----:B------:R-:W-:Y:S01]  /*10860*/  F2FP.BF16.PACK_AB R17, R87, R86 ;  /* 0x000000565711723e */ /* 0x000fe200000010ff */
[----:B------:R-:W4:Y:S01]  /*10870*/  MUFU.EX2 R83, R83 ;  /* 0x0000005300537308 */ /* 0x000f220000000800 */
[----:B------:R-:W-:Y:S01]  /*10880*/  FADD.FTZ R84, R84, R77 ;  /* 0x0000004d54547221 */ /* 0x000fe20000010000 */
[----:B------:R-:W-:Y:S01]  /*10890*/  F2FP.BF16.PACK_AB R18, R93, R92 ;  /* 0x0000005c5d12723e */ /* 0x000fe200000010ff */
[----:B------:R-:W-:Y:S01]  /*108a0*/  FADD.FTZ R86, R86, R79 ;  /* 0x0000004f56567221 */ /* 0x000fe20000010000 */
[----:B------:R-:W-:Y:S03]  /*108b0*/  F2FP.BF16.PACK_AB R19, R95, R94 ;  /* 0x0000005e5f13723e */ /* 0x000fe600000010ff */
[----:B------:R-:W-:Y:S01]  /*108c0*/  F2FP.BF16.PACK_AB R32, R73, R72 ;  /* 0x000000484920723e */ /* 0x000fe200000010ff */
[----:B------:R-:W-:Y:S01]  /*108d0*/  FADD.FTZ R72, R72, R65 ;  /* 0x0000004148487221 */ /* 0x000fe20000010000 */
[----:B--2---:R-:W-:Y:S01]  /*108e0*/  F2FP.BF16.PACK_AB R34, R81, R80 ;  /* 0x000000505122723e */ /* 0x004fe200000010ff */
[----:B------:R-:W-:Y:S01]  /*108f0*/  MUFU.EX2 R100, R100 ;  /* 0x0000006400647308 */ /* 0x000fe20000000800 */
[C---:B---3--:R-:W-:Y:S05]  /*10900*/  HMMA.16816.F32.BF16 R204, R16.reuse, R20, R204 ;  /* 0x0000001410cc723c */ /* 0x048fea00000418cc */
[----:B-1----:R-:W-:Y:S01]  /*10910*/  F2FP.BF16.PACK_AB R33, R75, R66 ;  /* 0x000000424b21723e */ /* 0x002fe200000010ff */
[----:B------:R-:W-:Y:S02]  /*10920*/  FADD.FTZ R66, R66, R55 ;  /* 0x0000003742427221 */ /* 0x000fe40000010000 */
[C---:B------:R-:W-:Y:S01]  /*10930*/  HMMA.16816.F32.BF16 R200, R16.reuse, R22, R200 ;  /* 0x0000001610c8723c */ /* 0x040fe200000418c8 */
[----:B------:R-:W1:Y:S03]  /*10940*/  MUFU.EX2 R101, R101 ;  /* 0x0000006500657308 */ /* 0x000e660000000800 */
[----:B------:R-:W-:Y:S01]  /*10950*/  FADD.FTZ R73, R73, R72 ;  /* 0x0000004849497221 */ /* 0x000fe20000010000 */
[----:B----4-:R-:W-:Y:S01]  /*10960*/  F2FP.BF16.PACK_AB R35, R83, R74 ;  /* 0x0000004a5323723e */ /* 0x010fe200000010ff */
[----:B------:R-:W-:Y:S02]  /*10970*/  FADD.FTZ R75, R75, R66 ;  /* 0x000000424b4b7221 */ /* 0x000fe40000010000 */
[C---:B------:R-:W-:Y:S03]  /*10980*/  HMMA.16816.F32.BF16 R196, R16.reuse, R40, R196 ;  /* 0x0000002810c4723c */ /* 0x040fe600000418c4 */
[----:B------:R-:W-:Y:S01]  /*10990*/  MUFU.EX2 R108, R108 ;  /* 0x0000006c006c7308 */ /* 0x000fe20000000800 */
[----:B------:R-:W-:Y:S02]  /*109a0*/  FADD.FTZ R80, R80, R73 ;  /* 0x0000004950507221 */ /* 0x000fe40000010000 */
[----:B------:R-:W-:Y:S02]  /*109b0*/  FADD.FTZ R74, R74, R75 ;  /* 0x0000004b4a4a7221 */ /* 0x000fe40000010000 */
[----:B------:R-:W-:Y:S01]  /*109c0*/  HMMA.16816.F32.BF16 R192, R16, R42, R192 ;  /* 0x0000002a10c0723c */ /* 0x000fe200000418c0 */
[----:B------:R-:W2:Y:S03]  /*109d0*/  LDSM.16.MT88.4 R16, [R231+0x5800] ;  /* 0x00580000e710783b */ /* 0x000ea60000004200 */
[----:B------:R-:W-:Y:S01]  /*109e0*/  FADD.FTZ R81, R81, R80 ;  /* 0x0000005051517221 */ /* 0x000fe20000010000 */
[----:B------:R-:W3:Y:S01]  /*109f0*/  MUFU.EX2 R109, R109 ;  /* 0x0000006d006d7308 */ /* 0x000ee20000000800 */
[----:B------:R-:W-:Y:S02]  /*10a00*/  FADD.FTZ R83, R83, R74 ;  /* 0x0000004a53537221 */ /* 0x000fe40000010000 */
[C---:B------:R-:W-:Y:S05]  /*10a10*/  HMMA.16816.F32.BF16 R220, R32.reuse, R24, R220 ;  /* 0x0000001820dc723c */ /* 0x040fea00000418dc */
[----:B------:R-:W-:Y:S02]  /*10a20*/  FADD.FTZ R85, R85, R84 ;  /* 0x0000005455557221 */ /* 0x000fe40000010000 */
[----:B------:R-:W-:Y:S01]  /*10a30*/  MUFU.EX2 R102, R102 ;  /* 0x0000006600667308 */ /* 0x000fe20000000800 */
[C---:B------:R-:W-:Y:S04]  /*10a40*/  HMMA.16816.F32.BF16 R216, R32.reuse, R26, R216 ;  /* 0x0000001a20d8723c */ /* 0x040fe800000418d8 */
[----:B-1----:R-:W-:Y:S01]  /*10a50*/  F2FP.BF16.PACK_AB R24, R101, R100 ;  /* 0x000000646518723e */ /* 0x002fe200000010ff */
[----:B------:R-:W-:Y:S02]  /*10a60*/  FADD.FTZ R87, R87, R86 ;  /* 0x0000005657577221 */ /* 0x000fe40000010000 */
[----:B------:R-:W-:Y:S01]  /*10a70*/  FADD.FTZ R92, R92, R85 ;  /* 0x000000555c5c7221 */ /* 0x000fe20000010000 */
[C---:B------:R-:W-:Y:S01]  /*10a80*/  HMMA.16816.F32.BF16 R212, R32.reuse, R36, R212 ;  /* 0x0000002420d4723c */ /* 0x040fe200000418d4 */
[----:B------:R-:W1:Y:S03]  /*10a90*/  MUFU.EX2 R103, R103 ;  /* 0x0000006700677308 */ /* 0x000e660000000800 */
[----:B------:R-:W-:Y:S01]  /*10aa0*/  FADD.FTZ R94, R94, R87 ;  /* 0x000000575e5e7221 */ /* 0x000fe20000010000 */
[----:B---3--:R-:W-:Y:S01]  /*10ab0*/  F2FP.BF16.PACK_AB R26, R109, R108 ;  /* 0x0000006c6d1a723e */ /* 0x008fe200000010ff */
[----:B------:R-:W-:Y:S02]  /*10ac0*/  FADD.FTZ R93, R93, R92 ;  /* 0x0000005c5d5d7221 */ /* 0x000fe40000010000 */
[----:B------:R-:W-:Y:S01]  /*10ad0*/  HMMA.16816.F32.BF16 R208, R32, R38, R208 ;  /* 0x0000002620d0723c */ /* 0x000fe200000418d0 */
[----:B------:R-:W3:Y:S02]  /*10ae0*/  LDSM.16.MT88.4 R32, [R231+0x5c00] ;  /* 0x005c0000e720783b */ /* 0x000ee40000004200 */
[----:B------:R-:W-:Y:S01]  /*10af0*/  MUFU.EX2 R110, R110 ;  /* 0x0000006e006e7308 */ /* 0x000fe20000000800 */
[----:B------:R-:W-:Y:S02]  /*10b00*/  FADD.FTZ R95, R95, R94 ;  /* 0x0000005e5f5f7221 */ /* 0x000fe40000010000 */
[----:B------:R-:W-:Y:S06]  /*10b10*/  FADD.FTZ R100, R100, R93 ;  /* 0x0000005d64647221 */ /* 0x000fec0000010000 */
[----:B------:R-:W-:Y:S01]  /*10b20*/  FADD.FTZ R101, R101, R100 ;  /* 0x0000006465657221 */ /* 0x000fe20000010000 */
[----:B------:R-:W4:Y:S03]  /*10b30*/  MUFU.EX2 R111, R111 ;  /* 0x0000006f006f7308 */ /* 0x000f260000000800 */
[----:B------:R-:W-:Y:S01]  /*10b40*/  FADD.FTZ R108, R108, R101 ;  /* 0x000000656c6c7221 */ /* 0x000fe20000010000 */
[----:B-1----:R-:W-:Y:S01]  /*10b50*/  F2FP.BF16.PACK_AB R25, R103, R102 ;  /* 0x000000666719723e */ /* 0x002fe200000010ff */
[----:B------:R-:W-:Y:S02]  /*10b60*/  FADD.FTZ R102, R102, R95 ;  /* 0x0000005f66667221 */ /* 0x000fe40000010000 */
[----:B------:R-:W-:Y:S02]  /*10b70*/  FADD.FTZ R109, R109, R108 ;  /* 0x0000006c6d6d7221 */ /* 0x000fe40000010000 */
[----:B------:R-:W-:Y:S01]  /*10b80*/  FADD.FTZ R103, R103, R102 ;  /* 0x0000006667677221 */ /* 0x000fe20000010000 */
[----:B------:R-:W-:Y:S10]  /*10b90*/  MUFU.EX2 R50, R50 ;  /* 0x0000003200327308 */ /* 0x000ff40000000800 */
[----:B------:R-:W1:Y:S01]  /*10ba0*/  MUFU.EX2 R51, R51 ;  /* 0x0000003300337308 */ /* 0x000e620000000800 */
[C---:B----4-:R-:W-:Y:S01]  /*10bb0*/  F2FP.BF16.PACK_AB R27, R111.reuse, R110 ;  /* 0x0000006e6f1b723e */ /* 0x050fe200000010ff */
[----:B------:R-:W-:Y:S04]  /*10bc0*/  FADD.FTZ R110, R110, R103 ;  /* 0x000000676e6e7221 */ /* 0x000fe80000010000 */
[----:B------:R-:W-:Y:S04]  /*10bd0*/  FADD.FTZ R111, R111, R110 ;  /* 0x0000006e6f6f7221 */ /* 0x000fe80000010000 */
[----:B------:R-:W-:Y:S01]  /*10be0*/  MUFU.EX2 R88, R88 ;  /* 0x0000005800587308 */ /* 0x000fe20000000800 */
[C---:B--2---:R-:W-:Y:S08]  /*10bf0*/  HMMA.16816.F32.BF16 R204, R24.reuse, R16, R204 ;  /* 0x0000001018cc723c */ /* 0x044ff000000418cc */
[C---:B------:R-:W-:Y:S01]  /*10c00*/  HMMA.16816.F32.BF16 R200, R24.reuse, R18, R200 ;  /* 0x0000001218c8723c */ /* 0x040fe200000418c8 */
[----:B------:R-:W2:Y:S03]  /*10c10*/  MUFU.EX2 R59, R59 ;  /* 0x0000003b003b7308 */ /* 0x000ea60000000800 */
[C---:B-1----:R-:W-:Y:S01]  /*10c20*/  F2FP.BF16.PACK_AB R36, R51.reuse, R50 ;  /* 0x000000323324723e */ /* 0x042fe200000010ff */
[----:B------:R-:W-:Y:S03]  /*10c30*/  FADD.FTZ R50, R50, R81 ;  /* 0x0000005132327221 */ /* 0x000fe60000010000 */
[C---:B------:R-:W-:Y:S03]  /*10c40*/  HMMA.16816.F32.BF16 R196, R24.reuse, R28, R196 ;  /* 0x0000001c18c4723c */ /* 0x040fe600000418c4 */
[----:B------:R-:W-:Y:S01]  /*10c50*/  MUFU.EX2 R90, R90 ;  /* 0x0000005a005a7308 */ /* 0x000fe20000000800 */
[----:B------:R-:W-:Y:S04]  /*10c60*/  FADD.FTZ R51, R51, R50 ;  /* 0x0000003233337221 */ /* 0x000fe80000010000 */
[----:B------:R-:W-:Y:S01]  /*10c70*/  HMMA.16816.F32.BF16 R192, R24, R30, R192 ;  /* 0x0000001e18c0723c */ /* 0x000fe200000418c0 */
[----:B------:R-:W1:Y:S04]  /*10c80*/  LDSM.16.MT88.4 R24, [R230+0x5c00] ;  /* 0x005c0000e618783b */ /* 0x000e680000004200 */
[----:B------:R-:W4:Y:S01]  /*10c90*/  MUFU.EX2 R91, R91 ;  /* 0x0000005b005b7308 */ /* 0x000f220000000800 */
[C---:B--2---:R-:W-:Y:S01]  /*10ca0*/  F2FP.BF16.PACK_AB R38, R59.reuse, R88 ;  /* 0x000000583b26723e */ /* 0x044fe200000010ff */
[----:B------:R-:W-:Y:S08]  /*10cb0*/  FADD.FTZ R88, R88, R51 ;  /* 0x0000003358587221 */ /* 0x000ff00000010000 */
[----:B------:R-:W-:Y:S01]  /*10cc0*/  MUFU.EX2 R97, R97 ;  /* 0x0000006100617308 */ /* 0x000fe20000000800 */
[----:B------:R-:W-:Y:S09]  /*10cd0*/  FADD.FTZ R59, R59, R88 ;  /* 0x000000583b3b7221 */ /* 0x000ff20000010000 */
[----:B------:R-:W2:Y:S01]  /*10ce0*/  MUFU.EX2 R98, R98 ;  /* 0x0000006200627308 */ /* 0x000ea20000000800 */
[C---:B----4-:R-:W-:Y:S01]  /*10cf0*/  F2FP.BF16.PACK_AB R37, R91.reuse, R90 ;  /* 0x0000005a5b25723e */ /* 0x050fe200000010ff */
[----:B------:R-:W-:Y:S04]  /*10d00*/  FADD.FTZ R90, R90, R83 ;  /* 0x000000535a5a7221 */ /* 0x000fe80000010000 */
[----:B------:R-:W-:Y:S04]  /*10d10*/  FADD.FTZ R90, R91, R90 ;  /* 0x0000005a5b5a7221 */ /* 0x000fe80000010000 */
[----:B------:R-:W-:Y:S10]  /*10d20*/  MUFU.EX2 R116, R116 ;  /* 0x0000007400747308 */ /* 0x000ff40000000800 */
[----:B------:R-:W4:Y:S01]  /*10d30*/  MUFU.EX2 R117, R117 ;  /* 0x0000007500757308 */ /* 0x000f220000000800 */
[C---:B--2---:R-:W-:Y:S01]  /*10d40*/  F2FP.BF16.PACK_AB R39, R98.reuse, R97 ;  /* 0x000000616227723e */ /* 0x044fe200000010ff */
[----:B------:R-:W-:Y:S04]  /*10d50*/  FADD.FTZ R97, R97, R90 ;  /* 0x0000005a61617221 */ /* 0x000fe80000010000 */
[----:B------:R-:W-:Y:S04]  /*10d60*/  FADD.FTZ R97, R98, R97 ;  /* 0x0000006162617221 */ /* 0x000fe80000010000 */
[----:B------:R-:W2:Y:S01]  /*10d70*/  MUFU.EX2 R124, R124 ;  /* 0x0000007c007c7308 */ /* 0x000ea20000000800 */
[C---:B------:R-:W-:Y:S08]  /*10d80*/  HMMA.16816.F32.BF16 R220, R36.reuse, R20, R220 ;  /* 0x0000001424dc723c */ /* 0x040ff000000418dc */
[C---:B------:R-:W-:Y:S01]  /*10d90*/  HMMA.16816.F32.BF16 R216, R36.reuse, R22, R216 ;  /* 0x0000001624d8723c */ /* 0x040fe200000418d8 */
[----:B------:R-:W-:Y:S03]  /*10da0*/  MUFU.EX2 R118, R118 ;  /* 0x0000007600767308 */ /* 0x000fe60000000800 */
[C---:B----4-:R-:W-:Y:S01]  /*10db0*/  F2FP.BF16.PACK_AB R20, R117.reuse, R116 ;  /* 0x000000747514723e */ /* 0x050fe200000010ff */
[----:B------:R-:W-:Y:S03]  /*10dc0*/  FADD.FTZ R116, R116, R109 ;  /* 0x0000006d74747221 */ /* 0x000fe60000010000 */
[C---:B------:R-:W-:Y:S03]  /*10dd0*/  HMMA.16816.F32.BF16 R212, R36.reuse, R40, R212 ;  /* 0x0000002824d4723c */ /* 0x040fe600000418d4 */
[----:B------:R-:W4:Y:S01]  /*10de0*/  MUFU.EX2 R119, R119 ;  /* 0x0000007700777308 */ /* 0x000f220000000800 */
[----:B------:R-:W-:Y:S03]  /*10df0*/  FADD.FTZ R117, R117, R116 ;  /* 0x0000007475757221 */ /* 0x000fe60000010000 */
[--C-:B------:R-:W-:Y:S01]  /*10e00*/  FFMA.FTZ R40, R114, c[0x0][0x23c], -R8.reuse ;  /* 0x00008f0072287a23 */ /* 0x100fe20000010808 */
[----:B------:R-:W-:Y:S04]  /*10e10*/  HMMA.16816.F32.BF16 R208, R36, R42, R208 ;  /* 0x0000002a24d0723c */ /* 0x000fe800000418d0 */
[----:B--2---:R-:W-:Y:S01]  /*10e20*/  F2FP.BF16.PACK_AB R22, R125, R124 ;  /* 0x0000007c7d16723e */ /* 0x004fe200000010ff */
[----:B------:R-:W2:Y:S01]  /*10e30*/  MUFU.EX2 R126, R126 ;  /* 0x0000007e007e7308 */ /* 0x000ea20000000800 */
[----:B------:R-:W-:Y:S02]  /*10e40*/  FADD.FTZ R124, R124, R117 ;  /* 0x000000757c7c7221 */ /* 0x000fe40000010000 */
[--C-:B------:R-:W-:Y:S04]  /*10e50*/  FFMA.FTZ R37, R115, c[0x0][0x23c], -R8.reuse ;  /* 0x00008f0073257a23 */ /* 0x100fe80000010808 */
[--C-:B------:R-:W-:Y:S02]  /*10e60*/  FFMA.FTZ R36, R122, c[0x0][0x23c], -R8.reuse ;  /* 0x00008f007a247a23 */ /* 0x100fe40000010808 */
[--C-:B------:R-:W-:Y:S01]  /*10e70*/  FFMA.FTZ R39, R123, c[0x0][0x23c], -R8.reuse ;  /* 0x00008f007b277a23 */ /* 0x100fe20000010808 */
[----:B------:R-:W-:Y:S01]  /*10e80*/  MUFU.EX2 R58, R58 ;  /* 0x0000003a003a7308 */ /* 0x000fe20000000800 */
[--C-:B------:R-:W-:Y:S02]  /*10e90*/  FFMA.FTZ R38, R130, c[0x0][0x23c], -R8.reuse ;  /* 0x00008f0082267a23 */ /* 0x100fe40000010808 */
[----:B------:R-:W-:Y:S01]  /*10ea0*/  FFMA.FTZ R8, R131, c[0x0][0x23c], -R8 ;  /* 0x00008f0083087a23 */ /* 0x000fe20000010808 */
[----:B----4-:R-:W-:Y:S01]  /*10eb0*/  F2FP.BF16.PACK_AB R21, R119, R118 ;  /* 0x000000767715723e */ /* 0x010fe200000010ff */
[----:B------:R-:W-:Y:S02]  /*10ec0*/  FADD.FTZ R118, R118, R111 ;  /* 0x0000006f76767221 */ /* 0x000fe40000010000 */
[----:B------:R-:W-:Y:S02]  /*10ed0*/  FADD.FTZ R181, R125, R124 ;  /* 0x0000007c7db57221 */ /* 0x000fe40000010000 */
[----:B------:R-:W-:Y:S01]  /*10ee0*/  FADD.FTZ R119, R119, R118 ;  /* 0x0000007677777221 */ /* 0x000fe20000010000 */
[----:B------:R-:W4:Y:S01]  /*10ef0*/  MUFU.EX2 R67, R67 ;  /* 0x0000004300437308 */ /* 0x000f220000000800 */
[C---:B--2---:R-:W-:Y:S02]  /*10f00*/  F2FP.BF16.PACK_AB R23, R127.reuse, R126 ;  /* 0x0000007e7f17723e */ /* 0x044fe400000010ff */
[----:B------:R-:W-:Y:S04]  /*10f10*/  FADD.FTZ R126, R126, R119 ;  /* 0x000000777e7e7221 */ /* 0x000fe80000010000 */
[----:B------:R-:W-:Y:S03]  /*10f20*/  FADD.FTZ R183, R127, R126 ;  /* 0x0000007e7fb77221 */ /* 0x000fe60000010000 */
[----:B------:R-:W-:Y:S01]  /*10f30*/  MUFU.EX2 R82, R82 ;  /* 0x0000005200527308 */ /* 0x000fe20000000800 */
[C---:B---3--:R-:W-:Y:S08]  /*10f40*/  HMMA.16816.F32.BF16 R204, R20.reuse, R32, R204 ;  /* 0x0000002014cc723c */ /* 0x048ff000000418cc */
[C---:B------:R-:W-:Y:S01]  /*10f50*/  HMMA.16816.F32.BF16 R200, R20.reuse, R34, R200 ;  /* 0x0000002214c8723c */ /* 0x040fe200000418c8 */
[----:B------:R-:W2:Y:S07]  /*10f60*/  MUFU.EX2 R89, R89 ;  /* 0x0000005900597308 */ /* 0x000eae0000000800 */
[C---:B-1----:R-:W-:Y:S03]  /*10f70*/  HMMA.16816.F32.BF16 R196, R20.reuse, R24, R196 ;  /* 0x0000001814c4723c */ /* 0x042fe600000418c4 */
[----:B------:R-:W-:Y:S05]  /*10f80*/  MUFU.EX2 R106, R106 ;  /* 0x0000006a006a7308 */ /* 0x000fea0000000800 */
[----:B------:R-:W-:Y:S05]  /*10f90*/  HMMA.16816.F32.BF16 R192, R20, R26, R192 ;  /* 0x0000001a14c0723c */ /* 0x000fea00000418c0 */
[----:B------:R-:W1:Y:S02]  /*10fa0*/  MUFU.EX2 R107, R107 ;  /* 0x0000006b006b7308 */ /* 0x000e640000000800 */
[----:B----4-:R-:W-:Y:S01]  /*10fb0*/  F2FP.BF16.PACK_AB R20, R67, R58 ;  /* 0x0000003a4314723e */ /* 0x010fe200000010ff */
[----:B------:R-:W-:Y:S01]  /*10fc0*/  FADD.FTZ R58, R58, R59 ;  /* 0x0000003b3a3a7221 */ /* 0x000fe20000010000 */
[----:B--2---:R-:W-:Y:S03]  /*10fd0*/  F2FP.BF16.PACK_AB R22, R89, R82 ;  /* 0x000000525916723e */ /* 0x004fe600000010ff */
[----:B------:R-:W-:Y:S03]  /*10fe0*/  FADD.FTZ R67, R67, R58 ;  /* 0x0000003a43437221 */ /* 0x000fe60000010000 */
[----:B------:R-:W-:Y:S01]  /*10ff0*/  MUFU.EX2 R40, R40 ;  /* 0x0000002800287308 */ /* 0x000fe20000000800 */
[----:B------:R-:W-:Y:S04]  /*11000*/  FADD.FTZ R82, R82, R67 ;  /* 0x0000004352527221 */ /* 0x000fe80000010000 */
[----:B------:R-:W-:Y:S05]  /*11010*/  FADD.FTZ R89, R89, R82 ;  /* 0x0000005259597221 */ /* 0x000fea0000010000 */
[----:B------:R-:W2:Y:S01]  /*11020*/  MUFU.EX2 R37, R37 ;  /* 0x0000002500257308 */ /* 0x000ea20000000800 */
[C---:B-1----:R-:W-:Y:S01]  /*11030*/  F2FP.BF16.PACK_AB R21, R107.reuse, R106 ;  /* 0x0000006a6b15723e */ /* 0x042fe200000010ff */
[----:B------:R-:W-:Y:S04]  /*11040*/  FADD.FTZ R106, R106, R97 ;  /* 0x000000616a6a7221 */ /* 0x000fe80000010000 */
[----:B------:R-:W-:Y:S04]  /*11050*/  FADD.FTZ R107, R107, R106 ;  /* 0x0000006a6b6b7221 */ /* 0x000fe80000010000 */
[----:B------:R-:W-:Y:S10]  /*11060*/  MUFU.EX2 R96, R96 ;  /* 0x0000006000607308 */ /* 0x000ff40000000800 */
[----:B------:R-:W1:Y:S01]  /*11070*/  MUFU.EX2 R99, R99 ;  /* 0x0000006300637308 */ /* 0x000e620000000800 */
[C---:B--2---:R-:W-:Y:S01]  /*11080*/  F2FP.BF16.PACK_AB R23, R37.reuse, R40 ;  /* 0x000000282517723e */ /* 0x044fe200000010ff */
[----:B------:R-:W-:Y:S04]  /*11090*/  FADD.FTZ R40, R40, R107 ;  /* 0x0000006b28287221 */ /* 0x000fe80000010000 */
[----:B------:R-:W-:Y:S04]  /*110a0*/  FADD.FTZ R37, R37, R40 ;  /* 0x0000002825257221 */ /* 0x000fe80000010000 */
[----:B------:R-:W-:Y:S01]  /*110b0*/  MUFU.EX2 R104, R104 ;  /* 0x0000006800687308 */ /* 0x000fe20000000800 */
[C---:B------:R-:W-:Y:S08]  /*110c0*/  HMMA.16816.F32.BF16 R220, R20.reuse, R16, R220 ;  /* 0x0000001014dc723c */ /* 0x040ff000000418dc */
[C---:B------:R-:W-:Y:S01]  /*110d0*/  HMMA.16816.F32.BF16 R216, R20.reuse, R18, R216 ;  /* 0x0000001214d8723c */ /* 0x040fe200000418d8 */
[----:B------:R-:W2:Y:S03]  /*110e0*/  MUFU.EX2 R105, R6 ;  /* 0x0000000600697308 */ /* 0x000ea60000000800 */
[C---:B-1----:R-:W-:Y:S01]  /*110f0*/  F2FP.BF16.PACK_AB R12, R99.reuse, R96 ;  /* 0x00000060630c723e */ /* 0x042fe200000010ff */
[----:B------:R-:W-:Y:S03]  /*11100*/  FADD.FTZ R96, R96, R89 ;  /* 0x0000005960607221 */ /* 0x000fe60000010000 */
[C---:B------:R-:W-:Y:S03]  /*11110*/  HMMA.16816.F32.BF16 R212, R20.reuse, R28, R212 ;  /* 0x0000001c14d4723c */ /* 0x040fe600000418d4 */
[----:B------:R-:W-:Y:S01]  /*11120*/  MUFU.EX2 R36, R36 ;  /* 0x0000002400247308 */ /* 0x000fe20000000800 */
[----:B------:R-:W-:Y:S04]  /*11130*/  FADD.FTZ R99, R99, R96 ;  /* 0x0000006063637221 */ /* 0x000fe80000010000 */
[----:B------:R-:W-:Y:S05]  /*11140*/  HMMA.16816.F32.BF16 R208, R20, R30, R208 ;  /* 0x0000001e14d0723c */ /* 0x000fea00000418d0 */
[----:B------:R-:W1:Y:S01]  /*11150*/  MUFU.EX2 R39, R39 ;  /* 0x0000002700277308 */ /* 0x000e620000000800 */
[C---:B--2---:R-:W-:Y:S01]  /*11160*/  F2FP.BF16.PACK_AB R14, R105.reuse, R104 ;  /* 0x00000068690e723e */ /* 0x044fe200000010ff */
[----:B------:R-:W-:Y:S08]  /*11170*/  FADD.FTZ R104, R104, R99 ;  /* 0x0000006368687221 */ /* 0x000ff00000010000 */
[----:B------:R-:W-:Y:S01]  /*11180*/  MUFU.EX2 R38, R38 ;  /* 0x0000002600267308 */ /* 0x000fe20000000800 */
[----:B------:R-:W-:Y:S09]  /*11190*/  FADD.FTZ R180, R105, R104 ;  /* 0x0000006869b47221 */ /* 0x000ff20000010000 */
[----:B------:R-:W2:Y:S01]  /*111a0*/  MUFU.EX2 R17, R8 ;  /* 0x0000000800117308 */ /* 0x000ea20000000800 */
[C---:B-1----:R-:W-:Y:S01]  /*111b0*/  F2FP.BF16.PACK_AB R13, R39.reuse, R36 ;  /* 0x00000024270d723e */ /* 0x042fe200000010ff */
[----:B------:R-:W-:Y:S04]  /*111c0*/  FADD.FTZ R36, R36, R37 ;  /* 0x0000002524247221 */ /* 0x000fe80000010000 */
[----:B------:R-:W-:Y:S01]  /*111d0*/  FADD.FTZ R39, R39, R36 ;  /* 0x0000002427277221 */ /* 0x000fe20000010000 */
[C---:B--2---:R-:W-:Y:S03]  /*111e0*/  F2FP.BF16.PACK_AB R15, R17.reuse, R38 ;  /* 0x00000026110f723e */ /* 0x044fe600000010ff */
[----:B------:R-:W-:Y:S04]  /*111f0*/  FADD.FTZ R38, R38, R39 ;  /* 0x0000002726267221 */ /* 0x000fe80000010000 */
[----:B------:R-:W-:Y:S01]  /*11200*/  FADD.FTZ R185, R17, R38 ;  /* 0x0000002611b97221 */ /* 0x000fe20000010000 */
[C---:B------:R-:W-:Y:S08]  /*11210*/  HMMA.16816.F32.BF16 R220, R12.reuse, R32, R220 ;  /* 0x000000200cdc723c */ /* 0x040ff000000418dc */
[C---:B------:R-:W-:Y:S08]  /*11220*/  HMMA.16816.F32.BF16 R216, R12.reuse, R34, R216 ;  /* 0x000000220cd8723c */ /* 0x040ff000000418d8 */
[C---:B------:R-:W-:Y:S08]  /*11230*/  HMMA.16816.F32.BF16 R212, R12.reuse, R24, R212 ;  /* 0x000000180cd4723c */ /* 0x040ff000000418d4 */
[----:B------:R-:W-:Y:S01]  /*11240*/  HMMA.16816.F32.BF16 R208, R12, R26, R208 ;  /* 0x0000001a0cd0723c */ /* 0x000fe200000418d0 */
[----:B------:R-:W-:-:S07]  /*11250*/  @P2 BRA `(.L_x_135) ;  /* 0xffffbdc000002947 */ /* 0x000fce000383ffff */
.L_x_134:
[----:B------:R-:W1:Y:S01]  /*11260*/  SHFL.BFLY PT, R9, R180, 0x2, 0x1f ;  /* 0x0c401f00b4097f89 */ /* 0x000e6200000e0000 */
[----:B------:R-:W-:Y:S01]  /*11270*/  IMAD.MOV.U32 R12, RZ, RZ, 0x3f800000 ;  /* 0x3f800000ff0c7424 */ /* 0x000fe200078e00ff */
[----:B------:R-:W-:Y:S01]  /*11280*/  MOV R13, 0x3f800000 ;  /* 0x3f800000000d7802 */ /* 0x000fe20000000f00 */
[----:B------:R-:W-:Y:S01]  /*11290*/  IMAD.MOV.U32 R14, RZ, RZ, 0x3f800000 ;  /* 0x3f800000ff0e7424 */ /* 0x000fe200078e00ff */
[----:B------:R-:W2:Y:S01]  /*112a0*/  SHFL.BFLY PT, R0, R183, 0x2, 0x1f ;  /* 0x0c401f00b7007f89 */ /* 0x000ea200000e0000 */
[----:B------:R-:W3:Y:S01]  /*112b0*/  S2UR UR6, SR_CTAID.Y ;  /* 0x00000000000679c3 */ /* 0x000ee20000002600 */
[----:B------:R-:W-:Y:S01]  /*112c0*/  UISETP.NE.AND UP0, UPT, UR15, -0x1, UPT ;  /* 0xffffffff0f00788c */ /* 0x000fe2000bf05270 */
[----:B------:R-:W-:Y:S01]  /*112d0*/  BSSY B0, `(.L_x_138) ;  /* 0x00000db000007945 */ /* 0x000fe20003800000 */
[----:B------:R-:W4:Y:S01]  /*112e0*/  SHFL.BFLY PT, R4, R185, 0x2, 0x1f ;  /* 0x0c401f00b9047f89 */ /* 0x000f2200000e0000 */
[----:B------:R-:W-:-:S02]  /*112f0*/  ULDC.64 UR4, c[0x0][0x1e8] ;  /* 0x00007a0000047ab9 */ /* 0x000fc40000000a00 */
[----:B------:R-:W-:Y:S01]  /*11300*/  ULDC UR9, c[0x0][0x214] ;  /* 0x0000850000097ab9 */ /* 0x000fe20000000800 */
[----:B------:R-:W5:Y:S01]  /*11310*/  SHFL.BFLY PT, R2, R181, 0x2, 0x1f ;  /* 0x0c401f00b5027f89 */ /* 0x000f6200000e0000 */
[----:B------:R-:W5:Y:S01]  /*11320*/  S2UR UR10, SR_CTAID.X ;  /* 0x00000000000a79c3 */ /* 0x000f620000002500 */
[----:B------:R-:W-:Y:S02]  /*11330*/  UMOV UR26, URZ ;  /* 0x0000003f001a7c82 */ /* 0x000fe40008000000 */
[----:B------:R-:W-:Y:S02]  /*11340*/  UMOV UR27, URZ ;  /* 0x0000003f001b7c82 */ /* 0x000fe40008000000 */
[----:B------:R-:W-:-:S03]  /*11350*/  @UP0 UIMAD.WIDE.U32 UR20, UR15, UR4, URZ ;  /* 0x000000040f1402a5 */ /* 0x000fc6000f8e003f */
[----:B------:R-:W5:Y:S01]  /*11360*/  S2UR UR11, SR_CTAID.Z ;  /* 0x00000000000b79c3 */ /* 0x000f620000002700 */
[----:B------:R-:W-:Y:S01]  /*11370*/  @UP0 UIMAD UR7, UR15, UR5, UR21 ;  /* 0x000000050f0702a4 */ /* 0x000fe2000f8e0215 */
[----:B-1----:R-:W-:Y:S02]  /*11380*/  FADD.FTZ R9, R9, R180 ;  /* 0x000000b409097221 */ /* 0x002fe40000010000 */
[----:B------:R-:W-:Y:S01]  /*11390*/  ULDC.64 UR4, c[0x0][0x1e0] ;  /* 0x0000780000047ab9 */ /* 0x000fe20000000a00 */
[----:B--2---:R-:W-:Y:S02]  /*113a0*/  FADD.FTZ R3, R0, R183 ;  /* 0x000000b700037221 */ /* 0x004fe40000010000 */
[----:B------:R-:W1:Y:S01]  /*113b0*/  SHFL.BFLY PT, R8, R9, 0x1, 0x1f ;  /* 0x0c201f0009087f89 */ /* 0x000e6200000e0000 */
[----:B---3--:R-:W-:Y:S01]  /*113c0*/  @!UP0 USHF.R.S32.HI UR12, URZ, 0x1f, UR6 ;  /* 0x0000001f3f0c8899 */ /* 0x008fe20008011406 */
[----:B----4-:R-:W-:Y:S02]  /*113d0*/  FADD.FTZ R15, R4, R185 ;  /* 0x000000b9040f7221 */ /* 0x010fe40000010000 */
[----:B------:R-:W2:Y:S01]  /*113e0*/  SHFL.BFLY PT, R10, R3, 0x1, 0x1f ;  /* 0x0c201f00030a7f89 */ /* 0x000ea200000e0000 */
[----:B------:R-:W-:Y:S01]  /*113f0*/  @!UP0 UIMAD UR12, UR12, UR4, URZ ;  /* 0x000000040c0c82a4 */ /* 0x000fe2000f8e023f */
[----:B-----5:R-:W-:-:S02]  /*11400*/  FADD.FTZ R2, R2, R181 ;  /* 0x000000b502027221 */ /* 0x020fc40000010000 */
[----:B------:R-:W3:Y:S01]  /*11410*/  S2R R0, SR_TID.X ;  /* 0x0000000000007919 */ /* 0x000ee20000002100 */
[----:B------:R-:W-:Y:S02]  /*11420*/  @!UP0 UIMAD.WIDE.U32 UR24, UR6, UR4, URZ ;  /* 0x00000004061882a5 */ /* 0x000fe4000f8e003f */
[----:B------:R-:W-:Y:S01]  /*11430*/  @!UP0 UIMAD UR12, UR6, UR5, UR12 ;  /* 0x00000005060c82a4 */ /* 0x000fe2000f8e020c */
[----:B------:R-:W4:Y:S01]  /*11440*/  SHFL.BFLY PT, R6, R15, 0x1, 0x1f ;  /* 0x0c201f000f067f89 */ /* 0x000f2200000e0000 */
[----:B------:R-:W-:Y:S02]  /*11450*/  ULDC.U8 UR4, c[0x0][0x329] ;  /* 0x0000ca4000047ab9 */ /* 0x000fe40000000000 */
[----:B------:R-:W-:Y:S01]  /*11460*/  UISETP.NE.AND UP1, UPT, UR4, URZ, UPT ;  /* 0x0000003f0400728c */ /* 0x000fe2000bf25270 */
[----:B------:R-:W5:Y:S01]  /*11470*/  SHFL.BFLY PT, R11, R2, 0x1, 0x1f ;  /* 0x0c201f00020b7f89 */ /* 0x000f6200000e0000 */
[----:B------:R-:W-:Y:S02]  /*11480*/  ULDC.U8 UR5, c[0x0][0x328] ;  /* 0x0000ca0000057ab9 */ /* 0x000fe40000000000 */
[----:B------:R-:W-:-:S02]  /*11490*/  UISETP.NE.AND UP2, UPT, UR5, URZ, UPT ;  /* 0x0000003f0500728c */ /* 0x000fc4000bf45270 */
[----:B------:R-:W-:Y:S02]  /*114a0*/  @!UP0 UIADD3 UR7, UR25, UR12, URZ ;  /* 0x0000000c19078290 */ /* 0x000fe4000fffe03f */
[----:B------:R-:W-:Y:S01]  /*114b0*/  UISETP.NE.OR UP3, UPT, UR4, URZ, !UP2 ;  /* 0x0000003f0400728c */ /* 0x000fe2000d765670 */
[----:B-1----:R-:W-:Y:S01]  /*114c0*/  FADD.FTZ R8, R9, R8 ;  /* 0x0000000809087221 */ /* 0x002fe20000010000 */
[----:B------:R-:W-:Y:S02]  /*114d0*/  ULDC UR5, c[0x0][0x234] ;  /* 0x00008d0000057ab9 */ /* 0x000fe40000000800 */
[----:B------:R-:W-:Y:S01]  /*114e0*/  @UP1 ULDC UR13, c[0x0][0x210] ;  /* 0x00008400000d1ab9 */ /* 0x000fe20000000800 */
[----:B--2---:R-:W-:Y:S01]  /*114f0*/  FADD.FTZ R10, R3, R10 ;  /* 0x0000000a030a7221 */ /* 0x004fe20000010000 */
[----:B------:R-:W-:Y:S01]  /*11500*/  FSETP.NE.FTZ.AND P2, PT, R8, RZ, PT ;  /* 0x000000ff0800720b */ /* 0x000fe20003f55000 */
[----:B------:R-:W-:Y:S01]  /*11510*/  @UP1 UIMAD UR13, UR13, UR9, URZ ;  /* 0x000000090d0d12a4 */ /* 0x000fe2000f8e023f */
[----:B---3--:R-:W-:Y:S01]  /*11520*/  SHF.R.S32.HI R3, RZ, 0x1f, R0 ;  /* 0x0000001fff037819 */ /* 0x008fe20000011400 */
[----:B------:R-:W-:Y:S01]  /*11530*/  @!UP1 USEL UR13, UR9, UR5, !UP2 ;  /* 0x00000005090d9287 */ /* 0x000fe2000d000000 */
[----:B------:R-:W-:Y:S01]  /*11540*/  FSETP.NE.FTZ.AND P3, PT, R10, RZ, PT ;  /* 0x000000ff0a00720b */ /* 0x000fe20003f75000 */
[----:B------:R-:W-:Y:S01]  /*11550*/  ULDC UR4, c[0x0][0x1c0] ;  /* 0x0000700000047ab9 */ /* 0x000fe20000000800 */
[-C--:B------:R-:W-:Y:S01]  /*11560*/  LEA.HI R4, R3, R0.reuse, RZ, 0x2 ;  /* 0x0000000003047211 */ /* 0x080fe200078f10ff */
[----:B----4-:R-:W-:Y:S01]  /*11570*/  FADD.FTZ R6, R15, R6 ;  /* 0x000000060f067221 */ /* 0x010fe20000010000 */
[----:B------:R-:W-:Y:S01]  /*11580*/  LEA.HI R3, R3, R0, RZ, 0x5 ;  /* 0x0000000003037211 */ /* 0x000fe200078f28ff */
[----:B------:R-:W-:Y:S01]  /*11590*/  @UP1 UMOV UR14, 0x1 ;  /* 0x00000001000e1882 */ /* 0x000fe20000000000 */
[----:B------:R-:W-:Y:S01]  /*115a0*/  LOP3.LUT R9, R4, 0xfffffffc, RZ, 0xc0, !PT ;  /* 0xfffffffc04097812 */ /* 0x000fe200078ec0ff */
[----:B-----5:R-:W-:-:S02]  /*115b0*/  FADD.FTZ R11, R2, R11 ;  /* 0x0000000b020b7221 */ /* 0x020fc40000010000 */
[----:B------:R-:W1:Y:S01]  /*115c0*/  @P2 MUFU.RCP R12, R8 ;  /* 0x00000008000c2308 */ /* 0x000e620000001000 */
[----:B------:R-:W-:Y:S01]  /*115d0*/  FSETP.NE.FTZ.AND P1, PT, R6, RZ, PT ;  /* 0x000000ff0600720b */ /* 0x000fe20003f35000 */
[----:B------:R-:W-:Y:S01]  /*115e0*/  @!UP1 UIMAD UR14, UR13, UR4, URZ ;  /* 0x000000040d0e92a4 */ /* 0x000fe2000f8e023f */
[----:B------:R-:W-:Y:S01]  /*115f0*/  SHF.R.S32.HI R2, RZ, 0x5, R3 ;  /* 0x00000005ff027819 */ /* 0x000fe20000011403 */
[----:B------:R-:W-:Y:S01]  /*11600*/  @!UP3 UIMAD UR22, UR6, UR9, URZ ;  /* 0x000000090616b2a4 */ /* 0x000fe2000f8e023f */
[----:B------:R-:W-:Y:S01]  /*11610*/  IADD3 R9, -R9, R0, RZ ;  /* 0x0000000009097210 */ /* 0x000fe20007ffe1ff */
[----:B------:R-:W-:Y:S01]  /*11620*/  @UP1 ULDC UR21, c[0x0][0x210] ;  /* 0x0000840000151ab9 */ /* 0x000fe20000000800 */
[----:B------:R-:W-:Y:S01]  /*11630*/  FSETP.NE.FTZ.AND P4, PT, R11, RZ, PT ;  /* 0x000000ff0b00720b */ /* 0x000fe20003f95000 */
[----:B------:R-:W2:Y:S01]  /*11640*/  @P3 MUFU.RCP R14, R10 ;  /* 0x0000000a000e3308 */ /* 0x000ea20000001000 */
[----:B------:R-:W-:Y:S01]  /*11650*/  LEA R2, R2, R9, 0x8 ;  /* 0x0000000902027211 */ /* 0x000fe200078e40ff */
[----:B------:R-:W-:Y:S01]  /*11660*/  IMAD.MOV.U32 R9, RZ, RZ, 0x3f800000 ;  /* 0x3f800000ff097424 */ /* 0x000fe200078e00ff */
[----:B------:R-:W-:Y:S01]  /*11670*/  LOP3.LUT R3, R3, 0xffffffe0, RZ, 0xc0, !PT ;  /* 0xffffffe003037812 */ /* 0x000fe200078ec0ff */
[----:B------:R-:W-:-:S02]  /*11680*/  UIMAD UR5, UR6, UR14, URZ ;  /* 0x0000000e060572a4 */ /* 0x000fc4000f8e023f */
[----:B------:R-:W-:Y:S01]  /*11690*/  @!UP1 UMOV UR21, 0x1 ;  /* 0x0000000100159882 */ /* 0x000fe20000000000 */
[----:B------:R-:W-:Y:S01]  /*116a0*/  IADD3 R3, -R3, R0, RZ ;  /* 0x0000000003037210 */ /* 0x000fe20007ffe1ff */
[C---:B-1----:R-:W-:Y:S01]  /*116b0*/  FMUL.FTZ R220, R12.reuse, R220 ;  /* 0x000000dc0cdc7220 */ /* 0x042fe20000410000 */
[----:B------:R-:W1:Y:S01]  /*116c0*/  @P1 MUFU.RCP R9, R6 ;  /* 0x0000000600091308 */ /* 0x000e620000001000 */
[C---:B------:R-:W-:Y:S01]  /*116d0*/  FMUL.FTZ R221, R12.reuse, R221 ;  /* 0x000000dd0cdd7220 */ /* 0x040fe20000410000 */
[----:B------:R-:W-:Y:S01]  /*116e0*/  @!UP3 USEL UR22, UR22, UR15, !UP0 ;  /* 0x0000000f1616b287 */ /* 0x000fe2000c000000 */
[C---:B------:R-:W-:Y:S01]  /*116f0*/  FMUL.FTZ R216, R12.reuse, R216 ;  /* 0x000000d80cd87220 */ /* 0x040fe20000410000 */
[----:B------:R-:W-:Y:S01]  /*11700*/  UIMAD UR4, UR10, UR21, URZ ;  /* 0x000000150a0472a4 */ /* 0x000fe2000f8e023f */
[C---:B------:R-:W-:Y:S01]  /*11710*/  FMUL.FTZ R217, R12.reuse, R217 ;  /* 0x000000d90cd97220 */ /* 0x040fe20000410000 */
[----:B------:R-:W-:Y:S01]  /*11720*/  F2FP.BF16.PACK_AB R220, R221, R220 ;  /* 0x000000dcdddc723e */ /* 0x000fe200000010ff */
[C---:B------:R-:W-:Y:S01]  /*11730*/  FMUL.FTZ R212, R12.reuse, R212 ;  /* 0x000000d40cd47220 */ /* 0x040fe20000410000 */
[----:B------:R-:W3:Y:S01]  /*11740*/  @P4 MUFU.RCP R13, R11 ;  /* 0x0000000b000d4308 */ /* 0x000ee20000001000 */
[C---:B------:R-:W-:Y:S01]  /*11750*/  FMUL.FTZ R213, R12.reuse, R213 ;  /* 0x000000d50cd57220 */ /* 0x040fe20000410000 */
[----:B------:R-:W-:Y:S01]  /*11760*/  F2FP.BF16.PACK_AB R216, R217, R216 ;  /* 0x000000d8d9d8723e */ /* 0x000fe200000010ff */
[C---:B------:R-:W-:Y:S01]  /*11770*/  FMUL.FTZ R208, R12.reuse, R208 ;  /* 0x000000d00cd07220 */ /* 0x040fe20000410000 */
[----:B------:R-:W-:Y:S01]  /*11780*/  USEL UR5, UR5, URZ, UP3 ;  /* 0x0000003f05057287 */ /* 0x000fe20009800000 */
[----:B------:R-:W-:Y:S01]  /*11790*/  FMUL.FTZ R209, R12, R209 ;  /* 0x000000d10cd17220 */ /* 0x000fe20000410000 */
[----:B------:R-:W-:Y:S01]  /*117a0*/  SHF.R.S32.HI R12, RZ, 0x2, R4 ;  /* 0x00000002ff0c7819 */ /* 0x000fe20000011404 */
[----:B--2---:R-:W-:Y:S01]  /*117b0*/  FMUL.FTZ R206, R14, R206 ;  /* 0x000000ce0ece7220 */ /* 0x004fe20000410000 */
[----:B------:R-:W-:Y:S01]  /*117c0*/  F2FP.BF16.PACK_AB R212, R213, R212 ;  /* 0x000000d4d5d4723e */ /* 0x000fe200000010ff */
[C---:B-1----:R-:W-:Y:S01]  /*117d0*/  FMUL.FTZ R223, R9.reuse, R223 ;  /* 0x000000df09df7220 */ /* 0x042fe20000410000 */
[----:B------:R-:W-:Y:S01]  /*117e0*/  SHF.R.S32.HI R15, RZ, 0x1f, R12 ;  /* 0x0000001fff0f7819 */ /* 0x000fe2000001140c */
[----:B------:R-:W-:Y:S01]  /*117f0*/  FMUL.FTZ R222, R9, R222 ;  /* 0x000000de09de7220 */ /* 0x000fe20000410000 */
[----:B------:R-:W-:Y:S01]  /*11800*/  F2FP.BF16.PACK_AB R208, R209, R208 ;  /* 0x000000d0d1d0723e */ /* 0x000fe200000010ff */
[----:B------:R-:W-:Y:S01]  /*11810*/  FMUL.FTZ R219, R9, R219 ;  /* 0x000000db09db7220 */ /* 0x000fe20000410000 */
[----:B------:R-:W-:Y:S01]  /*11820*/  LEA.HI R15, R15, R12, RZ, 0x3 ;  /* 0x0000000c0f0f7211 */ /* 0x000fe200078f18ff */
[----:B------:R-:W-:Y:S01]  /*11830*/  FMUL.FTZ R218, R9, R218 ;  /* 0x000000da09da7220 */ /* 0x000fe20000410000 */
[----:B------:R-:W-:Y:S01]  /*11840*/  F2FP.BF16.PACK_AB R222, R223, R222 ;  /* 0x000000dedfde723e */ /* 0x000fe200000010ff */
[----:B------:R-:W-:Y:S01]  /*11850*/  FMUL.FTZ R215, R9, R215 ;  /* 0x000000d709d77220 */ /* 0x000fe20000410000 */
[----:B------:R-:W-:Y:S01]  /*11860*/  LOP3.LUT R15, R15, 0xfffffff8, RZ, 0xc0, !PT ;  /* 0xfffffff80f0f7812 */ /* 0x000fe200078ec0ff */
[----:B------:R-:W-:Y:S01]  /*11870*/  FMUL.FTZ R214, R9, R214 ;  /* 0x000000d609d67220 */ /* 0x000fe20000410000 */
[----:B------:R-:W-:Y:S01]  /*11880*/  F2FP.BF16.PACK_AB R218, R219, R218 ;  /* 0x000000dadbda723e */ /* 0x000fe200000010ff */
[C---:B------:R-:W-:Y:S01]  /*11890*/  FMUL.FTZ R211, R9.reuse, R211 ;  /* 0x000000d309d37220 */ /* 0x040fe20000410000 */
[----:B------:R-:W-:Y:S01]  /*118a0*/  IADD3 R15, R12, -R15, RZ ;  /* 0x8000000f0c0f7210 */ /* 0x000fe20007ffe0ff */
[----:B------:R-:W-:Y:S01]  /*118b0*/  FMUL.FTZ R210, R9, R210 ;  /* 0x000000d209d27220 */ /* 0x000fe20000410000 */
[----:B------:R-:W-:Y:S01]  /*118c0*/  F2FP.BF16.PACK_AB R214, R215, R214 ;  /* 0x000000d6d7d6723e */ /* 0x000fe200000010ff */
[C---:B------:R-:W-:Y:S01]  /*118d0*/  FMUL.FTZ R207, R14.reuse, R207 ;  /* 0x000000cf0ecf7220 */ /* 0x040fe20000410000 */
[----:B------:R-:W-:Y:S01]  /*118e0*/  LEA.HI R9, R15, R15, RZ, 0x1 ;  /* 0x0000000f0f097211 */ /* 0x000fe200078f08ff */
[C---:B------:R-:W-:Y:S01]  /*118f0*/  FMUL.FTZ R202, R14.reuse, R202 ;  /* 0x000000ca0eca7220 */ /* 0x040fe20000410000 */
[----:B------:R-:W-:Y:S01]  /*11900*/  F2FP.BF16.PACK_AB R210, R211, R210 ;  /* 0x000000d2d3d2723e */ /* 0x000fe200000010ff */
[C---:B------:R-:W-:Y:S01]  /*11910*/  FMUL.FTZ R203, R14.reuse, R203 ;  /* 0x000000cb0ecb7220 */ /* 0x040fe20000410000 */
[----:B------:R-:W-:Y:S01]  /*11920*/  LOP3.LUT R16, R9, 0x3fffffe, RZ, 0xc0, !PT ;  /* 0x03fffffe09107812 */ /* 0x000fe200078ec0ff */
[C---:B------:R-:W-:Y:S01]  /*11930*/  FMUL.FTZ R198, R14.reuse, R198 ;  /* 0x000000c60ec67220 */ /* 0x040fe20000410000 */
[----:B------:R-:W-:Y:S01]  /*11940*/  F2FP.BF16.PACK_AB R206, R207, R206 ;  /* 0x000000cecfce723e */ /* 0x000fe200000010ff */
[C---:B------:R-:W-:Y:S01]  /*11950*/  FMUL.FTZ R199, R14.reuse, R199 ;  /* 0x000000c70ec77220 */ /* 0x040fe20000410000 */
[----:B------:R-:W-:Y:S01]  /*11960*/  F2FP.BF16.PACK_AB R202, R203, R202 ;  /* 0x000000cacbca723e */ /* 0x000fe200000010ff */
[C---:B------:R-:W-:Y:S01]  /*11970*/  FMUL.FTZ R194, R14.reuse, R194 ;  /* 0x000000c20ec27220 */ /* 0x040fe20000410000 */
[----:B------:R-:W1:Y:S01]  /*11980*/  @P4 MUFU.LG2 R11, R11 ;  /* 0x0000000b000b4308 */ /* 0x000e620000000c00 */
[----:B------:R-:W-:Y:S01]  /*11990*/  FMUL.FTZ R195, R14, R195 ;  /* 0x000000c30ec37220 */ /* 0x000fe20000410000 */
[----:B------:R-:W-:Y:S01]  /*119a0*/  SHF.R.S32.HI R14, RZ, 0x1, R9 ;  /* 0x00000001ff0e7819 */ /* 0x000fe20000011409 */
[----:B------:R-:W-:Y:S01]  /*119b0*/  IMAD.IADD R15, R15, 0x1, -R16 ;  /* 0x000000010f0f7824 */ /* 0x000fe200078e0a10 */
[----:B------:R-:W-:Y:S01]  /*119c0*/  F2FP.BF16.PACK_AB R198, R199, R198 ;  /* 0x000000c6c7c6723e */ /* 0x000fe200000010ff */
[C---:B---3--:R-:W-:Y:S01]  /*119d0*/  FMUL.FTZ R204, R13.reuse, R204 ;  /* 0x000000cc0dcc7220 */ /* 0x048fe20000410000 */
[C---:B------:R-:W-:Y:S01]  /*119e0*/  SHF.L.U32 R9, R14.reuse, 0x6, RZ ;  /* 0x000000060e097819 */ /* 0x040fe200000006ff */
[----:B------:R-:W-:Y:S01]  /*119f0*/  FMUL.FTZ R205, R13, R205 ;  /* 0x000000cd0dcd7220 */ /* 0x000fe20000410000 */
[----:B------:R-:W-:Y:S01]  /*11a00*/  LEA R2, R15, R2, 0x4 ;  /* 0x000000020f027211 */ /* 0x000fe200078e20ff */
[----:B------:R-:W-:Y:S01]  /*11a10*/  FMUL.FTZ R200, R13, R200 ;  /* 0x000000c80dc87220 */ /* 0x000fe20000410000 */
[----:B------:R-:W-:Y:S01]  /*11a20*/  LOP3.LUT R16, R9, 0xc0, RZ, 0xc0, !PT ;  /* 0x000000c009107812 */ /* 0x000fe200078ec0ff */
[C---:B------:R-:W-:Y:S01]  /*11a30*/  FMUL.FTZ R201, R13.reuse, R201 ;  /* 0x000000c90dc97220 */ /* 0x040fe20000410000 */
[----:B------:R-:W-:Y:S01]  /*11a40*/  LOP3.LUT R9, R14, 0x1, RZ, 0xc0, !PT ;  /* 0x000000010e097812 */ /* 0x000fe200078ec0ff */
[C---:B------:R-:W-:Y:S01]  /*11a50*/  FMUL.FTZ R196, R13.reuse, R196 ;  /* 0x000000c40dc47220 */ /* 0x040fe20000410000 */
[----:B------:R-:W-:Y:S01]  /*11a60*/  LEA.HI R15, R16, R16, RZ, 0x1d ;  /* 0x00000010100f7211 */ /* 0x000fe200078fe8ff */
[----:B------:R-:W-:Y:S01]  /*11a70*/  FMUL.FTZ R197, R13, R197 ;  /* 0x000000c50dc57220 */ /* 0x000fe20000410000 */
[----:B------:R-:W-:Y:S01]  /*11a80*/  ISETP.NE.U32.AND P0, PT, R9, 0x1, PT ;  /* 0x000000010900780c */ /* 0x000fe20003f05070 */
[----:B------:R-:W-:Y:S01]  /*11a90*/  FMUL.FTZ R192, R13, R192 ;  /* 0x000000c00dc07220 */ /* 0x000fe20000410000 */
[----:B------:R-:W-:Y:S01]  /*11aa0*/  MOV R9, 0xfffffff0 ;  /* 0xfffffff000097802 */ /* 0x000fe20000000f00 */
[----:B------:R-:W-:Y:S01]  /*11ab0*/  IMAD.U32 R2, R2, 0x2, R15 ;  /* 0x0000000202027824 */ /* 0x000fe200078e000f */
[----:B------:R-:W-:Y:S01]  /*11ac0*/  F2FP.BF16.PACK_AB R204, R205, R204 ;  /* 0x000000cccdcc723e */ /* 0x000fe200000010ff */
[----:B------:R-:W-:Y:S01]  /*11ad0*/  FMUL.FTZ R13, R13, R193 ;  /* 0x000000c10d0d7220 */ /* 0x000fe20000410000 */
[----:B------:R-:W-:Y:S01]  /*11ae0*/  SEL R9, R9, 0x10, !P0 ;  /* 0x0000001009097807 */ /* 0x000fe20004000000 */
[----:B------:R-:W2:Y:S01]  /*11af0*/  @P3 MUFU.LG2 R10, R10 ;  /* 0x0000000a000a3308 */ /* 0x000ea20000000c00 */
[----:B------:R-:W-:Y:S01]  /*11b00*/  LOP3.LUT P0, RZ, R14, 0x2, RZ, 0xc0, !PT ;  /* 0x000000020eff7812 */ /* 0x000fe2000780c0ff */
[----:B------:R-:W-:Y:S01]  /*11b10*/  USHF.L.U32 UR4, UR4, 0x7, URZ ;  /* 0x0000000704047899 */ /* 0x000fe2000800063f */
[----:B------:R-:W-:Y:S01]  /*11b20*/  SHF.L.U32 R15, R2, 0x1, RZ ;  /* 0x00000001020f7819 */ /* 0x000fe200000006ff */
[----:B------:R-:W-:Y:S01]  /*11b30*/  UIMAD UR13, UR11, UR13, UR5 ;  /* 0x0000000d0b0d72a4 */ /* 0x000fe2000f8e0205 */
[----:B------:R-:W-:Y:S01]  /*11b40*/  F2FP.BF16.PACK_AB R200, R201, R200 ;  /* 0x000000c8c9c8723e */ /* 0x000fe200000010ff */
[----:B------:R-:W-:Y:S01]  /*11b50*/  @!UP3 UMOV UR26, UR22 ;  /* 0x00000016001abc82 */ /* 0x000fe20008000000 */
[C---:B------:R-:W-:Y:S01]  /*11b60*/  IADD3 R19, R15.reuse, 0x20, RZ ;  /* 0x000000200f137810 */ /* 0x040fe20007ffe0ff */
[----:B------:R-:W-:Y:S01]  /*11b70*/  STS [R15], R204 ;  /* 0x000000cc0f007388 */ /* 0x000fe20000000800 */
[----:B------:R-:W-:Y:S01]  /*11b80*/  IADD3 R17, R15, R9, RZ ;  /* 0x000000090f117210 */ /* 0x000fe20007ffe0ff */
[----:B------:R-:W3:Y:S01]  /*11b90*/  @P2 MUFU.LG2 R8, R8 ;  /* 0x0000000800082308 */ /* 0x000ee20000000c00 */
[----:B------:R-:W-:Y:S01]  /*11ba0*/  F2FP.BF16.PACK_AB R196, R197, R196 ;  /* 0x000000c4c5c4723e */ /* 0x000fe200000010ff */
[----:B------:R-:W-:Y:S01]  /*11bb0*/  STS [R15+0x200], R206 ;  /* 0x000200ce0f007388 */ /* 0x000fe20000000800 */
[----:B------:R-:W-:Y:S01]  /*11bc0*/  F2FP.BF16.PACK_AB R13, R13, R192 ;  /* 0x000000c00d0d723e */ /* 0x000fe200000010ff */
[----:B------:R-:W-:Y:S01]  /*11bd0*/  USHF.R.S32.HI UR5, URZ, 0x1f, UR4 ;  /* 0x0000001f3f057899 */ /* 0x000fe20008011404 */
[----:B------:R-:W-:Y:S01]  /*11be0*/  @P0 IADD3 R19, R15, -0x20, RZ ;  /* 0xffffffe00f130810 */ /* 0x000fe20007ffe0ff */
[----:B------:R-:W-:Y:S01]  /*11bf0*/  STS [R17], R200 ;  /* 0x000000c811007388 */ /* 0x000fe20000000800 */
[----:B------:R-:W-:Y:S01]  /*11c00*/  F2FP.BF16.PACK_AB R194, R195, R194 ;  /* 0x000000c2c3c2723e */ /* 0x000fe200000010ff */
[----:B------:R-:W4:Y:S01]  /*11c10*/  @P1 MUFU.LG2 R6, R6 ;  /* 0x0000000600061308 */ /* 0x000f220000000c00 */
[----:B------:R-:W-:Y:S01]  /*11c20*/  LOP3.LUT P0, RZ, R3, 0x3, RZ, 0xc0, !PT ;  /* 0x0000000303ff7812 */ /* 0x000fe2000780c0ff */
[----:B------:R-:W-:Y:S01]  /*11c30*/  IMAD.IADD R9, R9, 0x1, R19 ;  /* 0x0000000109097824 */ /* 0x000fe200078e0213 */
[----:B------:R-:W-:Y:S01]  /*11c40*/  STS [R17+0x200], R202 ;  /* 0x000200ca11007388 */ /* 0x000fe20000000800 */
[----:B------:R-:W-:Y:S01]  /*11c50*/  @!UP3 USHF.R.S32.HI UR27, URZ, 0x1f, UR22 ;  /* 0x0000001f3f1bb899 */ /* 0x000fe20008011416 */
[----:B-1----:R-:W-:Y:S01]  /*11c60*/  @P4 FMUL.FTZ R14, R11, 0.69314718246459960938 ;  /* 0x3f3172180b0e4820 */ /* 0x002fe20000410000 */
[----:B------:R-:W-:Y:S01]  /*11c70*/  USHF.R.S32.HI UR6, URZ, 0x1f, UR13 ;  /* 0x0000001f3f067899 */ /* 0x000fe2000801140d */
[----:B------:R-:W-:Y:S01]  /*11c80*/  STS [R15+0x1000], R220 ;  /* 0x001000dc0f007388 */ /* 0x000fe20000000800 */
[----:B------:R-:W-:Y:S01]  /*11c90*/  UIADD3 UR4, UP2, UP1, UR4, UR26, UR13 ;  /* 0x0000001a04047290 */ /* 0x000fe2000f95e00d */
[----:B--2---:R-:W-:Y:S01]  /*11ca0*/  @P3 FMUL.FTZ R11, R10, 0.69314718246459960938 ;  /* 0x3f3172180a0b3820 */ /* 0x004fe20000410000 */
[----:B------:R-:W-:Y:S01]  /*11cb0*/  @!UP0 UMOV UR20, UR24 ;  /* 0x0000001800148c82 */ /* 0x000fe20008000000 */
[----:B------:R-:W-:Y:S01]  /*11cc0*/  STS [R15+0x1200], R222 ;  /* 0x001200de0f007388 */ /* 0x000fe20000000800 */
[----:B---3--:R-:W-:Y:S01]  /*11cd0*/  @P2 FMUL.FTZ R8, R8, 0.69314718246459960938 ;  /* 0x3f31721808082820 */ /* 0x008fe20000410000 */
[----:B------:R-:W-:Y:S01]  /*11ce0*/  UIADD3.X UR5, UR5, UR27, UR6, UP2, UP1 ;  /* 0x0000001b05057290 */ /* 0x000fe200097e2406 */
[----:B------:R-:W-:Y:S01]  /*11cf0*/  MOV R3, 0x7f800000 ;  /* 0x7f80000000037802 */ /* 0x000fe20000000f00 */
[----:B------:R-:W-:Y:S01]  /*11d00*/  STS [R17+0x1000], R216 ;  /* 0x001000d811007388 */ /* 0x000fe20000000800 */
[----:B----4-:R-:W-:Y:S01]  /*11d10*/  @P1 FMUL.FTZ R6, R6, 0.69314718246459960938 ;  /* 0x3f31721806061820 */ /* 0x010fe20000410000 */
[----:B------:R-:W-:Y:S01]  /*11d20*/  MOV R0, 0x7f800000 ;  /* 0x7f80000000007802 */ /* 0x000fe20000000f00 */
[----:B------:R-:W-:Y:S01]  /*11d30*/  @P4 FFMA.FTZ R3, R133, c[0x0][0x238], R14 ;  /* 0x00008e0085034a23 */ /* 0x000fe2000001000e */
[----:B------:R-:W-:Y:S01]  /*11d40*/  STS [R17+0x1200], R218 ;  /* 0x001200da11007388 */ /* 0x000fe20000000800 */
[----:B------:R-:W-:Y:S01]  /*11d50*/  MOV R2, 0x7f800000 ;  /* 0x7f80000000027802 */ /* 0x000fe20000000f00 */
[----:B------:R-:W-:-:S02]  /*11d60*/  @P2 FFMA.FTZ R0, R5, c[0x0][0x238], R8 ;  /* 0x00008e0005002a23 */ /* 0x000fc40000010008 */
[----:B------:R-:W-:Y:S01]  /*11d70*/  STS [R19], R196 ;  /* 0x000000c413007388 */ /* 0x000fe20000000800 */
[----:B------:R-:W-:-:S03]  /*11d80*/  @P1 FFMA.FTZ R2, R7, c[0x0][0x238], R6 ;  /* 0x00008e0007021a23 */ /* 0x000fc60000010006 */
[----:B------:R-:W-:Y:S04]  /*11d90*/  STS [R19+0x200], R198 ;  /* 0x000200c613007388 */ /* 0x000fe80000000800 */
[----:B------:R-:W-:Y:S04]  /*11da0*/  STS [R9], R13 ;  /* 0x0000000d09007388 */ /* 0x000fe80000000800 */
[----:B------:R-:W-:Y:S04]  /*11db0*/  STS [R9+0x200], R194 ;  /* 0x000200c209007388 */ /* 0x000fe80000000800 */
[----:B------:R-:W-:Y:S04]  /*11dc0*/  STS [R19+0x1000], R212 ;  /* 0x001000d413007388 */ /* 0x000fe80000000800 */
[----:B------:R-:W-:Y:S04]  /*11dd0*/  STS [R19+0x1200], R214 ;  /* 0x001200d613007388 */ /* 0x000fe80000000800 */
[----:B------:R-:W-:Y:S04]  /*11de0*/  STS [R9+0x1000], R208 ;  /* 0x001000d009007388 */ /* 0x000fe80000000800 */
[----:B------:R1:W-:Y:S04]  /*11df0*/  STS [R9+0x1200], R210 ;  /* 0x001200d209007388 */ /* 0x0003e80000000800 */
[----:B------:R-:W-:Y:S01]  /*11e00*/  BAR.SYNC.DEFER_BLOCKING 0x0 ;  /* 0x0000000000007b1d */ /* 0x000fe20000010000 */
[----:B-1----:R-:W-:-:S02]  /*11e10*/  IMAD.MOV.U32 R9, RZ, RZ, 0x7f800000 ;  /* 0x7f800000ff097424 */ /* 0x002fc400078e00ff */
[----:B------:R-:W-:-:S03]  /*11e20*/  @P3 FFMA.FTZ R9, R132, c[0x0][0x238], R11 ;  /* 0x00008e0084093a23 */ /* 0x000fc6000001000b */
[----:B------:R1:W2:Y:S04]  /*11e30*/  LDS.128 R24, [R191] ;  /* 0x00000000bf187984 */ /* 0x0002a80000000c00 */
[----:B------:R1:W3:Y:S04]  /*11e40*/  LDS.128 R20, [R191+0x800] ;  /* 0x00080000bf147984 */ /* 0x0002e80000000c00 */
[----:B------:R1:W4:Y:S04]  /*11e50*/  LDS.128 R16, [R191+0x1000] ;  /* 0x00100000bf107984 */ /* 0x0003280000000c00 */
[----:B------:R1:W1:Y:S01]  /*11e60*/  LDS.128 R28, [R191+0x1800] ;  /* 0x00180000bf1c7984 */ /* 0x0002620000000c00 */
[----:B------:R-:W-:Y:S05]  /*11e70*/  @P0 BRA `(.L_x_139) ;  /* 0x0000020000000947 */ /* 0x000fea0003800000 */
[----:B------:R-:W-:-:S05]  /*11e80*/  IMAD R189, R189, 0x10, R190 ;  /* 0x00000010bdbd7824 */ /* 0x000fca00078e02be */
[C---:B------:R-:W-:Y:S02]  /*11e90*/  ISETP.GE.AND P6, PT, R189.reuse, UR8, PT ;  /* 0x00000008bd007c0c */ /* 0x040fe4000bfc6270 */
[C---:B------:R-:W-:Y:S02]  /*11ea0*/  IADD3 R7, R189.reuse, 0x8, RZ ;  /* 0x00000008bd077810 */ /* 0x040fe40007ffe0ff */
[----:B------:R-:W-:Y:S02]  /*11eb0*/  IADD3 R11, R189, 0x40, RZ ;  /* 0x00000040bd0b7810 */ /* 0x000fe40007ffe0ff */
[----:B------:R-:W-:Y:S02]  /*11ec0*/  ISETP.GE.AND P5, PT, R7, UR8, PT ;  /* 0x0000000807007c0c */ /* 0x000fe4000bfa6270 */
[----:B------:R-:W-:Y:S02]  /*11ed0*/  IADD3 R10, R189, 0x48, RZ ;  /* 0x00000048bd0a7810 */ /* 0x000fe40007ffe0ff */
[----:B------:R-:W-:-:S02]  /*11ee0*/  ISETP.GE.AND P4, PT, R11, UR8, PT ;  /* 0x000000080b007c0c */ /* 0x000fc4000bf86270 */
[----:B------:R-:W-:Y:S01]  /*11ef0*/  ISETP.GE.AND P3, PT, R10, UR8, PT ;  /* 0x000000080a007c0c */ /* 0x000fe2000bf66270 */
[----:B------:R-:W-:-:S05]  /*11f00*/  @!P6 IMAD R5, R189, UR21, RZ ;  /* 0x00000015bd05ec24 */ /* 0x000fca000f8e02ff */
[----:B------:R-:W-:Y:S01]  /*11f10*/  @!P6 IADD3 R8, P0, R5, UR4, RZ ;  /* 0x000000040508ec10 */ /* 0x000fe2000ff1e0ff */
[----:B------:R-:W-:-:S03]  /*11f20*/  @!P5 IMAD R7, R7, UR21, RZ ;  /* 0x000000150707dc24 */ /* 0x000fc6000f8e02ff */
[----:B------:R-:W-:Y:S01]  /*11f30*/  @!P6 LEA.HI.X.SX32 R5, R5, UR5, 0x1, P0 ;  /* 0x000000050505ec11 */ /* 0x000fe200080f0eff */
[----:B------:R-:W-:Y:S01]  /*11f40*/  @!P4 IMAD R11, R11, UR21, RZ ;  /* 0x000000150b0bcc24 */ /* 0x000fe2000f8e02ff */
[----:B------:R-:W-:Y:S01]  /*11f50*/  @!P6 LEA R14, P1, R8, c[0x0][0x200], 0x2 ;  /* 0x00008000080eea11 */ /* 0x000fe200078210ff */
[----:B------:R-:W-:Y:S01]  /*11f60*/  @!P3 IMAD R10, R10, UR21, RZ ;  /* 0x000000150a0abc24 */ /* 0x000fe2000f8e02ff */
[C---:B------:R-:W-:Y:S02]  /*11f70*/  @!P5 IADD3 R6, P0, R7.reuse, UR4, RZ ;  /* 0x000000040706dc10 */ /* 0x040fe4000ff1e0ff */
[----:B------:R-:W-:Y:S02]  /*11f80*/  @!P6 LEA.HI.X R15, R8, c[0x0][0x204], R5, 0x2, P1 ;  /* 0x00008100080fea11 */ /* 0x000fe400008f1405 */
[----:B------:R-:W-:Y:S02]  /*11f90*/  @!P5 LEA.HI.X.SX32 R5, R7, UR5, 0x1, P0 ;  /* 0x000000050705dc11 */ /* 0x000fe400080f0eff */
[----:B------:R-:W-:Y:S01]  /*11fa0*/  @!P5 LEA R32, P2, R6, c[0x0][0x200], 0x2 ;  /* 0x000080000620da11 */ /* 0x000fe200078410ff */
[----:B------:R4:W-:Y:S01]  /*11fb0*/  @!P6 STG.E [R14.64], R3 ;  /* 0x000000030e00e986 */ /* 0x0009e2000c101912 */
[----:B------:R-:W-:-:S02]  /*11fc0*/  @!P4 IADD3 R7, P1, R11, UR4, RZ ;  /* 0x000000040b07cc10 */ /* 0x000fc4000ff3e0ff */
[----:B------:R-:W-:Y:S02]  /*11fd0*/  @!P3 IADD3 R8, P0, R10, UR4, RZ ;  /* 0x000000040a08bc10 */ /* 0x000fe4000ff1e0ff */
[----:B------:R-:W-:Y:S02]  /*11fe0*/  @!P5 LEA.HI.X R33, R6, c[0x0][0x204], R5, 0x2, P2 ;  /* 0x000081000621da11 */ /* 0x000fe400010f1405 */
[----:B------:R-:W-:Y:S02]  /*11ff0*/  @!P4 LEA.HI.X.SX32 R6, R11, UR5, 0x1, P1 ;  /* 0x000000050b06cc11 */ /* 0x000fe400088f0eff */
[----:B------:R-:W-:Y:S01]  /*12000*/  @!P3 LEA.HI.X.SX32 R5, R10, UR5, 0x1, P0 ;  /* 0x000000050a05bc11 */ /* 0x000fe200080f0eff */
[----:B------:R4:W-:Y:S01]  /*12010*/  @!P5 STG.E [R32.64], R9 ;  /* 0x000000092000d986 */ /* 0x0009e2000c101912 */
[----:B------:R-:W-:Y:S02]  /*12020*/  @!P4 LEA R34, P1, R7, c[0x0][0x200], 0x2 ;  /* 0x000080000722ca11 */ /* 0x000fe400078210ff */
[----:B------:R-:W-:-:S02]  /*12030*/  @!P3 LEA R10, P0, R8, c[0x0][0x200], 0x2 ;  /* 0x00008000080aba11 */ /* 0x000fc400078010ff */
[----:B------:R-:W-:Y:S02]  /*12040*/  @!P4 LEA.HI.X R35, R7, c[0x0][0x204], R6, 0x2, P1 ;  /* 0x000081000723ca11 */ /* 0x000fe400008f1406 */
[----:B------:R-:W-:-:S03]  /*12050*/  @!P3 LEA.HI.X R11, R8, c[0x0][0x204], R5, 0x2, P0 ;  /* 0x00008100080bba11 */ /* 0x000fc600000f1405 */
[----:B------:R4:W-:Y:S04]  /*12060*/  @!P4 STG.E [R34.64], R0 ;  /* 0x000000002200c986 */ /* 0x0009e8000c101912 */
[----:B------:R4:W-:Y:S02]  /*12070*/  @!P3 STG.E [R10.64], R2 ;  /* 0x000000020a00b986 */ /* 0x0009e4000c101912 */
.L_x_139:
[----:B------:R-:W-:Y:S05]  /*12080*/  BSYNC B0 ;  /* 0x0000000000007941 */ /* 0x000fea0003800000 */
.L_x_138:
[----:B------:R-:W5:Y:S01]  /*12090*/  S2R R5, SR_TID.X ;  /* 0x0000000000057919 */ /* 0x000f620000002100 */
[----:B------:R-:W-:Y:S01]  /*120a0*/  UIMAD UR10, UR10, -0x80, UR17 ;  /* 0xffffff800a0a78a4 */ /* 0x000fe2000f8e0211 */
[C---:B------:R-:W-:Y:S01]  /*120b0*/  IADD3 R8, P0, R228.reuse, UR20, RZ ;  /* 0x00000014e4087c10 */ /* 0x040fe2000ff1e0ff */
[----:B------:R-:W-:Y:S01]  /*120c0*/  USHF.R.S32.HI UR6, URZ, 0x1f, UR11 ;  /* 0x0000001f3f067899 */ /* 0x000fe2000801140b */
[----:B------:R-:W-:Y:S01]  /*120d0*/  ISETP.GE.AND P1, PT, R228, c[0x0][0x220], PT ;  /* 0x00008800e4007a0c */ /* 0x000fe20003f26270 */
[----:B------:R-:W-:Y:S01]  /*120e0*/  ULDC.64 UR4, c[0x0][0x1f0] ;  /* 0x00007c0000047ab9 */ /* 0x000fe20000000a00 */
[----:B------:R-:W-:Y:S01]  /*120f0*/  BSSY B0, `(.L_x_140) ;  /* 0x000001b000007945 */ /* 0x000fe20003800000 */
[----:B------:R-:W-:-:S04]  /*12100*/  UIMAD UR4, UR6, UR4, URZ ;  /* 0x00000004060472a4 */ /* 0x000fc8000f8e023f */
[----:B------:R-:W-:Y:S01]  /*12110*/  UIMAD UR4, UR11, UR5, UR4 ;  /* 0x000000050b0472a4 */ /* 0x000fe2000f8e0204 */
[----:B----45:R-:W-:-:S04]  /*12120*/  SHF.R.S32.HI R0, RZ, 0x1f, R5 ;  /* 0x0000001fff007819 */ /* 0x030fc80000011405 */
[----:B------:R-:W-:Y:S02]  /*12130*/  LEA.HI R3, R0, R5, RZ, 0x2 ;  /* 0x0000000500037211 */ /* 0x000fe400078f10ff */
[----:B------:R-:W4:Y:S02]  /*12140*/  S2R R0, SR_CTAID.Z ;  /* 0x0000000000007919 */ /* 0x000f240000002700 */
[----:B------:R-:W-:Y:S02]  /*12150*/  LOP3.LUT R2, R3, 0xfffffffc, RZ, 0xc0, !PT ;  /* 0xfffffffc03027812 */ /* 0x000fe400078ec0ff */
[----:B------:R-:W-:-:S03]  /*12160*/  SHF.R.S32.HI R6, RZ, 0x2, R3 ;  /* 0x00000002ff067819 */ /* 0x000fc60000011403 */
[----:B------:R-:W-:Y:S01]  /*12170*/  IMAD.IADD R2, R5, 0x1, -R2 ;  /* 0x0000000105027824 */ /* 0x000fe200078e0a02 */
[----:B------:R-:W-:-:S03]  /*12180*/  SHF.R.S32.HI R7, RZ, 0x1f, R6 ;  /* 0x0000001fff077819 */ /* 0x000fc60000011406 */
[----:B------:R-:W-:-:S05]  /*12190*/  IMAD.SHL.U32 R2, R2, 0x8, RZ ;  /* 0x0000000802027824 */ /* 0x000fca00078e00ff */
[----:B------:R-:W-:-:S04]  /*121a0*/  SHF.R.S32.HI R2, RZ, 0x1f, R2 ;  /* 0x0000001fff027819 */ /* 0x000fc80000011402 */
[----:B------:R-:W-:Y:S01]  /*121b0*/  IADD3.X R9, R2, UR7, RZ, P0, !PT ;  /* 0x0000000702097c10 */ /* 0x000fe200087fe4ff */
[----:B------:R-:W-:Y:S01]  /*121c0*/  IMAD.U32 R2, RZ, RZ, UR16 ;  /* 0x00000010ff027e24 */ /* 0x000fe2000f8e00ff */
[----:B------:R-:W-:-:S03]  /*121d0*/  ISETP.GE.OR P0, PT, R12, UR10, P1 ;  /* 0x0000000a0c007c0c */ /* 0x000fc60008f06670 */
[----:B----4-:R-:W-:-:S04]  /*121e0*/  IMAD.WIDE.U32 R8, R0, c[0x0][0x1f0], R8 ;  /* 0x00007c0000087a25 */ /* 0x010fc800078e0008 */
[----:B------:R-:W-:Y:S01]  /*121f0*/  IMAD.WIDE R10, R2, 0x80, R6 ;  /* 0x00000080020a7825 */ /* 0x000fe200078e0206 */
[----:B------:R-:W-:-:S05]  /*12200*/  IADD3 R13, R9, UR4, RZ ;  /* 0x00000004090d7c10 */ /* 0x000fca000fffe0ff */
        /* <DEDUP_REMOVED lines=8> */
[----:B--2---:R2:W-:Y:S02]  /*12290*/  STG.E.128 [R14.64], R24 ;  /* 0x000000180e007986 */ /* 0x0045e4000c101d12 */
.L_x_141:
[----:B------:R-:W-:Y:S05]  /*122a0*/  BSYNC B0 ;  /* 0x0000000000007941 */ /* 0x000fea0003800000 */
.L_x_140:
[----:B------:R-:W-:Y:S01]  /*122b0*/  LEA.HI.SX32 R4, R4, 0x20, 0x1e ;  /* 0x0000002004047811 */ /* 0x000fe200078ff2ff */
[----:B------:R-:W-:Y:S03]  /*122c0*/  BSSY B0, `(.L_x_142) ;  /* 0x000000e000007945 */ /* 0x000fe60003800000 */
[----:B------:R-:W-:-:S13]  /*122d0*/  ISETP.GE.OR P0, PT, R4, UR10, P1 ;  /* 0x0000000a04007c0c */ /* 0x000fda0008f06670 */
[----:B------:R-:W-:Y:S05]  /*122e0*/  @P0 BRA `(.L_x_143) ;  /* 0x000000b000000947 */ /* 0x000fea0003800000 */
[----:B------:R-:W-:Y:S01]  /*122f0*/  IADD3 R2, P0, R10, 0x20, RZ ;  /* 0x000000200a027810 */ /* 0x000fe20007f1e0ff */
        /* <DEDUP_REMOVED lines=9> */
[----:B---3--:R3:W-:Y:S02]  /*12390*/  STG.E.128 [R2.64], R20 ;  /* 0x0000001402007986 */ /* 0x0087e4000c101d12 */
.L_x_143:
[----:B------:R-:W-:Y:S05]  /*123a0*/  BSYNC B0 ;  /* 0x0000000000007941 */ /* 0x000fea0003800000 */
.L_x_142:
[----:B------:R-:W-:Y:S01]  /*123b0*/  IADD3 R0, R6, 0x40, RZ ;  /* 0x0000004006007810 */ /* 0x000fe20007ffe0ff */
[----:B------:R-:W-:Y:S03]  /*123c0*/  BSSY B0, `(.L_x_144) ;  /* 0x000000e000007945 */ /* 0x000fe60003800000 */
[----:B------:R-:W-:-:S13]  /*123d0*/  ISETP.GE.OR P0, PT, R0, UR8, P1 ;  /* 0x0000000800007c0c */ /* 0x000fda0008f06670 */
[----:B------:R-:W-:Y:S05]  /*123e0*/  @P0 BRA `(.L_x_145) ;  /* 0x000000b000000947 */ /* 0x000fea0003800000 */
[----:B---3--:R-:W-:Y:S01]  /*123f0*/  IADD3 R2, P0, R10, 0x40, RZ ;  /* 0x000000400a027810 */ /* 0x008fe20007f1e0ff */
        /* <DEDUP_REMOVED lines=10> */
.L_x_145:
[----:B------:R-:W-:Y:S05]  /*124a0*/  BSYNC B0 ;  /* 0x0000000000007941 */ /* 0x000fea0003800000 */
.L_x_144:
[----:B------:R-:W-:-:S04]  /*124b0*/  IADD3 R6, R6, 0x60, RZ ;  /* 0x0000006006067810 */ /* 0x000fc80007ffe0ff */
[----:B------:R-:W-:-:S13]  /*124c0*/  ISETP.GE.OR P1, PT, R6, UR8, P1 ;  /* 0x0000000806007c0c */ /* 0x000fda0008f26670 */
[----:B------:R-:W-:Y:S05]  /*124d0*/  @P1 EXIT ;  /* 0x000000000000194d */ /* 0x000fea0003800000 */
[----:B------:R-:W-:Y:S01]  /*124e0*/  IADD3 R0, P0, R10, 0x60, RZ ;  /* 0x000000600a007810 */ /* 0x000fe20007f1e0ff */
[----:B------:R-:W-:Y:S01]  /*124f0*/  IMAD.MOV.U32 R4, RZ, RZ, R8 ;  /* 0x000000ffff047224 */ /* 0x000fe200078e0008 */
[----:B------:R-:W-:-:S03]  /*12500*/  MOV R5, R13 ;  /* 0x0000000d00057202 */ /* 0x000fc60000000f00 */
[----:B------:R-:W-:Y:S02]  /*12510*/  IMAD.X R10, RZ, RZ, R11, P0 ;  /* 0x000000ffff0a7224 */ /* 0x000fe400000e060b */
[----:B------:R-:W-:-:S04]  /*12520*/  IMAD.WIDE.U32 R4, R0, c[0x0][0x1e8], R4 ;  /* 0x00007a0000047a25 */ /* 0x000fc800078e0004 */
[----:B---3--:R-:W-:Y:S01]  /*12530*/  IMAD R3, R10, c[0x0][0x1e8], RZ ;  /* 0x00007a000a037a24 */ /* 0x008fe200078e02ff */
[----:B------:R-:W-:-:S03]  /*12540*/  LEA R2, P0, R4, c[0x0][0x1d0], 0x1 ;  /* 0x0000740004027a11 */ /* 0x000fc600078008ff */
[----:B------:R-:W-:-:S05]  /*12550*/  IMAD R3, R0, c[0x0][0x1ec], R3 ;  /* 0x00007b0000037a24 */ /* 0x000fca00078e0203 */
[----:B------:R-:W-:-:S04]  /*12560*/  IADD3 R3, R5, R3, RZ ;  /* 0x0000000305037210 */ /* 0x000fc80007ffe0ff */
[----:B------:R-:W-:-:S05]  /*12570*/  LEA.HI.X R3, R4, c[0x0][0x1d4], R3, 0x1, P0 ;  /* 0x0000750004037a11 */ /* 0x000fca00000f0c03 */
[----:B-1----:R-:W-:Y:S01]  /*12580*/  STG.E.128 [R2.64], R28 ;  /* 0x0000001c02007986 */ /* 0x002fe2000c101d12 */
[----:B------:R-:W-:Y:S05]  /*12590*/  EXIT ;  /* 0x000000000000794d */ /* 0x000fea0003800000 */
.L_x_99:
[----:B-1----:R-:W-:Y:S01]  /*125a0*/  UISETP.NE.AND UP4, UPT, UR15, -0x1, UPT ;  /* 0xffffffff0f00788c */ /* 0x002fe2000bf85270 */
[----:B------:R-:W-:Y:S01]  /*125b0*/  SHF.R.S32.HI R3, RZ, 0x1f, R182 ;  /* 0x0000001fff037819 */ /* 0x000fe200000114b6 */
[----:B------:R-:W-:Y:S01]  /*125c0*/  ULDC.64 UR4, c[0x0][0x1e8] ;  /* 0x00007a0000047ab9 */ /* 0x000fe20000000a00 */
[----:B------:R-:W1:Y:S01]  /*125d0*/  S2R R8, SR_CTAID.Z ;  /* 0x0000000000087919 */ /* 0x000e620000002700 */
[----:B------:R-:W-:Y:S01]  /*125e0*/  USHF.R.S32.HI UR11, URZ, 0x1f, UR12 ;  /* 0x0000001f3f0b7899 */ /* 0x000fe2000801140c */
[----:B------:R-:W-:Y:S01]  /*125f0*/  LEA.HI R6, R3, R182, RZ, 0x2 ;  /* 0x000000b603067211 */ /* 0x000fe200078f10ff */
[----:B------:R-:W-:Y:S01]  /*12600*/  ULDC.64 UR8, c[0x0][0x1e0] ;  /* 0x0000780000087ab9 */ /* 0x000fe20000000a00 */
[----:B------:R-:W-:Y:S01]  /*12610*/  IMAD.U32 R13, RZ, RZ, UR16 ;  /* 0x00000010ff0d7e24 */ /* 0x000fe2000f8e00ff */
[----:B------:R-:W-:Y:S01]  /*12620*/  ULDC.U8 UR13, c[0x0][0x328] ;  /* 0x0000ca00000d7ab9 */ /* 0x000fe20000000000 */
[----:B------:R-:W-:Y:S01]  /*12630*/  LOP3.LUT R3, R6, 0xfffffffc, RZ, 0xc0, !PT ;  /* 0xfffffffc06037812 */ /* 0x000fe200078ec0ff */
[----:B------:R-:W-:Y:S01]  /*12640*/  UISETP.NE.AND UP3, UPT, UR13, URZ, UPT ;  /* 0x0000003f0d00728c */ /* 0x000fe2000bf65270 */
[----:B------:R-:W-:Y:S01]  /*12650*/  SHF.R.S32.HI R6, RZ, 0x2, R6 ;  /* 0x00000002ff067819 */ /* 0x000fe20000011406 */
[----:B------:R-:W-:Y:S01]  /*12660*/  @UP4 UIMAD.WIDE.U32 UR20, UR15, UR4, URZ ;  /* 0x000000040f1442a5 */ /* 0x000fe2000f8e003f */
[----:B------:R-:W-:Y:S01]  /*12670*/  BSSY B0, `(.L_x_146) ;  /* 0x000003b000007945 */ /* 0x000fe20003800000 */
[----:B------:R-:W-:Y:S01]  /*12680*/  @!UP4 USHF.R.S32.HI UR14, URZ, 0x1f, UR6 ;  /* 0x0000001f3f0ec899 */ /* 0x000fe20008011406 */
[----:B------:R-:W-:Y:S01]  /*12690*/  IMAD.IADD R182, R182, 0x1, -R3 ;  /* 0x00000001b6b67824 */ /* 0x000fe200078e0a03 */
[----:B------:R-:W-:Y:S01]  /*126a0*/  @UP4 UIMAD UR10, UR15, UR5, UR21 ;  /* 0x000000050f0a42a4 */ /* 0x000fe2000f8e0215 */
[----:B------:R-:W-:Y:S01]  /*126b0*/  SHF.R.S32.HI R7, RZ, 0x1f, R6 ;  /* 0x0000001fff077819 */ /* 0x000fe20000011406 */
[----:B------:R-:W-:Y:S01]  /*126c0*/  @!UP4 UIMAD UR14, UR14, UR8, URZ ;  /* 0x000000080e0ec2a4 */ /* 0x000fe2000f8e023f */
[----:B------:R-:W-:Y:S01]  /*126d0*/  IMAD.SHL.U32 R0, R182, 0x8, RZ ;  /* 0x00000008b6007824 */ /* 0x000fe200078e00ff */
[----:B------:R-:W-:-:S02]  /*126e0*/  ULDC.64 UR4, c[0x0][0x1f0] ;  /* 0x00007c0000047ab9 */ /* 0x000fc40000000a00 */
[----:B------:R-:W-:Y:S01]  /*126f0*/  UIMAD UR4, UR11, UR4, URZ ;  /* 0x000000040b0472a4 */ /* 0x000fe2000f8e023f */
[----:B------:R-:W-:Y:S01]  /*12700*/  IMAD.WIDE R12, R13, 0x80, R6 ;  /* 0x000000800d0c7825 */ /* 0x000fe200078e0206 */
[----:B------:R-:W-:Y:S01]  /*12710*/  @!UP4 UIMAD UR14, UR6, UR9, UR14 ;  /* 0x00000009060ec2a4 */ /* 0x000fe2000f8e020e */
[----:B------:R-:W-:Y:S01]  /*12720*/  ISETP.GE.AND P1, PT, R0, c[0x0][0x220], PT ;  /* 0x0000880000007a0c */ /* 0x000fe20003f26270 */
[----:B------:R-:W-:Y:S02]  /*12730*/  ULDC.U8 UR11, c[0x0][0x329] ;  /* 0x0000ca40000b7ab9 */ /* 0x000fe40000000000 */
[----:B------:R-:W-:Y:S02]  /*12740*/  UISETP.NE.AND UP1, UPT, UR11, URZ, UPT ;  /* 0x0000003f0b00728c */ /* 0x000fe4000bf25270 */
[----:B------:R-:W-:Y:S02]  /*12750*/  UISETP.NE.OR UP2, UPT, UR11, URZ, !UP3 ;  /* 0x0000003f0b00728c */ /* 0x000fe4000df45670 */
[----:B------:R-:W-:-:S02]  /*12760*/  @!UP4 UIMAD.WIDE.U32 UR22, UR6, UR8, URZ ;  /* 0x000000080616c2a5 */ /* 0x000fc4000f8e003f */
[----:B------:R-:W-:Y:S02]  /*12770*/  ULDC UR9, c[0x0][0x214] ;  /* 0x0000850000097ab9 */ /* 0x000fe40000000800 */
[----:B------:R-:W-:Y:S02]  /*12780*/  ULDC UR8, c[0x0][0x234] ;  /* 0x00008d0000087ab9 */ /* 0x000fe40000000800 */
[----:B------:R-:W-:Y:S02]  /*12790*/  UISETP.NE.OR UP0, UPT, UR15, -0x1, UP2 ;  /* 0xffffffff0f00788c */ /* 0x000fe40009705670 */
[----:B------:R-:W-:Y:S02]  /*127a0*/  @UP1 ULDC UR11, c[0x0][0x210] ;  /* 0x00008400000b1ab9 */ /* 0x000fe40000000800 */
[----:B------:R-:W-:Y:S02]  /*127b0*/  @UP1 UIMAD UR11, UR11, UR9, URZ ;  /* 0x000000090b0b12a4 */ /* 0x000fe4000f8e023f */
[----:B------:R-:W-:-:S02]  /*127c0*/  @!UP1 USEL UR11, UR9, UR8, !UP3 ;  /* 0x00000008090b9287 */ /* 0x000fc4000d800000 */
[----:B------:R-:W-:Y:S02]  /*127d0*/  UIMAD UR5, UR12, UR5, UR4 ;  /* 0x000000050c0572a4 */ /* 0x000fe4000f8e0204 */
[----:B------:R-:W-:Y:S02]  /*127e0*/  @UP1 UMOV UR13, 0x1 ;  /* 0x00000001000d1882 */ /* 0x000fe40000000000 */
[----:B------:R-:W-:Y:S02]  /*127f0*/  ULDC UR4, c[0x0][0x1c0] ;  /* 0x0000700000047ab9 */ /* 0x000fe40000000800 */
[----:B------:R-:W-:Y:S02]  /*12800*/  @!UP1 UIMAD UR13, UR11, UR4, URZ ;  /* 0x000000040b0d92a4 */ /* 0x000fe4000f8e023f */
[----:B------:R-:W-:Y:S02]  /*12810*/  @!UP4 UMOV UR20, UR22 ;  /* 0x000000160014cc82 */ /* 0x000fe40008000000 */
[----:B------:R-:W-:Y:S01]  /*12820*/  @!UP4 UIADD3 UR10, UR23, UR14, URZ ;  /* 0x0000000e170ac290 */ /* 0x000fe2000fffe03f */
[----:B------:R-:W-:Y:S01]  /*12830*/  IADD3 R2, P0, R0, UR20, RZ ;  /* 0x0000001400027c10 */ /* 0x000fe2000ff1e0ff */
[----:B------:R-:W-:-:S02]  /*12840*/  UIADD3 UR17, -UR7, UR17, URZ ;  /* 0x0000001107117290 */ /* 0x000fc4000fffe13f */
[----:B------:R-:W-:Y:S02]  /*12850*/  UIMAD UR13, UR6, UR13, URZ ;  /* 0x0000000d060d72a4 */ /* 0x000fe4000f8e023f */
[----:B------:R-:W-:Y:S01]  /*12860*/  @!UP0 UIMAD UR15, UR6, UR9, URZ ;  /* 0x00000009060f82a4 */ /* 0x000fe2000f8e023f */
[----:B------:R-:W-:Y:S01]  /*12870*/  LEA.HI.X.SX32 R3, R0, UR10, 0x1, P0 ;  /* 0x0000000a00037c11 */ /* 0x000fe200080f0eff */
[----:B------:R-:W-:Y:S01]  /*12880*/  @UP1 ULDC UR21, c[0x0][0x210] ;  /* 0x0000840000151ab9 */ /* 0x000fe20000000800 */
[C---:B------:R-:W-:Y:S01]  /*12890*/  ISETP.GE.OR P0, PT, R6.reuse, UR17, P1 ;  /* 0x0000001106007c0c */ /* 0x040fe20008f06670 */
[----:B------:R-:W-:Y:S01]  /*128a0*/  USEL UR13, UR13, URZ, UP2 ;  /* 0x0000003f0d0d7287 */ /* 0x000fe20009000000 */
[----:B------:R-:W-:Y:S01]  /*128b0*/  ISETP.GE.AND P6, PT, R6, UR17, PT ;  /* 0x0000001106007c0c */ /* 0x000fe2000bfc6270 */
[----:B------:R-:W-:Y:S01]  /*128c0*/  @!UP1 UMOV UR21, 0x1 ;  /* 0x0000000100159882 */ /* 0x000fe20000000000 */
[----:B-1----:R-:W-:Y:S01]  /*128d0*/  IMAD.WIDE.U32 R8, R8, c[0x0][0x1f0], R2 ;  /* 0x00007c0008087a25 */ /* 0x002fe200078e0002 */
[----:B------:R-:W-:-:S02]  /*128e0*/  UIMAD UR7, UR7, UR21, URZ ;  /* 0x00000015070772a4 */ /* 0x000fc4000f8e023f */
[----:B------:R-:W-:Y:S02]  /*128f0*/  UIMAD UR13, UR12, UR11, UR13 ;  /* 0x0000000b0c0d72a4 */ /* 0x000fe4000f8e020d */
[----:B------:R-:W-:Y:S01]  /*12900*/  UMOV UR24, URZ ;  /* 0x0000003f00187c82 */ /* 0x000fe20008000000 */
[----:B------:R-:W-:Y:S01]  /*12910*/  IADD3 R11, R9, UR5, RZ ;  /* 0x00000005090b7c10 */ /* 0x000fe2000fffe0ff */
[----:B------:R-:W-:Y:S02]  /*12920*/  @!UP2 UMOV UR24, UR15 ;  /* 0x0000000f0018ac82 */ /* 0x000fe40008000000 */
[----:B------:R-:W-:Y:S02]  /*12930*/  UMOV UR25, URZ ;  /* 0x0000003f00197c82 */ /* 0x000fe40008000000 */
[----:B------:R-:W-:Y:S02]  /*12940*/  USHF.R.S32.HI UR4, URZ, 0x1f, UR7 ;  /* 0x0000001f3f047899 */ /* 0x000fe40008011407 */
[----:B------:R-:W-:-:S02]  /*12950*/  @!UP2 USHF.R.S32.HI UR25, URZ, 0x1f, UR15 ;  /* 0x0000001f3f19a899 */ /* 0x000fc4000801140f */
[----:B------:R-:W-:Y:S02]  /*12960*/  USHF.R.S32.HI UR6, URZ, 0x1f, UR13 ;  /* 0x0000001f3f067899 */ /* 0x000fe4000801140d */
[----:B------:R-:W-:-:S04]  /*12970*/  UIADD3 UR7, UP1, UP0, UR7, UR24, UR13 ;  /* 0x0000001807077290 */ /* 0x000fc8000f83e00d */
[----:B------:R-:W-:Y:S01]  /*12980*/  UIADD3.X UR4, UR4, UR25, UR6, UP1, UP0 ;  /* 0x0000001904047290 */ /* 0x000fe20008fe0406 */
[----:B------:R-:W-:Y:S06]  /*12990*/  @P0 BRA `(.L_x_147) ;  /* 0x0000008000000947 */ /* 0x000fec0003800000 */
        /* <DEDUP_REMOVED lines=8> */
.L_x_147:
[----:B------:R-:W-:Y:S05]  /*12a20*/  BSYNC B0 ;  /* 0x0000000000007941 */ /* 0x000fea0003800000 */
.L_x_146:
[----:B------:R-:W-:Y:S01]  /*12a30*/  IADD3 R5, R6, 0x20, RZ ;  /* 0x0000002006057810 */ /* 0x000fe20007ffe0ff */
[----:B------:R-:W-:Y:S03]  /*12a40*/  BSSY B0, `(.L_x_148) ;  /* 0x000000f000007945 */ /* 0x000fe60003800000 */
[C---:B------:R-:W-:Y:S02]  /*12a50*/  ISETP.GE.OR P0, PT, R5.reuse, UR17, P1 ;  /* 0x0000001105007c0c */ /* 0x040fe40008f06670 */
[----:B------:R-:W-:-:S11]  /*12a60*/  ISETP.GE.AND P5, PT, R5, UR17, PT ;  /* 0x0000001105007c0c */ /* 0x000fd6000bfa6270 */
[----:B------:R-:W-:Y:S05]  /*12a70*/  @P0 BRA `(.L_x_149) ;  /* 0x000000b000000947 */ /* 0x000fea0003800000 */
[----:B-1----:R-:W-:Y:S01]  /*12a80*/  IADD3 R3, P0, R12, 0x20, RZ ;  /* 0x000000200c037810 */ /* 0x002fe20007f1e0ff */
        /* <DEDUP_REMOVED lines=9> */
[----:B------:R1:W-:Y:S02]  /*12b20*/  STG.E.128 [R2.64], RZ ;  /* 0x000000ff02007986 */ /* 0x0003e4000c101d12 */
.L_x_149:
[----:B------:R-:W-:Y:S05]  /*12b30*/  BSYNC B0 ;  /* 0x0000000000007941 */ /* 0x000fea0003800000 */
.L_x_148:
        /* <DEDUP_REMOVED lines=16> */
.L_x_151:
[----:B------:R-:W-:Y:S05]  /*12c40*/  BSYNC B0 ;  /* 0x0000000000007941 */ /* 0x000fea0003800000 */
.L_x_150:
[----:B-1----:R-:W-:Y:S01]  /*12c50*/  IADD3 R2, R6, 0x60, RZ ;  /* 0x0000006006027810 */ /* 0x002fe20007ffe0ff */
[----:B------:R-:W-:Y:S03]  /*12c60*/  BSSY B0, `(.L_x_152) ;  /* 0x000000e000007945 */ /* 0x000fe60003800000 */
[C---:B------:R-:W-:Y:S02]  /*12c70*/  ISETP.GE.OR P1, PT, R2.reuse, UR17, P1 ;  /* 0x0000001102007c0c */ /* 0x040fe40008f26670 */
[----:B------:R-:W-:-:S11]  /*12c80*/  ISETP.GE.AND P0, PT, R2, UR17, PT ;  /* 0x0000001102007c0c */ /* 0x000fd6000bf06270 */
        /* <DEDUP_REMOVED lines=10> */
[----:B------:R1:W-:Y:S02]  /*12d30*/  STG.E.128 [R10.64], RZ ;  /* 0x000000ff0a007986 */ /* 0x0003e4000c101d12 */
.L_x_153:
[----:B------:R-:W-:Y:S05]  /*12d40*/  BSYNC B0 ;  /* 0x0000000000007941 */ /* 0x000fea0003800000 */
.L_x_152:
[C---:B------:R-:W-:Y:S02]  /*12d50*/  ISETP.NE.OR P6, PT, R182.reuse, RZ, P6 ;  /* 0x000000ffb600720c */ /* 0x040fe400037c5670 */
[C---:B------:R-:W-:Y:S02]  /*12d60*/  ISETP.NE.OR P5, PT, R182.reuse, RZ, P5 ;  /* 0x000000ffb600720c */ /* 0x040fe40002fa5670 */
[C---:B------:R-:W-:Y:S02]  /*12d70*/  ISETP.NE.OR P4, PT, R182.reuse, RZ, P4 ;  /* 0x000000ffb600720c */ /* 0x040fe40002785670 */
[----:B------:R-:W-:-:S07]  /*12d80*/  ISETP.NE.OR P0, PT, R182, RZ, P0 ;  /* 0x000000ffb600720c */ /* 0x000fce0000705670 */
[----:B------:R-:W-:Y:S02]  /*12d90*/  @!P6 IMAD R7, R6, UR21, RZ ;  /* 0x000000150607ec24 */ /* 0x000fe4000f8e02ff */
[----:B------:R-:W-:Y:S02]  /*12da0*/  @!P5 IMAD R0, R5, UR21, RZ ;  /* 0x000000150500dc24 */ /* 0x000fe4000f8e02ff */
[----:B------:R-:W-:Y:S01]  /*12db0*/  @!P4 IMAD R4, R4, UR21, RZ ;  /* 0x000000150404cc24 */ /* 0x000fe2000f8e02ff */
[C---:B------:R-:W-:Y:S02]  /*12dc0*/  @!P6 IADD3 R6, P1, R7.reuse, UR7, RZ ;  /* 0x000000070706ec10 */ /* 0x040fe4000ff3e0ff */
[----:B------:R-:W-:Y:S02]  /*12dd0*/  @!P5 IADD3 R3, P2, R0, UR7, RZ ;  /* 0x000000070003dc10 */ /* 0x000fe4000ff5e0ff */
[----:B------:R-:W-:Y:S02]  /*12de0*/  @!P6 LEA.HI.X.SX32 R7, R7, UR4, 0x1, P1 ;  /* 0x000000040707ec11 */ /* 0x000fe400088f0eff */
[----:B-1----:R-:W-:-:S02]  /*12df0*/  @!P6 LEA R10, P3, R6, c[0x0][0x200], 0x2 ;  /* 0x00008000060aea11 */ /* 0x002fc400078610ff */
[----:B------:R-:W-:Y:S02]  /*12e00*/  @!P4 IADD3 R5, P1, R4, UR7, RZ ;  /* 0x000000070405cc10 */ /* 0x000fe4000ff3e0ff */
[----:B------:R-:W-:Y:S02]  /*12e10*/  @!P5 LEA.HI.X.SX32 R0, R0, UR4, 0x1, P2 ;  /* 0x000000040000dc11 */ /* 0x000fe400090f0eff */
[----:B------:R-:W-:Y:S02]  /*12e20*/  @!P6 LEA.HI.X R11, R6, c[0x0][0x204], R7, 0x2, P3 ;  /* 0x00008100060bea11 */ /* 0x000fe400018f1407 */
[----:B------:R-:W-:Y:S02]  /*12e30*/  @!P5 LEA R8, P2, R3, c[0x0][0x200], 0x2 ;  /* 0x000080000308da11 */ /* 0x000fe400078410ff */
[----:B------:R-:W-:Y:S02]  /*12e40*/  @!P4 LEA.HI.X.SX32 R4, R4, UR4, 0x1, P1 ;  /* 0x000000040404cc11 */ /* 0x000fe400088f0eff */
[----:B------:R-:W-:-:S02]  /*12e50*/  @!P4 LEA R6, P1, R5, c[0x0][0x200], 0x2 ;  /* 0x000080000506ca11 */ /* 0x000fc400078210ff */
[----:B------:R-:W-:Y:S01]  /*12e60*/  @!P5 LEA.HI.X R9, R3, c[0x0][0x204], R0, 0x2, P2 ;  /* 0x000081000309da11 */ /* 0x000fe200010f1400 */
[----:B------:R-:W-:Y:S01]  /*12e70*/  @!P6 IMAD.MOV.U32 R0, RZ, RZ, 0x7f800000 ;  /* 0x7f800000ff00e424 */ /* 0x000fe200078e00ff */
[----:B------:R-:W-:Y:S01]  /*12e80*/  @!P4 LEA.HI.X R7, R5, c[0x0][0x204], R4, 0x2, P1 ;  /* 0x000081000507ca11 */ /* 0x000fe200008f1404 */
[----:B------:R-:W-:Y:S02]  /*12e90*/  @!P5 IMAD.MOV.U32 R5, RZ, RZ, 0x7f800000 ;  /* 0x7f800000ff05d424 */ /* 0x000fe400078e00ff */
[----:B------:R-:W-:Y:S01]  /*12ea0*/  @!P4 IMAD.MOV.U32 R3, RZ, RZ, 0x7f800000 ;  /* 0x7f800000ff03c424 */ /* 0x000fe200078e00ff */
[----:B------:R1:W-:Y:S04]  /*12eb0*/  @!P6 STG.E [R10.64], R0 ;  /* 0x000000000a00e986 */ /* 0x0003e8000c101912 */
[----:B------:R1:W-:Y:S04]  /*12ec0*/  @!P5 STG.E [R8.64], R5 ;  /* 0x000000050800d986 */ /* 0x0003e8000c101912 */
[----:B------:R1:W-:Y:S01]  /*12ed0*/  @!P4 STG.E [R6.64], R3 ;  /* 0x000000030600c986 */ /* 0x0003e2000c101912 */
[----:B------:R-:W-:Y:S05]  /*12ee0*/  @P0 EXIT ;  /* 0x000000000000094d */ /* 0x000fea0003800000 */
[----:B-1----:R-:W-:Y:S02]  /*12ef0*/  IMAD R0, R2, UR21, RZ ;  /* 0x0000001502007c24 */ /* 0x002fe4000f8e02ff */
[----:B------:R-:W-:-:S03]  /*12f00*/  IMAD.MOV.U32 R5, RZ, RZ, 0x7f800000 ;  /* 0x7f800000ff057424 */ /* 0x000fc600078e00ff */
[----:B------:R-:W-:-:S04]  /*12f10*/  IADD3 R3, P0, R0, UR7, RZ ;  /* 0x0000000700037c10 */ /* 0x000fc8000ff1e0ff */
[----:B------:R-:W-:Y:S02]  /*12f20*/  LEA.HI.X.SX32 R0, R0, UR4, 0x1, P0 ;  /* 0x0000000400007c11 */ /* 0x000fe400080f0eff */
[----:B------:R-:W-:-:S04]  /*12f30*/  LEA R2, P0, R3, c[0x0][0x200], 0x2 ;  /* 0x0000800003027a11 */ /* 0x000fc800078010ff */
[----:B------:R-:W-:-:S05]  /*12f40*/  LEA.HI.X R3, R3, c[0x0][0x204], R0, 0x2, P0 ;  /* 0x0000810003037a11 */ /* 0x000fca00000f1400 */
[----:B------:R-:W-:Y:S01]  /*12f50*/  STG.E [R2.64], R5 ;  /* 0x0000000502007986 */ /* 0x000fe2000c101912 */
[----:B------:R-:W-:Y:S05]  /*12f60*/  EXIT ;  /* 0x000000000000794d */ /* 0x000fea0003800000 */
.L_x_154:
        /* <DEDUP_REMOVED lines=9> */
.L_x_611:


//--------------------- .text._ZN5flash16flash_fwd_kernelI23Flash_fwd_kernel_traitsILi32ELi128ELi128ELi4ELb0ELb0EN7cutlass10bfloat16_tE19Flash_kernel_traitsILi32ELi128ELi128ELi4ES3_EELb1ELb1ELb0ELb0ELb0ELb0ELb0ELb0EEEvNS_16Flash_fwd_paramsE --------------------------
	.section	.text._ZN5flash16flash_fwd_kernelI23Flash_fwd_kernel_traitsILi32ELi128ELi128ELi4ELb0ELb0EN7cutlass10bfloat16_tE19Flash_kernel_traitsILi32ELi128ELi128ELi4ES3_EELb1ELb1ELb0ELb0ELb0ELb0ELb0ELb0EEEvNS_16Flash_fwd_paramsE,"ax",@progbits
	.sectioninfo	@"SHI_REGISTERS=255"
	.align	128
        .global         _ZN5flash16flash_fwd_kernelI23Flash_fwd_kernel_traitsILi32ELi128ELi128ELi4ELb0ELb0EN7cutlass10bfloat16_tE19Flash_kernel_traitsILi32ELi128ELi128ELi4ES3_EELb1ELb1ELb0ELb0ELb0ELb0ELb0ELb0EEEvNS_16Flash_fwd_paramsE
        .type           _ZN5flash16flash_fwd_kernelI23Flash_fwd_kernel_traitsILi32ELi128ELi128ELi4ELb0ELb0EN7cutlass10bfloat16_tE19Flash_kernel_traitsILi32ELi128ELi128ELi4ES3_EELb1ELb1ELb0ELb0ELb0ELb0ELb0ELb0EEEvNS_16Flash_fwd_paramsE,@function
        .size           _ZN5flash16flash_fwd_kernelI23Flash_fwd_kernel_traitsILi32ELi128ELi128ELi4ELb0ELb0EN7cutlass10bfloat16_tE19Flash_kernel_traitsILi32ELi128ELi128ELi4ES3_EELb1ELb1ELb0ELb0ELb0ELb0ELb0ELb0EEEvNS_16Flash_fwd_paramsE,(.L_x_612 - _ZN5flash16flash_fwd_kernelI23Flash_fwd_kernel_traitsILi32ELi128ELi128ELi4ELb0ELb0EN7cutlass10bfloat16_tE19Flash_kernel_traitsILi32ELi128ELi128ELi4ES3_EELb1ELb1ELb0ELb0ELb0ELb0ELb0ELb0EEEvNS_16Flash_fwd_paramsE)
        .other          _ZN5flash16flash_fwd_kernelI23Flash_fwd_kernel_traitsILi32ELi128ELi128ELi4ELb0ELb0EN7cutlass10bfloat16_tE19Flash_kernel_traitsILi32ELi128ELi128ELi4ES3_EELb1ELb1ELb0ELb0ELb0ELb0ELb0ELb0EEEvNS_16Flash_fwd_paramsE,@"STO_CUDA_ENTRY STV_DEFAULT"
_ZN5flash16flash_fwd_kernelI23Flash_fwd_kernel_traitsILi32ELi128ELi128ELi4ELb0ELb0EN7cutlass10bfloat16_tE19Flash_kernel_traitsILi32ELi128ELi128ELi4ES3_EELb1ELb1ELb0ELb0ELb0ELb0ELb0ELb0EEEvNS_16Flash_fwd_paramsE:
.text._ZN5flash16flash_fwd_kernelI23Flash_fwd_kernel_traitsILi32ELi128ELi128ELi4ELb0ELb0EN7cutlass10bfloat16_tE19Flash_kernel_traitsILi32ELi128ELi128ELi4ES3_EELb1ELb1ELb0ELb0ELb0ELb0ELb0ELb0EEEvNS_16Flash_fwd_paramsE:
[----:B------:R-:W-:-:S03]  /*0000*/  MOV R1, c[0x0][0x28] ;  /* 0x00000a0000017a02 */ /* 0x000fc60000000f00 */
[----:B------:R-:W-:Y:S01]  /*0010*/  ULDC.U8 UR4, c[0x0][0x304] ;  /* 0x0000c10000047ab9 */ /* 0x000fe20000000000 */
[----:B------:R-:W-:Y:S01]  /*0020*/  IADD3 R1, R1, -0x98, RZ ;  /* 0xffffff6801017810 */ /* 0x000fe20007ffe0ff */
[----:B------:R-:W-:Y:S01]  /*0030*/  ULDC.64 UR32, c[0x0][0x2f0] ;  /* 0x0000bc0000207ab9 */ /* 0x000fe20000000a00 */
[----:B------:R-:W-:Y:S01]  /*0040*/  ISETP.NE.AND P2, PT, RZ, UR4, PT ;  /* 0x00000004ff007c0c */ /* 0x000fe2000bf45270 */
[----:B------:R-:W-:Y:S01]  /*0050*/  IMAD.U32 R2, RZ, RZ, UR32 ;  /* 0x00000020ff027e24 */ /* 0x000fe2000f8e00ff */
[----:B------:R-:W-:Y:S01]  /*0060*/  ULDC.64 UR26, c[0x0][0x118] ;  /* 0x00004600001a7ab9 */ /* 0x000fe20000000a00 */
[----:B------:R-:W-:Y:S02]  /*0070*/  IMAD.U32 R3, RZ, RZ, UR33 ;  /* 0x00000021ff037e24 */ /* 0x000fe4000f8e00ff */
[----:B------:R-:W-:Y:S02]  /*0080*/  IMAD.MOV.U32 R8, RZ, RZ, c[0x0][0x2fc] ;  /* 0x0000bf00ff087624 */ /* 0x000fe400078e00ff */
[----:B------:R-:W-:Y:S01]  /*0090*/  IMAD.MOV.U32 R7, RZ, RZ, c[0x0][0x2f8] ;  /* 0x0000be00ff077624 */ /* 0x000fe200078e00ff */
[----:B------:R-:W1:Y:S01]  /*00a0*/  S2UR UR11, SR_CTAID.X ;  /* 0x00000000000b79c3 */ /* 0x000e620000002500 */
[----:B------:R-:W2:Y:S01]  /*00b0*/  S2R R24, SR_TID.X ;  /* 0x0000000000187919 */ /* 0x000ea20000002100 */
[----:B------:R-:W-:-:S02]  /*00c0*/  ULDC.64 UR4, c[0x0][0x250] ;  /* 0x0000940000047ab9 */ /* 0x000fc40000000a00 */
[----:B------:R-:W-:Y:S01]  /*00d0*/  ULDC.64 UR6, c[0x0][0x240] ;  /* 0x0000900000067ab9 */ /* 0x000fe20000000a00 */
[----:B------:R3:W4:Y:S02]  /*00e0*/  @P2 LDG.E.64 R4, [R2.64] ;  /* 0x0000001a02042981 */ /* 0x000724000c1e1b00 */
[----:B---3--:R-:W-:Y:S01]  /*00f0*/  @P2 IMAD.MOV.U32 R2, RZ, RZ, R7 ;  /* 0x000000ffff022224 */ /* 0x008fe200078e0007 */
[----:B------:R-:W-:-:S06]  /*0100*/  @P2 MOV R3, R8 ;  /* 0x0000000800032202 */ /* 0x000fcc0000000f00 */
[----:B------:R-:W3:Y:S01]  /*0110*/  @P2 LDG.E.64 R2, [R2.64] ;  /* 0x0000001a02022981 */ /* 0x000ee2000c1e1b00 */
[----:B------:R-:W1:Y:S01]  /*0120*/  S2UR UR13, SR_CTAID.Y ;  /* 0x00000000000d79c3 */ /* 0x000e620000002600 */
[----:B------:R-:W-:Y:S02]  /*0130*/  UISETP.NE.U32.AND UP1, UPT, URZ, UR4, UPT ;  /* 0x000000043f00728c */ /* 0x000fe4000bf25070 */
[----:B------:R-:W-:Y:S02]  /*0140*/  UISETP.NE.U32.AND UP2, UPT, URZ, UR6, UPT ;  /* 0x000000063f00728c */ /* 0x000fe4000bf45070 */
[----:B------:R-:W-:Y:S02]  /*0150*/  UISETP.NE.AND.EX UP1, UPT, URZ, UR5, UPT, UP1 ;  /* 0x000000053f00728c */ /* 0x000fe4000bf25310 */
[----:B------:R-:W-:Y:S01]  /*0160*/  UISETP.NE.AND.EX UP2, UPT, URZ, UR7, UPT, UP2 ;  /* 0x000000073f00728c */ /* 0x000fe2000bf45320 */
[----:B------:R-:W1:Y:S01]  /*0170*/  S2UR UR12, SR_CTAID.Z ;  /* 0x00000000000c79c3 */ /* 0x000e620000002700 */
[----:B------:R-:W-:-:S02]  /*0180*/  ULDC.U8 UR6, c[0x0][0x312] ;  /* 0x0000c48000067ab9 */ /* 0x000fc40000000000 */
[----:B------:R-:W-:Y:S02]  /*0190*/  ULDC.64 UR4, c[0x0][0x248] ;  /* 0x0000920000047ab9 */ /* 0x000fe40000000a00 */
[----:B------:R-:W-:Y:S01]  /*01a0*/  UISETP.NE.AND UP3, UPT, UR6, URZ, UPT ;  /* 0x0000003f0600728c */ /* 0x000fe2000bf65270 */
[----:B------:R-:W-:Y:S01]  /*01b0*/  PLOP3.LUT P0, PT, PT, PT, UP2, 0x80, 0x0 ;  /* 0x000000000000781c */ /* 0x000fe20003f0f028 */
[----:B------:R-:W-:Y:S02]  /*01c0*/  UISETP.EQ.U32.AND UP0, UPT, URZ, UR4, UPT ;  /* 0x000000043f00728c */ /* 0x000fe4000bf02070 */
[----:B------:R-:W-:Y:S02]  /*01d0*/  UMOV UR7, 0x4 ;  /* 0x0000000400077882 */ /* 0x000fe40000000000 */
[----:B------:R-:W-:Y:S02]  /*01e0*/  UISETP.EQ.OR.EX UP0, UPT, URZ, UR5, !UP3, UP0 ;  /* 0x000000053f00728c */ /* 0x000fe4000df02700 */
[----:B-1----:R-:W-:-:S06]  /*01f0*/  ULOP3.LUT UR8, UR12, UR11, UR13, 0xfe, !UPT ;  /* 0x0000000b0c087292 */ /* 0x002fcc000f8efe0d */
[----:B--2---:R-:W-:Y:S01]  /*0200*/  LOP3.LUT P3, RZ, R24, UR8, RZ, 0xfc, !PT ;  /* 0x0000000818ff7c12 */ /* 0x004fe2000f86fcff */
[----:B------:R-:W-:Y:S02]  /*0210*/  ULDC.64 UR8, c[0x0][0x240] ;  /* 0x0000900000087ab9 */ /* 0x000fe40000000a00 */
[----:B------:R-:W-:Y:S02]  /*0220*/  UIMAD.WIDE UR8, UR13, UR7, UR8 ;  /* 0x000000070d0872a5 */ /* 0x000fe4000f8e0208 */
[----:B------:R-:W-:-:S08]  /*0230*/  ULDC.64 UR4, c[0x0][0x248] ;  /* 0x0000920000047ab9 */ /* 0x000fd00000000a00 */
[----:B------:R-:W-:Y:S02]  /*0240*/  @!P3 IMAD.MOV.U32 R10, RZ, RZ, c[0x0][0x308] ;  /* 0x0000c200ff0ab624 */ /* 0x000fe400078e00ff */
[----:B------:R-:W-:Y:S01]  /*0250*/  @!P3 IMAD.MOV.U32 R11, RZ, RZ, c[0x0][0x30c] ;  /* 0x0000c300ff0bb624 */ /* 0x000fe200078e00ff */
[----:B------:R-:W-:Y:S01]  /*0260*/  UIMAD.WIDE UR4, UR13, UR7, UR4 ;  /* 0x000000070d0472a5 */ /* 0x000fe2000f8e0204 */
[----:B----4-:R-:W1:Y:S08]  /*0270*/  @P2 R2UR UR32, R4 ;  /* 0x00000000042023c2 */ /* 0x010e7000000e0000 */
[----:B------:R-:W2:Y:S01]  /*0280*/  @P2 R2UR UR33, R5 ;  /* 0x00000000052123c2 */ /* 0x000ea200000e0000 */
[----:B-1----:R-:W-:Y:S01]  /*0290*/  IMAD.U32 R4, RZ, RZ, UR32 ;  /* 0x00000020ff047e24 */ /* 0x002fe2000f8e00ff */
[----:B---3--:R-:W-:Y:S01]  /*02a0*/  @P2 IADD3 R7, P1, R2, c[0x0][0x300], RZ ;  /* 0x0000c00002072a10 */ /* 0x008fe20007f3e0ff */
[----:B------:R-:W-:Y:S01]  /*02b0*/  IMAD.U32 R2, RZ, RZ, UR8 ;  /* 0x00000008ff027e24 */ /* 0x000fe2000f8e00ff */
[----:B--2---:R-:W-:-:S03]  /*02c0*/  MOV R5, UR33 ;  /* 0x0000002100057c02 */ /* 0x004fc60008000f00 */
[----:B------:R-:W-:Y:S01]  /*02d0*/  @P2 IMAD.X R8, RZ, RZ, R3, P1 ;  /* 0x000000ffff082224 */ /* 0x000fe200008e0603 */
[----:B------:R-:W-:Y:S01]  /*02e0*/  PLOP3.LUT P2, PT, PT, PT, UP0, 0x80, 0x0 ;  /* 0x000000000000781c */ /* 0x000fe20003f4f008 */
[----:B------:R1:W-:Y:S01]  /*02f0*/  @!P3 STG.E.64 [R10.64], R4 ;  /* 0x000000040a00b986 */ /* 0x0003e2000c101b1a */
[----:B------:R-:W-:Y:S01]  /*0300*/  IMAD.U32 R3, RZ, RZ, UR9 ;  /* 0x00000009ff037e24 */ /* 0x000fe2000f8e00ff */
[----:B------:R-:W-:Y:S01]  /*0310*/  ULDC.64 UR8, c[0x0][0x250] ;  /* 0x0000940000087ab9 */ /* 0x000fe20000000a00 */
[----:B------:R-:W-:Y:S01]  /*0320*/  PLOP3.LUT P1, PT, PT, PT, UP1, 0x80, 0x0 ;  /* 0x000000000000781c */ /* 0x000fe20003f2f018 */
[----:B------:R-:W-:Y:S01]  /*0330*/  @UP1 UIMAD.WIDE UR8, UR13, UR7, UR8 ;  /* 0x000000070d0812a5 */ /* 0x000fe2000f8e0208 */
[----:B-1----:R-:W-:Y:S01]  /*0340*/  @!P3 MOV R4, R7 ;  /* 0x000000070004b202 */ /* 0x002fe20000000f00 */
[----:B------:R-:W-:-:S05]  /*0350*/  @!P3 IMAD.MOV.U32 R5, RZ, RZ, R8 ;  /* 0x000000ffff05b224 */ /* 0x000fca00078e0008 */
[----:B------:R1:W-:Y:S04]  /*0360*/  @!P3 STG.E.64 [R10.64+0x8], R4 ;  /* 0x000008040a00b986 */ /* 0x0003e8000c101b1a */
[----:B------:R2:W3:Y:S04]  /*0370*/  @P0 LDG.E R9, [R2.64] ;  /* 0x0000001a02090981 */ /* 0x0004e8000c1e1900 */
[----:B------:R2:W4:Y:S01]  /*0380*/  @P0 LDG.E R6, [R2.64+0x4] ;  /* 0x0000041a02060981 */ /* 0x000522000c1e1900 */
[----:B-1----:R-:W-:Y:S02]  /*0390*/  IMAD.U32 R4, RZ, RZ, UR8 ;  /* 0x00000008ff047e24 */ /* 0x002fe4000f8e00ff */
[----:B------:R-:W-:Y:S01]  /*03a0*/  IMAD.U32 R5, RZ, RZ, UR9 ;  /* 0x00000009ff057e24 */ /* 0x000fe2000f8e00ff */
[----:B--2---:R-:W-:Y:S01]  /*03b0*/  MOV R2, UR4 ;  /* 0x0000000400027c02 */ /* 0x004fe20008000f00 */
[----:B------:R-:W-:-:S03]  /*03c0*/  IMAD.U32 R3, RZ, RZ, UR5 ;  /* 0x00000005ff037e24 */ /* 0x000fc6000f8e00ff */
[----:B------:R1:W2:Y:S04]  /*03d0*/  @P1 LDG.E R4, [R4.64] ;  /* 0x0000001a04041981 */ /* 0x0002a8000c1e1900 */
[----:B------:R-:W5:Y:S01]  /*03e0*/  @!P2 LDG.E R0, [R2.64] ;  /* 0x0000001a0200a981 */ /* 0x000f62000c1e1900 */
[----:B------:R-:W-:Y:S01]  /*03f0*/  SHF.R.S32.HI R21, RZ, 0x1f, R24 ;  /* 0x0000001fff157819 */ /* 0x000fe20000011418 */
[----:B------:R-:W-:Y:S02]  /*0400*/  UMOV UR17, 0xffffffff ;  /* 0xffffffff00117882 */ /* 0x000fe40000000000 */
[----:B------:R-:W-:Y:S02]  /*0410*/  UMOV UR25, 0xffffffff ;  /* 0xffffffff00197882 */ /* 0x000fe40000000000 */
[----:B------:R-:W-:-:S02]  /*0420*/  ULDC UR4, c[0x0][0x1c0] ;  /* 0x0000700000047ab9 */ /* 0x000fc40000000800 */
[----:B------:R-:W-:Y:S02]  /*0430*/  UIMAD UR4, UR13, UR4, UR12 ;  /* 0x000000040d0472a4 */ /* 0x000fe4000f8e020c */
[----:B------:R-:W-:Y:S02]  /*0440*/  UMOV UR14, URZ ;  /* 0x0000003f000e7c82 */ /* 0x000fe40008000000 */
[----:B------:R-:W-:-:S04]  /*0450*/  USHF.L.U32 UR5, UR4, 0x5, URZ ;  /* 0x0000000504057899 */ /* 0x000fc8000800063f */
[----:B------:R-:W-:Y:S01]  /*0460*/  USHF.R.S32.HI UR4, URZ, 0x1f, UR5 ;  /* 0x0000001f3f047899 */ /* 0x000fe20008011405 */
[----:B-1----:R-:W-:Y:S01]  /*0470*/  LEA.HI R5, R21, R24, RZ, 0x5 ;  /* 0x0000001815057211 */ /* 0x002fe200078f28ff */
[----:B---3--:R-:W1:Y:S08]  /*0480*/  @P0 R2UR UR25, R9 ;  /* 0x00000000091903c2 */ /* 0x008e7000000e0000 */
[----:B----4-:R-:W1:Y:S08]  /*0490*/  @P0 R2UR UR10, R6 ;  /* 0x00000000060a03c2 */ /* 0x010e7000000e0000 */
[----:B--2---:R2:W3:Y:S01]  /*04a0*/  @P1 R2UR UR14, R4 ;  /* 0x00000000040e13c2 */ /* 0x0044e200000e0000 */
[----:B-1----:R-:W-:-:S07]  /*04b0*/  @UP2 UIADD3 UR10, UR10, -UR25, URZ ;  /* 0x800000190a0a2290 */ /* 0x002fce000fffe03f */
[----:B-----5:R1:W4:Y:S01]  /*04c0*/  @!P2 R2UR UR17, R0 ;  /* 0x000000000011a3c2 */ /* 0x02032200000e0000 */
[----:B------:R-:W-:Y:S01]  /*04d0*/  ISETP.NE.U32.AND P2, PT, RZ, c[0x0][0x248], PT ;  /* 0x00009200ff007a0c */ /* 0x000fe20003f45070 */
[----:B------:R-:W-:-:S03]  /*04e0*/  @!UP2 ULDC UR10, c[0x0][0x214] ;  /* 0x00008500000aaab9 */ /* 0x000fc60000000800 */
[----:B------:R-:W-:Y:S02]  /*04f0*/  ISETP.NE.AND.EX P2, PT, RZ, c[0x0][0x24c], PT, P2 ;  /* 0x00009300ff007a0c */ /* 0x000fe40003f45320 */
[----:B-1----:R-:W-:-:S05]  /*0500*/  LOP3.LUT R0, R5, 0xffffffe0, RZ, 0xc0, !PT ;  /* 0xffffffe005007812 */ /* 0x002fca00078ec0ff */
[----:B------:R-:W-:-:S05]  /*0510*/  IMAD.IADD R16, R24, 0x1, -R0 ;  /* 0x0000000118107824 */ /* 0x000fca00078e0a00 */
[--C-:B------:R-:W-:Y:S02]  /*0520*/  IADD3 R205, P1, P0, R7, UR5, R16.reuse ;  /* 0x0000000507cd7c10 */ /* 0x100fe4000f83e010 */
[----:B------:R-:W-:-:S03]  /*0530*/  SHF.R.S32.HI R0, RZ, 0x1f, R16 ;  /* 0x0000001fff007819 */ /* 0x000fc60000011410 */
[----:B------:R2:W-:Y:S01]  /*0540*/  STL [R1+0x50], R205 ;  /* 0x000050cd01007387 */ /* 0x0005e20000100800 */
[----:B------:R-:W-:Y:S01]  /*0550*/  IADD3.X R202, R8, UR4, R0, P1, P0 ;  /* 0x0000000408ca7c10 */ /* 0x000fe20008fe0400 */
[----:B--234-:R-:W-:Y:S05]  /*0560*/  @!P2 BRA `(.L_x_155) ;  /* 0x000000700000a947 */ /* 0x01cfea0003800000 */
[----:B------:R-:W-:-:S13]  /*0570*/  PLOP3.LUT P0, PT, PT, PT, UP3, 0x80, 0x0 ;  /* 0x000000000000781c */ /* 0x000fda0003f0f038 */
[----:B------:R-:W2:Y:S04]  /*0580*/  @P0 LDG.E R0, [R2.64+0x4] ;  /* 0x0000041a02000981 */ /* 0x000ea8000c1e1900 */
[----:B------:R-:W3:Y:S01]  /*0590*/  @!P0 LDG.E R2, [R2.64] ;  /* 0x0000001a02028981 */ /* 0x000ee2000c1e1900 */
[----:B--2---:R-:W1:Y:S02]  /*05a0*/  @P0 R2UR UR6, R0 ;  /* 0x00000000000603c2 */ /* 0x004e6400000e0000 */
[----:B-1----:R-:W-:-:S11]  /*05b0*/  @UP3 UIADD3 UR6, UR6, -UR17, URZ ;  /* 0x8000001106063290 */ /* 0x002fd6000fffe03f */
[----:B---3--:R1:W2:Y:S02]  /*05c0*/  @!P0 R2UR UR6, R2 ;  /* 0x00000000020683c2 */ /* 0x0082a400000e0000 */
[----:B-12---:R-:W-:Y:S05]  /*05d0*/  BRA `(.L_x_156) ;  /* 0x0000001000007947 */ /* 0x006fea0003800000 */
.L_x_155:
[----:B------:R-:W-:Y:S02]  /*05e0*/  ULDC UR6, c[0x0][0x218] ;  /* 0x0000860000067ab9 */ /* 0x000fe40000000800 */
.L_x_156:
        /* <DEDUP_REMOVED lines=21> */
[----:B------:R-:W-:Y:S02]  /*0740*/  UIADD3 UR4, -UR10, 0xff, UR9 ;  /* 0x000000ff0a047890 */ /* 0x000fe4000fffe109 */
        /* <DEDUP_REMOVED lines=14> */
[----:B------:R-:W-:Y:S01]  /*0830*/  UISETP.NE.AND UP1, UPT, UR25, -0x1, UPT ;  /* 0xffffffff1900788c */ /* 0x000fe2000bf25270 */
[----:B------:R-:W1:Y:S01]  /*0840*/  LDC.U8 R84, c[0x0][0x2d8] ;  /* 0x0000b600ff547b82 */ /* 0x000e620000000000 */
[----:B------:R-:W-:Y:S02]  /*0850*/  UISETP.NE.AND UP0, UPT, UR17, -0x1, UPT ;  /* 0xffffffff1100788c */ /* 0x000fe4000bf05270 */
[----:B------:R-:W-:Y:S02]  /*0860*/  ULDC.64 UR4, c[0x0][0x190] ;  /* 0x0000640000047ab9 */ /* 0x000fe40000000a00 */
[----:B------:R-:W-:Y:S02]  /*0870*/  ULDC.64 UR6, c[0x0][0x178] ;  /* 0x00005e0000067ab9 */ /* 0x000fe40000000a00 */
[----:B------:R-:W-:-:S03]  /*0880*/  PLOP3.LUT P0, PT, PT, PT, UP0, 0x80, 0x0 ;  /* 0x000000000000781c */ /* 0x000fc60003f0f008 */
[----:B------:R-:W-:Y:S02]  /*0890*/  @UP1 UIMAD.WIDE.U32 UR20, UR25, UR4, URZ ;  /* 0x00000004191412a5 */ /* 0x000fe4000f8e003f */
[----:B------:R-:W-:Y:S02]  /*08a0*/  @!UP1 USHF.R.S32.HI UR15, URZ, 0x1f, UR13 ;  /* 0x0000001f3f0f9899 */ /* 0x000fe4000801140d */
[----:B------:R-:W-:Y:S02]  /*08b0*/  @UP0 UIADD3 UR16, UR14, UR17, URZ ;  /* 0x000000110e100290 */ /* 0x000fe4000fffe03f */
[----:B------:R-:W-:Y:S02]  /*08c0*/  @UP1 UIMAD UR11, UR25, UR5, UR21 ;  /* 0x00000005190b12a4 */ /* 0x000fe4000f8e0215 */
[----:B------:R-:W-:Y:S02]  /*08d0*/  @!UP1 UIMAD UR15, UR15, UR6, URZ ;  /* 0x000000060f0f92a4 */ /* 0x000fe4000f8e023f */
[----:B------:R-:W-:-:S02]  /*08e0*/  ULDC.64 UR4, c[0x0][0x198] ;  /* 0x0000660000047ab9 */ /* 0x000fc40000000a00 */
[----:B------:R-:W-:Y:S02]  /*08f0*/  @!UP1 UIMAD.WIDE.U32 UR18, UR13, UR6, URZ ;  /* 0x000000060d1292a5 */ /* 0x000fe4000f8e003f */
[----:B------:R-:W-:Y:S02]  /*0900*/  @UP0 UIMAD.WIDE.U32 UR22, UR16, UR4, URZ ;  /* 0x00000004101602a5 */ /* 0x000fe4000f8e003f */
[----:B------:R-:W-:Y:S02]  /*0910*/  @!UP1 UIMAD UR7, UR13, UR7, UR15 ;  /* 0x000000070d0792a4 */ /* 0x000fe4000f8e020f */
[----:B------:R-:W-:Y:S02]  /*0920*/  @UP0 UIMAD UR15, UR16, UR5, UR23 ;  /* 0x00000005100f02a4 */ /* 0x000fe4000f8e0217 */
[----:B------:R-:W-:Y:S02]  /*0930*/  @UP1 UMOV UR6, UR20 ;  /* 0x0000001400061c82 */ /* 0x000fe40008000000 */
[----:B------:R-:W-:-:S02]  /*0940*/  @!UP1 UIADD3 UR11, UR19, UR7, URZ ;  /* 0x00000007130b9290 */ /* 0x000fc4000fffe03f */
[----:B------:R-:W-:Y:S02]  /*0950*/  @!UP1 UMOV UR6, UR18 ;  /* 0x0000001200069c82 */ /* 0x000fe40008000000 */
[----:B------:R-:W-:Y:S01]  /*0960*/  @UP0 UMOV UR16, UR22 ;  /* 0x0000001600100c82 */ /* 0x000fe20008000000 */
[----:B------:R-:W-:Y:S05]  /*0970*/  @P0 BRA `(.L_x_158) ;  /* 0x000000d000000947 */ /* 0x000fea0003800000 */
[----:B-1----:R-:W-:Y:S02]  /*0980*/  USHF.R.S32.HI UR15, URZ, 0x1f, UR14 ;  /* 0x0000001f3f0f7899 */ /* 0x002fe4000801140e */
[----:B------:R-:W-:Y:S02]  /*0990*/  ULDC.64 UR4, c[0x0][0x198] ;  /* 0x0000660000047ab9 */ /* 0x000fe40000000a00 */
[----:B------:R-:W-:Y:S02]  /*09a0*/  UIMAD UR15, UR15, UR4, URZ ;  /* 0x000000040f0f72a4 */ /* 0x000fe4000f8e023f */
[----:B------:R-:W-:Y:S02]  /*09b0*/  UIMAD.WIDE.U32 UR18, UR14, UR4, URZ ;  /* 0x000000040e1272a5 */ /* 0x000fe4000f8e003f */
[----:B------:R-:W-:-:S02]  /*09c0*/  UIMAD UR15, UR14, UR5, UR15 ;  /* 0x000000050e0f72a4 */ /* 0x000fc4000f8e020f */
[----:B------:R-:W-:Y:S02]  /*09d0*/  USHF.R.S32.HI UR7, URZ, 0x1f, UR13 ;  /* 0x0000001f3f077899 */ /* 0x000fe4000801140d */
[----:B------:R-:W-:Y:S02]  /*09e0*/  UIADD3 UR19, UR19, UR15, URZ ;  /* 0x0000000f13137290 */ /* 0x000fe4000fffe03f */
[----:B------:R-:W-:Y:S02]  /*09f0*/  ULDC.64 UR4, c[0x0][0x180] ;  /* 0x0000600000047ab9 */ /* 0x000fe40000000a00 */
[----:B------:R-:W-:Y:S02]  /*0a00*/  UIMAD UR7, UR7, UR4, URZ ;  /* 0x00000004070772a4 */ /* 0x000fe4000f8e023f */
[----:B------:R-:W-:Y:S02]  /*0a10*/  UIMAD.WIDE.U32 UR18, UR13, UR4, UR18 ;  /* 0x000000040d1272a5 */ /* 0x000fe4000f8e0012 */
[----:B------:R-:W-:-:S04]  /*0a20*/  UIMAD UR5, UR13, UR5, UR7 ;  /* 0x000000050d0572a4 */ /* 0x000fc8000f8e0207 */
[----:B------:R-:W-:Y:S02]  /*0a30*/  UIADD3 UR15, UR19, UR5, URZ ;  /* 0x00000005130f7290 */ /* 0x000fe4000fffe03f */
[----:B------:R-:W-:Y:S02]  /*0a40*/  UMOV UR16, UR18 ;  /* 0x0000001200107c82 */ /* 0x000fe40008000000 */
.L_x_158:
[----:B-1----:R-:W-:Y:S01]  /*0a50*/  IABS R4, c[0x0][0x1c8] ;  /* 0x0000720000047a13 */ /* 0x002fe20000000000 */
[----:B------:R-:W1:Y:S01]  /*0a60*/  S2R R6, SR_CTAID.Z ;  /* 0x0000000000067919 */ /* 0x000e620000002700 */
[----:B------:R-:W-:Y:S02]  /*0a70*/  ULDC UR4, c[0x0][0x1c8] ;  /* 0x0000720000047ab9 */ /* 0x000fe40000000800 */
[----:B------:R-:W2:Y:S01]  /*0a80*/  I2F.RP R2, R4 ;  /* 0x0000000400027306 */ /* 0x000ea20000209400 */
[----:B------:R-:W-:Y:S02]  /*0a90*/  ULOP3.LUT UR4, UR12, UR4, URZ, 0x3c, !UPT ;  /* 0x000000040c047292 */ /* 0x000fe4000f8e3c3f */
[----:B------:R-:W-:Y:S02]  /*0aa0*/  @UP0 UIADD3 UR17, UR14, UR17, URZ ;  /* 0x000000110e110290 */ /* 0x000fe4000fffe03f */
[----:B------:R-:W-:-:S02]  /*0ab0*/  USHF.R.S32.HI UR7, URZ, 0x1f, UR12 ;  /* 0x0000001f3f077899 */ /* 0x000fc4000801140c */
        /* <DEDUP_REMOVED lines=20> */
[----:B------:R-:W-:-:S13]  /*0c00*/  ISETP.GE.U32.AND P3, PT, R2, R4, PT ;  /* 0x000000040200720c */ /* 0x000fda0003f66070 */
[----:B------:R-:W-:-:S05]  /*0c10*/  @P3 IADD3 R0, R0, 0x1, RZ ;  /* 0x0000000100003810 */ /* 0x000fca0007ffe0ff */
[----:B------:R-:W-:-:S05]  /*0c20*/  IMAD.MOV.U32 R12, RZ, RZ, R0 ;  /* 0x000000ffff0c7224 */ /* 0x000fca00078e0000 */
[----:B------:R-:W-:Y:S02]  /*0c30*/  @!P1 IADD3 R12, -R12, RZ, RZ ;  /* 0x000000ff0c0c9210 */ /* 0x000fe40007ffe1ff */
        /* <DEDUP_REMOVED lines=14> */
.L_x_159:
[CC--:B------:R-:W-:Y:S01]  /*0d20*/  LEA.HI R4, R21.reuse, R24.reuse, RZ, 0x2 ;  /* 0x0000001815047211 */ /* 0x0c0fe200078f10ff */
[----:B------:R-:W1:Y:S01]  /*0d30*/  S2R R25, SR_CTAID.X ;  /* 0x0000000000197919 */ /* 0x000e620000002500 */
[----:B------:R-:W-:Y:S01]  /*0d40*/  LEA.HI R23, R21, R24, RZ, 0x3 ;  /* 0x0000001815177211 */ /* 0x000fe200078f18ff */
[----:B------:R-:W-:Y:S01]  /*0d50*/  UIADD3 UR18, -UR9, UR10, URZ ;  /* 0x0000000a09127290 */ /* 0x000fe2000fffe13f */
[----:B------:R-:W-:Y:S01]  /*0d60*/  LOP3.LUT R0, R4, 0xfffffffc, RZ, 0xc0, !PT ;  /* 0xfffffffc04007812 */ /* 0x000fe200078ec0ff */
[----:B------:R-:W2:Y:S01]  /*0d70*/  S2R R8, SR_CTAID.Z ;  /* 0x0000000000087919 */ /* 0x000ea20000002700 */
[----:B------:R-:W-:Y:S01]  /*0d80*/  SHF.R.S32.HI R22, RZ, 0x3, R23 ;  /* 0x00000003ff167819 */ /* 0x000fe20000011417 */
[----:B------:R-:W-:Y:S01]  /*0d90*/  ULDC.64 UR4, c[0x0][0x1a8] ;  /* 0x00006a0000047ab9 */ /* 0x000fe20000000a00 */
[----:B------:R-:W-:Y:S01]  /*0da0*/  SHF.R.S32.HI R2, RZ, 0x2, R4 ;  /* 0x00000002ff027819 */ /* 0x000fe20000011404 */
[----:B------:R-:W-:Y:S01]  /*0db0*/  IMAD.IADD R3, R24, 0x1, -R0 ;  /* 0x0000000118037824 */ /* 0x000fe200078e0a00 */
[----:B------:R-:W-:Y:S01]  /*0dc0*/  SHF.R.S32.HI R18, RZ, 0x5, R5 ;  /* 0x00000005ff127819 */ /* 0x000fe20000011405 */
[----:B------:R-:W-:Y:S01]  /*0dd0*/  IMAD.SHL.U32 R0, R22, 0x40, RZ ;  /* 0x0000004016007824 */ /* 0x000fe200078e00ff */
[----:B------:R-:W-:Y:S01]  /*0de0*/  UIMAD UR4, UR7, UR4, URZ ;  /* 0x00000004070472a4 */ /* 0x000fe2000f8e023f */
[----:B------:R-:W-:Y:S01]  /*0df0*/  IMAD.SHL.U32 R230, R3, 0x8, RZ ;  /* 0x0000000803e67824 */ /* 0x000fe200078e00ff */
[----:B------:R-:W-:Y:S01]  /*0e00*/  LEA.HI R3, R4, R2, RZ, 0x1 ;  /* 0x0000000204037211 */ /* 0x000fe200078f08ff */
[----:B------:R-:W-:Y:S01]  /*0e10*/  BSSY B0, `(.L_x_160) ;  /* 0x0000027000007945 */ /* 0x000fe20003800000 */
[----:B------:R-:W-:Y:S01]  /*0e20*/  LOP3.LUT R0, R0, 0xc0, RZ, 0xc0, !PT ;  /* 0x000000c000007812 */ /* 0x000fe200078ec0ff */
[----:B------:R-:W-:Y:S01]  /*0e30*/  UIMAD UR4, UR12, UR5, UR4 ;  /* 0x000000050c0472a4 */ /* 0x000fe2000f8e0204 */
[----:B------:R-:W-:-:S02]  /*0e40*/  LOP3.LUT R3, R3, 0x7fffffe, RZ, 0xc0, !PT ;  /* 0x07fffffe03037812 */ /* 0x000fc400078ec0ff */
[----:B------:R-:W-:Y:S02]  /*0e50*/  LOP3.LUT R4, R0, 0x18, R230, 0xf8, !PT ;  /* 0x0000001800047812 */ /* 0x000fe400078ef8e6 */
[----:B------:R-:W-:Y:S01]  /*0e60*/  SHF.R.U32.HI R0, RZ, 0x3, R0 ;  /* 0x00000003ff007819 */ /* 0x000fe20000011600 */
[----:B------:R-:W-:Y:S01]  /*0e70*/  IMAD.IADD R3, R2, 0x1, -R3 ;  /* 0x0000000102037824 */ /* 0x000fe200078e0a03 */
[----:B------:R-:W-:Y:S02]  /*0e80*/  SHF.R.S32.HI R231, RZ, 0x1f, R230 ;  /* 0x0000001fffe77819 */ /* 0x000fe400000114e6 */
[----:B------:R-:W-:Y:S01]  /*0e90*/  LOP3.LUT R0, R4, R0, RZ, 0x3c, !PT ;  /* 0x0000000004007212 */ /* 0x000fe200078e3cff */
[----:B------:R-:W-:Y:S01]  /*0ea0*/  IMAD R3, R18, 0x8, R3 ;  /* 0x0000000812037824 */ /* 0x000fe200078e0203 */
[----:B------:R-:W-:Y:S01]  /*0eb0*/  IADD3 R6, P0, R230, UR6, RZ ;  /* 0x00000006e6067c10 */ /* 0x000fe2000ff1e0ff */
[----:B------:R3:W-:Y:S01]  /*0ec0*/  STL.64 [R1+0x30], R230 ;  /* 0x000030e601007387 */ /* 0x0007e20000100a00 */
[----:B------:R-:W-:Y:S01]  /*0ed0*/  SHF.R.S32.HI R15, RZ, 0x1f, R12 ;  /* 0x0000001fff0f7819 */ /* 0x000fe2000001140c */
[----:B------:R-:W-:Y:S01]  /*0ee0*/  IMAD.U32 R0, R3, 0x20, R0 ;  /* 0x0000002003007824 */ /* 0x000fe200078e0000 */
[----:B------:R-:W-:-:S02]  /*0ef0*/  SHF.R.S32.HI R3, RZ, 0x1f, R2 ;  /* 0x0000001fff037819 */ /* 0x000fc40000011402 */
[----:B------:R-:W-:Y:S01]  /*0f00*/  IADD3.X R7, R231, UR11, RZ, P0, !PT ;  /* 0x0000000be7077c10 */ /* 0x000fe200087fe4ff */
[----:B------:R-:W-:Y:S01]  /*0f10*/  IMAD.SHL.U32 R217, R0, 0x2, RZ ;  /* 0x0000000200d97824 */ /* 0x000fe200078e00ff */
[----:B------:R-:W-:Y:S01]  /*0f20*/  ISETP.GE.AND P0, PT, R2, UR18, PT ;  /* 0x0000001202007c0c */ /* 0x000fe2000bf06270 */
[----:B-1----:R-:W-:-:S04]  /*0f30*/  IMAD.WIDE R26, R25, 0x80, R2 ;  /* 0x00000080191a7825 */ /* 0x002fc800078e0202 */
[----:B--2---:R-:W-:Y:S01]  /*0f40*/  IMAD.WIDE.U32 R6, R8, c[0x0][0x1a8], R6 ;  /* 0x00006a0008067a25 */ /* 0x004fe200078e0006 */
[----:B------:R3:W-:Y:S04]  /*0f50*/  STL.64 [R1+0x48], R26 ;  /* 0x0000481a01007387 */ /* 0x0007e80000100a00 */
[----:B------:R-:W-:-:S03]  /*0f60*/  IADD3 R5, R7, UR4, RZ ;  /* 0x0000000407057c10 */ /* 0x000fc6000fffe0ff */
        /* <DEDUP_REMOVED lines=17> */
.L_x_161:
[----:B------:R-:W-:Y:S05]  /*1080*/  BSYNC B0 ;  /* 0x0000000000007941 */ /* 0x000fea0003800000 */
.L_x_160:
[----:B------:R-:W-:Y:S01]  /*1090*/  IADD3 R20, R2, 0x20, RZ ;  /* 0x0000002002147810 */ /* 0x000fe20007ffe0ff */
[----:B------:R-:W-:Y:S03]  /*10a0*/  BSSY B0, `(.L_x_162) ;  /* 0x0000014000007945 */ /* 0x000fe60003800000 */
[----:B------:R-:W-:-:S13]  /*10b0*/  ISETP.GE.AND P0, PT, R20, UR18, PT ;  /* 0x0000001214007c0c */ /* 0x000fda000bf06270 */
        /* <DEDUP_REMOVED lines=18> */
.L_x_163:
[----:B------:R-:W-:Y:S05]  /*11e0*/  BSYNC B0 ;  /* 0x0000000000007941 */ /* 0x000fea0003800000 */
.L_x_162:
        /* <DEDUP_REMOVED lines=21> */
.L_x_165:
[----:B------:R-:W-:Y:S05]  /*1340*/  BSYNC B0 ;  /* 0x0000000000007941 */ /* 0x000fea0003800000 */
.L_x_164:
[----:B------:R-:W-:Y:S01]  /*1350*/  IADD3 R17, R2, 0x60, RZ ;  /* 0x0000006002117810 */ /* 0x000fe20007ffe0ff */
        /* <DEDUP_REMOVED lines=10> */
[----:B------:R-:W-:-:S04]  /*1400*/  IADD3 R0, P0, R26, 0x60, RZ ;  /* 0x000000601a007810 */ /* 0x000fc80007f1e0ff */
[----:B------:R-:W-:-:S05]  /*1410*/  IADD3.X R4, RZ, R27, RZ, P0, !PT ;  /* 0x0000001bff047210 */ /* 0x000fca00007fe4ff */
[----:B------:R-:W-:Y:S01]  /*1420*/  IMAD R8, R4, c[0x0][0x190], RZ ;  /* 0x0000640004087a24 */ /* 0x000fe200078e02ff */
[----:B------:R-:W-:-:S05]  /*1430*/  MOV R4, R6 ;  /* 0x0000000600047202 */ /* 0x000fca0000000f00 */
        /* <DEDUP_REMOVED lines=9> */
.L_x_167:
[----:B------:R-:W-:Y:S05]  /*14d0*/  BSYNC B0 ;  /* 0x0000000000007941 */ /* 0x000fea0003800000 */
.L_x_166:
[----:B------:R-:W-:Y:S01]  /*14e0*/  IMAD R8, R3, c[0x0][0x198], RZ ;  /* 0x0000660003087a24 */ /* 0x000fe200078e02ff */
[----:B------:R-:W-:Y:S01]  /*14f0*/  LEA.HI R21, R21, R24, RZ, 0x4 ;  /* 0x0000001815157211 */ /* 0x000fe200078f20ff */
[--C-:B------:R-:W-:Y:S01]  /*1500*/  IMAD.WIDE.U32 R6, R2, c[0x0][0x198], R230.reuse ;  /* 0x0000660002067a25 */ /* 0x100fe200078e00e6 */
[----:B------:R-:W-:Y:S01]  /*1510*/  UIADD3 UR28, UR30, -0x1, URZ ;  /* 0xffffffff1e1c7890 */ /* 0x000fe2000fffe03f */
[----:B------:R-:W-:Y:S01]  /*1520*/  BSSY B0, `(.L_x_168) ;  /* 0x0000035000007945 */ /* 0x000fe20003800000 */
[----:B------:R-:W-:Y:S01]  /*1530*/  LOP3.LUT R9, R21, 0xfffffff0, RZ, 0xc0, !PT ;  /* 0xfffffff015097812 */ /* 0x000fe200078ec0ff */
[----:B------:R-:W-:Y:S01]  /*1540*/  IMAD R0, R3, c[0x0][0x1a0], RZ ;  /* 0x0000680003007a24 */ /* 0x000fe200078e02ff */
[----:B------:R-:W-:Y:S01]  /*1550*/  IADD3 R6, P1, R6, UR16, RZ ;  /* 0x0000001006067c10 */ /* 0x000fe2000ff3e0ff */
[C---:B-1----:R-:W-:Y:S01]  /*1560*/  IMAD.WIDE.U32 R4, R2.reuse, c[0x0][0x1a0], R230 ;  /* 0x0000680002047a25 */ /* 0x042fe200078e00e6 */
[----:B------:R-:W-:Y:S02]  /*1570*/  UIMAD UR12, UR28, -0x80, UR8 ;  /* 0xffffff801c0c78a4 */ /* 0x000fe4000f8e0208 */
[----:B------:R-:W-:Y:S01]  /*1580*/  USHF.R.S32.HI UR13, URZ, 0x1f, UR28 ;  /* 0x0000001f3f0d7899 */ /* 0x000fe2000801141c */
[----:B------:R-:W-:Y:S01]  /*1590*/  IMAD R8, R2, c[0x0][0x19c], R8 ;  /* 0x0000670002087a24 */ /* 0x000fe200078e0208 */
[----:B------:R-:W-:Y:S01]  /*15a0*/  IADD3 R4, P0, R4, UR20, RZ ;  /* 0x0000001404047c10 */ /* 0x000fe2000ff1e0ff */
[----:B------:R-:W-:Y:S01]  /*15b0*/  IMAD R0, R2, c[0x0][0x1a4], R0 ;  /* 0x0000690002007a24 */ /* 0x000fe200078e0200 */
[----:B------:R-:W-:Y:S01]  /*15c0*/  UIMAD UR4, UR7, UR28, URZ ;  /* 0x0000001c070472a4 */ /* 0x000fe2000f8e023f */
[----:B--2---:R-:W-:Y:S01]  /*15d0*/  IMAD R10, R15, c[0x0][0x1b8], RZ ;  /* 0x00006e000f0a7a24 */ /* 0x004fe200078e02ff */
[----:B------:R-:W-:Y:S01]  /*15e0*/  IADD3.X R7, R7, UR15, R8, P1, !PT ;  /* 0x0000000f07077c10 */ /* 0x000fe20008ffe408 */
[----:B------:R-:W-:Y:S01]  /*15f0*/  IMAD R8, R15, c[0x0][0x1b0], RZ ;  /* 0x00006c000f087a24 */ /* 0x000fe200078e02ff */
[----:B------:R-:W-:Y:S01]  /*1600*/  IADD3.X R5, R5, UR17, R0, P0, !PT ;  /* 0x0000001105057c10 */ /* 0x000fe200087fe400 */
[----:B------:R-:W-:Y:S01]  /*1610*/  IMAD.IADD R13, R24, 0x1, -R9 ;  /* 0x00000001180d7824 */ /* 0x000fe200078e0a09 */
[----:B------:R-:W-:Y:S01]  /*1620*/  ISETP.GE.AND P0, PT, R2, UR12, PT ;  /* 0x0000000c02007c0c */ /* 0x000fe2000bf06270 */
[----:B------:R-:W-:Y:S01]  /*1630*/  IMAD.WIDE.U32 R30, R12, c[0x0][0x1b0], R6 ;  /* 0x00006c000c1e7a25 */ /* 0x000fe200078e0006 */
[----:B------:R-:W-:-:S02]  /*1640*/  UIMAD UR4, UR13, UR11, UR4 ;  /* 0x0000000b0d0472a4 */ /* 0x000fc4000f8e0204 */
[----:B------:R-:W-:Y:S01]  /*1650*/  LEA.HI R14, R13, R13, RZ, 0x1 ;  /* 0x0000000d0d0e7211 */ /* 0x000fe200078f08ff */
[C---:B------:R-:W-:Y:S01]  /*1660*/  IMAD R11, R12.reuse, c[0x0][0x1b4], R8 ;  /* 0x00006d000c0b7a24 */ /* 0x040fe200078e0208 */
[----:B------:R-:W-:Y:S01]  /*1670*/  MOV R228, R30 ;  /* 0x0000001e00e47202 */ /* 0x000fe20000000f00 */
[C---:B------:R-:W-:Y:S01]  /*1680*/  IMAD R10, R12.reuse, c[0x0][0x1bc], R10 ;  /* 0x00006f000c0a7a24 */ /* 0x040fe200078e020a */
[----:B------:R1:W-:Y:S01]  /*1690*/  STL.64 [R1+0x40], R30 ;  /* 0x0000401e01007387 */ /* 0x0003e20000100a00 */
[----:B------:R-:W-:Y:S01]  /*16a0*/  IMAD.WIDE.U32 R28, R12, c[0x0][0x1b8], R4 ;  /* 0x00006e000c1c7a25 */ /* 0x000fe200078e0004 */
[--C-:B------:R-:W-:Y:S02]  /*16b0*/  SHF.R.S32.HI R0, RZ, 0x1, R14.reuse ;  /* 0x00000001ff007819 */ /* 0x100fe4000001140e */
[----:B------:R-:W-:Y:S01]  /*16c0*/  SHF.R.S32.HI R9, RZ, 0x1f, R14 ;  /* 0x0000001fff097819 */ /* 0x000fe2000001140e */
[----:B------:R-:W-:Y:S01]  /*16d0*/  IMAD.IADD R229, R31, 0x1, R11 ;  /* 0x000000011fe57824 */ /* 0x000fe200078e020b */
[----:B------:R1:W-:Y:S01]  /*16e0*/  STL.64 [R1+0x58], R28 ;  /* 0x0000581c01007387 */ /* 0x0003e20000100a00 */
[----:B---3--:R-:W-:Y:S01]  /*16f0*/  IMAD.IADD R27, R29, 0x1, R10 ;  /* 0x000000011d1b7824 */ /* 0x008fe200078e020a */
[----:B------:R-:W-:Y:S01]  /*1700*/  LEA.HI R8, R9, R0, RZ, 0x2 ;  /* 0x0000000009087211 */ /* 0x000fe200078f10ff */
[----:B------:R-:W-:Y:S01]  /*1710*/  IMAD.U32 R6, RZ, RZ, UR28 ;  /* 0x0000001cff067e24 */ /* 0x000fe2000f8e00ff */
[----:B------:R1:W-:Y:S01]  /*1720*/  STL.64 [R1+0x38], R228 ;  /* 0x000038e401007387 */ /* 0x0003e20000100a00 */
[----:B------:R-:W-:-:S02]  /*1730*/  MOV R4, 0x10 ;  /* 0x0000001000047802 */ /* 0x000fc40000000f00 */
[----:B------:R-:W-:Y:S01]  /*1740*/  LOP3.LUT R8, R8, 0xfffffffc, RZ, 0xc0, !PT ;  /* 0xfffffffc08087812 */ /* 0x000fe200078ec0ff */
[----:B------:R1:W-:Y:S01]  /*1750*/  STL [R1+0x14], R27 ;  /* 0x0000141b01007387 */ /* 0x0003e20000100800 */
[----:B------:R-:W-:Y:S02]  /*1760*/  IMAD.WIDE.U32 R6, R6, UR11, R228 ;  /* 0x0000000b06067c25 */ /* 0x000fe4000f8e00e4 */
[----:B------:R-:W-:-:S03]  /*1770*/  IADD3 R12, R0, -R8, RZ ;  /* 0x80000008000c7210 */ /* 0x000fc60007ffe0ff */
[----:B------:R-:W-:Y:S02]  /*1780*/  IADD3 R9, R7, UR4, RZ ;  /* 0x0000000407097c10 */ /* 0x000fe4000fffe0ff */
[----:B------:R-:W-:-:S04]  /*1790*/  LOP3.LUT P1, RZ, R12, 0x2, RZ, 0xc0, !PT ;  /* 0x000000020cff7812 */ /* 0x000fc8000782c0ff */
[----:B------:R-:W-:Y:S01]  /*17a0*/  SEL R4, R4, 0xfffffff0, !P1 ;  /* 0xfffffff004047807 */ /* 0x000fe20004800000 */
        /* <DEDUP_REMOVED lines=12> */
.L_x_169:
[----:B------:R-:W-:Y:S05]  /*1870*/  BSYNC B0 ;  /* 0x0000000000007941 */ /* 0x000fea0003800000 */
.L_x_168:
        /* <DEDUP_REMOVED lines=10> */
[----:B------:R-:W-:-:S04]  /*1920*/  IADD3 R0, P0, R6, UR20, RZ ;  /* 0x0000001406007c10 */ /* 0x000fc8000ff1e0ff */
[----:B------:R-:W-:Y:S02]  /*1930*/  IADD3.X R5, R9, UR19, RZ, P0, !PT ;  /* 0x0000001309057c10 */ /* 0x000fe400087fe4ff */
[----:B---3--:R-:W-:-:S04]  /*1940*/  LEA R10, P0, R0, c[0x0][0x168], 0x1 ;  /* 0x00005a00000a7a11 */ /* 0x008fc800078008ff */
[----:B------:R-:W-:-:S05]  /*1950*/  LEA.HI.X R11, R0, c[0x0][0x16c], R5, 0x1, P0 ;  /* 0x00005b00000b7a11 */ /* 0x000fca00000f0c05 */
[----:B------:R-:W-:Y:S01]  /*1960*/  @!PT LDS RZ, [RZ] ;  /* 0x00000000fffff984 */ /* 0x000fe20000000800 */
[----:B------:R-:W-:Y:S01]  /*1970*/  @!PT LDS RZ, [RZ] ;  /* 0x00000000fffff984 */ /* 0x000fe20000000800 */
[----:B------:R-:W-:Y:S01]  /*1980*/  @!PT LDS RZ, [RZ] ;  /* 0x00000000fffff984 */ /* 0x000fe20000000800 */
[----:B------:R3:W-:Y:S04]  /*1990*/  LDGSTS.E.BYPASS.LTC128B.128 [R217+0x2800], [R10.64] ;  /* 0x028000000ad97fae */ /* 0x0007e8000b901d5a */
.L_x_171:
[----:B------:R-:W-:Y:S05]  /*19a0*/  BSYNC B0 ;  /* 0x0000000000007941 */ /* 0x000fea0003800000 */
.L_x_170:
[----:B------:R-:W-:Y:S01]  /*19b0*/  ISETP.GE.AND P0, PT, R19, UR12, PT ;  /* 0x0000000c13007c0c */ /* 0x000fe2000bf06270 */
[----:B------:R-:W-:-:S12]  /*19c0*/  BSSY B0, `(.L_x_172) ;  /* 0x0000010000007945 */ /* 0x000fd80003800000 */
[----:B------:R-:W-:Y:S05]  /*19d0*/  @P0 BRA `(.L_x_173) ;  /* 0x000000e000000947 */ /* 0x000fea0003800000 */
[----:B------:R-:W-:-:S13]  /*19e0*/  ISETP.GE.AND P0, PT, R230, c[0x0][0x220], PT ;  /* 0x00008800e6007a0c */ /* 0x000fda0003f06270 */
[----:B------:R1:W-:Y:S01]  /*19f0*/  @P0 STS.128 [R217+0x3000], RZ ;  /* 0x003000ffd9000388 */ /* 0x0003e20000000c00 */
[----:B------:R-:W-:Y:S05]  /*1a00*/  @P0 BRA `(.L_x_173) ;  /* 0x000000b000000947 */ /* 0x000fea0003800000 */
[----:B------:R-:W-:Y:S02]  /*1a10*/  IMAD.U32 R0, RZ, RZ, UR6 ;  /* 0x00000006ff007e24 */ /* 0x000fe4000f8e00ff */
[----:B---3--:R-:W-:Y:S02]  /*1a20*/  IMAD.MOV.U32 R10, RZ, RZ, c[0x0][0x19c] ;  /* 0x00006700ff0a7624 */ /* 0x008fe400078e00ff */
        /* <DEDUP_REMOVED lines=9> */
.L_x_173:
[----:B------:R-:W-:Y:S05]  /*1ac0*/  BSYNC B0 ;  /* 0x0000000000007941 */ /* 0x000fea0003800000 */
.L_x_172:
[----:B------:R-:W-:Y:S01]  /*1ad0*/  ISETP.GE.AND P0, PT, R17, UR12, PT ;  /* 0x0000000c11007c0c */ /* 0x000fe2000bf06270 */
[----:B------:R-:W-:Y:S01]  /*1ae0*/  ULDC.64 UR4, c[0x0][0x1a0] ;  /* 0x0000680000047ab9 */ /* 0x000fe20000000a00 */
[----:B------:R-:W-:Y:S01]  /*1af0*/  BSSY B0, `(.L_x_174) ;  /* 0x0000013000007945 */ /* 0x000fe20003800000 */
[----:B------:R-:W-:Y:S02]  /*1b00*/  USHF.L.U64.HI UR21, UR4, UR21, UR5 ;  /* 0x0000001504157299 */ /* 0x000fe40008010205 */
[----:B------:R-:W-:-:S08]  /*1b10*/  USHF.L.U32 UR22, UR4, 0x7, URZ ;  /* 0x0000000704167899 */ /* 0x000fd0000800063f */
        /* <DEDUP_REMOVED lines=16> */
.L_x_175:
[----:B------:R-:W-:Y:S05]  /*1c20*/  BSYNC B0 ;  /* 0x0000000000007941 */ /* 0x000fea0003800000 */
.L_x_174:
[----:B------:R-:W0:Y:S01]  /*1c30*/  LDGDEPBAR ;  /* 0x00000000000079af */ /* 0x000e220000000000 */
[----:B------:R-:W-:Y:S01]  /*1c40*/  ISETP.GE.AND P0, PT, R2, UR12, PT ;  /* 0x0000000c02007c0c */ /* 0x000fe2000bf06270 */
[----:B-1----:R-:W-:Y:S01]  /*1c50*/  IMAD.U32 R6, RZ, RZ, UR10 ;  /* 0x0000000aff067e24 */ /* 0x002fe2000f8e00ff */
[----:B------:R-:W-:Y:S01]  /*1c60*/  LOP3.LUT R0, R14, 0x7fffffe, RZ, 0xc0, !PT ;  /* 0x07fffffe0e007812 */ /* 0x000fe200078ec0ff */
[----:B------:R-:W-:Y:S01]  /*1c70*/  IMAD R206, R25, 0x8, R18 ;  /* 0x0000000819ce7824 */ /* 0x000fe200078e0212 */
[----:B------:R-:W-:Y:S01]  /*1c80*/  LOP3.LUT R2, R23, 0xfffffff8, RZ, 0xc0, !PT ;  /* 0xfffffff817027812 */ /* 0x000fe200078ec0ff */
[----:B------:R-:W-:Y:S01]  /*1c90*/  IMAD.MOV.U32 R26, RZ, RZ, R28 ;  /* 0x000000ffff1a7224 */ /* 0x000fe200078e001c */
[----:B------:R-:W-:Y:S01]  /*1ca0*/  SHF.R.S32.HI R3, RZ, 0x1f, R16 ;  /* 0x0000001fff037819 */ /* 0x000fe20000011410 */
[----:B------:R-:W-:Y:S01]  /*1cb0*/  IMAD.IADD R9, R13, 0x1, -R0 ;  /* 0x000000010d097824 */ /* 0x000fe200078e0a00 */
[----:B---3--:R-:W-:Y:S01]  /*1cc0*/  SHF.R.S32.HI R10, RZ, 0x4, R21 ;  /* 0x00000004ff0a7819 */ /* 0x008fe20000011415 */
[C---:B------:R-:W-:Y:S01]  /*1cd0*/  IMAD.IADD R0, R24.reuse, 0x1, -R2 ;  /* 0x0000000118007824 */ /* 0x040fe200078e0a02 */
[----:B------:R-:W-:Y:S01]  /*1ce0*/  SHF.R.S32.HI R5, RZ, 0x1f, R13 ;  /* 0x0000001fff057819 */ /* 0x000fe2000001140d */
[----:B------:R-:W-:Y:S01]  /*1cf0*/  UIMAD UR5, UR21, UR28, URZ ;  /* 0x0000001c150572a4 */ /* 0x000fe2000f8e023f */
[----:B------:R-:W-:Y:S01]  /*1d00*/  LEA.HI R2, R3, R16, RZ, 0x2 ;  /* 0x0000001003027211 */ /* 0x000fe200078f10ff */
[----:B------:R-:W-:Y:S01]  /*1d10*/  IMAD.SHL.U32 R24, R24, 0x2, RZ ;  /* 0x0000000218187824 */ /* 0x000fe200078e00ff */
[----:B------:R-:W-:Y:S01]  /*1d20*/  LEA.HI R8, R5, R13, RZ, 0x3 ;  /* 0x0000000d05087211 */ /* 0x000fe200078f18ff */
[----:B------:R-:W-:Y:S01]  /*1d30*/  UIMAD UR5, UR13, UR22, UR5 ;  /* 0x000000160d0572a4 */ /* 0x000fe2000f8e0205 */
[----:B------:R-:W-:Y:S01]  /*1d40*/  LEA.HI R3, R21, R10, RZ, 0x1 ;  /* 0x0000000a15037211 */ /* 0x000fe200078f08ff */
[----:B------:R-:W-:Y:S01]  /*1d50*/  UIADD3 UR17, UR32, -0x4ab325aa, URZ ;  /* 0xb54cda5620117890 */ /* 0x000fe2000fffe03f */
[----:B------:R-:W-:Y:S01]  /*1d60*/  LEA.HI R5, R0, R0, RZ, 0x1 ;  /* 0x0000000000057211 */ /* 0x000fe200078f08ff */
[----:B------:R-:W-:Y:S01]  /*1d70*/  UIADD3 UR16, UR33, 0x646e171e, URZ ;  /* 0x646e171e21107890 */ /* 0x000fe2000fffe03f */
[----:B------:R-:W-:Y:S01]  /*1d80*/  SHF.R.S32.HI R11, RZ, 0x2, R2 ;  /* 0x00000002ff0b7819 */ /* 0x000fe20000011402 */
[----:B------:R-:W-:Y:S01]  /*1d90*/  BSSY B0, `(.L_x_176) ;  /* 0x0000037000007945 */ /* 0x000fe20003800000 */
[----:B------:R-:W-:Y:S01]  /*1da0*/  LOP3.LUT R2, R3, 0xfffffffe, RZ, 0xc0, !PT ;  /* 0xfffffffe03027812 */ /* 0x000fe200078ec0ff */
[----:B------:R-:W-:-:S04]  /*1db0*/  DEPBAR.LE SB0, 0x0 ;  /* 0x000080000000791a */ /* 0x000fc80000000000 */
[----:B------:R-:W-:Y:S01]  /*1dc0*/  BAR.SYNC.DEFER_BLOCKING 0x0 ;  /* 0x0000000000007b1d */ /* 0x000fe20000010000 */
[----:B------:R-:W-:Y:S01]  /*1dd0*/  LOP3.LUT R3, R5, 0x7fffffe, RZ, 0xc0, !PT ;  /* 0x07fffffe05037812 */ /* 0x000fe200078ec0ff */
[----:B------:R-:W-:Y:S01]  /*1de0*/  IMAD.IADD R2, R10, 0x1, -R2 ;  /* 0x000000010a027824 */ /* 0x000fe200078e0a02 */
[----:B------:R-:W-:Y:S02]  /*1df0*/  LEA R7, R18, UR9, 0x4 ;  /* 0x0000000912077c11 */ /* 0x000fe4000f8e20ff */
[----:B------:R-:W-:Y:S01]  /*1e00*/  SHF.R.S32.HI R16, RZ, 0x1, R5 ;  /* 0x00000001ff107819 */ /* 0x000fe20000011405 */
[----:B------:R-:W-:Y:S01]  /*1e10*/  IMAD.IADD R3, R0, 0x1, -R3 ;  /* 0x0000000100037824 */ /* 0x000fe200078e0a03 */
[----:B------:R-:W-:Y:S01]  /*1e20*/  IADD3 R7, R7, 0x1, R11 ;  /* 0x0000000107077810 */ /* 0x000fe20007ffe00b */
[----:B------:R-:W-:Y:S01]  /*1e30*/  IMAD.SHL.U32 R0, R12, 0x40, RZ ;  /* 0x000000400c007824 */ /* 0x000fe200078e00ff */
[----:B------:R1:W-:Y:S01]  /*1e40*/  STL [R1+0x64], R11 ;  /* 0x0000640b01007387 */ /* 0x0003e20000100800 */
[C---:B------:R-:W-:Y:S01]  /*1e50*/  IMAD R10, R2.reuse, 0x8, R3 ;  /* 0x00000008020a7824 */ /* 0x040fe200078e0203 */
[----:B------:R-:W-:Y:S01]  /*1e60*/  IADD3 R48, R7, UR8, -R6 ;  /* 0x0000000807307c10 */ /* 0x000fe2000fffe806 */
[----:B------:R-:W-:Y:S01]  /*1e70*/  IMAD.SHL.U32 R2, R2, 0x8, RZ ;  /* 0x0000000802027824 */ /* 0x000fe200078e00ff */
[----:B------:R-:W-:Y:S01]  /*1e80*/  LOP3.LUT R0, R0, 0xc0, RZ, 0xc0, !PT ;  /* 0x000000c000007812 */ /* 0x000fe200078ec0ff */
[----:B------:R1:W-:Y:S01]  /*1e90*/  STL [R1], R206 ;  /* 0x000000ce01007387 */ /* 0x0003e20000100800 */
[----:B------:R-:W-:Y:S01]  /*1ea0*/  IMAD.SHL.U32 R3, R8, 0x20, RZ ;  /* 0x0000002008037824 */ /* 0x000fe200078e00ff */
[----:B------:R-:W-:Y:S01]  /*1eb0*/  LOP3.LUT R49, R24, 0x6, RZ, 0xc0, !PT ;  /* 0x0000000618317812 */ /* 0x000fe200078ec0ff */
[----:B------:R-:W-:Y:S01]  /*1ec0*/  IMAD.SHL.U32 R7, R22, 0x8, RZ ;  /* 0x0000000816077824 */ /* 0x000fe200078e00ff */
[----:B------:R-:W-:Y:S01]  /*1ed0*/  LOP3.LUT R6, R0, 0x8, R2, 0xf8, !PT ;  /* 0x0000000800067812 */ /* 0x000fe200078ef802 */
[----:B------:R1:W-:Y:S01]  /*1ee0*/  STL.64 [R1+0x10], R26 ;  /* 0x0000101a01007387 */ /* 0x0003e20000100a00 */
[----:B------:R-:W-:Y:S01]  /*1ef0*/  SHF.R.U32.HI R5, RZ, 0x3, R0 ;  /* 0x00000003ff057819 */ /* 0x000fe20000011600 */
[----:B------:R-:W-:Y:S01]  /*1f00*/  IMAD.SHL.U32 R0, R16, 0x40, RZ ;  /* 0x0000004010007824 */ /* 0x000fe200078e00ff */
[----:B------:R-:W-:Y:S01]  /*1f10*/  LOP3.LUT R2, R3, 0xffffff00, RZ, 0xc0, !PT ;  /* 0xffffff0003027812 */ /* 0x000fe200078ec0ff */
[----:B------:R1:W-:Y:S01]  /*1f20*/  @P0 STS [R217+0x4000], RZ ;  /* 0x004000ffd9000388 */ /* 0x0003e20000000800 */
[----:B------:R-:W-:Y:S01]  /*1f30*/  LOP3.LUT R5, R6, R5, RZ, 0x3c, !PT ;  /* 0x0000000506057212 */ /* 0x000fe200078e3cff */
[----:B------:R-:W-:Y:S01]  /*1f40*/  IMAD.U32 R6, RZ, RZ, UR28 ;  /* 0x0000001cff067e24 */ /* 0x000fe2000f8e00ff */
[----:B------:R-:W-:Y:S01]  /*1f50*/  LOP3.LUT R0, R0, 0xc0, RZ, 0xc0, !PT ;  /* 0x000000c000007812 */ /* 0x000fe200078ec0ff */
[----:B------:R1:W-:Y:S01]  /*1f60*/  @P0 STS [R217+0x4004], RZ ;  /* 0x004004ffd9000388 */ /* 0x0003e20000000800 */
[--C-:B------:R-:W-:Y:S01]  /*1f70*/  IMAD R3, R18, 0x200, R2.reuse ;  /* 0x0000020012037824 */ /* 0x100fe200078e0202 */
[----:B------:R-:W-:Y:S01]  /*1f80*/  IADD3 R48, R48, c[0x0][0x2e8], RZ ;  /* 0x0000ba0030307a10 */ /* 0x000fe20007ffe0ff */
[----:B------:R-:W-:Y:S01]  /*1f90*/  IMAD R8, R9, 0x20, R2 ;  /* 0x0000002009087824 */ /* 0x000fe200078e0202 */
[----:B------:R1:W-:Y:S01]  /*1fa0*/  @P0 STS.64 [R217+0x4008], RZ ;  /* 0x004008ffd9000388 */ /* 0x0003e20000000a00 */
[----:B------:R-:W-:Y:S01]  /*1fb0*/  LOP3.LUT R2, R0, 0x8, R7, 0xf8, !PT ;  /* 0x0000000800027812 */ /* 0x000fe200078ef807 */
[----:B------:R-:W-:Y:S01]  /*1fc0*/  IMAD.WIDE.U32 R6, R6, UR22, R26 ;  /* 0x0000001606067c25 */ /* 0x000fe2000f8e001a */
[----:B------:R-:W-:-:S03]  /*1fd0*/  SHF.R.U32.HI R0, RZ, 0x3, R0 ;  /* 0x00000003ff007819 */ /* 0x000fc60000011600 */
[----:B------:R-:W-:Y:S01]  /*1fe0*/  IMAD R3, R9, 0x20, R3 ;  /* 0x0000002009037824 */ /* 0x000fe200078e0203 */
[----:B------:R-:W-:Y:S02]  /*1ff0*/  LOP3.LUT R0, R2, R0, RZ, 0x3c, !PT ;  /* 0x0000000002007212 */ /* 0x000fe400078e3cff */
[----:B------:R-:W-:Y:S01]  /*2000*/  IADD3 R9, R7, UR5, RZ ;  /* 0x0000000507097c10 */ /* 0x000fe2000fffe0ff */
[C---:B------:R-:W-:Y:S02]  /*2010*/  IMAD.IADD R2, R5.reuse, 0x1, R3 ;  /* 0x0000000105027824 */ /* 0x040fe400078e0203 */
[----:B------:R-:W-:Y:S02]  /*2020*/  IMAD.IADD R5, R5, 0x1, R8 ;  /* 0x0000000105057824 */ /* 0x000fe400078e0208 */
[----:B------:R-:W-:Y:S01]  /*2030*/  IMAD.U32 R0, R10, 0x20, R0 ;  /* 0x000000200a007824 */ /* 0x000fe200078e0000 */
[----:B------:R-:W-:Y:S05]  /*2040*/  @P0 BRA `(.L_x_177) ;  /* 0x000000b000000947 */ /* 0x000fea0003800000 */
[----:B------:R-:W-:-:S13]  /*2050*/  ISETP.GE.AND P0, PT, R230, c[0x0][0x220], PT ;  /* 0x00008800e6007a0c */ /* 0x000fda0003f06270 */
[----:B------:R3:W-:Y:S04]  /*2060*/  @P0 STS [R217+0x4000], RZ ;  /* 0x004000ffd9000388 */ /* 0x0007e80000000800 */
[----:B------:R3:W-:Y:S04]  /*2070*/  @P0 STS [R217+0x4004], RZ ;  /* 0x004004ffd9000388 */ /* 0x0007e80000000800 */
[----:B------:R3:W-:Y:S01]  /*2080*/  @P0 STS.64 [R217+0x4008], RZ ;  /* 0x004008ffd9000388 */ /* 0x0007e20000000a00 */
[----:B------:R-:W-:Y:S05]  /*2090*/  @P0 BRA `(.L_x_177) ;  /* 0x0000006000000947 */ /* 0x000fea0003800000 */
[----:B------:R-:W-:-:S04]  /*20a0*/  LEA R10, P0, R6, c[0x0][0x170], 0x1 ;  /* 0x00005c00060a7a11 */ /* 0x000fc800078008ff */
[----:B-1----:R-:W-:-:S05]  /*20b0*/  LEA.HI.X R11, R6, c[0x0][0x174], R9, 0x1, P0 ;  /* 0x00005d00060b7a11 */ /* 0x002fca00000f0c09 */
[----:B------:R-:W-:Y:S01]  /*20c0*/  @!PT LDS RZ, [RZ] ;  /* 0x00000000fffff984 */ /* 0x000fe20000000800 */
[----:B------:R-:W-:Y:S01]  /*20d0*/  @!PT LDS RZ, [RZ] ;  /* 0x00000000fffff984 */ /* 0x000fe20000000800 */
[----:B------:R-:W-:Y:S01]  /*20e0*/  @!PT LDS RZ, [RZ] ;  /* 0x00000000fffff984 */ /* 0x000fe20000000800 */
[----:B------:R1:W-:Y:S04]  /*20f0*/  LDGSTS.E.BYPASS.LTC128B.128 [R217+0x4000], [R10.64] ;  /* 0x040000000ad97fae */ /* 0x0003e8000b901d5a */
.L_x_177:
[----:B------:R-:W-:Y:S05]  /*2100*/  BSYNC B0 ;  /* 0x0000000000007941 */ /* 0x000fea0003800000 */
.L_x_176:
        /* <DEDUP_REMOVED lines=11> */
[----:B-1----:R-:W-:Y:S02]  /*21c0*/  IADD3.X R11, R9, UR23, RZ, P0, !PT ;  /* 0x00000017090b7c10 */ /* 0x002fe400087fe4ff */
[----:B------:R-:W-:-:S04]  /*21d0*/  LEA R10, P0, R3, c[0x0][0x170], 0x1 ;  /* 0x00005c00030a7a11 */ /* 0x000fc800078008ff */
[----:B------:R-:W-:-:S05]  /*21e0*/  LEA.HI.X R11, R3, c[0x0][0x174], R11, 0x1, P0 ;  /* 0x00005d00030b7a11 */ /* 0x000fca00000f0c0b */
[----:B------:R-:W-:Y:S01]  /*21f0*/  @!PT LDS RZ, [RZ] ;  /* 0x00000000fffff984 */ /* 0x000fe20000000800 */
[----:B------:R-:W-:Y:S01]  /*2200*/  @!PT LDS RZ, [RZ] ;  /* 0x00000000fffff984 */ /* 0x000fe20000000800 */
[----:B------:R-:W-:Y:S01]  /*2210*/  @!PT LDS RZ, [RZ] ;  /* 0x00000000fffff984 */ /* 0x000fe20000000800 */
[----:B------:R1:W-:Y:S04]  /*2220*/  LDGSTS.E.BYPASS.LTC128B.128 [R217+0x4800], [R10.64] ;  /* 0x048000000ad97fae */ /* 0x0003e8000b901d5a */
.L_x_179:
[----:B------:R-:W-:Y:S05]  /*2230*/  BSYNC B0 ;  /* 0x0000000000007941 */ /* 0x000fea0003800000 */
.L_x_178:
        /* <DEDUP_REMOVED lines=8> */
[----:B-1----:R-:W-:Y:S02]  /*22c0*/  IMAD.MOV.U32 R10, RZ, RZ, c[0x0][0x1a4] ;  /* 0x00006900ff0a7624 */ /* 0x002fe400078e00ff */
        /* <DEDUP_REMOVED lines=9> */
.L_x_181:
[----:B------:R-:W-:Y:S05]  /*2360*/  BSYNC B0 ;  /* 0x0000000000007941 */ /* 0x000fea0003800000 */
.L_x_180:
        /* <DEDUP_REMOVED lines=19> */
.L_x_183:
[----:B------:R-:W-:Y:S05]  /*24a0*/  BSYNC B0 ;  /* 0x0000000000007941 */ /* 0x000fea0003800000 */
.L_x_182:
[----:B------:R-:W-:Y:S01]  /*24b0*/  IMAD.SHL.U32 R207, R2, 0x2, RZ ;  /* 0x0000000202cf7824 */ /* 0x000fe200078e00ff */
[----:B------:R-:W-:Y:S01]  /*24c0*/  LOP3.LUT P0, RZ, R16, 0x2, RZ, 0xc0, !PT ;  /* 0x0000000210ff7812 */ /* 0x000fe2000780c0ff */
[----:B------:R-:W-:Y:S01]  /*24d0*/  IMAD.SHL.U32 R204, R0, 0x2, RZ ;  /* 0x0000000200cc7824 */ /* 0x000fe200078e00ff */
[----:B------:R-:W-:Y:S01]  /*24e0*/  IADD3 R2, R48, 0x8, RZ ;  /* 0x0000000830027810 */ /* 0x000fe20007ffe0ff */
[----:B------:R-:W-:Y:S01]  /*24f0*/  IMAD R208, R4, 0x2, R207 ;  /* 0x0000000204d07824 */ /* 0x000fe200078e02cf */
[----:B------:R-:W-:Y:S01]  /*2500*/  LDSM.16.M88.4 R12, [R207] ;  /* 0x00000000cf0c783b */ /* 0x000fe20000000200 */
[----:B-1----:R-:W-:Y:S01]  /*2510*/  IMNMX R6, R48, UR8, PT ;  /* 0x0000000830067c17 */ /* 0x002fe2000b800200 */
[----:B------:R-:W-:Y:S01]  /*2520*/  UISETP.GE.AND UP0, UPT, UR30, 0x2, UPT ;  /* 0x000000021e00788c */ /* 0x000fe2000bf06270 */
[C---:B------:R-:W-:Y:S01]  /*2530*/  IADD3 R0, R204.reuse, 0x2000, RZ ;  /* 0x00002000cc007810 */ /* 0x040fe20007ffe0ff */
[----:B------:R-:W1:Y:S01]  /*2540*/  LDSM.16.M88.4 R24, [R204+0x2000] ;  /* 0x00200000cc18783b */ /* 0x000e620000000200 */
[----:B------:R-:W-:-:S02]  /*2550*/  IADD3 R209, R204, 0x2020, RZ ;  /* 0x00002020ccd17810 */ /* 0x000fc40007ffe0ff */
[----:B------:R-:W-:Y:S01]  /*2560*/  IMNMX R7, R2, UR8, PT ;  /* 0x0000000802077c17 */ /* 0x000fe2000b800200 */
[----:B------:R-:W5:Y:S01]  /*2570*/  LDSM.16.M88.4 R8, [R207+0x1000] ;  /* 0x00100000cf08783b */ /* 0x000f620000000200 */
[----:B------:R-:W-:Y:S01]  /*2580*/  @P0 IADD3 R209, R0, -0x20, RZ ;  /* 0xffffffe000d10810 */ /* 0x000fe20007ffe0ff */
[----:B------:R-:W-:Y:S02]  /*2590*/  IMAD.U32 R0, RZ, RZ, UR28 ;  /* 0x0000001cff007e24 */ /* 0x000fe4000f8e00ff */
[----:B------:R-:W2:Y:S01]  /*25a0*/  LDSM.16.M88.4 R56, [R204+0x2400] ;  /* 0x00240000cc38783b */ /* 0x000ea20000000200 */
[C---:B------:R-:W-:Y:S01]  /*25b0*/  IADD3 R216, R209.reuse, 0x400, RZ ;  /* 0x00000400d1d87810 */ /* 0x040fe20007ffe0ff */
[----:B------:R-:W-:Y:S01]  /*25c0*/  IMAD R0, R0, 0x80, R49 ;  /* 0x0000008000007824 */ /* 0x000fe200078e0231 */
[C---:B------:R-:W-:Y:S01]  /*25d0*/  IADD3 R215, R209.reuse, 0x800, RZ ;  /* 0x00000800d1d77810 */ /* 0x040fe20007ffe0ff */
[----:B------:R-:W3:Y:S01]  /*25e0*/  LDSM.16.M88.4 R52, [R204+0x2800] ;  /* 0x00280000cc34783b */ /* 0x000ee20000000200 */
[----:B------:R-:W-:-:S02]  /*25f0*/  IADD3 R214, R209, 0xc00, RZ ;  /* 0x00000c00d1d67810 */ /* 0x000fc40007ffe0ff */
[C---:B------:R-:W-:Y:S01]  /*2600*/  IADD3 R2, R0.reuse, 0x8, RZ ;  /* 0x0000000800027810 */ /* 0x040fe20007ffe0ff */
[----:B------:R-:W4:Y:S01]  /*2610*/  LDSM.16.M88.4 R32, [R204+0x3800] ;  /* 0x00380000cc20783b */ /* 0x000f220000000200 */
[----:B------:R-:W-:Y:S02]  /*2620*/  IADD3 R3, R0, 0x1, RZ ;  /* 0x0000000100037810 */ /* 0x000fe40007ffe0ff */
[----:B------:R-:W-:Y:S01]  /*2630*/  IADD3 R213, R209, 0x1000, RZ ;  /* 0x00001000d1d57810 */ /* 0x000fe20007ffe0ff */
[----:B------:R-:W2:Y:S01]  /*2640*/  LDSM.16.M88.4 R44, [R204+0x2c00] ;  /* 0x002c0000cc2c783b */ /* 0x000ea20000000200 */
[C---:B------:R-:W-:Y:S02]  /*2650*/  ISETP.GE.AND P5, PT, R3.reuse, R6, PT ;  /* 0x000000060300720c */ /* 0x040fe40003fa6270 */
[----:B------:R-:W-:Y:S01]  /*2660*/  ISETP.GE.AND P0, PT, R3, R7, PT ;  /* 0x000000070300720c */ /* 0x000fe20003f06270 */
[----:B------:R-:W2:Y:S01]  /*2670*/  LDSM.16.M88.4 R40, [R204+0x3000] ;  /* 0x00300000cc28783b */ /* 0x000ea20000000200 */
[----:B------:R-:W-:-:S02]  /*2680*/  IADD3 R212, R209, 0x1400, RZ ;  /* 0x00001400d1d47810 */ /* 0x000fc40007ffe0ff */
[C---:B------:R-:W-:Y:S01]  /*2690*/  IADD3 R211, R209.reuse, 0x1800, RZ ;  /* 0x00001800d1d37810 */ /* 0x040fe20007ffe0ff */
[----:B------:R-:W2:Y:S01]  /*26a0*/  LDSM.16.M88.4 R36, [R204+0x3400] ;  /* 0x00340000cc24783b */ /* 0x000ea20000000200 */
[----:B------:R-:W-:-:S03]  /*26b0*/  IADD3 R210, R209, 0x1c00, RZ ;  /* 0x00001c00d1d27810 */ /* 0x000fc60007ffe0ff */
[----:B------:R-:W2:Y:S04]  /*26c0*/  LDSM.16.M88.4 R28, [R204+0x3c00] ;  /* 0x003c0000cc1c783b */ /* 0x000ea80000000200 */
[----:B------:R-:W-:Y:S04]  /*26d0*/  LDSM.16.M88.4 R20, [R208] ;  /* 0x00000000d014783b */ /* 0x000fe80000000200 */
[----:B------:R-:W3:Y:S01]  /*26e0*/  LDSM.16.M88.4 R60, [R209+0x400] ;  /* 0x00040000d13c783b */ /* 0x000ee20000000200 */
[-C--:B-1----:R-:W-:Y:S03]  /*26f0*/  HMMA.16816.F32.BF16 R168, R12, R24.reuse, RZ ;  /* 0x000000180ca8723c */ /* 0x082fe600000418ff */
[----:B------:R-:W-:Y:S04]  /*2700*/  LDSM.16.M88.4 R16, [R208+0x1000] ;  /* 0x00100000d010783b */ /* 0x000fe80000000200 */
[----:B------:R-:W1:Y:S01]  /*2710*/  LDSM.16.M88.4 R80, [R209] ;  /* 0x00000000d150783b */ /* 0x000e620000000200 */
[C---:B-----5:R-:W-:Y:S03]  /*2720*/  HMMA.16816.F32.BF16 R172, R8.reuse, R24, RZ ;  /* 0x0000001808ac723c */ /* 0x060fe600000418ff */
[----:B------:R-:W0:Y:S05]  /*2730*/  LDGDEPBAR ;  /* 0x00000000000079af */ /* 0x000e2a0000000000 */
[-C--:B------:R-:W-:Y:S08]  /*2740*/  HMMA.16816.F32.BF16 R68, R8, R26.reuse, RZ ;  /* 0x0000001a0844723c */ /* 0x080ff000000418ff */
[C---:B------:R-:W-:Y:S08]  /*2750*/  HMMA.16816.F32.BF16 R72, R12.reuse, R26, RZ ;  /* 0x0000001a0c48723c */ /* 0x040ff000000418ff */
[-C--:B--2---:R-:W-:Y:S08]  /*2760*/  HMMA.16816.F32.BF16 R24, R12, R56.reuse, RZ ;  /* 0x000000380c18723c */ /* 0x084ff000000418ff */
[C---:B------:R-:W-:Y:S08]  /*2770*/  HMMA.16816.F32.BF16 R64, R8.reuse, R56, RZ ;  /* 0x000000380840723c */ /* 0x040ff000000418ff */
[C---:B---3--:R-:W-:Y:S08]  /*2780*/  HMMA.16816.F32.BF16 R92, R8.reuse, R52, RZ ;  /* 0x00000034085c723c */ /* 0x048ff000000418ff */
[C---:B----4-:R-:W-:Y:S08]  /*2790*/  HMMA.16816.F32.BF16 R156, R8.reuse, R32, RZ ;  /* 0x00000020089c723c */ /* 0x050ff000000418ff */
        /* <DEDUP_REMOVED lines=15> */
[----:B------:R-:W-:Y:S01]  /*2890*/  HMMA.16816.F32.BF16 R160, R12, R30, RZ ;  /* 0x0000001e0ca0723c */ /* 0x000fe200000418ff */
[----:B------:R-:W2:Y:S07]  /*28a0*/  LDSM.16.M88.4 R12, [R209+0x800] ;  /* 0x00080000d10c783b */ /* 0x000eae0000000200 */
[----:B------:R-:W-:Y:S08]  /*28b0*/  HMMA.16816.F32.BF16 R32, R20, R60, R24 ;  /* 0x0000003c1420723c */ /* 0x000ff00000041818 */
[----:B-1----:R-:W-:Y:S08]  /*28c0*/  HMMA.16816.F32.BF16 R24, R16, R82, R68 ;  /* 0x000000521018723c */ /* 0x002ff00000041844 */
[C---:B------:R-:W-:Y:S08]  /*28d0*/  HMMA.16816.F32.BF16 R128, R8.reuse, R40, RZ ;  /* 0x000000280880723c */ /* 0x040ff000000418ff */
[----:B------:R-:W-:Y:S08]  /*28e0*/  HMMA.16816.F32.BF16 R132, R8, R42, RZ ;  /* 0x0000002a0884723c */ /* 0x000ff000000418ff */
[----:B------:R-:W-:Y:S08]  /*28f0*/  HMMA.16816.F32.BF16 R40, R20, R82, R72 ;  /* 0x000000521428723c */ /* 0x000ff00000041848 */
[C---:B------:R-:W-:Y:S08]  /*2900*/  HMMA.16816.F32.BF16 R108, R8.reuse, R44, RZ ;  /* 0x0000002c086c723c */ /* 0x040ff000000418ff */
[C---:B------:R-:W-:Y:S08]  /*2910*/  HMMA.16816.F32.BF16 R144, R8.reuse, R36, RZ ;  /* 0x000000240890723c */ /* 0x040ff000000418ff */
[C---:B------:R-:W-:Y:S08]  /*2920*/  HMMA.16816.F32.BF16 R180, R8.reuse, R28, RZ ;  /* 0x0000001c08b4723c */ /* 0x040ff000000418ff */
[C---:B------:R-:W-:Y:S08]  /*2930*/  HMMA.16816.F32.BF16 R116, R8.reuse, R46, RZ ;  /* 0x0000002e0874723c */ /* 0x040ff000000418ff */
[C---:B------:R-:W-:Y:S08]  /*2940*/  HMMA.16816.F32.BF16 R148, R8.reuse, R38, RZ ;  /* 0x000000260894723c */ /* 0x040ff000000418ff */
[----:B------:R-:W-:Y:S01]  /*2950*/  HMMA.16816.F32.BF16 R184, R8, R30, RZ ;  /* 0x0000001e08b8723c */ /* 0x000fe200000418ff */
[----:B------:R-:W1:Y:S06]  /*2960*/  LDSM.16.M88.4 R28, [R209+0xc00] ;  /* 0x000c0000d11c783b */ /* 0x000e6c0000000200 */
[C---:B------:R-:W-:Y:S01]  /*2970*/  IADD3 R9, R48.reuse, 0x48, RZ ;  /* 0x0000004830097810 */ /* 0x040fe20007ffe0ff */
[----:B------:R-:W-:Y:S01]  /*2980*/  HMMA.16816.F32.BF16 R44, R16, R60, R64 ;  /* 0x0000003c102c723c */ /* 0x000fe20000041840 */
[----:B------:R-:W-:-:S02]  /*2990*/  IADD3 R8, R48, 0x40, RZ ;  /* 0x0000004030087810 */ /* 0x000fc40007ffe0ff */
[----:B------:R-:W-:Y:S02]  /*29a0*/  IMNMX R9, R9, UR8, PT ;  /* 0x0000000809097c17 */ /* 0x000fe4000b800200 */
[----:B------:R-:W-:Y:S02]  /*29b0*/  IMNMX R8, R8, UR8, PT ;  /* 0x0000000808087c17 */ /* 0x000fe4000b800200 */
[-C--:B------:R-:W-:Y:S01]  /*29c0*/  ISETP.GE.AND P3, PT, R2, R9.reuse, PT ;  /* 0x000000090200720c */ /* 0x080fe20003f66270 */
[----:B------:R-:W-:Y:S01]  /*29d0*/  HMMA.16816.F32.BF16 R48, R16, R62, R76 ;  /* 0x0000003e1030723c */ /* 0x000fe2000004184c */
[----:B------:R-:W-:Y:S02]  /*29e0*/  IADD3 R10, R0, 0x9, RZ ;  /* 0x00000009000a7810 */ /* 0x000fe40007ffe0ff */
[C---:B------:R-:W-:Y:S02]  /*29f0*/  ISETP.GE.AND P4, PT, R3.reuse, R8, PT ;  /* 0x000000080300720c */ /* 0x040fe40003f86270 */
[----:B------:R-:W-:-:S02]  /*2a00*/  ISETP.GE.AND P1, PT, R3, R9, PT ;  /* 0x000000090300720c */ /* 0x000fc40003f26270 */
[----:B------:R-:W-:Y:S01]  /*2a10*/  FSEL R78, R26, -INF , !P3 ;  /* 0xff8000001a4e7808 */ /* 0x000fe20005800000 */
[C---:B------:R-:W-:Y:S01]  /*2a20*/  HMMA.16816.F32.BF16 R60, R20.reuse, R62, R56 ;  /* 0x0000003e143c723c */ /* 0x040fe20000041838 */
[-C--:B------:R-:W-:Y:S02]  /*2a30*/  ISETP.GE.AND P6, PT, R2, R8.reuse, PT ;  /* 0x000000080200720c */ /* 0x080fe40003fc6270 */
[C---:B------:R-:W-:Y:S02]  /*2a40*/  ISETP.GE.AND P2, PT, R10.reuse, R8, PT ;  /* 0x000000080a00720c */ /* 0x040fe40003f46270 */
[----:B------:R-:W-:Y:S02]  /*2a50*/  ISETP.GE.AND P3, PT, R10, R9, PT ;  /* 0x000000090a00720c */ /* 0x000fe40003f66270 */
[----:B------:R-:W-:Y:S01]  /*2a60*/  IADD3 R3, R0, 0x10, RZ ;  /* 0x0000001000037810 */ /* 0x000fe20007ffe0ff */
[----:B--2---:R-:W-:Y:S01]  /*2a70*/  HMMA.16816.F32.BF16 R36, R20, R12, R88 ;  /* 0x0000000c1424723c */ /* 0x004fe20000041858 */
[----:B------:R-:W-:-:S02]  /*2a80*/  FSEL R74, R24, -INF , !P6 ;  /* 0xff800000184a7808 */ /* 0x000fc40007000000 */
[----:B------:R-:W-:Y:S02]  /*2a90*/  FSEL R75, R25, -INF , !P2 ;  /* 0xff800000194b7808 */ /* 0x000fe40005000000 */
[----:B------:R-:W-:Y:S02]  /*2aa0*/  FSEL R76, R27, -INF , !P3 ;  /* 0xff8000001b4c7808 */ /* 0x000fe40005800000 */
[CC--:B------:R-:W-:Y:S01]  /*2ab0*/  ISETP.GE.AND P6, PT, R2.reuse, R6.reuse, PT ;  /* 0x000000060200720c */ /* 0x0c0fe20003fc6270 */
[----:B------:R-:W2:Y:S01]  /*2ac0*/  LDSM.16.M88.4 R24, [R209+0x1000] ;  /* 0x00100000d118783b */ /* 0x000ea20000000200 */
[----:B------:R-:W-:Y:S01]  /*2ad0*/  ISETP.GE.AND P2, PT, R2, R7, PT ;  /* 0x000000070200720c */ /* 0x000fe20003f46270 */
[----:B------:R-:W-:Y:S01]  /*2ae0*/  HMMA.16816.F32.BF16 R52, R20, R14, R52 ;  /* 0x0000000e1434723c */ /* 0x000fe20000041834 */
[----:B------:R-:W-:Y:S02]  /*2af0*/  ISETP.GE.AND P3, PT, R3, R6, PT ;  /* 0x000000060300720c */ /* 0x000fe40003f66270 */
[----:B------:R-:W-:-:S02]  /*2b00*/  FSEL R65, R40, -INF , !P6 ;  /* 0xff80000028417808 */ /* 0x000fc40007000000 */
[----:B------:R-:W-:Y:S02]  /*2b10*/  FSEL R188, R42, -INF , !P2 ;  /* 0xff8000002abc7808 */ /* 0x000fe40005000000 */
[----:B------:R-:W-:Y:S01]  /*2b20*/  FSEL R69, R32, -INF , !P3 ;  /* 0xff80000020457808 */ /* 0x000fe20005800000 */
[----:B-1----:R-:W-:Y:S01]  /*2b30*/  HMMA.16816.F32.BF16 R56, R20, R30, R104 ;  /* 0x0000001e1438723c */ /* 0x002fe20000041868 */
        /* <DEDUP_REMOVED lines=13> */
[----:B------:R-:W-:Y:S01]  /*2c10*/  HMMA.16816.F32.BF16 R32, R16, R12, R92 ;  /* 0x0000000c1020723c */ /* 0x000fe2000004185c */
[----:B------:R-:W-:Y:S02]  /*2c20*/  ISETP.GE.AND P2, PT, R2, R9, PT ;  /* 0x000000090200720c */ /* 0x000fe40003f46270 */
[----:B------:R-:W-:Y:S02]  /*2c30*/  ISETP.GE.AND P3, PT, R10, R7, PT ;  /* 0x000000070a00720c */ /* 0x000fe40003f66270 */
[----:B------:R-:W-:-:S02]  /*2c40*/  IADD3 R2, R0, 0x18, RZ ;  /* 0x0000001800027810 */ /* 0x000fc40007ffe0ff */
[----:B------:R-:W-:Y:S02]  /*2c50*/  FSEL R87, R43, -INF , !P3 ;  /* 0xff8000002b577808 */ /* 0x000fe40005800000 */
[----:B------:R-:W-:Y:S02]  /*2c60*/  ISETP.GE.AND P6, PT, R10, R6, PT ;  /* 0x000000060a00720c */ /* 0x000fe40003fc6270 */
[----:B------:R-:W-:Y:S02]  /*2c70*/  ISETP.GE.AND P3, PT, R2, R9, PT ;  /* 0x000000090200720c */ /* 0x000fe40003f66270 */
[----:B------:R-:W-:Y:S02]  /*2c80*/  IADD3 R10, R0, 0x19, RZ ;  /* 0x00000019000a7810 */ /* 0x000fe40007ffe0ff */
[----:B------:R-:W-:Y:S02]  /*2c90*/  FSEL R79, R47, -INF , !P2 ;  /* 0xff8000002f4f7808 */ /* 0x000fe40005000000 */
[----:B------:R-:W-:Y:S01]  /*2ca0*/  FSEL R64, R41, -INF , !P6 ;  /* 0xff80000029407808 */ /* 0x000fe20007000000 */
[----:B------:R-:W-:Y:S01]  /*2cb0*/  HMMA.16816.F32.BF16 R44, R16, R14, R96 ;  /* 0x0000000e102c723c */ /* 0x000fe20000041860 */
[----:B------:R-:W-:Y:S01]  /*2cc0*/  FSEL R77, R50, -INF , !P3 ;  /* 0xff800000324d7808 */ /* 0x000fe20005800000 */
[----:B------:R-:W1:Y:S01]  /*2cd0*/  LDSM.16.M88.4 R12, [R209+0x1400] ;  /* 0x00140000d10c783b */ /* 0x000e620000000200 */
[----:B------:R-:W-:-:S02]  /*2ce0*/  ISETP.GE.AND P6, PT, R2, R8, PT ;  /* 0x000000080200720c */ /* 0x000fc40003fc6270 */
[C---:B------:R-:W-:Y:S02]  /*2cf0*/  ISETP.GE.AND P2, PT, R10.reuse, R8, PT ;  /* 0x000000080a00720c */ /* 0x040fe40003f46270 */
[----:B------:R-:W-:Y:S01]  /*2d00*/  ISETP.GE.AND P3, PT, R10, R9, PT ;  /* 0x000000090a00720c */ /* 0x000fe20003f66270 */
[----:B------:R-:W-:Y:S01]  /*2d10*/  HMMA.16816.F32.BF16 R40, R20, R28, R100 ;  /* 0x0000001c1428723c */ /* 0x000fe20000041864 */
[----:B------:R-:W-:Y:S02]  /*2d20*/  IADD3 R3, R0, 0x20, RZ ;  /* 0x0000002000037810 */ /* 0x000fe40007ffe0ff */
[----:B------:R-:W-:Y:S02]  /*2d30*/  FSEL R70, R48, -INF , !P6 ;  /* 0xff80000030467808 */ /* 0x000fe40007000000 */
[----:B------:R-:W-:Y:S02]  /*2d40*/  FSEL R71, R49, -INF , !P2 ;  /* 0xff80000031477808 */ /* 0x000fe40005000000 */
[----:B------:R-:W-:-:S02]  /*2d50*/  FSEL R83, R51, -INF , !P3 ;  /* 0xff80000033537808 */ /* 0x000fc40005800000 */
[CC--:B------:R-:W-:Y:S01]  /*2d60*/  ISETP.GE.AND P6, PT, R2.reuse, R6.reuse, PT ;  /* 0x000000060200720c */ /* 0x0c0fe20003fc6270 */
[----:B------:R-:W-:Y:S01]  /*2d70*/  HMMA.16816.F32.BF16 R48, R16, R30, R116 ;  /* 0x0000001e1030723c */ /* 0x000fe20000041874 */
[----:B------:R-:W-:Y:S02]  /*2d80*/  ISETP.GE.AND P2, PT, R2, R7, PT ;  /* 0x000000070200720c */ /* 0x000fe40003f46270 */
[----:B------:R-:W-:Y:S02]  /*2d90*/  ISETP.GE.AND P3, PT, R3, R6, PT ;  /* 0x000000060300720c */ /* 0x000fe40003f66270 */
[----:B------:R-:W-:Y:S02]  /*2da0*/  FSEL R94, R60, -INF , !P6 ;  /* 0xff8000003c5e7808 */ /* 0x000fe40007000000 */
[----:B------:R-:W-:Y:S02]  /*2db0*/  FSEL R96, R62, -INF , !P2 ;  /* 0xff8000003e607808 */ /* 0x000fe40005000000 */
[----:B------:R-:W-:-:S02]  /*2dc0*/  FSEL R193, R36, -INF , !P3 ;  /* 0xff80000024c17808 */ /* 0x000fc40005800000 */
[C---:B------:R-:W-:Y:S02]  /*2dd0*/  ISETP.GE.AND P2, PT, R3.reuse, R7, PT ;  /* 0x000000070300720c */ /* 0x040fe40003f46270 */
[C---:B------:R-:W-:Y:S02]  /*2de0*/  ISETP.GE.AND P6, PT, R3.reuse, R8, PT ;  /* 0x000000080300720c */ /* 0x040fe40003fc6270 */
[----:B------:R-:W-:Y:S02]  /*2df0*/  ISETP.GE.AND P3, PT, R3, R9, PT ;  /* 0x000000090300720c */ /* 0x000fe40003f66270 */
[----:B------:R-:W-:Y:S02]  /*2e00*/  IADD3 R2, R0, 0x21, RZ ;  /* 0x0000002100027810 */ /* 0x000fe40007ffe0ff */
[----:B------:R-:W-:Y:S02]  /*2e10*/  FSEL R195, R38, -INF , !P2 ;  /* 0xff80000026c37808 */ /* 0x000fe40005000000 */
[----:B------:R-:W-:-:S02]  /*2e20*/  FSEL R191, R32, -INF , !P6 ;  /* 0xff80000020bf7808 */ /* 0x000fc40007000000 */
[----:B------:R-:W-:Y:S02]  /*2e30*/  FSEL R102, R34, -INF , !P3 ;  /* 0xff80000022667808 */ /* 0x000fe40005800000 */
[C---:B------:R-:W-:Y:S02]  /*2e40*/  ISETP.GE.AND P2, PT, R2.reuse, R6, PT ;  /* 0x000000060200720c */ /* 0x040fe40003f46270 */
[C---:B------:R-:W-:Y:S02]  /*2e50*/  ISETP.GE.AND P6, PT, R2.reuse, R7, PT ;  /* 0x000000070200720c */ /* 0x040fe40003fc6270 */
[----:B------:R-:W-:Y:S02]  /*2e60*/  ISETP.GE.AND P3, PT, R2, R8, PT ;  /* 0x000000080200720c */ /* 0x000fe40003f66270 */
[----:B------:R-:W-:Y:S02]  /*2e70*/  FSEL R192, R37, -INF , !P2 ;  /* 0xff80000025c07808 */ /* 0x000fe40005000000 */
[----:B------:R-:W-:-:S02]  /*2e80*/  FSEL R194, R39, -INF , !P6 ;  /* 0xff80000027c27808 */ /* 0x000fc40007000000 */
[----:B------:R-:W-:Y:S01]  /*2e90*/  FSEL R99, R33, -INF , !P3 ;  /* 0xff80000021637808 */ /* 0x000fe20005800000 */
[C---:B------:R-:W-:Y:S01]  /*2ea0*/  HMMA.16816.F32.BF16 R36, R16.reuse, R28, R108 ;  /* 0x0000001c1024723c */ /* 0x040fe2000004186c */
[----:B------:R-:W-:Y:S02]  /*2eb0*/  ISETP.GE.AND P2, PT, R2, R9, PT ;  /* 0x000000090200720c */ /* 0x000fe40003f46270 */
[C---:B------:R-:W-:Y:S02]  /*2ec0*/  ISETP.GE.AND P6, PT, R10.reuse, R6, PT ;  /* 0x000000060a00720c */ /* 0x040fe40003fc6270 */
[----:B------:R-:W-:Y:S02]  /*2ed0*/  ISETP.GE.AND P3, PT, R10, R7, PT ;  /* 0x000000070a00720c */ /* 0x000fe40003f66270 */
[C---:B------:R-:W-:Y:S01]  /*2ee0*/  IADD3 R2, R0.reuse, 0x28, RZ ;  /* 0x0000002800027810 */ /* 0x040fe20007ffe0ff */
[----:B--2---:R-:W-:Y:S01]  /*2ef0*/  HMMA.16816.F32.BF16 R28, R16, R24, R128 ;  /* 0x00000018101c723c */ /* 0x004fe20000041880 */
[----:B------:R-:W-:-:S02]  /*2f00*/  IADD3 R10, R0, 0x29, RZ ;  /* 0x00000029000a7810 */ /* 0x000fc40007ffe0ff */
[----:B------:R-:W-:Y:S02]  /*2f10*/  FSEL R103, R35, -INF , !P2 ;  /* 0xff80000023677808 */ /* 0x000fe40005000000 */
[----:B------:R-:W-:Y:S02]  /*2f20*/  FSEL R86, R61, -INF , !P6 ;  /* 0xff8000003d567808 */ /* 0x000fe40007000000 */
[----:B------:R-:W-:Y:S01]  /*2f30*/  FSEL R95, R63, -INF , !P3 ;  /* 0xff8000003f5f7808 */ /* 0x000fe20005800000 */
[----:B------:R-:W-:Y:S01]  /*2f40*/  HMMA.16816.F32.BF16 R32, R20, R24, R112 ;  /* 0x000000181420723c */ /* 0x000fe20000041870 */
[CC--:B------:R-:W-:Y:S02]  /*2f50*/  ISETP.GE.AND P6, PT, R2.reuse, R8.reuse, PT ;  /* 0x000000080200720c */ /* 0x0c0fe40003fc6270 */
[----:B------:R-:W-:Y:S02]  /*2f60*/  ISETP.GE.AND P3, PT, R2, R9, PT ;  /* 0x000000090200720c */ /* 0x000fe40003f66270 */
[----:B------:R-:W-:-:S02]  /*2f70*/  ISETP.GE.AND P2, PT, R10, R8, PT ;  /* 0x000000080a00720c */ /* 0x000fc40003f46270 */
[----:B------:R-:W-:Y:S02]  /*2f80*/  FSEL R97, R44, -INF , !P6 ;  /* 0xff8000002c617808 */ /* 0x000fe40007000000 */
[----:B------:R-:W-:Y:S02]  /*2f90*/  FSEL R101, R46, -INF , !P3 ;  /* 0xff8000002e657808 */ /* 0x000fe40005800000 */
[----:B------:R-:W-:Y:S02]  /*2fa0*/  FSEL R98, R45, -INF , !P2 ;  /* 0xff8000002d627808 */ /* 0x000fe40005000000 */
[----:B------:R-:W-:Y:S02]  /*2fb0*/  ISETP.GE.AND P6, PT, R2, R6, PT ;  /* 0x000000060200720c */ /* 0x000fe40003fc6270 */
[----:B------:R-:W-:Y:S02]  /*2fc0*/  ISETP.GE.AND P3, PT, R10, R9, PT ;  /* 0x000000090a00720c */ /* 0x000fe40003f66270 */
[----:B------:R-:W-:-:S02]  /*2fd0*/  ISETP.GE.AND P2, PT, R2, R7, PT ;  /* 0x000000070200720c */ /* 0x000fc40003f46270 */
[----:B------:R-:W-:Y:S02]  /*2fe0*/  IADD3 R2, R0, 0x30, RZ ;  /* 0x0000003000027810 */ /* 0x000fe40007ffe0ff */
[----:B------:R-:W-:Y:S02]  /*2ff0*/  FSEL R100, R47, -INF , !P3 ;  /* 0xff8000002f647808 */ /* 0x000fe40005800000 */
[----:B------:R-:W-:Y:S01]  /*3000*/  ISETP.GE.AND P3, PT, R2, R6, PT ;  /* 0x000000060200720c */ /* 0x000fe20003f66270 */
[----:B------:R-:W-:Y:S01]  /*3010*/  HMMA.16816.F32.BF16 R44, R16, R26, R132 ;  /* 0x0000001a102c723c */ /* 0x000fe20000041884 */
[----:B------:R-:W-:Y:S02]  /*3020*/  IADD3 R3, R0, 0x31, RZ ;  /* 0x0000003100037810 */ /* 0x000fe40007ffe0ff */
[----:B------:R-:W-:Y:S02]  /*3030*/  FSEL R197, R40, -INF , !P3 ;  /* 0xff80000028c57808 */ /* 0x000fe40005800000 */
[----:B------:R-:W-:-:S02]  /*3040*/  ISETP.GE.AND P3, PT, R2, R9, PT ;  /* 0x000000090200720c */ /* 0x000fc40003f66270 */
[----:B------:R-:W-:Y:S02]  /*3050*/  FSEL R106, R52, -INF , !P6 ;  /* 0xff800000346a7808 */ /* 0x000fe40007000000 */
[----:B------:R-:W-:Y:S02]  /*3060*/  FSEL R118, R38, -INF , !P3 ;  /* 0xff80000026767808 */ /* 0x000fe40005800000 */
[----:B------:R-:W-:Y:S02]  /*3070*/  FSEL R109, R54, -INF , !P2 ;  /* 0xff800000366d7808 */ /* 0x000fe40005000000 */
[CC--:B------:R-:W-:Y:S02]  /*3080*/  ISETP.GE.AND P6, PT, R2.reuse, R8.reuse, PT ;  /* 0x000000080200720c */ /* 0x0c0fe40003fc6270 */
[----:B------:R-:W-:Y:S02]  /*3090*/  ISETP.GE.AND P3, PT, R3, R8, PT ;  /* 0x000000080300720c */ /* 0x000fe40003f66270 */
[----:B------:R-:W-:-:S02]  /*30a0*/  ISETP.GE.AND P2, PT, R2, R7, PT ;  /* 0x000000070200720c */ /* 0x000fc40003f46270 */
[----:B------:R-:W-:Y:S02]  /*30b0*/  FSEL R116, R36, -INF , !P6 ;  /* 0xff80000024747808 */ /* 0x000fe40007000000 */
[----:B------:R-:W-:Y:S02]  /*30c0*/  FSEL R111, R37, -INF , !P3 ;  /* 0xff800000256f7808 */ /* 0x000fe40005800000 */
[----:B------:R-:W-:Y:S02]  /*30d0*/  FSEL R198, R42, -INF , !P2 ;  /* 0xff8000002ac67808 */ /* 0x000fe40005000000 */
[CC--:B------:R-:W-:Y:S02]  /*30e0*/  ISETP.GE.AND P6, PT, R3.reuse, R7.reuse, PT ;  /* 0x000000070300720c */ /* 0x0c0fe40003fc6270 */
[----:B------:R-:W-:Y:S02]  /*30f0*/  ISETP.GE.AND P3, PT, R10, R7, PT ;  /* 0x000000070a00720c */ /* 0x000fe40003f66270 */
[----:B------:R-:W-:-:S02]  /*3100*/  ISETP.GE.AND P2, PT, R3, R6, PT ;  /* 0x000000060300720c */ /* 0x000fc40003f46270 */
[----:B------:R-:W-:Y:S02]  /*3110*/  IADD3 R2, R0, 0x38, RZ ;  /* 0x0000003800027810 */ /* 0x000fe40007ffe0ff */
[----:B------:R-:W-:Y:S02]  /*3120*/  FSEL R199, R43, -INF , !P6 ;  /* 0xff8000002bc77808 */ /* 0x000fe40007000000 */
[----:B------:R-:W-:Y:S02]  /*3130*/  FSEL R105, R55, -INF , !P3 ;  /* 0xff80000037697808 */ /* 0x000fe40005800000 */
[----:B------:R-:W-:Y:S02]  /*3140*/  FSEL R196, R41, -INF , !P2 ;  /* 0xff80000029c47808 */ /* 0x000fe40005000000 */
[----:B------:R-:W-:Y:S01]  /*3150*/  ISETP.GE.AND P6, PT, R10, R6, PT ;  /* 0x000000060a00720c */ /* 0x000fe20003fc6270 */
[----:B-1----:R-:W-:Y:S01]  /*3160*/  HMMA.16816.F32.BF16 R40, R20, R12, R124 ;  /* 0x0000000c1428723c */ /* 0x002fe2000004187c */
[----:B------:R-:W-:-:S02]  /*3170*/  ISETP.GE.AND P3, PT, R2, R9, PT ;  /* 0x000000090200720c */ /* 0x000fc40003f66270 */
        /* <DEDUP_REMOVED lines=14> */
[----:B------:R-:W-:-:S02]  /*3260*/  ISETP.GE.AND P6, PT, R2, R6, PT ;  /* 0x000000060200720c */ /* 0x000fc40003fc6270 */
[----:B------:R-:W-:Y:S02]  /*3270*/  FSEL R108, R49, -INF , !P2 ;  /* 0xff800000316c7808 */ /* 0x000fe40005000000 */
[----:B------:R-:W-:Y:S01]  /*3280*/  ISETP.GE.AND P3, PT, R3, R6, PT ;  /* 0x000000060300720c */ /* 0x000fe20003f66270 */
[----:B------:R-:W-:Y:S01]  /*3290*/  HMMA.16816.F32.BF16 R48, R20, R80, R168 ;  /* 0x000000501430723c */ /* 0x000fe200000418a8 */
[----:B------:R-:W-:Y:S02]  /*32a0*/  ISETP.GE.AND P2, PT, R2, R7, PT ;  /* 0x000000070200720c */ /* 0x000fe40003f46270 */
[----:B------:R-:W-:Y:S02]  /*32b0*/  FSEL R115, R56, -INF , !P6 ;  /* 0xff80000038737808 */ /* 0x000fe40007000000 */
[----:B------:R-:W-:Y:S02]  /*32c0*/  FSEL R200, R32, -INF , !P3 ;  /* 0xff80000020c87808 */ /* 0x000fe40005800000 */
[----:B------:R-:W-:-:S02]  /*32d0*/  FSEL R119, R58, -INF , !P2 ;  /* 0xff8000003a777808 */ /* 0x000fc40005000000 */
[C---:B------:R-:W-:Y:S02]  /*32e0*/  ISETP.GE.AND P6, PT, R3.reuse, R8, PT ;  /* 0x000000080300720c */ /* 0x040fe40003fc6270 */
[C---:B------:R-:W-:Y:S02]  /*32f0*/  ISETP.GE.AND P3, PT, R3.reuse, R9, PT ;  /* 0x000000090300720c */ /* 0x040fe40003f66270 */
[----:B------:R-:W-:Y:S02]  /*3300*/  IADD3 R2, R0, 0x41, RZ ;  /* 0x0000004100027810 */ /* 0x000fe40007ffe0ff */
[----:B------:R-:W-:Y:S02]  /*3310*/  ISETP.GE.AND P2, PT, R3, R7, PT ;  /* 0x000000070300720c */ /* 0x000fe40003f46270 */
        /* <DEDUP_REMOVED lines=8> */
[----:B------:R-:W-:Y:S02]  /*33a0*/  FSEL R134, R33, -INF , !P2 ;  /* 0xff80000021867808 */ /* 0x000fe40005000000 */
[C---:B------:R-:W-:Y:S01]  /*33b0*/  ISETP.GE.AND P6, PT, R10.reuse, R6, PT ;  /* 0x000000060a00720c */ /* 0x040fe20003fc6270 */
[----:B------:R-:W-:Y:S01]  /*33c0*/  HMMA.16816.F32.BF16 R32, R16, R12, R144 ;  /* 0x0000000c1020723c */ /* 0x000fe20000041890 */
[----:B------:R-:W-:Y:S02]  /*33d0*/  ISETP.GE.AND P3, PT, R10, R7, PT ;  /* 0x000000070a00720c */ /* 0x000fe40003f66270 */
[----:B------:R-:W-:Y:S02]  /*33e0*/  ISETP.GE.AND P2, PT, R2, R9, PT ;  /* 0x000000090200720c */ /* 0x000fe40003f46270 */
[C---:B------:R-:W-:Y:S02]  /*33f0*/  IADD3 R2, R0.reuse, 0x48, RZ ;  /* 0x0000004800027810 */ /* 0x040fe40007ffe0ff */
[----:B------:R-:W-:-:S02]  /*3400*/  IADD3 R10, R0, 0x49, RZ ;  /* 0x00000049000a7810 */ /* 0x000fc40007ffe0ff */
[----:B------:R-:W-:Y:S02]  /*3410*/  FSEL R113, R57, -INF , !P6 ;  /* 0xff80000039717808 */ /* 0x000fe40007000000 */
[----:B------:R-:W-:Y:S02]  /*3420*/  FSEL R117, R59, -INF , !P3 ;  /* 0xff8000003b757808 */ /* 0x000fe40005800000 */
[----:B------:R-:W-:Y:S01]  /*3430*/  FSEL R129, R31, -INF , !P2 ;  /* 0xff8000001f817808 */ /* 0x000fe20005000000 */
[----:B------:R-:W-:Y:S01]  /*3440*/  HMMA.16816.F32.BF16 R56, R20, R14, R136 ;  /* 0x0000000e1438723c */ /* 0x000fe20000041888 */
[----:B------:R-:W-:Y:S01]  /*3450*/  ISETP.GE.AND P3, PT, R2, R9, PT ;  /* 0x000000090200720c */ /* 0x000fe20003f66270 */
[----:B------:R-:W2:Y:S01]  /*3460*/  LDSM.16.M88.4 R12, [R209+0x1c00] ;  /* 0x001c0000d10c783b */ /* 0x000ea20000000200 */
[----:B------:R-:W-:Y:S01]  /*3470*/  ISETP.GE.AND P2, PT, R10, R8, PT ;  /* 0x000000080a00720c */ /* 0x000fe20003f46270 */
[----:B------:R-:W-:-:S04]  /*3480*/  DEPBAR.LE SB0, 0x0 ;  /* 0x000080000000791a */ /* 0x000fc80000000000 */
[----:B------:R-:W-:Y:S01]  /*3490*/  FSEL R126, R46, -INF , !P3 ;  /* 0xff8000002e7e7808 */ /* 0x000fe20005800000 */
[----:B-1----:R-:W-:Y:S01]  /*34a0*/  HMMA.16816.F32.BF16 R28, R16, R24, R156 ;  /* 0x00000018101c723c */ /* 0x002fe2000004189c */
[----:B------:R-:W-:Y:S01]  /*34b0*/  FSEL R123, R45, -INF , !P2 ;  /* 0xff8000002d7b7808 */ /* 0x000fe20005000000 */
[----:B------:R-:W-:Y:S01]  /*34c0*/  BAR.SYNC.DEFER_BLOCKING 0x0 ;  /* 0x0000000000007b1d */ /* 0x000fe20000010000 */
[----:B------:R-:W-:Y:S02]  /*34d0*/  ISETP.GE.AND P6, PT, R2, R8, PT ;  /* 0x000000080200720c */ /* 0x000fe40003fc6270 */
[----:B------:R-:W-:Y:S02]  /*34e0*/  ISETP.GE.AND P3, PT, R10, R9, PT ;  /* 0x000000090a00720c */ /* 0x000fe40003f66270 */
[----:B------:R-:W-:Y:S02]  /*34f0*/  ISETP.GE.AND P2, PT, R2, R7, PT ;  /* 0x000000070200720c */ /* 0x000fe40003f46270 */
[----:B------:R-:W-:-:S02]  /*3500*/  IADD3 R3, R0, 0x50, RZ ;  /* 0x0000005000037810 */ /* 0x000fc40007ffe0ff */
[----:B------:R-:W-:Y:S02]  /*3510*/  FSEL R122, R44, -INF , !P6 ;  /* 0xff8000002c7a7808 */ /* 0x000fe40007000000 */
[----:B------:R-:W-:Y:S02]  /*3520*/  FSEL R125, R47, -INF , !P3 ;  /* 0xff8000002f7d7808 */ /* 0x000fe40005800000 */
[----:B------:R-:W-:Y:S01]  /*3530*/  FSEL R133, R54, -INF , !P2 ;  /* 0xff80000036857808 */ /* 0x000fe20005000000 */
[----:B------:R-:W-:Y:S01]  /*3540*/  HMMA.16816.F32.BF16 R44, R20, R24, R140 ;  /* 0x00000018142c723c */ /* 0x000fe2000004188c */
[-C--:B------:R-:W-:Y:S02]  /*3550*/  ISETP.GE.AND P6, PT, R2, R6.reuse, PT ;  /* 0x000000060200720c */ /* 0x080fe40003fc6270 */
        /* <DEDUP_REMOVED lines=11> */
[----:B------:R-:W-:Y:S02]  /*3610*/  FSEL R145, R41, -INF , !P2 ;  /* 0xff80000029917808 */ /* 0x000fe40005000000 */
[C---:B------:R-:W-:Y:S02]  /*3620*/  ISETP.GE.AND P6, PT, R2.reuse, R7, PT ;  /* 0x000000070200720c */ /* 0x040fe40003fc6270 */
[----:B------:R-:W-:-:S02]  /*3630*/  ISETP.GE.AND P3, PT, R2, R8, PT ;  /* 0x000000080200720c */ /* 0x000fc40003f66270 */
[----:B------:R-:W-:Y:S02]  /*3640*/  ISETP.GE.AND P2, PT, R2, R9, PT ;  /* 0x000000090200720c */ /* 0x000fe40003f46270 */
[----:B------:R-:W-:Y:S02]  /*3650*/  IADD3 R2, R0, 0x58, RZ ;  /* 0x0000005800027810 */ /* 0x000fe40007ffe0ff */
[----:B------:R-:W-:Y:S02]  /*3660*/  FSEL R219, R43, -INF , !P6 ;  /* 0xff8000002bdb7808 */ /* 0x000fe40007000000 */
[----:B------:R-:W-:Y:S01]  /*3670*/  FSEL R147, R33, -INF , !P3 ;  /* 0xff80000021937808 */ /* 0x000fe20005800000 */
[----:B--2---:R-:W-:Y:S01]  /*3680*/  HMMA.16816.F32.BF16 R40, R20, R12, R152 ;  /* 0x0000000c1428723c */ /* 0x004fe20000041898 */
[----:B------:R-:W-:Y:S02]  /*3690*/  FSEL R156, R35, -INF , !P2 ;  /* 0xff800000239c7808 */ /* 0x000fe40005000000 */
[----:B------:R-:W-:-:S02]  /*36a0*/  ISETP.GE.AND P6, PT, R10, R6, PT ;  /* 0x000000060a00720c */ /* 0x000fc40003fc6270 */
[----:B------:R-:W-:Y:S02]  /*36b0*/  ISETP.GE.AND P3, PT, R10, R7, PT ;  /* 0x000000070a00720c */ /* 0x000fe40003f66270 */
[----:B------:R-:W-:Y:S01]  /*36c0*/  ISETP.GE.AND P2, PT, R2, R9, PT ;  /* 0x000000090200720c */ /* 0x000fe20003f46270 */
[C---:B------:R-:W-:Y:S01]  /*36d0*/  HMMA.16816.F32.BF16 R32, R16.reuse, R26, R176 ;  /* 0x0000001a1020723c */ /* 0x040fe200000418b0 */
[----:B------:R-:W-:Y:S02]  /*36e0*/  IADD3 R10, R0, 0x59, RZ ;  /* 0x00000059000a7810 */ /* 0x000fe40007ffe0ff */
[----:B------:R-:W-:Y:S02]  /*36f0*/  FSEL R130, R53, -INF , !P6 ;  /* 0xff80000035827808 */ /* 0x000fe40007000000 */
[----:B------:R-:W-:Y:S02]  /*3700*/  FSEL R131, R55, -INF , !P3 ;  /* 0xff80000037837808 */ /* 0x000fe40005800000 */
[----:B------:R-:W-:Y:S01]  /*3710*/  FSEL R168, R38, -INF , !P2 ;  /* 0xff80000026a87808 */ /* 0x000fe20005000000 */
[----:B------:R-:W-:Y:S01]  /*3720*/  HMMA.16816.F32.BF16 R52, R16, R80, R172 ;  /* 0x000000501034723c */ /* 0x000fe200000418ac */
[----:B------:R-:W-:-:S02]  /*3730*/  ISETP.GE.AND P6, PT, R2, R8, PT ;  /* 0x000000080200720c */ /* 0x000fc40003fc6270 */
[C---:B------:R-:W-:Y:S02]  /*3740*/  ISETP.GE.AND P3, PT, R10.reuse, R8, PT ;  /* 0x000000080a00720c */ /* 0x040fe40003f66270 */
[----:B------:R-:W-:Y:S02]  /*3750*/  ISETP.GE.AND P2, PT, R10, R9, PT ;  /* 0x000000090a00720c */ /* 0x000fe40003f46270 */
[----:B------:R-:W-:Y:S01]  /*3760*/  IADD3 R3, R0, 0x60, RZ ;  /* 0x0000006000037810 */ /* 0x000fe20007ffe0ff */
[----:B------:R-:W-:Y:S01]  /*3770*/  HMMA.16816.F32.BF16 R24, R20, R26, R164 ;  /* 0x0000001a1418723c */ /* 0x000fe200000418a4 */
[----:B------:R-:W-:Y:S02]  /*3780*/  FSEL R135, R36, -INF , !P6 ;  /* 0xff80000024877808 */ /* 0x000fe40007000000 */
[----:B------:R-:W-:Y:S02]  /*3790*/  FSEL R146, R37, -INF , !P3 ;  /* 0xff80000025927808 */ /* 0x000fe40005800000 */
[----:B------:R-:W-:-:S02]  /*37a0*/  FSEL R169, R39, -INF , !P2 ;  /* 0xff80000027a97808 */ /* 0x000fc40005000000 */
[CC--:B------:R-:W-:Y:S01]  /*37b0*/  ISETP.GE.AND P6, PT, R2.reuse, R6.reuse, PT ;  /* 0x000000060200720c */ /* 0x0c0fe20003fc6270 */
[C---:B------:R-:W-:Y:S01]  /*37c0*/  HMMA.16816.F32.BF16 R36, R16.reuse, R12, R180 ;  /* 0x0000000c1024723c */ /* 0x040fe200000418b4 */
[----:B------:R-:W-:Y:S02]  /*37d0*/  ISETP.GE.AND P3, PT, R2, R7, PT ;  /* 0x000000070200720c */ /* 0x000fe40003f66270 */
[----:B------:R-:W-:Y:S02]  /*37e0*/  ISETP.GE.AND P2, PT, R3, R6, PT ;  /* 0x000000060300720c */ /* 0x000fe40003f46270 */
[----:B------:R-:W-:Y:S02]  /*37f0*/  FSEL R170, R56, -INF , !P6 ;  /* 0xff80000038aa7808 */ /* 0x000fe40007000000 */
[----:B------:R-:W-:Y:S01]  /*3800*/  FSEL R174, R58, -INF , !P3 ;  /* 0xff8000003aae7808 */ /* 0x000fe20005800000 */
[----:B------:R-:W-:Y:S01]  /*3810*/  HMMA.16816.F32.BF16 R16, R16, R14, R184 ;  /* 0x0000000e1010723c */ /* 0x000fe200000418b8 */
[----:B------:R-:W-:-:S02]  /*3820*/  FSEL R171, R44, -INF , !P2 ;  /* 0xff8000002cab7808 */ /* 0x000fc40005000000 */
[C---:B------:R-:W-:Y:S02]  /*3830*/  ISETP.GE.AND P3, PT, R3.reuse, R7, PT ;  /* 0x000000070300720c */ /* 0x040fe40003f66270 */
[C---:B------:R-:W-:Y:S02]  /*3840*/  ISETP.GE.AND P6, PT, R3.reuse, R8, PT ;  /* 0x000000080300720c */ /* 0x040fe40003fc6270 */
[----:B------:R-:W-:Y:S01]  /*3850*/  ISETP.GE.AND P2, PT, R3, R9, PT ;  /* 0x000000090300720c */ /* 0x000fe20003f46270 */
[----:B------:R-:W-:Y:S01]  /*3860*/  HMMA.16816.F32.BF16 R20, R20, R14, R160 ;  /* 0x0000000e1414723c */ /* 0x000fe200000418a0 */
        /* <DEDUP_REMOVED lines=10> */
[----:B------:R-:W-:Y:S02]  /*3910*/  ISETP.GE.AND P3, PT, R2, R9, PT ;  /* 0x000000090200720c */ /* 0x000fe40003f66270 */
[C---:B------:R-:W-:Y:S02]  /*3920*/  ISETP.GE.AND P6, PT, R10.reuse, R6, PT ;  /* 0x000000060a00720c */ /* 0x040fe40003fc6270 */
[----:B------:R-:W-:Y:S02]  /*3930*/  ISETP.GE.AND P2, PT, R10, R7, PT ;  /* 0x000000070a00720c */ /* 0x000fe40003f46270 */
[C---:B------:R-:W-:Y:S02]  /*3940*/  IADD3 R2, R0.reuse, 0x68, RZ ;  /* 0x0000006800027810 */ /* 0x040fe40007ffe0ff */
[----:B------:R-:W-:-:S02]  /*3950*/  IADD3 R10, R0, 0x69, RZ ;  /* 0x00000069000a7810 */ /* 0x000fc40007ffe0ff */
        /* <DEDUP_REMOVED lines=10> */
[----:B------:R-:W-:Y:S02]  /*3a00*/  FSEL R68, R51, -INF , !P0 ;  /* 0xff80000033447808 */ /* 0x000fe40004000000 */
[----:B------:R-:W-:-:S02]  /*3a10*/  ISETP.GE.AND P6, PT, R2, R6, PT ;  /* 0x000000060200720c */ /* 0x000fc40003fc6270 */
[----:B------:R-:W-:Y:S02]  /*3a20*/  ISETP.GE.AND P2, PT, R10, R9, PT ;  /* 0x000000090a00720c */ /* 0x000fe40003f46270 */
[-C--:B------:R-:W-:Y:S02]  /*3a30*/  ISETP.GE.AND P3, PT, R2, R7.reuse, PT ;  /* 0x000000070200720c */ /* 0x080fe40003f66270 */
[----:B------:R-:W-:Y:S02]  /*3a40*/  ISETP.GE.AND P0, PT, R3, R7, PT ;  /* 0x000000070300720c */ /* 0x000fe40003f06270 */
[----:B------:R-:W-:Y:S02]  /*3a50*/  IADD3 R2, R0, 0x71, RZ ;  /* 0x0000007100027810 */ /* 0x000fe40007ffe0ff */
[----:B------:R-:W-:Y:S02]  /*3a60*/  FSEL R182, R35, -INF , !P2 ;  /* 0xff80000023b67808 */ /* 0x000fe40005000000 */
[----:B------:R-:W-:-:S02]  /*3a70*/  FSEL R166, R42, -INF , !P0 ;  /* 0xff8000002aa67808 */ /* 0x000fc40004000000 */
[-C--:B------:R-:W-:Y:S02]  /*3a80*/  ISETP.GE.AND P2, PT, R3, R6.reuse, PT ;  /* 0x000000060300720c */ /* 0x080fe40003f46270 */
[----:B------:R-:W-:Y:S02]  /*3a90*/  ISETP.GE.AND P0, PT, R2, R6, PT ;  /* 0x000000060200720c */ /* 0x000fe40003f06270 */
[----:B------:R-:W-:Y:S02]  /*3aa0*/  FSEL R28, R49, -INF , !P5 ;  /* 0xff800000311c7808 */ /* 0x000fe40006800000 */
[----:B------:R-:W-:Y:S02]  /*3ab0*/  FSEL R154, R40, -INF , !P2 ;  /* 0xff800000289a7808 */ /* 0x000fe40005000000 */
[----:B------:R-:W-:Y:S02]  /*3ac0*/  FSEL R153, R41, -INF , !P0 ;  /* 0xff80000029997808 */ /* 0x000fe40004000000 */
[----:B------:R-:W-:-:S02]  /*3ad0*/  ISETP.GE.AND P5, PT, R3, R8, PT ;  /* 0x000000080300720c */ /* 0x000fc40003fa6270 */
[-C--:B------:R-:W-:Y:S02]  /*3ae0*/  ISETP.GE.AND P2, PT, R3, R9.reuse, PT ;  /* 0x000000090300720c */ /* 0x080fe40003f46270 */
[----:B------:R-:W-:Y:S02]  /*3af0*/  ISETP.GE.AND P0, PT, R2, R9, PT ;  /* 0x000000090200720c */ /* 0x000fe40003f06270 */
[----:B------:R-:W-:Y:S02]  /*3b00*/  FSEL R224, R36, -INF , !P5 ;  /* 0xff80000024e07808 */ /* 0x000fe40006800000 */
[----:B------:R-:W-:Y:S02]  /*3b10*/  FSEL R226, R38, -INF , !P2 ;  /* 0xff80000026e27808 */ /* 0x000fe40005000000 */
[----:B------:R-:W-:Y:S02]  /*3b20*/  FSEL R187, R39, -INF , !P0 ;  /* 0xff80000027bb7808 */ /* 0x000fe40004000000 */
[----:B------:R-:W-:-:S02]  /*3b30*/  ISETP.GE.AND P5, PT, R2, R7, PT ;  /* 0x000000070200720c */ /* 0x000fc40003fa6270 */
[----:B------:R-:W-:Y:S02]  /*3b40*/  ISETP.GE.AND P2, PT, R2, R8, PT ;  /* 0x000000080200720c */ /* 0x000fe40003f46270 */
[C---:B------:R-:W-:Y:S02]  /*3b50*/  ISETP.GE.AND P0, PT, R0.reuse, R6, PT ;  /* 0x000000060000720c */ /* 0x040fe40003f06270 */
[----:B------:R-:W-:Y:S02]  /*3b60*/  IADD3 R2, R0, 0x78, RZ ;  /* 0x0000007800027810 */ /* 0x000fe40007ffe0ff */
[----:B------:R-:W-:Y:S02]  /*3b70*/  FSEL R55, R55, -INF , !P1 ;  /* 0xff80000037377808 */ /* 0x000fe40004800000 */
[----:B------:R-:W-:Y:S02]  /*3b80*/  FSEL R48, R48, -INF , !P0 ;  /* 0xff80000030307808 */ /* 0x000fe40004000000 */
[----:B------:R-:W-:-:S02]  /*3b90*/  ISETP.GE.AND P1, PT, R2, R8, PT ;  /* 0x000000080200720c */ /* 0x000fc40003f26270 */
[----:B------:R-:W-:Y:S02]  /*3ba0*/  ISETP.GE.AND P0, PT, R2, R9, PT ;  /* 0x000000090200720c */ /* 0x000fe40003f06270 */
[----:B------:R-:W-:Y:S02]  /*3bb0*/  FSEL R53, R53, -INF , !P4 ;  /* 0xff80000035357808 */ /* 0x000fe40006000000 */
[----:B------:R-:W-:Y:S02]  /*3bc0*/  FSEL R185, R16, -INF , !P1 ;  /* 0xff80000010b97808 */ /* 0x000fe40004800000 */
[----:B------:R-:W-:Y:S02]  /*3bd0*/  FSEL R186, R18, -INF , !P0 ;  /* 0xff80000012ba7808 */ /* 0x000fe40004000000 */
[C---:B------:R-:W-:Y:S02]  /*3be0*/  ISETP.GE.AND P4, PT, R0.reuse, R7, PT ;  /* 0x000000070000720c */ /* 0x040fe40003f86270 */
[----:B------:R-:W-:-:S02]  /*3bf0*/  ISETP.GE.AND P1, PT, R0, R8, PT ;  /* 0x000000080000720c */ /* 0x000fc40003f26270 */
[C---:B------:R-:W-:Y:S02]  /*3c00*/  ISETP.GE.AND P0, PT, R0.reuse, R9, PT ;  /* 0x000000090000720c */ /* 0x040fe40003f06270 */
[----:B------:R-:W-:Y:S02]  /*3c10*/  IADD3 R0, R0, 0x79, RZ ;  /* 0x0000007900007810 */ /* 0x000fe40007ffe0ff */
[----:B------:R-:W-:Y:S02]  /*3c20*/  FSEL R54, R54, -INF , !P0 ;  /* 0xff80000036367808 */ /* 0x000fe40004000000 */
[----:B------:R-:W-:Y:S02]  /*3c30*/  ISETP.GE.AND P0, PT, R0, R6, PT ;  /* 0x000000060000720c */ /* 0x000fe40003f06270 */
[----:B------:R-:W-:Y:S02]  /*3c40*/  FSEL R144, R24, -INF , !P6 ;  /* 0xff80000018907808 */ /* 0x000fe40007000000 */
[----:B------:R-:W-:-:S02]  /*3c50*/  FSEL R152, R21, -INF , !P0 ;  /* 0xff80000015987808 */ /* 0x000fc40004000000 */
[----:B------:R-:W-:Y:S02]  /*3c60*/  PLOP3.LUT P0, PT, PT, PT, UP0, 0x80, 0x0 ;  /* 0x000000000000781c */ /* 0x000fe40003f0f008 */
[----:B------:R-:W-:Y:S02]  /*3c70*/  ISETP.GE.AND P6, PT, R0, R8, PT ;  /* 0x000000080000720c */ /* 0x000fe40003fc6270 */
[----:B------:R-:W-:Y:S02]  /*3c80*/  FSEL R167, R43, -INF , !P5 ;  /* 0xff8000002ba77808 */ /* 0x000fe40006800000 */
[----:B------:R-:W-:Y:S02]  /*3c90*/  FSEL R225, R37, -INF , !P2 ;  /* 0xff80000025e17808 */ /* 0x000fe40005000000 */
[----:B------:R-:W-:Y:S02]  /*3ca0*/  FSEL R31, R50, -INF , !P4 ;  /* 0xff800000321f7808 */ /* 0x000fe40006000000 */
[----:B------:R-:W-:-:S02]  /*3cb0*/  FSEL R52, R52, -INF , !P1 ;  /* 0xff80000034347808 */ /* 0x000fc40004800000 */
[----:B------:R-:W-:Y:S02]  /*3cc0*/  FSEL R165, R26, -INF , !P3 ;  /* 0xff8000001aa57808 */ /* 0x000fe40005800000 */
[----:B------:R-:W-:Y:S02]  /*3cd0*/  FSEL R183, R17, -INF , !P6 ;  /* 0xff80000011b77808 */ /* 0x000fe40007000000 */
[CC--:B------:R-:W-:Y:S02]  /*3ce0*/  ISETP.GE.AND P5, PT, R10.reuse, R6.reuse, PT ;  /* 0x000000060a00720c */ /* 0x0c0fe40003fa6270 */
[-C--:B------:R-:W-:Y:S02]  /*3cf0*/  ISETP.GE.AND P2, PT, R10, R7.reuse, PT ;  /* 0x000000070a00720c */ /* 0x080fe40003f46270 */
[C---:B------:R-:W-:Y:S02]  /*3d00*/  ISETP.GE.AND P4, PT, R2.reuse, R6, PT ;  /* 0x000000060200720c */ /* 0x040fe40003f86270 */
        /* <DEDUP_REMOVED lines=15> */
[----:B------:R-:W-:Y:S01]  /*3e00*/  IMAD.U32 R12, RZ, RZ, UR6 ;  /* 0x00000006ff0c7e24 */ /* 0x000fe2000f8e00ff */
[----:B------:R-:W-:Y:S01]  /*3e10*/  UIMAD UR7, UR7, UR8, URZ ;  /* 0x00000008070772a4 */ /* 0x000fe2000f8e023f */
[----:B------:R-:W-:-:S03]  /*3e20*/  IMAD.U32 R2, RZ, RZ, UR8 ;  /* 0x00000008ff027e24 */ /* 0x000fc6000f8e00ff */
[----:B------:R-:W-:Y:S01]  /*3e30*/  UIMAD UR5, UR5, UR11, UR7 ;  /* 0x0000000b050572a4 */ /* 0x000fe2000f8e0207 */
[----:B------:R-:W-:-:S03]  /*3e40*/  IMAD.WIDE.U32 R2, R2, UR11, R228 ;  /* 0x0000000b02027c25 */ /* 0x000fc6000f8e00e4 */
[----:B------:R1:W-:Y:S01]  /*3e50*/  @P1 STS [R217+0x2000], RZ ;  /* 0x002000ffd9001388 */ /* 0x0003e20000000800 */
[----:B------:R-:W-:Y:S01]  /*3e60*/  @!P1 IMAD.MOV.U32 R18, RZ, RZ, c[0x0][0x19c] ;  /* 0x00006700ff129624 */ /* 0x000fe200078e00ff */
[----:B------:R-:W-:Y:S02]  /*3e70*/  IADD3 R11, R3, UR5, RZ ;  /* 0x00000005030b7c10 */ /* 0x000fe4000fffe0ff */
[----:B------:R-:W-:Y:S01]  /*3e80*/  @!P1 IADD3 R0, P3, R2, UR20, RZ ;  /* 0x0000001402009c10 */ /* 0x000fe2000ff7e0ff */
[----:B------:R1:W-:Y:S01]  /*3e90*/  @P1 STS [R217+0x2004], RZ ;  /* 0x002004ffd9001388 */ /* 0x0003e20000000800 */
[----:B------:R-:W-:Y:S02]  /*3ea0*/  @!P1 LEA R10, P2, R10, R2, 0x6 ;  /* 0x000000020a0a9211 */ /* 0x000fe400078430ff */
[----:B------:R-:W-:Y:S01]  /*3eb0*/  @!P1 LEA R16, P4, R2, c[0x0][0x168], 0x1 ;  /* 0x00005a0002109a11 */ /* 0x000fe200078808ff */
[----:B------:R1:W-:Y:S01]  /*3ec0*/  @P1 STS.64 [R217+0x2008], RZ ;  /* 0x002008ffd9001388 */ /* 0x0003e20000000a00 */
[----:B------:R-:W-:-:S02]  /*3ed0*/  @!P1 IADD3.X R13, R11, UR19, RZ, P3, !PT ;  /* 0x000000130b0d9c10 */ /* 0x000fc40009ffe4ff */
[----:B------:R-:W-:Y:S02]  /*3ee0*/  @!P1 LEA R14, P3, R0, c[0x0][0x168], 0x1 ;  /* 0x00005a00000e9a11 */ /* 0x000fe400078608ff */
[----:B------:R-:W-:Y:S02]  /*3ef0*/  @!P1 LEA.HI.X R18, R12, R11, R18, 0x6, P2 ;  /* 0x0000000b0c129211 */ /* 0x000fe400010f3412 */
[----:B------:R-:W-:Y:S02]  /*3f00*/  @!P1 LEA R12, P2, R10, c[0x0][0x168], 0x1 ;  /* 0x00005a000a0c9a11 */ /* 0x000fe400078408ff */
        /* <DEDUP_REMOVED lines=31> */
.L_x_186:
[----:B------:R-:W-:Y:S05]  /*4100*/  BSYNC B0 ;  /* 0x0000000000007941 */ /* 0x000fea0003800000 */
.L_x_185:
[----:B------:R-:W0:Y:S02]  /*4110*/  LDGDEPBAR ;  /* 0x00000000000079af */ /* 0x000e240000000000 */
.L_x_184:
[----:B------:R-:W-:Y:S01]  /*4120*/  FMNMX.FTZ R0, R48, R28, !PT ;  /* 0x0000001c30007209 */ /* 0x000fe20007810000 */
[C---:B------:R-:W-:Y:S01]  /*4130*/  IMAD.WIDE.U32 R158, R206.reuse, -0x326172a9, RZ ;  /* 0xcd9e8d57ce9e7825 */ /* 0x040fe200078e00ff */
[----:B------:R-:W-:Y:S01]  /*4140*/  IADD3 R11, R206, 0x4, RZ ;  /* 0x00000004ce0b7810 */ /* 0x000fe20007ffe0ff */
[----:B------:R-:W-:Y:S01]  /*4150*/  USHF.L.U32 UR29, UR28, 0x2, URZ ;  /* 0x000000021c1d7899 */ /* 0x000fe2000800063f */
[----:B------:R-:W-:Y:S01]  /*4160*/  FMNMX.FTZ R0, R65, R0, !PT ;  /* 0x0000000041007209 */ /* 0x000fe20007810000 */
[----:B------:R-:W-:Y:S01]  /*4170*/  STL [R1+0x6c], R7 ;  /* 0x00006c0701007387 */ /* 0x000fe20000100800 */
[----:B-1----:R-:W-:Y:S01]  /*4180*/  LOP3.LUT R12, R202, UR32, RZ, 0x3c, !PT ;  /* 0x00000020ca0c7c12 */ /* 0x002fe2000f8e3cff */
[----:B------:R-:W-:Y:S01]  /*4190*/  IMAD.WIDE.U32 R90, R11, -0x326172a9, RZ ;  /* 0xcd9e8d570b5a7825 */ /* 0x000fe200078e00ff */
[----:B------:R-:W-:Y:S01]  /*41a0*/  FMNMX.FTZ R0, R64, R0, !PT ;  /* 0x0000000040007209 */ /* 0x000fe20007810000 */
[----:B------:R-:W-:Y:S01]  /*41b0*/  STL [R1+0x68], R6 ;  /* 0x0000680601007387 */ /* 0x000fe20000100800 */
[----:B------:R-:W-:Y:S01]  /*41c0*/  UIADD3 UR14, UR33, -0x4498517b, URZ ;  /* 0xbb67ae85210e7890 */ /* 0x000fe2000fffe03f */
[----:B------:R-:W-:Y:S01]  /*41d0*/  IMAD.WIDE.U32 R120, R205, -0x2daee0ad, RZ ;  /* 0xd2511f53cd787825 */ /* 0x000fe200078e00ff */
[----:B------:R-:W-:Y:S01]  /*41e0*/  FMNMX.FTZ R0, R69, R0, !PT ;  /* 0x0000000045007209 */ /* 0x000fe20007810000 */
[----:B------:R-:W-:Y:S01]  /*41f0*/  STL [R1+0x8], R12 ;  /* 0x0000080c01007387 */ /* 0x000fe20000100800 */
[----:B------:R-:W-:Y:S01]  /*4200*/  UIADD3 UR15, UR32, -0x61c88647, URZ ;  /* 0x9e3779b9200f7890 */ /* 0x000fe2000fffe03f */
[----:B------:R-:W-:Y:S01]  /*4210*/  FMNMX.FTZ R17, R31, R68, !PT ;  /* 0x000000441f117209 */ /* 0x000fe20007810000 */
[----:B------:R-:W-:Y:S01]  /*4220*/  UIADD3 UR13, UR32, 0x3c6ef372, URZ ;  /* 0x3c6ef372200d7890 */ /* 0x000fe2000fffe03f */
[----:B------:R-:W-:Y:S01]  /*4230*/  FMNMX.FTZ R0, R85, R0, !PT ;  /* 0x0000000055007209 */ /* 0x000fe20007810000 */
[----:B------:R1:W-:Y:S01]  /*4240*/  STL [R1+0x60], R11 ;  /* 0x0000600b01007387 */ /* 0x0003e20000100800 */
[----:B------:R-:W-:Y:S01]  /*4250*/  UIADD3 UR10, UR33, 0x32370b8f, URZ ;  /* 0x32370b8f210a7890 */ /* 0x000fe2000fffe03f */
[----:B------:R-:W-:Y:S01]  /*4260*/  IMAD.SHL.U32 R205, R5, 0x2, RZ ;  /* 0x0000000205cd7824 */ /* 0x000fe200078e00ff */
[----:B------:R-:W-:Y:S01]  /*4270*/  FMNMX.FTZ R0, R94, R0, !PT ;  /* 0x000000005e007209 */ /* 0x000fe20007810000 */
[----:B------:R-:W-:-:S02]  /*4280*/  UIADD3 UR12, UR33, 0x76cf5d0a, URZ ;  /* 0x76cf5d0a210c7890 */ /* 0x000fc4000fffe03f */
[----:B------:R-:W-:Y:S01]  /*4290*/  UIADD3 UR9, UR32, 0x78dde6e4, URZ ;  /* 0x78dde6e420097890 */ /* 0x000fe2000fffe03f */
[----:B------:R-:W-:Y:S01]  /*42a0*/  FMNMX.FTZ R0, R86, R0, !PT ;  /* 0x0000000056007209 */ /* 0x000fe20007810000 */
[----:B------:R-:W-:Y:S01]  /*42b0*/  UIADD3 UR11, UR32, -0x255992d5, URZ ;  /* 0xdaa66d2b200b7890 */ /* 0x000fe2000fffe03f */
[----:B------:R-:W-:Y:S01]  /*42c0*/  IMAD R206, R4, 0x2, R205 ;  /* 0x0000000204ce7824 */ /* 0x000fe200078e02cd */
[----:B------:R-:W-:Y:S01]  /*42d0*/  UIADD3 UR8, UR33, -0x126145ec, URZ ;  /* 0xed9eba1421087890 */ /* 0x000fe2000fffe03f */
[----:B------:R-:W-:Y:S01]  /*42e0*/  FMNMX.FTZ R0, R193, R0, !PT ;  /* 0x00000000c1007209 */ /* 0x000fe20007810000 */
[----:B------:R-:W-:Y:S01]  /*42f0*/  UIADD3 UR6, UR33, -0x56f99767, URZ ;  /* 0xa906689921067890 */ /* 0x000fe2000fffe03f */
[----:B------:R-:W-:Y:S01]  /*4300*/  LDSM.16.MT88.4 R44, [R205+0x4000] ;  /* 0x00400000cd2c783b */ /* 0x000fe20000004200 */
[----:B------:R-:W-:Y:S01]  /*4310*/  UIADD3 UR7, UR32, 0x1715609d, URZ ;  /* 0x1715609d20077890 */ /* 0x000fe2000fffe03f */
[----:B------:R-:W-:Y:S01]  /*4320*/  FMNMX.FTZ R0, R192, R0, !PT ;  /* 0x00000000c0007209 */ /* 0x000fe20007810000 */
[----:B------:R-:W-:Y:S01]  /*4330*/  UIADD3 UR5, UR29, 0x1, URZ ;  /* 0x000000011d057890 */ /* 0x000fe2000fffe03f */
[----:B------:R-:W-:Y:S02]  /*4340*/  LDSM.16.MT88.4 R56, [R206+0x4400] ;  /* 0x00440000ce38783b */ /* 0x000fe40000004200 */
[----:B------:R-:W-:-:S04]  /*4350*/  FMNMX.FTZ R0, R106, R0, !PT ;  /* 0x000000006a007209 */ /* 0x000fc80007810000 */
[----:B------:R-:W-:Y:S01]  /*4360*/  FMNMX.FTZ R0, R104, R0, !PT ;  /* 0x0000000068007209 */ /* 0x000fe20007810000 */
[----:B-1----:R-:W-:-:S03]  /*4370*/  IMAD.U32 R11, RZ, RZ, UR29 ;  /* 0x0000001dff0b7e24 */ /* 0x002fc6000f8e00ff */
[----:B------:R-:W-:-:S04]  /*4380*/  FMNMX.FTZ R0, R197, R0, !PT ;  /* 0x00000000c5007209 */ /* 0x000fc80007810000 */
[----:B------:R-:W-:-:S04]  /*4390*/  FMNMX.FTZ R0, R196, R0, !PT ;  /* 0x00000000c4007209 */ /* 0x000fc80007810000 */
[----:B------:R-:W-:-:S04]  /*43a0*/  FMNMX.FTZ R0, R115, R0, !PT ;  /* 0x0000000073007209 */ /* 0x000fc80007810000 */
[----:B------:R-:W-:-:S04]  /*43b0*/  FMNMX.FTZ R0, R113, R0, !PT ;  /* 0x0000000071007209 */ /* 0x000fc80007810000 */
[----:B------:R-:W-:-:S04]  /*43c0*/  FMNMX.FTZ R0, R200, R0, !PT ;  /* 0x00000000c8007209 */ /* 0x000fc80007810000 */
[----:B--2---:R-:W-:Y:S02]  /*43d0*/  FMNMX.FTZ R2, R134, R0, !PT ;  /* 0x0000000086027209 */ /* 0x004fe40007810000 */
        /* <DEDUP_REMOVED lines=28> */
[----:B------:R-:W-:-:S03]  /*45a0*/  FMNMX.FTZ R2, R108, R2, !PT ;  /* 0x000000026c027209 */ /* 0x000fc60007810000 */
[----:B------:R-:W1:Y:S01]  /*45b0*/  SHFL.BFLY PT, R10, R0, 0x2, 0x1f ;  /* 0x0c401f00000a7f89 */ /* 0x000e6200000e0000 */
[----:B------:R-:W-:-:S04]  /*45c0*/  FMNMX.FTZ R2, R128, R2, !PT ;  /* 0x0000000280027209 */ /* 0x000fc80007810000 */
[----:B------:R-:W-:-:S04]  /*45d0*/  FMNMX.FTZ R2, R124, R2, !PT ;  /* 0x000000027c027209 */ /* 0x000fc80007810000 */
[----:B------:R-:W-:Y:S02]  /*45e0*/  FMNMX.FTZ R3, R122, R2, !PT ;  /* 0x000000027a037209 */ /* 0x000fe40007810000 */
[----:B------:R-:W-:Y:S02]  /*45f0*/  FMNMX.FTZ R2, R54, R55, !PT ;  /* 0x0000003736027209 */ /* 0x000fe40007810000 */
[----:B------:R-:W-:Y:S02]  /*4600*/  FMNMX.FTZ R3, R123, R3, !PT ;  /* 0x000000037b037209 */ /* 0x000fe40007810000 */
[----:B------:R-:W-:Y:S02]  /*4610*/  FMNMX.FTZ R2, R78, R2, !PT ;  /* 0x000000024e027209 */ /* 0x000fe40007810000 */
[----:B------:R-:W-:Y:S02]  /*4620*/  FMNMX.FTZ R3, R149, R3, !PT ;  /* 0x0000000395037209 */ /* 0x000fe40007810000 */
[----:B------:R-:W-:-:S02]  /*4630*/  FMNMX.FTZ R2, R76, R2, !PT ;  /* 0x000000024c027209 */ /* 0x000fc40007810000 */
[----:B------:R-:W-:Y:S02]  /*4640*/  FMNMX.FTZ R3, R147, R3, !PT ;  /* 0x0000000393037209 */ /* 0x000fe40007810000 */
[----:B-1----:R-:W-:Y:S02]  /*4650*/  FMNMX.FTZ R22, R0, R10, !PT ;  /* 0x0000000a00167209 */ /* 0x002fe40007810000 */
[----:B------:R-:W-:Y:S02]  /*4660*/  FMNMX.FTZ R0, R82, R2, !PT ;  /* 0x0000000252007209 */ /* 0x000fe40007810000 */
[----:B------:R-:W-:Y:S01]  /*4670*/  FMNMX.FTZ R2, R135, R3, !PT ;  /* 0x0000000387027209 */ /* 0x000fe20007810000 */
[----:B------:R-:W-:Y:S01]  /*4680*/  SHFL.BFLY PT, R138, R22, 0x1, 0x1f ;  /* 0x0c201f00168a7f89 */ /* 0x000fe200000e0000 */
        /* <DEDUP_REMOVED lines=8> */
[----:B------:R-:W-:Y:S02]  /*4710*/  LOP3.LUT R3, R159, R12, RZ, 0x3c, !PT ;  /* 0x0000000c9f037212 */ /* 0x000fe400078e3cff */
[----:B------:R-:W-:Y:S02]  /*4720*/  FMNMX.FTZ R0, R103, R0, !PT ;  /* 0x0000000067007209 */ /* 0x000fe40007810000 */
[----:B------:R-:W-:Y:S01]  /*4730*/  FMNMX.FTZ R2, R180, R2, !PT ;  /* 0x00000002b4027209 */ /* 0x000fe20007810000 */
[----:B------:R-:W-:Y:S01]  /*4740*/  IMAD.WIDE.U32 R88, R3, -0x2daee0ad, RZ ;  /* 0xd2511f5303587825 */ /* 0x000fe200078e00ff */
[----:B------:R-:W-:Y:S02]  /*4750*/  LOP3.LUT R10, R91, R12, RZ, 0x3c, !PT ;  /* 0x0000000c5b0a7212 */ /* 0x000fe400078e3cff */
[----:B------:R-:W-:Y:S02]  /*4760*/  FMNMX.FTZ R0, R101, R0, !PT ;  /* 0x0000000065007209 */ /* 0x000fe40007810000 */
[----:B------:R-:W-:Y:S01]  /*4770*/  FMNMX.FTZ R2, R224, R2, !PT ;  /* 0x00000002e0027209 */ /* 0x000fe20007810000 */
[----:B------:R-:W-:Y:S01]  /*4780*/  IMAD.WIDE.U32 R92, R10, -0x2daee0ad, RZ ;  /* 0xd2511f530a5c7825 */ /* 0x000fe200078e00ff */
[----:B------:R-:W-:-:S02]  /*4790*/  FMNMX.FTZ R0, R100, R0, !PT ;  /* 0x0000000064007209 */ /* 0x000fc40007810000 */
[----:B------:R-:W-:Y:S02]  /*47a0*/  LOP3.LUT R3, R121, UR33, R11, 0x96, !PT ;  /* 0x0000002179037c12 */ /* 0x000fe4000f8e960b */
[--C-:B------:R-:W-:Y:S02]  /*47b0*/  LOP3.LUT R10, R89, UR14, R120.reuse, 0x96, !PT ;  /* 0x0000000e590a7c12 */ /* 0x100fe4000f8e9678 */
[----:B------:R-:W-:Y:S01]  /*47c0*/  FMNMX.FTZ R11, R225, R2, !PT ;  /* 0x00000002e10b7209 */ /* 0x000fe20007810000 */
[----:B------:R-:W-:Y:S01]  /*47d0*/  IMAD.WIDE.U32 R2, R3, -0x326172a9, RZ ;  /* 0xcd9e8d5703027825 */ /* 0x000fe200078e00ff */
[----:B------:R-:W-:Y:S02]  /*47e0*/  FMNMX.FTZ R0, R118, R0, !PT ;  /* 0x0000000076007209 */ /* 0x000fe40007810000 */
[----:B------:R-:W-:Y:S01]  /*47f0*/  LOP3.LUT R12, R93, UR14, R120, 0x96, !PT ;  /* 0x0000000e5d0c7c12 */ /* 0x000fe2000f8e9678 */
[----:B------:R-:W-:Y:S01]  /*4800*/  IMAD.WIDE.U32 R62, R10, -0x326172a9, RZ ;  /* 0xcd9e8d570a3e7825 */ /* 0x000fe200078e00ff */
[----:B------:R-:W-:-:S02]  /*4810*/  FMNMX.FTZ R11, R185, R11, !PT ;  /* 0x0000000bb90b7209 */ /* 0x000fc40007810000 */
[----:B------:R-:W-:Y:S01]  /*4820*/  FMNMX.FTZ R10, R114, R0, !PT ;  /* 0x00000000720a7209 */ /* 0x000fe20007810000 */
[----:B------:R-:W-:Y:S01]  /*4830*/  IMAD.WIDE.U32 R66, R12, -0x326172a9, RZ ;  /* 0xcd9e8d570c427825 */ /* 0x000fe200078e00ff */
[----:B------:R-:W-:Y:S02]  /*4840*/  FMNMX.FTZ R0, R183, R11, !PT ;  /* 0x0000000bb7007209 */ /* 0x000fe40007810000 */
[C---:B------:R-:W-:Y:S01]  /*4850*/  LOP3.LUT R13, R3.reuse, UR15, R158, 0x96, !PT ;  /* 0x0000000f030d7c12 */ /* 0x040fe2000f8e969e */
[----:B------:R-:W-:Y:S01]  /*4860*/  IMAD R120, R84, 0x10000, R84 ;  /* 0x0001000054787824 */ /* 0x000fe200078e0254 */
[----:B------:R-:W-:Y:S01]  /*4870*/  LOP3.LUT R16, R3, UR15, R90, 0x96, !PT ;  /* 0x0000000f03107c12 */ /* 0x000fe2000f8e965a */
[----:B------:R-:W1:Y:S01]  /*4880*/  SHFL.BFLY PT, R136, R0, 0x2, 0x1f ;  /* 0x0c401f0000887f89 */ /* 0x000e6200000e0000 */
[----:B------:R-:W-:Y:S01]  /*4890*/  FMNMX.FTZ R3, R110, R10, !PT ;  /* 0x0000000a6e037209 */ /* 0x000fe20007810000 */
[----:B------:R-:W-:Y:S01]  /*48a0*/  IMAD.WIDE.U32 R10, R13, -0x2daee0ad, RZ ;  /* 0xd2511f530d0a7825 */ /* 0x000fe200078e00ff */
[----:B------:R-:W-:-:S02]  /*48b0*/  LOP3.LUT R14, R63, UR13, R2, 0x96, !PT ;  /* 0x0000000d3f0e7c12 */ /* 0x000fc4000f8e9602 */
[----:B------:R-:W-:Y:S02]  /*48c0*/  LOP3.LUT R15, R67, UR13, R2, 0x96, !PT ;  /* 0x0000000d430f7c12 */ /* 0x000fe4000f8e9602 */
[----:B------:R-:W-:Y:S01]  /*48d0*/  FMNMX.FTZ R2, R112, R3, !PT ;  /* 0x0000000370027209 */ /* 0x000fe20007810000 */
[----:B------:R-:W-:Y:S01]  /*48e0*/  IMAD.WIDE.U32 R18, R14, -0x2daee0ad, RZ ;  /* 0xd2511f530e127825 */ /* 0x000fe200078e00ff */
[----:B------:R-:W-:Y:S02]  /*48f0*/  FMNMX.FTZ R3, R188, R17, !PT ;  /* 0x00000011bc037209 */ /* 0x000fe40007810000 */
[----:B------:R-:W-:Y:S01]  /*4900*/  FMNMX.FTZ R2, R127, R2, !PT ;  /* 0x000000027f027209 */ /* 0x000fe20007810000 */
[----:B------:R-:W-:Y:S01]  /*4910*/  IMAD.WIDE.U32 R20, R15, -0x2daee0ad, RZ ;  /* 0xd2511f530f147825 */ /* 0x000fe200078e00ff */
[----:B------:R-:W-:Y:S02]  /*4920*/  FMNMX.FTZ R3, R87, R3, !PT ;  /* 0x0000000357037209 */ /* 0x000fe40007810000 */
[----:B------:R-:W-:-:S02]  /*4930*/  FMNMX.FTZ R12, R129, R2, !PT ;  /* 0x00000002810c7209 */ /* 0x000fc40007810000 */
[----:B------:R-:W-:Y:S01]  /*4940*/  FMNMX.FTZ R13, R189, R3, !PT ;  /* 0x00000003bd0d7209 */ /* 0x000fe20007810000 */
[----:B------:R-:W-:Y:S01]  /*4950*/  IMAD.WIDE.U32 R2, R16, -0x2daee0ad, RZ ;  /* 0xd2511f5310027825 */ /* 0x000fe200078e00ff */
[----:B------:R-:W-:Y:S02]  /*4960*/  FMNMX.FTZ R12, R126, R12, !PT ;  /* 0x0000000c7e0c7209 */ /* 0x000fe40007810000 */
[----:B------:R-:W-:Y:S02]  /*4970*/  LOP3.LUT R14, R19, UR10, R10, 0x96, !PT ;  /* 0x0000000a130e7c12 */ /* 0x000fe4000f8e960a */
[----:B------:R-:W-:Y:S02]  /*4980*/  LOP3.LUT R16, R11, UR12, R88, 0x96, !PT ;  /* 0x0000000c0b107c12 */ /* 0x000fe4000f8e9658 */
[----:B------:R-:W-:Y:S01]  /*4990*/  FMNMX.FTZ R10, R125, R12, !PT ;  /* 0x0000000c7d0a7209 */ /* 0x000fe20007810000 */
[----:B------:R-:W-:Y:S01]  /*49a0*/  IMAD.WIDE.U32 R24, R14, -0x326172a9, RZ ;  /* 0xcd9e8d570e187825 */ /* 0x000fe200078e00ff */
[----:B------:R-:W-:-:S02]  /*49b0*/  FMNMX.FTZ R11, R190, R13, !PT ;  /* 0x0000000dbe0b7209 */ /* 0x000fc40007810000 */
[----:B------:R-:W-:Y:S02]  /*49c0*/  LOP3.LUT R13, R21, UR10, R2, 0x96, !PT ;  /* 0x0000000a150d7c12 */ /* 0x000fe4000f8e9602 */
[----:B------:R-:W-:Y:S02]  /*49d0*/  LOP3.LUT R17, R3, UR12, R92, 0x96, !PT ;  /* 0x0000000c03117c12 */ /* 0x000fe4000f8e965c */
[----:B------:R-:W-:Y:S02]  /*49e0*/  FMNMX.FTZ R2, R218, R10, !PT ;  /* 0x0000000ada027209 */ /* 0x000fe40007810000 */
[----:B------:R-:W-:Y:S01]  /*49f0*/  FMNMX.FTZ R3, R96, R11, !PT ;  /* 0x0000000b60037209 */ /* 0x000fe20007810000 */
[----:B------:R-:W-:Y:S01]  /*4a00*/  IMAD.WIDE.U32 R10, R16, -0x326172a9, RZ ;  /* 0xcd9e8d57100a7825 */ /* 0x000fe200078e00ff */
[----:B-1----:R-:W-:Y:S02]  /*4a10*/  FMNMX.FTZ R136, R0, R136, !PT ;  /* 0x0000008800887209 */ /* 0x002fe40007810000 */
[----:B------:R-:W-:Y:S01]  /*4a20*/  FMNMX.FTZ R0, R156, R2, !PT ;  /* 0x000000029c007209 */ /* 0x000fe20007810000 */
[----:B------:R-:W-:Y:S01]  /*4a30*/  IMAD.WIDE.U32 R16, R17, -0x326172a9, RZ ;  /* 0xcd9e8d5711107825 */ /* 0x000fe200078e00ff */
[----:B------:R-:W-:Y:S01]  /*4a40*/  FMNMX.FTZ R2, R95, R3, !PT ;  /* 0x000000035f027209 */ /* 0x000fe20007810000 */
[----:B------:R-:W1:Y:S01]  /*4a50*/  SHFL.BFLY PT, R12, R136, 0x1, 0x1f ;  /* 0x0c201f00880c7f89 */ /* 0x000e6200000e0000 */
[----:B------:R-:W-:-:S02]  /*4a60*/  FMNMX.FTZ R0, R168, R0, !PT ;  /* 0x00000000a8007209 */ /* 0x000fc40007810000 */
[----:B------:R-:W-:Y:S02]  /*4a70*/  FMNMX.FTZ R3, R195, R2, !PT ;  /* 0x00000002c3037209 */ /* 0x000fe40007810000 */
[----:B------:R-:W-:Y:S02]  /*4a80*/  FMNMX.FTZ R0, R169, R0, !PT ;  /* 0x00000000a9007209 */ /* 0x000fe40007810000 */
[----:B------:R-:W-:Y:S02]  /*4a90*/  FMNMX.FTZ R3, R194, R3, !PT ;  /* 0x00000003c2037209 */ /* 0x000fe40007810000 */
[----:B------:R-:W-:Y:S02]  /*4aa0*/  FMNMX.FTZ R138, R22, R138, !PT ;  /* 0x0000008a168a7209 */ /* 0x000fe40007810000 */
[----:B------:R-:W-:Y:S02]  /*4ab0*/  FMNMX.FTZ R3, R109, R3, !PT ;  /* 0x000000036d037209 */ /* 0x000fe40007810000 */
[----:B------:R-:W-:Y:S01]  /*4ac0*/  FMNMX.FTZ R0, R222, R0, !PT ;  /* 0x00000000de007209 */ /* 0x000fe20007810000 */
[----:B------:R-:W-:Y:S01]  /*4ad0*/  FMUL.FTZ R2, R138, c[0x0][0x23c] ;  /* 0x00008f008a027a20 */ /* 0x000fe20000410000 */
[----:B------:R-:W-:-:S02]  /*4ae0*/  FMNMX.FTZ R3, R105, R3, !PT ;  /* 0x0000000369037209 */ /* 0x000fc40007810000 */
[----:B------:R-:W-:Y:S02]  /*4af0*/  FSETP.NEU.FTZ.AND P1, PT, R138, -INF , PT ;  /* 0xff8000008a00780b */ /* 0x000fe40003f3d000 */
[----:B------:R-:W-:Y:S02]  /*4b00*/  FMNMX.FTZ R0, R181, R0, !PT ;  /* 0x00000000b5007209 */ /* 0x000fe40007810000 */
[----:B------:R-:W-:Y:S02]  /*4b10*/  FMNMX.FTZ R3, R198, R3, !PT ;  /* 0x00000003c6037209 */ /* 0x000fe40007810000 */
[----:B------:R-:W-:Y:S02]  /*4b20*/  FSEL R2, R2, RZ, P1 ;  /* 0x000000ff02027208 */ /* 0x000fe40000800000 */
[----:B------:R-:W-:Y:S02]  /*4b30*/  FMNMX.FTZ R0, R223, R0, !PT ;  /* 0x00000000df007209 */ /* 0x000fe40007810000 */
[----:B------:R-:W-:-:S02]  /*4b40*/  FMNMX.FTZ R3, R199, R3, !PT ;  /* 0x00000003c7037209 */ /* 0x000fc40007810000 */
[----:B------:R-:W-:Y:S01]  /*4b50*/  LOP3.LUT R19, R25, UR9, R10, 0x96, !PT ;  /* 0x0000000919137c12 */ /* 0x000fe2000f8e960a */
[----:B------:R-:W-:Y:S01]  /*4b60*/  FFMA.FTZ R10, R48, c[0x0][0x23c], -R2 ;  /* 0x00008f00300a7a23 */ /* 0x000fe20000010802 */
[----:B------:R-:W-:Y:S01]  /*4b70*/  FMNMX.FTZ R0, R182, R0, !PT ;  /* 0x00000000b6007209 */ /* 0x000fe20007810000 */
[----:B------:R-:W-:Y:S01]  /*4b80*/  LDSM.16.MT88.4 R48, [R206+0x4000] ;  /* 0x00400000ce30783b */ /* 0x000fe20000004200 */
[----:B------:R-:W-:Y:S01]  /*4b90*/  FMNMX.FTZ R3, R119, R3, !PT ;  /* 0x0000000377037209 */ /* 0x000fe20007810000 */
[----:B------:R2:W-:Y:S01]  /*4ba0*/  MUFU.EX2 R229, R10 ;  /* 0x0000000a00e57308 */ /* 0x0005e20000000800 */
[----:B------:R-:W-:Y:S01]  /*4bb0*/  FMNMX.FTZ R0, R226, R0, !PT ;  /* 0x00000000e2007209 */ /* 0x000fe20007810000 */
[----:B------:R-:W-:Y:S01]  /*4bc0*/  IMAD.WIDE.U32 R60, R19, -0x2daee0ad, RZ ;  /* 0xd2511f53133c7825 */ /* 0x000fe200078e00ff */
[----:B------:R-:W-:Y:S02]  /*4bd0*/  FMNMX.FTZ R3, R117, R3, !PT ;  /* 0x0000000375037209 */ /* 0x000fe40007810000 */
[----:B------:R-:W-:-:S02]  /*4be0*/  FMNMX.FTZ R0, R187, R0, !PT ;  /* 0x00000000bb007209 */ /* 0x000fc40007810000 */
[----:B------:R-:W-:Y:S02]  /*4bf0*/  FMNMX.FTZ R3, R203, R3, !PT ;  /* 0x00000003cb037209 */ /* 0x000fe40007810000 */
[----:B------:R-:W-:Y:S02]  /*4c00*/  FMNMX.FTZ R0, R186, R0, !PT ;  /* 0x00000000ba007209 */ /* 0x000fe40007810000 */
[----:B------:R-:W-:Y:S02]  /*4c10*/  FMNMX.FTZ R3, R201, R3, !PT ;  /* 0x00000003c9037209 */ /* 0x000fe40007810000 */
[----:B------:R-:W-:Y:S02]  /*4c20*/  FMNMX.FTZ R0, R184, R0, !PT ;  /* 0x00000000b8007209 */ /* 0x000fe40007810000 */
[----:B-1----:R-:W-:Y:S01]  /*4c30*/  FMNMX.FTZ R136, R136, R12, !PT ;  /* 0x0000000c88887209 */ /* 0x002fe20007810000 */
[----:B--2---:R-:W-:Y:S01]  /*4c40*/  FFMA.FTZ R10, R28, c[0x0][0x23c], -R2 ;  /* 0x00008f001c0a7a23 */ /* 0x004fe20000010802 */
[----:B------:R-:W-:Y:S01]  /*4c50*/  FMNMX.FTZ R3, R133, R3, !PT ;  /* 0x0000000385037209 */ /* 0x000fe20007810000 */
[----:B------:R-:W1:Y:S01]  /*4c60*/  SHFL.BFLY PT, R21, R0, 0x2, 0x1f ;  /* 0x0c401f0000157f89 */ /* 0x000e6200000e0000 */
[----:B------:R-:W-:Y:S01]  /*4c70*/  FSETP.NEU.FTZ.AND P1, PT, R136, -INF , PT ;  /* 0xff8000008800780b */ /* 0x000fe20003f3d000 */
[----:B------:R2:W-:Y:S01]  /*4c80*/  MUFU.EX2 R80, R10 ;  /* 0x0000000a00507308 */ /* 0x0005e20000000800 */
[----:B------:R-:W-:Y:S01]  /*4c90*/  FMNMX.FTZ R3, R131, R3, !PT ;  /* 0x0000000383037209 */ /* 0x000fe20007810000 */
[----:B------:R-:W-:Y:S01]  /*4ca0*/  IMAD.WIDE.U32 R12, R13, -0x326172a9, RZ ;  /* 0xcd9e8d570d0c7825 */ /* 0x000fe200078e00ff */
[----:B------:R-:W-:-:S02]  /*4cb0*/  LOP3.LUT R14, R17, UR11, R66, 0x96, !PT ;  /* 0x0000000b110e7c12 */ /* 0x000fc4000f8e9642 */
[----:B------:R-:W-:Y:S02]  /*4cc0*/  FMNMX.FTZ R3, R220, R3, !PT ;  /* 0x00000003dc037209 */ /* 0x000fe40007810000 */
[----:B------:R-:W-:Y:S01]  /*4cd0*/  LOP3.LUT R11, R11, UR11, R62, 0x96, !PT ;  /* 0x0000000b0b0b7c12 */ /* 0x000fe2000f8e963e */
[----:B------:R-:W-:Y:S01]  /*4ce0*/  IMAD.WIDE.U32 R14, R14, -0x2daee0ad, RZ ;  /* 0xd2511f530e0e7825 */ /* 0x000fe200078e00ff */
[----:B------:R-:W-:-:S03]  /*4cf0*/  FMNMX.FTZ R3, R219, R3, !PT ;  /* 0x00000003db037209 */ /* 0x000fc60007810000 */
[----:B------:R-:W-:Y:S01]  /*4d00*/  IMAD.WIDE.U32 R22, R11, -0x2daee0ad, RZ ;  /* 0xd2511f530b167825 */ /* 0x000fe200078e00ff */
[----:B------:R-:W-:Y:S02]  /*4d10*/  FMNMX.FTZ R3, R174, R3, !PT ;  /* 0x00000003ae037209 */ /* 0x000fe40007810000 */
[----:B------:R-:W-:Y:S01]  /*4d20*/  LOP3.LUT R17, R15, UR8, R20, 0x96, !PT ;  /* 0x000000080f117c12 */ /* 0x000fe2000f8e9614 */
[----:B--2---:R-:W-:Y:S01]  /*4d30*/  FFMA.FTZ R10, R65, c[0x0][0x23c], -R2 ;  /* 0x00008f00410a7a23 */ /* 0x004fe20000010802 */
[----:B------:R-:W-:Y:S01]  /*4d40*/  LOP3.LUT R20, R13, UR9, R16, 0x96, !PT ;  /* 0x000000090d147c12 */ /* 0x000fe2000f8e9610 */
[----:B------:R-:W-:Y:S01]  /*4d50*/  FFMA.FTZ R11, R69, c[0x0][0x23c], -R2 ;  /* 0x00008f00450b7a23 */ /* 0x000fe20000010802 */
[----:B------:R-:W-:Y:S01]  /*4d60*/  LOP3.LUT R18, R23, UR8, R18, 0x96, !PT ;  /* 0x0000000817127c12 */ /* 0x000fe2000f8e9612 */
[----:B------:R2:W-:Y:S01]  /*4d70*/  MUFU.EX2 R202, R10 ;  /* 0x0000000a00ca7308 */ /* 0x0005e20000000800 */
[----:B------:R-:W-:Y:S01]  /*4d80*/  LOP3.LUT R22, R61, UR6, R22, 0x96, !PT ;  /* 0x000000063d167c12 */ /* 0x000fe2000f8e9616 */
[----:B------:R-:W-:-:S04]  /*4d90*/  IMAD.WIDE.U32 R16, R17, -0x326172a9, RZ ;  /* 0xcd9e8d5711107825 */ /* 0x000fc800078e00ff */
[----:B------:R-:W-:Y:S01]  /*4da0*/  IMAD.WIDE.U32 R18, R18, -0x326172a9, RZ ;  /* 0xcd9e8d5712127825 */ /* 0x000fe200078e00ff */
[----:B------:R-:W-:Y:S01]  /*4db0*/  LOP3.LUT R17, R17, UR7, R12, 0x96, !PT ;  /* 0x0000000711117c12 */ /* 0x000fe2000f8e960c */
[----:B------:R-:W-:Y:S03]  /*4dc0*/  MUFU.EX2 R141, R11 ;  /* 0x0000000b008d7308 */ /* 0x000fe60000000800 */
[----:B------:R-:W-:Y:S01]  /*4dd0*/  LOP3.LUT R65, R19, UR7, R24, 0x96, !PT ;  /* 0x0000000713417c12 */ /* 0x000fe2000f8e9618 */
[----:B--2---:R-:W-:-:S04]  /*4de0*/  FFMA.FTZ R10, R64, c[0x0][0x23c], -R2 ;  /* 0x00008f00400a7a23 */ /* 0x004fc80000010802 */
[----:B------:R2:W-:Y:S02]  /*4df0*/  MUFU.EX2 R241, R10 ;  /* 0x0000000a00f17308 */ /* 0x0005e40000000800 */
[----:B--2---:R-:W-:-:S05]  /*4e00*/  FMUL.FTZ R10, R136, c[0x0][0x23c] ;  /* 0x00008f00880a7a20 */ /* 0x004fca0000410000 */
[----:B------:R-:W-:-:S05]  /*4e10*/  FSEL R25, R10, RZ, P1 ;  /* 0x000000ff0a197208 */ /* 0x000fca0000800000 */
[--C-:B------:R-:W-:Y:S02]  /*4e20*/  FFMA.FTZ R10, R52, c[0x0][0x23c], -R25.reuse ;  /* 0x00008f00340a7a23 */ /* 0x100fe40000010819 */
[----:B------:R-:W-:Y:S02]  /*4e30*/  FFMA.FTZ R11, R53, c[0x0][0x23c], -R25 ;  /* 0x00008f00350b7a23 */ /* 0x000fe40000010819 */
[----:B------:R2:W-:Y:S08]  /*4e40*/  MUFU.EX2 R228, R10 ;  /* 0x0000000a00e47308 */ /* 0x0005f00000000800 */
[----:B------:R3:W-:Y:S01]  /*4e50*/  MUFU.EX2 R142, R11 ;  /* 0x0000000b008e7308 */ /* 0x0007e20000000800 */
[----:B--2---:R-:W-:-:S02]  /*4e60*/  FMNMX.FTZ R10, R172, R3, !PT ;  /* 0x00000003ac0a7209 */ /* 0x004fc40007810000 */
[----:B-1----:R-:W-:Y:S01]  /*4e70*/  FMNMX.FTZ R3, R0, R21, !PT ;  /* 0x0000001500037209 */ /* 0x002fe20007810000 */
[----:B------:R-:W-:Y:S01]  /*4e80*/  IMAD.WIDE.U32 R20, R20, -0x2daee0ad, RZ ;  /* 0xd2511f5314147825 */ /* 0x000fe200078e00ff */
[----:B------:R-:W-:-:S03]  /*4e90*/  FMNMX.FTZ R10, R175, R10, !PT ;  /* 0x0000000aaf0a7209 */ /* 0x000fc60007810000 */
[----:B------:R-:W1:Y:S01]  /*4ea0*/  SHFL.BFLY PT, R23, R3, 0x1, 0x1f ;  /* 0x0c201f0003177f89 */ /* 0x000e6200000e0000 */
[----:B------:R-:W-:Y:S01]  /*4eb0*/  FMNMX.FTZ R13, R173, R10, !PT ;  /* 0x0000000aad0d7209 */ /* 0x000fe20007810000 */
[----:B------:R-:W-:Y:S01]  /*4ec0*/  FFMA.FTZ R0, R74, c[0x0][0x23c], -R25 ;  /* 0x00008f004a007a23 */ /* 0x000fe20000010819 */
[----:B------:R-:W-:Y:S01]  /*4ed0*/  LOP3.LUT R15, R21, UR6, R14, 0x96, !PT ;  /* 0x00000006150f7c12 */ /* 0x000fe2000f8e960e */
[----:B---3--:R-:W-:Y:S01]  /*4ee0*/  IMAD.WIDE.U32 R10, R22, -0x326172a9, RZ ;  /* 0xcd9e8d57160a7825 */ /* 0x008fe200078e00ff */
[----:B------:R-:W-:Y:S01]  /*4ef0*/  FMNMX.FTZ R13, R165, R13, !PT ;  /* 0x0000000da50d7209 */ /* 0x000fe20007810000 */
[----:B------:R2:W-:Y:S03]  /*4f00*/  MUFU.EX2 R239, R0 ;  /* 0x0000000000ef7308 */ /* 0x0005e60000000800 */
[----:B------:R-:W-:Y:S01]  /*4f10*/  FMNMX.FTZ R14, R164, R13, !PT ;  /* 0x0000000da40e7209 */ /* 0x000fe20007810000 */
[----:B------:R-:W-:Y:S01]  /*4f20*/  IMAD.WIDE.U32 R12, R15, -0x326172a9, RZ ;  /* 0xcd9e8d570f0c7825 */ /* 0x000fe200078e00ff */
[----:B------:R-:W-:-:S02]  /*4f30*/  LOP3.LUT R27, R11, UR17, R18, 0x96, !PT ;  /* 0x000000110b1b7c12 */ /* 0x000fc4000f8e9612 */
[----:B------:R-:W-:Y:S01]  /*4f40*/  FMNMX.FTZ R14, R166, R14, !PT ;  /* 0x0000000ea60e7209 */ /* 0x000fe20007810000 */
[--C-:B------:R-:W-:Y:S01]  /*4f50*/  FFMA.FTZ R15, R72, c[0x0][0x23c], -R25.reuse ;  /* 0x00008f00480f7a23 */ /* 0x100fe20000010819 */
[C---:B------:R-:W-:Y:S02]  /*4f60*/  LOP3.LUT R19, R10.reuse, 0xffff, RZ, 0xc0, !PT ;  /* 0x0000ffff0a137812 */ /* 0x040fe400078ec0ff */
[----:B------:R-:W-:Y:S01]  /*4f70*/  FMNMX.FTZ R14, R167, R14, !PT ;  /* 0x0000000ea70e7209 */ /* 0x000fe20007810000 */
[----:B------:R-:W-:Y:S01]  /*4f80*/  MUFU.EX2 R240, R15 ;  /* 0x0000000f00f07308 */ /* 0x000fe20000000800 */
[----:B------:R-:W-:Y:S02]  /*4f90*/  LOP3.LUT R30, R10, 0xff, RZ, 0xc0, !PT ;  /* 0x000000ff0a1e7812 */ /* 0x000fe400078ec0ff */
[----:B------:R-:W-:Y:S01]  /*4fa0*/  FMNMX.FTZ R14, R176, R14, !PT ;  /* 0x0000000eb00e7209 */ /* 0x000fe20007810000 */
[----:B--2---:R-:W-:Y:S01]  /*4fb0*/  FFMA.FTZ R0, R75, c[0x0][0x23c], -R25 ;  /* 0x00008f004b007a23 */ /* 0x004fe20000010819 */
[----:B------:R-:W-:-:S02]  /*4fc0*/  SHF.R.U32.HI R21, RZ, 0x10, R10 ;  /* 0x00000010ff157819 */ /* 0x000fc4000001160a */
[----:B------:R-:W-:Y:S01]  /*4fd0*/  FMNMX.FTZ R14, R177, R14, !PT ;  /* 0x0000000eb10e7209 */ /* 0x000fe20007810000 */
[----:B------:R2:W3:Y:S01]  /*4fe0*/  MUFU.EX2 R160, R0 ;  /* 0x0000000000a07308 */ /* 0x0004e20000000800 */
[----:B-1----:R-:W-:Y:S02]  /*4ff0*/  FMNMX.FTZ R3, R3, R23, !PT ;  /* 0x0000001703037209 */ /* 0x002fe40007810000 */
[----:B------:R-:W-:Y:S01]  /*5000*/  SHF.R.U32.HI R29, RZ, 0x18, R10 ;  /* 0x00000018ff1d7819 */ /* 0x000fe2000001160a */
[----:B------:R-:W1:Y:S01]  /*5010*/  SHFL.BFLY PT, R26, R14, 0x2, 0x1f ;  /* 0x0c401f000e1a7f89 */ /* 0x000e6200000e0000 */
[----:B------:R-:W-:Y:S01]  /*5020*/  IMAD.WIDE.U32 R10, R17, -0x2daee0ad, RZ ;  /* 0xd2511f53110a7825 */ /* 0x000fe200078e00ff */
[C---:B------:R-:W-:Y:S02]  /*5030*/  LOP3.LUT R18, R12.reuse, 0xffff, RZ, 0xc0, !PT ;  /* 0x0000ffff0c127812 */ /* 0x040fe400078ec0ff */
[----:B------:R-:W-:Y:S02]  /*5040*/  LOP3.LUT R23, R12, 0xff, RZ, 0xc0, !PT ;  /* 0x000000ff0c177812 */ /* 0x000fe400078ec0ff */
[----:B------:R-:W-:-:S02]  /*5050*/  SHF.R.U32.HI R22, RZ, 0x10, R12 ;  /* 0x00000010ff167819 */ /* 0x000fc4000001160c */
[----:B------:R-:W-:Y:S01]  /*5060*/  SHF.R.U32.HI R28, RZ, 0x18, R12 ;  /* 0x00000018ff1c7819 */ /* 0x000fe2000001160c */
[C---:B------:R-:W-:Y:S01]  /*5070*/  FMUL.FTZ R12, R3.reuse, c[0x0][0x23c] ;  /* 0x00008f00030c7a20 */ /* 0x040fe20000410000 */
[----:B------:R-:W-:Y:S01]  /*5080*/  FSETP.NEU.FTZ.AND P1, PT, R3, -INF , PT ;  /* 0xff8000000300780b */ /* 0x000fe20003f3d000 */
[----:B--2---:R-:W-:Y:S01]  /*5090*/  FFMA.FTZ R0, R73, c[0x0][0x23c], -R25 ;  /* 0x00008f0049007a23 */ /* 0x004fe20000010819 */
[----:B------:R-:W-:Y:S02]  /*50a0*/  LOP3.LUT R15, R21, 0xff, RZ, 0xc0, !PT ;  /* 0x000000ff150f7812 */ /* 0x000fe400078ec0ff */
[----:B------:R-:W-:Y:S01]  /*50b0*/  SHF.R.U32.HI R17, RZ, 0x8, R19 ;  /* 0x00000008ff117819 */ /* 0x000fe20000011613 */
[----:B------:R2:W-:Y:S01]  /*50c0*/  MUFU.EX2 R157, R0 ;  /* 0x00000000009d7308 */ /* 0x0005e20000000800 */
[----:B------:R-:W-:Y:S02]  /*50d0*/  FSEL R24, R12, RZ, P1 ;  /* 0x000000ff0c187208 */ /* 0x000fe40000800000 */
[----:B------:R-:W-:-:S02]  /*50e0*/  PRMT R64, R15, 0x5410, R29 ;  /* 0x000054100f407816 */ /* 0x000fc4000000001d */
[----:B------:R-:W-:Y:S01]  /*50f0*/  LOP3.LUT R21, R10, 0xff, RZ, 0xc0, !PT ;  /* 0x000000ff0a157812 */ /* 0x000fe200078ec0ff */
[----:B------:R-:W-:Y:S01]  /*5100*/  FFMA.FTZ R12, R54, c[0x0][0x23c], -R24 ;  /* 0x00008f00360c7a23 */ /* 0x000fe20000010818 */
[----:B------:R-:W-:Y:S02]  /*5110*/  SHF.R.U32.HI R19, RZ, 0x10, R10 ;  /* 0x00000010ff137819 */ /* 0x000fe4000001160a */
[----:B------:R-:W-:Y:S01]  /*5120*/  LOP3.LUT R15, R22, 0xff, RZ, 0xc0, !PT ;  /* 0x000000ff160f7812 */ /* 0x000fe200078ec0ff */
[----:B------:R4:W-:Y:S01]  /*5130*/  MUFU.EX2 R140, R12 ;  /* 0x0000000c008c7308 */ /* 0x0009e20000000800 */
[----:B------:R-:W-:Y:S02]  /*5140*/  PRMT R61, R30, 0x5410, R17 ;  /* 0x000054101e3d7816 */ /* 0x000fe40000000011 */
[----:B------:R-:W-:Y:S02]  /*5150*/  PRMT R17, R15, 0x5410, R28 ;  /* 0x000054100f117816 */ /* 0x000fe4000000001c */
[----:B---3--:R-:W-:-:S02]  /*5160*/  F2FP.BF16.PACK_AB R4, R160, R239 ;  /* 0x000000efa004723e */ /* 0x008fc400000010ff */
[----:B--2---:R-:W-:Y:S01]  /*5170*/  LOP3.LUT R0, R13, UR17, R16, 0x96, !PT ;  /* 0x000000110d007c12 */ /* 0x004fe2000f8e9610 */
[----:B------:R-:W-:Y:S01]  /*5180*/  FFMA.FTZ R13, R70, c[0x0][0x23c], -R25 ;  /* 0x00008f00460d7a23 */ /* 0x000fe20000010819 */
[----:B------:R-:W-:Y:S02]  /*5190*/  LOP3.LUT R16, R11, UR16, R20, 0x96, !PT ;  /* 0x000000100b107c12 */ /* 0x000fe4000f8e9614 */
[----:B------:R-:W-:Y:S01]  /*51a0*/  LOP3.LUT R20, R10, 0xffff, RZ, 0xc0, !PT ;  /* 0x0000ffff0a147812 */ /* 0x000fe200078ec0ff */
[----:B------:R2:W-:Y:S01]  /*51b0*/  MUFU.EX2 R231, R13 ;  /* 0x0000000d00e77308 */ /* 0x0005e20000000800 */
[----:B------:R-:W-:Y:S02]  /*51c0*/  SHF.R.U32.HI R11, RZ, 0x8, R18 ;  /* 0x00000008ff0b7819 */ /* 0x000fe40000011612 */
[----:B------:R-:W-:Y:S02]  /*51d0*/  SHF.R.U32.HI R18, RZ, 0x18, R10 ;  /* 0x00000018ff127819 */ /* 0x000fe4000001160a */
[----:B-1----:R-:W-:-:S02]  /*51e0*/  FMNMX.FTZ R10, R14, R26, !PT ;  /* 0x0000001a0e0a7209 */ /* 0x002fc40007810000 */
[----:B------:R-:W-:Y:S02]  /*51f0*/  PRMT R23, R23, 0x5410, R11 ;  /* 0x0000541017177816 */ /* 0x000fe4000000000b */
[----:B------:R-:W-:Y:S01]  /*5200*/  LOP3.LUT R11, R19, 0xff, RZ, 0xc0, !PT ;  /* 0x000000ff130b7812 */ /* 0x000fe200078ec0ff */
[----:B------:R-:W1:Y:S01]  /*5210*/  SHFL.BFLY PT, R15, R10, 0x1, 0x1f ;  /* 0x0c201f000a0f7f89 */ /* 0x000e6200000e0000 */
[----:B----4-:R-:W-:Y:S02]  /*5220*/  SHF.R.U32.HI R12, RZ, 0x8, R20 ;  /* 0x00000008ff0c7819 */ /* 0x010fe40000011614 */
[----:B------:R-:W-:Y:S01]  /*5230*/  PRMT R20, R11, 0x5410, R18 ;  /* 0x000054100b147816 */ /* 0x000fe20000000012 */
[----:B------:R-:W-:Y:S01]  /*5240*/  FFMA.FTZ R11, R76, c[0x0][0x23c], -R24 ;  /* 0x00008f004c0b7a23 */ /* 0x000fe20000010818 */
[----:B------:R-:W-:Y:S01]  /*5250*/  LOP3.LUT R5, R0, 0xffff, RZ, 0xc0, !PT ;  /* 0x0000ffff00057812 */ /* 0x000fe200078ec0ff */
[----:B--2---:R-:W-:Y:S01]  /*5260*/  FFMA.FTZ R13, R71, c[0x0][0x23c], -R25 ;  /* 0x00008f00470d7a23 */ /* 0x004fe20000010819 */
[----:B------:R-:W-:Y:S01]  /*5270*/  PRMT R19, R21, 0x5410, R12 ;  /* 0x0000541015137816 */ /* 0x000fe2000000000c */
[----:B------:R2:W-:Y:S01]  /*5280*/  MUFU.EX2 R235, R11 ;  /* 0x0000000b00eb7308 */ /* 0x0005e20000000800 */
[----:B------:R-:W-:-:S02]  /*5290*/  SHF.R.U32.HI R12, RZ, 0x8, R5 ;  /* 0x00000008ff0c7819 */ /* 0x000fc40000011605 */
[----:B------:R-:W-:Y:S02]  /*52a0*/  LOP3.LUT R14, R0, 0xff, RZ, 0xc0, !PT ;  /* 0x000000ff000e7812 */ /* 0x000fe400078ec0ff */
[----:B------:R-:W-:Y:S02]  /*52b0*/  SHF.R.U32.HI R5, RZ, 0x18, R0 ;  /* 0x00000018ff057819 */ /* 0x000fe40000011600 */
[----:B------:R-:W-:Y:S01]  /*52c0*/  PRMT R12, R14, 0x5410, R12 ;  /* 0x000054100e0c7816 */ /* 0x000fe2000000000c */
[----:B------:R3:W-:Y:S01]  /*52d0*/  MUFU.EX2 R162, R13 ;  /* 0x0000000d00a27308 */ /* 0x0007e20000000800 */
[----:B------:R-:W-:Y:S02]  /*52e0*/  LOP3.LUT R18, R16, 0xff, RZ, 0xc0, !PT ;  /* 0x000000ff10127812 */ /* 0x000fe400078ec0ff */
[----:B--2---:R-:W-:Y:S02]  /*52f0*/  SHF.R.U32.HI R11, RZ, 0x10, R0 ;  /* 0x00000010ff0b7819 */ /* 0x004fe40000011600 */
[----:B-1----:R-:W-:Y:S01]  /*5300*/  FMNMX.FTZ R137, R10, R15, !PT ;  /* 0x0000000f0a897209 */ /* 0x002fe20007810000 */
[----:B------:R-:W-:Y:S01]  /*5310*/  FFMA.FTZ R10, R79, c[0x0][0x23c], -R24 ;  /* 0x00008f004f0a7a23 */ /* 0x000fe20000010818 */
[----:B------:R-:W-:-:S02]  /*5320*/  LOP3.LUT R0, R11, 0xff, RZ, 0xc0, !PT ;  /* 0x000000ff0b007812 */ /* 0x000fc400078ec0ff */
[----:B------:R-:W-:Y:S01]  /*5330*/  FSETP.NEU.FTZ.AND P1, PT, R137, -INF , PT ;  /* 0xff8000008900780b */ /* 0x000fe20003f3d000 */
[----:B------:R1:W-:Y:S01]  /*5340*/  MUFU.EX2 R234, R10 ;  /* 0x0000000a00ea7308 */ /* 0x0003e20000000800 */
[--C-:B---3--:R-:W-:Y:S01]  /*5350*/  FFMA.FTZ R13, R78, c[0x0][0x23c], -R24.reuse ;  /* 0x00008f004e0d7a23 */ /* 0x108fe20000010818 */
[----:B------:R-:W-:Y:S01]  /*5360*/  PRMT R11, R0, 0x5410, R5 ;  /* 0x00005410000b7816 */ /* 0x000fe20000000005 */
[----:B------:R-:W-:Y:S01]  /*5370*/  HSET2.LE.AND R0, R23, R120, PT ;  /* 0x0000007817007233 */ /* 0x000fe20003803000 */
[----:B------:R-:W-:-:S03]  /*5380*/  FFMA.FTZ R5, R82, c[0x0][0x23c], -R24 ;  /* 0x00008f0052057a23 */ /* 0x000fc60000010818 */
[--C-:B------:R-:W-:Y:S01]  /*5390*/  HSET2.LE.AND R11, R11, R120.reuse, PT ;  /* 0x000000780b0b7233 */ /* 0x100fe20003803000 */
[----:B------:R2:W3:Y:S01]  /*53a0*/  MUFU.EX2 R161, R13 ;  /* 0x0000000d00a17308 */ /* 0x0004e20000000800 */
[----:B------:R-:W-:Y:S01]  /*53b0*/  LOP3.LUT R14, R0, R4, RZ, 0xc0, !PT ;  /* 0x00000004000e7212 */ /* 0x000fe200078ec0ff */
[----:B------:R-:W-:Y:S01]  /*53c0*/  HSET2.LE.AND R0, R17, R120, PT ;  /* 0x0000007811007233 */ /* 0x000fe20003803000 */
[----:B------:R-:W-:-:S05]  /*53d0*/  SHF.R.U32.HI R17, RZ, 0x18, R16 ;  /* 0x00000018ff117819 */ /* 0x000fca0000011610 */
[----:B------:R4:W-:Y:S01]  /*53e0*/  MUFU.EX2 R242, R5 ;  /* 0x0000000500f27308 */ /* 0x0009e20000000800 */
[----:B-1----:R-:W-:Y:S01]  /*53f0*/  F2FP.BF16.PACK_AB R10, R142, R228 ;  /* 0x000000e48e0a723e */ /* 0x002fe200000010ff */
[--C-:B--2---:R-:W-:Y:S01]  /*5400*/  FFMA.FTZ R13, R55, c[0x0][0x23c], -R24.reuse ;  /* 0x00008f00370d7a23 */ /* 0x104fe20000010818 */
[----:B---3--:R-:W-:Y:S01]  /*5410*/  F2FP.BF16.PACK_AB R4, R235, R161 ;  /* 0x000000a1eb04723e */ /* 0x008fe200000010ff */
[----:B------:R-:W1:Y:S04]  /*5420*/  LDSM.16.MT88.4 R52, [R205+0x4400] ;  /* 0x00440000cd34783b */ /* 0x000e680000004200 */
[----:B------:R-:W2:Y:S01]  /*5430*/  MUFU.EX2 R7, R13 ;  /* 0x0000000d00077308 */ /* 0x000ea20000000800 */
[----:B------:R-:W-:Y:S01]  /*5440*/  LOP3.LUT R15, R0, R4, RZ, 0xc0, !PT ;  /* 0x00000004000f7212 */ /* 0x000fe200078ec0ff */
[--C-:B------:R-:W-:Y:S01]  /*5450*/  FFMA.FTZ R0, R77, c[0x0][0x23c], -R24.reuse ;  /* 0x00008f004d007a23 */ /* 0x100fe20000010818 */
[----:B----4-:R-:W-:Y:S01]  /*5460*/  HSET2.LE.AND R5, R12, R120, PT ;  /* 0x000000780c057233 */ /* 0x010fe20003803000 */
[----:B------:R-:W-:-:S04]  /*5470*/  FFMA.FTZ R4, R83, c[0x0][0x23c], -R24 ;  /* 0x00008f0053047a23 */ /* 0x000fc80000010818 */
[----:B------:R3:W-:Y:S01]  /*5480*/  MUFU.EX2 R230, R0 ;  /* 0x0000000000e67308 */ /* 0x0007e20000000800 */
[----:B------:R-:W-:Y:S02]  /*5490*/  LOP3.LUT R12, R5, R10, RZ, 0xc0, !PT ;  /* 0x0000000a050c7212 */ /* 0x000fe400078ec0ff */
[----:B------:R-:W-:-:S04]  /*54a0*/  SHF.R.U32.HI R5, RZ, 0x10, R16 ;  /* 0x00000010ff057819 */ /* 0x000fc80000011610 */
[----:B------:R-:W-:Y:S01]  /*54b0*/  LOP3.LUT R10, R5, 0xff, RZ, 0xc0, !PT ;  /* 0x000000ff050a7812 */ /* 0x000fe200078ec0ff */
[----:B------:R4:W1:Y:S01]  /*54c0*/  MUFU.EX2 R163, R4 ;  /* 0x0000000400a37308 */ /* 0x0008620000000800 */
[----:B--2---:R-:W-:Y:S01]  /*54d0*/  F2FP.BF16.PACK_AB R13, R7, R140 ;  /* 0x0000008c070d723e */ /* 0x004fe200000010ff */
[----:B------:R-:W-:-:S03]  /*54e0*/  FFMA.FTZ R5, R85, c[0x0][0x23c], -R2 ;  /* 0x00008f0055057a23 */ /* 0x000fc60000010802 */
[----:B------:R-:W-:Y:S02]  /*54f0*/  LOP3.LUT R13, R11, R13, RZ, 0xc0, !PT ;  /* 0x0000000d0b0d7212 */ /* 0x000fe400078ec0ff */
[----:B---3--:R-:W-:Y:S01]  /*5500*/  LOP3.LUT R0, R16, 0xffff, RZ, 0xc0, !PT ;  /* 0x0000ffff10007812 */ /* 0x008fe200078ec0ff */
[----:B------:R2:W-:Y:S03]  /*5510*/  MUFU.EX2 R237, R5 ;  /* 0x0000000500ed7308 */ /* 0x0005e60000000800 */
[----:B------:R-:W-:Y:S01]  /*5520*/  SHF.R.U32.HI R11, RZ, 0x8, R0 ;  /* 0x00000008ff0b7819 */ /* 0x000fe20000011600 */
[----:B------:R-:W-:Y:S01]  /*5530*/  FMUL.FTZ R0, R137, c[0x0][0x23c] ;  /* 0x00008f0089007a20 */ /* 0x000fe20000410000 */
[----:B------:R-:W-:Y:S01]  /*5540*/  HMMA.16816.F32.BF16 R40, R12, R46, RZ ;  /* 0x0000002e0c28723c */ /* 0x000fe200000418ff */
[----:B----4-:R-:W-:Y:S01]  /*5550*/  HSET2.LE.AND R4, R19, R120, PT ;  /* 0x0000007813047233 */ /* 0x010fe20003803000 */
[----:B------:R-:W-:-:S02]  /*5560*/  PRMT R16, R18, 0x5410, R11 ;  /* 0x0000541012107816 */ /* 0x000fc4000000000b */
[----:B------:R-:W-:Y:S02]  /*5570*/  FSEL R0, R0, RZ, P1 ;  /* 0x000000ff00007208 */ /* 0x000fe40000800000 */
[----:B------:R-:W-:Y:S02]  /*5580*/  PRMT R11, R10, 0x5410, R17 ;  /* 0x000054100a0b7816 */ /* 0x000fe40000000011 */
[C---:B------:R-:W-:Y:S01]  /*5590*/  HMMA.16816.F32.BF16 R36, R12.reuse, R44, RZ ;  /* 0x0000002c0c24723c */ /* 0x040fe200000418ff */
[----:B------:R-:W-:Y:S01]  /*55a0*/  F2FP.BF16.PACK_AB R17, R234, R242 ;  /* 0x000000f2ea11723e */ /* 0x000fe200000010ff */
[--C-:B------:R-:W-:Y:S01]  /*55b0*/  FFMA.FTZ R10, R31, c[0x0][0x23c], -R0.reuse ;  /* 0x00008f001f0a7a23 */ /* 0x100fe20000010800 */
[----:B--2---:R-:W-:Y:S01]  /*55c0*/  F2FP.BF16.PACK_AB R5, R162, R231 ;  /* 0x000000e7a205723e */ /* 0x004fe200000010ff */
[--C-:B------:R-:W-:Y:S02]  /*55d0*/  FFMA.FTZ R18, R188, c[0x0][0x23c], -R0.reuse ;  /* 0x00008f00bc127a23 */ /* 0x100fe40000010800 */
[----:B------:R2:W-:Y:S01]  /*55e0*/  MUFU.EX2 R6, R10 ;  /* 0x0000000a00067308 */ /* 0x0005e20000000800 */
[----:B------:R-:W-:Y:S01]  /*55f0*/  LOP3.LUT R22, R4, R5, RZ, 0xc0, !PT ;  /* 0x0000000504167212 */ /* 0x000fe200078ec0ff */
[----:B------:R-:W-:Y:S01]  /*5600*/  HSET2.LE.AND R4, R20, R120, PT ;  /* 0x0000007814047233 */ /* 0x000fe20003803000 */
[----:B-1----:R-:W-:Y:S01]  /*5610*/  F2FP.BF16.PACK_AB R5, R163, R230 ;  /* 0x000000e6a305723e */ /* 0x002fe200000010ff */
[----:B------:R-:W-:Y:S03]  /*5620*/  HMMA.16816.F32.BF16 R32, R12, R48, RZ ;  /* 0x000000300c20723c */ /* 0x000fe600000418ff */
[----:B------:R-:W-:Y:S01]  /*5630*/  LOP3.LUT R23, R4, R5, RZ, 0xc0, !PT ;  /* 0x0000000504177212 */ /* 0x000fe200078ec0ff */
[----:B------:R-:W-:Y:S01]  /*5640*/  FFMA.FTZ R4, R87, c[0x0][0x23c], -R0 ;  /* 0x00008f0057047a23 */ /* 0x000fe20000010800 */
[----:B------:R-:W-:Y:S01]  /*5650*/  MUFU.EX2 R236, R18 ;  /* 0x0000001200ec7308 */ /* 0x000fe20000000800 */
[----:B------:R-:W-:-:S02]  /*5660*/  LOP3.LUT R5, R27, 0xffff, RZ, 0xc0, !PT ;  /* 0x0000ffff1b057812 */ /* 0x000fc400078ec0ff */
[----:B------:R-:W-:Y:S01]  /*5670*/  HMMA.16816.F32.BF16 R28, R12, R50, RZ ;  /* 0x000000320c1c723c */ /* 0x000fe200000418ff */
[----:B--2---:R-:W-:-:S04]  /*5680*/  HSET2.LE.AND R10, R16, R120, PT ;  /* 0x00000078100a7233 */ /* 0x004fc80003803000 */
[----:B------:R1:W2:Y:S01]  /*5690*/  MUFU.EX2 R227, R4 ;  /* 0x0000000400e37308 */ /* 0x0002a20000000800 */
[----:B------:R-:W-:Y:S01]  /*56a0*/  HSET2.LE.AND R16, R11, R120, PT ;  /* 0x000000780b107233 */ /* 0x000fe20003803000 */
[----:B------:R-:W-:Y:S01]  /*56b0*/  F2FP.BF16.PACK_AB R11, R240, R157 ;  /* 0x0000009df00b723e */ /* 0x000fe200000010ff */
[----:B------:R-:W-:Y:S01]  /*56c0*/  FFMA.FTZ R15, R86, c[0x0][0x23c], -R2 ;  /* 0x00008f00560f7a23 */ /* 0x000fe20000010802 */
[----:B------:R-:W-:Y:S02]  /*56d0*/  SHF.R.U32.HI R12, RZ, 0x18, R27 ;  /* 0x00000018ff0c7819 */ /* 0x000fe4000001161b */
[----:B------:R-:W-:Y:S02]  /*56e0*/  LOP3.LUT R20, R10, R11, RZ, 0xc0, !PT ;  /* 0x0000000b0a147212 */ /* 0x000fe400078ec0ff */
[----:B------:R-:W-:Y:S02]  /*56f0*/  LOP3.LUT R21, R16, R17, RZ, 0xc0, !PT ;  /* 0x0000001110157212 */ /* 0x000fe400078ec0ff */
[----:B------:R-:W-:-:S02]  /*5700*/  LOP3.LUT R16, R27, 0xff, RZ, 0xc0, !PT ;  /* 0x000000ff1b107812 */ /* 0x000fc400078ec0ff */
[----:B------:R-:W-:Y:S01]  /*5710*/  SHF.R.U32.HI R11, RZ, 0x8, R5 ;  /* 0x00000008ff0b7819 */ /* 0x000fe20000011605 */
[----:B------:R-:W-:Y:S02]  /*5720*/  FFMA.FTZ R5, R68, c[0x0][0x23c], -R0 ;  /* 0x00008f0044057a23 */ /* 0x000fe40000010800 */
[C---:B------:R-:W-:Y:S01]  /*5730*/  HMMA.16816.F32.BF16 R72, R20.reuse, R54, R40 ;  /* 0x000000361448723c */ /* 0x040fe20000041828 */
[----:B-1----:R-:W-:Y:S02]  /*5740*/  SHF.R.U32.HI R4, RZ, 0x10, R27 ;  /* 0x00000010ff047819 */ /* 0x002fe4000001161b */
[----:B------:R-:W-:Y:S02]  /*5750*/  PRMT R13, R16, 0x5410, R11 ;  /* 0x00005410100d7816 */ /* 0x000fe4000000000b */
[----:B------:R-:W-:Y:S01]  /*5760*/  LOP3.LUT R10, R4, 0xff, RZ, 0xc0, !PT ;  /* 0x000000ff040a7812 */ /* 0x000fe200078ec0ff */
[--C-:B------:R-:W-:Y:S02]  /*5770*/  HSET2.LE.AND R4, R61, R120.reuse, PT ;  /* 0x000000783d047233 */ /* 0x100fe40003803000 */
[----:B------:R1:W3:Y:S01]  /*5780*/  MUFU.EX2 R61, R5 ;  /* 0x00000005003d7308 */ /* 0x0002e20000000800 */
[----:B------:R-:W-:Y:S01]  /*5790*/  PRMT R11, R10, 0x5410, R12 ;  /* 0x000054100a0b7816 */ /* 0x000fe2000000000c */
[----:B------:R-:W-:Y:S01]  /*57a0*/  FFMA.FTZ R10, R94, c[0x0][0x23c], -R2 ;  /* 0x00008f005e0a7a23 */ /* 0x000fe20000010802 */
[--C-:B------:R-:W-:Y:S01]  /*57b0*/  HSET2.LE.AND R12, R13, R120.reuse, PT ;  /* 0x000000780d0c7233 */ /* 0x100fe20003803000 */
[----:B------:R-:W-:Y:S01]  /*57c0*/  IMAD.MOV.U32 R94, RZ, RZ, R80 ;  /* 0x000000ffff5e7224 */ /* 0x000fe200078e0050 */
[----:B------:R-:W-:Y:S01]  /*57d0*/  HMMA.16816.F32.BF16 R76, R20, R52, R36 ;  /* 0x00000034144c723c */ /* 0x000fe20000041824 */
[----:B------:R-:W-:Y:S01]  /*57e0*/  HSET2.LE.AND R14, R11, R120, PT ;  /* 0x000000780b0e7233 */ /* 0x000fe20003803000 */
[----:B--2---:R-:W-:Y:S01]  /*57f0*/  F2FP.BF16.PACK_AB R11, R227, R236 ;  /* 0x000000ece30b723e */ /* 0x004fe200000010ff */
[----:B------:R2:W-:Y:S01]  /*5800*/  MUFU.EX2 R233, R10 ;  /* 0x0000000a00e97308 */ /* 0x0005e20000000800 */
[----:B------:R-:W-:-:S04]  /*5810*/  F2FP.BF16.PACK_AB R13, R94, R229 ;  /* 0x000000e55e0d723e */ /* 0x000fc800000010ff */
[----:B------:R-:W-:Y:S01]  /*5820*/  LOP3.LUT R16, R12, R13, RZ, 0xc0, !PT ;  /* 0x0000000d0c107212 */ /* 0x000fe200078ec0ff */
[C---:B------:R-:W-:Y:S01]  /*5830*/  HMMA.16816.F32.BF16 R80, R20.reuse, R56, R32 ;  /* 0x000000381450723c */ /* 0x040fe20000041820 */
[----:B------:R-:W-:Y:S01]  /*5840*/  FFMA.FTZ R12, R96, c[0x0][0x23c], -R0 ;  /* 0x00008f00600c7a23 */ /* 0x000fe20000010800 */
[----:B-1----:R-:W-:Y:S01]  /*5850*/  F2FP.BF16.PACK_AB R5, R241, R202 ;  /* 0x000000caf105723e */ /* 0x002fe200000010ff */
[----:B------:R-:W-:Y:S02]  /*5860*/  IMAD.MOV.U32 R96, RZ, RZ, R240 ;  /* 0x000000ffff607224 */ /* 0x000fe400078e00f0 */
[----:B------:R1:W-:Y:S01]  /*5870*/  MUFU.EX2 R232, R12 ;  /* 0x0000000c00e87308 */ /* 0x0003e20000000800 */
[----:B------:R-:W-:Y:S01]  /*5880*/  LOP3.LUT R18, R4, R5, RZ, 0xc0, !PT ;  /* 0x0000000504127212 */ /* 0x000fe200078ec0ff */
[----:B------:R-:W-:Y:S01]  /*5890*/  IMAD.WIDE.U32 R4, R65, -0x2daee0ad, RZ ;  /* 0xd2511f5341047825 */ /* 0x000fe200078e00ff */
[----:B------:R-:W-:Y:S01]  /*58a0*/  HMMA.16816.F32.BF16 R40, R20, R58, R28 ;  /* 0x0000003a1428723c */ /* 0x000fe2000004181c */
[----:B--2---:R-:W-:-:S02]  /*58b0*/  HSET2.LE.AND R10, R64, R120, PT ;  /* 0x00000078400a7233 */ /* 0x004fc40003803000 */
[----:B------:R-:W-:Y:S01]  /*58c0*/  IMAD.MOV.U32 R64, RZ, RZ, R141 ;  /* 0x000000ffff407224 */ /* 0x000fe200078e008d */
[----:B------:R-:W-:Y:S01]  /*58d0*/  LOP3.LUT R13, R4, 0xff, RZ, 0xc0, !PT ;  /* 0x000000ff040d7812 */ /* 0x000fe200078ec0ff */
[----:B------:R3:W2:Y:S01]  /*58e0*/  MUFU.EX2 R141, R15 ;  /* 0x0000000f008d7308 */ /* 0x0006a20000000800 */
[----:B------:R-:W-:Y:S01]  /*58f0*/  LOP3.LUT R19, R10, R11, RZ, 0xc0, !PT ;  /* 0x0000000b0a137212 */ /* 0x000fe200078ec0ff */
[----:B------:R-:W-:Y:S01]  /*5900*/  FFMA.FTZ R10, R189, c[0x0][0x23c], -R0 ;  /* 0x00008f00bd0a7a23 */ /* 0x000fe20000010800 */
[----:B------:R-:W-:Y:S02]  /*5910*/  LOP3.LUT R11, R4, 0xffff, RZ, 0xc0, !PT ;  /* 0x0000ffff040b7812 */ /* 0x000fe400078ec0ff */
[----:B------:R-:W-:Y:S01]  /*5920*/  LOP3.LUT R5, R5, UR16, R60, 0x96, !PT ;  /* 0x0000001005057c12 */ /* 0x000fe2000f8e963c */
[----:B------:R-:W-:Y:S02]  /*5930*/  IMAD.MOV.U32 R60, RZ, RZ, R241 ;  /* 0x000000ffff3c7224 */ /* 0x000fe400078e00f1 */
[----:B------:R4:W-:Y:S01]  /*5940*/  MUFU.EX2 R189, R10 ;  /* 0x0000000a00bd7308 */ /* 0x0009e20000000800 */
[----:B------:R-:W-:-:S02]  /*5950*/  SHF.R.U32.HI R11, RZ, 0x8, R11 ;  /* 0x00000008ff0b7819 */ /* 0x000fc4000001160b */
[----:B-1----:R-:W-:Y:S02]  /*5960*/  SHF.R.U32.HI R12, RZ, 0x10, R5 ;  /* 0x00000010ff0c7819 */ /* 0x002fe40000011605 */
[----:B------:R-:W-:Y:S01]  /*5970*/  PRMT R20, R13, 0x5410, R11 ;  /* 0x000054100d147816 */ /* 0x000fe2000000000b */
[----:B------:R-:W-:Y:S01]  /*5980*/  FFMA.FTZ R11, R95, c[0x0][0x23c], -R0 ;  /* 0x00008f005f0b7a23 */ /* 0x000fe20000010800 */
[----:B---3--:R-:W-:-:S03]  /*5990*/  F2FP.BF16.PACK_AB R15, R61, R6 ;  /* 0x000000063d0f723e */ /* 0x008fc600000010ff */
[----:B------:R1:W3:Y:S01]  /*59a0*/  MUFU.EX2 R188, R11 ;  /* 0x0000000b00bc7308 */ /* 0x0002e20000000800 */
[----:B------:R-:W-:Y:S02]  /*59b0*/  LOP3.LUT R17, R14, R15, RZ, 0xc0, !PT ;  /* 0x0000000f0e117212 */ /* 0x000fe400078ec0ff */
[--C-:B------:R-:W-:Y:S02]  /*59c0*/  SHF.R.U32.HI R15, RZ, 0x18, R4.reuse ;  /* 0x00000018ff0f7819 */ /* 0x100fe40000011604 */
[----:B----4-:R-:W-:Y:S02]  /*59d0*/  SHF.R.U32.HI R10, RZ, 0x10, R4 ;  /* 0x00000010ff0a7819 */ /* 0x010fe40000011604 */
[C---:B------:R-:W-:Y:S01]  /*59e0*/  LOP3.LUT R4, R5.reuse, 0xffff, RZ, 0xc0, !PT ;  /* 0x0000ffff05047812 */ /* 0x040fe200078ec0ff */
[----:B------:R-:W-:Y:S01]  /*59f0*/  HMMA.16816.F32.BF16 R32, R16, R44, RZ ;  /* 0x0000002c1020723c */ /* 0x000fe200000418ff */
[----:B------:R-:W-:Y:S02]  /*5a00*/  LOP3.LUT R10, R10, 0xff, RZ, 0xc0, !PT ;  /* 0x000000ff0a0a7812 */ /* 0x000fe400078ec0ff */
[----:B------:R-:W-:-:S02]  /*5a10*/  LOP3.LUT R14, R5, 0xff, RZ, 0xc0, !PT ;  /* 0x000000ff050e7812 */ /* 0x000fc400078ec0ff */
[----:B------:R-:W-:Y:S01]  /*5a20*/  PRMT R15, R10, 0x5410, R15 ;  /* 0x000054100a0f7816 */ /* 0x000fe2000000000f */
[----:B------:R-:W-:Y:S01]  /*5a30*/  FFMA.FTZ R10, R190, c[0x0][0x23c], -R0 ;  /* 0x00008f00be0a7a23 */ /* 0x000fe20000010800 */
[----:B------:R-:W-:Y:S01]  /*5a40*/  SHF.R.U32.HI R13, RZ, 0x8, R4 ;  /* 0x00000008ff0d7819 */ /* 0x000fe20000011604 */
[C---:B------:R-:W-:Y:S01]  /*5a50*/  HMMA.16816.F32.BF16 R36, R16.reuse, R46, RZ ;  /* 0x0000002e1024723c */ /* 0x040fe200000418ff */
[----:B------:R-:W-:Y:S01]  /*5a60*/  SHF.R.U32.HI R5, RZ, 0x18, R5 ;  /* 0x00000018ff057819 */ /* 0x000fe20000011605 */
[----:B------:R4:W4:Y:S01]  /*5a70*/  MUFU.EX2 R95, R10 ;  /* 0x0000000a005f7308 */ /* 0x0009220000000800 */
[----:B------:R-:W-:Y:S02]  /*5a80*/  LOP3.LUT R4, R12, 0xff, RZ, 0xc0, !PT ;  /* 0x000000ff0c047812 */ /* 0x000fe400078ec0ff */
[----:B------:R-:W-:Y:S02]  /*5a90*/  PRMT R13, R14, 0x5410, R13 ;  /* 0x000054100e0d7816 */ /* 0x000fe4000000000d */
[----:B-1----:R-:W-:Y:S01]  /*5aa0*/  PRMT R11, R4, 0x5410, R5 ;  /* 0x00005410040b7816 */ /* 0x002fe20000000005 */
[--C-:B------:R-:W-:Y:S01]  /*5ab0*/  HSET2.LE.AND R4, R20, R120.reuse, PT ;  /* 0x0000007814047233 */ /* 0x100fe20003803000 */
[----:B--2---:R-:W-:Y:S01]  /*5ac0*/  F2FP.BF16.PACK_AB R5, R141, R233 ;  /* 0x000000e98d05723e */ /* 0x004fe200000010ff */
[----:B------:R-:W-:Y:S03]  /*5ad0*/  HMMA.16816.F32.BF16 R28, R16, R48, RZ ;  /* 0x00000030101c723c */ /* 0x000fe600000418ff */
[----:B------:R-:W-:Y:S01]  /*5ae0*/  LOP3.LUT R14, R4, R5, RZ, 0xc0, !PT ;  /* 0x00000005040e7212 */ /* 0x000fe200078ec0ff */
[----:B------:R-:W-:Y:S01]  /*5af0*/  HSET2.LE.AND R4, R15, R120, PT ;  /* 0x000000780f047233 */ /* 0x000fe20003803000 */
[----:B---3--:R-:W-:Y:S01]  /*5b00*/  F2FP.BF16.PACK_AB R5, R188, R232 ;  /* 0x000000e8bc05723e */ /* 0x008fe200000010ff */
[----:B----4-:R-:W-:-:S02]  /*5b10*/  IMAD.U32 R10, RZ, RZ, UR5 ;  /* 0x00000005ff0a7e24 */ /* 0x010fc4000f8e00ff */
[----:B------:R-:W-:Y:S01]  /*5b20*/  HMMA.16816.F32.BF16 R20, R16, R50, RZ ;  /* 0x000000321014723c */ /* 0x000fe200000418ff */
[----:B------:R-:W-:Y:S01]  /*5b30*/  LOP3.LUT R15, R4, R5, RZ, 0xc0, !PT ;  /* 0x00000005040f7212 */ /* 0x000fe200078ec0ff */
[----:B------:R-:W-:Y:S01]  /*5b40*/  UIADD3 UR5, UR29, 0x2, URZ ;  /* 0x000000021d057890 */ /* 0x000fe2000fffe03f */
[----:B------:R-:W-:Y:S01]  /*5b50*/  LOP3.LUT R12, R121, UR33, R10, 0x96, !PT ;  /* 0x00000021790c7c12 */ /* 0x000fe2000f8e960a */
[--C-:B------:R-:W-:Y:S01]  /*5b60*/  HSET2.LE.AND R10, R13, R120.reuse, PT ;  /* 0x000000780d0a7233 */ /* 0x100fe20003803000 */
[----:B------:R-:W-:Y:S01]  /*5b70*/  UIADD3 UR29, UR29, 0x3, URZ ;  /* 0x000000031d1d7890 */ /* 0x000fe2000fffe03f */
[----:B------:R-:W-:Y:S01]  /*5b80*/  HSET2.LE.AND R13, R11, R120, PT ;  /* 0x000000780b0d7233 */ /* 0x000fe20003803000 */
[----:B------:R-:W-:Y:S01]  /*5b90*/  F2FP.BF16.PACK_AB R11, R237, R64 ;  /* 0x00000040ed0b723e */ /* 0x000fe200000010ff */
[----:B------:R-:W-:Y:S01]  /*5ba0*/  IMAD.WIDE.U32 R18, R12, -0x326172a9, RZ ;  /* 0xcd9e8d570c127825 */ /* 0x000fe200078e00ff */
[----:B------:R-:W-:Y:S02]  /*5bb0*/  F2FP.BF16.PACK_AB R16, R95, R189 ;  /* 0x000000bd5f10723e */ /* 0x000fe400000010ff */
[----:B------:R-:W-:-:S02]  /*5bc0*/  LOP3.LUT R12, R10, R11, RZ, 0xc0, !PT ;  /* 0x0000000b0a0c7212 */ /* 0x000fc400078ec0ff */
[----:B------:R-:W-:Y:S02]  /*5bd0*/  LOP3.LUT R4, R19, UR15, R90, 0x96, !PT ;  /* 0x0000000f13047c12 */ /* 0x000fe4000f8e965a */
[----:B------:R-:W-:Y:S02]  /*5be0*/  LOP3.LUT R10, R67, UR13, R18, 0x96, !PT ;  /* 0x0000000d430a7c12 */ /* 0x000fe4000f8e9612 */
[----:B------:R-:W-:Y:S01]  /*5bf0*/  LOP3.LUT R13, R13, R16, RZ, 0xc0, !PT ;  /* 0x000000100d0d7212 */ /* 0x000fe200078ec0ff */
[----:B------:R-:W-:-:S04]  /*5c00*/  IMAD.WIDE.U32 R4, R4, -0x2daee0ad, RZ ;  /* 0xd2511f5304047825 */ /* 0x000fc800078e00ff */
[----:B------:R-:W-:Y:S01]  /*5c10*/  IMAD.WIDE.U32 R10, R10, -0x2daee0ad, RZ ;  /* 0xd2511f530a0a7825 */ /* 0x000fe200078e00ff */
[----:B------:R-:W-:Y:S01]  /*5c20*/  LOP3.LUT R5, R5, UR12, R92, 0x96, !PT ;  /* 0x0000000c05057c12 */ /* 0x000fe2000f8e965c */
[----:B------:R-:W-:Y:S03]  /*5c30*/  HMMA.16816.F32.BF16 R68, R12, R52, R32 ;  /* 0x000000340c44723c */ /* 0x000fe60000041820 */
[----:B------:R-:W-:Y:S01]  /*5c40*/  LOP3.LUT R11, R11, UR10, R4, 0x96, !PT ;  /* 0x0000000a0b0b7c12 */ /* 0x000fe2000f8e9604 */
[----:B------:R-:W-:-:S04]  /*5c50*/  IMAD.WIDE.U32 R4, R5, -0x326172a9, RZ ;  /* 0xcd9e8d5705047825 */ /* 0x000fc800078e00ff */
[----:B------:R-:W-:Y:S01]  /*5c60*/  IMAD.WIDE.U32 R34, R11, -0x326172a9, RZ ;  /* 0xcd9e8d570b227825 */ /* 0x000fe200078e00ff */
[----:B------:R-:W-:Y:S01]  /*5c70*/  LOP3.LUT R5, R5, UR11, R66, 0x96, !PT ;  /* 0x0000000b05057c12 */ /* 0x000fe2000f8e9642 */
[C---:B------:R-:W-:Y:S01]  /*5c80*/  HMMA.16816.F32.BF16 R84, R12.reuse, R56, R28 ;  /* 0x000000380c54723c */ /* 0x040fe2000004181c */
[----:B------:R-:W-:Y:S01]  /*5c90*/  LDSM.16.MT88.4 R28, [R206+0x4800] ;  /* 0x00480000ce1c783b */ /* 0x000fe20000004200 */
[--C-:B------:R-:W-:Y:S01]  /*5ca0*/  FFMA.FTZ R11, R191, c[0x0][0x23c], -R25.reuse ;  /* 0x00008f00bf0b7a23 */ /* 0x100fe20000010819 */
[----:B------:R-:W-:Y:S01]  /*5cb0*/  LOP3.LUT R16, R35, UR9, R4, 0x96, !PT ;  /* 0x0000000923107c12 */ /* 0x000fe2000f8e9604 */
[----:B------:R-:W-:Y:S02]  /*5cc0*/  IMAD.WIDE.U32 R4, R5, -0x2daee0ad, RZ ;  /* 0xd2511f5305047825 */ /* 0x000fe400078e00ff */
[----:B------:R1:W-:Y:S02]  /*5cd0*/  MUFU.EX2 R65, R11 ;  /* 0x0000000b00417308 */ /* 0x0003e40000000800 */
[----:B------:R-:W-:Y:S01]  /*5ce0*/  IMAD.WIDE.U32 R32, R16, -0x2daee0ad, RZ ;  /* 0xd2511f5310207825 */ /* 0x000fe200078e00ff */
[----:B------:R-:W-:Y:S01]  /*5cf0*/  LOP3.LUT R16, R5, UR8, R10, 0x96, !PT ;  /* 0x0000000805107c12 */ /* 0x000fe2000f8e960a */
[----:B------:R-:W-:Y:S02]  /*5d00*/  HMMA.16816.F32.BF16 R44, R12, R54, R36 ;  /* 0x000000360c2c723c */ /* 0x000fe40000041824 */
[----:B------:R-:W-:Y:S01]  /*5d10*/  FFMA.FTZ R5, R97, c[0x0][0x23c], -R25 ;  /* 0x00008f0061057a23 */ /* 0x000fe20000010819 */
[----:B------:R-:W-:Y:S01]  /*5d20*/  LOP3.LUT R4, R33, UR6, R4, 0x96, !PT ;  /* 0x0000000621047c12 */ /* 0x000fe2000f8e9604 */
[----:B------:R-:W-:-:S02]  /*5d30*/  IMAD.WIDE.U32 R26, R16, -0x326172a9, RZ ;  /* 0xcd9e8d57101a7825 */ /* 0x000fc400078e00ff */
[----:B------:R2:W-:Y:S02]  /*5d40*/  MUFU.EX2 R143, R5 ;  /* 0x00000005008f7308 */ /* 0x0005e40000000800 */
[----:B------:R-:W-:Y:S01]  /*5d50*/  HMMA.16816.F32.BF16 R48, R12, R58, R20 ;  /* 0x0000003a0c30723c */ /* 0x000fe20000041814 */
[----:B------:R-:W3:Y:S01]  /*5d60*/  LDSM.16.MT88.4 R20, [R205+0x4800] ;  /* 0x00480000cd14783b */ /* 0x000ee20000004200 */
[----:B------:R-:W-:Y:S02]  /*5d70*/  IMAD.MOV.U32 R97, RZ, RZ, R231 ;  /* 0x000000ffff617224 */ /* 0x000fe400078e00e7 */
[----:B-1----:R-:W-:Y:S02]  /*5d80*/  FFMA.FTZ R11, R99, c[0x0][0x23c], -R25 ;  /* 0x00008f00630b7a23 */ /* 0x002fe40000010819 */
[----:B------:R-:W-:Y:S02]  /*5d90*/  IMAD.MOV.U32 R99, RZ, RZ, R230 ;  /* 0x000000ffff637224 */ /* 0x000fe400078e00e6 */
[----:B------:R1:W-:Y:S01]  /*5da0*/  MUFU.EX2 R238, R11 ;  /* 0x0000000b00ee7308 */ /* 0x0003e20000000800 */
[----:B------:R-:W-:-:S02]  /*5db0*/  FFMA.FTZ R12, R102, c[0x0][0x23c], -R24 ;  /* 0x00008f00660c7a23 */ /* 0x000fc40000010818 */
[----:B------:R-:W-:Y:S02]  /*5dc0*/  IMAD.MOV.U32 R102, RZ, RZ, R188 ;  /* 0x000000ffff667224 */ /* 0x000fe400078e00bc */
[----:B--2---:R-:W-:-:S03]  /*5dd0*/  IMAD.WIDE.U32 R4, R4, -0x326172a9, RZ ;  /* 0xcd9e8d5704047825 */ /* 0x004fc600078e00ff */
[----:B------:R-:W-:Y:S02]  /*5de0*/  MUFU.EX2 R250, R12 ;  /* 0x0000000c00fa7308 */ /* 0x000fe40000000800 */
[C---:B------:R-:W-:Y:S02]  /*5df0*/  LOP3.LUT R10, R4.reuse, 0xffff, RZ, 0xc0, !PT ;  /* 0x0000ffff040a7812 */ /* 0x040fe400078ec0ff */
[----:B------:R-:W-:Y:S02]  /*5e00*/  LOP3.LUT R13, R4, 0xff, RZ, 0xc0, !PT ;  /* 0x000000ff040d7812 */ /* 0x000fe400078ec0ff */
[----:B------:R-:W-:Y:S01]  /*5e10*/  LOP3.LUT R5, R5, UR17, R26, 0x96, !PT ;  /* 0x0000001105057c12 */ /* 0x000fe2000f8e961a */
[----:B-1----:R-:W-:Y:S01]  /*5e20*/  FFMA.FTZ R11, R98, c[0x0][0x23c], -R25 ;  /* 0x00008f00620b7a23 */ /* 0x002fe20000010819 */
[----:B------:R-:W-:Y:S01]  /*5e30*/  SHF.R.U32.HI R15, RZ, 0x18, R4 ;  /* 0x00000018ff0f7819 */ /* 0x000fe20000011604 */
[----:B------:R-:W-:Y:S01]  /*5e40*/  IMAD.MOV.U32 R98, RZ, RZ, R235 ;  /* 0x000000ffff627224 */ /* 0x000fe200078e00eb */
[----:B------:R-:W-:Y:S01]  /*5e50*/  LOP3.LUT R14, R5, 0xff, RZ, 0xc0, !PT ;  /* 0x000000ff050e7812 */ /* 0x000fe200078ec0ff */
[----:B------:R1:W2:Y:S02]  /*5e60*/  MUFU.EX2 R252, R11 ;  /* 0x0000000b00fc7308 */ /* 0x0002a40000000800 */
[----:B-1----:R-:W-:-:S02]  /*5e70*/  SHF.R.U32.HI R11, RZ, 0x8, R10 ;  /* 0x00000008ff0b7819 */ /* 0x002fc4000001160a */
[----:B------:R-:W-:Y:S02]  /*5e80*/  SHF.R.U32.HI R10, RZ, 0x10, R4 ;  /* 0x00000010ff0a7819 */ /* 0x000fe40000011604 */
[----:B------:R-:W-:Y:S02]  /*5e90*/  PRMT R16, R13, 0x5410, R11 ;  /* 0x000054100d107816 */ /* 0x000fe4000000000b */
[----:B------:R-:W-:Y:S01]  /*5ea0*/  LOP3.LUT R12, R10, 0xff, RZ, 0xc0, !PT ;  /* 0x000000ff0a0c7812 */ /* 0x000fe200078ec0ff */
[----:B------:R-:W-:Y:S01]  /*5eb0*/  FFMA.FTZ R10, R101, c[0x0][0x23c], -R24 ;  /* 0x00008f00650a7a23 */ /* 0x000fe20000010818 */
[----:B------:R-:W-:Y:S01]  /*5ec0*/  LOP3.LUT R4, R5, 0xffff, RZ, 0xc0, !PT ;  /* 0x0000ffff05047812 */ /* 0x000fe200078ec0ff */
[----:B------:R-:W-:Y:S01]  /*5ed0*/  IMAD.MOV.U32 R101, RZ, RZ, R189 ;  /* 0x000000ffff657224 */ /* 0x000fe200078e00bd */
[--C-:B------:R-:W-:Y:S01]  /*5ee0*/  SHF.R.U32.HI R11, RZ, 0x10, R5.reuse ;  /* 0x00000010ff0b7819 */ /* 0x100fe20000011605 */
[----:B------:R1:W-:Y:S01]  /*5ef0*/  MUFU.EX2 R251, R10 ;  /* 0x0000000a00fb7308 */ /* 0x0003e20000000800 */
[----:B------:R-:W-:-:S02]  /*5f00*/  SHF.R.U32.HI R13, RZ, 0x18, R5 ;  /* 0x00000018ff0d7819 */ /* 0x000fc40000011605 */
[----:B------:R-:W-:Y:S02]  /*5f10*/  SHF.R.U32.HI R5, RZ, 0x8, R4 ;  /* 0x00000008ff057819 */ /* 0x000fe40000011604 */
[----:B------:R-:W-:Y:S02]  /*5f20*/  LOP3.LUT R4, R11, 0xff, RZ, 0xc0, !PT ;  /* 0x000000ff0b047812 */ /* 0x000fe400078ec0ff */
[----:B------:R-:W-:Y:S02]  /*5f30*/  PRMT R11, R12, 0x5410, R15 ;  /* 0x000054100c0b7816 */ /* 0x000fe4000000000f */
[----:B------:R-:W-:Y:S01]  /*5f40*/  PRMT R13, R4, 0x5410, R13 ;  /* 0x00005410040d7816 */ /* 0x000fe2000000000d */
[----:B------:R-:W-:Y:S01]  /*5f50*/  HSET2.LE.AND R4, R16, R120, PT ;  /* 0x0000007810047233 */ /* 0x000fe20003803000 */
[----:B------:R-:W-:Y:S02]  /*5f60*/  PRMT R12, R14, 0x5410, R5 ;  /* 0x000054100e0c7816 */ /* 0x000fe40000000005 */
[----:B--2---:R-:W-:Y:S01]  /*5f70*/  F2FP.BF16.PACK_AB R5, R252, R143 ;  /* 0x0000008ffc05723e */ /* 0x004fe200000010ff */
[----:B-1----:R-:W-:-:S03]  /*5f80*/  FFMA.FTZ R10, R100, c[0x0][0x23c], -R24 ;  /* 0x00008f00640a7a23 */ /* 0x002fc60000010818 */
[----:B------:R-:W-:Y:S01]  /*5f90*/  LOP3.LUT R14, R4, R5, RZ, 0xc0, !PT ;  /* 0x00000005040e7212 */ /* 0x000fe200078ec0ff */
[----:B------:R-:W-:Y:S01]  /*5fa0*/  HSET2.LE.AND R4, R11, R120, PT ;  /* 0x000000780b047233 */ /* 0x000fe20003803000 */
[----:B------:R-:W-:Y:S01]  /*5fb0*/  IMAD.MOV.U32 R100, RZ, RZ, R64 ;  /* 0x000000ffff647224 */ /* 0x000fe200078e0040 */
[----:B------:R1:W2:Y:S01]  /*5fc0*/  MUFU.EX2 R249, R10 ;  /* 0x0000000a00f97308 */ /* 0x0002a20000000800 */
[----:B------:R-:W-:Y:S02]  /*5fd0*/  IMAD.MOV.U32 R64, RZ, RZ, R202 ;  /* 0x000000ffff407224 */ /* 0x000fe400078e00ca */
[----:B-1----:R-:W-:Y:S01]  /*5fe0*/  FFMA.FTZ R10, R103, c[0x0][0x23c], -R24 ;  /* 0x00008f00670a7a23 */ /* 0x002fe20000010818 */
[----:B--2---:R-:W-:Y:S01]  /*5ff0*/  F2FP.BF16.PACK_AB R5, R249, R251 ;  /* 0x000000fbf905723e */ /* 0x004fe200000010ff */
[----:B------:R-:W-:-:S03]  /*6000*/  IMAD.MOV.U32 R103, RZ, RZ, R60 ;  /* 0x000000ffff677224 */ /* 0x000fc600078e003c */
[----:B------:R-:W1:Y:S01]  /*6010*/  MUFU.EX2 R248, R10 ;  /* 0x0000000a00f87308 */ /* 0x000e620000000800 */
[----:B------:R-:W-:Y:S01]  /*6020*/  LOP3.LUT R15, R4, R5, RZ, 0xc0, !PT ;  /* 0x00000005040f7212 */ /* 0x000fe200078ec0ff */
[----:B------:R-:W-:Y:S01]  /*6030*/  HSET2.LE.AND R4, R12, R120, PT ;  /* 0x000000780c047233 */ /* 0x000fe20003803000 */
[----:B------:R-:W-:Y:S01]  /*6040*/  F2FP.BF16.PACK_AB R5, R238, R65 ;  /* 0x00000041ee05723e */ /* 0x000fe200000010ff */
[----:B------:R-:W-:-:S03]  /*6050*/  IMAD.MOV.U32 R60, RZ, RZ, R227 ;  /* 0x000000ffff3c7224 */ /* 0x000fc600078e00e3 */
[----:B------:R-:W-:Y:S01]  /*6060*/  LOP3.LUT R12, R4, R5, RZ, 0xc0, !PT ;  /* 0x00000005040c7212 */ /* 0x000fe200078ec0ff */
[----:B------:R-:W-:Y:S01]  /*6070*/  HSET2.LE.AND R4, R13, R120, PT ;  /* 0x000000780d047233 */ /* 0x000fe20003803000 */
[----:B-1----:R-:W-:-:S04]  /*6080*/  F2FP.BF16.PACK_AB R5, R248, R250 ;  /* 0x000000faf805723e */ /* 0x002fc800000010ff */
[----:B------:R-:W-:Y:S02]  /*6090*/  LOP3.LUT R13, R4, R5, RZ, 0xc0, !PT ;  /* 0x00000005040d7212 */ /* 0x000fe400078ec0ff */
[----:B------:R-:W-:Y:S02]  /*60a0*/  LOP3.LUT R4, R19, UR15, R158, 0x96, !PT ;  /* 0x0000000f13047c12 */ /* 0x000fe4000f8e969e */
[----:B------:R-:W-:-:S03]  /*60b0*/  LOP3.LUT R5, R63, UR13, R18, 0x96, !PT ;  /* 0x0000000d3f057c12 */ /* 0x000fc6000f8e9612 */
[----:B------:R-:W-:Y:S01]  /*60c0*/  IMAD.WIDE.U32 R10, R4, -0x2daee0ad, RZ ;  /* 0xd2511f53040a7825 */ /* 0x000fe200078e00ff */
[----:B---3--:R-:W-:Y:S03]  /*60d0*/  HMMA.16816.F32.BF16 R76, R12, R20, R76 ;  /* 0x000000140c4c723c */ /* 0x008fe6000004184c */
[----:B------:R-:W-:Y:S01]  /*60e0*/  IMAD.WIDE.U32 R4, R5, -0x2daee0ad, RZ ;  /* 0xd2511f5305047825 */ /* 0x000fe200078e00ff */
[----:B------:R-:W-:-:S04]  /*60f0*/  LOP3.LUT R11, R11, UR12, R88, 0x96, !PT ;  /* 0x0000000c0b0b7c12 */ /* 0x000fc8000f8e9658 */
[----:B------:R-:W-:Y:S01]  /*6100*/  LOP3.LUT R5, R5, UR10, R10, 0x96, !PT ;  /* 0x0000000a05057c12 */ /* 0x000fe2000f8e960a */
[----:B------:R-:W-:Y:S01]  /*6110*/  IMAD.WIDE.U32 R10, R11, -0x326172a9, RZ ;  /* 0xcd9e8d570b0a7825 */ /* 0x000fe200078e00ff */
[----:B------:R-:W-:Y:S03]  /*6120*/  HMMA.16816.F32.BF16 R80, R12, R28, R80 ;  /* 0x0000001c0c50723c */ /* 0x000fe60000041850 */
[----:B------:R-:W-:Y:S01]  /*6130*/  IMAD.WIDE.U32 R18, R5, -0x326172a9, RZ ;  /* 0xcd9e8d5705127825 */ /* 0x000fe200078e00ff */
[----:B------:R-:W-:-:S04]  /*6140*/  LOP3.LUT R11, R11, UR11, R62, 0x96, !PT ;  /* 0x0000000b0b0b7c12 */ /* 0x000fc8000f8e963e */
[----:B------:R-:W-:Y:S01]  /*6150*/  LOP3.LUT R5, R19, UR9, R10, 0x96, !PT ;  /* 0x0000000913057c12 */ /* 0x000fe2000f8e960a */
[----:B------:R-:W-:Y:S01]  /*6160*/  IMAD.WIDE.U32 R10, R11, -0x2daee0ad, RZ ;  /* 0xd2511f530b0a7825 */ /* 0x000fe200078e00ff */
[----:B------:R-:W-:Y:S03]  /*6170*/  HMMA.16816.F32.BF16 R72, R12, R22, R72 ;  /* 0x000000160c48723c */ /* 0x000fe60000041848 */
[----:B------:R-:W-:-:S04]  /*6180*/  IMAD.WIDE.U32 R36, R5, -0x2daee0ad, RZ ;  /* 0xd2511f5305247825 */ /* 0x000fc800078e00ff */
[----:B------:R-:W-:Y:S01]  /*6190*/  FFMA.FTZ R5, R192, c[0x0][0x23c], -R2 ;  /* 0x00008f00c0057a23 */ /* 0x000fe20000010802 */
[----:B------:R-:W-:Y:S03]  /*61a0*/  HMMA.16816.F32.BF16 R56, R12, R30, R40 ;  /* 0x0000001e0c38723c */ /* 0x000fe60000041828 */
[----:B------:R1:W-:Y:S04]  /*61b0*/  MUFU.EX2 R245, R5 ;  /* 0x0000000500f57308 */ /* 0x0003e80000000800 */
[----:B------:R-:W-:Y:S01]  /*61c0*/  LOP3.LUT R13, R11, UR8, R4, 0x96, !PT ;  /* 0x000000080b0d7c12 */ /* 0x000fe2000f8e9604 */
[----:B------:R-:W-:Y:S01]  /*61d0*/  FFMA.FTZ R11, R106, c[0x0][0x23c], -R2 ;  /* 0x00008f006a0b7a23 */ /* 0x000fe20000010802 */
[----:B------:R-:W-:Y:S01]  /*61e0*/  LOP3.LUT R4, R37, UR6, R10, 0x96, !PT ;  /* 0x0000000625047c12 */ /* 0x000fe2000f8e960a */
[----:B------:R-:W-:-:S02]  /*61f0*/  FFMA.FTZ R12, R193, c[0x0][0x23c], -R2 ;  /* 0x00008f00c10c7a23 */ /* 0x000fc40000010802 */
[----:B------:R2:W-:Y:S01]  /*6200*/  MUFU.EX2 R247, R11 ;  /* 0x0000000b00f77308 */ /* 0x0005e20000000800 */
[----:B------:R-:W-:-:S04]  /*6210*/  IMAD.WIDE.U32 R16, R13, -0x326172a9, RZ ;  /* 0xcd9e8d570d107825 */ /* 0x000fc800078e00ff */
[----:B------:R-:W-:Y:S01]  /*6220*/  IMAD.MOV.U32 R106, RZ, RZ, R242 ;  /* 0x000000ffff6a7224 */ /* 0x000fe200078e00f2 */
[----:B------:R-:W-:Y:S01]  /*6230*/  LOP3.LUT R19, R17, UR7, R18, 0x96, !PT ;  /* 0x0000000711137c12 */ /* 0x000fe2000f8e9612 */
[----:B-1----:R-:W-:Y:S01]  /*6240*/  IMAD.WIDE.U32 R4, R4, -0x326172a9, RZ ;  /* 0xcd9e8d5704047825 */ /* 0x002fe200078e00ff */
[----:B------:R1:W3:Y:S04]  /*6250*/  MUFU.EX2 R244, R12 ;  /* 0x0000000c00f47308 */ /* 0x0002e80000000800 */
[----:B------:R-:W-:-:S04]  /*6260*/  LOP3.LUT R10, R4, 0xffff, RZ, 0xc0, !PT ;  /* 0x0000ffff040a7812 */ /* 0x000fc800078ec0ff */
[----:B--2---:R-:W-:Y:S02]  /*6270*/  SHF.R.U32.HI R11, RZ, 0x8, R10 ;  /* 0x00000008ff0b7819 */ /* 0x004fe4000001160a */
[----:B------:R-:W-:-:S04]  /*6280*/  LOP3.LUT R10, R4, 0xff, RZ, 0xc0, !PT ;  /* 0x000000ff040a7812 */ /* 0x000fc800078ec0ff */
[----:B------:R-:W-:Y:S01]  /*6290*/  PRMT R14, R10, 0x5410, R11 ;  /* 0x000054100a0e7816 */ /* 0x000fe2000000000b */
[----:B------:R-:W-:Y:S01]  /*62a0*/  FFMA.FTZ R11, R195, c[0x0][0x23c], -R0 ;  /* 0x00008f00c30b7a23 */ /* 0x000fe20000010800 */
[----:B------:R-:W-:Y:S01]  /*62b0*/  SHF.R.U32.HI R10, RZ, 0x10, R4 ;  /* 0x00000010ff0a7819 */ /* 0x000fe20000011604 */
[----:B-1----:R-:W-:Y:S02]  /*62c0*/  FFMA.FTZ R12, R104, c[0x0][0x23c], -R2 ;  /* 0x00008f00680c7a23 */ /* 0x002fe40000010802 */
[----:B------:R-:W-:Y:S01]  /*62d0*/  MUFU.EX2 R243, R11 ;  /* 0x0000000b00f37308 */ /* 0x000fe20000000800 */
[----:B------:R-:W-:-:S07]  /*62e0*/  IMAD.MOV.U32 R104, RZ, RZ, R232 ;  /* 0x000000ffff687224 */ /* 0x000fce00078e00e8 */
[----:B------:R1:W-:Y:S02]  /*62f0*/  MUFU.EX2 R246, R12 ;  /* 0x0000000c00f67308 */ /* 0x0003e40000000800 */
[----:B-1----:R-:W-:Y:S02]  /*6300*/  SHF.R.U32.HI R12, RZ, 0x18, R4 ;  /* 0x00000018ff0c7819 */ /* 0x002fe40000011604 */
[----:B------:R-:W-:Y:S02]  /*6310*/  LOP3.LUT R4, R5, UR17, R16, 0x96, !PT ;  /* 0x0000001105047c12 */ /* 0x000fe4000f8e9610 */
[----:B------:R-:W-:Y:S01]  /*6320*/  LOP3.LUT R5, R10, 0xff, RZ, 0xc0, !PT ;  /* 0x000000ff0a057812 */ /* 0x000fe200078ec0ff */
[----:B------:R-:W-:Y:S01]  /*6330*/  FFMA.FTZ R10, R194, c[0x0][0x23c], -R0 ;  /* 0x00008f00c20a7a23 */ /* 0x000fe20000010800 */
[----:B------:R-:W-:Y:S02]  /*6340*/  SHF.R.U32.HI R11, RZ, 0x18, R4 ;  /* 0x00000018ff0b7819 */ /* 0x000fe40000011604 */
[----:B------:R-:W-:Y:S01]  /*6350*/  PRMT R15, R5, 0x5410, R12 ;  /* 0x00005410050f7816 */ /* 0x000fe2000000000c */
[----:B------:R1:W2:Y:S01]  /*6360*/  MUFU.EX2 R241, R10 ;  /* 0x0000000a00f17308 */ /* 0x0002a20000000800 */
[----:B------:R-:W-:-:S02]  /*6370*/  LOP3.LUT R5, R4, 0xffff, RZ, 0xc0, !PT ;  /* 0x0000ffff04057812 */ /* 0x000fc400078ec0ff */
[----:B------:R-:W-:Y:S02]  /*6380*/  LOP3.LUT R12, R4, 0xff, RZ, 0xc0, !PT ;  /* 0x000000ff040c7812 */ /* 0x000fe400078ec0ff */
[----:B-1----:R-:W-:Y:S02]  /*6390*/  SHF.R.U32.HI R10, RZ, 0x10, R4 ;  /* 0x00000010ff0a7819 */ /* 0x002fe40000011604 */
[----:B------:R-:W-:Y:S02]  /*63a0*/  SHF.R.U32.HI R4, RZ, 0x8, R5 ;  /* 0x00000008ff047819 */ /* 0x000fe40000011605 */
[----:B------:R-:W-:Y:S01]  /*63b0*/  LOP3.LUT R5, R10, 0xff, RZ, 0xc0, !PT ;  /* 0x000000ff0a057812 */ /* 0x000fe200078ec0ff */
[----:B------:R-:W-:Y:S01]  /*63c0*/  FFMA.FTZ R10, R109, c[0x0][0x23c], -R0 ;  /* 0x00008f006d0a7a23 */ /* 0x000fe20000010800 */
[----:B------:R-:W-:Y:S01]  /*63d0*/  PRMT R4, R12, 0x5410, R4 ;  /* 0x000054100c047816 */ /* 0x000fe20000000004 */
[----:B------:R-:W-:Y:S01]  /*63e0*/  IMAD.MOV.U32 R109, RZ, RZ, R141 ;  /* 0x000000ffff6d7224 */ /* 0x000fe200078e008d */
[----:B------:R-:W-:Y:S01]  /*63f0*/  PRMT R11, R5, 0x5410, R11 ;  /* 0x00005410050b7816 */ /* 0x000fe2000000000b */
[----:B------:R1:W-:Y:S01]  /*6400*/  MUFU.EX2 R242, R10 ;  /* 0x0000000a00f27308 */ /* 0x0003e20000000800 */
[----:B---3--:R-:W-:Y:S01]  /*6410*/  F2FP.BF16.PACK_AB R5, R245, R244 ;  /* 0x000000f4f505723e */ /* 0x008fe200000010ff */
[----:B------:R-:W-:-:S05]  /*6420*/  HSET2.LE.AND R4, R4, R120, PT ;  /* 0x0000007804047233 */ /* 0x000fca0003803000 */
[----:B------:R-:W-:Y:S01]  /*6430*/  LOP3.LUT R12, R4, R5, RZ, 0xc0, !PT ;  /* 0x00000005040c7212 */ /* 0x000fe200078ec0ff */
[--C-:B------:R-:W-:Y:S01]  /*6440*/  HSET2.LE.AND R4, R11, R120.reuse, PT ;  /* 0x000000780b047233 */ /* 0x100fe20003803000 */
[----:B--2---:R-:W-:Y:S01]  /*6450*/  F2FP.BF16.PACK_AB R5, R241, R243 ;  /* 0x000000f3f105723e */ /* 0x004fe200000010ff */
[----:B------:R-:W-:Y:S02]  /*6460*/  FFMA.FTZ R11, R110, c[0x0][0x23c], -R24 ;  /* 0x00008f006e0b7a23 */ /* 0x000fe40000010818 */
[----:B------:R-:W-:Y:S01]  /*6470*/  IMAD.MOV.U32 R110, RZ, RZ, R140 ;  /* 0x000000ffff6e7224 */ /* 0x000fe200078e008c */
[----:B------:R-:W-:Y:S01]  /*6480*/  LOP3.LUT R13, R4, R5, RZ, 0xc0, !PT ;  /* 0x00000005040d7212 */ /* 0x000fe200078ec0ff */
[--C-:B------:R-:W-:Y:S01]  /*6490*/  HSET2.LE.AND R4, R14, R120.reuse, PT ;  /* 0x000000780e047233 */ /* 0x100fe20003803000 */
[----:B------:R-:W-:Y:S01]  /*64a0*/  F2FP.BF16.PACK_AB R5, R246, R247 ;  /* 0x000000f7f605723e */ /* 0x000fe200000010ff */
[----:B-1----:R-:W-:Y:S01]  /*64b0*/  FFMA.FTZ R10, R105, c[0x0][0x23c], -R0 ;  /* 0x00008f00690a7a23 */ /* 0x002fe20000010800 */
[----:B------:R-:W-:Y:S01]  /*64c0*/  MUFU.EX2 R235, R11 ;  /* 0x0000000b00eb7308 */ /* 0x000fe20000000800 */
[----:B------:R-:W-:Y:S01]  /*64d0*/  IMAD.MOV.U32 R105, RZ, RZ, R233 ;  /* 0x000000ffff697224 */ /* 0x000fe200078e00e9 */
[----:B------:R-:W-:Y:S01]  /*64e0*/  LOP3.LUT R14, R4, R5, RZ, 0xc0, !PT ;  /* 0x00000005040e7212 */ /* 0x000fe200078ec0ff */
[----:B------:R-:W-:-:S05]  /*64f0*/  HSET2.LE.AND R4, R15, R120, PT ;  /* 0x000000780f047233 */ /* 0x000fca0003803000 */
[----:B------:R-:W1:Y:S02]  /*6500*/  MUFU.EX2 R240, R10 ;  /* 0x0000000a00f07308 */ /* 0x000e640000000800 */
[----:B-1----:R-:W-:Y:S01]  /*6510*/  F2FP.BF16.PACK_AB R5, R240, R242 ;  /* 0x000000f2f005723e */ /* 0x002fe200000010ff */
[----:B------:R-:W-:Y:S02]  /*6520*/  FFMA.FTZ R10, R108, c[0x0][0x23c], -R25 ;  /* 0x00008f006c0a7a23 */ /* 0x000fe40000010819 */
[----:B------:R-:W-:Y:S01]  /*6530*/  IMAD.MOV.U32 R108, RZ, RZ, R237 ;  /* 0x000000ffff6c7224 */ /* 0x000fe200078e00ed */
[----:B------:R-:W-:Y:S01]  /*6540*/  LOP3.LUT R15, R4, R5, RZ, 0xc0, !PT ;  /* 0x00000005040f7212 */ /* 0x000fe200078ec0ff */
[----:B------:R-:W-:Y:S01]  /*6550*/  FFMA.FTZ R4, R116, c[0x0][0x23c], -R25 ;  /* 0x00008f0074047a23 */ /* 0x000fe20000010819 */
[----:B------:R-:W-:Y:S01]  /*6560*/  LOP3.LUT R5, R27, UR7, R34, 0x96, !PT ;  /* 0x000000071b057c12 */ /* 0x000fe2000f8e9622 */
[----:B------:R-:W-:Y:S01]  /*6570*/  IMAD.MOV.U32 R116, RZ, RZ, R238 ;  /* 0x000000ffff747224 */ /* 0x000fe200078e00ee */
[----:B------:R-:W-:Y:S01]  /*6580*/  MUFU.EX2 R237, R10 ;  /* 0x0000000a00ed7308 */ /* 0x000fe20000000800 */
[----:B------:R-:W-:-:S02]  /*6590*/  IMAD.MOV.U32 R27, RZ, RZ, R239 ;  /* 0x000000ffff1b7224 */ /* 0x000fc400078e00ef */
[C---:B------:R-:W-:Y:S05]  /*65a0*/  HMMA.16816.F32.BF16 R40, R12.reuse, R20, R68 ;  /* 0x000000140c28723c */ /* 0x040fea0000041844 */
[----:B------:R1:W-:Y:S03]  /*65b0*/  MUFU.EX2 R238, R4 ;  /* 0x0000000400ee7308 */ /* 0x0003e60000000800 */
[C---:B------:R-:W-:Y:S08]  /*65c0*/  HMMA.16816.F32.BF16 R44, R12.reuse, R22, R44 ;  /* 0x000000160c2c723c */ /* 0x040ff0000004182c */
[----:B------:R-:W-:Y:S01]  /*65d0*/  HMMA.16816.F32.BF16 R52, R12, R28, R84 ;  /* 0x0000001c0c34723c */ /* 0x000fe20000041854 */
[----:B-1----:R-:W-:-:S02]  /*65e0*/  FFMA.FTZ R4, R111, c[0x0][0x23c], -R25 ;  /* 0x00008f006f047a23 */ /* 0x002fc40000010819 */
[----:B------:R-:W-:-:S05]  /*65f0*/  IMAD.MOV.U32 R111, RZ, RZ, R236 ;  /* 0x000000ffff6f7224 */ /* 0x000fca00078e00ec */
[----:B------:R-:W-:Y:S01]  /*6600*/  HMMA.16816.F32.BF16 R48, R12, R30, R48 ;  /* 0x0000001e0c30723c */ /* 0x000fe20000041830 */
[----:B------:R1:W-:Y:S01]  /*6610*/  MUFU.EX2 R239, R4 ;  /* 0x0000000400ef7308 */ /* 0x0003e20000000800 */
[----:B------:R-:W-:Y:S01]  /*6620*/  LDSM.16.MT88.4 R28, [R206+0x4c00] ;  /* 0x004c0000ce1c783b */ /* 0x000fe20000004200 */
[----:B------:R-:W-:Y:S02]  /*6630*/  IMAD.MOV.U32 R86, RZ, RZ, R96 ;  /* 0x000000ffff567224 */ /* 0x000fe400078e0060 */
[----:B------:R-:W-:Y:S02]  /*6640*/  IMAD.MOV.U32 R96, RZ, RZ, R229 ;  /* 0x000000ffff607224 */ /* 0x000fe400078e00e5 */
[----:B------:R-:W-:Y:S02]  /*6650*/  IMAD.MOV.U32 R87, RZ, RZ, R95 ;  /* 0x000000ffff577224 */ /* 0x000fe400078e005f */
[----:B------:R-:W-:Y:S02]  /*6660*/  IMAD.MOV.U32 R95, RZ, RZ, R228 ;  /* 0x000000ffff5f7224 */ /* 0x000fe400078e00e4 */
[----:B------:R-:W-:-:S02]  /*6670*/  IMAD.MOV.U32 R85, RZ, RZ, R143 ;  /* 0x000000ffff557224 */ /* 0x000fc400078e008f */
[----:B------:R-:W-:Y:S02]  /*6680*/  IMAD.MOV.U32 R84, RZ, RZ, R142 ;  /* 0x000000ffff547224 */ /* 0x000fe400078e008e */
[----:B-1----:R-:W-:Y:S02]  /*6690*/  FFMA.FTZ R4, R107, c[0x0][0x23c], -R25 ;  /* 0x00008f006b047a23 */ /* 0x002fe40000010819 */
[----:B------:R-:W-:Y:S02]  /*66a0*/  IMAD.MOV.U32 R107, RZ, RZ, R234 ;  /* 0x000000ffff6b7224 */ /* 0x000fe400078e00ea */
[----:B------:R1:W-:Y:S02]  /*66b0*/  MUFU.EX2 R236, R4 ;  /* 0x0000000400ec7308 */ /* 0x0003e40000000800 */
[----:B-1----:R-:W-:-:S05]  /*66c0*/  IMAD.WIDE.U32 R4, R5, -0x2daee0ad, RZ ;  /* 0xd2511f5305047825 */ /* 0x002fca00078e00ff */
[----:B------:R-:W-:Y:S02]  /*66d0*/  LOP3.LUT R10, R5, UR16, R32, 0x96, !PT ;  /* 0x00000010050a7c12 */ /* 0x000fe4000f8e9620 */
[C---:B------:R-:W-:Y:S01]  /*66e0*/  LOP3.LUT R5, R4.reuse, 0xffff, RZ, 0xc0, !PT ;  /* 0x0000ffff04057812 */ /* 0x040fe200078ec0ff */
[----:B------:R-:W1:Y:S01]  /*66f0*/  LDSM.16.MT88.4 R32, [R205+0x4c00] ;  /* 0x004c0000cd20783b */ /* 0x000e620000004200 */
[--C-:B------:R-:W-:Y:S02]  /*6700*/  SHF.R.U32.HI R13, RZ, 0x18, R10.reuse ;  /* 0x00000018ff0d7819 */ /* 0x100fe4000001160a */
[----:B------:R-:W-:Y:S02]  /*6710*/  SHF.R.U32.HI R12, RZ, 0x8, R5 ;  /* 0x00000008ff0c7819 */ /* 0x000fe40000011605 */
[----:B------:R-:W-:Y:S02]  /*6720*/  SHF.R.U32.HI R5, RZ, 0x10, R10 ;  /* 0x00000010ff057819 */ /* 0x000fe4000001160a */
[----:B------:R-:W-:-:S02]  /*6730*/  LOP3.LUT R18, R4, 0xff, RZ, 0xc0, !PT ;  /* 0x000000ff04127812 */ /* 0x000fc400078ec0ff */
[----:B------:R-:W-:Y:S02]  /*6740*/  LOP3.LUT R5, R5, 0xff, RZ, 0xc0, !PT ;  /* 0x000000ff05057812 */ /* 0x000fe400078ec0ff */
[--C-:B------:R-:W-:Y:S02]  /*6750*/  SHF.R.U32.HI R16, RZ, 0x10, R4.reuse ;  /* 0x00000010ff107819 */ /* 0x100fe40000011604 */
[----:B------:R-:W-:Y:S01]  /*6760*/  SHF.R.U32.HI R17, RZ, 0x18, R4 ;  /* 0x00000018ff117819 */ /* 0x000fe20000011604 */
[--C-:B------:R-:W-:Y:S01]  /*6770*/  FFMA.FTZ R4, R112, c[0x0][0x23c], -R24.reuse ;  /* 0x00008f0070047a23 */ /* 0x100fe20000010818 */
[C---:B------:R-:W-:Y:S02]  /*6780*/  LOP3.LUT R11, R10.reuse, 0xffff, RZ, 0xc0, !PT ;  /* 0x0000ffff0a0b7812 */ /* 0x040fe400078ec0ff */
[----:B------:R-:W-:Y:S01]  /*6790*/  LOP3.LUT R15, R10, 0xff, RZ, 0xc0, !PT ;  /* 0x000000ff0a0f7812 */ /* 0x000fe200078ec0ff */
[--C-:B------:R-:W-:Y:S01]  /*67a0*/  FFMA.FTZ R10, R118, c[0x0][0x23c], -R24.reuse ;  /* 0x00008f00760a7a23 */ /* 0x100fe20000010818 */
[----:B------:R-:W-:Y:S01]  /*67b0*/  PRMT R13, R5, 0x5410, R13 ;  /* 0x00005410050d7816 */ /* 0x000fe2000000000d */
[----:B------:R-:W-:Y:S01]  /*67c0*/  FFMA.FTZ R5, R114, c[0x0][0x23c], -R24 ;  /* 0x00008f0072057a23 */ /* 0x000fe20000010818 */
[----:B------:R2:W3:Y:S01]  /*67d0*/  MUFU.EX2 R234, R4 ;  /* 0x0000000400ea7308 */ /* 0x0004e20000000800 */
[----:B------:R-:W-:-:S02]  /*67e0*/  SHF.R.U32.HI R11, RZ, 0x8, R11 ;  /* 0x00000008ff0b7819 */ /* 0x000fc4000001160b */
[----:B------:R-:W-:-:S05]  /*67f0*/  LOP3.LUT R14, R16, 0xff, RZ, 0xc0, !PT ;  /* 0x000000ff100e7812 */ /* 0x000fca00078ec0ff */
[----:B------:R4:W-:Y:S01]  /*6800*/  MUFU.EX2 R233, R10 ;  /* 0x0000000a00e97308 */ /* 0x0009e20000000800 */
[----:B--2---:R-:W-:-:S07]  /*6810*/  PRMT R4, R18, 0x5410, R12 ;  /* 0x0000541012047816 */ /* 0x004fce000000000c */
[----:B------:R2:W1:Y:S01]  /*6820*/  MUFU.EX2 R232, R5 ;  /* 0x0000000500e87308 */ /* 0x0004620000000800 */
[----:B------:R-:W-:Y:S02]  /*6830*/  PRMT R12, R15, 0x5410, R11 ;  /* 0x000054100f0c7816 */ /* 0x000fe4000000000b */
[----:B---3--:R-:W-:Y:S01]  /*6840*/  F2FP.BF16.PACK_AB R11, R234, R235 ;  /* 0x000000ebea0b723e */ /* 0x008fe200000010ff */
[----:B------:R-:W-:Y:S01]  /*6850*/  HSET2.LE.AND R4, R4, R120, PT ;  /* 0x0000007804047233 */ /* 0x000fe20003803000 */
[----:B----4-:R-:W-:-:S05]  /*6860*/  PRMT R10, R14, 0x5410, R17 ;  /* 0x000054100e0a7816 */ /* 0x010fca0000000011 */
[----:B------:R-:W-:Y:S01]  /*6870*/  HSET2.LE.AND R10, R10, R120, PT ;  /* 0x000000780a0a7233 */ /* 0x000fe20003803000 */
[----:B--2---:R-:W-:-:S04]  /*6880*/  F2FP.BF16.PACK_AB R5, R237, R236 ;  /* 0x000000eced05723e */ /* 0x004fc800000010ff */
[----:B------:R-:W-:Y:S01]  /*6890*/  LOP3.LUT R15, R10, R11, RZ, 0xc0, !PT ;  /* 0x0000000b0a0f7212 */ /* 0x000fe200078ec0ff */
[----:B------:R-:W-:Y:S01]  /*68a0*/  FFMA.FTZ R10, R197, c[0x0][0x23c], -R2 ;  /* 0x00008f00c50a7a23 */ /* 0x000fe20000010802 */
[----:B------:R-:W-:Y:S01]  /*68b0*/  LOP3.LUT R14, R4, R5, RZ, 0xc0, !PT ;  /* 0x00000005040e7212 */ /* 0x000fe200078ec0ff */
[--C-:B------:R-:W-:Y:S01]  /*68c0*/  HSET2.LE.AND R4, R12, R120.reuse, PT ;  /* 0x000000780c047233 */ /* 0x100fe20003803000 */
[----:B------:R-:W-:Y:S01]  /*68d0*/  F2FP.BF16.PACK_AB R5, R239, R238 ;  /* 0x000000eeef05723e */ /* 0x000fe200000010ff */
[----:B------:R2:W-:Y:S01]  /*68e0*/  MUFU.EX2 R231, R10 ;  /* 0x0000000a00e77308 */ /* 0x0005e20000000800 */
[----:B------:R-:W-:Y:S02]  /*68f0*/  FFMA.FTZ R11, R119, c[0x0][0x23c], -R0 ;  /* 0x00008f00770b7a23 */ /* 0x000fe40000010800 */
[----:B------:R-:W-:Y:S01]  /*6900*/  LOP3.LUT R12, R4, R5, RZ, 0xc0, !PT ;  /* 0x00000005040c7212 */ /* 0x000fe200078ec0ff */
[----:B------:R-:W-:Y:S01]  /*6910*/  HSET2.LE.AND R4, R13, R120, PT ;  /* 0x000000780d047233 */ /* 0x000fe20003803000 */
[----:B-1----:R-:W-:-:S03]  /*6920*/  F2FP.BF16.PACK_AB R5, R232, R233 ;  /* 0x000000e9e805723e */ /* 0x002fc600000010ff */
[----:B------:R-:W-:Y:S01]  /*6930*/  MUFU.EX2 R202, R11 ;  /* 0x0000000b00ca7308 */ /* 0x000fe20000000800 */
[----:B------:R-:W-:Y:S01]  /*6940*/  LOP3.LUT R13, R4, R5, RZ, 0xc0, !PT ;  /* 0x00000005040d7212 */ /* 0x000fe200078ec0ff */
[----:B------:R-:W-:-:S06]  /*6950*/  FFMA.FTZ R4, R115, c[0x0][0x23c], -R2 ;  /* 0x00008f0073047a23 */ /* 0x000fcc0000010802 */
[----:B------:R1:W-:Y:S01]  /*6960*/  MUFU.EX2 R229, R4 ;  /* 0x0000000400e57308 */ /* 0x0003e20000000800 */
[--C-:B--2---:R-:W-:Y:S01]  /*6970*/  FFMA.FTZ R10, R196, c[0x0][0x23c], -R2.reuse ;  /* 0x00008f00c40a7a23 */ /* 0x104fe20000010802 */
[C---:B------:R-:W-:Y:S06]  /*6980*/  HMMA.16816.F32.BF16 R76, R12.reuse, R32, R76 ;  /* 0x000000200c4c723c */ /* 0x040fec000004184c */
[----:B------:R-:W-:Y:S02]  /*6990*/  MUFU.EX2 R230, R10 ;  /* 0x0000000a00e67308 */ /* 0x000fe40000000800 */
[----:B------:R-:W-:Y:S01]  /*69a0*/  HMMA.16816.F32.BF16 R72, R12, R34, R72 ;  /* 0x000000220c48723c */ /* 0x000fe20000041848 */
[----:B-1----:R-:W-:-:S07]  /*69b0*/  FFMA.FTZ R4, R113, c[0x0][0x23c], -R2 ;  /* 0x00008f0071047a23 */ /* 0x002fce0000010802 */
[C---:B------:R-:W-:Y:S01]  /*69c0*/  HMMA.16816.F32.BF16 R68, R12.reuse, R28, R80 ;  /* 0x0000001c0c44723c */ /* 0x040fe20000041850 */
[----:B------:R1:W2:Y:S07]  /*69d0*/  MUFU.EX2 R228, R4 ;  /* 0x0000000400e47308 */ /* 0x0002ae0000000800 */
[----:B------:R-:W-:Y:S07]  /*69e0*/  HMMA.16816.F32.BF16 R56, R12, R30, R56 ;  /* 0x0000001e0c38723c */ /* 0x000fee0000041838 */
[----:B------:R-:W-:-:S02]  /*69f0*/  FFMA.FTZ R13, R117, c[0x0][0x23c], -R0 ;  /* 0x00008f00750d7a23 */ /* 0x000fc40000010800 */
[----:B-1----:R-:W-:Y:S02]  /*6a00*/  FFMA.FTZ R4, R198, c[0x0][0x23c], -R0 ;  /* 0x00008f00c6047a23 */ /* 0x002fe40000010800 */
[----:B------:R-:W1:Y:S08]  /*6a10*/  MUFU.EX2 R198, R13 ;  /* 0x0000000d00c67308 */ /* 0x000e700000000800 */
[----:B------:R3:W-:Y:S02]  /*6a20*/  MUFU.EX2 R227, R4 ;  /* 0x0000000400e37308 */ /* 0x0007e40000000800 */
[----:B---3--:R-:W-:-:S05]  /*6a30*/  IMAD.WIDE.U32 R4, R19, -0x2daee0ad, RZ ;  /* 0xd2511f5313047825 */ /* 0x008fca00078e00ff */
[----:B------:R-:W-:Y:S02]  /*6a40*/  LOP3.LUT R10, R5, UR16, R36, 0x96, !PT ;  /* 0x00000010050a7c12 */ /* 0x000fe4000f8e9624 */
[C---:B------:R-:W-:Y:S02]  /*6a50*/  LOP3.LUT R5, R4.reuse, 0xffff, RZ, 0xc0, !PT ;  /* 0x0000ffff04057812 */ /* 0x040fe400078ec0ff */
[----:B------:R-:W-:Y:S02]  /*6a60*/  LOP3.LUT R14, R4, 0xff, RZ, 0xc0, !PT ;  /* 0x000000ff040e7812 */ /* 0x000fe400078ec0ff */
[--C-:B------:R-:W-:Y:S02]  /*6a70*/  SHF.R.U32.HI R11, RZ, 0x10, R4.reuse ;  /* 0x00000010ff0b7819 */ /* 0x100fe40000011604 */
[----:B------:R-:W-:Y:S02]  /*6a80*/  SHF.R.U32.HI R15, RZ, 0x18, R4 ;  /* 0x00000018ff0f7819 */ /* 0x000fe40000011604 */
[----:B------:R-:W-:-:S02]  /*6a90*/  SHF.R.U32.HI R12, RZ, 0x8, R5 ;  /* 0x00000008ff0c7819 */ /* 0x000fc40000011605 */
[----:B------:R-:W-:Y:S02]  /*6aa0*/  LOP3.LUT R4, R10, 0xffff, RZ, 0xc0, !PT ;  /* 0x0000ffff0a047812 */ /* 0x000fe400078ec0ff */
[----:B------:R-:W-:Y:S02]  /*6ab0*/  LOP3.LUT R5, R11, 0xff, RZ, 0xc0, !PT ;  /* 0x000000ff0b057812 */ /* 0x000fe400078ec0ff */
[----:B------:R-:W-:Y:S01]  /*6ac0*/  PRMT R14, R14, 0x5410, R12 ;  /* 0x000054100e0e7816 */ /* 0x000fe2000000000c */
[----:B------:R-:W-:Y:S01]  /*6ad0*/  FFMA.FTZ R12, R199, c[0x0][0x23c], -R0 ;  /* 0x00008f00c70c7a23 */ /* 0x000fe20000010800 */
[----:B------:R-:W-:Y:S01]  /*6ae0*/  LOP3.LUT R13, R10, 0xff, RZ, 0xc0, !PT ;  /* 0x000000ff0a0d7812 */ /* 0x000fe200078ec0ff */
[----:B------:R-:W-:Y:S01]  /*6af0*/  IMAD.MOV.U32 R199, RZ, RZ, R85 ;  /* 0x000000ffffc77224 */ /* 0x000fe200078e0055 */
[----:B------:R-:W-:Y:S01]  /*6b00*/  SHF.R.U32.HI R11, RZ, 0x8, R4 ;  /* 0x00000008ff0b7819 */ /* 0x000fe20000011604 */
[----:B------:R3:W4:Y:S01]  /*6b10*/  MUFU.EX2 R197, R12 ;  /* 0x0000000c00c57308 */ /* 0x0007220000000800 */
[----:B------:R-:W-:-:S02]  /*6b20*/  SHF.R.U32.HI R4, RZ, 0x10, R10 ;  /* 0x00000010ff047819 */ /* 0x000fc4000001160a */
[----:B------:R-:W-:Y:S02]  /*6b30*/  PRMT R13, R13, 0x5410, R11 ;  /* 0x000054100d0d7816 */ /* 0x000fe4000000000b */
[----:B------:R-:W-:Y:S02]  /*6b40*/  SHF.R.U32.HI R11, RZ, 0x18, R10 ;  /* 0x00000018ff0b7819 */ /* 0x000fe4000001160a */
[----:B------:R-:W-:Y:S01]  /*6b50*/  LOP3.LUT R10, R4, 0xff, RZ, 0xc0, !PT ;  /* 0x000000ff040a7812 */ /* 0x000fe200078ec0ff */
[--C-:B------:R-:W-:Y:S01]  /*6b60*/  HSET2.LE.AND R4, R14, R120.reuse, PT ;  /* 0x000000780e047233 */ /* 0x100fe20003803000 */
[----:B------:R-:W-:Y:S02]  /*6b70*/  PRMT R15, R5, 0x5410, R15 ;  /* 0x00005410050f7816 */ /* 0x000fe4000000000f */
[----:B--2---:R-:W-:Y:S02]  /*6b80*/  F2FP.BF16.PACK_AB R5, R228, R229 ;  /* 0x000000e5e405723e */ /* 0x004fe400000010ff */
[----:B------:R-:W-:Y:S01]  /*6b90*/  PRMT R11, R10, 0x5410, R11 ;  /* 0x000054100a0b7816 */ /* 0x000fe2000000000b */
[--C-:B------:R-:W-:Y:S01]  /*6ba0*/  HSET2.LE.AND R10, R13, R120.reuse, PT ;  /* 0x000000780d0a7233 */ /* 0x100fe20003803000 */
[----:B------:R-:W-:Y:S01]  /*6bb0*/  LOP3.LUT R14, R4, R5, RZ, 0xc0, !PT ;  /* 0x00000005040e7212 */ /* 0x000fe200078ec0ff */
[----:B---3--:R-:W-:Y:S01]  /*6bc0*/  IMAD.U32 R12, RZ, RZ, UR5 ;  /* 0x00000005ff0c7e24 */ /* 0x008fe2000f8e00ff */
[--C-:B------:R-:W-:Y:S01]  /*6bd0*/  HSET2.LE.AND R4, R15, R120.reuse, PT ;  /* 0x000000780f047233 */ /* 0x100fe20003803000 */
[----:B-1----:R-:W-:Y:S01]  /*6be0*/  F2FP.BF16.PACK_AB R5, R198, R202 ;  /* 0x000000cac605723e */ /* 0x002fe200000010ff */
[----:B------:R-:W-:Y:S01]  /*6bf0*/  HSET2.LE.AND R13, R11, R120, PT ;  /* 0x000000780b0d7233 */ /* 0x000fe20003803000 */
[----:B------:R-:W-:-:S02]  /*6c00*/  F2FP.BF16.PACK_AB R11, R230, R231 ;  /* 0x000000e7e60b723e */ /* 0x000fc400000010ff */
[----:B------:R-:W-:Y:S02]  /*6c10*/  LOP3.LUT R12, R121, UR33, R12, 0x96, !PT ;  /* 0x00000021790c7c12 */ /* 0x000fe4000f8e960c */
[----:B------:R-:W-:Y:S02]  /*6c20*/  LOP3.LUT R15, R4, R5, RZ, 0xc0, !PT ;  /* 0x00000005040f7212 */ /* 0x000fe400078ec0ff */
[----:B----4-:R-:W-:Y:S01]  /*6c30*/  F2FP.BF16.PACK_AB R16, R197, R227 ;  /* 0x000000e3c510723e */ /* 0x010fe200000010ff */
[----:B------:R-:W-:Y:S01]  /*6c40*/  IMAD.WIDE.U32 R22, R12, -0x326172a9, RZ ;  /* 0xcd9e8d570c167825 */ /* 0x000fe200078e00ff */
[----:B------:R-:W-:Y:S02]  /*6c50*/  LOP3.LUT R12, R10, R11, RZ, 0xc0, !PT ;  /* 0x0000000b0a0c7212 */ /* 0x000fe400078ec0ff */
[----:B------:R-:W-:Y:S02]  /*6c60*/  LOP3.LUT R13, R13, R16, RZ, 0xc0, !PT ;  /* 0x000000100d0d7212 */ /* 0x000fe400078ec0ff */
[----:B------:R-:W-:-:S02]  /*6c70*/  LOP3.LUT R4, R23, UR15, R90, 0x96, !PT ;  /* 0x0000000f17047c12 */ /* 0x000fc4000f8e965a */
[----:B------:R-:W-:-:S03]  /*6c80*/  LOP3.LUT R10, R67, UR13, R22, 0x96, !PT ;  /* 0x0000000d430a7c12 */ /* 0x000fc6000f8e9616 */
[----:B------:R-:W-:Y:S01]  /*6c90*/  IMAD.WIDE.U32 R4, R4, -0x2daee0ad, RZ ;  /* 0xd2511f5304047825 */ /* 0x000fe200078e00ff */
[----:B------:R-:W-:Y:S03]  /*6ca0*/  HMMA.16816.F32.BF16 R40, R12, R32, R40 ;  /* 0x000000200c28723c */ /* 0x000fe60000041828 */
[----:B------:R-:W-:Y:S01]  /*6cb0*/  IMAD.WIDE.U32 R10, R10, -0x2daee0ad, RZ ;  /* 0xd2511f530a0a7825 */ /* 0x000fe200078e00ff */
[----:B------:R-:W-:-:S04]  /*6cc0*/  LOP3.LUT R5, R5, UR12, R92, 0x96, !PT ;  /* 0x0000000c05057c12 */ /* 0x000fc8000f8e965c */
[----:B------:R-:W-:Y:S01]  /*6cd0*/  LOP3.LUT R11, R11, UR10, R4, 0x96, !PT ;  /* 0x0000000a0b0b7c12 */ /* 0x000fe2000f8e9604 */
[----:B------:R-:W-:Y:S01]  /*6ce0*/  IMAD.WIDE.U32 R4, R5, -0x326172a9, RZ ;  /* 0xcd9e8d5705047825 */ /* 0x000fe200078e00ff */
[----:B------:R-:W-:Y:S01]  /*6cf0*/  HMMA.16816.F32.BF16 R44, R12, R34, R44 ;  /* 0x000000220c2c723c */ /* 0x000fe2000004182c */
[----:B------:R-:W-:Y:S02]  /*6d00*/  LDSM.16.MT88.4 R32, [R206+0x5000] ;  /* 0x00500000ce20783b */ /* 0x000fe40000004200 */
[----:B------:R-:W-:Y:S01]  /*6d10*/  IMAD.WIDE.U32 R20, R11, -0x326172a9, RZ ;  /* 0xcd9e8d570b147825 */ /* 0x000fe200078e00ff */
[----:B------:R-:W-:-:S03]  /*6d20*/  LOP3.LUT R5, R5, UR11, R66, 0x96, !PT ;  /* 0x0000000b05057c12 */ /* 0x000fc6000f8e9642 */
[----:B------:R-:W-:Y:S01]  /*6d30*/  FFMA.FTZ R11, R128, c[0x0][0x23c], -R25 ;  /* 0x00008f00800b7a23 */ /* 0x000fe20000010819 */
[----:B------:R-:W-:Y:S01]  /*6d40*/  LOP3.LUT R16, R21, UR9, R4, 0x96, !PT ;  /* 0x0000000915107c12 */ /* 0x000fe2000f8e9604 */
[----:B------:R-:W-:Y:S01]  /*6d50*/  IMAD.WIDE.U32 R4, R5, -0x2daee0ad, RZ ;  /* 0xd2511f5305047825 */ /* 0x000fe200078e00ff */
[----:B------:R-:W-:Y:S01]  /*6d60*/  HMMA.16816.F32.BF16 R52, R12, R28, R52 ;  /* 0x0000001c0c34723c */ /* 0x000fe20000041834 */
[----:B------:R1:W-:Y:S02]  /*6d70*/  MUFU.EX2 R196, R11 ;  /* 0x0000000b00c47308 */ /* 0x0003e40000000800 */
[----:B------:R-:W-:-:S05]  /*6d80*/  IMAD.WIDE.U32 R36, R16, -0x2daee0ad, RZ ;  /* 0xd2511f5310247825 */ /* 0x000fca00078e00ff */
[----:B------:R-:W-:Y:S01]  /*6d90*/  LOP3.LUT R4, R37, UR6, R4, 0x96, !PT ;  /* 0x0000000625047c12 */ /* 0x000fe2000f8e9604 */
[----:B------:R-:W-:Y:S01]  /*6da0*/  HMMA.16816.F32.BF16 R48, R12, R30, R48 ;  /* 0x0000001e0c30723c */ /* 0x000fe20000041830 */
[----:B------:R-:W2:Y:S06]  /*6db0*/  LDSM.16.MT88.4 R28, [R205+0x5000] ;  /* 0x00500000cd1c783b */ /* 0x000eac0000004200 */
[----:B------:R-:W-:Y:S02]  /*6dc0*/  FFMA.FTZ R12, R127, c[0x0][0x23c], -R24 ;  /* 0x00008f007f0c7a23 */ /* 0x000fe40000010818 */
[----:B-1----:R-:W-:-:S02]  /*6dd0*/  FFMA.FTZ R11, R124, c[0x0][0x23c], -R25 ;  /* 0x00008f007c0b7a23 */ /* 0x002fc40000010819 */
[----:B------:R1:W-:Y:S08]  /*6de0*/  MUFU.EX2 R191, R12 ;  /* 0x0000000c00bf7308 */ /* 0x0003f00000000800 */
[----:B------:R3:W-:Y:S01]  /*6df0*/  MUFU.EX2 R195, R11 ;  /* 0x0000000b00c37308 */ /* 0x0007e20000000800 */
[----:B-1----:R-:W-:-:S07]  /*6e00*/  FFMA.FTZ R12, R126, c[0x0][0x23c], -R24 ;  /* 0x00008f007e0c7a23 */ /* 0x002fce0000010818 */
[----:B------:R-:W-:Y:S01]  /*6e10*/  MUFU.EX2 R192, R12 ;  /* 0x0000000c00c07308 */ /* 0x000fe20000000800 */
[----:B---3--:R-:W-:Y:S01]  /*6e20*/  LOP3.LUT R11, R5, UR8, R10, 0x96, !PT ;  /* 0x00000008050b7c12 */ /* 0x008fe2000f8e960a */
[----:B------:R-:W-:Y:S02]  /*6e30*/  FFMA.FTZ R10, R122, c[0x0][0x23c], -R25 ;  /* 0x00008f007a0a7a23 */ /* 0x000fe40000010819 */
[----:B------:R-:W-:-:S04]  /*6e40*/  IMAD.WIDE.U32 R4, R4, -0x326172a9, RZ ;  /* 0xcd9e8d5704047825 */ /* 0x000fc800078e00ff */
[----:B------:R1:W-:Y:S01]  /*6e50*/  MUFU.EX2 R194, R10 ;  /* 0x0000000a00c27308 */ /* 0x0003e20000000800 */
[----:B------:R-:W-:Y:S01]  /*6e60*/  IMAD.WIDE.U32 R16, R11, -0x326172a9, RZ ;  /* 0xcd9e8d570b107825 */ /* 0x000fe200078e00ff */
[----:B------:R-:W-:Y:S02]  /*6e70*/  LOP3.LUT R13, R4, 0xff, RZ, 0xc0, !PT ;  /* 0x000000ff040d7812 */ /* 0x000fe400078ec0ff */
[----:B------:R-:W-:Y:S01]  /*6e80*/  SHF.R.U32.HI R15, RZ, 0x18, R4 ;  /* 0x00000018ff0f7819 */ /* 0x000fe20000011604 */
[----:B------:R-:W-:Y:S01]  /*6e90*/  FFMA.FTZ R11, R123, c[0x0][0x23c], -R25 ;  /* 0x00008f007b0b7a23 */ /* 0x000fe20000010819 */
[----:B------:R-:W-:-:S03]  /*6ea0*/  LOP3.LUT R26, R17, UR7, R20, 0x96, !PT ;  /* 0x00000007111a7c12 */ /* 0x000fc6000f8e9614 */
[----:B------:R3:W4:Y:S01]  /*6eb0*/  MUFU.EX2 R193, R11 ;  /* 0x0000000b00c17308 */ /* 0x0007220000000800 */
[----:B-1----:R-:W-:Y:S02]  /*6ec0*/  LOP3.LUT R10, R4, 0xffff, RZ, 0xc0, !PT ;  /* 0x0000ffff040a7812 */ /* 0x002fe400078ec0ff */
[----:B------:R-:W-:-:S04]  /*6ed0*/  LOP3.LUT R5, R5, UR17, R16, 0x96, !PT ;  /* 0x0000001105057c12 */ /* 0x000fc8000f8e9610 */
[----:B------:R-:W-:Y:S02]  /*6ee0*/  LOP3.LUT R14, R5, 0xff, RZ, 0xc0, !PT ;  /* 0x000000ff050e7812 */ /* 0x000fe400078ec0ff */
[----:B---3--:R-:W-:Y:S02]  /*6ef0*/  SHF.R.U32.HI R11, RZ, 0x8, R10 ;  /* 0x00000008ff0b7819 */ /* 0x008fe4000001160a */
[----:B------:R-:W-:Y:S02]  /*6f00*/  SHF.R.U32.HI R10, RZ, 0x10, R4 ;  /* 0x00000010ff0a7819 */ /* 0x000fe40000011604 */
[----:B------:R-:W-:Y:S02]  /*6f10*/  PRMT R18, R13, 0x5410, R11 ;  /* 0x000054100d127816 */ /* 0x000fe4000000000b */
[----:B------:R-:W-:Y:S02]  /*6f20*/  LOP3.LUT R13, R10, 0xff, RZ, 0xc0, !PT ;  /* 0x000000ff0a0d7812 */ /* 0x000fe400078ec0ff */
[----:B------:R-:W-:-:S02]  /*6f30*/  LOP3.LUT R4, R5, 0xffff, RZ, 0xc0, !PT ;  /* 0x0000ffff05047812 */ /* 0x000fc400078ec0ff */
[--C-:B------:R-:W-:Y:S02]  /*6f40*/  SHF.R.U32.HI R10, RZ, 0x10, R5.reuse ;  /* 0x00000010ff0a7819 */ /* 0x100fe40000011605 */
[----:B------:R-:W-:Y:S02]  /*6f50*/  SHF.R.U32.HI R11, RZ, 0x8, R4 ;  /* 0x00000008ff0b7819 */ /* 0x000fe40000011604 */
[----:B------:R-:W-:Y:S01]  /*6f60*/  LOP3.LUT R4, R10, 0xff, RZ, 0xc0, !PT ;  /* 0x000000ff0a047812 */ /* 0x000fe200078ec0ff */
[--C-:B------:R-:W-:Y:S01]  /*6f70*/  FFMA.FTZ R10, R125, c[0x0][0x23c], -R24.reuse ;  /* 0x00008f007d0a7a23 */ /* 0x100fe20000010818 */
[----:B------:R-:W-:Y:S02]  /*6f80*/  SHF.R.U32.HI R5, RZ, 0x18, R5 ;  /* 0x00000018ff057819 */ /* 0x000fe40000011605 */
[----:B------:R-:W-:Y:S01]  /*6f90*/  PRMT R12, R13, 0x5410, R15 ;  /* 0x000054100d0c7816 */ /* 0x000fe2000000000f */
[----:B------:R-:W1:Y:S01]  /*6fa0*/  MUFU.EX2 R190, R10 ;  /* 0x0000000a00be7308 */ /* 0x000e620000000800 */
[----:B------:R-:W-:Y:S01]  /*6fb0*/  PRMT R13, R14, 0x5410, R11 ;  /* 0x000054100e0d7816 */ /* 0x000fe2000000000b */
[----:B------:R-:W-:Y:S01]  /*6fc0*/  FFMA.FTZ R11, R129, c[0x0][0x23c], -R24 ;  /* 0x00008f00810b7a23 */ /* 0x000fe20000010818 */
[----:B------:R-:W-:Y:S01]  /*6fd0*/  PRMT R16, R4, 0x5410, R5 ;  /* 0x0000541004107816 */ /* 0x000fe20000000005 */
[----:B------:R-:W-:Y:S01]  /*6fe0*/  HSET2.LE.AND R4, R18, R120, PT ;  /* 0x0000007812047233 */ /* 0x000fe20003803000 */
[----:B----4-:R-:W-:-:S03]  /*6ff0*/  F2FP.BF16.PACK_AB R5, R193, R194 ;  /* 0x000000c2c105723e */ /* 0x010fc600000010ff */
[----:B------:R3:W4:Y:S01]  /*7000*/  MUFU.EX2 R189, R11 ;  /* 0x0000000b00bd7308 */ /* 0x0007220000000800 */
[----:B------:R-:W-:Y:S01]  /*7010*/  LOP3.LUT R14, R4, R5, RZ, 0xc0, !PT ;  /* 0x00000005040e7212 */ /* 0x000fe200078ec0ff */
[--C-:B------:R-:W-:Y:S01]  /*7020*/  HSET2.LE.AND R4, R12, R120.reuse, PT ;  /* 0x000000780c047233 */ /* 0x100fe20003803000 */
[----:B-1----:R-:W-:Y:S02]  /*7030*/  F2FP.BF16.PACK_AB R5, R190, R192 ;  /* 0x000000c0be05723e */ /* 0x002fe400000010ff */
[----:B------:R-:W-:Y:S02]  /*7040*/  LOP3.LUT R10, R63, UR13, R22, 0x96, !PT ;  /* 0x0000000d3f0a7c12 */ /* 0x000fe4000f8e9616 */
[----:B------:R-:W-:Y:S01]  /*7050*/  LOP3.LUT R15, R4, R5, RZ, 0xc0, !PT ;  /* 0x00000005040f7212 */ /* 0x000fe200078ec0ff */
[----:B------:R-:W-:Y:S01]  /*7060*/  HSET2.LE.AND R4, R13, R120, PT ;  /* 0x000000780d047233 */ /* 0x000fe20003803000 */
[----:B------:R-:W-:Y:S01]  /*7070*/  F2FP.BF16.PACK_AB R5, R195, R196 ;  /* 0x000000c4c305723e */ /* 0x000fe200000010ff */
[----:B---3--:R-:W-:-:S03]  /*7080*/  IMAD.WIDE.U32 R10, R10, -0x2daee0ad, RZ ;  /* 0xd2511f530a0a7825 */ /* 0x008fc600078e00ff */
[----:B------:R-:W-:Y:S01]  /*7090*/  LOP3.LUT R12, R4, R5, RZ, 0xc0, !PT ;  /* 0x00000005040c7212 */ /* 0x000fe200078ec0ff */
[----:B------:R-:W-:Y:S01]  /*70a0*/  HSET2.LE.AND R4, R16, R120, PT ;  /* 0x0000007810047233 */ /* 0x000fe20003803000 */
[----:B----4-:R-:W-:-:S04]  /*70b0*/  F2FP.BF16.PACK_AB R5, R189, R191 ;  /* 0x000000bfbd05723e */ /* 0x010fc800000010ff */
[----:B------:R-:W-:Y:S02]  /*70c0*/  LOP3.LUT R13, R4, R5, RZ, 0xc0, !PT ;  /* 0x00000005040d7212 */ /* 0x000fe400078ec0ff */
[----:B------:R-:W-:-:S05]  /*70d0*/  LOP3.LUT R4, R23, UR15, R158, 0x96, !PT ;  /* 0x0000000f17047c12 */ /* 0x000fca000f8e969e */
[----:B------:R-:W-:Y:S01]  /*70e0*/  IMAD.WIDE.U32 R4, R4, -0x2daee0ad, RZ ;  /* 0xd2511f5304047825 */ /* 0x000fe200078e00ff */
[C---:B--2---:R-:W-:Y:S04]  /*70f0*/  HMMA.16816.F32.BF16 R76, R12.reuse, R28, R76 ;  /* 0x0000001c0c4c723c */ /* 0x044fe8000004184c */
[----:B------:R-:W-:Y:S02]  /*7100*/  LOP3.LUT R5, R5, UR12, R88, 0x96, !PT ;  /* 0x0000000c05057c12 */ /* 0x000fe4000f8e9658 */
[----:B------:R-:W-:Y:S02]  /*7110*/  LOP3.LUT R4, R11, UR10, R4, 0x96, !PT ;  /* 0x0000000a0b047c12 */ /* 0x000fe4000f8e9604 */
[C---:B------:R-:W-:Y:S08]  /*7120*/  HMMA.16816.F32.BF16 R72, R12.reuse, R30, R72 ;  /* 0x0000001e0c48723c */ /* 0x040ff00000041848 */
[C---:B------:R-:W-:Y:S08]  /*7130*/  HMMA.16816.F32.BF16 R68, R12.reuse, R32, R68 ;  /* 0x000000200c44723c */ /* 0x040ff00000041844 */
[----:B------:R-:W-:Y:S07]  /*7140*/  HMMA.16816.F32.BF16 R56, R12, R34, R56 ;  /* 0x000000220c38723c */ /* 0x000fee0000041838 */
[----:B------:R-:W-:-:S04]  /*7150*/  IMAD.WIDE.U32 R12, R5, -0x326172a9, RZ ;  /* 0xcd9e8d57050c7825 */ /* 0x000fc800078e00ff */
[----:B------:R-:W-:Y:S01]  /*7160*/  IMAD.WIDE.U32 R4, R4, -0x326172a9, RZ ;  /* 0xcd9e8d5704047825 */ /* 0x000fe200078e00ff */
[----:B------:R-:W-:-:S04]  /*7170*/  LOP3.LUT R11, R13, UR11, R62, 0x96, !PT ;  /* 0x0000000b0d0b7c12 */ /* 0x000fc8000f8e963e */
[----:B------:R-:W-:Y:S01]  /*7180*/  LOP3.LUT R14, R5, UR9, R12, 0x96, !PT ;  /* 0x00000009050e7c12 */ /* 0x000fe2000f8e960c */
[----:B------:R-:W-:-:S04]  /*7190*/  IMAD.WIDE.U32 R12, R11, -0x2daee0ad, RZ ;  /* 0xd2511f530b0c7825 */ /* 0x000fc800078e00ff */
[----:B------:R-:W-:Y:S01]  /*71a0*/  IMAD.WIDE.U32 R38, R14, -0x2daee0ad, RZ ;  /* 0xd2511f530e267825 */ /* 0x000fe200078e00ff */
[----:B------:R-:W-:-:S04]  /*71b0*/  LOP3.LUT R5, R13, UR8, R10, 0x96, !PT ;  /* 0x000000080d057c12 */ /* 0x000fc8000f8e960a */
[----:B------:R-:W-:Y:S01]  /*71c0*/  LOP3.LUT R12, R39, UR6, R12, 0x96, !PT ;  /* 0x00000006270c7c12 */ /* 0x000fe2000f8e960c */
[----:B------:R-:W-:-:S05]  /*71d0*/  IMAD.WIDE.U32 R10, R5, -0x326172a9, RZ ;  /* 0xcd9e8d57050a7825 */ /* 0x000fca00078e00ff */
[----:B------:R-:W-:Y:S01]  /*71e0*/  LOP3.LUT R39, R11, UR7, R4, 0x96, !PT ;  /* 0x000000070b277c12 */ /* 0x000fe2000f8e9604 */
[----:B------:R-:W-:-:S04]  /*71f0*/  IMAD.WIDE.U32 R4, R12, -0x326172a9, RZ ;  /* 0xcd9e8d570c047825 */ /* 0x000fc800078e00ff */
[----:B------:R-:W-:Y:S01]  /*7200*/  FFMA.FTZ R11, R200, c[0x0][0x23c], -R2 ;  /* 0x00008f00c80b7a23 */ /* 0x000fe20000010802 */
[----:B------:R-:W-:Y:S01]  /*7210*/  LOP3.LUT R10, R5, UR17, R10, 0x96, !PT ;  /* 0x00000011050a7c12 */ /* 0x000fe2000f8e960a */
[----:B------:R-:W-:Y:S01]  /*7220*/  IMAD.MOV.U32 R200, RZ, RZ, R116 ;  /* 0x000000ffffc87224 */ /* 0x000fe200078e0074 */
[C---:B------:R-:W-:Y:S01]  /*7230*/  LOP3.LUT R5, R4.reuse, 0xffff, RZ, 0xc0, !PT ;  /* 0x0000ffff04057812 */ /* 0x040fe200078ec0ff */
[----:B------:R1:W-:Y:S01]  /*7240*/  MUFU.EX2 R188, R11 ;  /* 0x0000000b00bc7308 */ /* 0x0003e20000000800 */
[--C-:B------:R-:W-:Y:S02]  /*7250*/  SHF.R.U32.HI R13, RZ, 0x10, R4.reuse ;  /* 0x00000010ff0d7819 */ /* 0x100fe40000011604 */
[----:B------:R-:W-:Y:S02]  /*7260*/  LOP3.LUT R14, R4, 0xff, RZ, 0xc0, !PT ;  /* 0x000000ff040e7812 */ /* 0x000fe400078ec0ff */
[----:B------:R-:W-:Y:S02]  /*7270*/  SHF.R.U32.HI R12, RZ, 0x18, R4 ;  /* 0x00000018ff0c7819 */ /* 0x000fe40000011604 */
[----:B------:R-:W-:-:S02]  /*7280*/  SHF.R.U32.HI R5, RZ, 0x8, R5 ;  /* 0x00000008ff057819 */ /* 0x000fc40000011605 */
[----:B------:R-:W-:Y:S02]  /*7290*/  LOP3.LUT R4, R13, 0xff, RZ, 0xc0, !PT ;  /* 0x000000ff0d047812 */ /* 0x000fe400078ec0ff */
[----:B------:R-:W-:Y:S01]  /*72a0*/  PRMT R14, R14, 0x5410, R5 ;  /* 0x000054100e0e7816 */ /* 0x000fe20000000005 */
[----:B------:R-:W-:Y:S01]  /*72b0*/  FFMA.FTZ R5, R130, c[0x0][0x23c], -R2 ;  /* 0x00008f0082057a23 */ /* 0x000fe20000010802 */
[----:B------:R-:W-:Y:S01]  /*72c0*/  PRMT R13, R4, 0x5410, R12 ;  /* 0x00005410040d7816 */ /* 0x000fe2000000000c */
[----:B------:R-:W-:Y:S01]  /*72d0*/  IMAD.MOV.U32 R130, RZ, RZ, R86 ;  /* 0x000000ffff827224 */ /* 0x000fe200078e0056 */
[----:B------:R-:W-:Y:S01]  /*72e0*/  LOP3.LUT R4, R10, 0xffff, RZ, 0xc0, !PT ;  /* 0x0000ffff0a047812 */ /* 0x000fe200078ec0ff */
[----:B-1----:R-:W-:Y:S01]  /*72f0*/  FFMA.FTZ R11, R134, c[0x0][0x23c], -R2 ;  /* 0x00008f00860b7a23 */ /* 0x002fe20000010802 */
[----:B------:R1:W-:Y:S08]  /*7300*/  MUFU.EX2 R129, R5 ;  /* 0x0000000500817308 */ /* 0x0003f00000000800 */
[----:B------:R2:W3:Y:S01]  /*7310*/  MUFU.EX2 R134, R11 ;  /* 0x0000000b00867308 */ /* 0x0004e20000000800 */
[----:B-1----:R-:W-:-:S02]  /*7320*/  SHF.R.U32.HI R5, RZ, 0x8, R4 ;  /* 0x00000008ff057819 */ /* 0x002fc40000011604 */
[----:B------:R-:W-:-:S04]  /*7330*/  LOP3.LUT R4, R10, 0xff, RZ, 0xc0, !PT ;  /* 0x000000ff0a047812 */ /* 0x000fc800078ec0ff */
[----:B------:R-:W-:Y:S01]  /*7340*/  PRMT R12, R4, 0x5410, R5 ;  /* 0x00005410040c7816 */ /* 0x000fe20000000005 */
[----:B------:R-:W-:Y:S01]  /*7350*/  FFMA.FTZ R4, R201, c[0x0][0x23c], -R0 ;  /* 0x00008f00c9047a23 */ /* 0x000fe20000010800 */
[----:B------:R-:W-:Y:S01]  /*7360*/  SHF.R.U32.HI R5, RZ, 0x18, R10 ;  /* 0x00000018ff057819 */ /* 0x000fe2000001160a */
[----:B--2---:R-:W-:Y:S02]  /*7370*/  FFMA.FTZ R11, R132, c[0x0][0x23c], -R2 ;  /* 0x00008f00840b7a23 */ /* 0x004fe40000010802 */
[----:B------:R-:W-:Y:S01]  /*7380*/  MUFU.EX2 R127, R4 ;  /* 0x00000004007f7308 */ /* 0x000fe20000000800 */
[----:B------:R-:W-:-:S07]  /*7390*/  IMAD.MOV.U32 R201, RZ, RZ, R108 ;  /* 0x000000ffffc97224 */ /* 0x000fce00078e006c */
[----:B------:R1:W-:Y:S02]  /*73a0*/  MUFU.EX2 R132, R11 ;  /* 0x0000000b00847308 */ /* 0x0003e40000000800 */
[----:B-1----:R-:W-:Y:S02]  /*73b0*/  FFMA.FTZ R11, R203, c[0x0][0x23c], -R0 ;  /* 0x00008f00cb0b7a23 */ /* 0x002fe40000010800 */
[----:B------:R-:W-:-:S04]  /*73c0*/  IMAD.MOV.U32 R203, RZ, RZ, R87 ;  /* 0x000000ffffcb7224 */ /* 0x000fc800078e0057 */
[----:B------:R1:W2:Y:S02]  /*73d0*/  MUFU.EX2 R128, R11 ;  /* 0x0000000b00807308 */ /* 0x0002a40000000800 */
[----:B-1----:R-:W-:Y:S01]  /*73e0*/  SHF.R.U32.HI R11, RZ, 0x10, R10 ;  /* 0x00000010ff0b7819 */ /* 0x002fe2000001160a */
[----:B------:R-:W-:Y:S02]  /*73f0*/  FFMA.FTZ R10, R133, c[0x0][0x23c], -R0 ;  /* 0x00008f00850a7a23 */ /* 0x000fe40000010800 */
[----:B------:R-:W-:Y:S01]  /*7400*/  IMAD.MOV.U32 R133, RZ, RZ, R111 ;  /* 0x000000ffff857224 */ /* 0x000fe200078e006f */
[----:B------:R-:W-:Y:S02]  /*7410*/  LOP3.LUT R4, R11, 0xff, RZ, 0xc0, !PT ;  /* 0x000000ff0b047812 */ /* 0x000fe400078ec0ff */
[----:B------:R1:W-:Y:S02]  /*7420*/  MUFU.EX2 R126, R10 ;  /* 0x0000000a007e7308 */ /* 0x0003e40000000800 */
[----:B------:R-:W-:Y:S01]  /*7430*/  PRMT R11, R4, 0x5410, R5 ;  /* 0x00005410040b7816 */ /* 0x000fe20000000005 */
[----:B------:R-:W-:Y:S01]  /*7440*/  HSET2.LE.AND R4, R12, R120, PT ;  /* 0x000000780c047233 */ /* 0x000fe20003803000 */
[----:B---3--:R-:W-:-:S04]  /*7450*/  F2FP.BF16.PACK_AB R5, R134, R188 ;  /* 0x000000bc8605723e */ /* 0x008fc800000010ff */
[----:B------:R-:W-:Y:S01]  /*7460*/  LOP3.LUT R16, R4, R5, RZ, 0xc0, !PT ;  /* 0x0000000504107212 */ /* 0x000fe200078ec0ff */
[----:B------:R-:W-:Y:S01]  /*7470*/  HSET2.LE.AND R4, R11, R120, PT ;  /* 0x000000780b047233 */ /* 0x000fe20003803000 */
[----:B--2---:R-:W-:-:S04]  /*7480*/  F2FP.BF16.PACK_AB R5, R127, R128 ;  /* 0x000000807f05723e */ /* 0x004fc800000010ff */
[----:B------:R-:W-:Y:S01]  /*7490*/  LOP3.LUT R17, R4, R5, RZ, 0xc0, !PT ;  /* 0x0000000504117212 */ /* 0x000fe200078ec0ff */
[----:B-1----:R-:W-:Y:S01]  /*74a0*/  FFMA.FTZ R10, R131, c[0x0][0x23c], -R0 ;  /* 0x00008f00830a7a23 */ /* 0x002fe20000010800 */
[--C-:B------:R-:W-:Y:S01]  /*74b0*/  HSET2.LE.AND R4, R14, R120.reuse, PT ;  /* 0x000000780e047233 */ /* 0x100fe20003803000 */
[----:B------:R-:W-:Y:S01]  /*74c0*/  F2FP.BF16.PACK_AB R5, R129, R132 ;  /* 0x000000848105723e */ /* 0x000fe200000010ff */
[----:B------:R-:W-:Y:S01]  /*74d0*/  IMAD.MOV.U32 R131, RZ, RZ, R109 ;  /* 0x000000ffff837224 */ /* 0x000fe200078e006d */
[----:B------:R-:W1:Y:S02]  /*74e0*/  MUFU.EX2 R125, R10 ;  /* 0x0000000a007d7308 */ /* 0x000e640000000800 */
[----:B------:R-:W-:Y:S01]  /*74f0*/  LOP3.LUT R18, R4, R5, RZ, 0xc0, !PT ;  /* 0x0000000504127212 */ /* 0x000fe200078ec0ff */
[----:B------:R-:W-:Y:S01]  /*7500*/  HSET2.LE.AND R4, R13, R120, PT ;  /* 0x000000780d047233 */ /* 0x000fe20003803000 */
[----:B-1----:R-:W-:-:S04]  /*7510*/  F2FP.BF16.PACK_AB R5, R125, R126 ;  /* 0x0000007e7d05723e */ /* 0x002fc800000010ff */
[----:B------:R-:W-:Y:S01]  /*7520*/  LOP3.LUT R19, R4, R5, RZ, 0xc0, !PT ;  /* 0x0000000504137212 */ /* 0x000fe200078ec0ff */
[----:B------:R-:W-:Y:S02]  /*7530*/  IMAD.U32 R4, RZ, RZ, UR29 ;  /* 0x0000001dff047e24 */ /* 0x000fe4000f8e00ff */
[----:B------:R-:W-:Y:S02]  /*7540*/  FFMA.FTZ R5, R148, c[0x0][0x23c], -R2 ;  /* 0x00008f0094057a23 */ /* 0x000fe40000010802 */
[----:B------:R-:W-:Y:S01]  /*7550*/  IMAD.MOV.U32 R148, RZ, RZ, R110 ;  /* 0x000000ffff947224 */ /* 0x000fe200078e006e */
[----:B------:R-:W-:Y:S01]  /*7560*/  LOP3.LUT R4, R121, UR33, R4, 0x96, !PT ;  /* 0x0000002179047c12 */ /* 0x000fe2000f8e9604 */
[----:B------:R1:W-:Y:S01]  /*7570*/  MUFU.EX2 R123, R5 ;  /* 0x00000005007b7308 */ /* 0x0003e20000000800 */
[----:B------:R-:W-:Y:S01]  /*7580*/  HMMA.16816.F32.BF16 R80, R16, R30, R44 ;  /* 0x0000001e1050723c */ /* 0x000fe2000004182c */
[----:B------:R-:W2:Y:S02]  /*7590*/  LDSM.16.MT88.4 R44, [R205+0x5400] ;  /* 0x00540000cd2c783b */ /* 0x000ea40000004200 */
[----:B------:R-:W-:-:S05]  /*75a0*/  IMAD.WIDE.U32 R10, R4, -0x326172a9, RZ ;  /* 0xcd9e8d57040a7825 */ /* 0x000fca00078e00ff */
[C---:B------:R-:W-:Y:S01]  /*75b0*/  LOP3.LUT R4, R11.reuse, UR15, R158, 0x96, !PT ;  /* 0x0000000f0b047c12 */ /* 0x040fe2000f8e969e */
[----:B------:R-:W-:Y:S01]  /*75c0*/  HMMA.16816.F32.BF16 R140, R16, R28, R40 ;  /* 0x0000001c108c723c */ /* 0x000fe20000041828 */
[----:B------:R-:W-:Y:S01]  /*75d0*/  LOP3.LUT R20, R11, UR15, R90, 0x96, !PT ;  /* 0x0000000f0b147c12 */ /* 0x000fe2000f8e965a */
[--C-:B------:R-:W-:Y:S01]  /*75e0*/  FFMA.FTZ R11, R147, c[0x0][0x23c], -R25.reuse ;  /* 0x00008f00930b7a23 */ /* 0x100fe20000010819 */
[--C-:B------:R-:W-:Y:S01]  /*75f0*/  LOP3.LUT R22, R67, UR13, R10.reuse, 0x96, !PT ;  /* 0x0000000d43167c12 */ /* 0x100fe2000f8e960a */
[----:B------:R-:W-:Y:S01]  /*7600*/  IMAD.WIDE.U32 R12, R4, -0x2daee0ad, RZ ;  /* 0xd2511f53040c7825 */ /* 0x000fe200078e00ff */
[----:B------:R-:W-:Y:S01]  /*7610*/  LOP3.LUT R4, R63, UR13, R10, 0x96, !PT ;  /* 0x0000000d3f047c12 */ /* 0x000fe2000f8e960a */
[----:B------:R-:W-:Y:S02]  /*7620*/  MUFU.EX2 R121, R11 ;  /* 0x0000000b00797308 */ /* 0x000fe40000000800 */
[----:B-1----:R-:W-:Y:S01]  /*7630*/  FFMA.FTZ R5, R145, c[0x0][0x23c], -R2 ;  /* 0x00008f0091057a23 */ /* 0x002fe20000010802 */
[----:B------:R-:W-:Y:S01]  /*7640*/  LOP3.LUT R14, R13, UR12, R88, 0x96, !PT ;  /* 0x0000000c0d0e7c12 */ /* 0x000fe2000f8e9658 */
[----:B------:R-:W-:-:S02]  /*7650*/  FFMA.FTZ R10, R135, c[0x0][0x23c], -R25 ;  /* 0x00008f00870a7a23 */ /* 0x000fc40000010819 */
[----:B------:R-:W-:Y:S02]  /*7660*/  IMAD.WIDE.U32 R20, R20, -0x2daee0ad, RZ ;  /* 0xd2511f5314147825 */ /* 0x000fe400078e00ff */
[----:B------:R1:W-:Y:S02]  /*7670*/  MUFU.EX2 R124, R5 ;  /* 0x00000005007c7308 */ /* 0x0003e40000000800 */
[----:B------:R-:W-:-:S04]  /*7680*/  IMAD.WIDE.U32 R14, R14, -0x326172a9, RZ ;  /* 0xcd9e8d570e0e7825 */ /* 0x000fc800078e00ff */
[----:B------:R-:W-:Y:S02]  /*7690*/  IMAD.WIDE.U32 R22, R22, -0x2daee0ad, RZ ;  /* 0xd2511f5316167825 */ /* 0x000fe400078e00ff */
[----:B------:R-:W-:Y:S02]  /*76a0*/  MUFU.EX2 R119, R10 ;  /* 0x0000000a00777308 */ /* 0x000fe40000000800 */
[----:B------:R-:W-:Y:S01]  /*76b0*/  IMAD.MOV.U32 R43, RZ, RZ, R27 ;  /* 0x000000ffff2b7224 */ /* 0x000fe200078e001b */
[----:B------:R-:W-:Y:S01]  /*76c0*/  LOP3.LUT R27, R21, UR12, R92, 0x96, !PT ;  /* 0x0000000c151b7c12 */ /* 0x000fe2000f8e965c */
[----:B------:R-:W-:Y:S02]  /*76d0*/  IMAD.MOV.U32 R42, RZ, RZ, R157 ;  /* 0x000000ffff2a7224 */ /* 0x000fe400078e009d */
[----:B------:R-:W-:Y:S02]  /*76e0*/  IMAD.MOV.U32 R145, RZ, RZ, R43 ;  /* 0x000000ffff917224 */ /* 0x000fe400078e002b */
[----:B-1----:R-:W-:-:S02]  /*76f0*/  FFMA.FTZ R5, R149, c[0x0][0x23c], -R25 ;  /* 0x00008f0095057a23 */ /* 0x002fc40000010819 */
[----:B------:R-:W-:Y:S02]  /*7700*/  IMAD.MOV.U32 R149, RZ, RZ, R84 ;  /* 0x000000ffff957224 */ /* 0x000fe400078e0054 */
[----:B------:R1:W-:Y:S01]  /*7710*/  MUFU.EX2 R122, R5 ;  /* 0x00000005007a7308 */ /* 0x0003e20000000800 */
[----:B------:R-:W-:Y:S01]  /*7720*/  HMMA.16816.F32.BF16 R84, R16, R34, R48 ;  /* 0x000000221054723c */ /* 0x000fe20000041830 */
[----:B------:R-:W3:Y:S01]  /*7730*/  LDSM.16.MT88.4 R48, [R206+0x5400] ;  /* 0x00540000ce30783b */ /* 0x000ee20000004200 */
[----:B------:R-:W-:Y:S02]  /*7740*/  IMAD.MOV.U32 R28, RZ, RZ, R133 ;  /* 0x000000ffff1c7224 */ /* 0x000fe400078e0085 */
[----:B------:R-:W-:Y:S02]  /*7750*/  IMAD.MOV.U32 R40, RZ, RZ, R201 ;  /* 0x000000ffff287224 */ /* 0x000fe400078e00c9 */
[----:B------:R-:W-:Y:S02]  /*7760*/  IMAD.MOV.U32 R41, RZ, RZ, R203 ;  /* 0x000000ffff297224 */ /* 0x000fe400078e00cb */
[----:B------:R-:W-:-:S02]  /*7770*/  IMAD.MOV.U32 R43, RZ, RZ, R107 ;  /* 0x000000ffff2b7224 */ /* 0x000fc400078e006b */
[----:B------:R-:W-:Y:S02]  /*7780*/  IMAD.MOV.U32 R133, RZ, RZ, R105 ;  /* 0x000000ffff857224 */ /* 0x000fe400078e0069 */
[----:B------:R-:W-:Y:S02]  /*7790*/  IMAD.MOV.U32 R201, RZ, RZ, R104 ;  /* 0x000000ffffc97224 */ /* 0x000fe400078e0068 */
[----:B------:R-:W-:Y:S02]  /*77a0*/  IMAD.MOV.U32 R203, RZ, RZ, R102 ;  /* 0x000000ffffcb7224 */ /* 0x000fe400078e0066 */
[----:B-1----:R-:W-:-:S04]  /*77b0*/  IMAD.WIDE.U32 R4, R4, -0x2daee0ad, RZ ;  /* 0xd2511f5304047825 */ /* 0x002fc800078e00ff */
[----:B------:R-:W-:Y:S01]  /*77c0*/  IMAD.MOV.U32 R105, RZ, RZ, R97 ;  /* 0x000000ffff697224 */ /* 0x000fe200078e0061 */
[----:B------:R-:W-:Y:S01]  /*77d0*/  LOP3.LUT R5, R5, UR10, R12, 0x96, !PT ;  /* 0x0000000a05057c12 */ /* 0x000fe2000f8e960c */
[----:B------:R-:W-:Y:S01]  /*77e0*/  IMAD.MOV.U32 R104, RZ, RZ, R99 ;  /* 0x000000ffff687224 */ /* 0x000fe200078e0063 */
[----:B------:R-:W-:Y:S01]  /*77f0*/  LOP3.LUT R12, R15, UR11, R62, 0x96, !PT ;  /* 0x0000000b0f0c7c12 */ /* 0x000fe2000f8e963e */
[----:B------:R-:W-:Y:S02]  /*7800*/  IMAD.MOV.U32 R102, RZ, RZ, R60 ;  /* 0x000000ffff667224 */ /* 0x000fe400078e003c */
[----:B------:R-:W-:-:S04]  /*7810*/  IMAD.WIDE.U32 R10, R5, -0x326172a9, RZ ;  /* 0xcd9e8d57050a7825 */ /* 0x000fc800078e00ff */
[----:B------:R-:W-:Y:S02]  /*7820*/  FFMA.FTZ R5, R146, c[0x0][0x23c], -R25 ;  /* 0x00008f0092057a23 */ /* 0x000fe40000010819 */
[----:B------:R-:W-:Y:S02]  /*7830*/  IMAD.WIDE.U32 R12, R12, -0x2daee0ad, RZ ;  /* 0xd2511f530c0c7825 */ /* 0x000fe400078e00ff */
[----:B------:R1:W-:Y:S02]  /*7840*/  MUFU.EX2 R118, R5 ;  /* 0x0000000500767308 */ /* 0x0003e40000000800 */
[----:B------:R-:W-:Y:S01]  /*7850*/  IMAD.MOV.U32 R99, RZ, RZ, R64 ;  /* 0x000000ffff637224 */ /* 0x000fe200078e0040 */
[----:B------:R-:W-:Y:S01]  /*7860*/  LOP3.LUT R4, R13, UR8, R4, 0x96, !PT ;  /* 0x000000080d047c12 */ /* 0x000fe2000f8e9604 */
[----:B------:R-:W-:Y:S02]  /*7870*/  FFMA.FTZ R13, R168, c[0x0][0x23c], -R24 ;  /* 0x00008f00a80d7a23 */ /* 0x000fe40000010818 */
[----:B------:R-:W-:-:S02]  /*7880*/  IMAD.MOV.U32 R97, RZ, RZ, R163 ;  /* 0x000000ffff617224 */ /* 0x000fc400078e00a3 */
[----:B------:R-:W-:Y:S01]  /*7890*/  MUFU.EX2 R115, R13 ;  /* 0x0000000d00737308 */ /* 0x000fe20000000800 */
[----:B------:R-:W-:Y:S02]  /*78a0*/  IMAD.MOV.U32 R60, RZ, RZ, R162 ;  /* 0x000000ffff3c7224 */ /* 0x000fe400078e00a2 */
[----:B------:R-:W-:Y:S02]  /*78b0*/  IMAD.MOV.U32 R64, RZ, RZ, R161 ;  /* 0x000000ffff407224 */ /* 0x000fe400078e00a1 */
[----:B------:R-:W-:Y:S01]  /*78c0*/  IMAD.MOV.U32 R135, RZ, RZ, R104 ;  /* 0x000000ffff877224 */ /* 0x000fe200078e0068 */
[----:B-1----:R-:W-:Y:S01]  /*78d0*/  LOP3.LUT R5, R11, UR9, R14, 0x96, !PT ;  /* 0x000000090b057c12 */ /* 0x002fe2000f8e960e */
[----:B------:R-:W-:Y:S02]  /*78e0*/  FFMA.FTZ R11, R218, c[0x0][0x23c], -R24 ;  /* 0x00008f00da0b7a23 */ /* 0x000fe40000010818 */
[----:B------:R-:W-:Y:S02]  /*78f0*/  IMAD.WIDE.U32 R14, R4, -0x326172a9, RZ ;  /* 0xcd9e8d57040e7825 */ /* 0x000fe400078e00ff */
[----:B------:R1:W-:Y:S02]  /*7900*/  MUFU.EX2 R117, R11 ;  /* 0x0000000b00757308 */ /* 0x0003e40000000800 */
[----:B------:R-:W-:Y:S01]  /*7910*/  IMAD.WIDE.U32 R30, R5, -0x2daee0ad, RZ ;  /* 0xd2511f53051e7825 */ /* 0x000fe200078e00ff */
[----:B------:R-:W-:-:S03]  /*7920*/  LOP3.LUT R37, R15, UR7, R10, 0x96, !PT ;  /* 0x000000070f257c12 */ /* 0x000fc6000f8e960a */
[----:B------:R-:W-:Y:S01]  /*7930*/  IMAD.WIDE.U32 R4, R26, -0x2daee0ad, RZ ;  /* 0xd2511f531a047825 */ /* 0x000fe200078e00ff */
[----:B------:R-:W-:-:S03]  /*7940*/  LOP3.LUT R26, R23, UR10, R20, 0x96, !PT ;  /* 0x0000000a171a7c12 */ /* 0x000fc6000f8e9614 */
[----:B------:R-:W-:Y:S01]  /*7950*/  FFMA.FTZ R10, R156, c[0x0][0x23c], -R24 ;  /* 0x00008f009c0a7a23 */ /* 0x000fe20000010818 */
[C---:B------:R-:W-:Y:S01]  /*7960*/  LOP3.LUT R20, R4.reuse, 0xff, RZ, 0xc0, !PT ;  /* 0x000000ff04147812 */ /* 0x040fe200078ec0ff */
[----:B------:R-:W-:Y:S01]  /*7970*/  HMMA.16816.F32.BF16 R156, R16, R32, R52 ;  /* 0x00000020109c723c */ /* 0x000fe20000041834 */
[--C-:B------:R-:W-:Y:S01]  /*7980*/  SHF.R.U32.HI R15, RZ, 0x10, R4.reuse ;  /* 0x00000010ff0f7819 */ /* 0x100fe20000011604 */
[----:B------:R4:W-:Y:S01]  /*7990*/  MUFU.EX2 R116, R10 ;  /* 0x0000000a00747308 */ /* 0x0009e20000000800 */
[----:B------:R-:W-:Y:S01]  /*79a0*/  SHF.R.U32.HI R21, RZ, 0x18, R4 ;  /* 0x00000018ff157819 */ /* 0x000fe20000011604 */
[----:B------:R-:W-:Y:S01]  /*79b0*/  IMAD.MOV.U32 R218, RZ, RZ, R105 ;  /* 0x000000ffffda7224 */ /* 0x000fe200078e0069 */
[----:B-1----:R-:W-:Y:S02]  /*79c0*/  LOP3.LUT R11, R31, UR6, R12, 0x96, !PT ;  /* 0x000000061f0b7c12 */ /* 0x002fe4000f8e960c */
[----:B------:R-:W-:Y:S01]  /*79d0*/  LOP3.LUT R12, R5, UR16, R36, 0x96, !PT ;  /* 0x00000010050c7c12 */ /* 0x000fe2000f8e9624 */
[----:B------:R-:W-:Y:S01]  /*79e0*/  FFMA.FTZ R18, R171, c[0x0][0x23c], -R2 ;  /* 0x00008f00ab127a23 */ /* 0x000fe20000010802 */
[----:B------:R-:W-:-:S02]  /*79f0*/  LOP3.LUT R5, R4, 0xffff, RZ, 0xc0, !PT ;  /* 0x0000ffff04057812 */ /* 0x000fc400078ec0ff */
[----:B------:R-:W-:Y:S01]  /*7a00*/  LOP3.LUT R4, R12, 0xffff, RZ, 0xc0, !PT ;  /* 0x0000ffff0c047812 */ /* 0x000fe200078ec0ff */
[----:B------:R-:W-:Y:S01]  /*7a10*/  MUFU.EX2 R111, R18 ;  /* 0x00000012006f7308 */ /* 0x000fe20000000800 */
[----:B------:R-:W-:Y:S02]  /*7a20*/  SHF.R.U32.HI R5, RZ, 0x8, R5 ;  /* 0x00000008ff057819 */ /* 0x000fe40000011605 */
[----:B------:R-:W-:Y:S02]  /*7a30*/  SHF.R.U32.HI R4, RZ, 0x8, R4 ;  /* 0x00000008ff047819 */ /* 0x000fe40000011604 */
[----:B------:R-:W-:Y:S01]  /*7a40*/  PRMT R23, R20, 0x5410, R5 ;  /* 0x0000541014177816 */ /* 0x000fe20000000005 */
[----:B----4-:R-:W-:Y:S01]  /*7a50*/  IMAD.WIDE.U32 R10, R11, -0x326172a9, RZ ;  /* 0xcd9e8d570b0a7825 */ /* 0x010fe200078e00ff */
[----:B------:R-:W-:Y:S02]  /*7a60*/  LOP3.LUT R13, R15, 0xff, RZ, 0xc0, !PT ;  /* 0x000000ff0f0d7812 */ /* 0x000fe400078ec0ff */
[----:B------:R-:W-:Y:S01]  /*7a70*/  SHF.R.U32.HI R15, RZ, 0x18, R12 ;  /* 0x00000018ff0f7819 */ /* 0x000fe2000001160c */
[----:B------:R-:W-:Y:S01]  /*7a80*/  FFMA.FTZ R5, R169, c[0x0][0x23c], -R24 ;  /* 0x00008f00a9057a23 */ /* 0x000fe20000010818 */
[----:B------:R-:W-:-:S02]  /*7a90*/  LOP3.LUT R20, R11, UR17, R14, 0x96, !PT ;  /* 0x000000110b147c12 */ /* 0x000fc4000f8e960e */
[----:B------:R-:W-:Y:S01]  /*7aa0*/  LOP3.LUT R14, R12, 0xff, RZ, 0xc0, !PT ;  /* 0x000000ff0c0e7812 */ /* 0x000fe200078ec0ff */
[----:B------:R1:W4:Y:S01]  /*7ab0*/  MUFU.EX2 R114, R5 ;  /* 0x0000000500727308 */ /* 0x0003220000000800 */
[----:B------:R-:W-:Y:S01]  /*7ac0*/  PRMT R16, R13, 0x5410, R21 ;  /* 0x000054100d107816 */ /* 0x000fe20000000015 */
[----:B------:R-:W-:Y:S01]  /*7ad0*/  FFMA.FTZ R13, R170, c[0x0][0x23c], -R2 ;  /* 0x00008f00aa0d7a23 */ /* 0x000fe20000010802 */
[----:B------:R-:W-:Y:S01]  /*7ae0*/  PRMT R4, R14, 0x5410, R4 ;  /* 0x000054100e047816 */ /* 0x000fe20000000004 */
[--C-:B------:R-:W-:Y:S01]  /*7af0*/  HSET2.LE.AND R14, R23, R120.reuse, PT ;  /* 0x00000078170e7233 */ /* 0x100fe20003803000 */
[C---:B------:R-:W-:Y:S01]  /*7b00*/  LOP3.LUT R21, R10.reuse, 0xffff, RZ, 0xc0, !PT ;  /* 0x0000ffff0a157812 */ /* 0x040fe200078ec0ff */
[--C-:B------:R-:W-:Y:S01]  /*7b10*/  HSET2.LE.AND R16, R16, R120.reuse, PT ;  /* 0x0000007810107233 */ /* 0x100fe20003803000 */
[----:B------:R-:W-:Y:S01]  /*7b20*/  LOP3.LUT R31, R10, 0xff, RZ, 0xc0, !PT ;  /* 0x000000ff0a1f7812 */ /* 0x000fe200078ec0ff */
[----:B------:R-:W-:Y:S01]  /*7b30*/  HSET2.LE.AND R4, R4, R120, PT ;  /* 0x0000007804047233 */ /* 0x000fe20003803000 */
[----:B------:R2:W-:Y:S01]  /*7b40*/  MUFU.EX2 R113, R13 ;  /* 0x0000000d00717308 */ /* 0x0005e20000000800 */
[----:B------:R-:W-:-:S02]  /*7b50*/  SHF.R.U32.HI R23, RZ, 0x10, R10 ;  /* 0x00000010ff177819 */ /* 0x000fc4000001160a */
[----:B------:R-:W-:Y:S01]  /*7b60*/  SHF.R.U32.HI R29, RZ, 0x18, R10 ;  /* 0x00000018ff1d7819 */ /* 0x000fe2000001160a */
[----:B------:R-:W-:Y:S01]  /*7b70*/  IMAD.WIDE.U32 R10, R26, -0x326172a9, RZ ;  /* 0xcd9e8d571a0a7825 */ /* 0x000fe200078e00ff */
[----:B-1----:R-:W-:Y:S02]  /*7b80*/  SHF.R.U32.HI R5, RZ, 0x10, R12 ;  /* 0x00000010ff057819 */ /* 0x002fe4000001160c */
[----:B----4-:R-:W-:Y:S02]  /*7b90*/  F2FP.BF16.PACK_AB R17, R114, R115 ;  /* 0x000000737211723e */ /* 0x010fe400000010ff */
[----:B------:R-:W-:Y:S02]  /*7ba0*/  LOP3.LUT R12, R5, 0xff, RZ, 0xc0, !PT ;  /* 0x000000ff050c7812 */ /* 0x000fe400078ec0ff */
[----:B------:R-:W-:Y:S02]  /*7bb0*/  F2FP.BF16.PACK_AB R5, R121, R122 ;  /* 0x0000007a7905723e */ /* 0x000fe400000010ff */
[----:B------:R-:W-:Y:S01]  /*7bc0*/  PRMT R15, R12, 0x5410, R15 ;  /* 0x000054100c0f7816 */ /* 0x000fe2000000000f */
[----:B--2---:R-:W-:Y:S01]  /*7bd0*/  FFMA.FTZ R13, R150, c[0x0][0x23c], -R2 ;  /* 0x00008f00960d7a23 */ /* 0x004fe20000010802 */
[----:B------:R-:W-:-:S02]  /*7be0*/  LOP3.LUT R12, R4, R5, RZ, 0xc0, !PT ;  /* 0x00000005040c7212 */ /* 0x000fc400078ec0ff */
[----:B------:R-:W-:Y:S01]  /*7bf0*/  F2FP.BF16.PACK_AB R5, R116, R117 ;  /* 0x000000757405723e */ /* 0x000fe200000010ff */
[----:B------:R-:W-:Y:S01]  /*7c00*/  HSET2.LE.AND R4, R15, R120, PT ;  /* 0x000000780f047233 */ /* 0x000fe20003803000 */
[----:B------:R1:W2:Y:S01]  /*7c10*/  MUFU.EX2 R112, R13 ;  /* 0x0000000d00707308 */ /* 0x0002a20000000800 */
[----:B------:R-:W-:-:S04]  /*7c20*/  F2FP.BF16.PACK_AB R15, R118, R119 ;  /* 0x00000077760f723e */ /* 0x000fc800000010ff */
[----:B------:R-:W-:Y:S02]  /*7c30*/  LOP3.LUT R14, R14, R15, RZ, 0xc0, !PT ;  /* 0x0000000f0e0e7212 */ /* 0x000fe400078ec0ff */
[----:B------:R-:W-:Y:S01]  /*7c40*/  LOP3.LUT R15, R16, R17, RZ, 0xc0, !PT ;  /* 0x00000011100f7212 */ /* 0x000fe200078ec0ff */
[----:B------:R-:W-:-:S04]  /*7c50*/  FFMA.FTZ R16, R144, c[0x0][0x23c], -R2 ;  /* 0x00008f0090107a23 */ /* 0x000fc80000010802 */
[----:B------:R4:W-:Y:S01]  /*7c60*/  MUFU.EX2 R109, R16 ;  /* 0x00000010006d7308 */ /* 0x0009e20000000800 */
[----:B-1----:R-:W-:Y:S01]  /*7c70*/  LOP3.LUT R13, R4, R5, RZ, 0xc0, !PT ;  /* 0x00000005040d7212 */ /* 0x002fe200078ec0ff */
[----:B------:R-:W-:Y:S02]  /*7c80*/  FFMA.FTZ R4, R155, c[0x0][0x23c], -R2 ;  /* 0x00008f009b047a23 */ /* 0x000fe40000010802 */
[----:B------:R-:W-:-:S04]  /*7c90*/  IMAD.MOV.U32 R155, RZ, RZ, R28 ;  /* 0x000000ffff9b7224 */ /* 0x000fc800078e001c */
[----:B------:R1:W-:Y:S01]  /*7ca0*/  MUFU.EX2 R110, R4 ;  /* 0x00000004006e7308 */ /* 0x0003e20000000800 */
[----:B------:R-:W-:Y:S01]  /*7cb0*/  IMAD.MOV.U32 R28, RZ, RZ, R41 ;  /* 0x000000ffff1c7224 */ /* 0x000fe200078e0029 */
[C---:B------:R-:W-:Y:S01]  /*7cc0*/  HMMA.16816.F32.BF16 R76, R12.reuse, R44, R76 ;  /* 0x0000002c0c4c723c */ /* 0x040fe2000004184c */
[----:B------:R-:W-:Y:S02]  /*7cd0*/  IMAD.MOV.U32 R41, RZ, RZ, R43 ;  /* 0x000000ffff297224 */ /* 0x000fe400078e002b */
[----:B------:R-:W-:Y:S02]  /*7ce0*/  IMAD.MOV.U32 R43, RZ, RZ, R201 ;  /* 0x000000ffff2b7224 */ /* 0x000fe400078e00c9 */
[----:B----4-:R-:W-:Y:S02]  /*7cf0*/  FFMA.FTZ R16, R139, c[0x0][0x23c], -R2 ;  /* 0x00008f008b107a23 */ /* 0x010fe40000010802 */
[----:B------:R-:W-:Y:S01]  /*7d00*/  IMAD.MOV.U32 R201, RZ, RZ, R60 ;  /* 0x000000ffffc97224 */ /* 0x000fe200078e003c */
[----:B------:R-:W-:Y:S01]  /*7d10*/  HMMA.16816.F32.BF16 R72, R12, R46, R72 ;  /* 0x0000002e0c48723c */ /* 0x000fe20000041848 */
[----:B------:R4:W-:Y:S01]  /*7d20*/  MUFU.EX2 R108, R16 ;  /* 0x00000010006c7308 */ /* 0x0009e20000000800 */
[----:B------:R-:W-:-:S02]  /*7d30*/  IMAD.MOV.U32 R139, RZ, RZ, R28 ;  /* 0x000000ffff8b7224 */ /* 0x000fc400078e001c */
        /* <DEDUP_REMOVED lines=8> */
[----:B------:R-:W-:Y:S01]  /*7dc0*/  IMAD.WIDE.U32 R18, R11, -0x2daee0ad, RZ ;  /* 0xd2511f530b127825 */ /* 0x000fe200078e00ff */
[----:B------:R-:W-:-:S03]  /*7dd0*/  LOP3.LUT R5, R5, UR8, R22, 0x96, !PT ;  /* 0x0000000805057c12 */ /* 0x000fc6000f8e9616 */
[----:B------:R-:W-:Y:S01]  /*7de0*/  FFMA.FTZ R11, R154, c[0x0][0x23c], -R2 ;  /* 0x00008f009a0b7a23 */ /* 0x000fe20000010802 */
[----:B------:R-:W-:Y:S01]  /*7df0*/  LOP3.LUT R4, R19, UR6, R4, 0x96, !PT ;  /* 0x0000000613047c12 */ /* 0x000fe2000f8e9604 */
[----:B----4-:R-:W-:Y:S02]  /*7e00*/  IMAD.WIDE.U32 R16, R5, -0x326172a9, RZ ;  /* 0xcd9e8d5705107825 */ /* 0x010fe400078e00ff */
[----:B------:R1:W-:Y:S02]  /*7e10*/  MUFU.EX2 R107, R11 ;  /* 0x0000000b006b7308 */ /* 0x0003e40000000800 */
[----:B------:R-:W-:Y:S01]  /*7e20*/  IMAD.MOV.U32 R154, RZ, RZ, R42 ;  /* 0x000000ffff9a7224 */ /* 0x000fe200078e002a */
[----:B------:R-:W-:Y:S01]  /*7e30*/  LOP3.LUT R19, R17, UR7, R10, 0x96, !PT ;  /* 0x0000000711137c12 */ /* 0x000fe2000f8e960a */
[----:B------:R-:W-:Y:S02]  /*7e40*/  IMAD.MOV.U32 R42, RZ, RZ, R130 ;  /* 0x000000ffff2a7224 */ /* 0x000fe400078e0082 */
[----:B------:R-:W-:-:S02]  /*7e50*/  FFMA.FTZ R17, R153, c[0x0][0x23c], -R2 ;  /* 0x00008f0099117a23 */ /* 0x000fc40000010802 */
[----:B------:R-:W-:Y:S02]  /*7e60*/  IMAD.MOV.U32 R153, RZ, RZ, R145 ;  /* 0x000000ffff997224 */ /* 0x000fe400078e0091 */
[----:B------:R-:W-:Y:S02]  /*7e70*/  IMAD.MOV.U32 R130, RZ, RZ, R65 ;  /* 0x000000ffff827224 */ /* 0x000fe400078e0041 */
[----:B------:R-:W-:Y:S02]  /*7e80*/  IMAD.MOV.U32 R145, RZ, RZ, R40 ;  /* 0x000000ffff917224 */ /* 0x000fe400078e0028 */
[----:B------:R-:W-:Y:S02]  /*7e90*/  IMAD.MOV.U32 R65, RZ, RZ, R160 ;  /* 0x000000ffff417224 */ /* 0x000fe400078e00a0 */
[----:B------:R-:W-:Y:S01]  /*7ea0*/  IMAD.MOV.U32 R40, RZ, RZ, R42 ;  /* 0x000000ffff287224 */ /* 0x000fe200078e002a */
[----:B---3--:R-:W-:Y:S01]  /*7eb0*/  HMMA.16816.F32.BF16 R160, R12, R48, R68 ;  /* 0x000000300ca0723c */ /* 0x008fe20000041844 */
[----:B------:R-:W-:-:S04]  /*7ec0*/  IMAD.WIDE.U32 R4, R4, -0x326172a9, RZ ;  /* 0xcd9e8d5704047825 */ /* 0x000fc800078e00ff */
[----:B------:R-:W-:Y:S01]  /*7ed0*/  IMAD.MOV.U32 R42, RZ, RZ, R133 ;  /* 0x000000ffff2a7224 */ /* 0x000fe200078e0085 */
[----:B------:R-:W-:Y:S01]  /*7ee0*/  LOP3.LUT R16, R5, UR17, R16, 0x96, !PT ;  /* 0x0000001105107c12 */ /* 0x000fe2000f8e9610 */
[----:B------:R-:W-:Y:S01]  /*7ef0*/  IMAD.MOV.U32 R133, RZ, RZ, R203 ;  /* 0x000000ffff857224 */ /* 0x000fe200078e00cb */
[----:B------:R-:W-:Y:S01]  /*7f00*/  LOP3.LUT R27, R4, 0xff, RZ, 0xc0, !PT ;  /* 0x000000ff041b7812 */ /* 0x000fe200078ec0ff */
[----:B------:R-:W-:Y:S01]  /*7f10*/  IMAD.MOV.U32 R203, RZ, RZ, R97 ;  /* 0x000000ffffcb7224 */ /* 0x000fe200078e0061 */
[----:B------:R-:W-:Y:S01]  /*7f20*/  SHF.R.U32.HI R26, RZ, 0x10, R4 ;  /* 0x00000010ff1a7819 */ /* 0x000fe20000011604 */
[----:B------:R-:W-:Y:S01]  /*7f30*/  IMAD.MOV.U32 R97, RZ, RZ, R64 ;  /* 0x000000ffff617224 */ /* 0x000fe200078e0040 */
[----:B------:R-:W-:Y:S01]  /*7f40*/  SHF.R.U32.HI R28, RZ, 0x18, R4 ;  /* 0x00000018ff1c7819 */ /* 0x000fe20000011604 */
[----:B------:R-:W-:Y:S02]  /*7f50*/  IMAD.MOV.U32 R60, RZ, RZ, R65 ;  /* 0x000000ffff3c7224 */ /* 0x000fe400078e0041 */
[----:B------:R-:W-:Y:S01]  /*7f60*/  HMMA.16816.F32.BF16 R64, R12, R50, R56 ;  /* 0x000000320c40723c */ /* 0x000fe20000041838 */
[----:B------:R-:W-:-:S02]  /*7f70*/  IMAD.MOV.U32 R169, RZ, RZ, R42 ;  /* 0x000000ffffa97224 */ /* 0x000fc400078e002a */
[----:B------:R-:W-:Y:S02]  /*7f80*/  IMAD.MOV.U32 R42, RZ, RZ, R98 ;  /* 0x000000ffff2a7224 */ /* 0x000fe400078e0062 */
[----:B-1----:R-:W-:Y:S02]  /*7f90*/  IMAD.WIDE.U32 R10, R39, -0x2daee0ad, RZ ;  /* 0xd2511f53270a7825 */ /* 0x002fe400078e00ff */
[----:B------:R-:W-:Y:S02]  /*7fa0*/  LOP3.LUT R14, R4, 0xffff, RZ, 0xc0, !PT ;  /* 0x0000ffff040e7812 */ /* 0x000fe400078ec0ff */
[--C-:B------:R-:W-:Y:S01]  /*7fb0*/  FFMA.FTZ R5, R151, c[0x0][0x23c], -R2.reuse ;  /* 0x00008f0097057a23 */ /* 0x100fe20000010802 */
[----:B------:R-:W-:Y:S01]  /*7fc0*/  SHF.R.U32.HI R4, RZ, 0x8, R21 ;  /* 0x00000008ff047819 */ /* 0x000fe20000011615 */
[----:B------:R-:W-:Y:S01]  /*7fd0*/  FFMA.FTZ R13, R152, c[0x0][0x23c], -R2 ;  /* 0x00008f00980d7a23 */ /* 0x000fe20000010802 */
[----:B------:R-:W-:Y:S01]  /*7fe0*/  LOP3.LUT R2, R23, 0xff, RZ, 0xc0, !PT ;  /* 0x000000ff17027812 */ /* 0x000fe200078ec0ff */
[----:B------:R-:W-:Y:S01]  /*7ff0*/  IMAD.MOV.U32 R152, RZ, RZ, R97 ;  /* 0x000000ffff987224 */ /* 0x000fe200078e0061 */
[----:B------:R1:W-:Y:S01]  /*8000*/  MUFU.EX2 R105, R5 ;  /* 0x0000000500697308 */ /* 0x0003e20000000800 */
[----:B------:R-:W-:Y:S01]  /*8010*/  IMAD.MOV.U32 R97, RZ, RZ, R60 ;  /* 0x000000ffff617224 */ /* 0x000fe200078e003c */
[----:B------:R-:W-:Y:S01]  /*8020*/  PRMT R59, R2, 0x5410, R29 ;  /* 0x00005410023b7816 */ /* 0x000fe2000000001d */
[----:B------:R-:W-:Y:S01]  /*8030*/  FFMA.FTZ R2, R220, c[0x0][0x23c], -R0 ;  /* 0x00008f00dc027a23 */ /* 0x000fe20000010800 */
[----:B------:R-:W-:Y:S01]  /*8040*/  PRMT R60, R31, 0x5410, R4 ;  /* 0x000054101f3c7816 */ /* 0x000fe20000000004 */
[----:B------:R-:W-:Y:S01]  /*8050*/  IMAD.MOV.U32 R95, RZ, RZ, R96 ;  /* 0x000000ffff5f7224 */ /* 0x000fe200078e0060 */
[C---:B------:R-:W-:Y:S01]  /*8060*/  LOP3.LUT R15, R10.reuse, 0xffff, RZ, 0xc0, !PT ;  /* 0x0000ffff0a0f7812 */ /* 0x040fe200078ec0ff */
[----:B------:R-:W-:Y:S01]  /*8070*/  IMAD.MOV.U32 R220, RZ, RZ, R103 ;  /* 0x000000ffffdc7224 */ /* 0x000fe200078e0067 */
[----:B------:R3:W-:Y:S01]  /*8080*/  MUFU.EX2 R98, R2 ;  /* 0x0000000200627308 */ /* 0x0007e20000000800 */
[----:B------:R-:W-:Y:S01]  /*8090*/  LOP3.LUT R12, R11, UR16, R38, 0x96, !PT ;  /* 0x000000100b0c7c12 */ /* 0x000fe2000f8e9626 */
[----:B------:R-:W-:Y:S01]  /*80a0*/  IMAD.MOV.U32 R170, RZ, RZ, R41 ;  /* 0x000000ffffaa7224 */ /* 0x000fe200078e0029 */
[----:B------:R-:W-:Y:S01]  /*80b0*/  LOP3.LUT R23, R10, 0xff, RZ, 0xc0, !PT ;  /* 0x000000ff0a177812 */ /* 0x000fe200078ec0ff */
[----:B------:R-:W-:Y:S01]  /*80c0*/  IMAD.MOV.U32 R56, RZ, RZ, R106 ;  /* 0x000000ffff387224 */ /* 0x000fe200078e006a */
[----:B------:R-:W-:Y:S01]  /*80d0*/  SHF.R.U32.HI R21, RZ, 0x10, R10 ;  /* 0x00000010ff157819 */ /* 0x000fe2000001160a */
[----:B------:R-:W-:Y:S01]  /*80e0*/  IMAD.MOV.U32 R171, RZ, RZ, R40 ;  /* 0x000000ffffab7224 */ /* 0x000fe200078e0028 */
[----:B------:R-:W-:Y:S01]  /*80f0*/  SHF.R.U32.HI R22, RZ, 0x18, R10 ;  /* 0x00000018ff167819 */ /* 0x000fe2000001160a */
[----:B-1----:R-:W-:Y:S01]  /*8100*/  IMAD.WIDE.U32 R4, R19, -0x2daee0ad, RZ ;  /* 0xd2511f5313047825 */ /* 0x002fe200078e00ff */
[----:B------:R1:W-:Y:S03]  /*8110*/  MUFU.EX2 R106, R17 ;  /* 0x00000011006a7308 */ /* 0x0003e60000000800 */
[----:B------:R-:W-:Y:S01]  /*8120*/  IMAD.WIDE.U32 R10, R37, -0x2daee0ad, RZ ;  /* 0xd2511f53250a7825 */ /* 0x000fe200078e00ff */
[----:B------:R-:W-:-:S02]  /*8130*/  LOP3.LUT R33, R4, 0xffff, RZ, 0xc0, !PT ;  /* 0x0000ffff04217812 */ /* 0x000fc400078ec0ff */
[----:B------:R-:W-:Y:S01]  /*8140*/  LOP3.LUT R39, R4, 0xff, RZ, 0xc0, !PT ;  /* 0x000000ff04277812 */ /* 0x000fe200078ec0ff */
[----:B---3--:R-:W-:Y:S01]  /*8150*/  FFMA.FTZ R2, R219, c[0x0][0x23c], -R0 ;  /* 0x00008f00db027a23 */ /* 0x008fe20000010800 */
[----:B------:R-:W-:Y:S01]  /*8160*/  SHF.R.U32.HI R34, RZ, 0x10, R4 ;  /* 0x00000010ff227819 */ /* 0x000fe20000011604 */
[----:B------:R-:W-:Y:S01]  /*8170*/  IMAD.MOV.U32 R219, RZ, RZ, R102 ;  /* 0x000000ffffdb7224 */ /* 0x000fe200078e0066 */
[----:B------:R-:W-:Y:S01]  /*8180*/  SHF.R.U32.HI R35, RZ, 0x18, R4 ;  /* 0x00000018ff237819 */ /* 0x000fe20000011604 */
[----:B------:R3:W-:Y:S01]  /*8190*/  MUFU.EX2 R96, R2 ;  /* 0x0000000200607308 */ /* 0x0007e20000000800 */
[----:B------:R-:W-:Y:S01]  /*81a0*/  FFMA.FTZ R4, R174, c[0x0][0x23c], -R0 ;  /* 0x00008f00ae047a23 */ /* 0x000fe20000010800 */
[----:B------:R-:W-:Y:S01]  /*81b0*/  LOP3.LUT R18, R5, UR16, R18, 0x96, !PT ;  /* 0x0000001005127c12 */ /* 0x000fe2000f8e9612 */
[----:B------:R-:W-:Y:S01]  /*81c0*/  IMAD.MOV.U32 R174, RZ, RZ, R97 ;  /* 0x000000ffffae7224 */ /* 0x000fe200078e0061 */
[----:B------:R-:W-:Y:S01]  /*81d0*/  LOP3.LUT R29, R10, 0xffff, RZ, 0xc0, !PT ;  /* 0x0000ffff0a1d7812 */ /* 0x000fe200078ec0ff */
[----:B------:R-:W-:Y:S01]  /*81e0*/  FFMA.FTZ R5, R172, c[0x0][0x23c], -R0 ;  /* 0x00008f00ac057a23 */ /* 0x000fe20000010800 */
[----:B-1----:R-:W-:Y:S01]  /*81f0*/  LOP3.LUT R17, R11, UR16, R30, 0x96, !PT ;  /* 0x000000100b117c12 */ /* 0x002fe2000f8e961e */
[----:B------:R-:W-:Y:S01]  /*8200*/  IMAD.MOV.U32 R172, RZ, RZ, R101 ;  /* 0x000000ffffac7224 */ /* 0x000fe200078e0065 */
[----:B------:R1:W-:Y:S01]  /*8210*/  MUFU.EX2 R97, R4 ;  /* 0x0000000400617308 */ /* 0x0003e20000000800 */
[----:B------:R-:W-:Y:S01]  /*8220*/  LOP3.LUT R32, R10, 0xff, RZ, 0xc0, !PT ;  /* 0x000000ff0a207812 */ /* 0x000fe200078ec0ff */
[----:B------:R-:W-:Y:S01]  /*8230*/  IMAD.MOV.U32 R150, RZ, RZ, R99 ;  /* 0x000000ffff967224 */ /* 0x000fe200078e0063 */
[--C-:B------:R-:W-:Y:S01]  /*8240*/  SHF.R.U32.HI R30, RZ, 0x10, R10.reuse ;  /* 0x00000010ff1e7819 */ /* 0x100fe2000001160a */
[----:B------:R-:W-:Y:S01]  /*8250*/  IMAD.MOV.U32 R151, RZ, RZ, R145 ;  /* 0x000000ffff977224 */ /* 0x000fe200078e0091 */
[----:B------:R-:W-:-:S02]  /*8260*/  SHF.R.U32.HI R31, RZ, 0x18, R10 ;  /* 0x00000018ff1f7819 */ /* 0x000fc4000001160a */
[----:B------:R-:W-:Y:S01]  /*8270*/  LOP3.LUT R10, R21, 0xff, RZ, 0xc0, !PT ;  /* 0x000000ff150a7812 */ /* 0x000fe200078ec0ff */
[----:B------:R4:W2:Y:S01]  /*8280*/  MUFU.EX2 R102, R5 ;  /* 0x0000000500667308 */ /* 0x0008a20000000800 */
[----:B---3--:R-:W-:Y:S02]  /*8290*/  LOP3.LUT R2, R20, 0xffff, RZ, 0xc0, !PT ;  /* 0x0000ffff14027812 */ /* 0x008fe400078ec0ff */
[----:B------:R-:W-:Y:S02]  /*82a0*/  LOP3.LUT R11, R12, 0xff, RZ, 0xc0, !PT ;  /* 0x000000ff0c0b7812 */ /* 0x000fe400078ec0ff */
[----:B-1----:R-:W-:-:S03]  /*82b0*/  SHF.R.U32.HI R4, RZ, 0x8, R2 ;  /* 0x00000008ff047819 */ /* 0x002fc60000011602 */
[----:B------:R1:W-:Y:S01]  /*82c0*/  MUFU.EX2 R104, R13 ;  /* 0x0000000d00687308 */ /* 0x0003e20000000800 */
[----:B------:R-:W-:-:S04]  /*82d0*/  LOP3.LUT R2, R20, 0xff, RZ, 0xc0, !PT ;  /* 0x000000ff14027812 */ /* 0x000fc800078ec0ff */
[----:B------:R-:W-:Y:S01]  /*82e0*/  PRMT R58, R2, 0x5410, R4 ;  /* 0x00005410023a7816 */ /* 0x000fe20000000004 */
[----:B------:R-:W-:Y:S01]  /*82f0*/  FFMA.FTZ R4, R175, c[0x0][0x23c], -R0 ;  /* 0x00008f00af047a23 */ /* 0x000fe20000010800 */
[--C-:B------:R-:W-:Y:S01]  /*8300*/  SHF.R.U32.HI R2, RZ, 0x10, R20.reuse ;  /* 0x00000010ff027819 */ /* 0x100fe20000011614 */
[----:B------:R-:W-:Y:S01]  /*8310*/  IMAD.MOV.U32 R175, RZ, RZ, R43 ;  /* 0x000000ffffaf7224 */ /* 0x000fe200078e002b */
[----:B----4-:R-:W-:Y:S01]  /*8320*/  SHF.R.U32.HI R5, RZ, 0x18, R20 ;  /* 0x00000018ff057819 */ /* 0x010fe20000011614 */
[----:B------:R3:W-:Y:S01]  /*8330*/  MUFU.EX2 R103, R4 ;  /* 0x0000000400677308 */ /* 0x0007e20000000800 */
[----:B------:R-:W-:-:S04]  /*8340*/  LOP3.LUT R2, R2, 0xff, RZ, 0xc0, !PT ;  /* 0x000000ff02027812 */ /* 0x000fc800078ec0ff */
[----:B------:R-:W-:Y:S01]  /*8350*/  PRMT R57, R2, 0x5410, R5 ;  /* 0x0000541002397816 */ /* 0x000fe20000000005 */
[----:B------:R-:W-:Y:S01]  /*8360*/  FFMA.FTZ R5, R164, c[0x0][0x23c], -R0 ;  /* 0x00008f00a4057a23 */ /* 0x000fe20000010800 */
[----:B------:R-:W-:Y:S01]  /*8370*/  SHF.R.U32.HI R2, RZ, 0x8, R14 ;  /* 0x00000008ff027819 */ /* 0x000fe2000001160e */
[----:B------:R-:W-:Y:S01]  /*8380*/  IMAD.MOV.U32 R164, RZ, RZ, R95 ;  /* 0x000000ffffa47224 */ /* 0x000fe200078e005f */
[----:B-1----:R-:W-:Y:S01]  /*8390*/  PRMT R13, R10, 0x5410, R22 ;  /* 0x000054100a0d7816 */ /* 0x002fe20000000016 */
[----:B------:R1:W-:Y:S01]  /*83a0*/  MUFU.EX2 R99, R5 ;  /* 0x0000000500637308 */ /* 0x0003e20000000800 */
[----:B------:R-:W-:Y:S01]  /*83b0*/  PRMT R41, R27, 0x5410, R2 ;  /* 0x000054101b297816 */ /* 0x000fe20000000002 */
[----:B------:R-:W-:Y:S01]  /*83c0*/  FFMA.FTZ R22, R187, c[0x0][0x23c], -R24 ;  /* 0x00008f00bb167a23 */ /* 0x000fe20000010818 */
[----:B------:R-:W-:Y:S02]  /*83d0*/  LOP3.LUT R2, R26, 0xff, RZ, 0xc0, !PT ;  /* 0x000000ff1a027812 */ /* 0x000fe400078ec0ff */
[----:B------:R-:W-:Y:S01]  /*83e0*/  SHF.R.U32.HI R10, RZ, 0x18, R12 ;  /* 0x00000018ff0a7819 */ /* 0x000fe2000001160c */
[----:B---3--:R-:W-:Y:S01]  /*83f0*/  FFMA.FTZ R4, R173, c[0x0][0x23c], -R0 ;  /* 0x00008f00ad047a23 */ /* 0x008fe20000010800 */
[----:B------:R-:W-:Y:S01]  /*8400*/  PRMT R40, R2, 0x5410, R28 ;  /* 0x0000541002287816 */ /* 0x000fe2000000001c */
[----:B------:R-:W-:Y:S01]  /*8410*/  IMAD.MOV.U32 R173, RZ, RZ, R42 ;  /* 0x000000ffffad7224 */ /* 0x000fe200078e002a */
[----:B------:R-:W-:Y:S01]  /*8420*/  LOP3.LUT R2, R12, 0xffff, RZ, 0xc0, !PT ;  /* 0x0000ffff0c027812 */ /* 0x000fe200078ec0ff */
[----:B------:R3:W-:Y:S01]  /*8430*/  MUFU.EX2 R101, R4 ;  /* 0x0000000400657308 */ /* 0x0007e20000000800 */
[----:B-1----:R-:W-:Y:S01]  /*8440*/  SHF.R.U32.HI R5, RZ, 0x10, R12 ;  /* 0x00000010ff057819 */ /* 0x002fe2000001160c */
[----:B---3--:R-:W-:-:S02]  /*8450*/  FFMA.FTZ R4, R165, c[0x0][0x23c], -R0 ;  /* 0x00008f00a5047a23 */ /* 0x008fc40000010800 */
[----:B------:R-:W-:-:S04]  /*8460*/  IMAD.MOV.U32 R165, RZ, RZ, R100 ;  /* 0x000000ffffa57224 */ /* 0x000fc800078e0064 */
[----:B------:R1:W-:Y:S02]  /*8470*/  MUFU.EX2 R100, R4 ;  /* 0x0000000400647308 */ /* 0x0003e40000000800 */
[----:B-1----:R-:W-:-:S04]  /*8480*/  SHF.R.U32.HI R4, RZ, 0x8, R15 ;  /* 0x00000008ff047819 */ /* 0x002fc8000001160f */
[----:B------:R-:W-:Y:S01]  /*8490*/  PRMT R14, R23, 0x5410, R4 ;  /* 0x00005410170e7816 */ /* 0x000fe20000000004 */
[----:B------:R-:W-:Y:S02]  /*84a0*/  FFMA.FTZ R4, R166, c[0x0][0x23c], -R0 ;  /* 0x00008f00a6047a23 */ /* 0x000fe40000010800 */
[----:B------:R-:W-:Y:S02]  /*84b0*/  IMAD.MOV.U32 R166, RZ, RZ, R94 ;  /* 0x000000ffffa67224 */ /* 0x000fe400078e005e */
[----:B------:R1:W-:Y:S01]  /*84c0*/  MUFU.EX2 R95, R4 ;  /* 0x00000004005f7308 */ /* 0x0003e20000000800 */
[----:B------:R-:W-:Y:S01]  /*84d0*/  FFMA.FTZ R23, R186, c[0x0][0x23c], -R24 ;  /* 0x00008f00ba177a23 */ /* 0x000fe20000010818 */
[----:B-1----:R-:W-:Y:S02]  /*84e0*/  SHF.R.U32.HI R4, RZ, 0x8, R2 ;  /* 0x00000008ff047819 */ /* 0x002fe40000011602 */
[----:B------:R-:W-:Y:S01]  /*84f0*/  LOP3.LUT R2, R5, 0xff, RZ, 0xc0, !PT ;  /* 0x000000ff05027812 */ /* 0x000fe200078ec0ff */
[----:B------:R-:W-:Y:S01]  /*8500*/  FFMA.FTZ R5, R167, c[0x0][0x23c], -R0 ;  /* 0x00008f00a7057a23 */ /* 0x000fe20000010800 */
[----:B------:R-:W-:Y:S01]  /*8510*/  PRMT R19, R11, 0x5410, R4 ;  /* 0x000054100b137816 */ /* 0x000fe20000000004 */
[----:B------:R-:W-:Y:S01]  /*8520*/  FFMA.FTZ R11, R221, c[0x0][0x23c], -R25 ;  /* 0x00008f00dd0b7a23 */ /* 0x000fe20000010819 */
[----:B------:R-:W-:Y:S01]  /*8530*/  PRMT R12, R2, 0x5410, R10 ;  /* 0x00005410020c7816 */ /* 0x000fe2000000000a */
[----:B------:R-:W-:Y:S01]  /*8540*/  HSET2.LE.AND R2, R14, R120, PT ;  /* 0x000000780e027233 */ /* 0x000fe20003803000 */
[----:B--2---:R-:W-:Y:S01]  /*8550*/  F2FP.BF16.PACK_AB R4, R112, R113 ;  /* 0x000000717004723e */ /* 0x004fe200000010ff */
[----:B------:R1:W-:Y:S01]  /*8560*/  MUFU.EX2 R94, R5 ;  /* 0x00000005005e7308 */ /* 0x0003e20000000800 */
[----:B------:R-:W-:-:S02]  /*8570*/  F2FP.BF16.PACK_AB R10, R102, R97 ;  /* 0x00000061660a723e */ /* 0x000fc400000010ff */
[----:B------:R-:W-:Y:S01]  /*8580*/  LOP3.LUT R14, R2, R4, RZ, 0xc0, !PT ;  /* 0x00000004020e7212 */ /* 0x000fe200078ec0ff */
[--C-:B------:R-:W-:Y:S01]  /*8590*/  HSET2.LE.AND R2, R19, R120.reuse, PT ;  /* 0x0000007813027233 */ /* 0x100fe20003803000 */
[----:B------:R-:W-:Y:S02]  /*85a0*/  F2FP.BF16.PACK_AB R4, R124, R123 ;  /* 0x0000007b7c04723e */ /* 0x000fe400000010ff */
[----:B------:R-:W-:Y:S01]  /*85b0*/  SHF.R.U32.HI R19, RZ, 0x18, R16 ;  /* 0x00000018ff137819 */ /* 0x000fe20000011610 */
[----:B------:R2:W-:Y:S01]  /*85c0*/  MUFU.EX2 R93, R11 ;  /* 0x0000000b005d7308 */ /* 0x0005e20000000800 */
[----:B-1----:R-:W-:-:S05]  /*85d0*/  HSET2.LE.AND R5, R13, R120, PT ;  /* 0x000000780d057233 */ /* 0x002fca0003803000 */
[----:B------:R-:W-:Y:S01]  /*85e0*/  LOP3.LUT R15, R5, R10, RZ, 0xc0, !PT ;  /* 0x0000000a050f7212 */ /* 0x000fe200078ec0ff */
[----:B------:R-:W-:Y:S01]  /*85f0*/  HSET2.LE.AND R5, R12, R120, PT ;  /* 0x000000780c057233 */ /* 0x000fe20003803000 */
[----:B------:R-:W-:Y:S01]  /*8600*/  LOP3.LUT R12, R2, R4, RZ, 0xc0, !PT ;  /* 0x00000004020c7212 */ /* 0x000fe200078ec0ff */
[--C-:B------:R-:W-:Y:S01]  /*8610*/  FFMA.FTZ R4, R178, c[0x0][0x23c], -R25.reuse ;  /* 0x00008f00b2047a23 */ /* 0x100fe20000010819 */
[----:B------:R-:W-:Y:S01]  /*8620*/  LOP3.LUT R2, R16, 0xffff, RZ, 0xc0, !PT ;  /* 0x0000ffff10027812 */ /* 0x000fe200078ec0ff */
[----:B------:R-:W-:Y:S01]  /*8630*/  FFMA.FTZ R10, R179, c[0x0][0x23c], -R25 ;  /* 0x00008f00b30a7a23 */ /* 0x000fe20000010819 */
[----:B--2---:R-:W-:Y:S01]  /*8640*/  SHF.R.U32.HI R11, RZ, 0x8, R29 ;  /* 0x00000008ff0b7819 */ /* 0x004fe2000001161d */
[----:B------:R1:W-:Y:S03]  /*8650*/  MUFU.EX2 R91, R4 ;  /* 0x00000004005b7308 */ /* 0x0003e60000000800 */
[----:B------:R-:W-:-:S02]  /*8660*/  PRMT R43, R32, 0x5410, R11 ;  /* 0x00005410202b7816 */ /* 0x000fc4000000000b */
[----:B------:R-:W-:-:S03]  /*8670*/  SHF.R.U32.HI R11, RZ, 0x8, R33 ;  /* 0x00000008ff0b7819 */ /* 0x000fc60000011621 */
[----:B------:R2:W3:Y:S01]  /*8680*/  MUFU.EX2 R92, R10 ;  /* 0x0000000a005c7308 */ /* 0x0004e20000000800 */
[----:B------:R-:W-:Y:S01]  /*8690*/  PRMT R39, R39, 0x5410, R11 ;  /* 0x0000541027277816 */ /* 0x000fe2000000000b */
[----:B------:R-:W-:Y:S01]  /*86a0*/  FFMA.FTZ R11, R182, c[0x0][0x23c], -R24 ;  /* 0x00008f00b60b7a23 */ /* 0x000fe20000010818 */
[----:B-1----:R-:W-:-:S05]  /*86b0*/  SHF.R.U32.HI R4, RZ, 0x8, R2 ;  /* 0x00000008ff047819 */ /* 0x002fca0000011602 */
[----:B------:R-:W-:Y:S01]  /*86c0*/  MUFU.EX2 R69, R11 ;  /* 0x0000000b00457308 */ /* 0x000fe20000000800 */
[----:B------:R-:W-:-:S04]  /*86d0*/  LOP3.LUT R2, R16, 0xff, RZ, 0xc0, !PT ;  /* 0x000000ff10027812 */ /* 0x000fc800078ec0ff */
[----:B------:R-:W-:Y:S01]  /*86e0*/  PRMT R21, R2, 0x5410, R4 ;  /* 0x0000541002157816 */ /* 0x000fe20000000004 */
[----:B------:R-:W-:Y:S01]  /*86f0*/  FFMA.FTZ R4, R222, c[0x0][0x23c], -R24 ;  /* 0x00008f00de047a23 */ /* 0x000fe20000010818 */
[----:B--2---:R-:W-:Y:S02]  /*8700*/  F2FP.BF16.PACK_AB R10, R96, R98 ;  /* 0x00000062600a723e */ /* 0x004fe400000010ff */
[----:B------:R-:W-:Y:S01]  /*8710*/  SHF.R.U32.HI R2, RZ, 0x10, R16 ;  /* 0x00000010ff027819 */ /* 0x000fe20000011610 */
[----:B------:R1:W-:Y:S01]  /*8720*/  MUFU.EX2 R89, R4 ;  /* 0x0000000400597308 */ /* 0x0003e20000000800 */
[----:B------:R-:W-:Y:S01]  /*8730*/  LOP3.LUT R13, R5, R10, RZ, 0xc0, !PT ;  /* 0x0000000a050d7212 */ /* 0x000fe200078ec0ff */
[----:B------:R-:W-:Y:S01]  /*8740*/  FFMA.FTZ R5, R180, c[0x0][0x23c], -R25 ;  /* 0x00008f00b4057a23 */ /* 0x000fe20000010819 */
[----:B------:R-:W-:Y:S02]  /*8750*/  LOP3.LUT R16, R2, 0xff, RZ, 0xc0, !PT ;  /* 0x000000ff02107812 */ /* 0x000fe400078ec0ff */
[----:B------:R-:W-:-:S02]  /*8760*/  LOP3.LUT R2, R17, 0xffff, RZ, 0xc0, !PT ;  /* 0x0000ffff11027812 */ /* 0x000fc400078ec0ff */
[----:B------:R-:W-:Y:S01]  /*8770*/  LOP3.LUT R10, R30, 0xff, RZ, 0xc0, !PT ;  /* 0x000000ff1e0a7812 */ /* 0x000fe200078ec0ff */
[----:B------:R2:W-:Y:S01]  /*8780*/  MUFU.EX2 R90, R5 ;  /* 0x00000005005a7308 */ /* 0x0005e20000000800 */
[----:B------:R-:W-:Y:S01]  /*8790*/  SHF.R.U32.HI R2, RZ, 0x8, R2 ;  /* 0x00000008ff027819 */ /* 0x000fe20000011602 */
[C---:B------:R-:W-:Y:S01]  /*87a0*/  HMMA.16816.F32.BF16 R156, R12.reuse, R48, R156 ;  /* 0x000000300c9c723c */ /* 0x040fe2000004189c */
[----:B------:R-:W-:Y:S01]  /*87b0*/  PRMT R42, R10, 0x5410, R31 ;  /* 0x000054100a2a7816 */ /* 0x000fe2000000001f */
[----:B------:R-:W-:Y:S01]  /*87c0*/  FFMA.FTZ R10, R181, c[0x0][0x23c], -R24 ;  /* 0x00008f00b50a7a23 */ /* 0x000fe20000010818 */
[----:B------:R-:W-:Y:S01]  /*87d0*/  LDSM.16.MT88.4 R28, [R206+0x5800] ;  /* 0x00580000ce1c783b */ /* 0x000fe20000004200 */
[----:B------:R-:W-:Y:S02]  /*87e0*/  PRMT R20, R16, 0x5410, R19 ;  /* 0x0000541010147816 */ /* 0x000fe40000000013 */
[----:B-1----:R-:W-:Y:S01]  /*87f0*/  LOP3.LUT R4, R34, 0xff, RZ, 0xc0, !PT ;  /* 0x000000ff22047812 */ /* 0x002fe200078ec0ff */
[----:B------:R1:W4:Y:S01]  /*8800*/  MUFU.EX2 R88, R10 ;  /* 0x0000000a00587308 */ /* 0x0003220000000800 */
[----:B------:R-:W-:Y:S01]  /*8810*/  SHF.R.U32.HI R19, RZ, 0x18, R17 ;  /* 0x00000018ff137819 */ /* 0x000fe20000011611 */
[----:B------:R-:W-:Y:S01]  /*8820*/  HMMA.16816.F32.BF16 R140, R12, R44, R140 ;  /* 0x0000002c0c8c723c */ /* 0x000fe2000004188c */
[----:B------:R-:W-:-:S02]  /*8830*/  PRMT R38, R4, 0x5410, R35 ;  /* 0x0000541004267816 */ /* 0x000fc40000000023 */
[----:B------:R-:W3:Y:S01]  /*8840*/  LDSM.16.MT88.4 R32, [R205+0x5800] ;  /* 0x00580000cd20783b */ /* 0x000ee20000004200 */
[--C-:B------:R-:W-:Y:S02]  /*8850*/  SHF.R.U32.HI R4, RZ, 0x10, R18.reuse ;  /* 0x00000010ff047819 */ /* 0x100fe40000011612 */
[----:B--2---:R-:W-:Y:S02]  /*8860*/  LOP3.LUT R5, R17, 0xff, RZ, 0xc0, !PT ;  /* 0x000000ff11057812 */ /* 0x004fe400078ec0ff */
[----:B------:R-:W-:Y:S01]  /*8870*/  SHF.R.U32.HI R16, RZ, 0x18, R18 ;  /* 0x00000018ff107819 */ /* 0x000fe20000011612 */
[C---:B------:R-:W-:Y:S01]  /*8880*/  HMMA.16816.F32.BF16 R52, R12.reuse, R46, R80 ;  /* 0x0000002e0c34723c */ /* 0x040fe20000041850 */
[----:B------:R-:W-:Y:S01]  /*8890*/  PRMT R37, R5, 0x5410, R2 ;  /* 0x0000541005257816 */ /* 0x000fe20000000002 */
[----:B------:R-:W-:Y:S01]  /*88a0*/  FFMA.FTZ R2, R223, c[0x0][0x23c], -R24 ;  /* 0x00008f00df027a23 */ /* 0x000fe20000010818 */
[----:B------:R-:W-:Y:S02]  /*88b0*/  SHF.R.U32.HI R5, RZ, 0x10, R17 ;  /* 0x00000010ff057819 */ /* 0x000fe40000011611 */
[----:B------:R-:W-:Y:S01]  /*88c0*/  LOP3.LUT R17, R18, 0xff, RZ, 0xc0, !PT ;  /* 0x000000ff12117812 */ /* 0x000fe200078ec0ff */
[----:B------:R2:W2:Y:S01]  /*88d0*/  MUFU.EX2 R70, R2 ;  /* 0x0000000200467308 */ /* 0x0004a20000000800 */
[----:B-1----:R-:W-:Y:S01]  /*88e0*/  LOP3.LUT R10, R5, 0xff, RZ, 0xc0, !PT ;  /* 0x000000ff050a7812 */ /* 0x002fe200078ec0ff */
[----:B------:R-:W-:Y:S03]  /*88f0*/  HMMA.16816.F32.BF16 R48, R12, R50, R84 ;  /* 0x000000320c30723c */ /* 0x000fe60000041854 */
[----:B------:R-:W-:Y:S01]  /*8900*/  PRMT R36, R10, 0x5410, R19 ;  /* 0x000054100a247816 */ /* 0x000fe20000000013 */
[----:B------:R-:W-:-:S04]  /*8910*/  FFMA.FTZ R10, R177, c[0x0][0x23c], -R0 ;  /* 0x00008f00b10a7a23 */ /* 0x000fc80000010800 */
[----:B------:R1:W-:Y:S01]  /*8920*/  MUFU.EX2 R68, R10 ;  /* 0x0000000a00447308 */ /* 0x0003e20000000800 */
[----:B--2---:R-:W-:-:S04]  /*8930*/  LOP3.LUT R2, R18, 0xffff, RZ, 0xc0, !PT ;  /* 0x0000ffff12027812 */ /* 0x004fc800078ec0ff */
[----:B------:R-:W-:Y:S02]  /*8940*/  SHF.R.U32.HI R5, RZ, 0x8, R2 ;  /* 0x00000008ff057819 */ /* 0x000fe40000011602 */
[----:B------:R-:W-:Y:S01]  /*8950*/  LOP3.LUT R2, R4, 0xff, RZ, 0xc0, !PT ;  /* 0x000000ff04027812 */ /* 0x000fe200078ec0ff */
[----:B------:R-:W-:Y:S01]  /*8960*/  FFMA.FTZ R4, R176, c[0x0][0x23c], -R0 ;  /* 0x00008f00b0047a23 */ /* 0x000fe20000010800 */
[--C-:B------:R-:W-:Y:S01]  /*8970*/  HSET2.LE.AND R0, R21, R120.reuse, PT ;  /* 0x0000007815007233 */ /* 0x100fe20003803000 */
[----:B------:R-:W-:Y:S01]  /*8980*/  PRMT R27, R17, 0x5410, R5 ;  /* 0x00005410111b7816 */ /* 0x000fe20000000005 */
[--C-:B-1----:R-:W-:Y:S01]  /*8990*/  FFMA.FTZ R10, R224, c[0x0][0x23c], -R25.reuse ;  /* 0x00008f00e00a7a23 */ /* 0x102fe20000010819 */
[----:B------:R-:W-:Y:S01]  /*89a0*/  PRMT R26, R2, 0x5410, R16 ;  /* 0x00005410021a7816 */ /* 0x000fe20000000010 */
[----:B------:R1:W2:Y:S01]  /*89b0*/  MUFU.EX2 R71, R4 ;  /* 0x0000000400477308 */ /* 0x0002a20000000800 */
[----:B---3--:R-:W-:Y:S01]  /*89c0*/  F2FP.BF16.PACK_AB R2, R92, R93 ;  /* 0x0000005d5c02723e */ /* 0x008fe200000010ff */
[--C-:B------:R-:W-:Y:S01]  /*89d0*/  FFMA.FTZ R21, R226, c[0x0][0x23c], -R24.reuse ;  /* 0x00008f00e2157a23 */ /* 0x100fe20000010818 */
[----:B----4-:R-:W-:Y:S01]  /*89e0*/  F2FP.BF16.PACK_AB R5, R88, R89 ;  /* 0x000000595805723e */ /* 0x010fe200000010ff */
[----:B------:R-:W-:Y:S01]  /*89f0*/  FFMA.FTZ R24, R184, c[0x0][0x23c], -R24 ;  /* 0x00008f00b8187a23 */ /* 0x000fe20000010818 */
[----:B------:R-:W-:Y:S01]  /*8a00*/  LOP3.LUT R16, R0, R2, RZ, 0xc0, !PT ;  /* 0x0000000200107212 */ /* 0x000fe200078ec0ff */
[----:B------:R-:W-:Y:S01]  /*8a10*/  HSET2.LE.AND R0, R41, R120, PT ;  /* 0x0000007829007233 */ /* 0x000fe20003803000 */
[----:B------:R-:W-:Y:S01]  /*8a20*/  F2FP.BF16.PACK_AB R2, R90, R91 ;  /* 0x0000005b5a02723e */ /* 0x000fe200000010ff */
[----:B------:R-:W-:Y:S03]  /*8a30*/  MUFU.EX2 R63, R10 ;  /* 0x0000000a003f7308 */ /* 0x000fe60000000800 */
[----:B------:R-:W-:Y:S01]  /*8a40*/  LOP3.LUT R18, R0, R2, RZ, 0xc0, !PT ;  /* 0x0000000200127212 */ /* 0x000fe200078ec0ff */
[----:B------:R-:W-:-:S02]  /*8a50*/  FFMA.FTZ R2, R225, c[0x0][0x23c], -R25 ;  /* 0x00008f00e1027a23 */ /* 0x000fc40000010819 */
[----:B------:R-:W-:Y:S01]  /*8a60*/  FFMA.FTZ R0, R185, c[0x0][0x23c], -R25 ;  /* 0x00008f00b9007a23 */ /* 0x000fe20000010819 */
[--C-:B-1----:R-:W-:Y:S01]  /*8a70*/  HSET2.LE.AND R4, R20, R120.reuse, PT ;  /* 0x0000007814047233 */ /* 0x102fe20003803000 */
[----:B------:R1:W3:Y:S04]  /*8a80*/  MUFU.EX2 R62, R2 ;  /* 0x00000002003e7308 */ /* 0x0002e80000000800 */
[----:B------:R-:W-:Y:S01]  /*8a90*/  LOP3.LUT R17, R4, R5, RZ, 0xc0, !PT ;  /* 0x0000000504117212 */ /* 0x000fe200078ec0ff */
[----:B------:R-:W-:Y:S01]  /*8aa0*/  HSET2.LE.AND R4, R40, R120, PT ;  /* 0x0000007828047233 */ /* 0x000fe20003803000 */
[----:B------:R-:W-:-:S04]  /*8ab0*/  F2FP.BF16.PACK_AB R5, R69, R70 ;  /* 0x000000464505723e */ /* 0x000fc800000010ff */
[----:B------:R-:W-:Y:S01]  /*8ac0*/  LOP3.LUT R19, R4, R5, RZ, 0xc0, !PT ;  /* 0x0000000504137212 */ /* 0x000fe200078ec0ff */
[----:B------:R-:W-:Y:S02]  /*8ad0*/  FFMA.FTZ R5, R183, c[0x0][0x23c], -R25 ;  /* 0x00008f00b7057a23 */ /* 0x000fe40000010819 */
[----:B-1----:R-:W-:Y:S01]  /*8ae0*/  FADD.FTZ R2, R164, R166 ;  /* 0x000000a6a4027221 */ /* 0x002fe20000010000 */
[--C-:B------:R-:W-:Y:S01]  /*8af0*/  HSET2.LE.AND R10, R58, R120.reuse, PT ;  /* 0x000000783a0a7233 */ /* 0x100fe20003803000 */
[----:B------:R-:W-:Y:S01]  /*8b00*/  IMAD.MOV.U32 R164, RZ, RZ, R165 ;  /* 0x000000ffffa47224 */ /* 0x000fe200078e00a5 */
[----:B------:R-:W-:Y:S01]  /*8b10*/  HSET2.LE.AND R4, R59, R120, PT ;  /* 0x000000783b047233 */ /* 0x000fe20003803000 */
[----:B------:R-:W-:Y:S01]  /*8b20*/  IMAD.MOV.U32 R165, RZ, RZ, R174 ;  /* 0x000000ffffa57224 */ /* 0x000fe200078e00ae */
[----:B------:R-:W-:Y:S01]  /*8b30*/  F2FP.BF16.PACK_AB R11, R110, R111 ;  /* 0x0000006f6e0b723e */ /* 0x000fe200000010ff */
[----:B------:R-:W-:Y:S01]  /*8b40*/  IMAD.MOV.U32 R174, RZ, RZ, R219 ;  /* 0x000000ffffae7224 */ /* 0x000fe200078e00db */
[----:B------:R-:W-:Y:S01]  /*8b50*/  HMMA.16816.F32.BF16 R144, R16, R32, R76 ;  /* 0x000000201090723c */ /* 0x000fe2000004184c */
[----:B------:R-:W-:-:S02]  /*8b60*/  IMAD.MOV.U32 R219, RZ, RZ, R220 ;  /* 0x000000ffffdb7224 */ /* 0x000fc400078e00dc */
[----:B------:R-:W-:Y:S02]  /*8b70*/  IMAD.MOV.U32 R220, RZ, RZ, R152 ;  /* 0x000000ffffdc7224 */ /* 0x000fe400078e0098 */
[----:B------:R-:W-:Y:S02]  /*8b80*/  IMAD.MOV.U32 R152, RZ, RZ, R151 ;  /* 0x000000ffff987224 */ /* 0x000fe400078e0097 */
[----:B------:R-:W-:Y:S02]  /*8b90*/  IMAD.MOV.U32 R151, RZ, RZ, R56 ;  /* 0x000000ffff977224 */ /* 0x000fe400078e0038 */
[----:B------:R-:W-:Y:S01]  /*8ba0*/  IMAD.MOV.U32 R166, RZ, RZ, R164 ;  /* 0x000000ffffa67224 */ /* 0x000fe200078e00a4 */
[----:B------:R1:W-:Y:S01]  /*8bb0*/  MUFU.EX2 R58, R5 ;  /* 0x00000005003a7308 */ /* 0x0003e20000000800 */
[----:B------:R-:W-:Y:S02]  /*8bc0*/  IMAD.MOV.U32 R56, RZ, RZ, R149 ;  /* 0x000000ffff387224 */ /* 0x000fe400078e0095 */
[----:B------:R-:W-:-:S02]  /*8bd0*/  IMAD.MOV.U32 R164, RZ, RZ, R174 ;  /* 0x000000ffffa47224 */ /* 0x000fc400078e00ae */
[----:B------:R-:W-:Y:S02]  /*8be0*/  IMAD.MOV.U32 R149, RZ, RZ, R7 ;  /* 0x000000ffff957224 */ /* 0x000fe400078e0007 */
[----:B------:R-:W-:Y:S02]  /*8bf0*/  IMAD.MOV.U32 R174, RZ, RZ, R219 ;  /* 0x000000ffffae7224 */ /* 0x000fe400078e00db */
[----:B------:R-:W-:Y:S01]  /*8c00*/  FADD.FTZ R25, R6, R61 ;  /* 0x0000003d06197221 */ /* 0x000fe20000010000 */
[C---:B------:R-:W-:Y:S01]  /*8c10*/  HMMA.16816.F32.BF16 R160, R16.reuse, R28, R160 ;  /* 0x0000001c10a0723c */ /* 0x040fe200000418a0 */
[----:B------:R-:W-:Y:S01]  /*8c20*/  IMAD.MOV.U32 R219, RZ, RZ, R220 ;  /* 0x000000ffffdb7224 */ /* 0x000fe200078e00dc */
[----:B------:R-:W-:Y:S01]  /*8c30*/  HSET2.LE.AND R13, R57, R120, PT ;  /* 0x00000078390d7233 */ /* 0x000fe20003803000 */
[----:B------:R-:W-:Y:S02]  /*8c40*/  IMAD.MOV.U32 R220, RZ, RZ, R152 ;  /* 0x000000ffffdc7224 */ /* 0x000fe400078e0098 */
[----:B------:R-:W-:Y:S01]  /*8c50*/  IMAD.MOV.U32 R221, RZ, RZ, R153 ;  /* 0x000000ffffdd7224 */ /* 0x000fe200078e0099 */
[----:B-1----:R-:W-:Y:S01]  /*8c60*/  F2FP.BF16.PACK_AB R5, R99, R100 ;  /* 0x000000646305723e */ /* 0x002fe200000010ff */
[----:B------:R-:W-:Y:S01]  /*8c70*/  FADD.FTZ R41, R150, R56 ;  /* 0x0000003896297221 */ /* 0x000fe20000010000 */
[----:B------:R-:W-:Y:S01]  /*8c80*/  HMMA.16816.F32.BF16 R44, R16, R30, R64 ;  /* 0x0000001e102c723c */ /* 0x000fe20000041840 */
[----:B------:R-:W-:Y:S01]  /*8c90*/  IMAD.MOV.U32 R152, RZ, RZ, R151 ;  /* 0x000000ffff987224 */ /* 0x000fe200078e0097 */
[----:B------:R-:W-:Y:S01]  /*8ca0*/  LOP3.LUT R15, R4, R5, RZ, 0xc0, !PT ;  /* 0x00000005040f7212 */ /* 0x000fe200078ec0ff */
[----:B------:R-:W-:-:S02]  /*8cb0*/  FADD.FTZ R56, R148, R149 ;  /* 0x0000009594387221 */ /* 0x000fc40000010000 */
[----:B------:R-:W-:Y:S01]  /*8cc0*/  FADD.FTZ R40, R166, R2 ;  /* 0x00000002a6287221 */ /* 0x000fe20000010000 */
[----:B------:R1:W-:Y:S01]  /*8cd0*/  MUFU.EX2 R61, R0 ;  /* 0x00000000003d7308 */ /* 0x0003e20000000800 */
[----:B------:R-:W-:Y:S01]  /*8ce0*/  IMAD.MOV.U32 R166, RZ, RZ, R174 ;  /* 0x000000ffffa67224 */ /* 0x000fe200078e00ae */
[----:B------:R-:W-:Y:S01]  /*8cf0*/  HMMA.16816.F32.BF16 R148, R16, R34, R72 ;  /* 0x000000221094723c */ /* 0x000fe20000041848 */
[----:B------:R-:W-:Y:S01]  /*8d00*/  IMAD.MOV.U32 R167, RZ, RZ, R219 ;  /* 0x000000ffffa77224 */ /* 0x000fe200078e00db */
[----:B------:R-:W-:Y:S01]  /*8d10*/  LOP3.LUT R12, R10, R11, RZ, 0xc0, !PT ;  /* 0x0000000b0a0c7212 */ /* 0x000fe200078ec0ff */
[----:B------:R-:W-:Y:S01]  /*8d20*/  FADD.FTZ R5, R155, R25 ;  /* 0x000000199b057221 */ /* 0x000fe20000010000 */
[----:B------:R-:W-:Y:S01]  /*8d30*/  F2FP.BF16.PACK_AB R2, R108, R109 ;  /* 0x0000006d6c02723e */ /* 0x000fe200000010ff */
[----:B------:R4:W5:Y:S01]  /*8d40*/  LDL.LU R7, [R1+0x6c] ;  /* 0x00006c0001077983 */ /* 0x0009620000300800 */
[----:B------:R2:W-:Y:S01]  /*8d50*/  MUFU.EX2 R57, R21 ;  /* 0x0000001500397308 */ /* 0x0005e20000000800 */
[----:B------:R-:W-:-:S02]  /*8d60*/  HSET2.LE.AND R16, R27, R120, PT ;  /* 0x000000781b107233 */ /* 0x000fc40003803000 */
[--C-:B------:R-:W-:Y:S01]  /*8d70*/  HSET2.LE.AND R18, R26, R120.reuse, PT ;  /* 0x000000781a127233 */ /* 0x100fe20003803000 */
[----:B------:R-:W-:Y:S01]  /*8d80*/  FADD.FTZ R11, R221, R41 ;  /* 0x00000029dd0b7221 */ /* 0x000fe20000010000 */
[----:B-1----:R-:W-:-:S03]  /*8d90*/  HSET2.LE.AND R0, R60, R120, PT ;  /* 0x000000783c007233 */ /* 0x002fc60003803000 */
[----:B------:R1:W1:Y:S01]  /*8da0*/  MUFU.EX2 R27, R22 ;  /* 0x00000016001b7308 */ /* 0x0002620000000800 */
[----:B------:R-:W-:Y:S02]  /*8db0*/  FADD.FTZ R10, R166, R40 ;  /* 0x00000028a60a7221 */ /* 0x000fe40000010000 */
[----:B------:R-:W-:Y:S02]  /*8dc0*/  IMAD.MOV.U32 R174, RZ, RZ, R154 ;  /* 0x000000ffffae7224 */ /* 0x000fe400078e009a */
[----:B------:R-:W-:-:S03]  /*8dd0*/  FADD.FTZ R5, R164, R5 ;  /* 0x00000005a4057221 */ /* 0x000fc60000010000 */
[----:B------:R-:W-:Y:S01]  /*8de0*/  MUFU.EX2 R24, R24 ;  /* 0x0000001800187308 */ /* 0x000fe20000000800 */
[----:B------:R-:W-:Y:S01]  /*8df0*/  IMAD.MOV.U32 R219, RZ, RZ, R152 ;  /* 0x000000ffffdb7224 */ /* 0x000fe200078e0098 */
[----:B------:R-:W-:Y:S01]  /*8e00*/  LOP3.LUT R14, R0, R2, RZ, 0xc0, !PT ;  /* 0x00000002000e7212 */ /* 0x000fe200078ec0ff */
[--C-:B------:R-:W-:Y:S01]  /*8e10*/  HSET2.LE.AND R2, R43, R120.reuse, PT ;  /* 0x000000782b027233 */ /* 0x100fe20003803000 */
[----:B------:R-:W-:Y:S01]  /*8e20*/  F2FP.BF16.PACK_AB R20, R101, R103 ;  /* 0x000000676514723e */ /* 0x000fe200000010ff */
[--C-:B------:R-:W-:Y:S01]  /*8e30*/  HSET2.LE.AND R4, R37, R120.reuse, PT ;  /* 0x0000007825047233 */ /* 0x100fe20003803000 */
[----:B------:R4:W5:Y:S01]  /*8e40*/  LDL.LU R6, [R1+0x68] ;  /* 0x0000680001067983 */ /* 0x0009620000300800 */
[----:B--2---:R-:W-:Y:S01]  /*8e50*/  FADD.FTZ R21, R165, R11 ;  /* 0x0000000ba5157221 */ /* 0x004fe20000010000 */
[----:B------:R2:W2:Y:S01]  /*8e60*/  MUFU.EX2 R26, R23 ;  /* 0x00000017001a7308 */ /* 0x0004a20000000800 */
[----:B-1----:R-:W-:Y:S01]  /*8e70*/  FADD.FTZ R22, R167, R56 ;  /* 0x00000038a7167221 */ /* 0x002fe20000010000 */
[--C-:B------:R-:W-:Y:S01]  /*8e80*/  HSET2.LE.AND R0, R42, R120.reuse, PT ;  /* 0x000000782a007233 */ /* 0x100fe20003803000 */
[----:B------:R-:W-:Y:S01]  /*8e90*/  FADD.FTZ R21, R174, R21 ;  /* 0x00000015ae157221 */ /* 0x000fe20000010000 */
[--C-:B------:R-:W-:Y:S01]  /*8ea0*/  HSET2.LE.AND R17, R36, R120.reuse, PT ;  /* 0x0000007824117233 */ /* 0x100fe20003803000 */
[----:B------:R-:W-:Y:S01]  /*8eb0*/  FADD.FTZ R25, R173, R22 ;  /* 0x00000016ad197221 */ /* 0x000fe20000010000 */
[----:B------:R-:W-:Y:S01]  /*8ec0*/  F2FP.BF16.PACK_AB R11, R106, R107 ;  /* 0x0000006b6a0b723e */ /* 0x000fe200000010ff */
[----:B------:R-:W-:Y:S01]  /*8ed0*/  FADD.FTZ R22, R172, R5 ;  /* 0x00000005ac167221 */ /* 0x000fe20000010000 */
[----:B------:R-:W-:Y:S01]  /*8ee0*/  F2FP.BF16.PACK_AB R5, R68, R71 ;  /* 0x000000474405723e */ /* 0x000fe200000010ff */
[----:B------:R-:W-:Y:S01]  /*8ef0*/  IMAD.MOV.U32 R173, RZ, RZ, R219 ;  /* 0x000000ffffad7224 */ /* 0x000fe200078e00db */
[----:B------:R-:W-:Y:S01]  /*8f00*/  LOP3.LUT R13, R13, R20, RZ, 0xc0, !PT ;  /* 0x000000140d0d7212 */ /* 0x000fe200078ec0ff */
[----:B------:R-:W-:Y:S01]  /*8f10*/  IMAD.MOV.U32 R219, RZ, RZ, R170 ;  /* 0x000000ffffdb7224 */ /* 0x000fe200078e00aa */
[--C-:B------:R-:W-:Y:S01]  /*8f20*/  HSET2.LE.AND R20, R38, R120.reuse, PT ;  /* 0x0000007826147233 */ /* 0x100fe20003803000 */
[----:B------:R-:W-:Y:S01]  /*8f30*/  IMAD.MOV.U32 R174, RZ, RZ, R171 ;  /* 0x000000ffffae7224 */ /* 0x000fe200078e00ab */
[----:B------:R-:W-:Y:S01]  /*8f40*/  LOP3.LUT R171, R0, R5, RZ, 0xc0, !PT ;  /* 0x0000000500ab7212 */ /* 0x000fe200078ec0ff */
[----:B------:R-:W-:Y:S01]  /*8f50*/  IMAD.MOV.U32 R172, RZ, RZ, R139 ;  /* 0x000000ffffac7224 */ /* 0x000fe200078e008b */
[----:B---3--:R-:W-:Y:S01]  /*8f60*/  F2FP.BF16.PACK_AB R0, R62, R63 ;  /* 0x0000003f3e00723e */ /* 0x008fe200000010ff */
[----:B--2---:R-:W-:Y:S01]  /*8f70*/  FADD.FTZ R23, R175, R10 ;  /* 0x0000000aaf177221 */ /* 0x004fe20000010000 */
[----:B------:R-:W-:Y:S01]  /*8f80*/  F2FP.BF16.PACK_AB R10, R104, R105 ;  /* 0x00000069680a723e */ /* 0x000fe200000010ff */
[----:B------:R-:W-:Y:S01]  /*8f90*/  IMAD.MOV.U32 R175, RZ, RZ, R220 ;  /* 0x000000ffffaf7224 */ /* 0x000fe200078e00dc */
[----:B------:R-:W-:Y:S01]  /*8fa0*/  HSET2.LE.AND R19, R39, R120, PT ;  /* 0x0000007827137233 */ /* 0x000fe20003803000 */
[----:B------:R-:W-:Y:S01]  /*8fb0*/  IMAD.MOV.U32 R139, RZ, RZ, R168 ;  /* 0x000000ffff8b7224 */ /* 0x000fe200078e00a8 */
[----:B------:R-:W-:Y:S01]  /*8fc0*/  LOP3.LUT R170, R2, R10, RZ, 0xc0, !PT ;  /* 0x0000000a02aa7212 */ /* 0x000fe200078ec0ff */
[----:B------:R-:W-:Y:S01]  /*8fd0*/  IMAD.MOV.U32 R220, RZ, RZ, R169 ;  /* 0x000000ffffdc7224 */ /* 0x000fe200078e00a9 */
[----:B------:R-:W-:Y:S01]  /*8fe0*/  F2FP.BF16.PACK_AB R2, R94, R95 ;  /* 0x0000005f5e02723e */ /* 0x000fe200000010ff */
[----:B------:R-:W-:Y:S01]  /*8ff0*/  FADD.FTZ R5, R174, R21 ;  /* 0x00000015ae057221 */ /* 0x000fe20000010000 */
[----:B------:R-:W-:Y:S01]  /*9000*/  LOP3.LUT R168, R4, R11, RZ, 0xc0, !PT ;  /* 0x0000000b04a87212 */ /* 0x000fe200078ec0ff */
[----:B------:R-:W-:Y:S01]  /*9010*/  HMMA.16816.F32.BF16 R140, R12, R32, R140 ;  /* 0x000000200c8c723c */ /* 0x000fe2000004188c */
[----:B------:R-:W-:Y:S01]  /*9020*/  F2FP.BF16.PACK_AB R4, R27, R57 ;  /* 0x000000391b04723e */ /* 0x000fe200000010ff */
[----:B------:R-:W1:Y:S01]  /*9030*/  LDSM.16.MT88.4 R152, [R205+0x5c00] ;  /* 0x005c0000cd98783b */ /* 0x000e620000004200 */
[----:B------:R-:W-:-:S02]  /*9040*/  LOP3.LUT R169, R17, R2, RZ, 0xc0, !PT ;  /* 0x0000000211a97212 */ /* 0x000fc400078ec0ff */
[----:B------:R-:W-:Y:S01]  /*9050*/  LOP3.LUT R164, R16, R0, RZ, 0xc0, !PT ;  /* 0x0000000010a47212 */ /* 0x000fe200078ec0ff */
[----:B------:R-:W2:Y:S01]  /*9060*/  LDSM.16.MT88.4 R36, [R206+0x5c00] ;  /* 0x005c0000ce24783b */ /* 0x000ea20000004200 */
[----:B------:R-:W-:Y:S01]  /*9070*/  F2FP.BF16.PACK_AB R2, R24, R26 ;  /* 0x0000001a1802723e */ /* 0x000fe200000010ff */
[C---:B------:R-:W-:Y:S01]  /*9080*/  HMMA.16816.F32.BF16 R156, R12.reuse, R28, R156 ;  /* 0x0000001c0c9c723c */ /* 0x040fe2000004189c */
[----:B------:R-:W-:Y:S02]  /*9090*/  F2FP.BF16.PACK_AB R0, R58, R61 ;  /* 0x0000003d3a00723e */ /* 0x000fe400000010ff */
[----:B------:R-:W-:Y:S01]  /*90a0*/  LOP3.LUT R165, R18, R4, RZ, 0xc0, !PT ;  /* 0x0000000412a57212 */ /* 0x000fe200078ec0ff */
[----:B------:R-:W-:Y:S01]  /*90b0*/  FADD.FTZ R4, R173, R25 ;  /* 0x00000019ad047221 */ /* 0x000fe20000010000 */
[----:B------:R-:W-:Y:S01]  /*90c0*/  LOP3.LUT R167, R20, R2, RZ, 0xc0, !PT ;  /* 0x0000000214a77212 */ /* 0x000fe200078ec0ff */
[----:B------:R-:W-:Y:S01]  /*90d0*/  FADD.FTZ R2, R175, R23 ;  /* 0x00000017af027221 */ /* 0x000fe20000010000 */
[----:B------:R-:W-:Y:S01]  /*90e0*/  LOP3.LUT R166, R19, R0, RZ, 0xc0, !PT ;  /* 0x0000000013a67212 */ /* 0x000fe200078ec0ff */
        /* <DEDUP_REMOVED lines=16> */
[----:B-1----:R-:W-:Y:S01]  /*91f0*/  HMMA.16816.F32.BF16 R144, R164, R152, R144 ;  /* 0x00000098a490723c */ /* 0x002fe20000041890 */
        /* <DEDUP_REMOVED lines=14> */
[----:B--2---:R-:W-:Y:S01]  /*92e0*/  HMMA.16816.F32.BF16 R160, R164, R36, R160 ;  /* 0x00000024a4a0723c */ /* 0x004fe200000418a0 */
        /* <DEDUP_REMOVED lines=83> */
[----:B------:R4:W-:Y:S01]  /*9820*/  STL [R1+0x18], R5 ;  /* 0x0000180501007387 */ /* 0x0009e20000100800 */
[----:B------:R-:W-:-:S03]  /*9830*/  FADD.FTZ R2, R58, R2 ;  /* 0x000000023a027221 */ /* 0x000fc60000010000 */
[----:B------:R4:W-:Y:S04]  /*9840*/  STL [R1+0x20], R4 ;  /* 0x0000200401007387 */ /* 0x0009e80000100800 */
[----:B------:R4:W-:Y:S04]  /*9850*/  STL [R1+0x24], R0 ;  /* 0x0000240001007387 */ /* 0x0009e80000100800 */
[----:B------:R4:W-:Y:S01]  /*9860*/  STL [R1+0x1c], R2 ;  /* 0x00001c0201007387 */ /* 0x0009e20000100800 */
[----:B------:R-:W-:Y:S05]  /*9870*/  @!P0 BRA `(.L_x_187) ;  /* 0x0000867000008947 */ /* 0x000fea0003800000 */
[----:B------:R-:W2:Y:S04]  /*9880*/  LDL.64 R130, [R1+0x30] ;  /* 0x0000300001827983 */ /* 0x000ea80000100a00 */
[----:B------:R-:W3:Y:S01]  /*9890*/  LDL.64 R200, [R1+0x10] ;  /* 0x0000100001c87983 */ /* 0x000ee20000100a00 */
[----:B------:R-:W-:Y:S01]  /*98a0*/  UIADD3 UR5, UR30, -0x2, URZ ;  /* 0xfffffffe1e057890 */ /* 0x000fe2000fffe03f */
[----:B------:R-:W-:-:S04]  /*98b0*/  DEPBAR.LE SB0, 0x0 ;  /* 0x000080000000791a */ /* 0x000fc80000000000 */
[----:B------:R-:W-:Y:S01]  /*98c0*/  USHF.R.S32.HI UR28, URZ, 0x1f, UR5 ;  /* 0x0000001f3f1c7899 */ /* 0x000fe20008011405 */
[----:B----4-:R-:W-:Y:S01]  /*98d0*/  IMAD.U32 R4, RZ, RZ, UR5 ;  /* 0x00000005ff047e24 */ /* 0x010fe2000f8e00ff */
[----:B------:R-:W-:Y:S01]  /*98e0*/  UIMAD UR5, UR21, UR5, URZ ;  /* 0x00000005150572a4 */ /* 0x000fe2000f8e023f */
[----:B------:R-:W-:Y:S01]  /*98f0*/  IMAD.U32 R2, RZ, RZ, UR4 ;  /* 0x00000004ff027e24 */ /* 0x000fe2000f8e00ff */
[----:B------:R-:W-:Y:S01]  /*9900*/  UISETP.GE.AND UP0, UPT, UR30, 0x3, UPT ;  /* 0x000000031e00788c */ /* 0x000fe2000bf06270 */
[----:B------:R-:W-:Y:S01]  /*9910*/  IMAD.U32 R10, RZ, RZ, UR4 ;  /* 0x00000004ff0a7e24 */ /* 0x000fe2000f8e00ff */
[----:B------:R-:W-:Y:S01]  /*9920*/  UIMAD UR5, UR28, UR22, UR5 ;  /* 0x000000161c0572a4 */ /* 0x000fe2000f8e0205 */
[----:B------:R-:W-:Y:S01]  /*9930*/  IMAD.U32 R19, RZ, RZ, UR4 ;  /* 0x00000004ff137e24 */ /* 0x000fe2000f8e00ff */
[----:B------:R-:W-:Y:S01]  /*9940*/  UIADD3 UR28, UR30, -0x2, URZ ;  /* 0xfffffffe1e1c7890 */ /* 0x000fe2000fffe03f */
[----:B------:R-:W-:Y:S01]  /*9950*/  BAR.SYNC.DEFER_BLOCKING 0x0 ;  /* 0x0000000000007b1d */ /* 0x000fe20000010000 */
[----:B--2---:R-:W-:Y:S01]  /*9960*/  ISETP.GE.AND P1, PT, R130, c[0x0][0x220], PT ;  /* 0x0000880082007a0c */ /* 0x004fe20003f26270 */
[----:B---3--:R-:W-:-:S05]  /*9970*/  IMAD.WIDE.U32 R4, R4, UR22, R200 ;  /* 0x0000001604047c25 */ /* 0x008fca000f8e00c8 */
[----:B------:R-:W-:-:S07]  /*9980*/  IADD3 R5, R5, UR5, RZ ;  /* 0x0000000505057c10 */ /* 0x000fce000fffe0ff */
[----:B------:R-:W-:Y:S01]  /*9990*/  @!P1 IMAD.MOV.U32 R11, RZ, RZ, c[0x0][0x1a4] ;  /* 0x00006900ff0b9624 */ /* 0x000fe200078e00ff */
[----:B------:R-:W-:Y:S01]  /*99a0*/  @!P1 LEA R2, P2, R2, R4, 0x6 ;  /* 0x0000000402029211 */ /* 0x000fe200078430ff */
[----:B------:R-:W-:Y:S01]  /*99b0*/  @!P1 IMAD.MOV.U32 R18, RZ, RZ, c[0x0][0x1a4] ;  /* 0x00006900ff129624 */ /* 0x000fe200078e00ff */
[----:B------:R-:W-:Y:S01]  /*99c0*/  @!P1 IADD3 R0, P0, R4, UR24, RZ ;  /* 0x0000001804009c10 */ /* 0x000fe2000ff1e0ff */
[----:B------:R-:W-:Y:S01]  /*99d0*/  @P1 STS [R217+0x4000], RZ ;  /* 0x004000ffd9001388 */ /* 0x000fe20000000800 */
[----:B------:R-:W-:Y:S02]  /*99e0*/  @!P1 LEA.HI.X R11, R10, R5, R11, 0x6, P2 ;  /* 0x000000050a0b9211 */ /* 0x000fe400010f340b */
[----:B------:R-:W-:Y:S01]  /*99f0*/  @!P1 LEA R16, P3, R4, c[0x0][0x170], 0x1 ;  /* 0x00005c0004109a11 */ /* 0x000fe200078608ff */
[----:B------:R-:W-:Y:S01]  /*9a00*/  @P1 STS [R217+0x4004], RZ ;  /* 0x004004ffd9001388 */ /* 0x000fe20000000800 */
[----:B------:R-:W-:Y:S02]  /*9a10*/  @!P1 IADD3.X R10, R5, UR23, RZ, P0, !PT ;  /* 0x00000017050a9c10 */ /* 0x000fe400087fe4ff */
[----:B------:R-:W-:Y:S01]  /*9a20*/  @!P1 LEA R14, P2, R0, c[0x0][0x170], 0x1 ;  /* 0x00005c00000e9a11 */ /* 0x000fe200078408ff */
[----:B------:R-:W-:Y:S01]  /*9a30*/  @P1 STS.64 [R217+0x4008], RZ ;  /* 0x004008ffd9001388 */ /* 0x000fe20000000a00 */
[--C-:B------:R-:W-:Y:S01]  /*9a40*/  @!P1 LEA.HI.X R17, R4, c[0x0][0x174], R5.reuse, 0x1, P3 ;  /* 0x00005d0004119a11 */ /* 0x100fe200018f0c05 */
[----:B------:R-:W-:Y:S01]  /*9a50*/  @!P1 IMAD.WIDE.U32 R4, R19, 0x60, R4 ;  /* 0x0000006013049825 */ /* 0x000fe200078e0004 */
[----:B------:R-:W-:-:S02]  /*9a60*/  @!P1 LEA.HI.X R15, R0, c[0x0][0x174], R10, 0x1, P2 ;  /* 0x00005d00000f9a11 */ /* 0x000fc400010f0c0a */
[----:B------:R-:W-:Y:S01]  /*9a70*/  @!P1 LEA R12, P0, R2, c[0x0][0x170], 0x1 ;  /* 0x00005c00020c9a11 */ /* 0x000fe200078008ff */
[----:B------:R-:W-:Y:S01]  /*9a80*/  @!P1 IMAD R0, R18, 0x60, RZ ;  /* 0x0000006012009824 */ /* 0x000fe200078e02ff */
[----:B------:R-:W-:Y:S01]  /*9a90*/  @!PT LDS RZ, [RZ] ;  /* 0x00000000fffff984 */ /* 0x000fe20000000800 */
[----:B------:R-:W-:Y:S01]  /*9aa0*/  @!PT LDS RZ, [RZ] ;  /* 0x00000000fffff984 */ /* 0x000fe20000000800 */
[----:B------:R-:W-:Y:S01]  /*9ab0*/  @!PT LDS RZ, [RZ] ;  /* 0x00000000fffff984 */ /* 0x000fe20000000800 */
[----:B------:R1:W-:Y:S02]  /*9ac0*/  @!P1 LDGSTS.E.BYPASS.LTC128B.128 [R217+0x4000], [R16.64] ;  /* 0x0400000010d99fae */ /* 0x0003e4000b901d5a */
[----:B------:R-:W-:Y:S01]  /*9ad0*/  @!P1 LEA.HI.X R13, R2, c[0x0][0x174], R11, 0x1, P0 ;  /* 0x00005d00020d9a11 */ /* 0x000fe200000f0c0b */
[----:B------:R-:W-:Y:S01]  /*9ae0*/  @!P1 IMAD.IADD R0, R0, 0x1, R5 ;  /* 0x0000000100009824 */ /* 0x000fe200078e0205 */
[C---:B------:R-:W-:Y:S01]  /*9af0*/  @!P1 LEA R10, P0, R4.reuse, c[0x0][0x170], 0x1 ;  /* 0x00005c00040a9a11 */ /* 0x040fe200078008ff */
[----:B------:R-:W-:Y:S03]  /*9b00*/  @P1 STS.128 [R217+0x4800], RZ ;  /* 0x004800ffd9001388 */ /* 0x000fe60000000c00 */
[----:B------:R-:W-:Y:S01]  /*9b10*/  @!P1 LEA.HI.X R11, R4, c[0x0][0x174], R0, 0x1, P0 ;  /* 0x00005d00040b9a11 */ /* 0x000fe200000f0c00 */
[----:B------:R-:W-:Y:S01]  /*9b20*/  @!PT LDS RZ, [RZ] ;  /* 0x00000000fffff984 */ /* 0x000fe20000000800 */
[----:B------:R-:W-:Y:S01]  /*9b30*/  @!PT LDS RZ, [RZ] ;  /* 0x00000000fffff984 */ /* 0x000fe20000000800 */
[----:B------:R-:W-:Y:S01]  /*9b40*/  @!PT LDS RZ, [RZ] ;  /* 0x00000000fffff984 */ /* 0x000fe20000000800 */
[----:B------:R2:W-:Y:S01]  /*9b50*/  @!P1 LDGSTS.E.BYPASS.LTC128B.128 [R217+0x4800], [R14.64] ;  /* 0x048000000ed99fae */ /* 0x0005e2000b901d5a */
[----:B------:R-:W-:-:S03]  /*9b60*/  IMAD.U32 R0, RZ, RZ, UR28 ;  /* 0x0000001cff007e24 */ /* 0x000fc6000f8e00ff */
        /* <DEDUP_REMOVED lines=12> */
[----:B------:R-:W3:Y:S04]  /*9c30*/  LDSM.16.M88.4 R20, [R207+0x1000] ;  /* 0x00100000cf14783b */ /* 0x000ee80000000200 */
[----:B-1----:R-:W-:Y:S04]  /*9c40*/  LDSM.16.M88.4 R16, [R208] ;  /* 0x00000000d010783b */ /* 0x002fe80000000200 */
[----:B------:R-:W1:Y:S04]  /*9c50*/  LDSM.16.M88.4 R40, [R209] ;  /* 0x00000000d128783b */ /* 0x000e680000000200 */
[----:B--2---:R-:W2:Y:S04]  /*9c60*/  LDSM.16.M88.4 R12, [R208+0x1000] ;  /* 0x00100000d00c783b */ /* 0x004ea80000000200 */
[----:B------:R-:W1:Y:S04]  /*9c70*/  LDSM.16.M88.4 R76, [R204+0x3400] ;  /* 0x00340000cc4c783b */ /* 0x000e680000000200 */
[----:B------:R-:W1:Y:S04]  /*9c80*/  LDSM.16.M88.4 R48, [R204+0x2400] ;  /* 0x00240000cc30783b */ /* 0x000e680000000200 */
[----:B------:R-:W2:Y:S04]  /*9c90*/  LDSM.16.M88.4 R56, [R204+0x2c00] ;  /* 0x002c0000cc38783b */ /* 0x000ea80000000200 */
[----:B------:R-:W2:Y:S04]  /*9ca0*/  LDSM.16.M88.4 R60, [R204+0x2800] ;  /* 0x00280000cc3c783b */ /* 0x000ea80000000200 */
[----:B------:R-:W2:Y:S01]  /*9cb0*/  LDSM.16.M88.4 R52, [R204+0x3000] ;  /* 0x00300000cc34783b */ /* 0x000ea20000000200 */
[-C--:B----4-:R-:W-:Y:S03]  /*9cc0*/  HMMA.16816.F32.BF16 R36, R24, R28.reuse, RZ ;  /* 0x0000001c1824723c */ /* 0x090fe600000418ff */
[----:B------:R-:W4:Y:S04]  /*9cd0*/  LDSM.16.M88.4 R72, [R204+0x3800] ;  /* 0x00380000cc48783b */ /* 0x000f280000000200 */
[----:B------:R-:W4:Y:S01]  /*9ce0*/  LDSM.16.M88.4 R68, [R212] ;  /* 0x00000000d444783b */ /* 0x000f220000000200 */
[C---:B---3--:R-:W-:Y:S03]  /*9cf0*/  HMMA.16816.F32.BF16 R32, R20.reuse, R28, RZ ;  /* 0x0000001c1420723c */ /* 0x048fe600000418ff */
[----:B------:R-:W3:Y:S04]  /*9d00*/  S2R R2, SR_TID.X ;  /* 0x0000000000027919 */ /* 0x000ee80000002100 */
[----:B------:R-:W-:Y:S01]  /*9d10*/  LDSM.16.M88.4 R44, [R213] ;  /* 0x00000000d52c783b */ /* 0x000fe20000000200 */
[----:B------:R-:W-:Y:S03]  /*9d20*/  HMMA.16816.F32.BF16 R176, R20, R30, RZ ;  /* 0x0000001e14b0723c */ /* 0x000fe600000418ff */
[----:B------:R-:W-:Y:S04]  /*9d30*/  LDSM.16.M88.4 R64, [R211] ;  /* 0x00000000d340783b */ /* 0x000fe80000000200 */
[----:B------:R-:W0:Y:S01]  /*9d40*/  LDGDEPBAR ;  /* 0x00000000000079af */ /* 0x000e220000000000 */
[----:B-1----:R-:W-:Y:S03]  /*9d50*/  HMMA.16816.F32.BF16 R188, R16, R40, R36 ;  /* 0x0000002810bc723c */ /* 0x002fe60000041824 */
[----:B------:R-:W1:Y:S05]  /*9d60*/  LDSM.16.M88.4 R36, [R216] ;  /* 0x00000000d824783b */ /* 0x000e6a0000000200 */
[----:B------:R-:W-:Y:S01]  /*9d70*/  HMMA.16816.F32.BF16 R132, R24, R30, RZ ;  /* 0x0000001e1884723c */ /* 0x000fe200000418ff */
[----:B------:R-:W1:Y:S01]  /*9d80*/  LDSM.16.M88.4 R28, [R214] ;  /* 0x00000000d61c783b */ /* 0x000e620000000200 */
[----:B---3--:R-:W-:-:S05]  /*9d90*/  IMAD.SHL.U32 R2, R2, 0x2, RZ ;  /* 0x0000000202027824 */ /* 0x008fca00078e00ff */
[----:B------:R-:W-:Y:S01]  /*9da0*/  LOP3.LUT R2, R2, 0x6, RZ, 0xc0, !PT ;  /* 0x0000000602027812 */ /* 0x000fe200078ec0ff */
[----:B--2---:R-:W-:Y:S01]  /*9db0*/  HMMA.16816.F32.BF16 R232, R12, R40, R32 ;  /* 0x000000280ce8723c */ /* 0x004fe20000041820 */
[----:B------:R-:W2:Y:S03]  /*9dc0*/  LDSM.16.M88.4 R32, [R215] ;  /* 0x00000000d720783b */ /* 0x000ea60000000200 */
[----:B------:R-:W-:-:S04]  /*9dd0*/  IMAD R0, R0, 0x80, R2 ;  /* 0x0000008000007824 */ /* 0x000fc800078e0202 */
[----:B------:R-:W-:Y:S01]  /*9de0*/  HMMA.16816.F32.BF16 R84, R20, R76, RZ ;  /* 0x0000004c1454723c */ /* 0x000fe200000418ff */
[C---:B-----5:R-:W-:Y:S02]  /*9df0*/  ISETP.GE.AND P4, PT, R0.reuse, R6, PT ;  /* 0x000000060000720c */ /* 0x060fe40003f86270 */
[----:B------:R-:W-:Y:S02]  /*9e00*/  ISETP.GE.AND P2, PT, R0, R7, PT ;  /* 0x000000070000720c */ /* 0x000fe40003f46270 */
[----:B------:R-:W-:Y:S02]  /*9e10*/  FSEL R188, R188, -INF , !P4 ;  /* 0xff800000bcbc7808 */ /* 0x000fe40006000000 */
[----:B------:R-:W-:Y:S01]  /*9e20*/  FSEL R190, R190, -INF , !P2 ;  /* 0xff800000bebe7808 */ /* 0x000fe20005000000 */
[----:B------:R-:W-:Y:S01]  /*9e30*/  HMMA.16816.F32.BF16 R124, R24, R48, RZ ;  /* 0x00000030187c723c */ /* 0x000fe200000418ff */
[C---:B------:R-:W-:Y:S02]  /*9e40*/  IADD3 R11, R0.reuse, 0x68, RZ ;  /* 0x00000068000b7810 */ /* 0x040fe40007ffe0ff */
[----:B------:R-:W-:-:S02]  /*9e50*/  IADD3 R4, R0, 0x71, RZ ;  /* 0x0000007100047810 */ /* 0x000fc40007ffe0ff */
[C---:B------:R-:W-:Y:S02]  /*9e60*/  IADD3 R5, R0.reuse, 0x70, RZ ;  /* 0x0000007000057810 */ /* 0x040fe40007ffe0ff */
[----:B------:R-:W-:Y:S01]  /*9e70*/  IADD3 R10, R0, 0x69, RZ ;  /* 0x00000069000a7810 */ /* 0x000fe20007ffe0ff */
[----:B------:R-:W-:Y:S01]  /*9e80*/  HMMA.16816.F32.BF16 R120, R20, R48, RZ ;  /* 0x000000301478723c */ /* 0x000fe200000418ff */
[----:B------:R-:W-:-:S07]  /*9e90*/  ISETP.GE.AND P5, PT, R4, R6, PT ;  /* 0x000000060400720c */ /* 0x000fce0003fa6270 */
[C---:B------:R-:W-:Y:S08]  /*9ea0*/  HMMA.16816.F32.BF16 R104, R24.reuse, R56, RZ ;  /* 0x000000381868723c */ /* 0x040ff000000418ff */
[----:B------:R-:W-:Y:S08]  /*9eb0*/  HMMA.16816.F32.BF16 R88, R24, R76, RZ ;  /* 0x0000004c1858723c */ /* 0x000ff000000418ff */
[-C--:B------:R-:W-:Y:S08]  /*9ec0*/  HMMA.16816.F32.BF16 R172, R20, R50.reuse, RZ ;  /* 0x0000003214ac723c */ /* 0x080ff000000418ff */
[C---:B------:R-:W-:Y:S08]  /*9ed0*/  HMMA.16816.F32.BF16 R128, R24.reuse, R50, RZ ;  /* 0x000000321880723c */ /* 0x040ff000000418ff */
[-C--:B------:R-:W-:Y:S08]  /*9ee0*/  HMMA.16816.F32.BF16 R112, R24, R60.reuse, RZ ;  /* 0x0000003c1870723c */ /* 0x080ff000000418ff */
[C---:B------:R-:W-:Y:S08]  /*9ef0*/  HMMA.16816.F32.BF16 R108, R20.reuse, R60, RZ ;  /* 0x0000003c146c723c */ /* 0x040ff000000418ff */
[C---:B------:R-:W-:Y:S08]  /*9f00*/  HMMA.16816.F32.BF16 R100, R20.reuse, R56, RZ ;  /* 0x000000381464723c */ /* 0x040ff000000418ff */
[-C--:B------:R-:W-:Y:S08]  /*9f10*/  HMMA.16816.F32.BF16 R116, R20, R62.reuse, RZ ;  /* 0x0000003e1474723c */ /* 0x080ff000000418ff */
[C---:B------:R-:W-:Y:S08]  /*9f20*/  HMMA.16816.F32.BF16 R60, R24.reuse, R62, RZ ;  /* 0x0000003e183c723c */ /* 0x040ff000000418ff */
[----:B------:R-:W-:Y:S08]  /*9f30*/  HMMA.16816.F32.BF16 R96, R24, R52, RZ ;  /* 0x000000341860723c */ /* 0x000ff000000418ff */
[----:B----4-:R-:W-:Y:S08]  /*9f40*/  HMMA.16816.F32.BF16 R48, R20, R72, RZ ;  /* 0x000000481430723c */ /* 0x010ff000000418ff */
[C---:B------:R-:W-:Y:S08]  /*9f50*/  HMMA.16816.F32.BF16 R196, R12.reuse, R68, R84 ;  /* 0x000000440cc4723c */ /* 0x040ff00000041854 */
[-C--:B------:R-:W-:Y:S08]  /*9f60*/  HMMA.16816.F32.BF16 R176, R12, R42.reuse, R176 ;  /* 0x0000002a0cb0723c */ /* 0x080ff000000418b0 */
[----:B------:R-:W-:Y:S08]  /*9f70*/  HMMA.16816.F32.BF16 R84, R16, R42, R132 ;  /* 0x0000002a1054723c */ /* 0x000ff00000041884 */
[-C--:B------:R-:W-:Y:S08]  /*9f80*/  HMMA.16816.F32.BF16 R40, R20, R58.reuse, RZ ;  /* 0x0000003a1428723c */ /* 0x080ff000000418ff */
[----:B------:R-:W-:Y:S08]  /*9f90*/  HMMA.16816.F32.BF16 R56, R24, R58, RZ ;  /* 0x0000003a1838723c */ /* 0x000ff000000418ff */
[----:B------:R-:W-:Y:S07]  /*9fa0*/  HMMA.16816.F32.BF16 R92, R20, R52, RZ ;  /* 0x00000034145c723c */ /* 0x000fee00000418ff */
[----:B------:R-:W-:Y:S01]  /*9fb0*/  IADD3 R52, R0, 0x1, RZ ;  /* 0x0000000100347810 */ /* 0x000fe20007ffe0ff */
[----:B-1----:R-:W-:Y:S03]  /*9fc0*/  HMMA.16816.F32.BF16 R184, R16, R36, R124 ;  /* 0x0000002410b8723c */ /* 0x002fe6000004187c */
[----:B------:R-:W-:-:S02]  /*9fd0*/  ISETP.GE.AND P3, PT, R52, R6, PT ;  /* 0x000000063400720c */ /* 0x000fc40003f66270 */
[----:B------:R-:W-:Y:S02]  /*9fe0*/  ISETP.GE.AND P0, PT, R52, R7, PT ;  /* 0x000000073400720c */ /* 0x000fe40003f06270 */
[----:B------:R-:W-:Y:S01]  /*9ff0*/  FSEL R189, R189, -INF , !P3 ;  /* 0xff800000bdbd7808 */ /* 0x000fe20005800000 */
[----:B------:R-:W-:Y:S01]  /*a000*/  HMMA.16816.F32.BF16 R80, R24, R72, RZ ;  /* 0x000000481850723c */ /* 0x000fe200000418ff */
[----:B------:R-:W-:-:S07]  /*a010*/  FSEL R191, R191, -INF , !P0 ;  /* 0xff800000bfbf7808 */ /* 0x000fce0004000000 */
[----:B------:R-:W-:Y:S08]  /*a020*/  HMMA.16816.F32.BF16 R228, R12, R36, R120 ;  /* 0x000000240ce4723c */ /* 0x000ff00000041878 */
[C---:B------:R-:W-:Y:S08]  /*a030*/  HMMA.16816.F32.BF16 R120, R16.reuse, R28, R104 ;  /* 0x0000001c1078723c */ /* 0x040ff00000041868 */
[C---:B------:R-:W-:Y:S08]  /*a040*/  HMMA.16816.F32.BF16 R104, R16.reuse, R68, R88 ;  /* 0x000000441068723c */ /* 0x040ff00000041858 */
[----:B--2---:R-:W-:Y:S08]  /*a050*/  HMMA.16816.F32.BF16 R180, R16, R32, R112 ;  /* 0x0000002010b4723c */ /* 0x004ff00000041870 */
[-C--:B------:R-:W-:Y:S08]  /*a060*/  HMMA.16816.F32.BF16 R172, R12, R38.reuse, R172 ;  /* 0x000000260cac723c */ /* 0x080ff000000418ac */
[----:B------:R-:W-:Y:S08]  /*a070*/  HMMA.16816.F32.BF16 R88, R16, R38, R128 ;  /* 0x000000261058723c */ /* 0x000ff00000041880 */
[----:B------:R-:W-:Y:S08]  /*a080*/  HMMA.16816.F32.BF16 R36, R20, R54, RZ ;  /* 0x000000361424723c */ /* 0x000ff000000418ff */
[C---:B------:R-:W-:Y:S07]  /*a090*/  HMMA.16816.F32.BF16 R220, R12.reuse, R28, R100 ;  /* 0x0000001c0cdc723c */ /* 0x040fee0000041864 */
[C---:B------:R-:W-:Y:S01]  /*a0a0*/  IADD3 R29, R0.reuse, 0x60, RZ ;  /* 0x00000060001d7810 */ /* 0x040fe20007ffe0ff */
[----:B------:R-:W-:Y:S01]  /*a0b0*/  HMMA.16816.F32.BF16 R224, R12, R32, R108 ;  /* 0x000000200ce0723c */ /* 0x000fe2000004186c */
[----:B------:R-:W-:-:S07]  /*a0c0*/  IADD3 R28, R0, 0x61, RZ ;  /* 0x00000061001c7810 */ /* 0x000fce0007ffe0ff */
[-C--:B------:R-:W-:Y:S08]  /*a0d0*/  HMMA.16816.F32.BF16 R124, R12, R34.reuse, R116 ;  /* 0x000000220c7c723c */ /* 0x080ff00000041874 */
[----:B------:R-:W-:Y:S01]  /*a0e0*/  HMMA.16816.F32.BF16 R100, R16, R34, R60 ;  /* 0x000000221064723c */ /* 0x000fe2000004183c */
[----:B------:R-:W-:Y:S07]  /*a0f0*/  LDSM.16.M88.4 R60, [R210] ;  /* 0x00000000d23c783b */ /* 0x000fee0000000200 */
[----:B------:R-:W-:Y:S08]  /*a100*/  HMMA.16816.F32.BF16 R32, R24, R54, RZ ;  /* 0x000000361820723c */ /* 0x000ff000000418ff */
[----:B------:R-:W-:Y:S08]  /*a110*/  HMMA.16816.F32.BF16 R108, R16, R44, R96 ;  /* 0x0000002c106c723c */ /* 0x000ff00000041860 */
[----:B------:R-:W-:Y:S07]  /*a120*/  HMMA.16816.F32.BF16 R192, R12, R64, R48 ;  /* 0x000000400cc0723c */ /* 0x000fee0000041830 */
[C---:B------:R-:W-:Y:S01]  /*a130*/  IADD3 R49, R0.reuse, 0x10, RZ ;  /* 0x0000001000317810 */ /* 0x040fe20007ffe0ff */
[----:B------:R-:W-:Y:S01]  /*a140*/  HMMA.16816.F32.BF16 R96, R16, R30, R56 ;  /* 0x0000001e1060723c */ /* 0x000fe20000041838 */
[----:B------:R-:W-:Y:S01]  /*a150*/  IADD3 R48, R0, 0x11, RZ ;  /* 0x0000001100307810 */ /* 0x000fe20007ffe0ff */
[----:B------:R-:W1:Y:S01]  /*a160*/  LDSM.16.M88.4 R56, [R204+0x3c00] ;  /* 0x003c0000cc38783b */ /* 0x000e620000000200 */
[----:B------:R-:W-:Y:S01]  /*a170*/  ISETP.GE.AND P4, PT, R49, R6, PT ;  /* 0x000000063100720c */ /* 0x000fe20003f86270 */
[----:B------:R-:W-:-:S04]  /*a180*/  DEPBAR.LE SB0, 0x0 ;  /* 0x000080000000791a */ /* 0x000fc80000000000 */
[----:B------:R-:W-:Y:S01]  /*a190*/  HMMA.16816.F32.BF16 R200, R12, R44, R92 ;  /* 0x0000002c0cc8723c */ /* 0x000fe2000004185c */
[C---:B------:R-:W-:Y:S02]  /*a1a0*/  ISETP.GE.AND P3, PT, R48.reuse, R6, PT ;  /* 0x000000063000720c */ /* 0x040fe40003f66270 */
[-C--:B------:R-:W-:Y:S02]  /*a1b0*/  ISETP.GE.AND P2, PT, R49, R7.reuse, PT ;  /* 0x000000073100720c */ /* 0x080fe40003f46270 */
[----:B------:R-:W-:Y:S02]  /*a1c0*/  ISETP.GE.AND P0, PT, R48, R7, PT ;  /* 0x000000073000720c */ /* 0x000fe40003f06270 */
[C---:B------:R-:W-:Y:S01]  /*a1d0*/  IADD3 R45, R0.reuse, 0x20, RZ ;  /* 0x00000020002d7810 */ /* 0x040fe20007ffe0ff */
[----:B------:R-:W-:Y:S01]  /*a1e0*/  HMMA.16816.F32.BF16 R80, R16, R64, R80 ;  /* 0x000000401050723c */ /* 0x000fe20000041850 */
[----:B------:R-:W-:Y:S02]  /*a1f0*/  IADD3 R44, R0, 0x21, RZ ;  /* 0x00000021002c7810 */ /* 0x000fe40007ffe0ff */
[----:B------:R-:W-:-:S02]  /*a200*/  FSEL R184, R184, -INF , !P4 ;  /* 0xff800000b8b87808 */ /* 0x000fc40006000000 */
[----:B------:R-:W-:Y:S02]  /*a210*/  FSEL R185, R185, -INF , !P3 ;  /* 0xff800000b9b97808 */ /* 0x000fe40005800000 */
[----:B------:R-:W-:Y:S01]  /*a220*/  FSEL R186, R186, -INF , !P2 ;  /* 0xff800000baba7808 */ /* 0x000fe20005000000 */
[C---:B------:R-:W-:Y:S01]  /*a230*/  HMMA.16816.F32.BF16 R116, R12.reuse, R30, R40 ;  /* 0x0000001e0c74723c */ /* 0x040fe20000041828 */
[----:B------:R-:W-:Y:S02]  /*a240*/  FSEL R187, R187, -INF , !P0 ;  /* 0xff800000bbbb7808 */ /* 0x000fe40004000000 */
[CC--:B------:R-:W-:Y:S02]  /*a250*/  ISETP.GE.AND P4, PT, R45.reuse, R6.reuse, PT ;  /* 0x000000062d00720c */ /* 0x0c0fe40003f86270 */
[C---:B------:R-:W-:Y:S02]  /*a260*/  ISETP.GE.AND P3, PT, R44.reuse, R6, PT ;  /* 0x000000062c00720c */ /* 0x040fe40003f66270 */
[-C--:B------:R-:W-:Y:S01]  /*a270*/  ISETP.GE.AND P2, PT, R45, R7.reuse, PT ;  /* 0x000000072d00720c */ /* 0x080fe20003f46270 */
[----:B------:R-:W-:Y:S01]  /*a280*/  HMMA.16816.F32.BF16 R112, R12, R46, R36 ;  /* 0x0000002e0c70723c */ /* 0x000fe20000041824 */
[----:B------:R-:W-:-:S02]  /*a290*/  ISETP.GE.AND P0, PT, R44, R7, PT ;  /* 0x000000072c00720c */ /* 0x000fc40003f06270 */
[C---:B------:R-:W-:Y:S02]  /*a2a0*/  IADD3 R41, R0.reuse, 0x30, RZ ;  /* 0x0000003000297810 */ /* 0x040fe40007ffe0ff */
[----:B------:R-:W-:Y:S02]  /*a2b0*/  IADD3 R40, R0, 0x31, RZ ;  /* 0x0000003100287810 */ /* 0x000fe40007ffe0ff */
[----:B------:R-:W-:Y:S01]  /*a2c0*/  FSEL R180, R180, -INF , !P4 ;  /* 0xff800000b4b47808 */ /* 0x000fe20006000000 */
[----:B------:R-:W-:Y:S01]  /*a2d0*/  HMMA.16816.F32.BF16 R92, R16, R46, R32 ;  /* 0x0000002e105c723c */ /* 0x000fe20000041820 */
        /* <DEDUP_REMOVED lines=41> */
[CC--:B------:R-:W-:Y:S01]  /*a570*/  ISETP.GE.AND P4, PT, R51.reuse, R6.reuse, PT ;  /* 0x000000063300720c */ /* 0x0c0fe20003f86270 */
[----:B------:R-:W-:Y:S01]  /*a580*/  HMMA.16816.F32.BF16 R80, R24, R78, RZ ;  /* 0x0000004e1850723c */ /* 0x000fe200000418ff */
[C---:B------:R-:W-:Y:S01]  /*a590*/  ISETP.GE.AND P3, PT, R50.reuse, R6, PT ;  /* 0x000000063200720c */ /* 0x040fe20003f66270 */
[----:B------:R2:W-:Y:S01]  /*a5a0*/  STL [R1+0x4], R2 ;  /* 0x0000040201007387 */ /* 0x0005e20000100800 */
[-C--:B------:R-:W-:Y:S02]  /*a5b0*/  ISETP.GE.AND P2, PT, R51, R7.reuse, PT ;  /* 0x000000073300720c */ /* 0x080fe40003f46270 */
[----:B------:R-:W-:-:S02]  /*a5c0*/  ISETP.GE.AND P0, PT, R50, R7, PT ;  /* 0x000000073200720c */ /* 0x000fc40003f06270 */
[C---:B------:R-:W-:Y:S01]  /*a5d0*/  IADD3 R47, R0.reuse, 0x18, RZ ;  /* 0x00000018002f7810 */ /* 0x040fe20007ffe0ff */
[----:B------:R-:W-:Y:S01]  /*a5e0*/  HMMA.16816.F32.BF16 R76, R20, R78, RZ ;  /* 0x0000004e144c723c */ /* 0x000fe200000418ff */
[----:B------:R-:W-:Y:S02]  /*a5f0*/  IADD3 R46, R0, 0x19, RZ ;  /* 0x00000019002e7810 */ /* 0x000fe40007ffe0ff */
[----:B------:R-:W-:Y:S02]  /*a600*/  FSEL R65, R84, -INF , !P4 ;  /* 0xff80000054417808 */ /* 0x000fe40006000000 */
[----:B------:R-:W-:Y:S02]  /*a610*/  FSEL R68, R85, -INF , !P3 ;  /* 0xff80000055447808 */ /* 0x000fe40005800000 */
[----:B------:R-:W-:Y:S02]  /*a620*/  FSEL R69, R86, -INF , !P2 ;  /* 0xff80000056457808 */ /* 0x000fe40005000000 */
[----:B------:R-:W-:-:S02]  /*a630*/  FSEL R104, R87, -INF , !P0 ;  /* 0xff80000057687808 */ /* 0x000fc40004000000 */
[CC--:B------:R-:W-:Y:S01]  /*a640*/  ISETP.GE.AND P4, PT, R47.reuse, R6.reuse, PT ;  /* 0x000000062f00720c */ /* 0x0c0fe20003f86270 */
[----:B------:R-:W-:Y:S01]  /*a650*/  HMMA.16816.F32.BF16 R84, R24, R74, RZ ;  /* 0x0000004a1854723c */ /* 0x000fe200000418ff */
[C---:B------:R-:W-:Y:S02]  /*a660*/  ISETP.GE.AND P3, PT, R46.reuse, R6, PT ;  /* 0x000000062e00720c */ /* 0x040fe40003f66270 */
[-C--:B------:R-:W-:Y:S02]  /*a670*/  ISETP.GE.AND P2, PT, R47, R7.reuse, PT ;  /* 0x000000072f00720c */ /* 0x080fe40003f46270 */
[----:B------:R-:W-:Y:S02]  /*a680*/  ISETP.GE.AND P0, PT, R46, R7, PT ;  /* 0x000000072e00720c */ /* 0x000fe40003f06270 */
[----:B------:R-:W-:Y:S01]  /*a690*/  FSEL R105, R88, -INF , !P4 ;  /* 0xff80000058697808 */ /* 0x000fe20006000000 */
[----:B------:R-:W-:Y:S01]  /*a6a0*/  HMMA.16816.F32.BF16 R80, R16, R70, R80 ;  /* 0x000000461050723c */ /* 0x000fe20000041850 */
[----:B------:R-:W-:-:S02]  /*a6b0*/  FSEL R106, R89, -INF , !P3 ;  /* 0xff800000596a7808 */ /* 0x000fc40005800000 */
[----:B------:R-:W-:Y:S02]  /*a6c0*/  FSEL R107, R90, -INF , !P2 ;  /* 0xff8000005a6b7808 */ /* 0x000fe40005000000 */
[----:B------:R-:W-:Y:S02]  /*a6d0*/  FSEL R108, R91, -INF , !P0 ;  /* 0xff8000005b6c7808 */ /* 0x000fe40004000000 */
[C---:B------:R-:W-:Y:S01]  /*a6e0*/  IADD3 R42, R0.reuse, 0x29, RZ ;  /* 0x00000029002a7810 */ /* 0x040fe20007ffe0ff */
[----:B-1----:R-:W-:Y:S01]  /*a6f0*/  HMMA.16816.F32.BF16 R88, R24, R56, RZ ;  /* 0x000000381858723c */ /* 0x002fe200000418ff */
[----:B------:R-:W-:Y:S02]  /*a700*/  IADD3 R43, R0, 0x28, RZ ;  /* 0x00000028002b7810 */ /* 0x000fe40007ffe0ff */
[----:B------:R-:W-:Y:S02]  /*a710*/  ISETP.GE.AND P0, PT, R42, R7, PT ;  /* 0x000000072a00720c */ /* 0x000fe40003f06270 */
[----:B------:R-:W-:-:S02]  /*a720*/  IADD3 R38, R0, 0x39, RZ ;  /* 0x0000003900267810 */ /* 0x000fc40007ffe0ff */
[----:B------:R-:W-:Y:S01]  /*a730*/  FSEL R103, R103, -INF , !P0 ;  /* 0xff80000067677808 */ /* 0x000fe20004000000 */
[----:B------:R-:W-:Y:S01]  /*a740*/  HMMA.16816.F32.BF16 R84, R16, R66, R84 ;  /* 0x000000421054723c */ /* 0x000fe20000041854 */
[C---:B------:R-:W-:Y:S02]  /*a750*/  ISETP.GE.AND P4, PT, R43.reuse, R6, PT ;  /* 0x000000062b00720c */ /* 0x040fe40003f86270 */
[-C--:B------:R-:W-:Y:S02]  /*a760*/  ISETP.GE.AND P0, PT, R38, R7.reuse, PT ;  /* 0x000000072600720c */ /* 0x080fe40003f06270 */
[C---:B------:R-:W-:Y:S02]  /*a770*/  IADD3 R39, R0.reuse, 0x38, RZ ;  /* 0x0000003800277810 */ /* 0x040fe40007ffe0ff */
[----:B------:R-:W-:Y:S01]  /*a780*/  IADD3 R34, R0, 0x49, RZ ;  /* 0x0000004900227810 */ /* 0x000fe20007ffe0ff */
[----:B------:R-:W-:Y:S01]  /*a790*/  HMMA.16816.F32.BF16 R72, R20, R74, RZ ;  /* 0x0000004a1448723c */ /* 0x000fe200000418ff */
[----:B------:R-:W-:-:S02]  /*a7a0*/  ISETP.GE.AND P2, PT, R43, R7, PT ;  /* 0x000000072b00720c */ /* 0x000fc40003f46270 */
[----:B------:R-:W-:Y:S02]  /*a7b0*/  FSEL R100, R100, -INF , !P4 ;  /* 0xff80000064647808 */ /* 0x000fe40006000000 */
[----:B------:R-:W-:Y:S02]  /*a7c0*/  FSEL R99, R99, -INF , !P0 ;  /* 0xff80000063637808 */ /* 0x000fe40004000000 */
[----:B------:R-:W-:Y:S01]  /*a7d0*/  ISETP.GE.AND P4, PT, R39, R6, PT ;  /* 0x000000062700720c */ /* 0x000fe20003f86270 */
[----:B------:R-:W-:Y:S01]  /*a7e0*/  HMMA.16816.F32.BF16 R88, R16, R60, R88 ;  /* 0x0000003c1058723c */ /* 0x000fe20000041858 */
[----:B------:R-:W-:Y:S02]  /*a7f0*/  ISETP.GE.AND P0, PT, R34, R7, PT ;  /* 0x000000072200720c */ /* 0x000fe40003f06270 */
[----:B------:R-:W-:Y:S02]  /*a800*/  FSEL R102, R102, -INF , !P2 ;  /* 0xff80000066667808 */ /* 0x000fe40005000000 */
[----:B------:R-:W-:-:S02]  /*a810*/  IADD3 R35, R0, 0x48, RZ ;  /* 0x0000004800237810 */ /* 0x000fc40007ffe0ff */
[----:B------:R-:W-:Y:S01]  /*a820*/  IADD3 R30, R0, 0x59, RZ ;  /* 0x00000059001e7810 */ /* 0x000fe20007ffe0ff */
[C---:B------:R-:W-:Y:S01]  /*a830*/  HMMA.16816.F32.BF16 R76, R12.reuse, R70, R76 ;  /* 0x000000460c4c723c */ /* 0x040fe2000004184c */
[-C--:B------:R-:W-:Y:S02]  /*a840*/  ISETP.GE.AND P2, PT, R39, R7.reuse, PT ;  /* 0x000000072700720c */ /* 0x080fe40003f46270 */
[----:B------:R-:W-:Y:S02]  /*a850*/  FSEL R96, R96, -INF , !P4 ;  /* 0xff80000060607808 */ /* 0x000fe40006000000 */
[----:B------:R-:W-:Y:S02]  /*a860*/  FSEL R95, R95, -INF , !P0 ;  /* 0xff8000005f5f7808 */ /* 0x000fe40004000000 */
[----:B------:R-:W-:Y:S01]  /*a870*/  ISETP.GE.AND P4, PT, R35, R6, PT ;  /* 0x000000062300720c */ /* 0x000fe20003f86270 */
[----:B------:R-:W-:Y:S01]  /*a880*/  HMMA.16816.F32.BF16 R72, R12, R66, R72 ;  /* 0x000000420c48723c */ /* 0x000fe20000041848 */
[----:B------:R-:W-:-:S02]  /*a890*/  ISETP.GE.AND P0, PT, R30, R7, PT ;  /* 0x000000071e00720c */ /* 0x000fc40003f06270 */
[----:B------:R-:W-:Y:S02]  /*a8a0*/  FSEL R98, R98, -INF , !P2 ;  /* 0xff80000062627808 */ /* 0x000fe40005000000 */
[----:B------:R-:W-:Y:S01]  /*a8b0*/  IADD3 R31, R0, 0x58, RZ ;  /* 0x00000058001f7810 */ /* 0x000fe20007ffe0ff */
[----:B------:R-:W-:Y:S01]  /*a8c0*/  BAR.SYNC.DEFER_BLOCKING 0x0 ;  /* 0x0000000000007b1d */ /* 0x000fe20000010000 */
[----:B------:R-:W-:Y:S01]  /*a8d0*/  ISETP.GE.AND P2, PT, R35, R7, PT ;  /* 0x000000072300720c */ /* 0x000fe20003f46270 */
[----:B------:R-:W-:Y:S01]  /*a8e0*/  HMMA.16816.F32.BF16 R24, R24, R58, RZ ;  /* 0x0000003a1818723c */ /* 0x000fe200000418ff */
[----:B------:R-:W-:Y:S02]  /*a8f0*/  FSEL R218, R92, -INF , !P4 ;  /* 0xff8000005cda7808 */ /* 0x000fe40006000000 */
[----:B------:R-:W-:Y:S02]  /*a900*/  FSEL R122, R83, -INF , !P0 ;  /* 0xff800000537a7808 */ /* 0x000fe40004000000 */
[----:B------:R-:W-:-:S02]  /*a910*/  ISETP.GE.AND P4, PT, R31, R6, PT ;  /* 0x000000061f00720c */ /* 0x000fc40003f86270 */
[----:B------:R-:W-:Y:S02]  /*a920*/  ISETP.GE.AND P0, PT, R11, R6, PT ;  /* 0x000000060b00720c */ /* 0x000fe40003f06270 */
[----:B------:R-:W-:Y:S02]  /*a930*/  FSEL R94, R94, -INF , !P2 ;  /* 0xff8000005e5e7808 */ /* 0x000fe40005000000 */
[----:B------:R-:W-:Y:S02]  /*a940*/  ISETP.GE.AND P2, PT, R31, R7, PT ;  /* 0x000000071f00720c */ /* 0x000fe40003f46270 */
[----:B------:R-:W-:Y:S02]  /*a950*/  FSEL R236, R80, -INF , !P4 ;  /* 0xff80000050ec7808 */ /* 0x000fe40006000000 */
[----:B------:R-:W-:Y:S02]  /*a960*/  FSEL R83, R84, -INF , !P0 ;  /* 0xff80000054537808 */ /* 0x000fe40004000000 */
[----:B------:R-:W-:-:S02]  /*a970*/  ISETP.GE.AND P4, PT, R0, R8, PT ;  /* 0x000000080000720c */ /* 0x000fc40003f86270 */
[----:B------:R-:W-:Y:S02]  /*a980*/  ISETP.GE.AND P0, PT, R4, R7, PT ;  /* 0x000000070400720c */ /* 0x000fe40003f06270 */
[----:B------:R-:W-:Y:S02]  /*a990*/  FSEL R111, R82, -INF , !P2 ;  /* 0xff800000526f7808 */ /* 0x000fe40005000000 */
[----:B------:R-:W-:Y:S01]  /*a9a0*/  ISETP.GE.AND P2, PT, R0, R9, PT ;  /* 0x000000090000720c */ /* 0x000fe20003f46270 */
[----:B------:R-:W-:Y:S01]  /*a9b0*/  HMMA.16816.F32.BF16 R16, R16, R62, R24 ;  /* 0x0000003e1010723c */ /* 0x000fe20000041818 */
[----:B------:R-:W-:Y:S02]  /*a9c0*/  FSEL R109, R91, -INF , !P0 ;  /* 0xff8000005b6d7808 */ /* 0x000fe40004000000 */
[----:B------:R-:W-:Y:S02]  /*a9d0*/  FSEL R53, R232, -INF , !P4 ;  /* 0xff800000e8357808 */ /* 0x000fe40006000000 */
[----:B------:R-:W-:-:S02]  /*a9e0*/  ISETP.GE.AND P0, PT, R52, R8, PT ;  /* 0x000000083400720c */ /* 0x000fc40003f06270 */
[-C--:B------:R-:W-:Y:S02]  /*a9f0*/  ISETP.GE.AND P4, PT, R52, R9.reuse, PT ;  /* 0x000000093400720c */ /* 0x080fe40003f86270 */
[----:B------:R-:W-:Y:S02]  /*aa00*/  FSEL R55, R234, -INF , !P2 ;  /* 0xff800000ea377808 */ /* 0x000fe40005000000 */
[----:B------:R-:W-:Y:S02]  /*aa10*/  ISETP.GE.AND P2, PT, R51, R8, PT ;  /* 0x000000083300720c */ /* 0x000fe40003f46270 */
        /* <DEDUP_REMOVED lines=21> */
[CC--:B------:R-:W-:Y:S02]  /*ab70*/  ISETP.GE.AND P0, PT, R46.reuse, R8.reuse, PT ;  /* 0x000000082e00720c */ /* 0x0c0fe40003f06270 */
[----:B------:R-:W-:Y:S02]  /*ab80*/  ISETP.GE.AND P4, PT, R46, R9, PT ;  /* 0x000000092e00720c */ /* 0x000fe40003f86270 */
        /* <DEDUP_REMOVED lines=40> */
[----:B------:R-:W-:Y:S02]  /*ae10*/  ISETP.GE.AND P3, PT, R42, R6, PT ;  /* 0x000000062a00720c */ /* 0x000fe40003f66270 */
[-C--:B------:R-:W-:Y:S02]  /*ae20*/  ISETP.GE.AND P0, PT, R36, R9.reuse, PT ;  /* 0x000000092400720c */ /* 0x080fe40003f06270 */
[C---:B------:R-:W-:Y:S02]  /*ae30*/  ISETP.GE.AND P4, PT, R35.reuse, R8, PT ;  /* 0x000000082300720c */ /* 0x040fe40003f86270 */
[----:B------:R-:W-:Y:S02]  /*ae40*/  ISETP.GE.AND P2, PT, R35, R9, PT ;  /* 0x000000092300720c */ /* 0x000fe40003f46270 */
[----:B------:R-:W-:Y:S02]  /*ae50*/  FSEL R101, R101, -INF , !P3 ;  /* 0xff80000065657808 */ /* 0x000fe40005800000 */
[----:B------:R-:W-:-:S02]  /*ae60*/  FSEL R250, R203, -INF , !P0 ;  /* 0xff800000cbfa7808 */ /* 0x000fc40004000000 */
[----:B------:R-:W-:Y:S02]  /*ae70*/  FSEL R242, R112, -INF , !P4 ;  /* 0xff80000070f27808 */ /* 0x000fe40006000000 */
[----:B------:R-:W-:Y:S02]  /*ae80*/  FSEL R248, R114, -INF , !P2 ;  /* 0xff80000072f87808 */ /* 0x000fe40005000000 */
[----:B------:R-:W-:Y:S02]  /*ae90*/  ISETP.GE.AND P3, PT, R38, R6, PT ;  /* 0x000000062600720c */ /* 0x000fe40003f66270 */
[CC--:B------:R-:W-:Y:S01]  /*aea0*/  ISETP.GE.AND P0, PT, R34.reuse, R8.reuse, PT ;  /* 0x000000082200720c */ /* 0x0c0fe20003f06270 */
[----:B------:R-:W-:Y:S01]  /*aeb0*/  HMMA.16816.F32.BF16 R36, R20, R56, RZ ;  /* 0x000000381424723c */ /* 0x000fe200000418ff */
[----:B------:R-:W-:Y:S02]  /*aec0*/  ISETP.GE.AND P4, PT, R34, R9, PT ;  /* 0x000000092200720c */ /* 0x000fe40003f86270 */
[----:B------:R-:W-:-:S02]  /*aed0*/  ISETP.GE.AND P2, PT, R33, R8, PT ;  /* 0x000000082100720c */ /* 0x000fc40003f46270 */
[----:B------:R-:W-:Y:S02]  /*aee0*/  FSEL R97, R97, -INF , !P3 ;  /* 0xff80000061617808 */ /* 0x000fe40005800000 */
[----:B------:R-:W-:Y:S02]  /*aef0*/  FSEL R234, R113, -INF , !P0 ;  /* 0xff80000071ea7808 */ /* 0x000fe40004000000 */
[----:B------:R-:W-:Y:S02]  /*af00*/  FSEL R247, R115, -INF , !P4 ;  /* 0xff80000073f77808 */ /* 0x000fe40006000000 */
[----:B------:R-:W-:Y:S02]  /*af10*/  FSEL R232, R196, -INF , !P2 ;  /* 0xff800000c4e87808 */ /* 0x000fe40005000000 */
[----:B------:R-:W-:Y:S02]  /*af20*/  ISETP.GE.AND P3, PT, R34, R6, PT ;  /* 0x000000062200720c */ /* 0x000fe40003f66270 */
[----:B------:R-:W-:-:S02]  /*af30*/  ISETP.GE.AND P0, PT, R33, R9, PT ;  /* 0x000000092100720c */ /* 0x000fc40003f06270 */
[CC--:B------:R-:W-:Y:S02]  /*af40*/  ISETP.GE.AND P4, PT, R32.reuse, R8.reuse, PT ;  /* 0x000000082000720c */ /* 0x0c0fe40003f86270 */
[-C--:B------:R-:W-:Y:S02]  /*af50*/  ISETP.GE.AND P2, PT, R32, R9.reuse, PT ;  /* 0x000000092000720c */ /* 0x080fe40003f46270 */
[----:B------:R-:W-:Y:S01]  /*af60*/  HMMA.16816.F32.BF16 R32, R20, R58, RZ ;  /* 0x0000003a1420723c */ /* 0x000fe200000418ff */
        /* <DEDUP_REMOVED lines=8> */
[----:B------:R-:W-:Y:S02]  /*aff0*/  ISETP.GE.AND P0, PT, R28, R8, PT ;  /* 0x000000081c00720c */ /* 0x000fe40003f06270 */
[----:B------:R-:W-:Y:S02]  /*b000*/  FSEL R237, R81, -INF , !P3 ;  /* 0xff80000051ed7808 */ /* 0x000fe40005800000 */
[----:B------:R-:W-:Y:S02]  /*b010*/  FSEL R196, R193, -INF , !P0 ;  /* 0xff800000c1c47808 */ /* 0x000fe40004000000 */
[----:B------:R-:W-:-:S02]  /*b020*/  ISETP.GE.AND P0, PT, R11, R9, PT ;  /* 0x000000090b00720c */ /* 0x000fc40003f06270 */
[----:B------:R-:W-:Y:S01]  /*b030*/  ISETP.GE.AND P3, PT, R5, R6, PT ;  /* 0x000000060500720c */ /* 0x000fe20003f66270 */
[----:B------:R-:W-:Y:S01]  /*b040*/  HMMA.16816.F32.BF16 R12, R12, R62, R32 ;  /* 0x0000003e0c0c723c */ /* 0x000fe20000041820 */
[----:B------:R-:W-:Y:S02]  /*b050*/  FSEL R243, R199, -INF , !P2 ;  /* 0xff800000c7f37808 */ /* 0x000fe40005000000 */
[----:B------:R-:W-:Y:S02]  /*b060*/  FSEL R198, R74, -INF , !P0 ;  /* 0xff8000004ac67808 */ /* 0x000fe40004000000 */
[----:B------:R-:W-:Y:S02]  /*b070*/  FSEL R239, R88, -INF , !P3 ;  /* 0xff80000058ef7808 */ /* 0x000fe40005800000 */
[----:B------:R-:W-:Y:S02]  /*b080*/  FSEL R203, R197, -INF , !P4 ;  /* 0xff800000c5cb7808 */ /* 0x000fe40006000000 */
[----:B------:R-:W-:-:S02]  /*b090*/  ISETP.GE.AND P2, PT, R30, R8, PT ;  /* 0x000000081e00720c */ /* 0x000fc40003f46270 */
[----:B------:R-:W-:Y:S02]  /*b0a0*/  ISETP.GE.AND P0, PT, R5, R8, PT ;  /* 0x000000080500720c */ /* 0x000fe40003f06270 */
[----:B--2---:R-:W-:Y:S02]  /*b0b0*/  IADD3 R2, R0, 0x78, RZ ;  /* 0x0000007800027810 */ /* 0x004fe40007ffe0ff */
[----:B------:R-:W-:Y:S02]  /*b0c0*/  ISETP.GE.AND P3, PT, R10, R6, PT ;  /* 0x000000060a00720c */ /* 0x000fe40003f66270 */
[----:B------:R-:W-:Y:S02]  /*b0d0*/  ISETP.GE.AND P4, PT, R31, R9, PT ;  /* 0x000000091f00720c */ /* 0x000fe40003f86270 */
[----:B------:R-:W-:Y:S02]  /*b0e0*/  FSEL R200, R77, -INF , !P2 ;  /* 0xff8000004dc87808 */ /* 0x000fe40005000000 */
[----:B------:R-:W-:-:S02]  /*b0f0*/  FSEL R139, R20, -INF , !P0 ;  /* 0xff800000148b7808 */ /* 0x000fc40004000000 */
[----:B------:R-:W-:Y:S02]  /*b100*/  FSEL R235, R78, -INF , !P4 ;  /* 0xff8000004eeb7808 */ /* 0x000fe40006000000 */
[----:B------:R-:W-:Y:S02]  /*b110*/  FSEL R77, R85, -INF , !P3 ;  /* 0xff800000554d7808 */ /* 0x000fe40005800000 */
[-C--:B------:R-:W-:Y:S02]  /*b120*/  ISETP.GE.AND P0, PT, R2, R8.reuse, PT ;  /* 0x000000080200720c */ /* 0x080fe40003f06270 */
[C---:B------:R-:W-:Y:S02]  /*b130*/  ISETP.GE.AND P4, PT, R29.reuse, R8, PT ;  /* 0x000000081d00720c */ /* 0x040fe40003f86270 */
[-C--:B------:R-:W-:Y:S02]  /*b140*/  ISETP.GE.AND P2, PT, R29, R9.reuse, PT ;  /* 0x000000091d00720c */ /* 0x080fe40003f46270 */
[----:B------:R-:W-:-:S02]  /*b150*/  ISETP.GE.AND P3, PT, R28, R9, PT ;  /* 0x000000091c00720c */ /* 0x000fc40003f66270 */
[----:B------:R-:W-:Y:S02]  /*b160*/  FSEL R84, R12, -INF , !P0 ;  /* 0xff8000000c547808 */ /* 0x000fe40004000000 */
[----:B------:R-:W-:Y:S02]  /*b170*/  FSEL R197, R192, -INF , !P4 ;  /* 0xff800000c0c57808 */ /* 0x000fe40006000000 */
[----:B------:R-:W-:Y:S02]  /*b180*/  FSEL R201, R194, -INF , !P2 ;  /* 0xff800000c2c97808 */ /* 0x000fe40005000000 */
[----:B------:R-:W-:Y:S02]  /*b190*/  FSEL R199, R195, -INF , !P3 ;  /* 0xff800000c3c77808 */ /* 0x000fe40005800000 */
[----:B------:R-:W-:Y:S02]  /*b1a0*/  ISETP.GE.AND P0, PT, R2, R9, PT ;  /* 0x000000090200720c */ /* 0x000fe40003f06270 */
[----:B------:R-:W-:-:S02]  /*b1b0*/  ISETP.GE.AND P4, PT, R11, R7, PT ;  /* 0x000000070b00720c */ /* 0x000fc40003f86270 */
[-C--:B------:R-:W-:Y:S02]  /*b1c0*/  ISETP.GE.AND P2, PT, R11, R8.reuse, PT ;  /* 0x000000080b00720c */ /* 0x080fe40003f46270 */
[----:B------:R-:W-:Y:S02]  /*b1d0*/  ISETP.GE.AND P3, PT, R10, R8, PT ;  /* 0x000000080a00720c */ /* 0x000fe40003f66270 */
[----:B------:R-:W-:Y:S02]  /*b1e0*/  FSEL R178, R14, -INF , !P0 ;  /* 0xff8000000eb27808 */ /* 0x000fe40004000000 */
[----:B------:R-:W-:Y:S02]  /*b1f0*/  FSEL R80, R86, -INF , !P4 ;  /* 0xff80000056507808 */ /* 0x000fe40006000000 */
[----:B------:R-:W-:Y:S02]  /*b200*/  FSEL R193, R72, -INF , !P2 ;  /* 0xff80000048c17808 */ /* 0x000fe40005000000 */
[----:B------:R-:W-:-:S02]  /*b210*/  FSEL R192, R73, -INF , !P3 ;  /* 0xff80000049c07808 */ /* 0x000fc40005800000 */
[----:B------:R-:W-:Y:S02]  /*b220*/  PLOP3.LUT P0, PT, PT, PT, UP0, 0x80, 0x0 ;  /* 0x000000000000781c */ /* 0x000fe40003f0f008 */
[C---:B------:R-:W-:Y:S02]  /*b230*/  ISETP.GE.AND P4, PT, R10.reuse, R7, PT ;  /* 0x000000070a00720c */ /* 0x040fe40003f86270 */
[-C--:B------:R-:W-:Y:S02]  /*b240*/  ISETP.GE.AND P2, PT, R10, R9.reuse, PT ;  /* 0x000000090a00720c */ /* 0x080fe40003f46270 */
[----:B------:R-:W-:Y:S02]  /*b250*/  ISETP.GE.AND P3, PT, R5, R9, PT ;  /* 0x000000090500720c */ /* 0x000fe40003f66270 */
[----:B------:R-:W-:Y:S02]  /*b260*/  IADD3 R0, R0, 0x79, RZ ;  /* 0x0000007900007810 */ /* 0x000fe40007ffe0ff */
[----:B------:R-:W-:-:S02]  /*b270*/  FSEL R89, R89, -INF , !P5 ;  /* 0xff80000059597808 */ /* 0x000fc40006800000 */
[----:B------:R-:W-:Y:S02]  /*b280*/  FSEL R195, R75, -INF , !P2 ;  /* 0xff8000004bc37808 */ /* 0x000fe40005000000 */
[----:B------:R-:W-:Y:S02]  /*b290*/  FSEL R79, R87, -INF , !P4 ;  /* 0xff800000574f7808 */ /* 0x000fe40006000000 */
[----:B------:R-:W-:Y:S02]  /*b2a0*/  FSEL R194, R22, -INF , !P3 ;  /* 0xff80000016c27808 */ /* 0x000fe40005800000 */
[----:B------:R-:W-:Y:S02]  /*b2b0*/  ISETP.GE.AND P5, PT, R5, R7, PT ;  /* 0x000000070500720c */ /* 0x000fe40003fa6270 */
[C---:B------:R-:W-:Y:S02]  /*b2c0*/  ISETP.GE.AND P4, PT, R4.reuse, R8, PT ;  /* 0x000000080400720c */ /* 0x040fe40003f86270 */
[----:B------:R-:W-:-:S02]  /*b2d0*/  ISETP.GE.AND P2, PT, R4, R9, PT ;  /* 0x000000090400720c */ /* 0x000fc40003f46270 */
[----:B------:R-:W-:Y:S02]  /*b2e0*/  ISETP.GE.AND P3, PT, R0, R8, PT ;  /* 0x000000080000720c */ /* 0x000fe40003f66270 */
[----:B------:R-:W-:Y:S02]  /*b2f0*/  FSEL R120, R90, -INF , !P5 ;  /* 0xff8000005a787808 */ /* 0x000fe40006800000 */
[----:B------:R-:W-:Y:S02]  /*b300*/  FSEL R82, R21, -INF , !P4 ;  /* 0xff80000015527808 */ /* 0x000fe40006000000 */
[----:B------:R-:W-:Y:S02]  /*b310*/  FSEL R81, R13, -INF , !P3 ;  /* 0xff8000000d517808 */ /* 0x000fe40005800000 */
[----:B------:R-:W-:Y:S02]  /*b320*/  FSEL R179, R23, -INF , !P2 ;  /* 0xff80000017b37808 */ /* 0x000fe40005000000 */
[----:B------:R-:W-:-:S02]  /*b330*/  ISETP.GE.AND P6, PT, R2, R6, PT ;  /* 0x000000060200720c */ /* 0x000fc40003fc6270 */
        /* <DEDUP_REMOVED lines=8> */
[----:B------:R-:W-:Y:S01]  /*b3c0*/  FSEL R93, R19, -INF , !P3 ;  /* 0xff800000135d7808 */ /* 0x000fe20005800000 */
[----:B------:R-:W-:Y:S05]  /*b3d0*/  @!P0 BRA `(.L_x_188) ;  /* 0x000003a000008947 */ /* 0x000fea0003800000 */
[----:B------:R-:W2:Y:S04]  /*b3e0*/  LDL.64 R44, [R1+0x40] ;  /* 0x00004000012c7983 */ /* 0x000ea80000100a00 */
[----:B------:R-:W3:Y:S01]  /*b3f0*/  LDL.64 R46, [R1+0x38] ;  /* 0x00003800012e7983 */ /* 0x000ee20000100a00 */
[----:B------:R-:W-:Y:S01]  /*b400*/  UIADD3 UR31, UR30, -0x3, URZ ;  /* 0xfffffffd1e1f7890 */ /* 0x000fe2000fffe03f */
[----:B------:R-:W-:Y:S01]  /*b410*/  IMAD.MOV.U32 R13, RZ, RZ, c[0x0][0x198] ;  /* 0x00006600ff0d7624 */ /* 0x000fe200078e00ff */
[----:B------:R-:W-:Y:S01]  /*b420*/  ULDC.64 UR4, c[0x0][0x198] ;  /* 0x0000660000047ab9 */ /* 0x000fe20000000a00 */
[----:B------:R-:W-:Y:S01]  /*b430*/  @!P1 IMAD.MOV.U32 R12, RZ, RZ, c[0x0][0x19c] ;  /* 0x00006700ff0c9624 */ /* 0x000fe200078e00ff */
[----:B------:R-:W-:Y:S01]  /*b440*/  USHF.R.S32.HI UR29, URZ, 0x1f, UR31 ;  /* 0x0000001f3f1d7899 */ /* 0x000fe2000801141f */
[----:B------:R1:W-:Y:S01]  /*b450*/  @P1 STS [R217+0x2000], RZ ;  /* 0x002000ffd9001388 */ /* 0x0003e20000000800 */
[----:B------:R-:W-:Y:S01]  /*b460*/  UIMAD.WIDE.U32 UR34, UR31, UR4, URZ ;  /* 0x000000041f2272a5 */ /* 0x000fe2000f8e003f */
[----:B------:R-:W-:Y:S01]  /*b470*/  BSSY B0, `(.L_x_189) ;  /* 0x000002f000007945 */ /* 0x000fe20003800000 */
[----:B------:R-:W-:Y:S01]  /*b480*/  UIMAD UR29, UR29, UR4, URZ ;  /* 0x000000041d1d72a4 */ /* 0x000fe2000f8e023f */
[----:B------:R1:W-:Y:S03]  /*b490*/  @P1 STS [R217+0x2004], RZ ;  /* 0x002004ffd9001388 */ /* 0x0003e60000000800 */
[----:B------:R-:W-:Y:S01]  /*b4a0*/  UIMAD UR5, UR31, UR5, UR29 ;  /* 0x000000051f0572a4 */ /* 0x000fe2000f8e021d */
[----:B------:R-:W-:Y:S01]  /*b4b0*/  IMAD.U32 R4, RZ, RZ, UR34 ;  /* 0x00000022ff047e24 */ /* 0x000fe2000f8e00ff */
[----:B------:R1:W-:Y:S01]  /*b4c0*/  @P1 STS.64 [R217+0x2008], RZ ;  /* 0x002008ffd9001388 */ /* 0x0003e20000000a00 */
[----:B------:R-:W-:Y:S01]  /*b4d0*/  IMAD.U32 R5, RZ, RZ, UR34 ;  /* 0x00000022ff057e24 */ /* 0x000fe2000f8e00ff */
[----:B------:R-:W-:-:S06]  /*b4e0*/  UIADD3 UR5, UR35, UR5, URZ ;  /* 0x0000000523057290 */ /* 0x000fcc000fffe03f */
[----:B------:R-:W-:Y:S01]  /*b4f0*/  IMAD.U32 R2, RZ, RZ, UR5 ;  /* 0x00000005ff027e24 */ /* 0x000fe2000f8e00ff */
[----:B--2---:R-:W-:-:S04]  /*b500*/  LEA R4, P3, R4, R44, 0x7 ;  /* 0x0000002c04047211 */ /* 0x004fc800078638ff */
[C---:B------:R-:W-:Y:S02]  /*b510*/  @!P1 IADD3 R0, P2, R4.reuse, UR20, RZ ;  /* 0x0000001404009c10 */ /* 0x040fe4000ff5e0ff */
[----:B---3--:R-:W-:Y:S02]  /*b520*/  LEA.HI.X R5, R5, R47, R2, 0x7, P3 ;  /* 0x0000002f05057211 */ /* 0x008fe400018f3c02 */
[----:B------:R-:W-:Y:S02]  /*b530*/  @!P1 LEA R2, P3, R13, R4, 0x6 ;  /* 0x000000040d029211 */ /* 0x000fe400078630ff */
[----:B------:R-:W-:Y:S02]  /*b540*/  @!P1 LEA R10, P5, R4, c[0x0][0x168], 0x1 ;  /* 0x00005a00040a9a11 */ /* 0x000fe400078a08ff */
        /* <DEDUP_REMOVED lines=33> */
.L_x_190:
[----:B------:R-:W-:Y:S05]  /*b760*/  BSYNC B0 ;  /* 0x0000000000007941 */ /* 0x000fea0003800000 */
.L_x_189:
[----:B------:R-:W0:Y:S02]  /*b770*/  LDGDEPBAR ;  /* 0x00000000000079af */ /* 0x000e240000000000 */
.L_x_188:
[----:B-1----:R-:W2:Y:S04]  /*b780*/  LDL.LU R6, [R1+0x18] ;  /* 0x0000180001067983 */ /* 0x002ea80000300800 */
[----:B------:R-:W3:Y:S04]  /*b790*/  LDL.LU R7, [R1+0x24] ;  /* 0x0000240001077983 */ /* 0x000ee80000300800 */
[----:B------:R-:W4:Y:S04]  /*b7a0*/  LDL R5, [R1+0x60] ;  /* 0x0000600001057983 */ /* 0x000f280000100800 */
[----:B------:R-:W2:Y:S04]  /*b7b0*/  LDL R22, [R1+0x8] ;  /* 0x0000080001167983 */ /* 0x000ea80000100800 */
[----:B------:R-:W3:Y:S04]  /*b7c0*/  LDL R8, [R1+0x50] ;  /* 0x0000500001087983 */ /* 0x000ee80000100800 */
[----:B------:R1:W-:Y:S04]  /*b7d0*/  STL [R1+0x94], R217 ;  /* 0x000094d901007387 */ /* 0x0003e80000100800 */
[----:B------:R-:W-:Y:S04]  /*b7e0*/  STL [R1+0x90], R216 ;  /* 0x000090d801007387 */ /* 0x000fe80000100800 */
        /* <DEDUP_REMOVED lines=10> */
[----:B------:R-:W3:Y:S04]  /*b890*/  LDL R23, [R1] ;  /* 0x0000000001177983 */ /* 0x000ee80000100800 */
[----:B-1----:R-:W3:Y:S01]  /*b8a0*/  LDL.LU R217, [R1+0x4] ;  /* 0x0000040001d97983 */ /* 0x002ee20000300800 */
[----:B------:R-:W-:Y:S01]  /*b8b0*/  FMNMX.FTZ R0, R136, R53, !PT ;  /* 0x0000003588007209 */ /* 0x000fe20007810000 */
[----:B------:R-:W-:Y:S01]  /*b8c0*/  USHF.L.U32 UR4, UR28, 0x2, URZ ;  /* 0x000000021c047899 */ /* 0x000fe2000800063f */
[----:B------:R-:W1:Y:S01]  /*b8d0*/  LDC.U8 R88, c[0x0][0x2d8] ;  /* 0x0000b600ff587b82 */ /* 0x000e620000000000 */
[----:B------:R-:W-:Y:S01]  /*b8e0*/  IMAD.MOV.U32 R57, RZ, RZ, R129 ;  /* 0x000000ffff397224 */ /* 0x000fe200078e0081 */
[----:B------:R-:W-:Y:S01]  /*b8f0*/  FMNMX.FTZ R0, R52, R0, !PT ;  /* 0x0000000034007209 */ /* 0x000fe20007810000 */
[----:B------:R-:W-:Y:S01]  /*b900*/  IMAD.MOV.U32 R58, RZ, RZ, R111 ;  /* 0x000000ffff3a7224 */ /* 0x000fe200078e006f */
[----:B------:R-:W-:Y:S02]  /*b910*/  LDSM.16.MT88.4 R32, [R205+0x4000] ;  /* 0x00400000cd20783b */ /* 0x000fe40000004200 */
[----:B------:R-:W-:-:S04]  /*b920*/  FMNMX.FTZ R0, R51, R0, !PT ;  /* 0x0000000033007209 */ /* 0x000fc80007810000 */
[----:B------:R-:W-:-:S04]  /*b930*/  FMNMX.FTZ R0, R50, R0, !PT ;  /* 0x0000000032007209 */ /* 0x000fc80007810000 */
        /* <DEDUP_REMOVED lines=47> */
[----:B------:R-:W-:Y:S01]  /*bc30*/  FMNMX.FTZ R0, R235, R0, !PT ;  /* 0x00000000eb007209 */ /* 0x000fe20007810000 */
[----:B------:R-:W-:Y:S01]  /*bc40*/  IMAD.U32 R2, RZ, RZ, UR33 ;  /* 0x00000021ff027e24 */ /* 0x000fe2000f8e00ff */
[----:B------:R-:W-:Y:S02]  /*bc50*/  FMNMX.FTZ R4, R82, R4, !PT ;  /* 0x0000000452047209 */ /* 0x000fe40007810000 */
[----:B------:R-:W-:-:S02]  /*bc60*/  FMNMX.FTZ R0, R233, R0, !PT ;  /* 0x00000000e9007209 */ /* 0x000fc40007810000 */
[----:B------:R-:W-:Y:S01]  /*bc70*/  FMNMX.FTZ R4, R84, R4, !PT ;  /* 0x0000000454047209 */ /* 0x000fe20007810000 */
[----:B----4-:R-:W-:-:S05]  /*bc80*/  IMAD.WIDE.U32 R86, R5, -0x326172a9, RZ ;  /* 0xcd9e8d5705567825 */ /* 0x010fca00078e00ff */
[----:B--2---:R-:W-:Y:S01]  /*bc90*/  LOP3.LUT R5, R87, R22, RZ, 0x3c, !PT ;  /* 0x0000001657057212 */ /* 0x004fe200078e3cff */
[----:B---3--:R-:W-:-:S04]  /*bca0*/  IMAD.WIDE.U32 R74, R8, -0x2daee0ad, RZ ;  /* 0xd2511f53084a7825 */ /* 0x008fc800078e00ff */
[----:B------:R-:W-:-:S04]  /*bcb0*/  IMAD.WIDE.U32 R72, R5, -0x2daee0ad, RZ ;  /* 0xd2511f5305487825 */ /* 0x000fc800078e00ff */
[----:B------:R-:W-:Y:S01]  /*bcc0*/  IMAD.MOV.U32 R21, RZ, RZ, R6 ;  /* 0x000000ffff157224 */ /* 0x000fe200078e0006 */
[----:B------:R-:W-:Y:S02]  /*bcd0*/  LOP3.LUT R6, R75, UR4, R2, 0x96, !PT ;  /* 0x000000044b067c12 */ /* 0x000fe4000f8e9602 */
[----:B------:R-:W-:Y:S02]  /*bce0*/  FMNMX.FTZ R2, R201, R0, !PT ;  /* 0x00000000c9027209 */ /* 0x000fe40007810000 */
[----:B------:R-:W-:Y:S02]  /*bcf0*/  LOP3.LUT R5, R73, UR14, R74, 0x96, !PT ;  /* 0x0000000e49057c12 */ /* 0x000fe4000f8e964a */
[----:B------:R-:W-:Y:S02]  /*bd00*/  FMNMX.FTZ R0, R81, R4, !PT ;  /* 0x0000000451007209 */ /* 0x000fe40007810000 */
[----:B------:R-:W-:Y:S01]  /*bd10*/  FMNMX.FTZ R2, R199, R2, !PT ;  /* 0x00000002c7027209 */ /* 0x000fe20007810000 */
[----:B------:R-:W-:-:S02]  /*bd20*/  IMAD.WIDE.U32 R14, R6, -0x326172a9, RZ ;  /* 0xcd9e8d57060e7825 */ /* 0x000fc400078e00ff */
[----:B------:R-:W2:Y:S01]  /*bd30*/  SHFL.BFLY PT, R9, R0, 0x2, 0x1f ;  /* 0x0c401f0000097f89 */ /* 0x000ea200000e0000 */
[----:B------:R-:W-:Y:S01]  /*bd40*/  FMNMX.FTZ R2, R198, R2, !PT ;  /* 0x00000002c6027209 */ /* 0x000fe20007810000 */
[----:B------:R-:W-:Y:S01]  /*bd50*/  IMAD.WIDE.U32 R38, R5, -0x326172a9, RZ ;  /* 0xcd9e8d5705267825 */ /* 0x000fe200078e00ff */
[----:B------:R-:W-:Y:S02]  /*bd60*/  LOP3.LUT R4, R15, UR15, R86, 0x96, !PT ;  /* 0x0000000f0f047c12 */ /* 0x000fe4000f8e9656 */
[----:B------:R-:W-:Y:S02]  /*bd70*/  FMNMX.FTZ R2, R195, R2, !PT ;  /* 0x00000002c3027209 */ /* 0x000fe40007810000 */
[----:B------:R-:W-:Y:S01]  /*bd80*/  LOP3.LUT R6, R39, UR13, R14, 0x96, !PT ;  /* 0x0000000d27067c12 */ /* 0x000fe2000f8e960e */
[----:B------:R-:W-:Y:S01]  /*bd90*/  IMAD.MOV.U32 R20, RZ, RZ, R7 ;  /* 0x000000ffff147224 */ /* 0x000fe200078e0007 */
[----:B------:R-:W-:Y:S01]  /*bda0*/  FMNMX.FTZ R2, R194, R2, !PT ;  /* 0x00000002c2027209 */ /* 0x000fe20007810000 */
[----:B------:R-:W-:-:S04]  /*bdb0*/  IMAD.WIDE.U32 R4, R4, -0x2daee0ad, RZ ;  /* 0xd2511f5304047825 */ /* 0x000fc800078e00ff */
[----:B------:R-:W-:Y:S01]  /*bdc0*/  IMAD.WIDE.U32 R6, R6, -0x2daee0ad, RZ ;  /* 0xd2511f5306067825 */ /* 0x000fe200078e00ff */
[----:B------:R-:W-:-:S04]  /*bdd0*/  FMNMX.FTZ R8, R179, R2, !PT ;  /* 0x00000002b3087209 */ /* 0x000fc80007810000 */
[----:B------:R-:W-:Y:S02]  /*bde0*/  LOP3.LUT R2, R7, UR10, R4, 0x96, !PT ;  /* 0x0000000a07027c12 */ /* 0x000fe4000f8e9604 */
[----:B------:R-:W-:-:S03]  /*bdf0*/  FMNMX.FTZ R7, R178, R8, !PT ;  /* 0x00000008b2077209 */ /* 0x000fc60007810000 */
[----:B------:R-:W-:Y:S01]  /*be00*/  IMAD.WIDE.U32 R30, R2, -0x326172a9, RZ ;  /* 0xcd9e8d57021e7825 */ /* 0x000fe200078e00ff */
[----:B------:R-:W-:Y:S02]  /*be10*/  FMNMX.FTZ R2, R177, R7, !PT ;  /* 0x00000007b1027209 */ /* 0x000fe40007810000 */
[----:B------:R-:W-:Y:S02]  /*be20*/  LOP3.LUT R5, R5, UR12, R72, 0x96, !PT ;  /* 0x0000000c05057c12 */ /* 0x000fe4000f8e9648 */
[----:B--2---:R-:W-:Y:S01]  /*be30*/  FMNMX.FTZ R7, R0, R9, !PT ;  /* 0x0000000900077209 */ /* 0x004fe20007810000 */
[----:B------:R-:W2:Y:S02]  /*be40*/  SHFL.BFLY PT, R10, R2, 0x2, 0x1f ;  /* 0x0c401f00020a7f89 */ /* 0x000ea400000e0000 */
[----:B------:R-:W-:Y:S02]  /*be50*/  IMAD.WIDE.U32 R4, R5, -0x326172a9, RZ ;  /* 0xcd9e8d5705047825 */ /* 0x000fe400078e00ff */
[----:B------:R-:W3:Y:S03]  /*be60*/  SHFL.BFLY PT, R12, R7, 0x1, 0x1f ;  /* 0x0c201f00070c7f89 */ /* 0x000ee600000e0000 */
[----:B------:R-:W-:-:S02]  /*be70*/  LOP3.LUT R5, R5, UR11, R38, 0x96, !PT ;  /* 0x0000000b05057c12 */ /* 0x000fc4000f8e9626 */
[----:B------:R-:W-:-:S03]  /*be80*/  LOP3.LUT R0, R31, UR9, R4, 0x96, !PT ;  /* 0x000000091f007c12 */ /* 0x000fc6000f8e9604 */
[----:B------:R-:W-:-:S04]  /*be90*/  IMAD.WIDE.U32 R4, R5, -0x2daee0ad, RZ ;  /* 0xd2511f5305047825 */ /* 0x000fc800078e00ff */
[----:B------:R-:W-:Y:S01]  /*bea0*/  IMAD.WIDE.U32 R40, R0, -0x2daee0ad, RZ ;  /* 0xd2511f5300287825 */ /* 0x000fe200078e00ff */
[----:B------:R-:W-:Y:S02]  /*beb0*/  LOP3.LUT R0, R5, UR8, R6, 0x96, !PT ;  /* 0x0000000805007c12 */ /* 0x000fe4000f8e9606 */
[----:B------:R-:W-:Y:S02]  /*bec0*/  FMNMX.FTZ R6, R138, R188, !PT ;  /* 0x000000bc8a067209 */ /* 0x000fe40007810000 */
[----:B------:R-:W-:Y:S02]  /*bed0*/  LOP3.LUT R4, R41, UR6, R4, 0x96, !PT ;  /* 0x0000000629047c12 */ /* 0x000fe4000f8e9604 */
[----:B------:R-:W-:Y:S01]  /*bee0*/  FMNMX.FTZ R6, R189, R6, !PT ;  /* 0x00000006bd067209 */ /* 0x000fe20007810000 */
[----:B------:R-:W-:Y:S01]  /*bef0*/  IMAD.WIDE.U32 R26, R0, -0x326172a9, RZ ;  /* 0xcd9e8d57001a7825 */ /* 0x000fe200078e00ff */
[----:B--2---:R-:W-:-:S03]  /*bf00*/  FMNMX.FTZ R2, R2, R10, !PT ;  /* 0x0000000a02027209 */ /* 0x004fc60007810000 */
[----:B------:R-:W-:Y:S01]  /*bf10*/  IMAD.WIDE.U32 R4, R4, -0x326172a9, RZ ;  /* 0xcd9e8d5704047825 */ /* 0x000fe200078e00ff */
[----:B------:R-:W-:Y:S02]  /*bf20*/  FMNMX.FTZ R6, R65, R6, !PT ;  /* 0x0000000641067209 */ /* 0x000fe40007810000 */
[----:B---3--:R-:W-:Y:S02]  /*bf30*/  FMNMX.FTZ R87, R7, R12, !PT ;  /* 0x0000000c07577209 */ /* 0x008fe40007810000 */
[----:B------:R-:W-:Y:S01]  /*bf40*/  LOP3.LUT R0, R5, UR17, R26, 0x96, !PT ;  /* 0x0000001105007c12 */ /* 0x000fe2000f8e961a */
[----:B------:R-:W2:Y:S01]  /*bf50*/  SHFL.BFLY PT, R12, R2, 0x1, 0x1f ;  /* 0x0c201f00020c7f89 */ /* 0x000ea200000e0000 */
[----:B------:R-:W-:Y:S02]  /*bf60*/  LOP3.LUT R8, R4, 0xffff, RZ, 0xc0, !PT ;  /* 0x0000ffff04087812 */ /* 0x000fe400078ec0ff */
[----:B------:R-:W-:Y:S02]  /*bf70*/  FMNMX.FTZ R5, R68, R6, !PT ;  /* 0x0000000644057209 */ /* 0x000fe40007810000 */
[----:B------:R-:W-:-:S02]  /*bf80*/  FMNMX.FTZ R6, R137, R190, !PT ;  /* 0x000000be89067209 */ /* 0x000fc40007810000 */
[----:B------:R-:W-:Y:S02]  /*bf90*/  FMNMX.FTZ R5, R184, R5, !PT ;  /* 0x00000005b8057209 */ /* 0x000fe40007810000 */
[----:B------:R-:W-:Y:S02]  /*bfa0*/  LOP3.LUT R9, R4, 0xff, RZ, 0xc0, !PT ;  /* 0x000000ff04097812 */ /* 0x000fe400078ec0ff */
[--C-:B------:R-:W-:Y:S02]  /*bfb0*/  SHF.R.U32.HI R11, RZ, 0x10, R4.reuse ;  /* 0x00000010ff0b7819 */ /* 0x100fe40000011604 */
[----:B------:R-:W-:Y:S02]  /*bfc0*/  SHF.R.U32.HI R13, RZ, 0x18, R4 ;  /* 0x00000018ff0d7819 */ /* 0x000fe40000011604 */
[----:B------:R-:W-:Y:S02]  /*bfd0*/  SHF.R.U32.HI R4, RZ, 0x8, R8 ;  /* 0x00000008ff047819 */ /* 0x000fe40000011608 */
[----:B------:R-:W-:Y:S01]  /*bfe0*/  FMNMX.FTZ R5, R185, R5, !PT ;  /* 0x00000005b9057209 */ /* 0x000fe20007810000 */
[----:B------:R-:W-:Y:S01]  /*bff0*/  FMUL.FTZ R28, R87, c[0x0][0x23c] ;  /* 0x00008f00571c7a20 */ /* 0x000fe20000410000 */
[----:B------:R-:W-:-:S02]  /*c000*/  FMNMX.FTZ R6, R191, R6, !PT ;  /* 0x00000006bf067209 */ /* 0x000fc40007810000 */
[----:B------:R-:W-:Y:S02]  /*c010*/  FSETP.NEU.FTZ.AND P2, PT, R87, -INF , PT ;  /* 0xff8000005700780b */ /* 0x000fe40003f5d000 */
[----:B------:R-:W-:Y:S02]  /*c020*/  PRMT R16, R9, 0x5410, R4 ;  /* 0x0000541009107816 */ /* 0x000fe40000000004 */
[----:B------:R-:W-:Y:S02]  /*c030*/  FMNMX.FTZ R7, R105, R5, !PT ;  /* 0x0000000569077209 */ /* 0x000fe40007810000 */
[----:B------:R-:W-:Y:S02]  /*c040*/  LOP3.LUT R4, R0, 0xffff, RZ, 0xc0, !PT ;  /* 0x0000ffff00047812 */ /* 0x000fe400078ec0ff */
[----:B------:R-:W-:Y:S02]  /*c050*/  FMNMX.FTZ R9, R69, R6, !PT ;  /* 0x0000000645097209 */ /* 0x000fe40007810000 */
[----:B------:R-:W-:-:S02]  /*c060*/  FSEL R28, R28, RZ, P2 ;  /* 0x000000ff1c1c7208 */ /* 0x000fc40001000000 */
[----:B------:R-:W-:Y:S02]  /*c070*/  LOP3.LUT R5, R11, 0xff, RZ, 0xc0, !PT ;  /* 0x000000ff0b057812 */ /* 0x000fe400078ec0ff */
[----:B------:R-:W-:Y:S02]  /*c080*/  FMNMX.FTZ R7, R106, R7, !PT ;  /* 0x000000076a077209 */ /* 0x000fe40007810000 */
[----:B------:R-:W-:Y:S02]  /*c090*/  SHF.R.U32.HI R8, RZ, 0x8, R4 ;  /* 0x00000008ff087819 */ /* 0x000fe40000011604 */
[----:B------:R-:W-:Y:S01]  /*c0a0*/  FMNMX.FTZ R4, R104, R9, !PT ;  /* 0x0000000968047209 */ /* 0x000fe20007810000 */
[----:B------:R-:W-:Y:S01]  /*c0b0*/  FFMA.FTZ R6, R53, c[0x0][0x23c], -R28 ;  /* 0x00008f0035067a23 */ /* 0x000fe2000001081c */
[----:B------:R-:W-:Y:S02]  /*c0c0*/  PRMT R11, R5, 0x5410, R13 ;  /* 0x00005410050b7816 */ /* 0x000fe4000000000d */
[----:B------:R-:W-:-:S02]  /*c0d0*/  FMNMX.FTZ R5, R180, R7, !PT ;  /* 0x00000007b4057209 */ /* 0x000fc40007810000 */
[----:B------:R-:W-:Y:S01]  /*c0e0*/  FMNMX.FTZ R4, R186, R4, !PT ;  /* 0x00000004ba047209 */ /* 0x000fe20007810000 */
[----:B------:R3:W-:Y:S01]  /*c0f0*/  MUFU.EX2 R210, R6 ;  /* 0x0000000600d27308 */ /* 0x0007e20000000800 */
[----:B------:R-:W-:Y:S02]  /*c100*/  FMNMX.FTZ R5, R181, R5, !PT ;  /* 0x00000005b5057209 */ /* 0x000fe40007810000 */
[----:B--2---:R-:W-:Y:S01]  /*c110*/  FMNMX.FTZ R85, R2, R12, !PT ;  /* 0x0000000c02557209 */ /* 0x004fe20007810000 */
[--C-:B------:R-:W-:Y:S01]  /*c120*/  FFMA.FTZ R2, R51, c[0x0][0x23c], -R28.reuse ;  /* 0x00008f0033027a23 */ /* 0x100fe2000001081c */
[----:B------:R-:W-:Y:S02]  /*c130*/  FMNMX.FTZ R4, R187, R4, !PT ;  /* 0x00000004bb047209 */ /* 0x000fe40007810000 */
[----:B------:R-:W-:Y:S01]  /*c140*/  FMNMX.FTZ R5, R100, R5, !PT ;  /* 0x0000000564057209 */ /* 0x000fe20007810000 */
[----:B------:R2:W-:Y:S01]  /*c150*/  MUFU.EX2 R121, R2 ;  /* 0x0000000200797308 */ /* 0x0005e20000000800 */
[C---:B------:R-:W-:Y:S01]  /*c160*/  FMUL.FTZ R29, R85.reuse, c[0x0][0x23c] ;  /* 0x00008f00551d7a20 */ /* 0x040fe20000410000 */
[----:B------:R-:W-:Y:S01]  /*c170*/  FSETP.NEU.FTZ.AND P1, PT, R85, -INF , PT ;  /* 0xff8000005500780b */ /* 0x000fe20003f3d000 */
[----:B---3--:R-:W-:Y:S01]  /*c180*/  FFMA.FTZ R6, R52, c[0x0][0x23c], -R28 ;  /* 0x00008f0034067a23 */ /* 0x008fe2000001081c */
[----:B------:R-:W-:-:S04]  /*c190*/  FMNMX.FTZ R5, R101, R5, !PT ;  /* 0x0000000565057209 */ /* 0x000fc80007810000 */
[----:B------:R3:W-:Y:S01]  /*c1a0*/  MUFU.EX2 R208, R6 ;  /* 0x0000000600d07308 */ /* 0x0007e20000000800 */
[----:B------:R-:W-:Y:S02]  /*c1b0*/  LOP3.LUT R10, R0, 0xff, RZ, 0xc0, !PT ;  /* 0x000000ff000a7812 */ /* 0x000fe400078ec0ff */
[--C-:B--2---:R-:W-:Y:S02]  /*c1c0*/  SHF.R.U32.HI R2, RZ, 0x10, R0.reuse ;  /* 0x00000010ff027819 */ /* 0x104fe40000011600 */
[----:B------:R-:W-:Y:S02]  /*c1d0*/  SHF.R.U32.HI R7, RZ, 0x18, R0 ;  /* 0x00000018ff077819 */ /* 0x000fe40000011600 */
[----:B------:R-:W-:Y:S02]  /*c1e0*/  LOP3.LUT R0, R2, 0xff, RZ, 0xc0, !PT ;  /* 0x000000ff02007812 */ /* 0x000fe400078ec0ff */
[----:B------:R-:W-:Y:S02]  /*c1f0*/  FSEL R29, R29, RZ, P1 ;  /* 0x000000ff1d1d7208 */ /* 0x000fe40000800000 */
[----:B---3--:R-:W-:Y:S01]  /*c200*/  FMNMX.FTZ R6, R107, R4, !PT ;  /* 0x000000046b067209 */ /* 0x008fe20007810000 */
[----:B------:R-:W-:-:S03]  /*c210*/  FFMA.FTZ R4, R50, c[0x0][0x23c], -R28 ;  /* 0x00008f0032047a23 */ /* 0x000fc6000001081c */
[----:B------:R-:W-:Y:S01]  /*c220*/  FMNMX.FTZ R2, R108, R6, !PT ;  /* 0x000000066c027209 */ /* 0x000fe20007810000 */
[----:B------:R2:W3:Y:S01]  /*c230*/  MUFU.EX2 R129, R4 ;  /* 0x0000000400817308 */ /* 0x0004e20000000800 */
[----:B------:R-:W-:Y:S02]  /*c240*/  PRMT R10, R10, 0x5410, R8 ;  /* 0x000054100a0a7816 */ /* 0x000fe40000000008 */
[----:B------:R-:W-:Y:S02]  /*c250*/  FMNMX.FTZ R2, R182, R2, !PT ;  /* 0x00000002b6027209 */ /* 0x000fe40007810000 */
[----:B------:R-:W-:Y:S01]  /*c260*/  PRMT R8, R0, 0x5410, R7 ;  /* 0x0000541000087816 */ /* 0x000fe20000000007 */
[--C-:B------:R-:W-:Y:S01]  /*c270*/  FFMA.FTZ R0, R49, c[0x0][0x23c], -R29.reuse ;  /* 0x00008f0031007a23 */ /* 0x100fe2000001081d */
[----:B------:R-:W-:Y:S02]  /*c280*/  FMNMX.FTZ R2, R183, R2, !PT ;  /* 0x00000002b7027209 */ /* 0x000fe40007810000 */
[----:B--2---:R-:W-:Y:S01]  /*c290*/  FMNMX.FTZ R4, R133, R5, !PT ;  /* 0x0000000585047209 */ /* 0x004fe20007810000 */
[----:B------:R-:W-:-:S03]  /*c2a0*/  FFMA.FTZ R5, R54, c[0x0][0x23c], -R29 ;  /* 0x00008f0036057a23 */ /* 0x000fc6000001081d */
[----:B------:R-:W-:Y:S01]  /*c2b0*/  FMNMX.FTZ R4, R132, R4, !PT ;  /* 0x0000000484047209 */ /* 0x000fe20007810000 */
[----:B------:R2:W-:Y:S03]  /*c2c0*/  MUFU.EX2 R67, R5 ;  /* 0x0000000500437308 */ /* 0x0005e60000000800 */
[----:B------:R-:W-:Y:S02]  /*c2d0*/  FMNMX.FTZ R4, R96, R4, !PT ;  /* 0x0000000460047209 */ /* 0x000fe40007810000 */
[----:B------:R-:W-:-:S03]  /*c2e0*/  FMNMX.FTZ R2, R102, R2, !PT ;  /* 0x0000000266027209 */ /* 0x000fc60007810000 */
[----:B------:R4:W3:Y:S01]  /*c2f0*/  MUFU.EX2 R111, R0 ;  /* 0x00000000006f7308 */ /* 0x0008e20000000800 */
[----:B------:R-:W-:Y:S02]  /*c300*/  FSEL R6, R87, RZ, P2 ;  /* 0x000000ff57067208 */ /* 0x000fe40001000000 */
[----:B--2---:R-:W-:Y:S02]  /*c310*/  FSEL R5, R85, RZ, P1 ;  /* 0x000000ff55057208 */ /* 0x004fe40000800000 */
[----:B-1----:R-:W-:-:S03]  /*c320*/  PRMT R88, R88, 0x7054, R88 ;  /* 0x0000705458587816 */ /* 0x002fc60000000058 */
[----:B------:R-:W-:Y:S01]  /*c330*/  FADD.FTZ R5, R3, -R5 ;  /* 0x8000000503057221 */ /* 0x000fe20000010000 */
[----:B----4-:R-:W-:Y:S01]  /*c340*/  FMNMX.FTZ R0, R97, R4, !PT ;  /* 0x0000000461007209 */ /* 0x010fe20007810000 */
[--C-:B------:R-:W-:Y:S01]  /*c350*/  FFMA.FTZ R3, R55, c[0x0][0x23c], -R29.reuse ;  /* 0x00008f0037037a23 */ /* 0x100fe2000001081d */
[----:B------:R-:W-:Y:S02]  /*c360*/  FMNMX.FTZ R4, R103, R2, !PT ;  /* 0x0000000267047209 */ /* 0x000fe40007810000 */
[----:B------:R-:W-:Y:S01]  /*c370*/  FMNMX.FTZ R2, R238, R0, !PT ;  /* 0x00000000ee027209 */ /* 0x000fe20007810000 */
[----:B------:R1:W-:Y:S01]  /*c380*/  MUFU.EX2 R123, R3 ;  /* 0x00000003007b7308 */ /* 0x0003e20000000800 */
[----:B------:R-:W-:Y:S01]  /*c390*/  FADD.FTZ R7, R136, -R6 ;  /* 0x8000000688077221 */ /* 0x000fe20000010000 */
[----:B------:R-:W-:Y:S01]  /*c3a0*/  HSET2.LE.AND R6, R16, R88, PT ;  /* 0x0000005810067233 */ /* 0x000fe20003803000 */
[----:B---3--:R-:W-:Y:S01]  /*c3b0*/  F2FP.BF16.PACK_AB R0, R129, R121 ;  /* 0x000000798100723e */ /* 0x008fe200000010ff */
[----:B------:R-:W-:Y:S01]  /*c3c0*/  IMAD.MOV.U32 R112, RZ, RZ, R128 ;  /* 0x000000ffff707224 */ /* 0x000fe200078e0080 */
[----:B------:R-:W2:Y:S02]  /*c3d0*/  LDSM.16.MT88.4 R16, [R206+0x4000] ;  /* 0x00400000ce10783b */ /* 0x000ea40000004200 */
[----:B------:R-:W-:Y:S01]  /*c3e0*/  LOP3.LUT R6, R6, R0, RZ, 0xc0, !PT ;  /* 0x0000000006067212 */ /* 0x000fe200078ec0ff */
[----:B------:R-:W-:Y:S01]  /*c3f0*/  FFMA.FTZ R0, R64, c[0x0][0x23c], -R29 ;  /* 0x00008f0040007a23 */ /* 0x000fe2000001081d */
[----:B-1----:R-:W-:-:S02]  /*c400*/  FMNMX.FTZ R3, R240, R2, !PT ;  /* 0x00000002f0037209 */ /* 0x002fc40007810000 */
[----:B------:R-:W-:Y:S02]  /*c410*/  FMNMX.FTZ R2, R134, R4, !PT ;  /* 0x0000000486027209 */ /* 0x000fe40007810000 */
[----:B------:R-:W-:Y:S02]  /*c420*/  FMNMX.FTZ R3, R218, R3, !PT ;  /* 0x00000003da037209 */ /* 0x000fe40007810000 */
[----:B------:R-:W-:Y:S02]  /*c430*/  FMNMX.FTZ R2, R135, R2, !PT ;  /* 0x0000000287027209 */ /* 0x000fe40007810000 */
[----:B------:R-:W-:Y:S01]  /*c440*/  FMNMX.FTZ R4, R219, R3, !PT ;  /* 0x00000003db047209 */ /* 0x000fe20007810000 */
[----:B------:R1:W3:Y:S01]  /*c450*/  MUFU.EX2 R207, R0 ;  /* 0x0000000000cf7308 */ /* 0x0002e20000000800 */
[----:B------:R-:W-:Y:S01]  /*c460*/  FMNMX.FTZ R3, R98, R2, !PT ;  /* 0x0000000262037209 */ /* 0x000fe20007810000 */
[----:B------:R-:W-:Y:S01]  /*c470*/  FMUL.FTZ R7, R7, c[0x0][0x23c] ;  /* 0x00008f0007077a20 */ /* 0x000fe20000410000 */
[----:B------:R-:W-:-:S02]  /*c480*/  FMNMX.FTZ R4, R244, R4, !PT ;  /* 0x00000004f4047209 */ /* 0x000fc40007810000 */
[----:B------:R-:W-:Y:S02]  /*c490*/  F2FP.BF16.PACK_AB R2, R111, R67 ;  /* 0x000000436f02723e */ /* 0x000fe400000010ff */
[----:B------:R-:W-:Y:S01]  /*c4a0*/  FMNMX.FTZ R3, R99, R3, !PT ;  /* 0x0000000363037209 */ /* 0x000fe20007810000 */
[----:B------:R4:W2:Y:S01]  /*c4b0*/  MUFU.EX2 R176, R7 ;  /* 0x0000000700b07308 */ /* 0x0008a20000000800 */
[----:B------:R-:W-:Y:S01]  /*c4c0*/  FMNMX.FTZ R4, R246, R4, !PT ;  /* 0x00000004f6047209 */ /* 0x000fe20007810000 */
[----:B-1----:R-:W-:Y:S01]  /*c4d0*/  HSET2.LE.AND R0, R11, R88, PT ;  /* 0x000000580b007233 */ /* 0x002fe20003803000 */
[----:B------:R-:W-:-:S04]  /*c4e0*/  IMAD.MOV.U32 R56, RZ, RZ, R94 ;  /* 0x000000ffff387224 */ /* 0x000fc800078e005e */
[----:B----4-:R-:W-:Y:S02]  /*c4f0*/  LOP3.LUT R7, R0, R2, RZ, 0xc0, !PT ;  /* 0x0000000200077212 */ /* 0x010fe400078ec0ff */
[----:B------:R-:W-:Y:S01]  /*c500*/  FMNMX.FTZ R0, R112, R3, !PT ;  /* 0x0000000370007209 */ /* 0x000fe20007810000 */
[----:B------:R-:W-:Y:S01]  /*c510*/  FMUL.FTZ R3, R5, c[0x0][0x23c] ;  /* 0x00008f0005037a20 */ /* 0x000fe20000410000 */
[----:B------:R-:W-:Y:S02]  /*c520*/  FMNMX.FTZ R2, R236, R4, !PT ;  /* 0x00000004ec027209 */ /* 0x000fe40007810000 */
[----:B------:R-:W-:Y:S01]  /*c530*/  FMNMX.FTZ R4, R57, R0, !PT ;  /* 0x0000000039047209 */ /* 0x000fe20007810000 */
[----:B------:R1:W4:Y:S01]  /*c540*/  MUFU.EX2 R136, R3 ;  /* 0x0000000300887308 */ /* 0x0003220000000800 */
[----:B------:R-:W-:Y:S01]  /*c550*/  FMNMX.FTZ R2, R237, R2, !PT ;  /* 0x00000002ed027209 */ /* 0x000fe20007810000 */
[----:B------:R-:W-:Y:S01]  /*c560*/  IMAD.MOV.U32 R66, RZ, RZ, R95 ;  /* 0x000000ffff427224 */ /* 0x000fe200078e005f */
[----:B------:R-:W-:-:S02]  /*c570*/  HSET2.LE.AND R0, R10, R88, PT ;  /* 0x000000580a007233 */ /* 0x000fc40003803000 */
[----:B-1----:R-:W-:Y:S01]  /*c580*/  HSET2.LE.AND R3, R8, R88, PT ;  /* 0x0000005808037233 */ /* 0x002fe20003803000 */
[----:B------:R-:W-:Y:S02]  /*c590*/  FMNMX.FTZ R8, R56, R4, !PT ;  /* 0x0000000438087209 */ /* 0x000fe40007810000 */
[----:B------:R-:W-:Y:S02]  /*c5a0*/  FMNMX.FTZ R4, R249, R2, !PT ;  /* 0x00000002f9047209 */ /* 0x000fe40007810000 */
[----:B------:R-:W-:Y:S02]  /*c5b0*/  F2FP.BF16.PACK_AB R2, R208, R210 ;  /* 0x000000d2d002723e */ /* 0x000fe400000010ff */
[----:B------:R-:W-:Y:S02]  /*c5c0*/  FMNMX.FTZ R8, R66, R8, !PT ;  /* 0x0000000842087209 */ /* 0x000fe40007810000 */
[----:B------:R-:W-:Y:S02]  /*c5d0*/  FMNMX.FTZ R9, R252, R4, !PT ;  /* 0x00000004fc097209 */ /* 0x000fe40007810000 */
[----:B------:R-:W-:-:S02]  /*c5e0*/  LOP3.LUT R4, R0, R2, RZ, 0xc0, !PT ;  /* 0x0000000200047212 */ /* 0x000fc400078ec0ff */
[----:B------:R-:W-:Y:S02]  /*c5f0*/  FMNMX.FTZ R0, R130, R8, !PT ;  /* 0x0000000882007209 */ /* 0x000fe40007810000 */
[----:B---3--:R-:W-:Y:S02]  /*c600*/  F2FP.BF16.PACK_AB R5, R207, R123 ;  /* 0x0000007bcf05723e */ /* 0x008fe400000010ff */
[----:B------:R-:W-:Y:S01]  /*c610*/  FMNMX.FTZ R0, R131, R0, !PT ;  /* 0x0000000083007209 */ /* 0x000fe20007810000 */
[-C--:B--2---:R-:W-:Y:S01]  /*c620*/  FMUL.FTZ R144, R144, R176.reuse ;  /* 0x000000b090907220 */ /* 0x084fe20000410000 */
[----:B------:R-:W-:Y:S01]  /*c630*/  LOP3.LUT R5, R3, R5, RZ, 0xc0, !PT ;  /* 0x0000000503057212 */ /* 0x000fe200078ec0ff */
[----:B------:R-:W-:Y:S01]  /*c640*/  FMUL.FTZ R145, R145, R176 ;  /* 0x000000b091917220 */ /* 0x000fe20000410000 */
[----:B------:R-:W-:Y:S01]  /*c650*/  FMNMX.FTZ R0, R58, R0, !PT ;  /* 0x000000003a007209 */ /* 0x000fe20007810000 */
[-C--:B----4-:R-:W-:Y:S02]  /*c660*/  FMUL.FTZ R146, R146, R136.reuse ;  /* 0x0000008892927220 */ /* 0x090fe40000410000 */
[----:B------:R-:W-:Y:S01]  /*c670*/  FMUL.FTZ R147, R147, R136 ;  /* 0x0000008893937220 */ /* 0x000fe20000410000 */
[----:B------:R-:W-:-:S02]  /*c680*/  FMNMX.FTZ R0, R122, R0, !PT ;  /* 0x000000007a007209 */ /* 0x000fc40007810000 */
[----:B------:R-:W-:Y:S02]  /*c690*/  FMNMX.FTZ R3, R83, R9, !PT ;  /* 0x0000000953037209 */ /* 0x000fe40007810000 */
[----:B------:R-:W-:Y:S02]  /*c6a0*/  FMNMX.FTZ R0, R217, R0, !PT ;  /* 0x00000000d9007209 */ /* 0x000fe40007810000 */
[----:B------:R-:W-:Y:S01]  /*c6b0*/  HMMA.16816.F32.BF16 R44, R4, R32, R144 ;  /* 0x00000020042c723c */ /* 0x000fe20000041890 */
[----:B------:R-:W-:-:S06]  /*c6c0*/  FMNMX.FTZ R3, R77, R3, !PT ;  /* 0x000000034d037209 */ /* 0x000fcc0007810000 */
[----:B------:R-:W-:-:S04]  /*c6d0*/  MOV R147, R110 ;  /* 0x0000006e00937202 */ /* 0x000fc80000000f00 */
[----:B------:R-:W-:Y:S02]  /*c6e0*/  FMNMX.FTZ R2, R147, R0, !PT ;  /* 0x0000000093027209 */ /* 0x000fe40007810000 */
[----:B------:R-:W-:Y:S02]  /*c6f0*/  FMNMX.FTZ R3, R239, R3, !PT ;  /* 0x00000003ef037209 */ /* 0x000fe40007810000 */
[----:B------:R-:W-:Y:S02]  /*c700*/  FMNMX.FTZ R2, R80, R2, !PT ;  /* 0x0000000250027209 */ /* 0x000fe40007810000 */
[----:B------:R-:W-:Y:S02]  /*c710*/  FMNMX.FTZ R3, R89, R3, !PT ;  /* 0x0000000359037209 */ /* 0x000fe40007810000 */
[----:B------:R-:W-:Y:S01]  /*c720*/  FMNMX.FTZ R2, R79, R2, !PT ;  /* 0x000000024f027209 */ /* 0x000fe20007810000 */
[----:B------:R-:W-:Y:S01]  /*c730*/  IMAD.WIDE.U32 R94, R23, -0x326172a9, RZ ;  /* 0xcd9e8d57175e7825 */ /* 0x000fe200078e00ff */
[----:B------:R-:W-:-:S02]  /*c740*/  FMNMX.FTZ R3, R78, R3, !PT ;  /* 0x000000034e037209 */ /* 0x000fc40007810000 */
[----:B------:R-:W-:Y:S01]  /*c750*/  FMNMX.FTZ R2, R120, R2, !PT ;  /* 0x0000000278027209 */ /* 0x000fe20007810000 */
[-C--:B------:R-:W-:Y:S02]  /*c760*/  FMUL.FTZ R148, R148, R176.reuse ;  /* 0x000000b094947220 */ /* 0x080fe40000410000 */
[----:B------:R-:W-:Y:S02]  /*c770*/  FMUL.FTZ R149, R149, R176 ;  /* 0x000000b095957220 */ /* 0x000fe40000410000 */
[-C--:B------:R-:W-:Y:S02]  /*c780*/  FMUL.FTZ R150, R150, R136.reuse ;  /* 0x0000008896967220 */ /* 0x080fe40000410000 */
[----:B------:R-:W-:Y:S02]  /*c790*/  FMUL.FTZ R151, R151, R136 ;  /* 0x0000008897977220 */ /* 0x000fe40000410000 */
[-C--:B------:R-:W-:Y:S02]  /*c7a0*/  FMUL.FTZ R160, R160, R176.reuse ;  /* 0x000000b0a0a07220 */ /* 0x080fe40000410000 */
[----:B------:R-:W-:-:S02]  /*c7b0*/  FMUL.FTZ R161, R161, R176 ;  /* 0x000000b0a1a17220 */ /* 0x000fc40000410000 */
[-C--:B------:R-:W-:Y:S02]  /*c7c0*/  FMUL.FTZ R162, R162, R136.reuse ;  /* 0x00000088a2a27220 */ /* 0x080fe40000410000 */
[----:B------:R-:W-:Y:S02]  /*c7d0*/  FMUL.FTZ R163, R163, R136 ;  /* 0x00000088a3a37220 */ /* 0x000fe40000410000 */
[-C--:B------:R-:W-:Y:S02]  /*c7e0*/  FMUL.FTZ R164, R164, R176.reuse ;  /* 0x000000b0a4a47220 */ /* 0x080fe40000410000 */
[----:B------:R-:W-:Y:S02]  /*c7f0*/  FMUL.FTZ R165, R165, R176 ;  /* 0x000000b0a5a57220 */ /* 0x000fe40000410000 */
[-C--:B------:R-:W-:Y:S02]  /*c800*/  FMUL.FTZ R166, R166, R136.reuse ;  /* 0x00000088a6a67220 */ /* 0x080fe40000410000 */
[----:B------:R-:W-:Y:S01]  /*c810*/  FMUL.FTZ R167, R167, R136 ;  /* 0x00000088a7a77220 */ /* 0x000fe20000410000 */
[----:B------:R-:W-:-:S02]  /*c820*/  FMNMX.FTZ R0, R76, R3, !PT ;  /* 0x000000034c007209 */ /* 0x000fc40007810000 */
[----:B------:R-:W-:Y:S02]  /*c830*/  FMNMX.FTZ R2, R109, R2, !PT ;  /* 0x000000026d027209 */ /* 0x000fe40007810000 */
[----:B------:R-:W-:Y:S01]  /*c840*/  LOP3.LUT R3, R95, R22, RZ, 0x3c, !PT ;  /* 0x000000165f037212 */ /* 0x000fe200078e3cff */
[----:B------:R-:W-:Y:S01]  /*c850*/  HMMA.16816.F32.BF16 R148, R4, R34, R148 ;  /* 0x000000220494723c */ /* 0x000fe20000041894 */
[----:B------:R-:W-:-:S03]  /*c860*/  FMNMX.FTZ R2, R92, R2, !PT ;  /* 0x000000025c027209 */ /* 0x000fc60007810000 */
[----:B------:R-:W-:-:S04]  /*c870*/  IMAD.WIDE.U32 R48, R3, -0x2daee0ad, RZ ;  /* 0xd2511f5303307825 */ /* 0x000fc800078e00ff */
[----:B------:R-:W-:Y:S01]  /*c880*/  HMMA.16816.F32.BF16 R60, R4, R16, R160 ;  /* 0x00000010043c723c */ /* 0x000fe200000418a0 */
[----:B------:R-:W-:-:S07]  /*c890*/  LOP3.LUT R3, R49, UR14, R74, 0x96, !PT ;  /* 0x0000000e31037c12 */ /* 0x000fce000f8e964a */
[----:B------:R-:W-:Y:S01]  /*c8a0*/  HMMA.16816.F32.BF16 R52, R4, R18, R164 ;  /* 0x000000120434723c */ /* 0x000fe200000418a4 */
[----:B------:R-:W1:Y:S06]  /*c8b0*/  SHFL.BFLY PT, R7, R0, 0x2, 0x1f ;  /* 0x0c401f0000077f89 */ /* 0x000e6c00000e0000 */
[----:B------:R-:W-:Y:S01]  /*c8c0*/  FMNMX.FTZ R6, R93, R2, !PT ;  /* 0x000000025d067209 */ /* 0x000fe20007810000 */
[----:B------:R-:W-:-:S04]  /*c8d0*/  IMAD.WIDE.U32 R36, R3, -0x326172a9, RZ ;  /* 0xcd9e8d5703247825 */ /* 0x000fc800078e00ff */
[----:B------:R-:W2:Y:S01]  /*c8e0*/  SHFL.BFLY PT, R8, R6, 0x2, 0x1f ;  /* 0x0c401f0006087f89 */ /* 0x000ea200000e0000 */
[----:B------:R-:W-:Y:S02]  /*c8f0*/  LOP3.LUT R2, R15, UR15, R94, 0x96, !PT ;  /* 0x0000000f0f027c12 */ /* 0x000fe4000f8e965e */
[----:B------:R-:W-:-:S03]  /*c900*/  LOP3.LUT R4, R37, UR13, R14, 0x96, !PT ;  /* 0x0000000d25047c12 */ /* 0x000fc6000f8e960e */
[----:B------:R-:W-:-:S04]  /*c910*/  IMAD.WIDE.U32 R2, R2, -0x2daee0ad, RZ ;  /* 0xd2511f5302027825 */ /* 0x000fc800078e00ff */
[----:B------:R-:W-:Y:S01]  /*c920*/  IMAD.WIDE.U32 R4, R4, -0x2daee0ad, RZ ;  /* 0xd2511f5304047825 */ /* 0x000fe200078e00ff */
[----:B-1----:R-:W-:-:S04]  /*c930*/  FMNMX.FTZ R7, R0, R7, !PT ;  /* 0x0000000700077209 */ /* 0x002fc80007810000 */
[----:B------:R-:W-:Y:S02]  /*c940*/  LOP3.LUT R0, R5, UR10, R2, 0x96, !PT ;  /* 0x0000000a05007c12 */ /* 0x000fe4000f8e9602 */
[----:B------:R-:W-:Y:S01]  /*c950*/  LOP3.LUT R3, R3, UR12, R48, 0x96, !PT ;  /* 0x0000000c03037c12 */ /* 0x000fe2000f8e9630 */
[----:B------:R-:W1:Y:S02]  /*c960*/  SHFL.BFLY PT, R9, R7, 0x1, 0x1f ;  /* 0x0c201f0007097f89 */ /* 0x000e6400000e0000 */
[----:B------:R-:W-:Y:S01]  /*c970*/  IMAD.WIDE.U32 R24, R0, -0x326172a9, RZ ;  /* 0xcd9e8d5700187825 */ /* 0x000fe200078e00ff */
[----:B--2---:R-:W-:-:S03]  /*c980*/  FMNMX.FTZ R0, R6, R8, !PT ;  /* 0x0000000806007209 */ /* 0x004fc60007810000 */
[----:B------:R-:W-:Y:S02]  /*c990*/  IMAD.WIDE.U32 R2, R3, -0x326172a9, RZ ;  /* 0xcd9e8d5703027825 */ /* 0x000fe400078e00ff */
[----:B------:R-:W2:Y:S03]  /*c9a0*/  SHFL.BFLY PT, R8, R0, 0x1, 0x1f ;  /* 0x0c201f0000087f89 */ /* 0x000ea600000e0000 */
[----:B------:R-:W-:Y:S02]  /*c9b0*/  LOP3.LUT R3, R3, UR11, R36, 0x96, !PT ;  /* 0x0000000b03037c12 */ /* 0x000fe4000f8e9624 */
[----:B------:R-:W-:Y:S01]  /*c9c0*/  LOP3.LUT R5, R25, UR9, R2, 0x96, !PT ;  /* 0x0000000919057c12 */ /* 0x000fe2000f8e9602 */
[----:B------:R-:W-:Y:S02]  /*c9d0*/  IMAD.MOV.U32 R42, RZ, RZ, R21 ;  /* 0x000000ffff2a7224 */ /* 0x000fe400078e0015 */
[----:B------:R-:W-:-:S02]  /*c9e0*/  IMAD.MOV.U32 R43, RZ, RZ, R20 ;  /* 0x000000ffff2b7224 */ /* 0x000fc400078e0014 */
[----:B------:R-:W-:-:S04]  /*c9f0*/  IMAD.WIDE.U32 R2, R3, -0x2daee0ad, RZ ;  /* 0xd2511f5303027825 */ /* 0x000fc800078e00ff */
[----:B------:R-:W-:Y:S01]  /*ca00*/  IMAD.WIDE.U32 R20, R5, -0x2daee0ad, RZ ;  /* 0xd2511f5305147825 */ /* 0x000fe200078e00ff */
[----:B------:R-:W-:-:S04]  /*ca10*/  LOP3.LUT R10, R3, UR8, R4, 0x96, !PT ;  /* 0x00000008030a7c12 */ /* 0x000fc8000f8e9604 */
[----:B------:R-:W-:Y:S02]  /*ca20*/  LOP3.LUT R2, R21, UR6, R2, 0x96, !PT ;  /* 0x0000000615027c12 */ /* 0x000fe4000f8e9602 */
[----:B-1----:R-:W-:-:S03]  /*ca30*/  FMNMX.FTZ R50, R7, R9, !PT ;  /* 0x0000000907327209 */ /* 0x002fc60007810000 */
[----:B------:R-:W-:Y:S01]  /*ca40*/  IMAD.WIDE.U32 R2, R2, -0x326172a9, RZ ;  /* 0xcd9e8d5702027825 */ /* 0x000fe200078e00ff */
[----:B--2---:R-:W-:-:S04]  /*ca50*/  FMNMX.FTZ R49, R0, R8, !PT ;  /* 0x0000000800317209 */ /* 0x004fc80007810000 */
[----:B------:R-:W-:Y:S01]  /*ca60*/  LOP3.LUT R4, R2, 0xffff, RZ, 0xc0, !PT ;  /* 0x0000ffff02047812 */ /* 0x000fe200078ec0ff */
[C---:B------:R-:W-:Y:S01]  /*ca70*/  FMUL.FTZ R6, R50.reuse, c[0x0][0x23c] ;  /* 0x00008f0032067a20 */ /* 0x040fe20000410000 */
[----:B------:R-:W-:Y:S02]  /*ca80*/  SHF.R.U32.HI R0, RZ, 0x10, R2 ;  /* 0x00000010ff007819 */ /* 0x000fe40000011602 */
[----:B------:R-:W-:Y:S02]  /*ca90*/  FSETP.NEU.FTZ.AND P2, PT, R50, -INF , PT ;  /* 0xff8000003200780b */ /* 0x000fe40003f5d000 */
[----:B------:R-:W-:Y:S01]  /*caa0*/  SHF.R.U32.HI R5, RZ, 0x8, R4 ;  /* 0x00000008ff057819 */ /* 0x000fe20000011604 */
[----:B------:R-:W-:Y:S01]  /*cab0*/  IMAD.WIDE.U32 R10, R10, -0x326172a9, RZ ;  /* 0xcd9e8d570a0a7825 */ /* 0x000fe200078e00ff */
[----:B------:R-:W-:Y:S02]  /*cac0*/  LOP3.LUT R4, R2, 0xff, RZ, 0xc0, !PT ;  /* 0x000000ff02047812 */ /* 0x000fe400078ec0ff */
[----:B------:R-:W-:-:S02]  /*cad0*/  LOP3.LUT R0, R0, 0xff, RZ, 0xc0, !PT ;  /* 0x000000ff00007812 */ /* 0x000fc400078ec0ff */
[----:B------:R-:W-:Y:S02]  /*cae0*/  SHF.R.U32.HI R2, RZ, 0x18, R2 ;  /* 0x00000018ff027819 */ /* 0x000fe40000011602 */
[----:B------:R-:W-:Y:S02]  /*caf0*/  FSEL R22, R6, RZ, P2 ;  /* 0x000000ff06167208 */ /* 0x000fe40001000000 */
[----:B------:R-:W-:Y:S01]  /*cb00*/  PRMT R7, R0, 0x5410, R2 ;  /* 0x0000541000077816 */ /* 0x000fe20000000002 */
[----:B------:R-:W-:Y:S01]  /*cb10*/  FMUL.FTZ R0, R49, c[0x0][0x23c] ;  /* 0x00008f0031007a20 */ /* 0x000fe20000410000 */
[----:B------:R-:W-:Y:S01]  /*cb20*/  PRMT R6, R4, 0x5410, R5 ;  /* 0x0000541004067816 */ /* 0x000fe20000000005 */
[----:B------:R-:W-:Y:S01]  /*cb30*/  FFMA.FTZ R4, R188, c[0x0][0x23c], -R22 ;  /* 0x00008f00bc047a23 */ /* 0x000fe20000010816 */
[----:B------:R-:W-:Y:S01]  /*cb40*/  LOP3.LUT R2, R3, UR17, R10, 0x96, !PT ;  /* 0x0000001103027c12 */ /* 0x000fe2000f8e960a */
[----:B------:R-:W-:Y:S01]  /*cb50*/  FFMA.FTZ R3, R65, c[0x0][0x23c], -R22 ;  /* 0x00008f0041037a23 */ /* 0x000fe20000010816 */
[----:B------:R-:W-:Y:S01]  /*cb60*/  FSETP.NEU.FTZ.AND P1, PT, R49, -INF , PT ;  /* 0xff8000003100780b */ /* 0x000fe20003f3d000 */
[----:B------:R1:W-:Y:S03]  /*cb70*/  MUFU.EX2 R73, R4 ;  /* 0x0000000400497308 */ /* 0x0003e60000000800 */
[----:B------:R-:W-:-:S02]  /*cb80*/  FSEL R23, R0, RZ, P1 ;  /* 0x000000ff00177208 */ /* 0x000fc40000800000 */
[----:B------:R-:W-:-:S03]  /*cb90*/  LOP3.LUT R0, R2, 0xffff, RZ, 0xc0, !PT ;  /* 0x0000ffff02007812 */ /* 0x000fc600078ec0ff */
[----:B------:R2:W-:Y:S01]  /*cba0*/  MUFU.EX2 R204, R3 ;  /* 0x0000000300cc7308 */ /* 0x0005e20000000800 */
[----:B-1----:R-:W-:-:S07]  /*cbb0*/  FFMA.FTZ R4, R189, c[0x0][0x23c], -R22 ;  /* 0x00008f00bd047a23 */ /* 0x002fce0000010816 */
[----:B------:R1:W-:Y:S01]  /*cbc0*/  MUFU.EX2 R188, R4 ;  /* 0x0000000400bc7308 */ /* 0x0003e20000000800 */
[----:B--2---:R-:W-:-:S07]  /*cbd0*/  FFMA.FTZ R3, R68, c[0x0][0x23c], -R22 ;  /* 0x00008f0044037a23 */ /* 0x004fce0000010816 */
[----:B------:R2:W3:Y:S01]  /*cbe0*/  MUFU.EX2 R145, R3 ;  /* 0x0000000300917308 */ /* 0x0004e20000000800 */
[----:B-1----:R-:W-:-:S07]  /*cbf0*/  FFMA.FTZ R4, R190, c[0x0][0x23c], -R23 ;  /* 0x00008f00be047a23 */ /* 0x002fce0000010817 */
[----:B------:R1:W-:Y:S01]  /*cc00*/  MUFU.EX2 R211, R4 ;  /* 0x0000000400d37308 */ /* 0x0003e20000000800 */
[----:B--2---:R-:W-:Y:S02]  /*cc10*/  SHF.R.U32.HI R3, RZ, 0x8, R0 ;  /* 0x00000008ff037819 */ /* 0x004fe40000011600 */
[----:B------:R-:W-:-:S04]  /*cc20*/  LOP3.LUT R0, R2, 0xff, RZ, 0xc0, !PT ;  /* 0x000000ff02007812 */ /* 0x000fc800078ec0ff */
[----:B-1----:R-:W-:Y:S01]  /*cc30*/  PRMT R4, R0, 0x5410, R3 ;  /* 0x0000541000047816 */ /* 0x002fe20000000003 */
[--C-:B------:R-:W-:Y:S01]  /*cc40*/  FFMA.FTZ R0, R69, c[0x0][0x23c], -R23.reuse ;  /* 0x00008f0045007a23 */ /* 0x100fe20000010817 */
[--C-:B------:R-:W-:Y:S02]  /*cc50*/  SHF.R.U32.HI R3, RZ, 0x10, R2.reuse ;  /* 0x00000010ff037819 */ /* 0x100fe40000011602 */
[----:B------:R-:W-:Y:S01]  /*cc60*/  SHF.R.U32.HI R2, RZ, 0x18, R2 ;  /* 0x00000018ff027819 */ /* 0x000fe20000011602 */
[----:B------:R1:W-:Y:S02]  /*cc70*/  MUFU.EX2 R216, R0 ;  /* 0x0000000000d87308 */ /* 0x0003e40000000800 */
[----:B-1----:R-:W-:Y:S01]  /*cc80*/  LOP3.LUT R0, R3, 0xff, RZ, 0xc0, !PT ;  /* 0x000000ff03007812 */ /* 0x002fe200078ec0ff */
[----:B------:R-:W-:-:S03]  /*cc90*/  FFMA.FTZ R3, R104, c[0x0][0x23c], -R23 ;  /* 0x00008f0068037a23 */ /* 0x000fc60000010817 */
[----:B------:R-:W-:Y:S02]  /*cca0*/  PRMT R5, R0, 0x5410, R2 ;  /* 0x0000541000057816 */ /* 0x000fe40000000002 */
[----:B------:R1:W2:Y:S01]  /*ccb0*/  MUFU.EX2 R144, R3 ;  /* 0x0000000300907308 */ /* 0x0002a20000000800 */
[----:B------:R-:W-:Y:S01]  /*ccc0*/  FSEL R2, R50, RZ, P2 ;  /* 0x000000ff32027208 */ /* 0x000fe20001000000 */
[----:B------:R-:W-:-:S04]  /*ccd0*/  FFMA.FTZ R0, R191, c[0x0][0x23c], -R23 ;  /* 0x00008f00bf007a23 */ /* 0x000fc80000010817 */
[----:B------:R-:W-:Y:S02]  /*cce0*/  FADD.FTZ R2, R138, -R2 ;  /* 0x800000028a027221 */ /* 0x000fe40000010000 */
[----:B------:R4:W2:Y:S02]  /*ccf0*/  MUFU.EX2 R138, R0 ;  /* 0x00000000008a7308 */ /* 0x0008a40000000800 */
[----:B------:R-:W-:Y:S01]  /*cd00*/  FMUL.FTZ R8, R2, c[0x0][0x23c] ;  /* 0x00008f0002087a20 */ /* 0x000fe20000410000 */
[----:B---3--:R-:W-:Y:S02]  /*cd10*/  F2FP.BF16.PACK_AB R2, R145, R204 ;  /* 0x000000cc9102723e */ /* 0x008fe400000010ff */
[----:B-1----:R-:W-:Y:S01]  /*cd20*/  FSEL R3, R49, RZ, P1 ;  /* 0x000000ff31037208 */ /* 0x002fe20000800000 */
[----:B----4-:R-:W-:-:S04]  /*cd30*/  HSET2.LE.AND R0, R6, R88, PT ;  /* 0x0000005806007233 */ /* 0x010fc80003803000 */
[----:B------:R-:W-:Y:S01]  /*cd40*/  FADD.FTZ R3, R137, -R3 ;  /* 0x8000000389037221 */ /* 0x000fe20000010000 */
[----:B------:R-:W-:Y:S01]  /*cd50*/  LOP3.LUT R6, R0, R2, RZ, 0xc0, !PT ;  /* 0x0000000200067212 */ /* 0x000fe200078ec0ff */
[----:B------:R-:W-:Y:S01]  /*cd60*/  HSET2.LE.AND R0, R7, R88, PT ;  /* 0x0000005807007233 */ /* 0x000fe20003803000 */
[----:B--2---:R-:W-:Y:S01]  /*cd70*/  F2FP.BF16.PACK_AB R2, R144, R216 ;  /* 0x000000d89002723e */ /* 0x004fe200000010ff */
[----:B------:R-:W-:-:S03]  /*cd80*/  FMUL.FTZ R3, R3, c[0x0][0x23c] ;  /* 0x00008f0003037a20 */ /* 0x000fc60000410000 */
[----:B------:R-:W-:Y:S01]  /*cd90*/  LOP3.LUT R7, R0, R2, RZ, 0xc0, !PT ;  /* 0x0000000200077212 */ /* 0x000fe200078ec0ff */
[--C-:B------:R-:W-:Y:S01]  /*cda0*/  HSET2.LE.AND R0, R4, R88.reuse, PT ;  /* 0x0000005804007233 */ /* 0x100fe20003803000 */
[----:B------:R-:W-:Y:S01]  /*cdb0*/  F2FP.BF16.PACK_AB R2, R188, R73 ;  /* 0x00000049bc02723e */ /* 0x000fe200000010ff */
[----:B------:R-:W1:Y:S03]  /*cdc0*/  MUFU.EX2 R51, R8 ;  /* 0x0000000800337308 */ /* 0x000e660000000800 */
[----:B------:R-:W-:Y:S01]  /*cdd0*/  LOP3.LUT R4, R0, R2, RZ, 0xc0, !PT ;  /* 0x0000000200047212 */ /* 0x000fe200078ec0ff */
[----:B------:R-:W-:-:S04]  /*cde0*/  HSET2.LE.AND R0, R5, R88, PT ;  /* 0x0000005805007233 */ /* 0x000fc80003803000 */
[----:B------:R-:W2:Y:S01]  /*cdf0*/  MUFU.EX2 R115, R3 ;  /* 0x0000000300737308 */ /* 0x000ea20000000800 */
[----:B------:R-:W-:-:S04]  /*ce00*/  F2FP.BF16.PACK_AB R2, R138, R211 ;  /* 0x000000d38a02723e */ /* 0x000fc800000010ff */
[----:B------:R-:W-:Y:S01]  /*ce10*/  LOP3.LUT R5, R0, R2, RZ, 0xc0, !PT ;  /* 0x0000000200057212 */ /* 0x000fe200078ec0ff */
[----:B------:R-:W-:Y:S01]  /*ce20*/  FFMA.FTZ R0, R228, c[0x0][0x23c], -R28 ;  /* 0x00008f00e4007a23 */ /* 0x000fe2000001081c */
[----:B------:R-:W-:Y:S01]  /*ce30*/  LOP3.LUT R2, R27, UR7, R30, 0x96, !PT ;  /* 0x000000071b027c12 */ /* 0x000fe2000f8e961e */
[-C--:B-1----:R-:W-:Y:S02]  /*ce40*/  FMUL.FTZ R140, R140, R51.reuse ;  /* 0x000000338c8c7220 */ /* 0x082fe40000410000 */
[----:B------:R1:W-:Y:S01]  /*ce50*/  MUFU.EX2 R12, R0 ;  /* 0x00000000000c7308 */ /* 0x0003e20000000800 */
[-C--:B------:R-:W-:Y:S02]  /*ce60*/  FMUL.FTZ R141, R141, R51.reuse ;  /* 0x000000338d8d7220 */ /* 0x080fe40000410000 */
[-C--:B------:R-:W-:Y:S02]  /*ce70*/  FMUL.FTZ R152, R152, R51.reuse ;  /* 0x0000003398987220 */ /* 0x080fe40000410000 */
[----:B------:R-:W-:-:S02]  /*ce80*/  FMUL.FTZ R153, R153, R51 ;  /* 0x0000003399997220 */ /* 0x000fc40000410000 */
[-C--:B--2---:R-:W-:Y:S02]  /*ce90*/  FMUL.FTZ R142, R142, R115.reuse ;  /* 0x000000738e8e7220 */ /* 0x084fe40000410000 */
[-C--:B------:R-:W-:Y:S02]  /*cea0*/  FMUL.FTZ R143, R143, R115.reuse ;  /* 0x000000738f8f7220 */ /* 0x080fe40000410000 */
[-C--:B------:R-:W-:Y:S02]  /*ceb0*/  FMUL.FTZ R154, R154, R115.reuse ;  /* 0x000000739a9a7220 */ /* 0x080fe40000410000 */
[----:B------:R-:W-:Y:S02]  /*cec0*/  FMUL.FTZ R155, R155, R115 ;  /* 0x000000739b9b7220 */ /* 0x000fe40000410000 */
[----:B------:R-:W-:Y:S02]  /*ced0*/  FMUL.FTZ R156, R156, R51 ;  /* 0x000000339c9c7220 */ /* 0x000fe40000410000 */
[----:B-1----:R-:W-:-:S02]  /*cee0*/  FFMA.FTZ R0, R229, c[0x0][0x23c], -R28 ;  /* 0x00008f00e5007a23 */ /* 0x002fc4000001081c */
[----:B------:R-:W-:Y:S02]  /*cef0*/  FMUL.FTZ R157, R157, R51 ;  /* 0x000000339d9d7220 */ /* 0x000fe40000410000 */
[-C--:B------:R-:W-:Y:S02]  /*cf00*/  FMUL.FTZ R158, R158, R115.reuse ;  /* 0x000000739e9e7220 */ /* 0x080fe40000410000 */
[----:B------:R-:W-:Y:S02]  /*cf10*/  FMUL.FTZ R159, R159, R115 ;  /* 0x000000739f9f7220 */ /* 0x000fe40000410000 */
[-C--:B------:R-:W-:Y:S02]  /*cf20*/  FMUL.FTZ R168, R168, R51.reuse ;  /* 0x00000033a8a87220 */ /* 0x080fe40000410000 */
[----:B------:R-:W-:Y:S02]  /*cf30*/  FMUL.FTZ R169, R169, R51 ;  /* 0x00000033a9a97220 */ /* 0x000fe40000410000 */
[----:B------:R-:W-:-:S02]  /*cf40*/  FMUL.FTZ R170, R170, R115 ;  /* 0x00000073aaaa7220 */ /* 0x000fc40000410000 */
[----:B------:R-:W-:Y:S01]  /*cf50*/  FMUL.FTZ R171, R171, R115 ;  /* 0x00000073abab7220 */ /* 0x000fe20000410000 */
[----:B------:R1:W-:Y:S01]  /*cf60*/  MUFU.EX2 R110, R0 ;  /* 0x00000000006e7308 */ /* 0x0003e20000000800 */
[----:B------:R-:W-:Y:S01]  /*cf70*/  IMAD.WIDE.U32 R2, R2, -0x2daee0ad, RZ ;  /* 0xd2511f5302027825 */ /* 0x000fe200078e00ff */
[C---:B------:R-:W-:Y:S08]  /*cf80*/  HMMA.16816.F32.BF16 R140, R4.reuse, R32, R140 ;  /* 0x00000020048c723c */ /* 0x040ff0000004188c */
[----:B------:R-:W-:Y:S01]  /*cf90*/  HMMA.16816.F32.BF16 R152, R4, R34, R152 ;  /* 0x000000220498723c */ /* 0x000fe20000041898 */
[----:B-1----:R-:W-:-:S07]  /*cfa0*/  FFMA.FTZ R0, R172, c[0x0][0x23c], -R28 ;  /* 0x00008f00ac007a23 */ /* 0x002fce000001081c */
[C---:B------:R-:W-:Y:S01]  /*cfb0*/  HMMA.16816.F32.BF16 R156, R4.reuse, R16, R156 ;  /* 0x00000010049c723c */ /* 0x040fe2000004189c */
[----:B------:R1:W-:Y:S07]  /*cfc0*/  MUFU.EX2 R128, R0 ;  /* 0x0000000000807308 */ /* 0x0003ee0000000800 */
[----:B------:R-:W-:Y:S01]  /*cfd0*/  HMMA.16816.F32.BF16 R168, R4, R18, R168 ;  /* 0x0000001204a8723c */ /* 0x000fe200000418a8 */
[----:B------:R-:W-:Y:S01]  /*cfe0*/  SHF.R.U32.HI R8, RZ, 0x18, R2 ;  /* 0x00000018ff087819 */ /* 0x000fe20000011602 */
[----:B------:R-:W-:Y:S05]  /*cff0*/  LDSM.16.MT88.4 R16, [R206+0x4400] ;  /* 0x00440000ce10783b */ /* 0x000fea0000004200 */
[----:B------:R-:W-:Y:S01]  /*d000*/  FFMA.FTZ R4, R173, c[0x0][0x23c], -R28 ;  /* 0x00008f00ad047a23 */ /* 0x000fe2000001081c */
[----:B-1----:R-:W-:-:S03]  /*d010*/  LOP3.LUT R0, R2, 0xffff, RZ, 0xc0, !PT ;  /* 0x0000ffff02007812 */ /* 0x002fc600078ec0ff */
[----:B------:R1:W2:Y:S01]  /*d020*/  MUFU.EX2 R213, R4 ;  /* 0x0000000400d57308 */ /* 0x0002a20000000800 */
[----:B------:R-:W-:Y:S01]  /*d030*/  LOP3.LUT R6, R2, 0xff, RZ, 0xc0, !PT ;  /* 0x000000ff02067812 */ /* 0x000fe200078ec0ff */
[----:B------:R-:W-:Y:S01]  /*d040*/  FFMA.FTZ R5, R230, c[0x0][0x23c], -R29 ;  /* 0x00008f00e6057a23 */ /* 0x000fe2000001081d */
[----:B-1----:R-:W-:Y:S02]  /*d050*/  SHF.R.U32.HI R4, RZ, 0x8, R0 ;  /* 0x00000008ff047819 */ /* 0x002fe40000011600 */
[----:B------:R-:W-:Y:S02]  /*d060*/  LOP3.LUT R0, R3, UR16, R40, 0x96, !PT ;  /* 0x0000001003007c12 */ /* 0x000fe4000f8e9628 */
[----:B------:R-:W-:Y:S02]  /*d070*/  SHF.R.U32.HI R3, RZ, 0x10, R2 ;  /* 0x00000010ff037819 */ /* 0x000fe40000011602 */
[----:B------:R-:W-:Y:S02]  /*d080*/  PRMT R10, R6, 0x5410, R4 ;  /* 0x00005410060a7816 */ /* 0x000fe40000000004 */
[----:B------:R-:W-:-:S02]  /*d090*/  LOP3.LUT R2, R0, 0xffff, RZ, 0xc0, !PT ;  /* 0x0000ffff00027812 */ /* 0x000fc400078ec0ff */
[----:B------:R-:W-:Y:S02]  /*d0a0*/  LOP3.LUT R6, R3, 0xff, RZ, 0xc0, !PT ;  /* 0x000000ff03067812 */ /* 0x000fe400078ec0ff */
[----:B------:R-:W-:Y:S02]  /*d0b0*/  SHF.R.U32.HI R3, RZ, 0x10, R0 ;  /* 0x00000010ff037819 */ /* 0x000fe40000011600 */
[----:B------:R-:W-:Y:S01]  /*d0c0*/  SHF.R.U32.HI R4, RZ, 0x8, R2 ;  /* 0x00000008ff047819 */ /* 0x000fe20000011602 */
[----:B------:R1:W-:Y:S01]  /*d0d0*/  MUFU.EX2 R212, R5 ;  /* 0x0000000500d47308 */ /* 0x0003e20000000800 */
[----:B------:R-:W-:Y:S02]  /*d0e0*/  LOP3.LUT R7, R0, 0xff, RZ, 0xc0, !PT ;  /* 0x000000ff00077812 */ /* 0x000fe400078ec0ff */
[----:B------:R-:W-:Y:S02]  /*d0f0*/  SHF.R.U32.HI R2, RZ, 0x18, R0 ;  /* 0x00000018ff027819 */ /* 0x000fe40000011600 */
[----:B------:R-:W-:Y:S01]  /*d100*/  LOP3.LUT R0, R3, 0xff, RZ, 0xc0, !PT ;  /* 0x000000ff03007812 */ /* 0x000fe200078ec0ff */
[----:B------:R-:W-:-:S04]  /*d110*/  FFMA.FTZ R3, R175, c[0x0][0x23c], -R29 ;  /* 0x00008f00af037a23 */ /* 0x000fc8000001081d */
[----:B------:R-:W-:Y:S01]  /*d120*/  MUFU.EX2 R26, R3 ;  /* 0x00000003001a7308 */ /* 0x000fe20000000800 */
[----:B-1----:R-:W-:-:S07]  /*d130*/  FFMA.FTZ R5, R174, c[0x0][0x23c], -R29 ;  /* 0x00008f00ae057a23 */ /* 0x002fce000001081d */
[----:B------:R1:W3:Y:S01]  /*d140*/  MUFU.EX2 R209, R5 ;  /* 0x0000000500d17308 */ /* 0x0002e20000000800 */
[----:B------:R-:W-:Y:S01]  /*d150*/  PRMT R9, R0, 0x5410, R2 ;  /* 0x0000541000097816 */ /* 0x000fe20000000002 */
[----:B------:R-:W-:Y:S01]  /*d160*/  HSET2.LE.AND R0, R10, R88, PT ;  /* 0x000000580a007233 */ /* 0x000fe20003803000 */
[----:B--2---:R-:W-:Y:S01]  /*d170*/  F2FP.BF16.PACK_AB R2, R213, R128 ;  /* 0x00000080d502723e */ /* 0x004fe200000010ff */
[----:B------:R-:W-:Y:S02]  /*d180*/  IMAD.MOV.U32 R175, RZ, RZ, R12 ;  /* 0x000000ffffaf7224 */ /* 0x000fe400078e000c */
[----:B------:R-:W2:Y:S01]  /*d190*/  LDSM.16.MT88.4 R12, [R205+0x4400] ;  /* 0x00440000cd0c783b */ /* 0x000ea20000004200 */
[----:B-1----:R-:W-:Y:S02]  /*d1a0*/  PRMT R5, R6, 0x5410, R8 ;  /* 0x0000541006057816 */ /* 0x002fe40000000008 */
[----:B------:R-:W-:Y:S01]  /*d1b0*/  PRMT R8, R7, 0x5410, R4 ;  /* 0x0000541007087816 */ /* 0x000fe20000000004 */
[----:B------:R-:W-:Y:S01]  /*d1c0*/  FFMA.FTZ R4, R231, c[0x0][0x23c], -R29 ;  /* 0x00008f00e7047a23 */ /* 0x000fe2000001081d */
[----:B------:R-:W-:-:S03]  /*d1d0*/  LOP3.LUT R6, R0, R2, RZ, 0xc0, !PT ;  /* 0x0000000200067212 */ /* 0x000fc600078ec0ff */
[----:B------:R1:W4:Y:S01]  /*d1e0*/  MUFU.EX2 R35, R4 ;  /* 0x0000000400237308 */ /* 0x0003220000000800 */
[----:B------:R-:W-:Y:S01]  /*d1f0*/  HSET2.LE.AND R0, R5, R88, PT ;  /* 0x0000005805007233 */ /* 0x000fe20003803000 */
[----:B---3--:R-:W-:-:S04]  /*d200*/  F2FP.BF16.PACK_AB R2, R26, R209 ;  /* 0x000000d11a02723e */ /* 0x008fc800000010ff */
[----:B------:R-:W-:Y:S01]  /*d210*/  LOP3.LUT R7, R0, R2, RZ, 0xc0, !PT ;  /* 0x0000000200077212 */ /* 0x000fe200078ec0ff */
[----:B------:R-:W-:Y:S01]  /*d220*/  HSET2.LE.AND R0, R8, R88, PT ;  /* 0x0000005808007233 */ /* 0x000fe20003803000 */
[----:B------:R-:W-:-:S04]  /*d230*/  F2FP.BF16.PACK_AB R2, R110, R175 ;  /* 0x000000af6e02723e */ /* 0x000fc800000010ff */
[----:B-1----:R-:W-:Y:S01]  /*d240*/  LOP3.LUT R4, R0, R2, RZ, 0xc0, !PT ;  /* 0x0000000200047212 */ /* 0x002fe200078ec0ff */
[----:B------:R-:W-:Y:S01]  /*d250*/  HSET2.LE.AND R0, R9, R88, PT ;  /* 0x0000005809007233 */ /* 0x000fe20003803000 */
[----:B----4-:R-:W-:-:S04]  /*d260*/  F2FP.BF16.PACK_AB R2, R35, R212 ;  /* 0x000000d42302723e */ /* 0x010fc800000010ff */
[----:B------:R-:W-:Y:S01]  /*d270*/  LOP3.LUT R5, R0, R2, RZ, 0xc0, !PT ;  /* 0x0000000200057212 */ /* 0x000fe200078ec0ff */
[----:B------:R-:W-:-:S04]  /*d280*/  FFMA.FTZ R0, R184, c[0x0][0x23c], -R22 ;  /* 0x00008f00b8007a23 */ /* 0x000fc80000010816 */
[----:B------:R1:W-:Y:S01]  /*d290*/  MUFU.EX2 R189, R0 ;  /* 0x0000000000bd7308 */ /* 0x0003e20000000800 */
[----:B------:R-:W-:Y:S01]  /*d2a0*/  LOP3.LUT R2, R11, UR7, R24, 0x96, !PT ;  /* 0x000000070b027c12 */ /* 0x000fe2000f8e9618 */
[----:B-1----:R-:W-:-:S06]  /*d2b0*/  FFMA.FTZ R0, R185, c[0x0][0x23c], -R22 ;  /* 0x00008f00b9007a23 */ /* 0x002fcc0000010816 */
[----:B------:R1:W-:Y:S01]  /*d2c0*/  MUFU.EX2 R104, R0 ;  /* 0x0000000000687308 */ /* 0x0003e20000000800 */
[----:B------:R-:W-:-:S04]  /*d2d0*/  IMAD.WIDE.U32 R2, R2, -0x2daee0ad, RZ ;  /* 0xd2511f5302027825 */ /* 0x000fc800078e00ff */
[----:B-1----:R-:W-:-:S04]  /*d2e0*/  FFMA.FTZ R0, R105, c[0x0][0x23c], -R22 ;  /* 0x00008f0069007a23 */ /* 0x002fc80000010816 */
[----:B------:R1:W-:Y:S01]  /*d2f0*/  MUFU.EX2 R34, R0 ;  /* 0x0000000000227308 */ /* 0x0003e20000000800 */
[----:B------:R-:W-:Y:S02]  /*d300*/  IMAD.MOV.U32 R164, RZ, RZ, R57 ;  /* 0x000000ffffa47224 */ /* 0x000fe400078e0039 */
[----:B------:R-:W-:Y:S01]  /*d310*/  IMAD.MOV.U32 R191, RZ, RZ, R56 ;  /* 0x000000ffffbf7224 */ /* 0x000fe200078e0038 */
[----:B--2---:R-:W-:Y:S01]  /*d320*/  HMMA.16816.F32.BF16 R44, R4, R12, R44 ;  /* 0x0000000c042c723c */ /* 0x004fe2000004182c */
[----:B------:R-:W-:Y:S02]  /*d330*/  IMAD.MOV.U32 R56, RZ, RZ, R43 ;  /* 0x000000ffff387224 */ /* 0x000fe400078e002b */
[----:B-1----:R-:W-:-:S04]  /*d340*/  FFMA.FTZ R0, R106, c[0x0][0x23c], -R22 ;  /* 0x00008f006a007a23 */ /* 0x002fc80000010816 */
[----:B------:R1:W-:Y:S01]  /*d350*/  MUFU.EX2 R137, R0 ;  /* 0x0000000000897308 */ /* 0x0003e20000000800 */
[----:B------:R-:W-:Y:S01]  /*d360*/  IMAD.MOV.U32 R57, RZ, RZ, R42 ;  /* 0x000000ffff397224 */ /* 0x000fe200078e002a */
[C---:B------:R-:W-:Y:S08]  /*d370*/  HMMA.16816.F32.BF16 R60, R4.reuse, R16, R60 ;  /* 0x00000010043c723c */ /* 0x040ff0000004183c */
[----:B------:R-:W-:Y:S01]  /*d380*/  HMMA.16816.F32.BF16 R40, R4, R14, R148 ;  /* 0x0000000e0428723c */ /* 0x000fe20000041894 */
[----:B-1----:R-:W-:-:S07]  /*d390*/  FFMA.FTZ R0, R107, c[0x0][0x23c], -R23 ;  /* 0x00008f006b007a23 */ /* 0x002fce0000010817 */
[----:B------:R-:W-:Y:S01]  /*d3a0*/  HMMA.16816.F32.BF16 R52, R4, R18, R52 ;  /* 0x000000120434723c */ /* 0x000fe20000041834 */
[----:B------:R1:W-:Y:S06]  /*d3b0*/  MUFU.EX2 R215, R0 ;  /* 0x0000000000d77308 */ /* 0x0003ec0000000800 */
[--C-:B------:R-:W-:Y:S01]  /*d3c0*/  SHF.R.U32.HI R5, RZ, 0x10, R2.reuse ;  /* 0x00000010ff057819 */ /* 0x100fe20000011602 */
[----:B------:R-:W-:Y:S01]  /*d3d0*/  FFMA.FTZ R6, R108, c[0x0][0x23c], -R23 ;  /* 0x00008f006c067a23 */ /* 0x000fe20000010817 */
[----:B------:R-:W-:Y:S02]  /*d3e0*/  LOP3.LUT R7, R2, 0xff, RZ, 0xc0, !PT ;  /* 0x000000ff02077812 */ /* 0x000fe400078ec0ff */
[----:B------:R-:W-:-:S02]  /*d3f0*/  SHF.R.U32.HI R4, RZ, 0x18, R2 ;  /* 0x00000018ff047819 */ /* 0x000fc40000011602 */
[----:B-1----:R-:W-:Y:S02]  /*d400*/  LOP3.LUT R0, R3, UR16, R20, 0x96, !PT ;  /* 0x0000001003007c12 */ /* 0x002fe4000f8e9614 */
[----:B------:R-:W-:Y:S02]  /*d410*/  LOP3.LUT R3, R2, 0xffff, RZ, 0xc0, !PT ;  /* 0x0000ffff02037812 */ /* 0x000fe400078ec0ff */
[----:B------:R-:W-:Y:S02]  /*d420*/  LOP3.LUT R2, R5, 0xff, RZ, 0xc0, !PT ;  /* 0x000000ff05027812 */ /* 0x000fe400078ec0ff */
[----:B------:R-:W-:Y:S01]  /*d430*/  SHF.R.U32.HI R3, RZ, 0x8, R3 ;  /* 0x00000008ff037819 */ /* 0x000fe20000011603 */
[----:B------:R1:W2:Y:S01]  /*d440*/  MUFU.EX2 R90, R6 ;  /* 0x00000006005a7308 */ /* 0x0002a20000000800 */
[----:B------:R-:W-:Y:S02]  /*d450*/  FFMA.FTZ R5, R186, c[0x0][0x23c], -R23 ;  /* 0x00008f00ba057a23 */ /* 0x000fe40000010817 */
[----:B------:R-:W-:-:S02]  /*d460*/  PRMT R8, R7, 0x5410, R3 ;  /* 0x0000541007087816 */ /* 0x000fc40000000003 */
[----:B------:R-:W-:Y:S02]  /*d470*/  PRMT R7, R2, 0x5410, R4 ;  /* 0x0000541002077816 */ /* 0x000fe40000000004 */
[--C-:B------:R-:W-:Y:S02]  /*d480*/  SHF.R.U32.HI R4, RZ, 0x10, R0.reuse ;  /* 0x00000010ff047819 */ /* 0x100fe40000011600 */
[C---:B------:R-:W-:Y:S01]  /*d490*/  LOP3.LUT R2, R0.reuse, 0xffff, RZ, 0xc0, !PT ;  /* 0x0000ffff00027812 */ /* 0x040fe200078ec0ff */
[----:B------:R3:W-:Y:S01]  /*d4a0*/  MUFU.EX2 R151, R5 ;  /* 0x0000000500977308 */ /* 0x0007e20000000800 */
[----:B------:R-:W-:Y:S02]  /*d4b0*/  SHF.R.U32.HI R3, RZ, 0x18, R0 ;  /* 0x00000018ff037819 */ /* 0x000fe40000011600 */
[----:B------:R-:W-:Y:S02]  /*d4c0*/  SHF.R.U32.HI R2, RZ, 0x8, R2 ;  /* 0x00000008ff027819 */ /* 0x000fe40000011602 */
[----:B-1----:R-:W-:-:S02]  /*d4d0*/  LOP3.LUT R6, R0, 0xff, RZ, 0xc0, !PT ;  /* 0x000000ff00067812 */ /* 0x002fc400078ec0ff */
[----:B------:R-:W-:-:S04]  /*d4e0*/  LOP3.LUT R0, R4, 0xff, RZ, 0xc0, !PT ;  /* 0x000000ff04007812 */ /* 0x000fc800078ec0ff */
[----:B------:R-:W-:Y:S01]  /*d4f0*/  PRMT R4, R0, 0x5410, R3 ;  /* 0x0000541000047816 */ /* 0x000fe20000000003 */
[----:B---3--:R-:W-:Y:S01]  /*d500*/  FFMA.FTZ R5, R187, c[0x0][0x23c], -R23 ;  /* 0x00008f00bb057a23 */ /* 0x008fe20000010817 */
[----:B------:R-:W-:-:S03]  /*d510*/  HSET2.LE.AND R0, R8, R88, PT ;  /* 0x0000005808007233 */ /* 0x000fc60003803000 */
[----:B------:R1:W3:Y:S01]  /*d520*/  MUFU.EX2 R150, R5 ;  /* 0x0000000500967308 */ /* 0x0002e20000000800 */
[----:B------:R-:W-:Y:S01]  /*d530*/  HSET2.LE.AND R3, R7, R88, PT ;  /* 0x0000005807037233 */ /* 0x000fe20003803000 */
[----:B--2---:R-:W-:Y:S01]  /*d540*/  F2FP.BF16.PACK_AB R7, R90, R215 ;  /* 0x000000d75a07723e */ /* 0x004fe200000010ff */
[----:B------:R-:W-:-:S03]  /*d550*/  UIADD3 UR5, UR4, 0x1, URZ ;  /* 0x0000000104057890 */ /* 0x000fc6000fffe03f */
[----:B------:R-:W-:Y:S02]  /*d560*/  LOP3.LUT R7, R3, R7, RZ, 0xc0, !PT ;  /* 0x0000000703077212 */ /* 0x000fe400078ec0ff */
[----:B-1----:R-:W-:Y:S02]  /*d570*/  PRMT R5, R6, 0x5410, R2 ;  /* 0x0000541006057816 */ /* 0x002fe40000000002 */
[----:B------:R-:W-:-:S04]  /*d580*/  F2FP.BF16.PACK_AB R2, R137, R34 ;  /* 0x000000228902723e */ /* 0x000fc800000010ff */
[----:B------:R-:W-:Y:S01]  /*d590*/  LOP3.LUT R6, R0, R2, RZ, 0xc0, !PT ;  /* 0x0000000200067212 */ /* 0x000fe200078ec0ff */
[--C-:B------:R-:W-:Y:S01]  /*d5a0*/  HSET2.LE.AND R0, R5, R88.reuse, PT ;  /* 0x0000005805007233 */ /* 0x100fe20003803000 */
[----:B------:R-:W-:Y:S01]  /*d5b0*/  F2FP.BF16.PACK_AB R2, R104, R189 ;  /* 0x000000bd6802723e */ /* 0x000fe200000010ff */
[----:B------:R-:W-:-:S03]  /*d5c0*/  HSET2.LE.AND R3, R4, R88, PT ;  /* 0x0000005804037233 */ /* 0x000fc60003803000 */
[----:B------:R-:W-:Y:S01]  /*d5d0*/  LOP3.LUT R4, R0, R2, RZ, 0xc0, !PT ;  /* 0x0000000200047212 */ /* 0x000fe200078ec0ff */
[----:B------:R-:W-:-:S05]  /*d5e0*/  IMAD.U32 R0, RZ, RZ, UR5 ;  /* 0x00000005ff007e24 */ /* 0x000fca000f8e00ff */
[----:B------:R-:W-:-:S05]  /*d5f0*/  LOP3.LUT R0, R75, UR33, R0, 0x96, !PT ;  /* 0x000000214b007c12 */ /* 0x000fca000f8e9600 */
[----:B------:R-:W-:Y:S01]  /*d600*/  IMAD.WIDE.U32 R10, R0, -0x326172a9, RZ ;  /* 0xcd9e8d57000a7825 */ /* 0x000fe200078e00ff */
[----:B---3--:R-:W-:-:S04]  /*d610*/  F2FP.BF16.PACK_AB R5, R150, R151 ;  /* 0x000000979605723e */ /* 0x008fc800000010ff */
[----:B------:R-:W-:Y:S02]  /*d620*/  LOP3.LUT R2, R11, UR15, R86, 0x96, !PT ;  /* 0x0000000f0b027c12 */ /* 0x000fe4000f8e9656 */
[----:B------:R-:W-:Y:S02]  /*d630*/  LOP3.LUT R0, R39, UR13, R10, 0x96, !PT ;  /* 0x0000000d27007c12 */ /* 0x000fe4000f8e960a */
[----:B------:R-:W-:Y:S01]  /*d640*/  LOP3.LUT R5, R3, R5, RZ, 0xc0, !PT ;  /* 0x0000000503057212 */ /* 0x000fe200078ec0ff */
        /* <DEDUP_REMOVED lines=8> */
[----:B------:R-:W-:Y:S02]  /*d6d0*/  FFMA.FTZ R0, R224, c[0x0][0x23c], -R28 ;  /* 0x00008f00e0007a23 */ /* 0x000fe4000001081c */
[----:B------:R-:W-:-:S04]  /*d6e0*/  IMAD.WIDE.U32 R2, R3, -0x2daee0ad, RZ ;  /* 0xd2511f5303027825 */ /* 0x000fc800078e00ff */
[----:B------:R-:W-:Y:S01]  /*d6f0*/  IMAD.WIDE.U32 R30, R9, -0x2daee0ad, RZ ;  /* 0xd2511f53091e7825 */ /* 0x000fe200078e00ff */
[----:B------:R1:W-:Y:S01]  /*d700*/  MUFU.EX2 R149, R0 ;  /* 0x0000000000957308 */ /* 0x0003e20000000800 */
[C---:B------:R-:W-:Y:S03]  /*d710*/  HMMA.16816.F32.BF16 R140, R4.reuse, R12, R140 ;  /* 0x0000000c048c723c */ /* 0x040fe6000004188c */
[----:B------:R-:W-:Y:S01]  /*d720*/  LOP3.LUT R2, R31, UR6, R2, 0x96, !PT ;  /* 0x000000061f027c12 */ /* 0x000fe2000f8e9602 */
[----:B------:R-:W-:Y:S02]  /*d730*/  IMAD.MOV.U32 R165, RZ, RZ, R58 ;  /* 0x000000ffffa57224 */ /* 0x000fe400078e003a */
[----:B------:R-:W-:Y:S02]  /*d740*/  IMAD.MOV.U32 R70, RZ, RZ, R57 ;  /* 0x000000ffff467224 */ /* 0x000fe400078e0039 */
[----:B------:R-:W-:Y:S01]  /*d750*/  IMAD.MOV.U32 R71, RZ, RZ, R56 ;  /* 0x000000ffff477224 */ /* 0x000fe200078e0038 */
[----:B------:R-:W-:Y:S01]  /*d760*/  HMMA.16816.F32.BF16 R152, R4, R14, R152 ;  /* 0x0000000e0498723c */ /* 0x000fe20000041898 */
[----:B------:R-:W2:Y:S01]  /*d770*/  LDSM.16.MT88.4 R12, [R206+0x4800] ;  /* 0x00480000ce0c783b */ /* 0x000ea20000004200 */
[----:B-1----:R-:W-:-:S06]  /*d780*/  FFMA.FTZ R0, R225, c[0x0][0x23c], -R28 ;  /* 0x00008f00e1007a23 */ /* 0x002fcc000001081c */
[C---:B------:R-:W-:Y:S01]  /*d790*/  HMMA.16816.F32.BF16 R56, R4.reuse, R16, R156 ;  /* 0x000000100438723c */ /* 0x040fe2000004189c */
[----:B------:R1:W-:Y:S07]  /*d7a0*/  MUFU.EX2 R114, R0 ;  /* 0x0000000000727308 */ /* 0x0003ee0000000800 */
[----:B------:R-:W-:Y:S01]  /*d7b0*/  HMMA.16816.F32.BF16 R168, R4, R18, R168 ;  /* 0x0000001204a8723c */ /* 0x000fe200000418a8 */
[----:B------:R-:W3:Y:S06]  /*d7c0*/  LDSM.16.MT88.4 R16, [R205+0x4800] ;  /* 0x00480000cd10783b */ /* 0x000eec0000004200 */
[----:B------:R-:W-:Y:S01]  /*d7d0*/  FFMA.FTZ R4, R124, c[0x0][0x23c], -R28 ;  /* 0x00008f007c047a23 */ /* 0x000fe2000001081c */
[----:B-1----:R-:W-:Y:S01]  /*d7e0*/  LOP3.LUT R0, R3, UR8, R8, 0x96, !PT ;  /* 0x0000000803007c12 */ /* 0x002fe2000f8e9608 */
[----:B------:R-:W-:-:S02]  /*d7f0*/  IMAD.WIDE.U32 R2, R2, -0x326172a9, RZ ;  /* 0xcd9e8d5702027825 */ /* 0x000fc400078e00ff */
[----:B------:R1:W-:Y:S02]  /*d800*/  MUFU.EX2 R172, R4 ;  /* 0x0000000400ac7308 */ /* 0x0003e40000000800 */
[----:B------:R-:W-:Y:S01]  /*d810*/  IMAD.WIDE.U32 R20, R0, -0x326172a9, RZ ;  /* 0xcd9e8d5700147825 */ /* 0x000fe200078e00ff */
[C---:B------:R-:W-:Y:S02]  /*d820*/  LOP3.LUT R0, R2.reuse, 0xffff, RZ, 0xc0, !PT ;  /* 0x0000ffff02007812 */ /* 0x040fe400078ec0ff */
[--C-:B------:R-:W-:Y:S02]  /*d830*/  SHF.R.U32.HI R6, RZ, 0x10, R2.reuse ;  /* 0x00000010ff067819 */ /* 0x100fe40000011602 */
[----:B------:R-:W-:Y:S02]  /*d840*/  LOP3.LUT R7, R2, 0xff, RZ, 0xc0, !PT ;  /* 0x000000ff02077812 */ /* 0x000fe400078ec0ff */
[----:B------:R-:W-:Y:S01]  /*d850*/  SHF.R.U32.HI R5, RZ, 0x18, R2 ;  /* 0x00000018ff057819 */ /* 0x000fe20000011602 */
[----:B-1----:R-:W-:Y:S01]  /*d860*/  FFMA.FTZ R4, R125, c[0x0][0x23c], -R28 ;  /* 0x00008f007d047a23 */ /* 0x002fe2000001081c */
[----:B------:R-:W-:-:S03]  /*d870*/  LOP3.LUT R2, R3, UR17, R20, 0x96, !PT ;  /* 0x0000001103027c12 */ /* 0x000fc6000f8e9614 */
[----:B------:R1:W4:Y:S01]  /*d880*/  MUFU.EX2 R174, R4 ;  /* 0x0000000400ae7308 */ /* 0x0003220000000800 */
[----:B------:R-:W-:Y:S01]  /*d890*/  LOP3.LUT R3, R6, 0xff, RZ, 0xc0, !PT ;  /* 0x000000ff06037812 */ /* 0x000fe200078ec0ff */
[--C-:B------:R-:W-:Y:S01]  /*d8a0*/  FFMA.FTZ R6, R126, c[0x0][0x23c], -R29.reuse ;  /* 0x00008f007e067a23 */ /* 0x100fe2000001081d */
[----:B-1----:R-:W-:Y:S01]  /*d8b0*/  SHF.R.U32.HI R4, RZ, 0x8, R0 ;  /* 0x00000008ff047819 */ /* 0x002fe20000011600 */
[----:B------:R-:W-:-:S03]  /*d8c0*/  FFMA.FTZ R0, R226, c[0x0][0x23c], -R29 ;  /* 0x00008f00e2007a23 */ /* 0x000fc6000001081d */
[----:B------:R-:W-:Y:S01]  /*d8d0*/  PRMT R9, R7, 0x5410, R4 ;  /* 0x0000541007097816 */ /* 0x000fe20000000004 */
[----:B------:R1:W-:Y:S01]  /*d8e0*/  MUFU.EX2 R185, R0 ;  /* 0x0000000000b97308 */ /* 0x0003e20000000800 */
[----:B------:R-:W-:Y:S02]  /*d8f0*/  PRMT R7, R3, 0x5410, R5 ;  /* 0x0000541003077816 */ /* 0x000fe40000000005 */
[----:B------:R-:W-:Y:S02]  /*d900*/  SHF.R.U32.HI R3, RZ, 0x10, R2 ;  /* 0x00000010ff037819 */ /* 0x000fe40000011602 */
[----:B-1----:R-:W-:-:S04]  /*d910*/  LOP3.LUT R0, R2, 0xffff, RZ, 0xc0, !PT ;  /* 0x0000ffff02007812 */ /* 0x002fc800078ec0ff */
[----:B------:R-:W-:Y:S02]  /*d920*/  SHF.R.U32.HI R5, RZ, 0x8, R0 ;  /* 0x00000008ff057819 */ /* 0x000fe40000011600 */
[----:B------:R-:W-:Y:S01]  /*d930*/  LOP3.LUT R0, R3, 0xff, RZ, 0xc0, !PT ;  /* 0x000000ff03007812 */ /* 0x000fe200078ec0ff */
[----:B------:R-:W-:Y:S01]  /*d940*/  FFMA.FTZ R3, R127, c[0x0][0x23c], -R29 ;  /* 0x00008f007f037a23 */ /* 0x000fe2000001081d */
[----:B------:R1:W-:Y:S01]  /*d950*/  MUFU.EX2 R214, R6 ;  /* 0x0000000600d67308 */ /* 0x0003e20000000800 */
[----:B------:R-:W-:Y:S02]  /*d960*/  LOP3.LUT R4, R2, 0xff, RZ, 0xc0, !PT ;  /* 0x000000ff02047812 */ /* 0x000fe400078ec0ff */
[----:B------:R-:W-:-:S05]  /*d970*/  SHF.R.U32.HI R2, RZ, 0x18, R2 ;  /* 0x00000018ff027819 */ /* 0x000fca0000011602 */
[----:B------:R-:W2:Y:S01]  /*d980*/  MUFU.EX2 R113, R3 ;  /* 0x0000000300717308 */ /* 0x000ea20000000800 */
[----:B------:R-:W-:Y:S01]  /*d990*/  PRMT R5, R4, 0x5410, R5 ;  /* 0x0000541004057816 */ /* 0x000fe20000000005 */
[----:B------:R-:W-:Y:S01]  /*d9a0*/  FFMA.FTZ R4, R227, c[0x0][0x23c], -R29 ;  /* 0x00008f00e3047a23 */ /* 0x000fe2000001081d */
[----:B------:R-:W-:Y:S01]  /*d9b0*/  PRMT R8, R0, 0x5410, R2 ;  /* 0x0000541000087816 */ /* 0x000fe20000000002 */
[----:B------:R-:W-:Y:S01]  /*d9c0*/  HSET2.LE.AND R0, R9, R88, PT ;  /* 0x0000005809007233 */ /* 0x000fe20003803000 */
[----:B----4-:R-:W-:-:S03]  /*d9d0*/  F2FP.BF16.PACK_AB R2, R174, R172 ;  /* 0x000000acae02723e */ /* 0x010fc600000010ff */
[----:B------:R4:W3:Y:S01]  /*d9e0*/  MUFU.EX2 R190, R4 ;  /* 0x0000000400be7308 */ /* 0x0008e20000000800 */
[----:B-1----:R-:W-:Y:S01]  /*d9f0*/  LOP3.LUT R6, R0, R2, RZ, 0xc0, !PT ;  /* 0x0000000200067212 */ /* 0x002fe200078ec0ff */
[----:B------:R-:W-:Y:S01]  /*da00*/  HSET2.LE.AND R0, R7, R88, PT ;  /* 0x0000005807007233 */ /* 0x000fe20003803000 */
[----:B--2---:R-:W-:-:S04]  /*da10*/  F2FP.BF16.PACK_AB R2, R113, R214 ;  /* 0x000000d67102723e */ /* 0x004fc800000010ff */
[----:B------:R-:W-:Y:S01]  /*da20*/  LOP3.LUT R7, R0, R2, RZ, 0xc0, !PT ;  /* 0x0000000200077212 */ /* 0x000fe200078ec0ff */
[----:B------:R-:W-:Y:S01]  /*da30*/  HSET2.LE.AND R0, R5, R88, PT ;  /* 0x0000005805007233 */ /* 0x000fe20003803000 */
[----:B------:R-:W-:-:S04]  /*da40*/  F2FP.BF16.PACK_AB R2, R114, R149 ;  /* 0x000000957202723e */ /* 0x000fc800000010ff */
[----:B----4-:R-:W-:Y:S01]  /*da50*/  LOP3.LUT R4, R0, R2, RZ, 0xc0, !PT ;  /* 0x0000000200047212 */ /* 0x010fe200078ec0ff */
[----:B------:R-:W-:Y:S01]  /*da60*/  HSET2.LE.AND R0, R8, R88, PT ;  /* 0x0000005808007233 */ /* 0x000fe20003803000 */
[----:B---3--:R-:W-:-:S04]  /*da70*/  F2FP.BF16.PACK_AB R2, R190, R185 ;  /* 0x000000b9be02723e */ /* 0x008fc800000010ff */
[----:B------:R-:W-:Y:S02]  /*da80*/  LOP3.LUT R5, R0, R2, RZ, 0xc0, !PT ;  /* 0x0000000200057212 */ /* 0x000fe400078ec0ff */
[----:B------:R-:W-:Y:S01]  /*da90*/  LOP3.LUT R0, R11, UR15, R94, 0x96, !PT ;  /* 0x0000000f0b007c12 */ /* 0x000fe2000f8e965e */
[----:B------:R-:W-:Y:S01]  /*daa0*/  IMAD.MOV.U32 R187, RZ, RZ, R122 ;  /* 0x000000ffffbb7224 */ /* 0x000fe200078e007a */
[----:B------:R-:W-:Y:S01]  /*dab0*/  LOP3.LUT R2, R37, UR13, R10, 0x96, !PT ;  /* 0x0000000d25027c12 */ /* 0x000fe2000f8e960a */
[----:B------:R-:W-:Y:S01]  /*dac0*/  IMAD.MOV.U32 R224, RZ, RZ, R109 ;  /* 0x000000ffffe07224 */ /* 0x000fe200078e006d */
[----:B------:R-:W-:Y:S01]  /*dad0*/  MOV R163, R66 ;  /* 0x0000004200a37202 */ /* 0x000fe20000000f00 */
[----:B------:R-:W-:Y:S01]  /*dae0*/  IMAD.MOV.U32 R122, RZ, RZ, R71 ;  /* 0x000000ffff7a7224 */ /* 0x000fe200078e0047 */
[----:B------:R-:W-:Y:S01]  /*daf0*/  HMMA.16816.F32.BF16 R60, R4, R12, R60 ;  /* 0x0000000c043c723c */ /* 0x000fe2000004183c */
[----:B------:R-:W-:Y:S02]  /*db00*/  IMAD.MOV.U32 R109, RZ, RZ, R70 ;  /* 0x000000ffff6d7224 */ /* 0x000fe400078e0046 */
[----:B------:R-:W-:-:S02]  /*db10*/  IMAD.MOV.U32 R146, RZ, RZ, R67 ;  /* 0x000000ffff927224 */ /* 0x000fc400078e0043 */
[----:B------:R-:W-:-:S03]  /*db20*/  IMAD.WIDE.U32 R2, R2, -0x2daee0ad, RZ ;  /* 0xd2511f5302027825 */ /* 0x000fc600078e00ff */
[C---:B------:R-:W-:Y:S08]  /*db30*/  HMMA.16816.F32.BF16 R68, R4.reuse, R16, R44 ;  /* 0x000000100444723c */ /* 0x040ff0000004182c */
[C---:B------:R-:W-:Y:S08]  /*db40*/  HMMA.16816.F32.BF16 R64, R4.reuse, R18, R40 ;  /* 0x000000120440723c */ /* 0x040ff00000041828 */
[----:B------:R-:W-:Y:S07]  /*db50*/  HMMA.16816.F32.BF16 R52, R4, R14, R52 ;  /* 0x0000000e0434723c */ /* 0x000fee0000041834 */
[----:B------:R-:W-:-:S05]  /*db60*/  IMAD.WIDE.U32 R4, R0, -0x2daee0ad, RZ ;  /* 0xd2511f5300047825 */ /* 0x000fca00078e00ff */
[----:B------:R-:W-:Y:S02]  /*db70*/  LOP3.LUT R5, R5, UR12, R48, 0x96, !PT ;  /* 0x0000000c05057c12 */ /* 0x000fe4000f8e9630 */
[----:B------:R-:W-:-:S03]  /*db80*/  LOP3.LUT R0, R3, UR10, R4, 0x96, !PT ;  /* 0x0000000a03007c12 */ /* 0x000fc6000f8e9604 */
[----:B------:R-:W-:-:S04]  /*db90*/  IMAD.WIDE.U32 R4, R5, -0x326172a9, RZ ;  /* 0xcd9e8d5705047825 */ /* 0x000fc800078e00ff */
[----:B------:R-:W-:Y:S01]  /*dba0*/  IMAD.WIDE.U32 R24, R0, -0x326172a9, RZ ;  /* 0xcd9e8d5700187825 */ /* 0x000fe200078e00ff */
[----:B------:R-:W-:-:S04]  /*dbb0*/  LOP3.LUT R3, R5, UR11, R36, 0x96, !PT ;  /* 0x0000000b05037c12 */ /* 0x000fc8000f8e9624 */
[----:B------:R-:W-:Y:S01]  /*dbc0*/  LOP3.LUT R0, R25, UR9, R4, 0x96, !PT ;  /* 0x0000000919007c12 */ /* 0x000fe2000f8e9604 */
[----:B------:R-:W-:Y:S01]  /*dbd0*/  FFMA.FTZ R6, R180, c[0x0][0x23c], -R22 ;  /* 0x00008f00b4067a23 */ /* 0x000fe20000010816 */
[----:B------:R-:W-:Y:S01]  /*dbe0*/  MOV R186, R26 ;  /* 0x0000001a00ba7202 */ /* 0x000fe20000000f00 */
[----:B------:R-:W-:-:S04]  /*dbf0*/  IMAD.WIDE.U32 R4, R3, -0x2daee0ad, RZ ;  /* 0xd2511f5303047825 */ /* 0x000fc800078e00ff */
[----:B------:R-:W-:Y:S01]  /*dc00*/  IMAD.WIDE.U32 R26, R0, -0x2daee0ad, RZ ;  /* 0xd2511f53001a7825 */ /* 0x000fe200078e00ff */
[----:B------:R1:W-:Y:S03]  /*dc10*/  MUFU.EX2 R148, R6 ;  /* 0x0000000600947308 */ /* 0x0003e60000000800 */
[----:B------:R-:W-:Y:S01]  /*dc20*/  FFMA.FTZ R0, R181, c[0x0][0x23c], -R22 ;  /* 0x00008f00b5007a23 */ /* 0x000fe20000010816 */
[----:B-1----:R-:W-:Y:S02]  /*dc30*/  LOP3.LUT R6, R5, UR8, R2, 0x96, !PT ;  /* 0x0000000805067c12 */ /* 0x002fe4000f8e9602 */
[----:B------:R-:W-:Y:S02]  /*dc40*/  LOP3.LUT R2, R27, UR6, R4, 0x96, !PT ;  /* 0x000000061b027c12 */ /* 0x000fe4000f8e9604 */
[----:B------:R1:W2:Y:S03]  /*dc50*/  MUFU.EX2 R230, R0 ;  /* 0x0000000000e67308 */ /* 0x0002a60000000800 */
[----:B------:R-:W-:-:S04]  /*dc60*/  IMAD.WIDE.U32 R2, R2, -0x326172a9, RZ ;  /* 0xcd9e8d5702027825 */ /* 0x000fc800078e00ff */
[----:B------:R-:W-:-:S04]  /*dc70*/  FFMA.FTZ R4, R100, c[0x0][0x23c], -R22 ;  /* 0x00008f0064047a23 */ /* 0x000fc80000010816 */
[----:B------:R3:W-:Y:S01]  /*dc80*/  MUFU.EX2 R159, R4 ;  /* 0x00000004009f7308 */ /* 0x0007e20000000800 */
[----:B-1----:R-:W-:Y:S01]  /*dc90*/  LOP3.LUT R0, R2, 0xffff, RZ, 0xc0, !PT ;  /* 0x0000ffff02007812 */ /* 0x002fe200078ec0ff */
[----:B------:R-:W-:Y:S02]  /*dca0*/  FFMA.FTZ R5, R101, c[0x0][0x23c], -R22 ;  /* 0x00008f0065057a23 */ /* 0x000fe40000010816 */
[----:B------:R-:W-:Y:S01]  /*dcb0*/  IMAD.WIDE.U32 R10, R6, -0x326172a9, RZ ;  /* 0xcd9e8d57060a7825 */ /* 0x000fe200078e00ff */
[----:B---3--:R-:W-:Y:S02]  /*dcc0*/  SHF.R.U32.HI R4, RZ, 0x8, R0 ;  /* 0x00000008ff047819 */ /* 0x008fe40000011600 */
[----:B------:R-:W-:-:S04]  /*dcd0*/  LOP3.LUT R0, R2, 0xff, RZ, 0xc0, !PT ;  /* 0x000000ff02007812 */ /* 0x000fc800078ec0ff */
[----:B------:R-:W-:Y:S02]  /*dce0*/  PRMT R8, R0, 0x5410, R4 ;  /* 0x0000541000087816 */ /* 0x000fe40000000004 */
[----:B------:R-:W-:Y:S01]  /*dcf0*/  SHF.R.U32.HI R0, RZ, 0x10, R2 ;  /* 0x00000010ff007819 */ /* 0x000fe20000011602 */
[----:B------:R1:W-:Y:S03]  /*dd00*/  MUFU.EX2 R231, R5 ;  /* 0x0000000500e77308 */ /* 0x0003e60000000800 */
[----:B------:R-:W-:Y:S01]  /*dd10*/  LOP3.LUT R0, R0, 0xff, RZ, 0xc0, !PT ;  /* 0x000000ff00007812 */ /* 0x000fe200078ec0ff */
[----:B------:R-:W-:Y:S02]  /*dd20*/  FFMA.FTZ R4, R182, c[0x0][0x23c], -R23 ;  /* 0x00008f00b6047a23 */ /* 0x000fe40000010817 */
[----:B------:R-:W-:Y:S02]  /*dd30*/  IMAD.MOV.U32 R181, RZ, RZ, R163 ;  /* 0x000000ffffb57224 */ /* 0x000fe400078e00a3 */
[----:B------:R-:W-:Y:S01]  /*dd40*/  IMAD.MOV.U32 R173, RZ, RZ, R146 ;  /* 0x000000ffffad7224 */ /* 0x000fe200078e0092 */
[----:B-1----:R-:W-:-:S02]  /*dd50*/  SHF.R.U32.HI R5, RZ, 0x18, R2 ;  /* 0x00000018ff057819 */ /* 0x002fc40000011602 */
[----:B------:R-:W-:Y:S01]  /*dd60*/  LOP3.LUT R2, R3, UR17, R10, 0x96, !PT ;  /* 0x0000001103027c12 */ /* 0x000fe2000f8e960a */
[----:B------:R-:W-:Y:S01]  /*dd70*/  FFMA.FTZ R3, R183, c[0x0][0x23c], -R23 ;  /* 0x00008f00b7037a23 */ /* 0x000fe20000010817 */
[----:B------:R-:W-:Y:S02]  /*dd80*/  PRMT R7, R0, 0x5410, R5 ;  /* 0x0000541000077816 */ /* 0x000fe40000000005 */
[----:B------:R-:W-:Y:S01]  /*dd90*/  LOP3.LUT R0, R2, 0xffff, RZ, 0xc0, !PT ;  /* 0x0000ffff02007812 */ /* 0x000fe200078ec0ff */
[----:B------:R1:W-:Y:S01]  /*dda0*/  MUFU.EX2 R163, R3 ;  /* 0x0000000300a37308 */ /* 0x0003e20000000800 */
[----:B------:R-:W-:Y:S02]  /*ddb0*/  SHF.R.U32.HI R5, RZ, 0x18, R2 ;  /* 0x00000018ff057819 */ /* 0x000fe40000011602 */
[----:B------:R-:W-:-:S05]  /*ddc0*/  SHF.R.U32.HI R0, RZ, 0x8, R0 ;  /* 0x00000008ff007819 */ /* 0x000fca0000011600 */
[----:B------:R3:W4:Y:S01]  /*ddd0*/  MUFU.EX2 R146, R4 ;  /* 0x0000000400927308 */ /* 0x0007220000000800 */
[----:B-1----:R-:W-:Y:S02]  /*dde0*/  SHF.R.U32.HI R3, RZ, 0x10, R2 ;  /* 0x00000010ff037819 */ /* 0x002fe40000011602 */
[----:B---3--:R-:W-:Y:S02]  /*ddf0*/  LOP3.LUT R4, R2, 0xff, RZ, 0xc0, !PT ;  /* 0x000000ff02047812 */ /* 0x008fe400078ec0ff */
[----:B------:R-:W-:Y:S01]  /*de00*/  LOP3.LUT R2, R3, 0xff, RZ, 0xc0, !PT ;  /* 0x000000ff03027812 */ /* 0x000fe200078ec0ff */
[----:B------:R-:W-:Y:S01]  /*de10*/  FFMA.FTZ R3, R102, c[0x0][0x23c], -R23 ;  /* 0x00008f0066037a23 */ /* 0x000fe20000010817 */
[----:B------:R-:W-:-:S03]  /*de20*/  PRMT R0, R4, 0x5410, R0 ;  /* 0x0000541004007816 */ /* 0x000fc60000000000 */
[----:B------:R1:W-:Y:S01]  /*de30*/  MUFU.EX2 R226, R3 ;  /* 0x0000000300e27308 */ /* 0x0003e20000000800 */
[----:B------:R-:W-:Y:S01]  /*de40*/  PRMT R5, R2, 0x5410, R5 ;  /* 0x0000541002057816 */ /* 0x000fe20000000005 */
[----:B------:R-:W-:Y:S01]  /*de50*/  HSET2.LE.AND R0, R0, R88, PT ;  /* 0x0000005800007233 */ /* 0x000fe20003803000 */
[----:B--2---:R-:W-:-:S04]  /*de60*/  F2FP.BF16.PACK_AB R2, R230, R148 ;  /* 0x00000094e602723e */ /* 0x004fc800000010ff */
[----:B------:R-:W-:Y:S01]  /*de70*/  LOP3.LUT R4, R0, R2, RZ, 0xc0, !PT ;  /* 0x0000000200047212 */ /* 0x000fe200078ec0ff */
[----:B------:R-:W-:Y:S01]  /*de80*/  HSET2.LE.AND R0, R5, R88, PT ;  /* 0x0000005805007233 */ /* 0x000fe20003803000 */
[----:B-1----:R-:W-:-:S04]  /*de90*/  FFMA.FTZ R3, R103, c[0x0][0x23c], -R23 ;  /* 0x00008f0067037a23 */ /* 0x002fc80000010817 */
[----:B------:R-:W1:Y:S01]  /*dea0*/  MUFU.EX2 R225, R3 ;  /* 0x0000000300e17308 */ /* 0x000e620000000800 */
[----:B----4-:R-:W-:-:S04]  /*deb0*/  F2FP.BF16.PACK_AB R2, R163, R146 ;  /* 0x00000092a302723e */ /* 0x010fc800000010ff */
[----:B------:R-:W-:Y:S01]  /*dec0*/  LOP3.LUT R5, R0, R2, RZ, 0xc0, !PT ;  /* 0x0000000200057212 */ /* 0x000fe200078ec0ff */
[----:B------:R-:W-:Y:S01]  /*ded0*/  HSET2.LE.AND R0, R8, R88, PT ;  /* 0x0000005808007233 */ /* 0x000fe20003803000 */
[----:B------:R-:W-:-:S04]  /*dee0*/  F2FP.BF16.PACK_AB R2, R231, R159 ;  /* 0x0000009fe702723e */ /* 0x000fc800000010ff */
[----:B------:R-:W-:Y:S01]  /*def0*/  LOP3.LUT R6, R0, R2, RZ, 0xc0, !PT ;  /* 0x0000000200067212 */ /* 0x000fe200078ec0ff */
[----:B------:R-:W-:Y:S01]  /*df00*/  HSET2.LE.AND R0, R7, R88, PT ;  /* 0x0000005807007233 */ /* 0x000fe20003803000 */
[----:B-1----:R-:W-:-:S04]  /*df10*/  F2FP.BF16.PACK_AB R2, R225, R226 ;  /* 0x000000e2e102723e */ /* 0x002fc800000010ff */
[----:B------:R-:W-:Y:S01]  /*df20*/  LOP3.LUT R7, R0, R2, RZ, 0xc0, !PT ;  /* 0x0000000200077212 */ /* 0x000fe200078ec0ff */
[----:B------:R-:W-:Y:S01]  /*df30*/  FFMA.FTZ R0, R220, c[0x0][0x23c], -R28 ;  /* 0x00008f00dc007a23 */ /* 0x000fe2000001081c */
[----:B------:R-:W-:-:S03]  /*df40*/  LOP3.LUT R2, R21, UR7, R32, 0x96, !PT ;  /* 0x0000000715027c12 */ /* 0x000fc6000f8e9620 */
[----:B------:R1:W-:Y:S02]  /*df50*/  MUFU.EX2 R161, R0 ;  /* 0x0000000000a17308 */ /* 0x0003e40000000800 */
[----:B------:R-:W-:Y:S01]  /*df60*/  IMAD.WIDE.U32 R2, R2, -0x2daee0ad, RZ ;  /* 0xd2511f5302027825 */ /* 0x000fe200078e00ff */
[----:B------:R-:W-:Y:S03]  /*df70*/  HMMA.16816.F32.BF16 R40, R4, R16, R140 ;  /* 0x000000100428723c */ /* 0x000fe6000004188c */
[----:B-1----:R-:W-:-:S04]  /*df80*/  FFMA.FTZ R0, R221, c[0x0][0x23c], -R28 ;  /* 0x00008f00dd007a23 */ /* 0x002fc8000001081c */
[----:B------:R1:W-:Y:S01]  /*df90*/  MUFU.EX2 R162, R0 ;  /* 0x0000000000a27308 */ /* 0x0003e20000000800 */
[C---:B------:R-:W-:Y:S08]  /*dfa0*/  HMMA.16816.F32.BF16 R44, R4.reuse, R18, R152 ;  /* 0x00000012042c723c */ /* 0x040ff00000041898 */
[C---:B------:R-:W-:Y:S08]  /*dfb0*/  HMMA.16816.F32.BF16 R56, R4.reuse, R12, R56 ;  /* 0x0000000c0438723c */ /* 0x040ff00000041838 */
[----:B------:R-:W-:Y:S01]  /*dfc0*/  HMMA.16816.F32.BF16 R168, R4, R14, R168 ;  /* 0x0000000e04a8723c */ /* 0x000fe200000418a8 */
[----:B-1----:R-:W-:Y:S01]  /*dfd0*/  FFMA.FTZ R0, R116, c[0x0][0x23c], -R28 ;  /* 0x00008f0074007a23 */ /* 0x002fe2000001081c */
[----:B------:R-:W-:Y:S01]  /*dfe0*/  SHF.R.U32.HI R8, RZ, 0x18, R2 ;  /* 0x00000018ff087819 */ /* 0x000fe20000011602 */
[----:B------:R-:W-:Y:S01]  /*dff0*/  IMAD.MOV.U32 R100, RZ, RZ, R147 ;  /* 0x000000ffff647224 */ /* 0x000fe200078e0093 */
[----:B------:R-:W-:Y:S01]  /*e000*/  MOV R143, R34 ;  /* 0x00000022008f7202 */ /* 0x000fe20000000f00 */
[----:B------:R1:W-:Y:S01]  /*e010*/  MUFU.EX2 R227, R0 ;  /* 0x0000000000e37308 */ /* 0x0003e20000000800 */
[----:B------:R-:W-:Y:S01]  /*e020*/  IMAD.MOV.U32 R221, RZ, RZ, R35 ;  /* 0x000000ffffdd7224 */ /* 0x000fe200078e0023 */
[----:B------:R-:W2:Y:S01]  /*e030*/  LDSM.16.MT88.4 R16, [R205+0x4c00] ;  /* 0x004c0000cd10783b */ /* 0x000ea20000004200 */
[----:B------:R-:W-:Y:S01]  /*e040*/  FFMA.FTZ R4, R117, c[0x0][0x23c], -R28 ;  /* 0x00008f0075047a23 */ /* 0x000fe2000001081c */
[----:B------:R-:W-:Y:S01]  /*e050*/  LOP3.LUT R6, R2, 0xff, RZ, 0xc0, !PT ;  /* 0x000000ff02067812 */ /* 0x000fe200078ec0ff */
[----:B------:R-:W-:Y:S01]  /*e060*/  FFMA.FTZ R5, R222, c[0x0][0x23c], -R29 ;  /* 0x00008f00de057a23 */ /* 0x000fe2000001081d */
[----:B------:R-:W3:Y:S02]  /*e070*/  LDSM.16.MT88.4 R32, [R206+0x4c00] ;  /* 0x004c0000ce20783b */ /* 0x000ee40000004200 */
[----:B------:R4:W2:Y:S01]  /*e080*/  MUFU.EX2 R158, R4 ;  /* 0x00000004009e7308 */ /* 0x0008a20000000800 */
[----:B-1----:R-:W-:-:S04]  /*e090*/  LOP3.LUT R0, R2, 0xffff, RZ, 0xc0, !PT ;  /* 0x0000ffff02007812 */ /* 0x002fc800078ec0ff */
[----:B----4-:R-:W-:Y:S02]  /*e0a0*/  SHF.R.U32.HI R4, RZ, 0x8, R0 ;  /* 0x00000008ff047819 */ /* 0x010fe40000011600 */
[----:B------:R-:W-:Y:S02]  /*e0b0*/  LOP3.LUT R0, R3, UR16, R30, 0x96, !PT ;  /* 0x0000001003007c12 */ /* 0x000fe4000f8e961e */
[----:B------:R-:W-:Y:S02]  /*e0c0*/  SHF.R.U32.HI R3, RZ, 0x10, R2 ;  /* 0x00000010ff037819 */ /* 0x000fe40000011602 */
[----:B------:R-:W-:Y:S02]  /*e0d0*/  PRMT R10, R6, 0x5410, R4 ;  /* 0x00005410060a7816 */ /* 0x000fe40000000004 */
[----:B------:R-:W-:Y:S02]  /*e0e0*/  LOP3.LUT R2, R0, 0xffff, RZ, 0xc0, !PT ;  /* 0x0000ffff00027812 */ /* 0x000fe400078ec0ff */
[----:B------:R-:W-:-:S02]  /*e0f0*/  LOP3.LUT R6, R3, 0xff, RZ, 0xc0, !PT ;  /* 0x000000ff03067812 */ /* 0x000fc400078ec0ff */
        /* <DEDUP_REMOVED lines=9> */
[----:B------:R1:W4:Y:S01]  /*e190*/  MUFU.EX2 R229, R5 ;  /* 0x0000000500e57308 */ /* 0x0003220000000800 */
[----:B------:R-:W-:Y:S01]  /*e1a0*/  PRMT R9, R0, 0x5410, R2 ;  /* 0x0000541000097816 */ /* 0x000fe20000000002 */
[----:B------:R-:W-:Y:S01]  /*e1b0*/  HSET2.LE.AND R0, R10, R88, PT ;  /* 0x000000580a007233 */ /* 0x000fe20003803000 */
[----:B--2---:R-:W-:Y:S02]  /*e1c0*/  F2FP.BF16.PACK_AB R2, R158, R227 ;  /* 0x000000e39e02723e */ /* 0x004fe400000010ff */
[----:B-1----:R-:W-:Y:S02]  /*e1d0*/  PRMT R5, R6, 0x5410, R8 ;  /* 0x0000541006057816 */ /* 0x002fe40000000008 */
[----:B------:R-:W-:Y:S01]  /*e1e0*/  PRMT R8, R7, 0x5410, R4 ;  /* 0x0000541007087816 */ /* 0x000fe20000000004 */
[----:B------:R-:W-:Y:S01]  /*e1f0*/  FFMA.FTZ R4, R223, c[0x0][0x23c], -R29 ;  /* 0x00008f00df047a23 */ /* 0x000fe2000001081d */
[----:B------:R-:W-:-:S03]  /*e200*/  LOP3.LUT R6, R0, R2, RZ, 0xc0, !PT ;  /* 0x0000000200067212 */ /* 0x000fc600078ec0ff */
[----:B------:R1:W2:Y:S01]  /*e210*/  MUFU.EX2 R160, R4 ;  /* 0x0000000400a07308 */ /* 0x0002a20000000800 */
[----:B------:R-:W-:Y:S01]  /*e220*/  HSET2.LE.AND R0, R5, R88, PT ;  /* 0x0000005805007233 */ /* 0x000fe20003803000 */
[----:B----4-:R-:W-:-:S04]  /*e230*/  F2FP.BF16.PACK_AB R2, R228, R229 ;  /* 0x000000e5e402723e */ /* 0x010fc800000010ff */
[----:B------:R-:W-:Y:S01]  /*e240*/  LOP3.LUT R7, R0, R2, RZ, 0xc0, !PT ;  /* 0x0000000200077212 */ /* 0x000fe200078ec0ff */
[----:B------:R-:W-:Y:S01]  /*e250*/  HSET2.LE.AND R0, R8, R88, PT ;  /* 0x0000005808007233 */ /* 0x000fe20003803000 */
[----:B------:R-:W-:-:S04]  /*e260*/  F2FP.BF16.PACK_AB R2, R162, R161 ;  /* 0x000000a1a202723e */ /* 0x000fc800000010ff */
[----:B-1----:R-:W-:Y:S01]  /*e270*/  LOP3.LUT R4, R0, R2, RZ, 0xc0, !PT ;  /* 0x0000000200047212 */ /* 0x002fe200078ec0ff */
[----:B------:R-:W-:Y:S01]  /*e280*/  HSET2.LE.AND R0, R9, R88, PT ;  /* 0x0000005809007233 */ /* 0x000fe20003803000 */
[----:B--2---:R-:W-:-:S04]  /*e290*/  F2FP.BF16.PACK_AB R2, R160, R147 ;  /* 0x00000093a002723e */ /* 0x004fc800000010ff */
[----:B------:R-:W-:Y:S01]  /*e2a0*/  LOP3.LUT R5, R0, R2, RZ, 0xc0, !PT ;  /* 0x0000000200057212 */ /* 0x000fe200078ec0ff */
[----:B------:R-:W-:Y:S02]  /*e2b0*/  FFMA.FTZ R0, R133, c[0x0][0x23c], -R22 ;  /* 0x00008f0085007a23 */ /* 0x000fe40000010816 */
[----:B------:R-:W-:Y:S02]  /*e2c0*/  IMAD.MOV.U32 R182, RZ, RZ, R145 ;  /* 0x000000ffffb67224 */ /* 0x000fe400078e0091 */
[----:B------:R1:W-:Y:S01]  /*e2d0*/  MUFU.EX2 R145, R0 ;  /* 0x0000000000917308 */ /* 0x0003e20000000800 */
[----:B------:R-:W-:Y:S01]  /*e2e0*/  LOP3.LUT R2, R11, UR7, R24, 0x96, !PT ;  /* 0x000000070b027c12 */ /* 0x000fe2000f8e9618 */
[----:B------:R-:W-:Y:S01]  /*e2f0*/  IMAD.MOV.U32 R184, RZ, RZ, R129 ;  /* 0x000000ffffb87224 */ /* 0x000fe200078e0081 */
[----:B------:R-:W-:Y:S01]  /*e300*/  MOV R180, R128 ;  /* 0x0000008000b47202 */ /* 0x000fe20000000f00 */
[----:B------:R-:W-:Y:S02]  /*e310*/  IMAD.MOV.U32 R103, RZ, RZ, R130 ;  /* 0x000000ffff677224 */ /* 0x000fe400078e0082 */
[----:B------:R-:W-:-:S04]  /*e320*/  IMAD.WIDE.U32 R2, R2, -0x2daee0ad, RZ ;  /* 0xd2511f5302027825 */ /* 0x000fc800078e00ff */
[----:B-1----:R-:W-:-:S04]  /*e330*/  FFMA.FTZ R0, R132, c[0x0][0x23c], -R22 ;  /* 0x00008f0084007a23 */ /* 0x002fc80000010816 */
[----:B------:R1:W-:Y:S01]  /*e340*/  MUFU.EX2 R155, R0 ;  /* 0x00000000009b7308 */ /* 0x0003e20000000800 */
[----:B------:R-:W-:Y:S01]  /*e350*/  IMAD.MOV.U32 R101, RZ, RZ, R123 ;  /* 0x000000ffff657224 */ /* 0x000fe200078e007b */
[----:B------:R-:W-:Y:S01]  /*e360*/  HMMA.16816.F32.BF16 R116, R4, R16, R68 ;  /* 0x000000100474723c */ /* 0x000fe20000041844 */
[----:B------:R-:W-:Y:S02]  /*e370*/  IMAD.MOV.U32 R142, RZ, RZ, R122 ;  /* 0x000000ffff8e7224 */ /* 0x000fe400078e007a */
[----:B------:R-:W-:Y:S02]  /*e380*/  IMAD.MOV.U32 R141, RZ, RZ, R121 ;  /* 0x000000ffff8d7224 */ /* 0x000fe400078e0079 */
[----:B------:R-:W-:Y:S02]  /*e390*/  IMAD.MOV.U32 R140, RZ, RZ, R131 ;  /* 0x000000ffff8c7224 */ /* 0x000fe400078e0083 */
[----:B------:R-:W-:Y:S02]  /*e3a0*/  IMAD.MOV.U32 R157, RZ, RZ, R120 ;  /* 0x000000ffff9d7224 */ /* 0x000fe400078e0078 */
[----:B-1----:R-:W-:-:S04]  /*e3b0*/  FFMA.FTZ R0, R96, c[0x0][0x23c], -R22 ;  /* 0x00008f0060007a23 */ /* 0x002fc80000010816 */
[----:B------:R1:W-:Y:S01]  /*e3c0*/  MUFU.EX2 R154, R0 ;  /* 0x00000000009a7308 */ /* 0x0003e20000000800 */
[----:B------:R-:W-:Y:S01]  /*e3d0*/  HMMA.16816.F32.BF16 R120, R4, R18, R64 ;  /* 0x000000120478723c */ /* 0x000fe20000041840 */
[----:B------:R-:W-:-:S07]  /*e3e0*/  IMAD.MOV.U32 R183, RZ, RZ, R144 ;  /* 0x000000ffffb77224 */ /* 0x000fce00078e0090 */
[----:B---3--:R-:W-:Y:S01]  /*e3f0*/  HMMA.16816.F32.BF16 R124, R4, R32, R60 ;  /* 0x00000020047c723c */ /* 0x008fe2000004183c */
[----:B-1----:R-:W-:-:S07]  /*e400*/  FFMA.FTZ R0, R97, c[0x0][0x23c], -R22 ;  /* 0x00008f0061007a23 */ /* 0x002fce0000010816 */
[----:B------:R-:W-:Y:S01]  /*e410*/  HMMA.16816.F32.BF16 R128, R4, R34, R52 ;  /* 0x000000220480723c */ /* 0x000fe20000041834 */
[----:B------:R1:W2:Y:S06]  /*e420*/  MUFU.EX2 R167, R0 ;  /* 0x0000000000a77308 */ /* 0x0002ac0000000800 */
[----:B------:R-:W-:Y:S01]  /*e430*/  FFMA.FTZ R4, R134, c[0x0][0x23c], -R23 ;  /* 0x00008f0086047a23 */ /* 0x000fe20000010817 */
[----:B------:R-:W-:Y:S02]  /*e440*/  LOP3.LUT R6, R2, 0xff, RZ, 0xc0, !PT ;  /* 0x000000ff02067812 */ /* 0x000fe400078ec0ff */
[----:B------:R-:W-:Y:S01]  /*e450*/  SHF.R.U32.HI R5, RZ, 0x18, R2 ;  /* 0x00000018ff057819 */ /* 0x000fe20000011602 */
[----:B------:R3:W-:Y:S01]  /*e460*/  MUFU.EX2 R144, R4 ;  /* 0x0000000400907308 */ /* 0x0007e20000000800 */
[----:B-1----:R-:W-:-:S02]  /*e470*/  LOP3.LUT R0, R3, UR16, R26, 0x96, !PT ;  /* 0x0000001003007c12 */ /* 0x002fc4000f8e961a */
[----:B------:R-:W-:Y:S02]  /*e480*/  LOP3.LUT R3, R2, 0xffff, RZ, 0xc0, !PT ;  /* 0x0000ffff02037812 */ /* 0x000fe400078ec0ff */
[----:B---3--:R-:W-:Y:S02]  /*e490*/  SHF.R.U32.HI R4, RZ, 0x10, R2 ;  /* 0x00000010ff047819 */ /* 0x008fe40000011602 */
[----:B------:R-:W-:Y:S01]  /*e4a0*/  SHF.R.U32.HI R2, RZ, 0x8, R3 ;  /* 0x00000008ff027819 */ /* 0x000fe20000011603 */
[----:B------:R-:W-:Y:S01]  /*e4b0*/  FFMA.FTZ R3, R98, c[0x0][0x23c], -R23 ;  /* 0x00008f0062037a23 */ /* 0x000fe20000010817 */
[----:B------:R-:W-:Y:S02]  /*e4c0*/  LOP3.LUT R4, R4, 0xff, RZ, 0xc0, !PT ;  /* 0x000000ff04047812 */ /* 0x000fe400078ec0ff */
[----:B------:R-:W-:Y:S02]  /*e4d0*/  PRMT R6, R6, 0x5410, R2 ;  /* 0x0000541006067816 */ /* 0x000fe40000000002 */
[----:B------:R-:W-:Y:S01]  /*e4e0*/  LOP3.LUT R2, R0, 0xffff, RZ, 0xc0, !PT ;  /* 0x0000ffff00027812 */ /* 0x000fe200078ec0ff */
[----:B------:R1:W-:Y:S01]  /*e4f0*/  MUFU.EX2 R153, R3 ;  /* 0x0000000300997308 */ /* 0x0003e20000000800 */
[----:B------:R-:W-:Y:S01]  /*e500*/  PRMT R8, R4, 0x5410, R5 ;  /* 0x0000541004087816 */ /* 0x000fe20000000005 */
[----:B------:R-:W-:Y:S01]  /*e510*/  FFMA.FTZ R4, R99, c[0x0][0x23c], -R23 ;  /* 0x00008f0063047a23 */ /* 0x000fe20000010817 */
[----:B------:R-:W-:-:S05]  /*e520*/  LOP3.LUT R5, R0, 0xff, RZ, 0xc0, !PT ;  /* 0x000000ff00057812 */ /* 0x000fca00078ec0ff */
[----:B------:R3:W4:Y:S01]  /*e530*/  MUFU.EX2 R166, R4 ;  /* 0x0000000400a67308 */ /* 0x0007220000000800 */
[----:B-1----:R-:W-:-:S04]  /*e540*/  SHF.R.U32.HI R3, RZ, 0x8, R2 ;  /* 0x00000008ff037819 */ /* 0x002fc80000011602 */
[----:B------:R-:W-:Y:S01]  /*e550*/  PRMT R7, R5, 0x5410, R3 ;  /* 0x0000541005077816 */ /* 0x000fe20000000003 */
[----:B------:R-:W-:Y:S01]  /*e560*/  FFMA.FTZ R5, R135, c[0x0][0x23c], -R23 ;  /* 0x00008f0087057a23 */ /* 0x000fe20000010817 */
[----:B------:R-:W-:-:S03]  /*e570*/  SHF.R.U32.HI R2, RZ, 0x10, R0 ;  /* 0x00000010ff027819 */ /* 0x000fc60000011600 */
[----:B------:R1:W1:Y:S01]  /*e580*/  MUFU.EX2 R152, R5 ;  /* 0x0000000500987308 */ /* 0x0002620000000800 */
[----:B---3--:R-:W-:Y:S01]  /*e590*/  SHF.R.U32.HI R4, RZ, 0x18, R0 ;  /* 0x00000018ff047819 */ /* 0x008fe20000011600 */
[----:B------:R-:W-:Y:S01]  /*e5a0*/  HSET2.LE.AND R0, R6, R88, PT ;  /* 0x0000005806007233 */ /* 0x000fe20003803000 */
[----:B------:R-:W-:Y:S02]  /*e5b0*/  LOP3.LUT R3, R2, 0xff, RZ, 0xc0, !PT ;  /* 0x000000ff02037812 */ /* 0x000fe400078ec0ff */
[----:B--2---:R-:W-:Y:S01]  /*e5c0*/  F2FP.BF16.PACK_AB R2, R167, R154 ;  /* 0x0000009aa702723e */ /* 0x004fe200000010ff */
[----:B------:R-:W-:-:S03]  /*e5d0*/  UIADD3 UR5, UR4, 0x2, URZ ;  /* 0x0000000204057890 */ /* 0x000fc6000fffe03f */
[----:B------:R-:W-:Y:S01]  /*e5e0*/  LOP3.LUT R6, R0, R2, RZ, 0xc0, !PT ;  /* 0x0000000200067212 */ /* 0x000fe200078ec0ff */
[--C-:B------:R-:W-:Y:S01]  /*e5f0*/  HSET2.LE.AND R0, R8, R88.reuse, PT ;  /* 0x0000005808007233 */ /* 0x100fe20003803000 */
[----:B----4-:R-:W-:Y:S02]  /*e600*/  F2FP.BF16.PACK_AB R2, R166, R153 ;  /* 0x00000099a602723e */ /* 0x010fe400000010ff */
[----:B-1----:R-:W-:Y:S01]  /*e610*/  PRMT R5, R3, 0x5410, R4 ;  /* 0x0000541003057816 */ /* 0x002fe20000000004 */
[--C-:B------:R-:W-:Y:S01]  /*e620*/  HSET2.LE.AND R3, R7, R88.reuse, PT ;  /* 0x0000005807037233 */ /* 0x100fe20003803000 */
[----:B------:R-:W-:Y:S02]  /*e630*/  F2FP.BF16.PACK_AB R4, R155, R145 ;  /* 0x000000919b04723e */ /* 0x000fe400000010ff */
[----:B------:R-:W-:Y:S01]  /*e640*/  LOP3.LUT R7, R0, R2, RZ, 0xc0, !PT ;  /* 0x0000000200077212 */ /* 0x000fe200078ec0ff */
[----:B------:R-:W-:Y:S01]  /*e650*/  HSET2.LE.AND R0, R5, R88, PT ;  /* 0x0000005805007233 */ /* 0x000fe20003803000 */
[----:B------:R-:W-:Y:S01]  /*e660*/  LOP3.LUT R4, R3, R4, RZ, 0xc0, !PT ;  /* 0x0000000403047212 */ /* 0x000fe200078ec0ff */
[----:B------:R-:W-:Y:S01]  /*e670*/  UIADD3 UR4, UR4, 0x3, URZ ;  /* 0x0000000304047890 */ /* 0x000fe2000fffe03f */
[----:B------:R-:W-:Y:S01]  /*e680*/  F2FP.BF16.PACK_AB R2, R152, R144 ;  /* 0x000000909802723e */ /* 0x000fe200000010ff */
[----:B------:R-:W-:-:S03]  /*e690*/  IMAD.U32 R3, RZ, RZ, UR5 ;  /* 0x00000005ff037e24 */ /* 0x000fc6000f8e00ff */
[----:B------:R-:W-:Y:S01]  /*e6a0*/  LOP3.LUT R5, R0, R2, RZ, 0xc0, !PT ;  /* 0x0000000200057212 */ /* 0x000fe200078ec0ff */
[----:B------:R-:W-:Y:S01]  /*e6b0*/  IMAD.U32 R2, RZ, RZ, UR4 ;  /* 0x00000004ff027e24 */ /* 0x000fe2000f8e00ff */
[----:B------:R-:W-:-:S04]  /*e6c0*/  LOP3.LUT R0, R75, UR33, R3, 0x96, !PT ;  /* 0x000000214b007c12 */ /* 0x000fc8000f8e9603 */
[----:B------:R-:W-:Y:S01]  /*e6d0*/  LOP3.LUT R2, R75, UR33, R2, 0x96, !PT ;  /* 0x000000214b027c12 */ /* 0x000fe2000f8e9602 */
[----:B------:R-:W-:-:S04]  /*e6e0*/  IMAD.WIDE.U32 R8, R0, -0x326172a9, RZ ;  /* 0xcd9e8d5700087825 */ /* 0x000fc800078e00ff */
[----:B------:R-:W-:Y:S01]  /*e6f0*/  IMAD.WIDE.U32 R2, R2, -0x326172a9, RZ ;  /* 0xcd9e8d5702027825 */ /* 0x000fe200078e00ff */
[----:B------:R-:W-:Y:S02]  /*e700*/  LOP3.LUT R0, R9, UR15, R94, 0x96, !PT ;  /* 0x0000000f09007c12 */ /* 0x000fe4000f8e965e */
[----:B------:R-:W-:Y:S01]  /*e710*/  LOP3.LUT R10, R37, UR13, R8, 0x96, !PT ;  /* 0x0000000d250a7c12 */ /* 0x000fe2000f8e9608 */
[----:B------:R-:W-:Y:S01]  /*e720*/  IMAD.MOV.U32 R156, RZ, RZ, R104 ;  /* 0x000000ffff9c7224 */ /* 0x000fe200078e0068 */
[----:B------:R-:W-:Y:S01]  /*e730*/  LOP3.LUT R14, R9, UR15, R86, 0x96, !PT ;  /* 0x0000000f090e7c12 */ /* 0x000fe2000f8e9656 */
[----:B------:R-:W-:Y:S01]  /*e740*/  HMMA.16816.F32.BF16 R104, R4, R18, R44 ;  /* 0x000000120468723c */ /* 0x000fe2000004182c */
[----:B------:R-:W-:Y:S01]  /*e750*/  LOP3.LUT R13, R39, UR13, R8, 0x96, !PT ;  /* 0x0000000d270d7c12 */ /* 0x000fe2000f8e9608 */
[----:B------:R-:W-:Y:S01]  /*e760*/  IMAD.WIDE.U32 R8, R0, -0x2daee0ad, RZ ;  /* 0xd2511f5300087825 */ /* 0x000fe200078e00ff */
[----:B------:R-:W-:-:S04]  /*e770*/  LOP3.LUT R11, R3, UR15, R94, 0x96, !PT ;  /* 0x0000000f030b7c12 */ /* 0x000fc8000f8e965e */
[----:B------:R-:W-:Y:S01]  /*e780*/  IMAD.WIDE.U32 R18, R10, -0x2daee0ad, RZ ;  /* 0xd2511f530a127825 */ /* 0x000fe200078e00ff */
[----:B------:R-:W-:Y:S02]  /*e790*/  LOP3.LUT R0, R37, UR13, R2, 0x96, !PT ;  /* 0x0000000d25007c12 */ /* 0x000fe4000f8e9602 */
[----:B------:R-:W-:Y:S02]  /*e7a0*/  LOP3.LUT R24, R9, UR12, R48, 0x96, !PT ;  /* 0x0000000c09187c12 */ /* 0x000fe4000f8e9630 */
[----:B------:R-:W-:Y:S01]  /*e7b0*/  LOP3.LUT R15, R19, UR10, R8, 0x96, !PT ;  /* 0x0000000a130f7c12 */ /* 0x000fe2000f8e9608 */
[----:B------:R-:W-:Y:S01]  /*e7c0*/  IMAD.WIDE.U32 R8, R11, -0x2daee0ad, RZ ;  /* 0xd2511f530b087825 */ /* 0x000fe200078e00ff */
[----:B------:R-:W-:Y:S01]  /*e7d0*/  LOP3.LUT R12, R3, UR15, R86, 0x96, !PT ;  /* 0x0000000f030c7c12 */ /* 0x000fe2000f8e9656 */
[----:B------:R-:W-:Y:S01]  /*e7e0*/  HMMA.16816.F32.BF16 R60, R4, R16, R40 ;  /* 0x00000010043c723c */ /* 0x000fe20000041828 */
[----:B------:R-:W-:Y:S01]  /*e7f0*/  LOP3.LUT R10, R39, UR13, R2, 0x96, !PT ;  /* 0x0000000d270a7c12 */ /* 0x000fe2000f8e9602 */
[----:B------:R-:W-:-:S02]  /*e800*/  IMAD.MOV.U32 R102, RZ, RZ, R111 ;  /* 0x000000ffff667224 */ /* 0x000fc400078e006f */
[----:B------:R-:W-:Y:S02]  /*e810*/  IMAD.MOV.U32 R220, RZ, RZ, R110 ;  /* 0x000000ffffdc7224 */ /* 0x000fe400078e006e */
[----:B------:R-:W-:Y:S02]  /*e820*/  IMAD.MOV.U32 R222, RZ, RZ, R109 ;  /* 0x000000ffffde7224 */ /* 0x000fe400078e006d */
[----:B------:R-:W-:Y:S01]  /*e830*/  IMAD.WIDE.U32 R16, R0, -0x2daee0ad, RZ ;  /* 0xd2511f5300107825 */ /* 0x000fe200078e00ff */
[----:B------:R-:W-:Y:S01]  /*e840*/  HMMA.16816.F32.BF16 R108, R4, R32, R56 ;  /* 0x00000020046c723c */ /* 0x000fe20000041838 */
[----:B------:R-:W-:Y:S02]  /*e850*/  LOP3.LUT R0, R9, UR12, R48, 0x96, !PT ;  /* 0x0000000c09007c12 */ /* 0x000fe4000f8e9630 */
[----:B------:R-:W-:-:S04]  /*e860*/  IMAD.WIDE.U32 R2, R14, -0x2daee0ad, RZ ;  /* 0xd2511f530e027825 */ /* 0x000fc800078e00ff */
[----:B------:R-:W-:Y:S01]  /*e870*/  IMAD.WIDE.U32 R20, R13, -0x2daee0ad, RZ ;  /* 0xd2511f530d147825 */ /* 0x000fe200078e00ff */
[----:B------:R-:W-:Y:S01]  /*e880*/  HMMA.16816.F32.BF16 R168, R4, R34, R168 ;  /* 0x0000002204a8723c */ /* 0x000fe200000418a8 */
[----:B------:R-:W-:Y:S02]  /*e890*/  LOP3.LUT R11, R17, UR10, R8, 0x96, !PT ;  /* 0x0000000a110b7c12 */ /* 0x000fe4000f8e9608 */
[----:B------:R-:W-:-:S04]  /*e8a0*/  LOP3.LUT R19, R3, UR12, R72, 0x96, !PT ;  /* 0x0000000c03137c12 */ /* 0x000fc8000f8e9648 */
[----:B------:R-:W-:Y:S01]  /*e8b0*/  IMAD.WIDE.U32 R4, R12, -0x2daee0ad, RZ ;  /* 0xd2511f530c047825 */ /* 0x000fe200078e00ff */
[----:B------:R-:W-:-:S03]  /*e8c0*/  LOP3.LUT R14, R21, UR10, R2, 0x96, !PT ;  /* 0x0000000a150e7c12 */ /* 0x000fc6000f8e9602 */
[----:B------:R-:W-:Y:S01]  /*e8d0*/  IMAD.WIDE.U32 R12, R10, -0x2daee0ad, RZ ;  /* 0xd2511f530a0c7825 */ /* 0x000fe200078e00ff */
[----:B------:R-:W-:-:S03]  /*e8e0*/  LOP3.LUT R17, R5, UR12, R72, 0x96, !PT ;  /* 0x0000000c05117c12 */ /* 0x000fc6000f8e9648 */
[----:B------:R-:W-:-:S04]  /*e8f0*/  IMAD.WIDE.U32 R2, R24, -0x326172a9, RZ ;  /* 0xcd9e8d5718027825 */ /* 0x000fc800078e00ff */
[----:B------:R-:W-:-:S04]  /*e900*/  IMAD.WIDE.U32 R8, R15, -0x326172a9, RZ ;  /* 0xcd9e8d570f087825 */ /* 0x000fc800078e00ff */
[----:B------:R-:W-:Y:S01]  /*e910*/  IMAD.WIDE.U32 R6, R0, -0x326172a9, RZ ;  /* 0xcd9e8d5700067825 */ /* 0x000fe200078e00ff */
[----:B------:R-:W-:-:S03]  /*e920*/  LOP3.LUT R0, R13, UR10, R4, 0x96, !PT ;  /* 0x0000000a0d007c12 */ /* 0x000fc6000f8e9604 */
[----:B------:R-:W-:Y:S01]  /*e930*/  IMAD.WIDE.U32 R10, R11, -0x326172a9, RZ ;  /* 0xcd9e8d570b0a7825 */ /* 0x000fe200078e00ff */
[----:B------:R-:W-:Y:S02]  /*e940*/  LOP3.LUT R13, R3, UR11, R36, 0x96, !PT ;  /* 0x0000000b030d7c12 */ /* 0x000fe4000f8e9624 */
[----:B------:R-:W-:Y:S01]  /*e950*/  LOP3.LUT R9, R9, UR9, R2, 0x96, !PT ;  /* 0x0000000909097c12 */ /* 0x000fe2000f8e9602 */
[----:B------:R-:W-:-:S04]  /*e960*/  IMAD.WIDE.U32 R4, R19, -0x326172a9, RZ ;  /* 0xcd9e8d5713047825 */ /* 0x000fc800078e00ff */
[----:B------:R-:W-:Y:S01]  /*e970*/  IMAD.WIDE.U32 R14, R14, -0x326172a9, RZ ;  /* 0xcd9e8d570e0e7825 */ /* 0x000fe200078e00ff */
[----:B------:R-:W-:-:S03]  /*e980*/  LOP3.LUT R7, R7, UR11, R36, 0x96, !PT ;  /* 0x0000000b07077c12 */ /* 0x000fc6000f8e9624 */
[----:B------:R-:W-:-:S04]  /*e990*/  IMAD.WIDE.U32 R2, R17, -0x326172a9, RZ ;  /* 0xcd9e8d5711027825 */ /* 0x000fc800078e00ff */
[----:B------:R-:W-:Y:S01]  /*e9a0*/  IMAD.WIDE.U32 R24, R0, -0x326172a9, RZ ;  /* 0xcd9e8d5700187825 */ /* 0x000fe200078e00ff */
[----:B------:R-:W-:Y:S02]  /*e9b0*/  LOP3.LUT R0, R11, UR9, R6, 0x96, !PT ;  /* 0x000000090b007c12 */ /* 0x000fe4000f8e9606 */
[----:B------:R-:W-:Y:S01]  /*e9c0*/  LOP3.LUT R6, R5, UR11, R38, 0x96, !PT ;  /* 0x0000000b05067c12 */ /* 0x000fe2000f8e9626 */
[----:B------:R-:W-:Y:S01]  /*e9d0*/  IMAD.WIDE.U32 R26, R9, -0x2daee0ad, RZ ;  /* 0xd2511f53091a7825 */ /* 0x000fe200078e00ff */
[----:B------:R-:W-:-:S03]  /*e9e0*/  LOP3.LUT R11, R15, UR9, R4, 0x96, !PT ;  /* 0x000000090f0b7c12 */ /* 0x000fc6000f8e9604 */
        /* <DEDUP_REMOVED lines=10> */
[----:B------:R-:W-:-:S04]  /*ea90*/  IMAD.WIDE.U32 R16, R11, -0x2daee0ad, RZ ;  /* 0xd2511f530b107825 */ /* 0x000fc800078e00ff */
[----:B------:R-:W-:-:S04]  /*eaa0*/  IMAD.WIDE.U32 R4, R5, -0x326172a9, RZ ;  /* 0xcd9e8d5705047825 */ /* 0x000fc800078e00ff */
[----:B------:R-:W-:Y:S01]  /*eab0*/  IMAD.WIDE.U32 R2, R0, -0x326172a9, RZ ;  /* 0xcd9e8d5700027825 */ /* 0x000fe200078e00ff */
[----:B------:R-:W-:Y:S02]  /*eac0*/  LOP3.LUT R15, R7, UR8, R20, 0x96, !PT ;  /* 0x00000008070f7c12 */ /* 0x000fe4000f8e9614 */
[----:B------:R-:W-:Y:S01]  /*ead0*/  LOP3.LUT R0, R17, UR6, R6, 0x96, !PT ;  /* 0x0000000611007c12 */ /* 0x000fe2000f8e9606 */
[----:B------:R-:W-:Y:S01]  /*eae0*/  IMAD.WIDE.U32 R6, R19, -0x2daee0ad, RZ ;  /* 0xd2511f5313067825 */ /* 0x000fe200078e00ff */
[----:B------:R-:W-:Y:S02]  /*eaf0*/  LOP3.LUT R37, R5, UR7, R8, 0x96, !PT ;  /* 0x0000000705257c12 */ /* 0x000fe4000f8e9608 */
[----:B------:R-:W-:Y:S01]  /*eb00*/  LOP3.LUT R11, R3, UR17, R4, 0x96, !PT ;  /* 0x00000011030b7c12 */ /* 0x000fe2000f8e9604 */
[----:B------:R-:W-:Y:S01]  /*eb10*/  IMAD.WIDE.U32 R4, R13, -0x326172a9, RZ ;  /* 0xcd9e8d570d047825 */ /* 0x000fe200078e00ff */
[C---:B------:R-:W-:Y:S02]  /*eb20*/  LOP3.LUT R17, R2.reuse, 0xffff, RZ, 0xc0, !PT ;  /* 0x0000ffff02117812 */ /* 0x040fe400078ec0ff */
[----:B------:R-:W-:-:S02]  /*eb30*/  LOP3.LUT R36, R2, 0xff, RZ, 0xc0, !PT ;  /* 0x000000ff02247812 */ /* 0x000fc400078ec0ff */
[--C-:B------:R-:W-:Y:S02]  /*eb40*/  SHF.R.U32.HI R33, RZ, 0x10, R2.reuse ;  /* 0x00000010ff217819 */ /* 0x100fe40000011602 */
[----:B------:R-:W-:Y:S01]  /*eb50*/  SHF.R.U32.HI R35, RZ, 0x18, R2 ;  /* 0x00000018ff237819 */ /* 0x000fe20000011602 */
[----:B------:R-:W-:Y:S01]  /*eb60*/  IMAD.WIDE.U32 R2, R9, -0x326172a9, RZ ;  /* 0xcd9e8d5709027825 */ /* 0x000fe200078e00ff */
[----:B------:R-:W-:-:S03]  /*eb70*/  LOP3.LUT R12, R7, UR8, R12, 0x96, !PT ;  /* 0x00000008070c7c12 */ /* 0x000fc6000f8e960c */
[----:B------:R-:W-:Y:S01]  /*eb80*/  IMAD.WIDE.U32 R8, R21, -0x2daee0ad, RZ ;  /* 0xd2511f5315087825 */ /* 0x000fe200078e00ff */
[----:B------:R-:W-:Y:S02]  /*eb90*/  LOP3.LUT R34, R5, UR7, R10, 0x96, !PT ;  /* 0x0000000705227c12 */ /* 0x000fe4000f8e960a */
[----:B------:R-:W-:Y:S01]  /*eba0*/  LOP3.LUT R7, R3, UR17, R4, 0x96, !PT ;  /* 0x0000001103077c12 */ /* 0x000fe2000f8e9604 */
[----:B------:R-:W-:Y:S01]  /*ebb0*/  IMAD.WIDE.U32 R4, R15, -0x326172a9, RZ ;  /* 0xcd9e8d570f047825 */ /* 0x000fe200078e00ff */
[C---:B------:R-:W-:Y:S02]  /*ebc0*/  LOP3.LUT R13, R2.reuse, 0xffff, RZ, 0xc0, !PT ;  /* 0x0000ffff020d7812 */ /* 0x040fe400078ec0ff */
[----:B------:R-:W-:Y:S02]  /*ebd0*/  LOP3.LUT R32, R2, 0xff, RZ, 0xc0, !PT ;  /* 0x000000ff02207812 */ /* 0x000fe400078ec0ff */
[--C-:B------:R-:W-:Y:S02]  /*ebe0*/  SHF.R.U32.HI R31, RZ, 0x10, R2.reuse ;  /* 0x00000010ff1f7819 */ /* 0x100fe40000011602 */
[----:B------:R-:W-:Y:S01]  /*ebf0*/  SHF.R.U32.HI R27, RZ, 0x18, R2 ;  /* 0x00000018ff1b7819 */ /* 0x000fe20000011602 */
[----:B------:R-:W-:Y:S01]  /*ec00*/  IMAD.WIDE.U32 R2, R0, -0x326172a9, RZ ;  /* 0xcd9e8d5700027825 */ /* 0x000fe200078e00ff */
[----:B------:R-:W-:-:S02]  /*ec10*/  LOP3.LUT R0, R9, UR6, R6, 0x96, !PT ;  /* 0x0000000609007c12 */ /* 0x000fc4000f8e9606 */
        /* <DEDUP_REMOVED lines=9> */
[----:B------:R-:W-:Y:S02]  /*ecb0*/  LOP3.LUT R0, R33, 0xff, RZ, 0xc0, !PT ;  /* 0x000000ff21007812 */ /* 0x000fe400078ec0ff */
[----:B------:R-:W-:Y:S02]  /*ecc0*/  LOP3.LUT R9, R3, UR17, R4, 0x96, !PT ;  /* 0x0000001103097c12 */ /* 0x000fe4000f8e9604 */
[----:B------:R-:W-:Y:S02]  /*ecd0*/  SHF.R.U32.HI R4, RZ, 0x8, R17 ;  /* 0x00000008ff047819 */ /* 0x000fe40000011611 */
[C---:B------:R-:W-:Y:S02]  /*ece0*/  LOP3.LUT R5, R2.reuse, 0xffff, RZ, 0xc0, !PT ;  /* 0x0000ffff02057812 */ /* 0x040fe400078ec0ff */
[----:B------:R-:W-:Y:S02]  /*ecf0*/  LOP3.LUT R17, R2, 0xff, RZ, 0xc0, !PT ;  /* 0x000000ff02117812 */ /* 0x000fe400078ec0ff */
[----:B------:R-:W-:-:S02]  /*ed00*/  SHF.R.U32.HI R15, RZ, 0x10, R2 ;  /* 0x00000010ff0f7819 */ /* 0x000fc40000011602 */
[----:B------:R-:W-:Y:S01]  /*ed10*/  SHF.R.U32.HI R14, RZ, 0x18, R2 ;  /* 0x00000018ff0e7819 */ /* 0x000fe20000011602 */
[----:B------:R-:W-:Y:S01]  /*ed20*/  IMAD.WIDE.U32 R2, R37, -0x2daee0ad, RZ ;  /* 0xd2511f5325027825 */ /* 0x000fe200078e00ff */
[----:B------:R-:W-:Y:S02]  /*ed30*/  PRMT R42, R0, 0x5410, R35 ;  /* 0x00005410002a7816 */ /* 0x000fe40000000023 */
[----:B------:R-:W-:Y:S02]  /*ed40*/  PRMT R43, R36, 0x5410, R4 ;  /* 0x00005410242b7816 */ /* 0x000fe40000000004 */
[----:B------:R-:W-:Y:S02]  /*ed50*/  LOP3.LUT R0, R31, 0xff, RZ, 0xc0, !PT ;  /* 0x000000ff1f007812 */ /* 0x000fe400078ec0ff */
[----:B------:R-:W-:Y:S02]  /*ed60*/  LOP3.LUT R10, R3, UR16, R26, 0x96, !PT ;  /* 0x00000010030a7c12 */ /* 0x000fe4000f8e961a */
[----:B------:R-:W-:-:S02]  /*ed70*/  LOP3.LUT R33, R2, 0xffff, RZ, 0xc0, !PT ;  /* 0x0000ffff02217812 */ /* 0x000fc400078ec0ff */
[----:B------:R-:W-:Y:S02]  /*ed80*/  LOP3.LUT R35, R2, 0xff, RZ, 0xc0, !PT ;  /* 0x000000ff02237812 */ /* 0x000fe400078ec0ff */
[--C-:B------:R-:W-:Y:S02]  /*ed90*/  SHF.R.U32.HI R36, RZ, 0x10, R2.reuse ;  /* 0x00000010ff247819 */ /* 0x100fe40000011602 */
[----:B------:R-:W-:Y:S01]  /*eda0*/  SHF.R.U32.HI R37, RZ, 0x18, R2 ;  /* 0x00000018ff257819 */ /* 0x000fe20000011602 */
[----:B------:R-:W-:Y:S01]  /*edb0*/  IMAD.WIDE.U32 R2, R34, -0x2daee0ad, RZ ;  /* 0xd2511f5322027825 */ /* 0x000fe200078e00ff */
[----:B------:R-:W-:Y:S02]  /*edc0*/  MOV R52, R103 ;  /* 0x0000006700347202 */ /* 0x000fe40000000f00 */
[----:B------:R-:W-:Y:S02]  /*edd0*/  SHF.R.U32.HI R4, RZ, 0x8, R13 ;  /* 0x00000008ff047819 */ /* 0x000fe4000001160d */
[----:B------:R-:W-:-:S02]  /*ede0*/  PRMT R103, R0, 0x5410, R27 ;  /* 0x0000541000677816 */ /* 0x000fc4000000001b */
[----:B------:R-:W-:Y:S01]  /*edf0*/  LOP3.LUT R0, R20, 0xff, RZ, 0xc0, !PT ;  /* 0x000000ff14007812 */ /* 0x000fe200078ec0ff */
[----:B------:R-:W-:Y:S01]  /*ee00*/  IMAD.MOV.U32 R134, RZ, RZ, R112 ;  /* 0x000000ffff867224 */ /* 0x000fe200078e0070 */
[----:B------:R-:W-:Y:S02]  /*ee10*/  LOP3.LUT R13, R3, UR16, R30, 0x96, !PT ;  /* 0x00000010030d7c12 */ /* 0x000fe4000f8e961e */
[----:B------:R-:W-:Y:S02]  /*ee20*/  PRMT R112, R32, 0x5410, R4 ;  /* 0x0000541020707816 */ /* 0x000fe40000000004 */
[C---:B------:R-:W-:Y:S02]  /*ee30*/  LOP3.LUT R26, R2.reuse, 0xffff, RZ, 0xc0, !PT ;  /* 0x0000ffff021a7812 */ /* 0x040fe400078ec0ff */
[----:B------:R-:W-:Y:S02]  /*ee40*/  LOP3.LUT R31, R2, 0xff, RZ, 0xc0, !PT ;  /* 0x000000ff021f7812 */ /* 0x000fe400078ec0ff */
[----:B------:R-:W-:-:S02]  /*ee50*/  SHF.R.U32.HI R30, RZ, 0x10, R2 ;  /* 0x00000010ff1e7819 */ /* 0x000fc40000011602 */
[----:B------:R-:W-:Y:S01]  /*ee60*/  SHF.R.U32.HI R27, RZ, 0x18, R2 ;  /* 0x00000018ff1b7819 */ /* 0x000fe20000011602 */
[----:B------:R-:W-:Y:S01]  /*ee70*/  IMAD.WIDE.U32 R2, R25, -0x2daee0ad, RZ ;  /* 0xd2511f5319027825 */ /* 0x000fe200078e00ff */
[----:B------:R-:W-:Y:S02]  /*ee80*/  SHF.R.U32.HI R4, RZ, 0x8, R18 ;  /* 0x00000008ff047819 */ /* 0x000fe40000011612 */
[----:B------:R-:W-:Y:S02]  /*ee90*/  PRMT R34, R0, 0x5410, R19 ;  /* 0x0000541000227816 */ /* 0x000fe40000000013 */
[----:B------:R-:W-:Y:S02]  /*eea0*/  SHF.R.U32.HI R0, RZ, 0x8, R5 ;  /* 0x00000008ff007819 */ /* 0x000fe40000011605 */
[----:B------:R-:W-:Y:S02]  /*eeb0*/  PRMT R38, R21, 0x5410, R4 ;  /* 0x0000541015267816 */ /* 0x000fe40000000004 */
[----:B------:R-:W-:-:S02]  /*eec0*/  LOP3.LUT R18, R2, 0xffff, RZ, 0xc0, !PT ;  /* 0x0000ffff02127812 */ /* 0x000fc400078ec0ff */
[----:B------:R-:W-:Y:S02]  /*eed0*/  LOP3.LUT R20, R2, 0xff, RZ, 0xc0, !PT ;  /* 0x000000ff02147812 */ /* 0x000fe400078ec0ff */
[--C-:B------:R-:W-:Y:S02]  /*eee0*/  SHF.R.U32.HI R19, RZ, 0x10, R2.reuse ;  /* 0x00000010ff137819 */ /* 0x100fe40000011602 */
[----:B------:R-:W-:Y:S01]  /*eef0*/  SHF.R.U32.HI R21, RZ, 0x18, R2 ;  /* 0x00000018ff157819 */ /* 0x000fe20000011602 */
[----:B------:R-:W-:Y:S01]  /*ef00*/  FFMA.FTZ R2, R238, c[0x0][0x23c], -R22 ;  /* 0x00008f00ee027a23 */ /* 0x000fe20000010816 */
[----:B------:R-:W-:Y:S02]  /*ef10*/  PRMT R95, R17, 0x5410, R0 ;  /* 0x00005410115f7816 */ /* 0x000fe40000000000 */
[----:B------:R-:W-:Y:S01]  /*ef20*/  LOP3.LUT R0, R15, 0xff, RZ, 0xc0, !PT ;  /* 0x000000ff0f007812 */ /* 0x000fe200078ec0ff */
[----:B------:R-:W-:Y:S02]  /*ef30*/  IMAD.MOV.U32 R133, RZ, RZ, R165 ;  /* 0x000000ffff857224 */ /* 0x000fe400078e00a5 */
[----:B------:R1:W-:Y:S01]  /*ef40*/  MUFU.EX2 R165, R2 ;  /* 0x0000000200a57308 */ /* 0x0003e20000000800 */
[----:B------:R-:W-:Y:S01]  /*ef50*/  PRMT R94, R0, 0x5410, R14 ;  /* 0x00005410005e7816 */ /* 0x000fe2000000000e */
[----:B------:R-:W-:Y:S01]  /*ef60*/  FFMA.FTZ R0, R218, c[0x0][0x23c], -R22 ;  /* 0x00008f00da007a23 */ /* 0x000fe20000010816 */
[----:B------:R-:W-:Y:S01]  /*ef70*/  LOP3.LUT R12, R3, UR16, R16, 0x96, !PT ;  /* 0x00000010030c7c12 */ /* 0x000fe2000f8e9610 */
[----:B------:R-:W-:-:S02]  /*ef80*/  IMAD.MOV.U32 R71, RZ, RZ, R185 ;  /* 0x000000ffff477224 */ /* 0x000fc400078e00b9 */
[----:B------:R-:W-:Y:S02]  /*ef90*/  IMAD.MOV.U32 R97, RZ, RZ, R164 ;  /* 0x000000ffff617224 */ /* 0x000fe400078e00a4 */
[----:B------:R2:W-:Y:S01]  /*efa0*/  MUFU.EX2 R185, R0 ;  /* 0x0000000000b97308 */ /* 0x0005e20000000800 */
[----:B-1----:R-:W-:-:S07]  /*efb0*/  FFMA.FTZ R2, R240, c[0x0][0x23c], -R22 ;  /* 0x00008f00f0027a23 */ /* 0x002fce0000010816 */
[----:B------:R1:W-:Y:S01]  /*efc0*/  MUFU.EX2 R164, R2 ;  /* 0x0000000200a47308 */ /* 0x0003e20000000800 */
[----:B------:R-:W-:Y:S02]  /*efd0*/  IMAD.MOV.U32 R67, RZ, RZ, R187 ;  /* 0x000000ffff437224 */ /* 0x000fe400078e00bb */
[----:B--2---:R-:W-:-:S05]  /*efe0*/  FFMA.FTZ R0, R219, c[0x0][0x23c], -R22 ;  /* 0x00008f00db007a23 */ /* 0x004fca0000010816 */
[----:B------:R2:W-:Y:S01]  /*eff0*/  MUFU.EX2 R187, R0 ;  /* 0x0000000000bb7308 */ /* 0x0005e20000000800 */
[----:B-1----:R-:W-:-:S05]  /*f000*/  IMAD.WIDE.U32 R2, R24, -0x2daee0ad, RZ ;  /* 0xd2511f5318027825 */ /* 0x002fca00078e00ff */
[C---:B------:R-:W-:Y:S02]  /*f010*/  LOP3.LUT R14, R2.reuse, 0xffff, RZ, 0xc0, !PT ;  /* 0x0000ffff020e7812 */ /* 0x040fe400078ec0ff */
[----:B------:R-:W-:Y:S02]  /*f020*/  LOP3.LUT R15, R2, 0xff, RZ, 0xc0, !PT ;  /* 0x000000ff020f7812 */ /* 0x000fe400078ec0ff */
[--C-:B------:R-:W-:Y:S02]  /*f030*/  SHF.R.U32.HI R16, RZ, 0x10, R2.reuse ;  /* 0x00000010ff107819 */ /* 0x100fe40000011602 */
[----:B------:R-:W-:Y:S02]  /*f040*/  SHF.R.U32.HI R17, RZ, 0x18, R2 ;  /* 0x00000018ff117819 */ /* 0x000fe40000011602 */
[----:B--2---:R-:W-:Y:S02]  /*f050*/  LOP3.LUT R0, R11, 0xffff, RZ, 0xc0, !PT ;  /* 0x0000ffff0b007812 */ /* 0x004fe400078ec0ff */
[----:B------:R-:W-:-:S02]  /*f060*/  SHF.R.U32.HI R2, RZ, 0x10, R11 ;  /* 0x00000010ff027819 */ /* 0x000fc4000001160b */
[----:B------:R-:W-:Y:S02]  /*f070*/  LOP3.LUT R8, R3, UR16, R8, 0x96, !PT ;  /* 0x0000001003087c12 */ /* 0x000fe4000f8e9608 */
[----:B------:R-:W-:Y:S01]  /*f080*/  SHF.R.U32.HI R3, RZ, 0x8, R0 ;  /* 0x00000008ff037819 */ /* 0x000fe20000011600 */
[----:B------:R-:W-:Y:S01]  /*f090*/  IMAD.MOV.U32 R53, RZ, RZ, R140 ;  /* 0x000000ffff357224 */ /* 0x000fe200078e008c */
[----:B------:R-:W-:Y:S01]  /*f0a0*/  LOP3.LUT R0, R2, 0xff, RZ, 0xc0, !PT ;  /* 0x000000ff02007812 */ /* 0x000fe200078ec0ff */
[----:B------:R-:W-:Y:S01]  /*f0b0*/  FFMA.FTZ R2, R244, c[0x0][0x23c], -R22 ;  /* 0x00008f00f4027a23 */ /* 0x000fe20000010816 */
[----:B------:R-:W-:Y:S01]  /*f0c0*/  SHF.R.U32.HI R4, RZ, 0x18, R11 ;  /* 0x00000018ff047819 */ /* 0x000fe2000001160b */
[----:B------:R-:W-:Y:S02]  /*f0d0*/  IMAD.MOV.U32 R140, RZ, RZ, R141 ;  /* 0x000000ffff8c7224 */ /* 0x000fe400078e008d */
[----:B------:R-:W-:Y:S02]  /*f0e0*/  IMAD.MOV.U32 R141, RZ, RZ, R182 ;  /* 0x000000ffff8d7224 */ /* 0x000fe400078e00b6 */
[----:B------:R-:W-:Y:S01]  /*f0f0*/  IMAD.MOV.U32 R182, RZ, RZ, R186 ;  /* 0x000000ffffb67224 */ /* 0x000fe200078e00ba */
[----:B------:R-:W-:Y:S01]  /*f100*/  PRMT R39, R0, 0x5410, R4 ;  /* 0x0000541000277816 */ /* 0x000fe20000000004 */
[----:B------:R1:W-:Y:S01]  /*f110*/  MUFU.EX2 R186, R2 ;  /* 0x0000000200ba7308 */ /* 0x0003e20000000800 */
[----:B------:R-:W-:Y:S01]  /*f120*/  LOP3.LUT R0, R7, 0xffff, RZ, 0xc0, !PT ;  /* 0x0000ffff07007812 */ /* 0x000fe200078ec0ff */
[----:B------:R-:W-:Y:S01]  /*f130*/  IMAD.MOV.U32 R65, RZ, RZ, R188 ;  /* 0x000000ffff417224 */ /* 0x000fe200078e00bc */
[----:B------:R-:W-:Y:S01]  /*f140*/  LOP3.LUT R5, R11, 0xff, RZ, 0xc0, !PT ;  /* 0x000000ff0b057812 */ /* 0x000fe200078ec0ff */
[----:B------:R-:W-:-:S02]  /*f150*/  IMAD.MOV.U32 R70, RZ, RZ, R142 ;  /* 0x000000ffff467224 */ /* 0x000fc400078e008e */
[----:B------:R-:W-:Y:S01]  /*f160*/  IMAD.MOV.U32 R142, RZ, RZ, R100 ;  /* 0x000000ffff8e7224 */ /* 0x000fe200078e0064 */
[----:B------:R-:W-:Y:S01]  /*f170*/  PRMT R40, R5, 0x5410, R3 ;  /* 0x0000541005287816 */ /* 0x000fe20000000003 */
[----:B-1----:R-:W-:-:S04]  /*f180*/  FFMA.FTZ R2, R246, c[0x0][0x23c], -R22 ;  /* 0x00008f00f6027a23 */ /* 0x002fc80000010816 */
[----:B------:R1:W-:Y:S01]  /*f190*/  MUFU.EX2 R188, R2 ;  /* 0x0000000200bc7308 */ /* 0x0003e20000000800 */
[----:B------:R-:W-:Y:S02]  /*f1a0*/  FFMA.FTZ R3, R236, c[0x0][0x23c], -R22 ;  /* 0x00008f00ec037a23 */ /* 0x000fe40000010816 */
[----:B------:R-:W-:Y:S02]  /*f1b0*/  IMAD.MOV.U32 R55, RZ, RZ, R189 ;  /* 0x000000ffff377224 */ /* 0x000fe400078e00bd */
[----:B------:R-:W-:Y:S01]  /*f1c0*/  IMAD.MOV.U32 R64, RZ, RZ, R220 ;  /* 0x000000ffff407224 */ /* 0x000fe200078e00dc */
[----:B-1----:R-:W-:Y:S02]  /*f1d0*/  SHF.R.U32.HI R2, RZ, 0x8, R0 ;  /* 0x00000008ff027819 */ /* 0x002fe40000011600 */
[----:B------:R-:W-:-:S04]  /*f1e0*/  LOP3.LUT R0, R7, 0xff, RZ, 0xc0, !PT ;  /* 0x000000ff07007812 */ /* 0x000fc800078ec0ff */
[----:B------:R-:W-:Y:S01]  /*f1f0*/  PRMT R100, R0, 0x5410, R2 ;  /* 0x0000541000647816 */ /* 0x000fe20000000002 */
[----:B------:R-:W-:Y:S01]  /*f200*/  FFMA.FTZ R2, R237, c[0x0][0x23c], -R22 ;  /* 0x00008f00ed027a23 */ /* 0x000fe20000010816 */
[----:B------:R-:W-:Y:S01]  /*f210*/  SHF.R.U32.HI R0, RZ, 0x10, R7 ;  /* 0x00000010ff007819 */ /* 0x000fe20000011607 */
[----:B------:R1:W-:Y:S03]  /*f220*/  MUFU.EX2 R189, R3 ;  /* 0x0000000300bd7308 */ /* 0x0003e60000000800 */
[----:B------:R-:W-:Y:S01]  /*f230*/  LOP3.LUT R0, R0, 0xff, RZ, 0xc0, !PT ;  /* 0x000000ff00007812 */ /* 0x000fe200078ec0ff */
[----:B------:R-:W-:-:S04]  /*f240*/  IMAD.MOV.U32 R96, RZ, RZ, R191 ;  /* 0x000000ffff607224 */ /* 0x000fc800078e00bf */
[----:B------:R2:W-:Y:S01]  /*f250*/  MUFU.EX2 R220, R2 ;  /* 0x0000000200dc7308 */ /* 0x0005e20000000800 */
[----:B-1----:R-:W-:-:S04]  /*f260*/  SHF.R.U32.HI R3, RZ, 0x18, R7 ;  /* 0x00000018ff037819 */ /* 0x002fc80000011607 */
[----:B------:R-:W-:Y:S01]  /*f270*/  PRMT R98, R0, 0x5410, R3 ;  /* 0x0000541000627816 */ /* 0x000fe20000000003 */
[----:B--2---:R-:W-:Y:S01]  /*f280*/  FFMA.FTZ R2, R249, c[0x0][0x23c], -R22 ;  /* 0x00008f00f9027a23 */ /* 0x004fe20000010816 */
[----:B------:R-:W-:-:S03]  /*f290*/  LOP3.LUT R0, R6, 0xffff, RZ, 0xc0, !PT ;  /* 0x0000ffff06007812 */ /* 0x000fc600078ec0ff */
[----:B------:R1:W-:Y:S01]  /*f2a0*/  MUFU.EX2 R191, R2 ;  /* 0x0000000200bf7308 */ /* 0x0003e20000000800 */
[----:B------:R-:W-:Y:S02]  /*f2b0*/  SHF.R.U32.HI R3, RZ, 0x8, R0 ;  /* 0x00000008ff037819 */ /* 0x000fe40000011600 */
[--C-:B------:R-:W-:Y:S02]  /*f2c0*/  SHF.R.U32.HI R4, RZ, 0x18, R6.reuse ;  /* 0x00000018ff047819 */ /* 0x100fe40000011606 */
[----:B-1----:R-:W-:-:S04]  /*f2d0*/  SHF.R.U32.HI R2, RZ, 0x10, R6 ;  /* 0x00000010ff027819 */ /* 0x002fc80000011606 */
[----:B------:R-:W-:Y:S01]  /*f2e0*/  LOP3.LUT R0, R2, 0xff, RZ, 0xc0, !PT ;  /* 0x000000ff02007812 */ /* 0x000fe200078ec0ff */
[----:B------:R-:W-:-:S03]  /*f2f0*/  FFMA.FTZ R2, R252, c[0x0][0x23c], -R22 ;  /* 0x00008f00fc027a23 */ /* 0x000fc60000010816 */
[----:B------:R-:W-:Y:S01]  /*f300*/  PRMT R25, R0, 0x5410, R4 ;  /* 0x0000541000197816 */ /* 0x000fe20000000004 */
[----:B------:R1:W-:Y:S01]  /*f310*/  MUFU.EX2 R219, R2 ;  /* 0x0000000200db7308 */ /* 0x0003e20000000800 */
[----:B------:R-:W-:Y:S02]  /*f320*/  LOP3.LUT R0, R9, 0xffff, RZ, 0xc0, !PT ;  /* 0x0000ffff09007812 */ /* 0x000fe400078ec0ff */
[----:B------:R-:W-:Y:S01]  /*f330*/  LOP3.LUT R5, R6, 0xff, RZ, 0xc0, !PT ;  /* 0x000000ff06057812 */ /* 0x000fe200078ec0ff */
[----:B-1----:R-:W-:-:S04]  /*f340*/  FFMA.FTZ R2, R83, c[0x0][0x23c], -R22 ;  /* 0x00008f0053027a23 */ /* 0x002fc80000010816 */
[----:B------:R1:W-:Y:S01]  /*f350*/  MUFU.EX2 R218, R2 ;  /* 0x0000000200da7308 */ /* 0x0003e20000000800 */
[----:B------:R-:W-:Y:S01]  /*f360*/  IMAD.MOV.U32 R66, RZ, RZ, R224 ;  /* 0x000000ffff427224 */ /* 0x000fe200078e00e0 */
[----:B------:R-:W-:Y:S01]  /*f370*/  PRMT R32, R5, 0x5410, R3 ;  /* 0x0000541005207816 */ /* 0x000fe20000000003 */
[----:B------:R-:W-:Y:S01]  /*f380*/  FFMA.FTZ R3, R77, c[0x0][0x23c], -R22 ;  /* 0x00008f004d037a23 */ /* 0x000fe20000010816 */
[----:B-1----:R-:W-:Y:S02]  /*f390*/  SHF.R.U32.HI R2, RZ, 0x8, R0 ;  /* 0x00000008ff027819 */ /* 0x002fe40000011600 */
[----:B------:R-:W-:-:S04]  /*f3a0*/  LOP3.LUT R0, R9, 0xff, RZ, 0xc0, !PT ;  /* 0x000000ff09007812 */ /* 0x000fc800078ec0ff */
[----:B------:R-:W-:Y:S01]  /*f3b0*/  PRMT R86, R0, 0x5410, R2 ;  /* 0x0000541000567816 */ /* 0x000fe20000000002 */
[----:B------:R-:W-:Y:S01]  /*f3c0*/  FFMA.FTZ R2, R239, c[0x0][0x23c], -R22 ;  /* 0x00008f00ef027a23 */ /* 0x000fe20000010816 */
[----:B------:R-:W-:-:S03]  /*f3d0*/  SHF.R.U32.HI R0, RZ, 0x10, R9 ;  /* 0x00000010ff007819 */ /* 0x000fc60000011609 */
[----:B------:R1:W-:Y:S01]  /*f3e0*/  MUFU.EX2 R224, R2 ;  /* 0x0000000200e07308 */ /* 0x0003e20000000800 */
[----:B------:R-:W-:Y:S01]  /*f3f0*/  SHF.R.U32.HI R4, RZ, 0x18, R9 ;  /* 0x00000018ff047819 */ /* 0x000fe20000011609 */
[----:B------:R-:W-:Y:S01]  /*f400*/  FFMA.FTZ R41, R222, R51, R73 ;  /* 0x00000033de297223 */ /* 0x000fe20000010049 */
[----:B------:R-:W-:Y:S01]  /*f410*/  LOP3.LUT R0, R0, 0xff, RZ, 0xc0, !PT ;  /* 0x000000ff00007812 */ /* 0x000fe200078ec0ff */
[----:B------:R-:W-:-:S04]  /*f420*/  IMAD.MOV.U32 R132, RZ, RZ, R181 ;  /* 0x000000ffff847224 */ /* 0x000fc800078e00b5 */
[----:B------:R2:W-:Y:S01]  /*f430*/  MUFU.EX2 R222, R3 ;  /* 0x0000000300de7308 */ /* 0x0005e20000000800 */
[----:B------:R-:W-:Y:S02]  /*f440*/  PRMT R83, R0, 0x5410, R4 ;  /* 0x0000541000537816 */ /* 0x000fe40000000004 */
[----:B-1----:R-:W-:-:S04]  /*f450*/  SHF.R.U32.HI R2, RZ, 0x8, R33 ;  /* 0x00000008ff027819 */ /* 0x002fc80000011621 */
[----:B------:R-:W-:Y:S02]  /*f460*/  PRMT R77, R35, 0x5410, R2 ;  /* 0x00005410234d7816 */ /* 0x000fe40000000002 */
[----:B------:R-:W-:Y:S01]  /*f470*/  SHF.R.U32.HI R2, RZ, 0x8, R26 ;  /* 0x00000008ff027819 */ /* 0x000fe2000001161a */
[----:B--2---:R-:W-:Y:S02]  /*f480*/  FFMA.FTZ R3, R89, c[0x0][0x23c], -R22 ;  /* 0x00008f0059037a23 */ /* 0x004fe40000010816 */
[----:B------:R-:W-:Y:S01]  /*f490*/  IMAD.MOV.U32 R181, RZ, RZ, R114 ;  /* 0x000000ffffb57224 */ /* 0x000fe200078e0072 */
[----:B------:R-:W-:Y:S01]  /*f4a0*/  PRMT R114, R31, 0x5410, R2 ;  /* 0x000054101f727816 */ /* 0x000fe20000000002 */
[----:B------:R-:W-:Y:S01]  /*f4b0*/  FFMA.FTZ R0, R78, c[0x0][0x23c], -R22 ;  /* 0x00008f004e007a23 */ /* 0x000fe20000010816 */
[----:B------:R1:W-:Y:S01]  /*f4c0*/  MUFU.EX2 R223, R3 ;  /* 0x0000000300df7308 */ /* 0x0003e20000000800 */
[----:B------:R-:W-:Y:S01]  /*f4d0*/  FFMA.FTZ R2, R134, c[0x0][0x23c], -R23 ;  /* 0x00008f0086027a23 */ /* 0x000fe20000010817 */
[----:B------:R-:W-:Y:S01]  /*f4e0*/  MOV R134, R96 ;  /* 0x0000006000867202 */ /* 0x000fe20000000f00 */
[----:B------:R-:W-:-:S02]  /*f4f0*/  IMAD.MOV.U32 R69, RZ, RZ, R221 ;  /* 0x000000ffff457224 */ /* 0x000fc400078e00dd */
[----:B------:R-:W-:Y:S02]  /*f500*/  IMAD.MOV.U32 R99, RZ, RZ, R97 ;  /* 0x000000ffff637224 */ /* 0x000fe400078e0061 */
[----:B------:R-:W-:Y:S01]  /*f510*/  IMAD.MOV.U32 R96, RZ, RZ, R52 ;  /* 0x000000ffff607224 */ /* 0x000fe200078e0034 */
[----:B------:R2:W-:Y:S01]  /*f520*/  MUFU.EX2 R221, R0 ;  /* 0x0000000000dd7308 */ /* 0x0005e20000000800 */
[----:B------:R-:W-:Y:S02]  /*f530*/  IMAD.MOV.U32 R97, RZ, RZ, R132 ;  /* 0x000000ffff617224 */ /* 0x000fe400078e0084 */
[----:B------:R-:W-:Y:S01]  /*f540*/  IMAD.MOV.U32 R132, RZ, RZ, R53 ;  /* 0x000000ffff847224 */ /* 0x000fe200078e0035 */
[----:B-1----:R-:W-:Y:S01]  /*f550*/  LOP3.LUT R3, R36, 0xff, RZ, 0xc0, !PT ;  /* 0x000000ff24037812 */ /* 0x002fe200078ec0ff */
[----:B------:R-:W-:Y:S02]  /*f560*/  IMAD.MOV.U32 R68, RZ, RZ, R113 ;  /* 0x000000ffff447224 */ /* 0x000fe400078e0071 */
[----:B------:R-:W-:Y:S01]  /*f570*/  IMAD.MOV.U32 R74, RZ, RZ, R134 ;  /* 0x000000ffff4a7224 */ /* 0x000fe200078e0086 */
[----:B------:R-:W-:Y:S01]  /*f580*/  PRMT R75, R3, 0x5410, R37 ;  /* 0x00005410034b7816 */ /* 0x000fe20000000025 */
[----:B------:R-:W-:Y:S01]  /*f590*/  FFMA.FTZ R3, R99, c[0x0][0x23c], -R23 ;  /* 0x00008f0063037a23 */ /* 0x000fe20000010817 */
[----:B--2---:R-:W-:Y:S01]  /*f5a0*/  LOP3.LUT R0, R30, 0xff, RZ, 0xc0, !PT ;  /* 0x000000ff1e007812 */ /* 0x004fe200078ec0ff */
[----:B------:R-:W-:Y:S01]  /*f5b0*/  IMAD.MOV.U32 R52, RZ, RZ, R64 ;  /* 0x000000ffff347224 */ /* 0x000fe200078e0040 */
[----:B------:R-:W-:Y:S01]  /*f5c0*/  MOV R134, R96 ;  /* 0x0000006000867202 */ /* 0x000fe20000000f00 */
[----:B------:R-:W-:Y:S01]  /*f5d0*/  IMAD.MOV.U32 R135, RZ, RZ, R97 ;  /* 0x000000ffff877224 */ /* 0x000fe200078e0061 */
[----:B------:R-:W-:Y:S01]  /*f5e0*/  PRMT R113, R0, 0x5410, R27 ;  /* 0x0000541000717816 */ /* 0x000fe2000000001b */
[----:B------:R-:W-:Y:S01]  /*f5f0*/  IMAD.MOV.U32 R64, RZ, RZ, R143 ;  /* 0x000000ffff407224 */ /* 0x000fe200078e008f */
[----:B------:R-:W-:Y:S01]  /*f600*/  SHF.R.U32.HI R0, RZ, 0x8, R18 ;  /* 0x00000008ff007819 */ /* 0x000fe20000011612 */
[----:B------:R-:W-:Y:S01]  /*f610*/  IMAD.MOV.U32 R97, RZ, RZ, R132 ;  /* 0x000000ffff617224 */ /* 0x000fe200078e0084 */
[----:B------:R1:W-:Y:S01]  /*f620*/  MUFU.EX2 R143, R2 ;  /* 0x00000002008f7308 */ /* 0x0003e20000000800 */
[----:B------:R-:W-:-:S02]  /*f630*/  IMAD.MOV.U32 R96, RZ, RZ, R133 ;  /* 0x000000ffff607224 */ /* 0x000fc400078e0085 */
[----:B------:R-:W-:Y:S02]  /*f640*/  IMAD.MOV.U32 R132, RZ, RZ, R68 ;  /* 0x000000ffff847224 */ /* 0x000fe400078e0044 */
[----:B------:R-:W-:Y:S01]  /*f650*/  IMAD.MOV.U32 R133, RZ, RZ, R158 ;  /* 0x000000ffff857224 */ /* 0x000fe200078e009e */
[----:B------:R-:W-:Y:S01]  /*f660*/  MOV R54, R190 ;  /* 0x000000be00367202 */ /* 0x000fe20000000f00 */
[----:B------:R-:W-:Y:S01]  /*f670*/  IMAD.MOV.U32 R53, RZ, RZ, R69 ;  /* 0x000000ffff357224 */ /* 0x000fe200078e0045 */
[----:B------:R2:W-:Y:S01]  /*f680*/  MUFU.EX2 R158, R3 ;  /* 0x00000003009e7308 */ /* 0x0005e20000000800 */
[----:B------:R-:W-:Y:S02]  /*f690*/  PRMT R69, R20, 0x5410, R0 ;  /* 0x0000541014457816 */ /* 0x000fe40000000000 */
[----:B------:R-:W-:Y:S02]  /*f6a0*/  SHF.R.U32.HI R0, RZ, 0x8, R14 ;  /* 0x00000008ff007819 */ /* 0x000fe4000001160e */
[----:B-1----:R-:W-:Y:S01]  /*f6b0*/  LOP3.LUT R2, R19, 0xff, RZ, 0xc0, !PT ;  /* 0x000000ff13027812 */ /* 0x002fe200078ec0ff */
[----:B------:R-:W-:-:S03]  /*f6c0*/  IMAD.MOV.U32 R47, RZ, RZ, R135 ;  /* 0x000000ffff2f7224 */ /* 0x000fc600078e0087 */
[----:B------:R-:W-:Y:S01]  /*f6d0*/  PRMT R68, R2, 0x5410, R21 ;  /* 0x0000541002447816 */ /* 0x000fe20000000015 */
[----:B--2---:R-:W-:Y:S02]  /*f6e0*/  FFMA.FTZ R3, R74, c[0x0][0x23c], -R23 ;  /* 0x00008f004a037a23 */ /* 0x004fe40000010817 */
[----:B------:R-:W-:Y:S02]  /*f6f0*/  IMAD.MOV.U32 R74, RZ, RZ, R134 ;  /* 0x000000ffff4a7224 */ /* 0x000fe400078e0086 */
[----:B------:R-:W-:Y:S01]  /*f700*/  IMAD.MOV.U32 R134, RZ, RZ, R96 ;  /* 0x000000ffff867224 */ /* 0x000fe200078e0060 */
[----:B------:R-:W-:Y:S01]  /*f710*/  MOV R96, R132 ;  /* 0x0000008400607202 */ /* 0x000fe20000000f00 */
[----:B------:R-:W-:Y:S01]  /*f720*/  IMAD.MOV.U32 R132, RZ, RZ, R133 ;  /* 0x000000ffff847224 */ /* 0x000fe200078e0085 */
[----:B------:R-:W-:Y:S01]  /*f730*/  LOP3.LUT R2, R16, 0xff, RZ, 0xc0, !PT ;  /* 0x000000ff10027812 */ /* 0x000fe200078ec0ff */
[----:B------:R-:W-:Y:S01]  /*f740*/  IMAD.MOV.U32 R133, RZ, RZ, R54 ;  /* 0x000000ffff857224 */ /* 0x000fe200078e0036 */
[----:B------:R-:W-:Y:S01]  /*f750*/  PRMT R99, R15, 0x5410, R0 ;  /* 0x000054100f637816 */ /* 0x000fe20000000000 */
[----:B------:R-:W-:Y:S01]  /*f760*/  FFMA.FTZ R4, R76, c[0x0][0x23c], -R22 ;  /* 0x00008f004c047a23 */ /* 0x000fe20000010816 */
[----:B------:R-:W-:Y:S01]  /*f770*/  LOP3.LUT R0, R10, 0xffff, RZ, 0xc0, !PT ;  /* 0x0000ffff0a007812 */ /* 0x000fe200078ec0ff */
[----:B------:R-:W-:-:S02]  /*f780*/  IMAD.MOV.U32 R135, RZ, RZ, R97 ;  /* 0x000000ffff877224 */ /* 0x000fc400078e0061 */
[----:B------:R-:W-:Y:S01]  /*f790*/  IMAD.MOV.U32 R54, RZ, RZ, R55 ;  /* 0x000000ffff367224 */ /* 0x000fe200078e0037 */
[----:B------:R-:W-:Y:S01]  /*f7a0*/  PRMT R97, R2, 0x5410, R17 ;  /* 0x0000541002617816 */ /* 0x000fe20000000011 */
[----:B------:R-:W-:Y:S02]  /*f7b0*/  IMAD.MOV.U32 R55, RZ, RZ, R65 ;  /* 0x000000ffff377224 */ /* 0x000fe400078e0041 */
[----:B------:R-:W-:Y:S01]  /*f7c0*/  IMAD.MOV.U32 R46, RZ, RZ, R74 ;  /* 0x000000ffff2e7224 */ /* 0x000fe200078e004a */
[----:B------:R1:W-:Y:S01]  /*f7d0*/  MUFU.EX2 R190, R4 ;  /* 0x0000000400be7308 */ /* 0x0003e20000000800 */
[----:B------:R-:W-:Y:S01]  /*f7e0*/  IMAD.MOV.U32 R65, RZ, RZ, R172 ;  /* 0x000000ffff417224 */ /* 0x000fe200078e00ac */
[----:B------:R-:W-:Y:S01]  /*f7f0*/  LOP3.LUT R5, R12, 0xff, RZ, 0xc0, !PT ;  /* 0x000000ff0c057812 */ /* 0x000fe200078ec0ff */
[----:B------:R-:W-:Y:S01]  /*f800*/  IMAD.MOV.U32 R74, RZ, RZ, R134 ;  /* 0x000000ffff4a7224 */ /* 0x000fe200078e0086 */
[----:B------:R-:W2:Y:S01]  /*f810*/  LDSM.16.MT88.4 R16, [R205+0x5000] ;  /* 0x00500000cd10783b */ /* 0x000ea20000004200 */
[----:B------:R-:W-:-:S02]  /*f820*/  FFMA.FTZ R2, R47, c[0x0][0x23c], -R23 ;  /* 0x00008f002f027a23 */ /* 0x000fc40000010817 */
[----:B------:R-:W-:Y:S01]  /*f830*/  IMAD.MOV.U32 R134, RZ, RZ, R132 ;  /* 0x000000ffff867224 */ /* 0x000fe200078e0084 */
[----:B------:R3:W-:Y:S01]  /*f840*/  MUFU.EX2 R172, R3 ;  /* 0x0000000300ac7308 */ /* 0x0007e20000000800 */
[----:B------:R-:W-:Y:S01]  /*f850*/  IMAD.MOV.U32 R47, RZ, RZ, R135 ;  /* 0x000000ffff2f7224 */ /* 0x000fe200078e0087 */
[----:B------:R-:W-:Y:S01]  /*f860*/  MOV R135, R96 ;  /* 0x0000006000877202 */ /* 0x000fe20000000f00 */
[----:B------:R-:W-:Y:S02]  /*f870*/  IMAD.MOV.U32 R132, RZ, RZ, R54 ;  /* 0x000000ffff847224 */ /* 0x000fe400078e0036 */
[----:B------:R-:W-:Y:S02]  /*f880*/  IMAD.MOV.U32 R54, RZ, RZ, R55 ;  /* 0x000000ffff367224 */ /* 0x000fe400078e0037 */
[----:B------:R-:W-:Y:S01]  /*f890*/  IMAD.MOV.U32 R96, RZ, RZ, R133 ;  /* 0x000000ffff607224 */ /* 0x000fe200078e0085 */
[----:B-1----:R-:W-:Y:S01]  /*f8a0*/  SHF.R.U32.HI R4, RZ, 0x8, R0 ;  /* 0x00000008ff047819 */ /* 0x002fe20000011600 */
[----:B------:R-:W-:Y:S01]  /*f8b0*/  IMAD.MOV.U32 R55, RZ, RZ, R65 ;  /* 0x000000ffff377224 */ /* 0x000fe200078e0041 */
[----:B------:R-:W-:Y:S01]  /*f8c0*/  SHF.R.U32.HI R0, RZ, 0x10, R10 ;  /* 0x00000010ff007819 */ /* 0x000fe2000001160a */
[----:B------:R-:W-:-:S02]  /*f8d0*/  IMAD.MOV.U32 R133, RZ, RZ, R66 ;  /* 0x000000ffff857224 */ /* 0x000fc400078e0042 */
[----:B------:R-:W-:Y:S01]  /*f8e0*/  IMAD.MOV.U32 R65, RZ, RZ, R67 ;  /* 0x000000ffff417224 */ /* 0x000fe200078e0043 */
[----:B---3--:R-:W-:Y:S01]  /*f8f0*/  LOP3.LUT R3, R10, 0xff, RZ, 0xc0, !PT ;  /* 0x000000ff0a037812 */ /* 0x008fe200078ec0ff */
[----:B------:R-:W-:Y:S01]  /*f900*/  IMAD.MOV.U32 R66, RZ, RZ, R71 ;  /* 0x000000ffff427224 */ /* 0x000fe200078e0047 */
[----:B------:R-:W-:Y:S01]  /*f910*/  MOV R67, R174 ;  /* 0x000000ae00437202 */ /* 0x000fe20000000f00 */
[----:B------:R-:W-:Y:S01]  /*f920*/  IMAD.MOV.U32 R71, RZ, RZ, R217 ;  /* 0x000000ffff477224 */ /* 0x000fe200078e00d9 */
[----:B------:R-:W-:Y:S01]  /*f930*/  PRMT R72, R3, 0x5410, R4 ;  /* 0x0000541003487816 */ /* 0x000fe20000000004 */
[----:B------:R1:W-:Y:S01]  /*f940*/  MUFU.EX2 R174, R2 ;  /* 0x0000000200ae7308 */ /* 0x0003e20000000800 */
[----:B------:R-:W-:Y:S01]  /*f950*/  IMAD.MOV.U32 R45, RZ, RZ, R74 ;  /* 0x000000ffff2d7224 */ /* 0x000fe200078e004a */
[----:B------:R-:W-:Y:S01]  /*f960*/  SHF.R.U32.HI R4, RZ, 0x18, R10 ;  /* 0x00000018ff047819 */ /* 0x000fe2000001160a */
[----:B------:R-:W-:Y:S01]  /*f970*/  FFMA.FTZ R3, R46, c[0x0][0x23c], -R23 ;  /* 0x00008f002e037a23 */ /* 0x000fe20000010817 */
[----:B------:R3:W5:Y:S01]  /*f980*/  LDL.LU R217, [R1+0x94] ;  /* 0x0000940001d97983 */ /* 0x0007620000300800 */
[----:B------:R-:W-:-:S02]  /*f990*/  IMAD.MOV.U32 R44, RZ, RZ, R47 ;  /* 0x000000ffff2c7224 */ /* 0x000fc400078e002f */
[----:B------:R-:W-:Y:S02]  /*f9a0*/  IMAD.MOV.U32 R74, RZ, RZ, R135 ;  /* 0x000000ffff4a7224 */ /* 0x000fe400078e0087 */
[----:B------:R-:W-:Y:S01]  /*f9b0*/  IMAD.MOV.U32 R47, RZ, RZ, R134 ;  /* 0x000000ffff2f7224 */ /* 0x000fe200078e0086 */
[----:B------:R-:W-:Y:S01]  /*f9c0*/  MOV R134, R65 ;  /* 0x0000004100867202 */ /* 0x000fe20000000f00 */
[----:B------:R-:W-:Y:S02]  /*f9d0*/  IMAD.MOV.U32 R46, RZ, RZ, R96 ;  /* 0x000000ffff2e7224 */ /* 0x000fe400078e0060 */
[----:B------:R-:W-:Y:S01]  /*f9e0*/  IMAD.MOV.U32 R135, RZ, RZ, R132 ;  /* 0x000000ffff877224 */ /* 0x000fe200078e0084 */
[----:B-1----:R-:W-:Y:S01]  /*f9f0*/  LOP3.LUT R2, R0, 0xff, RZ, 0xc0, !PT ;  /* 0x000000ff00027812 */ /* 0x002fe200078ec0ff */
[----:B------:R-:W-:Y:S01]  /*fa00*/  IMAD.MOV.U32 R96, RZ, RZ, R133 ;  /* 0x000000ffff607224 */ /* 0x000fe200078e0085 */
[----:B------:R-:W-:Y:S01]  /*fa10*/  LOP3.LUT R0, R13, 0xffff, RZ, 0xc0, !PT ;  /* 0x0000ffff0d007812 */ /* 0x000fe200078ec0ff */
[----:B------:R-:W-:-:S02]  /*fa20*/  IMAD.MOV.U32 R133, RZ, RZ, R67 ;  /* 0x000000ffff857224 */ /* 0x000fc400078e0043 */
[----:B------:R-:W-:Y:S01]  /*fa30*/  IMAD.MOV.U32 R65, RZ, RZ, R71 ;  /* 0x000000ffff417224 */ /* 0x000fe200078e0047 */
[----:B------:R-:W-:Y:S01]  /*fa40*/  PRMT R71, R2, 0x5410, R4 ;  /* 0x0000541002477816 */ /* 0x000fe20000000004 */
[----:B------:R-:W-:Y:S01]  /*fa50*/  IMAD.MOV.U32 R67, RZ, RZ, R142 ;  /* 0x000000ffff437224 */ /* 0x000fe200078e008e */
[----:B------:R-:W-:Y:S01]  /*fa60*/  SHF.R.U32.HI R2, RZ, 0x8, R0 ;  /* 0x00000008ff027819 */ /* 0x000fe20000011600 */
[----:B------:R-:W-:Y:S01]  /*fa70*/  IMAD.MOV.U32 R58, RZ, RZ, R45 ;  /* 0x000000ffff3a7224 */ /* 0x000fe200078e002d */
[----:B------:R-:W-:Y:S01]  /*fa80*/  LOP3.LUT R0, R13, 0xff, RZ, 0xc0, !PT ;  /* 0x000000ff0d007812 */ /* 0x000fe200078ec0ff */
[----:B------:R-:W-:Y:S01]  /*fa90*/  IMAD.MOV.U32 R132, RZ, RZ, R66 ;  /* 0x000000ffff847224 */ /* 0x000fe200078e0042 */
[----:B------:R-:W-:Y:S01]  /*faa0*/  MOV R45, R135 ;  /* 0x00000087002d7202 */ /* 0x000fe20000000f00 */
[----:B------:R-:W-:Y:S02]  /*fab0*/  IMAD.MOV.U32 R135, RZ, RZ, R133 ;  /* 0x000000ffff877224 */ /* 0x000fe400078e0085 */
[----:B------:R-:W-:-:S02]  /*fac0*/  IMAD.MOV.U32 R66, RZ, RZ, R141 ;  /* 0x000000ffff427224 */ /* 0x000fc400078e008d */
[----:B------:R-:W-:Y:S02]  /*fad0*/  IMAD.MOV.U32 R142, RZ, RZ, R173 ;  /* 0x000000ffff8e7224 */ /* 0x000fe400078e00ad */
[----:B------:R-:W-:Y:S01]  /*fae0*/  IMAD.MOV.U32 R133, RZ, RZ, R67 ;  /* 0x000000ffff857224 */ /* 0x000fe200078e0043 */
[----:B------:R1:W-:Y:S01]  /*faf0*/  MUFU.EX2 R173, R3 ;  /* 0x0000000300ad7308 */ /* 0x0003e20000000800 */
[----:B------:R-:W-:Y:S01]  /*fb00*/  IMAD.MOV.U32 R67, RZ, RZ, R101 ;  /* 0x000000ffff437224 */ /* 0x000fe200078e0065 */
[----:B------:R-:W-:Y:S01]  /*fb10*/  PRMT R101, R0, 0x5410, R2 ;  /* 0x0000541000657816 */ /* 0x000fe20000000002 */
[----:B------:R-:W-:Y:S01]  /*fb20*/  IMAD.MOV.U32 R59, RZ, RZ, R134 ;  /* 0x000000ffff3b7224 */ /* 0x000fe200078e0086 */
[----:B------:R-:W-:Y:S01]  /*fb30*/  SHF.R.U32.HI R0, RZ, 0x10, R13 ;  /* 0x00000010ff007819 */ /* 0x000fe2000001160d */
[----:B------:R-:W-:Y:S02]  /*fb40*/  IMAD.MOV.U32 R134, RZ, RZ, R132 ;  /* 0x000000ffff867224 */ /* 0x000fe400078e0084 */
[----:B------:R-:W-:-:S02]  /*fb50*/  IMAD.MOV.U32 R132, RZ, RZ, R66 ;  /* 0x000000ffff847224 */ /* 0x000fc400078e0042 */
[----:B------:R-:W-:Y:S01]  /*fb60*/  IMAD.MOV.U32 R66, RZ, RZ, R180 ;  /* 0x000000ffff427224 */ /* 0x000fe200078e00b4 */
[----:B------:R-:W-:Y:S01]  /*fb70*/  LOP3.LUT R0, R0, 0xff, RZ, 0xc0, !PT ;  /* 0x000000ff00007812 */ /* 0x000fe200078ec0ff */
[----:B-1----:R-:W-:Y:S02]  /*fb80*/  FFMA.FTZ R3, R44, c[0x0][0x23c], -R23 ;  /* 0x00008f002c037a23 */ /* 0x002fe40000010817 */
[----:B------:R-:W-:Y:S02]  /*fb90*/  IMAD.MOV.U32 R44, RZ, RZ, R65 ;  /* 0x000000ffff2c7224 */ /* 0x000fe400078e0041 */
[----:B------:R1:W-:Y:S01]  /*fba0*/  MUFU.EX2 R180, R3 ;  /* 0x0000000300b47308 */ /* 0x0003e20000000800 */
[----:B------:R-:W-:Y:S02]  /*fbb0*/  FFMA.FTZ R2, R58, c[0x0][0x23c], -R23 ;  /* 0x00008f003a027a23 */ /* 0x000fe40000010817 */
[----:B------:R-:W-:Y:S02]  /*fbc0*/  IMAD.MOV.U32 R57, RZ, RZ, R59 ;  /* 0x000000ffff397224 */ /* 0x000fe400078e003b */
[----:B------:R-:W-:-:S02]  /*fbd0*/  IMAD.MOV.U32 R58, RZ, RZ, R44 ;  /* 0x000000ffff3a7224 */ /* 0x000fc400078e002c */
[----:B------:R-:W-:Y:S02]  /*fbe0*/  IMAD.MOV.U32 R59, RZ, RZ, R133 ;  /* 0x000000ffff3b7224 */ /* 0x000fe400078e0085 */
[----:B------:R-:W-:Y:S02]  /*fbf0*/  IMAD.MOV.U32 R133, RZ, RZ, R102 ;  /* 0x000000ffff857224 */ /* 0x000fe400078e0066 */
[----:B------:R-:W-:Y:S01]  /*fc00*/  IMAD.MOV.U32 R44, RZ, RZ, R157 ;  /* 0x000000ffff2c7224 */ /* 0x000fe200078e009d */
[----:B-1----:R-:W-:Y:S01]  /*fc10*/  SHF.R.U32.HI R3, RZ, 0x18, R13 ;  /* 0x00000018ff037819 */ /* 0x002fe2000001160d */
[----:B------:R-:W-:Y:S02]  /*fc20*/  IMAD.MOV.U32 R157, RZ, RZ, R175 ;  /* 0x000000ffff9d7224 */ /* 0x000fe400078e00af */
[----:B------:R1:W-:Y:S01]  /*fc30*/  MUFU.EX2 R175, R2 ;  /* 0x0000000200af7308 */ /* 0x0003e20000000800 */
[----:B------:R-:W-:Y:S02]  /*fc40*/  PRMT R102, R0, 0x5410, R3 ;  /* 0x0000541000667816 */ /* 0x000fe40000000003 */
[----:B------:R-:W-:Y:S01]  /*fc50*/  LOP3.LUT R0, R12, 0xffff, RZ, 0xc0, !PT ;  /* 0x0000ffff0c007812 */ /* 0x000fe200078ec0ff */
[----:B------:R-:W-:-:S03]  /*fc60*/  IMAD.MOV.U32 R73, RZ, RZ, R58 ;  /* 0x000000ffff497224 */ /* 0x000fc600078e003a */
[----:B------:R-:W-:Y:S01]  /*fc70*/  SHF.R.U32.HI R3, RZ, 0x8, R0 ;  /* 0x00000008ff037819 */ /* 0x000fe20000011600 */
[----:B------:R-:W-:Y:S01]  /*fc80*/  IMAD.MOV.U32 R48, RZ, RZ, R59 ;  /* 0x000000ffff307224 */ /* 0x000fe200078e003b */
[----:B------:R-:W-:Y:S02]  /*fc90*/  MOV R56, R44 ;  /* 0x0000002c00387202 */ /* 0x000fe40000000f00 */
[----:B-1----:R-:W-:-:S04]  /*fca0*/  SHF.R.U32.HI R2, RZ, 0x10, R12 ;  /* 0x00000010ff027819 */ /* 0x002fc8000001160c */
[----:B------:R-:W-:Y:S01]  /*fcb0*/  LOP3.LUT R0, R2, 0xff, RZ, 0xc0, !PT ;  /* 0x000000ff02007812 */ /* 0x000fe200078ec0ff */
[----:B------:R-:W-:Y:S02]  /*fcc0*/  FFMA.FTZ R2, R57, c[0x0][0x23c], -R23 ;  /* 0x00008f0039027a23 */ /* 0x000fe40000010817 */
[----:B------:R-:W-:Y:S02]  /*fcd0*/  IMAD.MOV.U32 R57, RZ, RZ, R45 ;  /* 0x000000ffff397224 */ /* 0x000fe400078e002d */
[----:B------:R-:W-:Y:S02]  /*fce0*/  IMAD.MOV.U32 R45, RZ, RZ, R47 ;  /* 0x000000ffff2d7224 */ /* 0x000fe400078e002f */
[----:B------:R-:W-:Y:S02]  /*fcf0*/  IMAD.MOV.U32 R44, RZ, RZ, R46 ;  /* 0x000000ffff2c7224 */ /* 0x000fe400078e002e */
[----:B------:R-:W-:Y:S02]  /*fd00*/  IMAD.MOV.U32 R47, RZ, RZ, R181 ;  /* 0x000000ffff2f7224 */ /* 0x000fe400078e00b5 */
[----:B------:R-:W-:Y:S01]  /*fd10*/  IMAD.MOV.U32 R46, RZ, RZ, R74 ;  /* 0x000000ffff2e7224 */ /* 0x000fe200078e004a */
[----:B------:R1:W-:Y:S01]  /*fd20*/  MUFU.EX2 R181, R2 ;  /* 0x0000000200b57308 */ /* 0x0003e20000000800 */
[----:B------:R-:W-:Y:S01]  /*fd30*/  IMAD.MOV.U32 R51, RZ, RZ, R48 ;  /* 0x000000ffff337224 */ /* 0x000fe200078e0030 */
[----:B------:R-:W-:Y:S01]  /*fd40*/  MOV R48, R57 ;  /* 0x0000003900307202 */ /* 0x000fe20000000f00 */
[----:B------:R-:W-:Y:S01]  /*fd50*/  IMAD.MOV.U32 R74, RZ, RZ, R214 ;  /* 0x000000ffff4a7224 */ /* 0x000fe200078e00d6 */
[----:B------:R-:W-:Y:S01]  /*fd60*/  PRMT R58, R5, 0x5410, R3 ;  /* 0x00005410053a7816 */ /* 0x000fe20000000003 */
[----:B------:R-:W-:-:S02]  /*fd70*/  IMAD.MOV.U32 R57, RZ, RZ, R45 ;  /* 0x000000ffff397224 */ /* 0x000fc400078e002d */
[----:B------:R-:W-:Y:S02]  /*fd80*/  IMAD.MOV.U32 R45, RZ, RZ, R47 ;  /* 0x000000ffff2d7224 */ /* 0x000fe400078e002f */
[--C-:B------:R-:W-:Y:S02]  /*fd90*/  FFMA.FTZ R3, R51, c[0x0][0x23c], -R23.reuse ;  /* 0x00008f0033037a23 */ /* 0x100fe40000010817 */
[----:B-1----:R-:W-:Y:S02]  /*fda0*/  FFMA.FTZ R2, R73, c[0x0][0x23c], -R23 ;  /* 0x00008f0049027a23 */ /* 0x002fe40000010817 */
[----:B------:R-:W-:Y:S02]  /*fdb0*/  IMAD.MOV.U32 R73, RZ, RZ, R56 ;  /* 0x000000ffff497224 */ /* 0x000fe400078e0038 */
[----:B------:R-:W-:Y:S02]  /*fdc0*/  IMAD.MOV.U32 R56, RZ, RZ, R44 ;  /* 0x000000ffff387224 */ /* 0x000fe400078e002c */
[----:B------:R-:W-:-:S02]  /*fdd0*/  IMAD.MOV.U32 R44, RZ, RZ, R46 ;  /* 0x000000ffff2c7224 */ /* 0x000fc400078e002e */
[----:B------:R-:W-:Y:S02]  /*fde0*/  IMAD.MOV.U32 R46, RZ, RZ, R74 ;  /* 0x000000ffff2e7224 */ /* 0x000fe400078e004a */
[----:B------:R-:W-:Y:S02]  /*fdf0*/  IMAD.MOV.U32 R11, RZ, RZ, R73 ;  /* 0x000000ffff0b7224 */ /* 0x000fe400078e0049 */
[----:B------:R-:W-:Y:S02]  /*fe00*/  IMAD.MOV.U32 R74, RZ, RZ, R134 ;  /* 0x000000ffff4a7224 */ /* 0x000fe400078e0086 */
[----:B------:R-:W-:Y:S02]  /*fe10*/  IMAD.MOV.U32 R24, RZ, RZ, R48 ;  /* 0x000000ffff187224 */ /* 0x000fe400078e0030 */
[----:B------:R-:W-:Y:S02]  /*fe20*/  IMAD.MOV.U32 R47, RZ, RZ, R135 ;  /* 0x000000ffff2f7224 */ /* 0x000fe400078e0087 */
[----:B------:R-:W-:-:S02]  /*fe30*/  IMAD.MOV.U32 R240, RZ, RZ, R56 ;  /* 0x000000fffff07224 */ /* 0x000fc400078e0038 */
[----:B------:R-:W-:Y:S01]  /*fe40*/  IMAD.MOV.U32 R51, RZ, RZ, R44 ;  /* 0x000000ffff337224 */ /* 0x000fe200078e002c */
[----:B------:R-:W-:Y:S01]  /*fe50*/  MOV R134, R213 ;  /* 0x000000d500867202 */ /* 0x000fe20000000f00 */
[----:B------:R-:W-:Y:S02]  /*fe60*/  IMAD.MOV.U32 R135, RZ, RZ, R182 ;  /* 0x000000ffff877224 */ /* 0x000fe400078e00b6 */
[----:B------:R-:W-:Y:S02]  /*fe70*/  IMAD.MOV.U32 R48, RZ, RZ, R45 ;  /* 0x000000ffff307224 */ /* 0x000fe400078e002d */
[----:B------:R-:W-:Y:S01]  /*fe80*/  FFMA.FTZ R89, R11, c[0x0][0x23c], -R23 ;  /* 0x00008f000b597a23 */ /* 0x000fe20000010817 */
[----:B------:R-:W-:Y:S01]  /*fe90*/  MOV R44, R74 ;  /* 0x0000004a002c7202 */ /* 0x000fe20000000f00 */
[----:B------:R-:W-:Y:S02]  /*fea0*/  IMAD.MOV.U32 R238, RZ, RZ, R57 ;  /* 0x000000ffffee7224 */ /* 0x000fe400078e0039 */
[----:B------:R-:W-:-:S02]  /*feb0*/  IMAD.MOV.U32 R56, RZ, RZ, R46 ;  /* 0x000000ffff387224 */ /* 0x000fc400078e002e */
[----:B------:R-:W-:Y:S02]  /*fec0*/  IMAD.MOV.U32 R11, RZ, RZ, R24 ;  /* 0x000000ffff0b7224 */ /* 0x000fe400078e0018 */
[----:B------:R-:W-:Y:S02]  /*fed0*/  IMAD.MOV.U32 R57, RZ, RZ, R47 ;  /* 0x000000ffff397224 */ /* 0x000fe400078e002f */
[----:B------:R-:W-:Y:S01]  /*fee0*/  IMAD.MOV.U32 R24, RZ, RZ, R240 ;  /* 0x000000ffff187224 */ /* 0x000fe200078e00f0 */
[----:B------:R-:W-:Y:S01]  /*fef0*/  MOV R240, R51 ;  /* 0x0000003300f07202 */ /* 0x000fe20000000f00 */
        /* <DEDUP_REMOVED lines=9> */
[----:B------:R-:W-:Y:S02]  /*ff90*/  IMAD.MOV.U32 R44, RZ, RZ, R45 ;  /* 0x000000ffff2c7224 */ /* 0x000fe400078e002d */
[----:B------:R-:W-:Y:S02]  /*ffa0*/  IMAD.MOV.U32 R134, RZ, RZ, R90 ;  /* 0x000000ffff867224 */ /* 0x000fe400078e005a */
[----:B------:R-:W-:Y:S02]  /*ffb0*/  IMAD.MOV.U32 R45, RZ, RZ, R46 ;  /* 0x000000ffff2d7224 */ /* 0x000fe400078e002e */
[----:B------:R-:W-:Y:S02]  /*ffc0*/  IMAD.MOV.U32 R46, RZ, RZ, R47 ;  /* 0x000000ffff2e7224 */ /* 0x000fe400078e002f */
[----:B------:R-:W-:Y:S01]  /*ffd0*/  IMAD.MOV.U32 R47, RZ, RZ, R74 ;  /* 0x000000ffff2f7224 */ /* 0x000fe200078e004a */
[----:B------:R-:W-:Y:S01]  /*ffe0*/  MOV R74, R135 ;  /* 0x00000087004a7202 */ /* 0x000fe20000000f00 */
[----:B------:R-:W-:Y:S01]  /*fff0*/  IMAD.MOV.U32 R135, RZ, RZ, R134 ;  /* 0x000000ffff877224 */ /* 0x000fe200078e0086 */
[----:B------:R-:W-:Y:S01]  /*10000*/  MOV R65, R215 ;  /* 0x000000d700417202 */ /* 0x000fe20000000f00 */
[----:B------:R-:W-:-:S02]  /*10010*/  IMAD.MOV.U32 R134, RZ, RZ, R133 ;  /* 0x000000ffff867224 */ /* 0x000fc400078e0085 */
[----:B------:R-:W-:Y:S02]  /*10020*/  IMAD.MOV.U32 R133, RZ, RZ, R52 ;  /* 0x000000ffff857224 */ /* 0x000fe400078e0034 */
[----:B------:R-:W-:Y:S02]  /*10030*/  IMAD.MOV.U32 R52, RZ, RZ, R53 ;  /* 0x000000ffff347224 */ /* 0x000fe400078e0035 */
[----:B------:R-:W-:Y:S02]  /*10040*/  IMAD.MOV.U32 R53, RZ, RZ, R64 ;  /* 0x000000ffff357224 */ /* 0x000fe400078e0040 */
[----:B------:R-:W-:Y:S02]  /*10050*/  IMAD.MOV.U32 R64, RZ, RZ, R65 ;  /* 0x000000ffff407224 */ /* 0x000fe400078e0041 */
[----:B------:R-:W-:Y:S02]  /*10060*/  IMAD.MOV.U32 R141, RZ, RZ, R216 ;  /* 0x000000ffff8d7224 */ /* 0x000fe400078e00d8 */
[----:B------:R-:W-:Y:S01]  /*10070*/  IMAD.MOV.U32 R65, RZ, RZ, R66 ;  /* 0x000000ffff417224 */ /* 0x000fe200078e0042 */
[----:B------:R-:W-:Y:S01]  /*10080*/  MOV R66, R67 ;  /* 0x0000004300427202 */ /* 0x000fe20000000f00 */
[----:B------:R-:W-:Y:S01]  /*10090*/  IMAD.MOV.U32 R67, RZ, RZ, R70 ;  /* 0x000000ffff437224 */ /* 0x000fe200078e0046 */
[----:B------:R3:W5:Y:S01]  /*100a0*/  LDL.LU R216, [R1+0x90] ;  /* 0x0000900001d87983 */ /* 0x0007620000300800 */
[----:B------:R-:W-:-:S02]  /*100b0*/  IMAD.MOV.U32 R70, RZ, RZ, R140 ;  /* 0x000000ffff467224 */ /* 0x000fc400078e008c */
[----:B------:R-:W-:Y:S01]  /*100c0*/  IMAD.MOV.U32 R140, RZ, RZ, R141 ;  /* 0x000000ffff8c7224 */ /* 0x000fe200078e008d */
[----:B------:R3:W5:Y:S01]  /*100d0*/  LDL.LU R215, [R1+0x8c] ;  /* 0x00008c0001d77983 */ /* 0x0007620000300800 */
[----:B------:R-:W-:Y:S02]  /*100e0*/  IMAD.MOV.U32 R141, RZ, RZ, R142 ;  /* 0x000000ffff8d7224 */ /* 0x000fe400078e008e */
[----:B------:R-:W-:Y:S01]  /*100f0*/  IMAD.MOV.U32 R142, RZ, RZ, R156 ;  /* 0x000000ffff8e7224 */ /* 0x000fe200078e009c */
[----:B------:R3:W5:Y:S01]  /*10100*/  LDL.LU R214, [R1+0x88] ;  /* 0x0000880001d67983 */ /* 0x0007620000300800 */
[----:B------:R-:W-:-:S03]  /*10110*/  IMAD.MOV.U32 R156, RZ, RZ, R212 ;  /* 0x000000ffff9c7224 */ /* 0x000fc600078e00d4 */
[----:B------:R3:W5:Y:S04]  /*10120*/  LDL.LU R213, [R1+0x84] ;  /* 0x0000840001d57983 */ /* 0x0007680000300800 */
[----:B------:R3:W5:Y:S04]  /*10130*/  LDL.LU R212, [R1+0x80] ;  /* 0x0000800001d47983 */ /* 0x0007680000300800 */
[----:B------:R-:W4:Y:S01]  /*10140*/  LDL.LU R26, [R1+0x20] ;  /* 0x00002000011a7983 */ /* 0x000f220000300800 */
[----:B------:R-:W-:-:S04]  /*10150*/  SHF.R.U32.HI R4, RZ, 0x18, R12 ;  /* 0x00000018ff047819 */ /* 0x000fc8000001160c */
[----:B------:R-:W-:Y:S02]  /*10160*/  PRMT R59, R0, 0x5410, R4 ;  /* 0x00005410003b7816 */ /* 0x000fe40000000004 */
[----:B------:R-:W-:Y:S01]  /*10170*/  LOP3.LUT R0, R8, 0xffff, RZ, 0xc0, !PT ;  /* 0x0000ffff08007812 */ /* 0x000fe200078ec0ff */
[----:B------:R1:W-:Y:S01]  /*10180*/  MUFU.EX2 R182, R2 ;  /* 0x0000000200b67308 */ /* 0x0003e20000000800 */
[----:B------:R-:W-:Y:S01]  /*10190*/  IMAD.MOV.U32 R30, RZ, RZ, R211 ;  /* 0x000000ffff1e7224 */ /* 0x000fe200078e00d3 */
[----:B------:R-:W-:Y:S01]  /*101a0*/  MOV R22, R66 ;  /* 0x0000004200167202 */ /* 0x000fe20000000f00 */
[----:B------:R-:W-:Y:S01]  /*101b0*/  IMAD.MOV.U32 R36, RZ, RZ, R67 ;  /* 0x000000ffff247224 */ /* 0x000fe200078e0043 */
[----:B------:R-:W-:Y:S01]  /*101c0*/  MOV R6, R51 ;  /* 0x0000003300067202 */ /* 0x000fe20000000f00 */
[----:B------:R-:W-:Y:S01]  /*101d0*/  IMAD.MOV.U32 R35, RZ, RZ, R46 ;  /* 0x000000ffff237224 */ /* 0x000fe200078e002e */
[----:B------:R3:W5:Y:S02]  /*101e0*/  LDL.LU R211, [R1+0x7c] ;  /* 0x00007c0001d37983 */ /* 0x0007640000300800 */
[----:B------:R2:W-:Y:S01]  /*101f0*/  MUFU.EX2 R183, R3 ;  /* 0x0000000300b77308 */ /* 0x0005e20000000800 */
[----:B------:R-:W-:Y:S01]  /*10200*/  IMAD.MOV.U32 R33, RZ, RZ, R45 ;  /* 0x000000ffff217224 */ /* 0x000fe200078e002d */
[----:B-1----:R-:W-:-:S02]  /*10210*/  SHF.R.U32.HI R2, RZ, 0x8, R0 ;  /* 0x00000008ff027819 */ /* 0x002fc40000011600 */
[----:B------:R-:W-:Y:S01]  /*10220*/  LOP3.LUT R0, R8, 0xff, RZ, 0xc0, !PT ;  /* 0x000000ff08007812 */ /* 0x000fe200078ec0ff */
[----:B------:R-:W-:-:S03]  /*10230*/  IMAD.MOV.U32 R239, RZ, RZ, R44 ;  /* 0x000000ffffef7224 */ /* 0x000fc600078e002c */
[----:B------:R-:W-:Y:S02]  /*10240*/  PRMT R90, R0, 0x5410, R2 ;  /* 0x00005410005a7816 */ /* 0x000fe40000000002 */
[--C-:B------:R-:W-:Y:S02]  /*10250*/  SHF.R.U32.HI R0, RZ, 0x10, R8.reuse ;  /* 0x00000010ff007819 */ /* 0x100fe40000011608 */
[----:B--2---:R-:W-:Y:S01]  /*10260*/  SHF.R.U32.HI R3, RZ, 0x18, R8 ;  /* 0x00000018ff037819 */ /* 0x004fe20000011608 */
[----:B------:R-:W-:Y:S02]  /*10270*/  IMAD.MOV.U32 R252, RZ, RZ, R57 ;  /* 0x000000fffffc7224 */ /* 0x000fe400078e0039 */
[----:B------:R-:W-:Y:S01]  /*10280*/  FFMA.FTZ R2, R80, c[0x0][0x23c], -R23 ;  /* 0x00008f0050027a23 */ /* 0x000fe20000010817 */
[----:B------:R-:W-:Y:S01]  /*10290*/  LOP3.LUT R0, R0, 0xff, RZ, 0xc0, !PT ;  /* 0x000000ff00007812 */ /* 0x000fe200078ec0ff */
[----:B----4-:R-:W-:Y:S02]  /*102a0*/  FFMA.FTZ R8, R26, R115, R30 ;  /* 0x000000731a087223 */ /* 0x010fe4000001001e */
        /* <DEDUP_REMOVED lines=8> */
[----:B------:R-:W2:Y:S01]  /*10330*/  LDL.LU R11, [R1+0x1c] ;  /* 0x00001c00010b7983 */ /* 0x000ea20000300800 */
[----:B------:R1:W-:Y:S01]  /*10340*/  MUFU.EX2 R184, R2 ;  /* 0x0000000200b87308 */ /* 0x0003e20000000800 */
[----:B------:R-:W-:-:S02]  /*10350*/  IMAD.MOV.U32 R44, RZ, RZ, R133 ;  /* 0x000000ffff2c7224 */ /* 0x000fc400078e0085 */
[----:B------:R-:W-:Y:S02]  /*10360*/  IMAD.MOV.U32 R246, RZ, RZ, R48 ;  /* 0x000000fffff67224 */ /* 0x000fe400078e0030 */
[----:B------:R-:W-:Y:S02]  /*10370*/  IMAD.MOV.U32 R48, RZ, RZ, R134 ;  /* 0x000000ffff307224 */ /* 0x000fe400078e0086 */
[--C-:B-1----:R-:W-:Y:S01]  /*10380*/  FFMA.FTZ R2, R91, c[0x0][0x23c], -R28.reuse ;  /* 0x00008f005b027a23 */ /* 0x102fe2000001081c */
[----:B------:R-:W-:Y:S01]  /*10390*/  PRMT R91, R0, 0x5410, R3 ;  /* 0x00005410005b7816 */ /* 0x000fe20000000003 */
[----:B------:R-:W-:Y:S02]  /*103a0*/  FFMA.FTZ R0, R241, c[0x0][0x23c], -R28 ;  /* 0x00008f00f1007a23 */ /* 0x000fe4000001081c */
[----:B------:R1:W-:Y:S01]  /*103b0*/  MUFU.EX2 R132, R2 ;  /* 0x0000000200847308 */ /* 0x0003e20000000800 */
[----:B------:R-:W-:Y:S02]  /*103c0*/  IMAD.MOV.U32 R7, RZ, RZ, R140 ;  /* 0x000000ffff077224 */ /* 0x000fe400078e008c */
[----:B------:R-:W-:-:S05]  /*103d0*/  IMAD.MOV.U32 R134, RZ, RZ, R142 ;  /* 0x000000ffff867224 */ /* 0x000fca00078e008e */
[----:B------:R4:W-:Y:S01]  /*103e0*/  MUFU.EX2 R133, R0 ;  /* 0x0000000000857308 */ /* 0x0009e20000000800 */
[----:B------:R-:W-:Y:S01]  /*103f0*/  MOV R236, R74 ;  /* 0x0000004a00ec7202 */ /* 0x000fe20000000f00 */
[----:B-1----:R-:W-:Y:S01]  /*10400*/  FFMA.FTZ R2, R242, c[0x0][0x23c], -R28 ;  /* 0x00008f00f2027a23 */ /* 0x002fe2000001081c */
[----:B------:R-:W-:-:S05]  /*10410*/  MOV R37, R36 ;  /* 0x0000002400257202 */ /* 0x000fca0000000f00 */
[----:B------:R1:W-:Y:S01]  /*10420*/  MUFU.EX2 R140, R2 ;  /* 0x00000002008c7308 */ /* 0x0003e20000000800 */
[----:B----4-:R-:W-:-:S07]  /*10430*/  FFMA.FTZ R0, R234, c[0x0][0x23c], -R28 ;  /* 0x00008f00ea007a23 */ /* 0x010fce000001081c */
[----:B------:R4:W3:Y:S01]  /*10440*/  MUFU.EX2 R142, R0 ;  /* 0x00000000008e7308 */ /* 0x0008e20000000800 */
[----:B------:R-:W-:Y:S02]  /*10450*/  IMAD.MOV.U32 R51, RZ, RZ, R135 ;  /* 0x000000ffff337224 */ /* 0x000fe400078e0087 */
[----:B------:R-:W-:Y:S02]  /*10460*/  IMAD.MOV.U32 R135, RZ, RZ, R141 ;  /* 0x000000ffff877224 */ /* 0x000fe400078e008d */
[----:B------:R-:W-:Y:S02]  /*10470*/  FFMA.FTZ R74, R139, c[0x0][0x23c], -R28 ;  /* 0x00008f008b4a7a23 */ /* 0x000fe4000001081c */
[--C-:B-1----:R-:W-:Y:S02]  /*10480*/  FFMA.FTZ R2, R248, c[0x0][0x23c], -R29.reuse ;  /* 0x00008f00f8027a23 */ /* 0x102fe4000001081d */
[----:B------:R-:W-:Y:S02]  /*10490*/  IMAD.MOV.U32 R36, RZ, RZ, R22 ;  /* 0x000000ffff247224 */ /* 0x000fe400078e0016 */
[----:B------:R-:W-:Y:S01]  /*104a0*/  MUFU.EX2 R139, R2 ;  /* 0x00000002008b7308 */ /* 0x000fe20000000800 */
[----:B----4-:R-:W-:-:S02]  /*104b0*/  FFMA.FTZ R0, R247, c[0x0][0x23c], -R29 ;  /* 0x00008f00f7007a23 */ /* 0x010fc4000001081d */
[----:B------:R-:W-:-:S05]  /*104c0*/  IMAD.MOV.U32 R22, RZ, RZ, R33 ;  /* 0x000000ffff167224 */ /* 0x000fca00078e0021 */
[----:B------:R1:W4:Y:S01]  /*104d0*/  MUFU.EX2 R141, R0 ;  /* 0x00000000008d7308 */ /* 0x0003220000000800 */
[----:B------:R-:W-:Y:S02]  /*104e0*/  IMAD.MOV.U32 R33, RZ, RZ, R54 ;  /* 0x000000ffff217224 */ /* 0x000fe400078e0036 */
[--C-:B------:R-:W-:Y:S02]  /*104f0*/  FFMA.FTZ R3, R251, c[0x0][0x23c], -R29.reuse ;  /* 0x00008f00fb037a23 */ /* 0x100fe4000001081d */
[----:B------:R-:W-:Y:S02]  /*10500*/  FFMA.FTZ R4, R250, c[0x0][0x23c], -R29 ;  /* 0x00008f00fa047a23 */ /* 0x000fe4000001081d */
[----:B------:R-:W-:Y:S02]  /*10510*/  FFMA.FTZ R5, R232, c[0x0][0x23c], -R28 ;  /* 0x00008f00e8057a23 */ /* 0x000fe4000001081c */
[----:B------:R-:W-:Y:S01]  /*10520*/  IMAD.MOV.U32 R232, RZ, RZ, R33 ;  /* 0x000000ffffe87224 */ /* 0x000fe200078e0021 */
[----:B------:R-:W-:Y:S01]  /*10530*/  MUFU.EX2 R115, R3 ;  /* 0x0000000300737308 */ /* 0x000fe20000000800 */
[----:B------:R-:W-:-:S02]  /*10540*/  IMAD.MOV.U32 R33, RZ, RZ, R134 ;  /* 0x000000ffff217224 */ /* 0x000fc400078e0086 */
[----:B------:R-:W-:Y:S02]  /*10550*/  IMAD.MOV.U32 R30, RZ, RZ, R26 ;  /* 0x000000ffff1e7224 */ /* 0x000fe400078e001a */
[----:B------:R-:W-:-:S03]  /*10560*/  IMAD.MOV.U32 R26, RZ, RZ, R35 ;  /* 0x000000ffff1a7224 */ /* 0x000fc600078e0023 */
[----:B------:R4:W4:Y:S01]  /*10570*/  MUFU.EX2 R134, R4 ;  /* 0x0000000400867308 */ /* 0x0009220000000800 */
[----:B------:R-:W-:Y:S01]  /*10580*/  IMAD.MOV.U32 R35, RZ, RZ, R6 ;  /* 0x000000ffff237224 */ /* 0x000fe200078e0006 */
[--C-:B-1----:R-:W-:Y:S01]  /*10590*/  HSET2.LE.AND R0, R38, R88.reuse, PT ;  /* 0x0000005826007233 */ /* 0x102fe20003803000 */
[----:B------:R-:W-:Y:S01]  /*105a0*/  IMAD.MOV.U32 R6, RZ, RZ, R138 ;  /* 0x000000ffff067224 */ /* 0x000fe200078e008a */
[----:B---3--:R-:W-:Y:S01]  /*105b0*/  F2FP.BF16.PACK_AB R2, R142, R140 ;  /* 0x0000008c8e02723e */ /* 0x008fe200000010ff */
[----:B------:R-:W-:Y:S01]  /*105c0*/  FFMA.FTZ R10, R30, R136, R37 ;  /* 0x000000881e0a7223 */ /* 0x000fe20000010025 */
[----:B------:R-:W-:Y:S01]  /*105d0*/  MOV R242, R7 ;  /* 0x0000000700f27202 */ /* 0x000fe20000000f00 */
[--C-:B------:R-:W-:Y:S01]  /*105e0*/  FFMA.FTZ R73, R79, c[0x0][0x23c], -R23.reuse ;  /* 0x00008f004f497a23 */ /* 0x100fe20000010817 */
[----:B------:R-:W-:Y:S01]  /*105f0*/  HSET2.LE.AND R7, R34, R88, PT ;  /* 0x0000005822077233 */ /* 0x000fe20003803000 */
[--C-:B------:R-:W-:Y:S02]  /*10600*/  FFMA.FTZ R96, R96, c[0x0][0x23c], -R23.reuse ;  /* 0x00008f0060607a23 */ /* 0x100fe40000010817 */
[----:B------:R-:W-:-:S02]  /*10610*/  FFMA.FTZ R92, R92, c[0x0][0x23c], -R23 ;  /* 0x00008f005c5c7a23 */ /* 0x000fc40000010817 */
[----:B------:R-:W-:Y:S02]  /*10620*/  FFMA.FTZ R93, R93, c[0x0][0x23c], -R23 ;  /* 0x00008f005d5d7a23 */ /* 0x000fe40000010817 */
[----:B------:R-:W-:Y:S02]  /*10630*/  IMAD.MOV.U32 R30, RZ, RZ, R22 ;  /* 0x000000ffff1e7224 */ /* 0x000fe400078e0016 */
[----:B------:R-:W-:Y:S01]  /*10640*/  IMAD.MOV.U32 R234, RZ, RZ, R6 ;  /* 0x000000ffffea7224 */ /* 0x000fe200078e0006 */
[----:B------:R-:W-:Y:S01]  /*10650*/  LOP3.LUT R6, R0, R2, RZ, 0xc0, !PT ;  /* 0x0000000200067212 */ /* 0x000fe200078ec0ff */
[----:B------:R-:W1:Y:S01]  /*10660*/  LDSM.16.MT88.4 R20, [R206+0x5000] ;  /* 0x00500000ce14783b */ /* 0x000e620000004200 */
[----:B----4-:R-:W-:Y:S01]  /*10670*/  F2FP.BF16.PACK_AB R4, R141, R139 ;  /* 0x0000008b8d04723e */ /* 0x010fe200000010ff */
[--C-:B------:R-:W-:Y:S01]  /*10680*/  HSET2.LE.AND R0, R32, R88.reuse, PT ;  /* 0x0000005820007233 */ /* 0x100fe20003803000 */
[----:B------:R-:W-:Y:S01]  /*10690*/  F2FP.BF16.PACK_AB R2, R133, R132 ;  /* 0x000000848502723e */ /* 0x000fe200000010ff */
[----:B------:R-:W-:Y:S01]  /*106a0*/  IMAD.MOV.U32 R241, RZ, RZ, R135 ;  /* 0x000000fffff17224 */ /* 0x000fe200078e0087 */
[----:B------:R-:W-:Y:S01]  /*106b0*/  LOP3.LUT R7, R7, R4, RZ, 0xc0, !PT ;  /* 0x0000000407077212 */ /* 0x000fe200078ec0ff */
[--C-:B------:R-:W-:Y:S01]  /*106c0*/  FFMA.FTZ R13, R200, c[0x0][0x23c], -R28.reuse ;  /* 0x00008f00c80d7a23 */ /* 0x100fe2000001081c */
[----:B------:R-:W-:Y:S01]  /*106d0*/  LOP3.LUT R4, R0, R2, RZ, 0xc0, !PT ;  /* 0x0000000200047212 */ /* 0x000fe200078ec0ff */
[----:B------:R-:W-:Y:S01]  /*106e0*/  FFMA.FTZ R12, R202, c[0x0][0x23c], -R28 ;  /* 0x00008f00ca0c7a23 */ /* 0x000fe2000001081c */
[----:B------:R-:W-:Y:S01]  /*106f0*/  HSET2.LE.AND R0, R25, R88, PT ;  /* 0x0000005819007233 */ /* 0x000fe20003803000 */
[----:B------:R-:W-:Y:S01]  /*10700*/  IMAD.MOV.U32 R200, RZ, RZ, R234 ;  /* 0x000000ffffc87224 */ /* 0x000fe200078e00ea */
[----:B------:R-:W-:Y:S01]  /*10710*/  F2FP.BF16.PACK_AB R2, R134, R115 ;  /* 0x000000738602723e */ /* 0x000fe200000010ff */
[----:B------:R-:W-:-:S02]  /*10720*/  FFMA.FTZ R9, R203, c[0x0][0x23c], -R28 ;  /* 0x00008f00cb097a23 */ /* 0x000fc4000001081c */
[----:B------:R-:W-:Y:S02]  /*10730*/  IMAD.MOV.U32 R202, RZ, RZ, R242 ;  /* 0x000000ffffca7224 */ /* 0x000fe400078e00f2 */
[----:B------:R-:W-:Y:S01]  /*10740*/  IMAD.MOV.U32 R203, RZ, RZ, R241 ;  /* 0x000000ffffcb7224 */ /* 0x000fe200078e00f1 */
[----:B------:R3:W-:Y:S01]  /*10750*/  MUFU.EX2 R135, R5 ;  /* 0x0000000500877308 */ /* 0x0007e20000000800 */
[----:B------:R-:W-:Y:S02]  /*10760*/  IMAD.MOV.U32 R27, RZ, RZ, R157 ;  /* 0x000000ffff1b7224 */ /* 0x000fe400078e009d */
[----:B------:R-:W-:Y:S02]  /*10770*/  FADD.FTZ R8, R200, R8 ;  /* 0x00000008c8087221 */ /* 0x000fe40000010000 */
[----:B------:R-:W-:Y:S02]  /*10780*/  IMAD.MOV.U32 R45, RZ, RZ, R52 ;  /* 0x000000ffff2d7224 */ /* 0x000fe400078e0034 */
[----:B------:R-:W-:Y:S01]  /*10790*/  IMAD.MOV.U32 R37, RZ, RZ, R35 ;  /* 0x000000ffff257224 */ /* 0x000fe200078e0023 */
[----:B------:R4:W1:Y:S01]  /*107a0*/  MUFU.EX2 R157, R9 ;  /* 0x00000009009d7308 */ /* 0x0008620000000800 */
[----:B------:R-:W-:-:S02]  /*107b0*/  IMAD.MOV.U32 R200, RZ, RZ, R202 ;  /* 0x000000ffffc87224 */ /* 0x000fc400078e00ca */
[----:B------:R-:W-:Y:S02]  /*107c0*/  IMAD.MOV.U32 R52, RZ, RZ, R64 ;  /* 0x000000ffff347224 */ /* 0x000fe400078e0040 */
[----:B------:R-:W-:Y:S02]  /*107d0*/  IMAD.MOV.U32 R202, RZ, RZ, R203 ;  /* 0x000000ffffca7224 */ /* 0x000fe400078e00cb */
[----:B------:R-:W-:Y:S01]  /*107e0*/  IMAD.MOV.U32 R237, RZ, RZ, R47 ;  /* 0x000000ffffed7224 */ /* 0x000fe200078e002f */
[----:B---3--:R-:W-:Y:S01]  /*107f0*/  LOP3.LUT R5, R0, R2, RZ, 0xc0, !PT ;  /* 0x0000000200057212 */ /* 0x008fe200078ec0ff */
[----:B------:R-:W-:Y:S02]  /*10800*/  IMAD.MOV.U32 R244, RZ, RZ, R56 ;  /* 0x000000fffff47224 */ /* 0x000fe400078e0038 */
[----:B------:R-:W-:Y:S02]  /*10810*/  IMAD.MOV.U32 R241, RZ, RZ, R30 ;  /* 0x000000fffff17224 */ /* 0x000fe400078e001e */
[----:B------:R-:W-:-:S02]  /*10820*/  FFMA.FTZ R56, R196, c[0x0][0x23c], -R28 ;  /* 0x00008f00c4387a23 */ /* 0x000fc4000001081c */
[----:B----4-:R-:W-:Y:S02]  /*10830*/  FADD.FTZ R9, R232, R41 ;  /* 0x00000029e8097221 */ /* 0x010fe40000010000 */
[----:B------:R-:W-:Y:S01]  /*10840*/  IMAD.MOV.U32 R232, RZ, RZ, R27 ;  /* 0x000000ffffe87224 */ /* 0x000fe200078e001b */
[----:B------:R-:W-:Y:S01]  /*10850*/  MOV R27, R36 ;  /* 0x00000024001b7202 */ /* 0x000fe20000000f00 */
[----:B------:R-:W-:Y:S02]  /*10860*/  IMAD.MOV.U32 R234, RZ, RZ, R37 ;  /* 0x000000ffffea7224 */ /* 0x000fe400078e0025 */
[----:B------:R-:W-:Y:S02]  /*10870*/  IMAD.MOV.U32 R30, RZ, RZ, R236 ;  /* 0x000000ffff1e7224 */ /* 0x000fe400078e00ec */
[----:B------:R-:W-:Y:S02]  /*10880*/  FFMA.FTZ R14, R197, c[0x0][0x23c], -R28 ;  /* 0x00008f00c50e7a23 */ /* 0x000fe4000001081c */
[----:B------:R-:W-:Y:S01]  /*10890*/  IMAD.MOV.U32 R54, RZ, RZ, R137 ;  /* 0x000000ffff367224 */ /* 0x000fe200078e0089 */
[----:B------:R-:W-:Y:S01]  /*108a0*/  MOV R137, R49 ;  /* 0x0000003100897202 */ /* 0x000fe20000000f00 */
[----:B------:R-:W-:Y:S01]  /*108b0*/  IMAD.MOV.U32 R236, RZ, RZ, R45 ;  /* 0x000000ffffec7224 */ /* 0x000fe200078e002d */
[----:B------:R-:W-:Y:S01]  /*108c0*/  MOV R45, R52 ;  /* 0x00000034002d7202 */ /* 0x000fe20000000f00 */
[----:B------:R-:W-:-:S02]  /*108d0*/  FADD.FTZ R0, R207, R10 ;  /* 0x0000000acf007221 */ /* 0x000fc40000010000 */
[----:B------:R-:W-:Y:S02]  /*108e0*/  IMAD.MOV.U32 R196, RZ, RZ, R202 ;  /* 0x000000ffffc47224 */ /* 0x000fe400078e00ca */
[----:B------:R-:W-:Y:S02]  /*108f0*/  IMAD.MOV.U32 R47, RZ, RZ, R70 ;  /* 0x000000ffff2f7224 */ /* 0x000fe400078e0046 */
[----:B------:R-:W-:Y:S02]  /*10900*/  IMAD.MOV.U32 R138, RZ, RZ, R50 ;  /* 0x000000ffff8a7224 */ /* 0x000fe400078e0032 */
[----:B------:R-:W-:Y:S02]  /*10910*/  IMAD.MOV.U32 R242, RZ, RZ, R26 ;  /* 0x000000fffff27224 */ /* 0x000fe400078e001a */
[----:B------:R-:W-:Y:S02]  /*10920*/  IMAD.MOV.U32 R37, RZ, RZ, R237 ;  /* 0x000000ffff257224 */ /* 0x000fe400078e00ed */
[----:B------:R-:W-:-:S02]  /*10930*/  @P0 IMAD.MOV.U32 R137, RZ, RZ, R49 ;  /* 0x000000ffff890224 */ /* 0x000fc400078e0031 */
[----:B------:R-:W-:Y:S02]  /*10940*/  @P0 IMAD.MOV.U32 R138, RZ, RZ, R50 ;  /* 0x000000ffff8a0224 */ /* 0x000fe400078e0032 */
[----:B------:R-:W-:Y:S02]  /*10950*/  IMAD.MOV.U32 R26, RZ, RZ, R51 ;  /* 0x000000ffff1a7224 */ /* 0x000fe400078e0033 */
[----:B------:R-:W-:Y:S02]  /*10960*/  IMAD.MOV.U32 R36, RZ, RZ, R48 ;  /* 0x000000ffff247224 */ /* 0x000fe400078e0030 */
[----:B------:R-:W-:Y:S01]  /*10970*/  IMAD.MOV.U32 R52, RZ, RZ, R159 ;  /* 0x000000ffff347224 */ /* 0x000fe200078e009f */
[----:B------:R-:W-:Y:S01]  /*10980*/  HMMA.16816.F32.BF16 R48, R4, R16, R116 ;  /* 0x000000100430723c */ /* 0x000fe20000041874 */
[----:B------:R-:W-:Y:S01]  /*10990*/  IMAD.MOV.U32 R203, RZ, RZ, R232 ;  /* 0x000000ffffcb7224 */ /* 0x000fe200078e00e8 */
[----:B------:R3:W-:Y:S01]  /*109a0*/  MUFU.EX2 R159, R13 ;  /* 0x0000000d009f7308 */ /* 0x0007e20000000800 */
[----:B------:R-:W-:Y:S01]  /*109b0*/  IMAD.MOV.U32 R232, RZ, RZ, R234 ;  /* 0x000000ffffe87224 */ /* 0x000fe200078e00ea */
[----:B------:R-:W-:Y:S01]  /*109c0*/  MOV R234, R27 ;  /* 0x0000001b00ea7202 */ /* 0x000fe20000000f00 */
[----:B------:R-:W-:-:S02]  /*109d0*/  IMAD.MOV.U32 R27, RZ, RZ, R37 ;  /* 0x000000ffff1b7224 */ /* 0x000fc400078e0025 */
[----:B------:R-:W-:-:S03]  /*109e0*/  IMAD.MOV.U32 R46, RZ, RZ, R53 ;  /* 0x000000ffff2e7224 */ /* 0x000fc600078e0035 */
[----:B------:R-:W-:Y:S01]  /*109f0*/  MUFU.EX2 R119, R14 ;  /* 0x0000000e00777308 */ /* 0x000fe20000000800 */
[----:B------:R-:W-:Y:S02]  /*10a00*/  IMAD.MOV.U32 R249, RZ, RZ, R24 ;  /* 0x000000fffff97224 */ /* 0x000fe400078e0018 */
[----:B------:R-:W-:Y:S02]  /*10a10*/  IMAD.MOV.U32 R53, RZ, RZ, R65 ;  /* 0x000000ffff357224 */ /* 0x000fe400078e0041 */
[----:B------:R-:W-:Y:S02]  /*10a20*/  FFMA.FTZ R57, R193, c[0x0][0x23c], -R28 ;  /* 0x00008f00c1397a23 */ /* 0x000fe4000001081c */
[----:B---3--:R-:W-:Y:S01]  /*10a30*/  FADD.FTZ R13, R196, R0 ;  /* 0x00000000c40d7221 */ /* 0x008fe20000010000 */
[----:B------:R-:W-:Y:S01]  /*10a40*/  HSET2.LE.AND R0, R40, R88, PT ;  /* 0x0000005828007233 */ /* 0x000fe20003803000 */
[--C-:B------:R-:W-:Y:S02]  /*10a50*/  FFMA.FTZ R64, R192, c[0x0][0x23c], -R28.reuse ;  /* 0x00008f00c0407a23 */ /* 0x100fe4000001081c */
[----:B------:R-:W-:-:S02]  /*10a60*/  FFMA.FTZ R76, R82, c[0x0][0x23c], -R28 ;  /* 0x00008f00524c7a23 */ /* 0x000fc4000001081c */
[--C-:B------:R-:W-:Y:S02]  /*10a70*/  FFMA.FTZ R78, R84, c[0x0][0x23c], -R28.reuse ;  /* 0x00008f00544e7a23 */ /* 0x100fe4000001081c */
[----:B------:R-:W-:Y:S02]  /*10a80*/  FFMA.FTZ R79, R81, c[0x0][0x23c], -R28 ;  /* 0x00008f00514f7a23 */ /* 0x000fe4000001081c */
[--C-:B------:R-:W-:Y:S02]  /*10a90*/  FFMA.FTZ R15, R245, c[0x0][0x23c], -R29.reuse ;  /* 0x00008f00f50f7a23 */ /* 0x100fe4000001081d */
[--C-:B------:R-:W-:Y:S02]  /*10aa0*/  FFMA.FTZ R24, R243, c[0x0][0x23c], -R29.reuse ;  /* 0x00008f00f3187a23 */ /* 0x100fe4000001081d */
[--C-:B------:R-:W-:Y:S02]  /*10ab0*/  FFMA.FTZ R28, R235, c[0x0][0x23c], -R29.reuse ;  /* 0x00008f00eb1c7a23 */ /* 0x100fe4000001081d */
[----:B------:R-:W-:-:S02]  /*10ac0*/  FFMA.FTZ R31, R233, c[0x0][0x23c], -R29 ;  /* 0x00008f00e91f7a23 */ /* 0x000fc4000001081d */
[--C-:B------:R-:W-:Y:S02]  /*10ad0*/  FFMA.FTZ R65, R201, c[0x0][0x23c], -R29.reuse ;  /* 0x00008f00c9417a23 */ /* 0x100fe4000001081d */
[--C-:B------:R-:W-:Y:S02]  /*10ae0*/  FFMA.FTZ R66, R199, c[0x0][0x23c], -R29.reuse ;  /* 0x00008f00c7427a23 */ /* 0x100fe4000001081d */
[--C-:B------:R-:W-:Y:S02]  /*10af0*/  FFMA.FTZ R67, R198, c[0x0][0x23c], -R29.reuse ;  /* 0x00008f00c6437a23 */ /* 0x100fe4000001081d */
[--C-:B------:R-:W-:Y:S02]  /*10b00*/  FFMA.FTZ R70, R195, c[0x0][0x23c], -R29.reuse ;  /* 0x00008f00c3467a23 */ /* 0x100fe4000001081d */
[--C-:B------:R-:W-:Y:S02]  /*10b10*/  FFMA.FTZ R80, R194, c[0x0][0x23c], -R29.reuse ;  /* 0x00008f00c2507a23 */ /* 0x100fe4000001081d */
[----:B------:R-:W-:-:S02]  /*10b20*/  FFMA.FTZ R81, R179, c[0x0][0x23c], -R29 ;  /* 0x00008f00b3517a23 */ /* 0x000fc4000001081d */
[--C-:B------:R-:W-:Y:S02]  /*10b30*/  FFMA.FTZ R82, R178, c[0x0][0x23c], -R29.reuse ;  /* 0x00008f00b2527a23 */ /* 0x100fe4000001081d */
[----:B------:R-:W-:Y:S02]  /*10b40*/  FFMA.FTZ R84, R177, c[0x0][0x23c], -R29 ;  /* 0x00008f00b1547a23 */ /* 0x000fe4000001081d */
[----:B------:R-:W-:Y:S02]  /*10b50*/  IMAD.MOV.U32 R37, RZ, RZ, R30 ;  /* 0x000000ffff257224 */ /* 0x000fe400078e001e */
[----:B------:R-:W-:Y:S02]  /*10b60*/  IMAD.MOV.U32 R197, RZ, RZ, R203 ;  /* 0x000000ffffc57224 */ /* 0x000fe400078e00cb */
[----:B------:R-:W-:Y:S01]  /*10b70*/  FADD.FTZ R30, R204, R9 ;  /* 0x00000009cc1e7221 */ /* 0x000fe20000010000 */
[----:B------:R-:W-:Y:S01]  /*10b80*/  HSET2.LE.AND R9, R39, R88, PT ;  /* 0x0000005827097233 */ /* 0x000fe20003803000 */
[----:B------:R-:W-:-:S02]  /*10b90*/  FADD.FTZ R29, R200, R8 ;  /* 0x00000008c81d7221 */ /* 0x000fc40000010000 */
[----:B------:R-:W-:Y:S02]  /*10ba0*/  IMAD.MOV.U32 R202, RZ, RZ, R234 ;  /* 0x000000ffffca7224 */ /* 0x000fe400078e00ea */
[----:B------:R-:W-:Y:S01]  /*10bb0*/  IMAD.MOV.U32 R203, RZ, RZ, R27 ;  /* 0x000000ffffcb7224 */ /* 0x000fe200078e001b */
[----:B------:R-:W-:Y:S01]  /*10bc0*/  F2FP.BF16.PACK_AB R10, R158, R143 ;  /* 0x0000008f9e0a723e */ /* 0x000fe200000010ff */
[----:B------:R-:W-:Y:S02]  /*10bd0*/  IMAD.MOV.U32 R234, RZ, RZ, R26 ;  /* 0x000000ffffea7224 */ /* 0x000fe400078e001a */
[----:B------:R-:W-:Y:S02]  /*10be0*/  IMAD.MOV.U32 R27, RZ, RZ, R36 ;  /* 0x000000ffff1b7224 */ /* 0x000fe400078e0024 */
[----:B------:R-:W-:Y:S02]  /*10bf0*/  IMAD.MOV.U32 R26, RZ, RZ, R236 ;  /* 0x000000ffff1a7224 */ /* 0x000fe400078e00ec */
[----:B------:R-:W-:-:S02]  /*10c00*/  IMAD.MOV.U32 R237, RZ, RZ, R44 ;  /* 0x000000ffffed7224 */ /* 0x000fc400078e002c */
[----:B------:R-:W-:Y:S02]  /*10c10*/  IMAD.MOV.U32 R44, RZ, RZ, R46 ;  /* 0x000000ffff2c7224 */ /* 0x000fe400078e002e */
[----:B------:R-:W-:Y:S02]  /*10c20*/  IMAD.MOV.U32 R245, RZ, RZ, R202 ;  /* 0x000000fffff57224 */ /* 0x000fe400078e00ca */
[----:B------:R-:W-:Y:S01]  /*10c30*/  IMAD.MOV.U32 R247, RZ, RZ, R203 ;  /* 0x000000fffff77224 */ /* 0x000fe200078e00cb */
[----:B------:R-:W-:Y:S01]  /*10c40*/  LOP3.LUT R9, R9, R10, RZ, 0xc0, !PT ;  /* 0x0000000a09097212 */ /* 0x000fe200078ec0ff */
[----:B------:R-:W-:Y:S02]  /*10c50*/  IMAD.MOV.U32 R35, RZ, RZ, R156 ;  /* 0x000000ffff237224 */ /* 0x000fe400078e009c */
[----:B------:R-:W-:Y:S01]  /*10c60*/  IMAD.MOV.U32 R46, RZ, RZ, R53 ;  /* 0x000000ffff2e7224 */ /* 0x000fe200078e0035 */
[----:B------:R3:W-:Y:S01]  /*10c70*/  MUFU.EX2 R156, R12 ;  /* 0x0000000c009c7308 */ /* 0x0007e20000000800 */
[----:B------:R-:W-:-:S02]  /*10c80*/  IMAD.MOV.U32 R3, RZ, RZ, R85 ;  /* 0x000000ffff037224 */ /* 0x000fc400078e0055 */
[----:B------:R-:W-:Y:S01]  /*10c90*/  IMAD.MOV.U32 R200, RZ, RZ, R232 ;  /* 0x000000ffffc87224 */ /* 0x000fe200078e00e8 */
[----:B------:R-:W-:Y:S01]  /*10ca0*/  MOV R232, R37 ;  /* 0x0000002500e87202 */ /* 0x000fe20000000f00 */
[----:B------:R-:W-:Y:S02]  /*10cb0*/  @P0 IMAD.MOV.U32 R3, RZ, RZ, R85 ;  /* 0x000000ffff030224 */ /* 0x000fe400078e0055 */
[----:B------:R-:W-:Y:S01]  /*10cc0*/  IMAD.MOV.U32 R248, RZ, RZ, R27 ;  /* 0x000000fffff87224 */ /* 0x000fe200078e001b */
[----:B------:R4:W-:Y:S01]  /*10cd0*/  MUFU.EX2 R118, R24 ;  /* 0x0000001800767308 */ /* 0x0009e20000000800 */
[----:B------:R-:W-:Y:S02]  /*10ce0*/  IMAD.MOV.U32 R196, RZ, RZ, R26 ;  /* 0x000000ffffc47224 */ /* 0x000fe400078e001a */
[----:B------:R-:W-:Y:S02]  /*10cf0*/  IMAD.MOV.U32 R37, RZ, RZ, R237 ;  /* 0x000000ffff257224 */ /* 0x000fe400078e00ed */
[----:B------:R-:W-:Y:S01]  /*10d00*/  IMAD.MOV.U32 R36, RZ, RZ, R44 ;  /* 0x000000ffff247224 */ /* 0x000fe200078e002c */
[----:B---3--:R-:W-:-:S02]  /*10d10*/  F2FP.BF16.PACK_AB R12, R174, R172 ;  /* 0x000000acae0c723e */ /* 0x008fc400000010ff */
[----:B------:R-:W-:Y:S01]  /*10d20*/  MUFU.EX2 R117, R28 ;  /* 0x0000001c00757308 */ /* 0x000fe20000000800 */
[----:B--2---:R-:W-:Y:S01]  /*10d30*/  FFMA.FTZ R11, R11, R176, R210 ;  /* 0x000000b00b0b7223 */ /* 0x004fe200000100d2 */
[----:B----4-:R-:W2:Y:S03]  /*10d40*/  LDSM.16.MT88.4 R24, [R205+0x5400] ;  /* 0x00540000cd18783b */ /* 0x010ea60000004200 */
[----:B------:R-:W-:-:S03]  /*10d50*/  FADD.FTZ R2, R208, R11 ;  /* 0x0000000bd0027221 */ /* 0x000fc60000010000 */
[----:B------:R3:W-:Y:S01]  /*10d60*/  MUFU.EX2 R85, R31 ;  /* 0x0000001f00557308 */ /* 0x0007e20000000800 */
[----:B------:R-:W-:Y:S01]  /*10d70*/  IMAD.MOV.U32 R237, RZ, RZ, R45 ;  /* 0x000000ffffed7224 */ /* 0x000fe200078e002d */
[----:B------:R-:W-:Y:S01]  /*10d80*/  MOV R192, R197 ;  /* 0x000000c500c07202 */ /* 0x000fe20000000f00 */
[----:B------:R-:W-:Y:S01]  /*10d90*/  FADD.FTZ R14, R47, R2 ;  /* 0x000000022f0e7221 */ /* 0x000fe20000010000 */
[----:B------:R-:W-:Y:S01]  /*10da0*/  F2FP.BF16.PACK_AB R2, R164, R165 ;  /* 0x000000a5a402723e */ /* 0x000fe200000010ff */
[----:B------:R-:W-:Y:S01]  /*10db0*/  IMAD.MOV.U32 R236, RZ, RZ, R46 ;  /* 0x000000ffffec7224 */ /* 0x000fe200078e002e */
[----:B------:R4:W5:Y:S02]  /*10dc0*/  LDL.LU R210, [R1+0x78] ;  /* 0x0000780001d27983 */ /* 0x0009640000300800 */
[----:B------:R-:W-:Y:S01]  /*10dd0*/  LOP3.LUT R8, R0, R2, RZ, 0xc0, !PT ;  /* 0x0000000200087212 */ /* 0x000fe200078ec0ff */
[--C-:B------:R-:W-:Y:S01]  /*10de0*/  HSET2.LE.AND R0, R43, R88.reuse, PT ;  /* 0x000000582b007233 */ /* 0x100fe20003803000 */
[----:B------:R-:W-:Y:S01]  /*10df0*/  F2FP.BF16.PACK_AB R2, R187, R185 ;  /* 0x000000b9bb02723e */ /* 0x000fe200000010ff */
[----:B------:R-:W-:-:S03]  /*10e00*/  HSET2.LE.AND R11, R42, R88, PT ;  /* 0x000000582a0b7233 */ /* 0x000fc60003803000 */
[----:B------:R-:W-:Y:S01]  /*10e10*/  LOP3.LUT R10, R0, R2, RZ, 0xc0, !PT ;  /* 0x00000002000a7212 */ /* 0x000fe200078ec0ff */
[----:B------:R-:W-:Y:S02]  /*10e20*/  FADD.FTZ R2, R245, R30 ;  /* 0x0000001ef5027221 */ /* 0x000fe40000010000 */
[----:B------:R-:W-:Y:S02]  /*10e30*/  FADD.FTZ R0, R247, R29 ;  /* 0x0000001df7007221 */ /* 0x000fe40000010000 */
[----:B---3--:R-:W3:Y:S01]  /*10e40*/  LDSM.16.MT88.4 R28, [R206+0x5400] ;  /* 0x00540000ce1c783b */ /* 0x008ee20000004200 */
[----:B------:R-:W-:Y:S01]  /*10e50*/  IMAD.MOV.U32 R53, RZ, RZ, R209 ;  /* 0x000000ffff357224 */ /* 0x000fe200078e00d1 */
[----:B------:R-:W2:Y:S01]  /*10e60*/  MUFU.EX2 R116, R15 ;  /* 0x0000000f00747308 */ /* 0x000ea20000000800 */
[----:B------:R-:W-:Y:S01]  /*10e70*/  LOP3.LUT R11, R11, R12, RZ, 0xc0, !PT ;  /* 0x0000000c0b0b7212 */ /* 0x000fe200078ec0ff */
[----:B------:R-:W-:Y:S01]  /*10e80*/  IMAD.MOV.U32 R251, RZ, RZ, R200 ;  /* 0x000000fffffb7224 */ /* 0x000fe200078e00c8 */
[----:B------:R-:W-:Y:S01]  /*10e90*/  MOV R197, R36 ;  /* 0x0000002400c57202 */ /* 0x000fe20000000f00 */
[----:B------:R-:W-:Y:S01]  /*10ea0*/  IMAD.MOV.U32 R250, RZ, RZ, R232 ;  /* 0x000000fffffa7224 */ /* 0x000fe200078e00e8 */
[----:B------:R-:W-:Y:S01]  /*10eb0*/  HMMA.16816.F32.BF16 R44, R4, R18, R120 ;  /* 0x00000012042c723c */ /* 0x000fe20000041878 */
[----:B------:R-:W-:Y:S01]  /*10ec0*/  IMAD.MOV.U32 R200, RZ, RZ, R237 ;  /* 0x000000ffffc87224 */ /* 0x000fe200078e00ed */
[----:B------:R4:W5:Y:S01]  /*10ed0*/  LDL.LU R209, [R1+0x74] ;  /* 0x0000740001d17983 */ /* 0x0009620000300800 */
[----:B------:R-:W-:-:S02]  /*10ee0*/  IMAD.MOV.U32 R202, RZ, RZ, R236 ;  /* 0x000000ffffca7224 */ /* 0x000fc400078e00ec */
[----:B------:R-:W-:Y:S02]  /*10ef0*/  IMAD.MOV.U32 R193, RZ, RZ, R37 ;  /* 0x000000ffffc17224 */ /* 0x000fe400078e0025 */
[----:B------:R-:W-:Y:S01]  /*10f00*/  IMAD.MOV.U32 R203, RZ, RZ, R53 ;  /* 0x000000ffffcb7224 */ /* 0x000fe200078e0035 */
[----:B-1----:R-:W-:Y:S01]  /*10f10*/  HMMA.16816.F32.BF16 R36, R4, R22, R128 ;  /* 0x000000160424723c */ /* 0x002fe20000041880 */
[----:B------:R-:W-:Y:S02]  /*10f20*/  IMAD.MOV.U32 R237, RZ, RZ, R52 ;  /* 0x000000ffffed7224 */ /* 0x000fe400078e0034 */
[----:B------:R-:W-:Y:S01]  /*10f30*/  FADD.FTZ R0, R151, R0 ;  /* 0x0000000097007221 */ /* 0x000fe20000010000 */
[--C-:B------:R-:W-:Y:S01]  /*10f40*/  HSET2.LE.AND R12, R68, R88.reuse, PT ;  /* 0x00000058440c7233 */ /* 0x100fe20003803000 */
[----:B------:R-:W-:Y:S02]  /*10f50*/  IMAD.MOV.U32 R232, RZ, RZ, R54 ;  /* 0x000000ffffe87224 */ /* 0x000fe400078e0036 */
[----:B------:R-:W-:Y:S01]  /*10f60*/  IMAD.MOV.U32 R136, RZ, RZ, R87 ;  /* 0x000000ffff887224 */ /* 0x000fe200078e0057 */
[----:B------:R-:W-:Y:S01]  /*10f70*/  HMMA.16816.F32.BF16 R40, R8, R16, R60 ;  /* 0x000000100828723c */ /* 0x000fe2000004183c */
[----:B------:R-:W-:Y:S01]  /*10f80*/  IMAD.MOV.U32 R236, RZ, RZ, R55 ;  /* 0x000000ffffec7224 */ /* 0x000fe200078e0037 */
[----:B------:R-:W-:Y:S01]  /*10f90*/  MUFU.EX2 R65, R65 ;  /* 0x0000004100417308 */ /* 0x000fe20000000800 */
[----:B------:R-:W-:Y:S01]  /*10fa0*/  FADD.FTZ R2, R251, R2 ;  /* 0x00000002fb027221 */ /* 0x000fe20000010000 */
[----:B------:R4:W5:Y:S04]  /*10fb0*/  LDL.LU R208, [R1+0x70] ;  /* 0x0000700001d07983 */ /* 0x0009680000300800 */
[-C--:B------:R-:W-:Y:S01]  /*10fc0*/  HMMA.16816.F32.BF16 R52, R4, R20.reuse, R124 ;  /* 0x000000140434723c */ /* 0x080fe2000004187c */
[----:B------:R-:W-:Y:S01]  /*10fd0*/  FADD.FTZ R16, R150, R0 ;  /* 0x0000000096107221 */ /* 0x000fe20000010000 */
[--C-:B------:R-:W-:Y:S01]  /*10fe0*/  HSET2.LE.AND R0, R58, R88.reuse, PT ;  /* 0x000000583a007233 */ /* 0x100fe20003803000 */
[----:B------:R-:W-:Y:S01]  /*10ff0*/  FADD.FTZ R17, R33, R2 ;  /* 0x0000000221117221 */ /* 0x000fe20000010000 */
[----:B------:R-:W-:Y:S01]  /*11000*/  @P0 MOV R136, R87 ;  /* 0x0000005700880202 */ /* 0x000fe20000000f00 */
[----:B------:R-:W-:Y:S01]  /*11010*/  MUFU.EX2 R68, R57 ;  /* 0x0000003900447308 */ /* 0x000fe20000000800 */
[----:B------:R4:W5:Y:S01]  /*11020*/  LDL.LU R207, [R1+0x6c] ;  /* 0x00006c0001cf7983 */ /* 0x0009620000300800 */
[----:B------:R-:W-:Y:S01]  /*11030*/  FADD.FTZ R4, R248, R13 ;  /* 0x0000000df8047221 */ /* 0x000fe20000010000 */
[----:B------:R-:W-:Y:S01]  /*11040*/  F2FP.BF16.PACK_AB R2, R157, R135 ;  /* 0x000000879d02723e */ /* 0x000fe200000010ff */
[----:B------:R-:W-:Y:S01]  /*11050*/  FADD.FTZ R5, R250, R14 ;  /* 0x0000000efa057221 */ /* 0x000fe20000010000 */
[C---:B------:R-:W-:Y:S01]  /*11060*/  HMMA.16816.F32.BF16 R60, R8.reuse, R20, R108 ;  /* 0x00000014083c723c */ /* 0x040fe2000004186c */
[----:B------:R-:W-:Y:S01]  /*11070*/  FADD.FTZ R4, R35, R4 ;  /* 0x0000000423047221 */ /* 0x000fe20000010000 */
[--C-:B------:R-:W-:Y:S01]  /*11080*/  HSET2.LE.AND R6, R69, R88.reuse, PT ;  /* 0x0000005845067233 */ /* 0x100fe20003803000 */
[----:B------:R-:W-:Y:S01]  /*11090*/  FADD.FTZ R5, R192, R5 ;  /* 0x00000005c0057221 */ /* 0x000fe20000010000 */
[----:B------:R1:W1:Y:S01]  /*110a0*/  MUFU.EX2 R87, R56 ;  /* 0x0000003800577308 */ /* 0x0002620000000800 */
[----:B------:R-:W-:Y:S01]  /*110b0*/  FADD.FTZ R14, R196, R4 ;  /* 0x00000004c40e7221 */ /* 0x000fe20000010000 */
[----:B------:R-:W-:Y:S01]  /*110c0*/  LOP3.LUT R4, R0, R2, RZ, 0xc0, !PT ;  /* 0x0000000200047212 */ /* 0x000fe200078ec0ff */
[----:B------:R-:W-:Y:S01]  /*110d0*/  HSET2.LE.AND R0, R59, R88, PT ;  /* 0x000000583b007233 */ /* 0x000fe20003803000 */
[----:B--2---:R-:W-:Y:S01]  /*110e0*/  F2FP.BF16.PACK_AB R2, R118, R116 ;  /* 0x000000747602723e */ /* 0x004fe200000010ff */
[----:B------:R-:W-:Y:S01]  /*110f0*/  FADD.FTZ R15, R193, R5 ;  /* 0x00000005c10f7221 */ /* 0x000fe20000010000 */
[----:B------:R-:W-:Y:S01]  /*11100*/  HMMA.16816.F32.BF16 R32, R8, R18, R104 ;  /* 0x000000120820723c */ /* 0x000fe20000041868 */
[----:B------:R-:W-:Y:S01]  /*11110*/  F2FP.BF16.PACK_AB R7, R159, R156 ;  /* 0x0000009c9f07723e */ /* 0x000fe200000010ff */
[----:B------:R-:W2:Y:S01]  /*11120*/  MUFU.EX2 R66, R66 ;  /* 0x0000004200427308 */ /* 0x000ea20000000800 */
[----:B------:R-:W-:Y:S01]  /*11130*/  LOP3.LUT R5, R0, R2, RZ, 0xc0, !PT ;  /* 0x0000000200057212 */ /* 0x000fe200078ec0ff */
[----:B------:R-:W-:Y:S01]  /*11140*/  FADD.FTZ R2, R197, R17 ;  /* 0x00000011c5027221 */ /* 0x000fe20000010000 */
[----:B------:R4:W5:Y:S01]  /*11150*/  LDL.LU R204, [R1+0x68] ;  /* 0x0000680001cc7983 */ /* 0x0009620000300800 */
[----:B------:R-:W-:-:S02]  /*11160*/  FADD.FTZ R0, R200, R16 ;  /* 0x00000010c8007221 */ /* 0x000fc40000010000 */
[----:B-1----:R-:W-:Y:S01]  /*11170*/  HMMA.16816.F32.BF16 R56, R8, R22, R168 ;  /* 0x000000160838723c */ /* 0x002fe200000418a8 */
[----:B------:R-:W-:Y:S01]  /*11180*/  F2FP.BF16.PACK_AB R13, R85, R117 ;  /* 0x00000075550d723e */ /* 0x000fe200000010ff */
[----:B------:R-:W1:Y:S01]  /*11190*/  MUFU.EX2 R64, R64 ;  /* 0x0000004000407308 */ /* 0x000e620000000800 */
[----:B------:R-:W-:Y:S01]  /*111a0*/  LOP3.LUT R6, R6, R7, RZ, 0xc0, !PT ;  /* 0x0000000706067212 */ /* 0x000fe200078ec0ff */
[----:B------:R-:W1:Y:S03]  /*111b0*/  LDSM.16.MT88.4 R20, [R205+0x5800] ;  /* 0x00580000cd14783b */ /* 0x000e660000004200 */
[----:B------:R-:W-:Y:S02]  /*111c0*/  FADD.FTZ R8, R202, R15 ;  /* 0x0000000fca087221 */ /* 0x000fe40000010000 */
[----:B------:R-:W-:Y:S02]  /*111d0*/  FADD.FTZ R9, R232, R2 ;  /* 0x00000002e8097221 */ /* 0x000fe40000010000 */
[----:B------:R-:W-:-:S02]  /*111e0*/  FADD.FTZ R2, R234, R0 ;  /* 0x00000000ea027221 */ /* 0x000fc40000010000 */
[----:B------:R-:W-:Y:S01]  /*111f0*/  FADD.FTZ R0, R242, R8 ;  /* 0x00000008f2007221 */ /* 0x000fe20000010000 */
[----:B------:R-:W-:Y:S01]  /*11200*/  LOP3.LUT R7, R12, R13, RZ, 0xc0, !PT ;  /* 0x0000000d0c077212 */ /* 0x000fe200078ec0ff */
[----:B------:R-:W-:Y:S02]  /*11210*/  FADD.FTZ R10, R203, R14 ;  /* 0x0000000ecb0a7221 */ /* 0x000fe40000010000 */
[----:B------:R-:W-:Y:S01]  /*11220*/  FADD.FTZ R16, R149, R0 ;  /* 0x0000000095107221 */ /* 0x000fe20000010000 */
[--C-:B------:R-:W-:Y:S01]  /*11230*/  HSET2.LE.AND R0, R77, R88.reuse, PT ;  /* 0x000000584d007233 */ /* 0x100fe20003803000 */
[----:B------:R-:W-:Y:S01]  /*11240*/  FADD.FTZ R17, R146, R2 ;  /* 0x0000000292117221 */ /* 0x000fe20000010000 */
[----:B------:R-:W-:Y:S01]  /*11250*/  F2FP.BF16.PACK_AB R2, R220, R189 ;  /* 0x000000bddc02723e */ /* 0x000fe200000010ff */
[----:B------:R-:W-:Y:S01]  /*11260*/  FADD.FTZ R15, R241, R10 ;  /* 0x0000000af10f7221 */ /* 0x000fe20000010000 */
[--C-:B------:R-:W-:Y:S01]  /*11270*/  HSET2.LE.AND R11, R75, R88.reuse, PT ;  /* 0x000000584b0b7233 */ /* 0x100fe20003803000 */
[----:B------:R-:W-:Y:S01]  /*11280*/  FADD.FTZ R18, R148, R9 ;  /* 0x0000000994127221 */ /* 0x000fe20000010000 */
[--C-:B------:R-:W-:Y:S01]  /*11290*/  HSET2.LE.AND R9, R72, R88.reuse, PT ;  /* 0x0000005848097233 */ /* 0x100fe20003803000 */
[----:B------:R-:W-:Y:S01]  /*112a0*/  F2FP.BF16.PACK_AB R8, R181, R175 ;  /* 0x000000afb508723e */ /* 0x000fe200000010ff */
[----:B------:R-:W-:Y:S01]  /*112b0*/  HSET2.LE.AND R13, R71, R88, PT ;  /* 0x00000058470d7233 */ /* 0x000fe20003803000 */
[----:B------:R-:W-:Y:S01]  /*112c0*/  F2FP.BF16.PACK_AB R12, R188, R186 ;  /* 0x000000babc0c723e */ /* 0x000fe200000010ff */
[----:B------:R-:W-:Y:S01]  /*112d0*/  HMMA.16816.F32.BF16 R148, R4, R26, R44 ;  /* 0x0000001a0494723c */ /* 0x000fe2000004182c */
[----:B------:R-:W-:-:S02]  /*112e0*/  F2FP.BF16.PACK_AB R14, R180, R173 ;  /* 0x000000adb40e723e */ /* 0x000fc400000010ff */
[----:B------:R-:W-:Y:S01]  /*112f0*/  LOP3.LUT R10, R0, R2, RZ, 0xc0, !PT ;  /* 0x00000002000a7212 */ /* 0x000fe200078ec0ff */
[----:B------:R-:W-:Y:S01]  /*11300*/  FADD.FTZ R0, R239, R15 ;  /* 0x0000000fef007221 */ /* 0x000fe20000010000 */
[----:B------:R-:W-:Y:S01]  /*11310*/  LOP3.LUT R11, R11, R8, RZ, 0xc0, !PT ;  /* 0x000000080b0b7212 */ /* 0x000fe200078ec0ff */
[----:B------:R-:W-:Y:S02]  /*11320*/  FADD.FTZ R2, R163, R17 ;  /* 0x00000011a3027221 */ /* 0x000fe40000010000 */
[----:B------:R-:W-:Y:S01]  /*11330*/  HMMA.16816.F32.BF16 R48, R4, R24, R48 ;  /* 0x000000180430723c */ /* 0x000fe20000041830 */
[----:B------:R-:W-:Y:S02]  /*11340*/  LOP3.LUT R8, R9, R12, RZ, 0xc0, !PT ;  /* 0x0000000c09087212 */ /* 0x000fe400078ec0ff */
[----:B------:R-:W-:-:S05]  /*11350*/  LOP3.LUT R9, R13, R14, RZ, 0xc0, !PT ;  /* 0x0000000e0d097212 */ /* 0x000fca00078ec0ff */
[----:B---3--:R-:W-:Y:S01]  /*11360*/  HMMA.16816.F32.BF16 R52, R4, R28, R52 ;  /* 0x0000001c0434723c */ /* 0x008fe20000041834 */
[----:B------:R-:W-:-:S07]  /*11370*/  FADD.FTZ R2, R226, R2 ;  /* 0x00000002e2027221 */ /* 0x000fce0000010000 */
[----:B------:R-:W-:Y:S07]  /*11380*/  HMMA.16816.F32.BF16 R44, R4, R30, R36 ;  /* 0x0000001e042c723c */ /* 0x000fee0000041824 */
[----:B------:R-:W-:Y:S02]  /*11390*/  FADD.FTZ R6, R252, R16 ;  /* 0x00000010fc067221 */ /* 0x000fe40000010000 */
[----:B------:R-:W-:Y:S02]  /*113a0*/  FADD.FTZ R5, R249, R0 ;  /* 0x00000000f9057221 */ /* 0x000fe40000010000 */
[----:B------:R-:W-:-:S02]  /*113b0*/  FADD.FTZ R0, R236, R6 ;  /* 0x00000006ec007221 */ /* 0x000fc40000010000 */
[----:B------:R-:W-:Y:S01]  /*113c0*/  FADD.FTZ R4, R230, R18 ;  /* 0x00000012e6047221 */ /* 0x000fe20000010000 */
[C---:B------:R-:W-:Y:S01]  /*113d0*/  HMMA.16816.F32.BF16 R40, R8.reuse, R24, R40 ;  /* 0x000000180828723c */ /* 0x040fe20000041828 */
[----:B------:R-:W-:Y:S01]  /*113e0*/  FADD.FTZ R14, R244, R0 ;  /* 0x00000000f40e7221 */ /* 0x000fe20000010000 */
[--C-:B------:R-:W-:Y:S01]  /*113f0*/  HSET2.LE.AND R0, R86, R88.reuse, PT ;  /* 0x0000005856007233 */ /* 0x100fe20003803000 */
[----:B------:R-:W-:Y:S02]  /*11400*/  FADD.FTZ R4, R237, R4 ;  /* 0x00000004ed047221 */ /* 0x000fe40000010000 */
[----:B------:R-:W-:Y:S01]  /*11410*/  FADD.FTZ R15, R225, R2 ;  /* 0x00000002e10f7221 */ /* 0x000fe20000010000 */
[----:B------:R-:W-:Y:S02]  /*11420*/  F2FP.BF16.PACK_AB R2, R87, R119 ;  /* 0x000000775702723e */ /* 0x000fe400000010ff */
[----:B------:R-:W-:Y:S01]  /*11430*/  HMMA.16816.F32.BF16 R32, R8, R26, R32 ;  /* 0x0000001a0820723c */ /* 0x000fe20000041820 */
[----:B------:R-:W3:Y:S01]  /*11440*/  LDSM.16.MT88.4 R24, [R206+0x5800] ;  /* 0x00580000ce18783b */ /* 0x000ee20000004200 */
[----:B------:R-:W-:Y:S01]  /*11450*/  FADD.FTZ R13, R246, R5 ;  /* 0x00000005f60d7221 */ /* 0x000fe20000010000 */
[--C-:B------:R-:W-:Y:S01]  /*11460*/  HSET2.LE.AND R5, R83, R88.reuse, PT ;  /* 0x0000005853057233 */ /* 0x100fe20003803000 */
[----:B------:R-:W-:Y:S01]  /*11470*/  FADD.FTZ R16, R231, R4 ;  /* 0x00000004e7107221 */ /* 0x000fe20000010000 */
[----:B------:R-:W-:Y:S01]  /*11480*/  LOP3.LUT R4, R0, R2, RZ, 0xc0, !PT ;  /* 0x0000000200047212 */ /* 0x000fe200078ec0ff */
[----:B------:R-:W-:Y:S01]  /*11490*/  HSET2.LE.AND R0, R95, R88, PT ;  /* 0x000000585f007233 */ /* 0x000fe20003803000 */
[----:B--2---:R-:W-:-:S02]  /*114a0*/  F2FP.BF16.PACK_AB R6, R66, R65 ;  /* 0x000000414206723e */ /* 0x004fc400000010ff */
[----:B-1----:R-:W-:Y:S01]  /*114b0*/  F2FP.BF16.PACK_AB R2, R64, R68 ;  /* 0x000000444002723e */ /* 0x002fe200000010ff */
[C---:B------:R-:W-:Y:S01]  /*114c0*/  HMMA.16816.F32.BF16 R36, R8.reuse, R28, R60 ;  /* 0x0000001c0824723c */ /* 0x040fe2000004183c */
[----:B------:R-:W-:Y:S01]  /*114d0*/  LOP3.LUT R5, R5, R6, RZ, 0xc0, !PT ;  /* 0x0000000605057212 */ /* 0x000fe200078ec0ff */
[----:B------:R-:W1:Y:S01]  /*114e0*/  MUFU.EX2 R73, R73 ;  /* 0x0000004900497308 */ /* 0x000e620000000800 */
[----:B------:R-:W-:Y:S01]  /*114f0*/  LOP3.LUT R6, R0, R2, RZ, 0xc0, !PT ;  /* 0x0000000200067212 */ /* 0x000fe200078ec0ff */
[----:B------:R-:W-:Y:S02]  /*11500*/  FADD.FTZ R0, R240, R13 ;  /* 0x0000000df0007221 */ /* 0x000fe40000010000 */
[----:B------:R-:W-:Y:S02]  /*11510*/  FADD.FTZ R2, R144, R15 ;  /* 0x0000000f90027221 */ /* 0x000fe40000010000 */
[----:B------:R-:W-:Y:S02]  /*11520*/  HMMA.16816.F32.BF16 R28, R8, R30, R56 ;  /* 0x0000001e081c723c */ /* 0x000fe40000041838 */
[----:B------:R-:W-:Y:S05]  /*11530*/  MUFU.EX2 R67, R67 ;  /* 0x0000004300437308 */ /* 0x000fea0000000800 */
[----:B------:R-:W-:-:S03]  /*11540*/  FADD.FTZ R10, R161, R14 ;  /* 0x0000000ea10a7221 */ /* 0x000fc60000010000 */
[----:B------:R-:W2:Y:S01]  /*11550*/  MUFU.EX2 R70, R70 ;  /* 0x0000004600467308 */ /* 0x000ea20000000800 */
[----:B------:R-:W-:Y:S02]  /*11560*/  FADD.FTZ R9, R147, R0 ;  /* 0x0000000093097221 */ /* 0x000fe40000010000 */
[----:B------:R-:W-:Y:S02]  /*11570*/  FADD.FTZ R0, R162, R10 ;  /* 0x0000000aa2007221 */ /* 0x000fe40000010000 */
[----:B------:R-:W-:Y:S02]  /*11580*/  FADD.FTZ R2, R152, R2 ;  /* 0x0000000298027221 */ /* 0x000fe40000010000 */
[----:B------:R-:W-:Y:S02]  /*11590*/  FADD.FTZ R8, R145, R16 ;  /* 0x0000001091087221 */ /* 0x000fe40000010000 */
[----:B------:R-:W-:Y:S01]  /*115a0*/  FADD.FTZ R14, R227, R0 ;  /* 0x00000000e30e7221 */ /* 0x000fe20000010000 */
[--C-:B------:R-:W-:Y:S01]  /*115b0*/  HSET2.LE.AND R0, R112, R88.reuse, PT ;  /* 0x0000005870007233 */ /* 0x100fe20003803000 */
[----:B------:R-:W-:Y:S01]  /*115c0*/  FADD.FTZ R15, R153, R2 ;  /* 0x00000002990f7221 */ /* 0x000fe20000010000 */
[----:B------:R-:W-:Y:S01]  /*115d0*/  F2FP.BF16.PACK_AB R2, R222, R218 ;  /* 0x000000dade02723e */ /* 0x000fe200000010ff */
[----:B------:R-:W-:Y:S01]  /*115e0*/  FADD.FTZ R8, R155, R8 ;  /* 0x000000089b087221 */ /* 0x000fe20000010000 */
[--C-:B------:R-:W-:Y:S01]  /*115f0*/  HSET2.LE.AND R11, R103, R88.reuse, PT ;  /* 0x00000058670b7233 */ /* 0x100fe20003803000 */
[----:B------:R-:W-:Y:S01]  /*11600*/  MUFU.EX2 R74, R74 ;  /* 0x0000004a004a7308 */ /* 0x000fe20000000800 */
[----:B------:R-:W-:Y:S01]  /*11610*/  LOP3.LUT R10, R0, R2, RZ, 0xc0, !PT ;  /* 0x00000002000a7212 */ /* 0x000fe200078ec0ff */
[----:B------:R-:W-:Y:S01]  /*11620*/  FADD.FTZ R16, R154, R8 ;  /* 0x000000089a107221 */ /* 0x000fe20000010000 */
[----:B-1----:R-:W-:Y:S01]  /*11630*/  F2FP.BF16.PACK_AB R8, R73, R184 ;  /* 0x000000b84908723e */ /* 0x002fe200000010ff */
[--C-:B------:R-:W-:Y:S01]  /*11640*/  HSET2.LE.AND R0, R100, R88.reuse, PT ;  /* 0x0000005864007233 */ /* 0x100fe20003803000 */
[----:B------:R-:W-:Y:S01]  /*11650*/  F2FP.BF16.PACK_AB R2, R219, R191 ;  /* 0x000000bfdb02723e */ /* 0x000fe200000010ff */
[----:B------:R-:W-:-:S02]  /*11660*/  HSET2.LE.AND R7, R94, R88, PT ;  /* 0x000000585e077233 */ /* 0x000fc40003803000 */
[----:B------:R-:W1:Y:S01]  /*11670*/  MUFU.EX2 R76, R76 ;  /* 0x0000004c004c7308 */ /* 0x000e620000000800 */
[----:B--2---:R-:W-:Y:S01]  /*11680*/  F2FP.BF16.PACK_AB R12, R70, R67 ;  /* 0x00000043460c723e */ /* 0x004fe200000010ff */
[----:B------:R-:W-:Y:S01]  /*11690*/  FADD.FTZ R13, R160, R9 ;  /* 0x00000009a00d7221 */ /* 0x000fe20000010000 */
[----:B------:R-:W-:Y:S01]  /*116a0*/  LOP3.LUT R11, R11, R8, RZ, 0xc0, !PT ;  /* 0x000000080b0b7212 */ /* 0x000fe200078ec0ff */
[----:B------:R-:W2:Y:S01]  /*116b0*/  LDSM.16.MT88.4 R152, [R205+0x5c00] ;  /* 0x005c0000cd98783b */ /* 0x000ea20000004200 */
[----:B------:R-:W-:Y:S01]  /*116c0*/  LOP3.LUT R8, R0, R2, RZ, 0xc0, !PT ;  /* 0x0000000200087212 */ /* 0x000fe200078ec0ff */
[----:B------:R-:W-:Y:S01]  /*116d0*/  FADD.FTZ R0, R229, R13 ;  /* 0x0000000de5007221 */ /* 0x000fe20000010000 */
[----:B------:R-:W-:Y:S01]  /*116e0*/  LOP3.LUT R7, R7, R12, RZ, 0xc0, !PT ;  /* 0x0000000c07077212 */ /* 0x000fe200078ec0ff */
[----:B------:R-:W-:Y:S01]  /*116f0*/  MUFU.EX2 R80, R80 ;  /* 0x0000005000507308 */ /* 0x000fe20000000800 */
[----:B------:R-:W-:Y:S01]  /*11700*/  FADD.FTZ R2, R167, R16 ;  /* 0x00000010a7027221 */ /* 0x000fe20000010000 */
[--C-:B------:R-:W-:Y:S01]  /*11710*/  HSET2.LE.AND R9, R98, R88.reuse, PT ;  /* 0x0000005862097233 */ /* 0x100fe20003803000 */
[----:B------:R-:W-:Y:S01]  /*11720*/  F2FP.BF16.PACK_AB R12, R183, R182 ;  /* 0x000000b6b70c723e */ /* 0x000fe200000010ff */
[----:B------:R-:W-:Y:S01]  /*11730*/  FADD.FTZ R0, R228, R0 ;  /* 0x00000000e4007221 */ /* 0x000fe20000010000 */
[----:B------:R-:W1:Y:S03]  /*11740*/  LDSM.16.MT88.4 R16, [R206+0x5c00] ;  /* 0x005c0000ce10783b */ /* 0x000e660000004200 */
[----:B------:R-:W1:Y:S01]  /*11750*/  MUFU.EX2 R81, R81 ;  /* 0x0000005100517308 */ /* 0x000e620000000800 */
[----:B------:R-:W-:Y:S01]  /*11760*/  FADD.FTZ R2, R165, R2 ;  /* 0x00000002a5027221 */ /* 0x000fe20000010000 */
[C---:B------:R-:W-:Y:S06]  /*11770*/  HMMA.16816.F32.BF16 R144, R4.reuse, R20, R48 ;  /* 0x000000140490723c */ /* 0x040fec0000041830 */
[----:B------:R-:W-:Y:S01]  /*11780*/  MUFU.EX2 R82, R82 ;  /* 0x0000005200527308 */ /* 0x000fe20000000800 */
[----:B------:R-:W-:Y:S01]  /*11790*/  LOP3.LUT R9, R9, R12, RZ, 0xc0, !PT ;  /* 0x0000000c09097212 */ /* 0x000fe200078ec0ff */
[C---:B------:R-:W-:Y:S06]  /*117a0*/  HMMA.16816.F32.BF16 R148, R4.reuse, R22, R148 ;  /* 0x000000160494723c */ /* 0x040fec0000041894 */
[----:B------:R-:W1:Y:S01]  /*117b0*/  MUFU.EX2 R84, R84 ;  /* 0x0000005400547308 */ /* 0x000e620000000800 */
[----:B------:R-:W-:Y:S01]  /*117c0*/  FADD.FTZ R12, R115, R0 ;  /* 0x00000000730c7221 */ /* 0x000fe20000010000 */
[C---:B---3--:R-:W-:Y:S06]  /*117d0*/  HMMA.16816.F32.BF16 R160, R4.reuse, R24, R52 ;  /* 0x0000001804a0723c */ /* 0x048fec0000041834 */
[----:B------:R-:W-:Y:S02]  /*117e0*/  MUFU.EX2 R78, R78 ;  /* 0x0000004e004e7308 */ /* 0x000fe40000000800 */
[----:B------:R-:W-:Y:S06]  /*117f0*/  HMMA.16816.F32.BF16 R44, R4, R26, R44 ;  /* 0x0000001a042c723c */ /* 0x000fec000004182c */
[----:B------:R-:W3:Y:S01]  /*11800*/  MUFU.EX2 R79, R79 ;  /* 0x0000004f004f7308 */ /* 0x000ee20000000800 */
[----:B------:R-:W-:Y:S01]  /*11810*/  FADD.FTZ R5, R166, R15 ;  /* 0x0000000fa6057221 */ /* 0x000fe20000010000 */
[----:B------:R-:W-:Y:S01]  /*11820*/  HSET2.LE.AND R0, R90, R88, PT ;  /* 0x000000585a007233 */ /* 0x000fe20003803000 */
[----:B------:R-:W-:-:S02]  /*11830*/  FADD.FTZ R4, R238, R14 ;  /* 0x0000000eee047221 */ /* 0x000fc40000010000 */
[----:B------:R-:W-:Y:S01]  /*11840*/  FADD.FTZ R15, R164, R2 ;  /* 0x00000002a40f7221 */ /* 0x000fe20000010000 */
[----:B-1----:R-:W-:Y:S01]  /*11850*/  F2FP.BF16.PACK_AB R2, R76, R74 ;  /* 0x0000004a4c02723e */ /* 0x002fe200000010ff */
[----:B------:R-:W-:Y:S02]  /*11860*/  FADD.FTZ R4, R132, R4 ;  /* 0x0000000484047221 */ /* 0x000fe40000010000 */
[----:B------:R-:W-:Y:S01]  /*11870*/  FADD.FTZ R5, R143, R5 ;  /* 0x000000058f057221 */ /* 0x000fe20000010000 */
[----:B------:R-:W-:Y:S01]  /*11880*/  LOP3.LUT R164, R0, R2, RZ, 0xc0, !PT ;  /* 0x0000000200a47212 */ /* 0x000fe200078ec0ff */
[--C-:B------:R-:W-:Y:S01]  /*11890*/  HSET2.LE.AND R0, R91, R88.reuse, PT ;  /* 0x000000585b007233 */ /* 0x100fe20003803000 */
[----:B------:R-:W-:Y:S01]  /*118a0*/  FADD.FTZ R13, R133, R4 ;  /* 0x00000004850d7221 */ /* 0x000fe20000010000 */
[--C-:B------:R-:W-:Y:S01]  /*118b0*/  HSET2.LE.AND R6, R97, R88.reuse, PT ;  /* 0x0000005861067233 */ /* 0x100fe20003803000 */
[----:B------:R-:W-:Y:S01]  /*118c0*/  F2FP.BF16.PACK_AB R2, R81, R80 ;  /* 0x000000505102723e */ /* 0x000fe200000010ff */
[----:B------:R-:W-:Y:S01]  /*118d0*/  FADD.FTZ R14, R158, R5 ;  /* 0x000000059e0e7221 */ /* 0x000fe20000010000 */
[----:B------:R-:W-:Y:S01]  /*118e0*/  HSET2.LE.AND R4, R99, R88, PT ;  /* 0x0000005863047233 */ /* 0x000fe20003803000 */
[----:B------:R-:W-:-:S02]  /*118f0*/  F2FP.BF16.PACK_AB R7, R84, R82 ;  /* 0x000000525407723e */ /* 0x000fc400000010ff */
[----:B---3--:R-:W-:Y:S02]  /*11900*/  F2FP.BF16.PACK_AB R5, R79, R78 ;  /* 0x0000004e4f05723e */ /* 0x008fe400000010ff */
[----:B------:R-:W-:Y:S01]  /*11910*/  LOP3.LUT R165, R0, R2, RZ, 0xc0, !PT ;  /* 0x0000000200a57212 */ /* 0x000fe200078ec0ff */
[----:B------:R-:W-:Y:S01]  /*11920*/  FADD.FTZ R2, R185, R15 ;  /* 0x0000000fb9027221 */ /* 0x000fe20000010000 */
[----:B------:R-:W-:Y:S01]  /*11930*/  LOP3.LUT R167, R6, R7, RZ, 0xc0, !PT ;  /* 0x0000000706a77212 */ /* 0x000fe200078ec0ff */
[----:B------:R-:W-:Y:S01]  /*11940*/  HMMA.16816.F32.BF16 R40, R8, R20, R40 ;  /* 0x000000140828723c */ /* 0x000fe20000041828 */
[----:B------:R-:W-:Y:S01]  /*11950*/  LOP3.LUT R166, R4, R5, RZ, 0xc0, !PT ;  /* 0x0000000504a67212 */ /* 0x000fe200078ec0ff */
[----:B------:R-:W-:Y:S01]  /*11960*/  FADD.FTZ R6, R140, R13 ;  /* 0x0000000d8c067221 */ /* 0x000fe20000010000 */
[----:B------:R-:W-:Y:S01]  /*11970*/  MUFU.EX2 R21, R89 ;  /* 0x0000005900157308 */ /* 0x000fe20000000800 */
[----:B------:R-:W-:Y:S02]  /*11980*/  FADD.FTZ R0, R134, R12 ;  /* 0x0000000c86007221 */ /* 0x000fe40000010000 */
[----:B------:R-:W-:-:S02]  /*11990*/  FADD.FTZ R5, R172, R14 ;  /* 0x0000000eac057221 */ /* 0x000fc40000010000 */
[----:B------:R-:W-:-:S03]  /*119a0*/  FADD.FTZ R2, R187, R2 ;  /* 0x00000002bb027221 */ /* 0x000fc60000010000 */
[----:B------:R-:W1:Y:S01]  /*119b0*/  MUFU.EX2 R13, R96 ;  /* 0x00000060000d7308 */ /* 0x000e620000000800 */
[----:B------:R-:W-:Y:S02]  /*119c0*/  FADD.FTZ R4, R139, R0 ;  /* 0x000000008b047221 */ /* 0x000fe40000010000 */
[----:B------:R-:W-:-:S05]  /*119d0*/  FADD.FTZ R0, R174, R5 ;  /* 0x00000005ae007221 */ /* 0x000fca0000010000 */
[----:B------:R-:W-:Y:S01]  /*119e0*/  MUFU.EX2 R20, R92 ;  /* 0x0000005c00147308 */ /* 0x000fe20000000800 */
[----:B------:R-:W-:-:S07]  /*119f0*/  FADD.FTZ R2, R186, R2 ;  /* 0x00000002ba027221 */ /* 0x000fce0000010000 */
[----:B------:R-:W3:Y:S01]  /*11a00*/  MUFU.EX2 R14, R93 ;  /* 0x0000005d000e7308 */ /* 0x000ee20000000800 */
[----:B------:R-:W-:Y:S01]  /*11a10*/  HMMA.16816.F32.BF16 R32, R8, R22, R32 ;  /* 0x000000160820723c */ /* 0x000fe20000041820 */
[----:B------:R-:W-:Y:S01]  /*11a20*/  FADD.FTZ R12, R188, R2 ;  /* 0x00000002bc0c7221 */ /* 0x000fe20000010000 */
[----:B------:R-:W-:Y:S01]  /*11a30*/  F2FP.BF16.PACK_AB R2, R190, R221 ;  /* 0x000000ddbe02723e */ /* 0x000fe200000010ff */
[----:B------:R-:W-:-:S05]  /*11a40*/  FADD.FTZ R4, R141, R4 ;  /* 0x000000048d047221 */ /* 0x000fca0000010000 */
[----:B------:R-:W-:Y:S01]  /*11a50*/  HMMA.16816.F32.BF16 R36, R8, R24, R36 ;  /* 0x000000180824723c */ /* 0x000fe20000041824 */
[----:B------:R-:W-:-:S07]  /*11a60*/  FADD.FTZ R6, R142, R6 ;  /* 0x000000068e067221 */ /* 0x000fce0000010000 */
[----:B------:R-:W-:Y:S07]  /*11a70*/  HMMA.16816.F32.BF16 R28, R8, R26, R28 ;  /* 0x0000001a081c723c */ /* 0x000fee000004181c */
[----:B------:R-:W-:Y:S01]  /*11a80*/  FADD.FTZ R11, R173, R0 ;  /* 0x00000000ad0b7221 */ /* 0x000fe20000010000 */
[--C-:B------:R-:W-:Y:S01]  /*11a90*/  HSET2.LE.AND R0, R114, R88.reuse, PT ;  /* 0x0000005872007233 */ /* 0x100fe20003803000 */
[----:B------:R-:W-:Y:S01]  /*11aa0*/  FADD.FTZ R9, R116, R4 ;  /* 0x0000000474097221 */ /* 0x000fe20000010000 */
[--C-:B------:R-:W-:Y:S01]  /*11ab0*/  HSET2.LE.AND R8, R102, R88.reuse, PT ;  /* 0x0000005866087233 */ /* 0x100fe20003803000 */
[----:B------:R-:W-:Y:S01]  /*11ac0*/  FADD.FTZ R10, R135, R6 ;  /* 0x00000006870a7221 */ /* 0x000fe20000010000 */
[--C-:B------:R-:W-:Y:S01]  /*11ad0*/  HSET2.LE.AND R4, R113, R88.reuse, PT ;  /* 0x0000005871047233 */ /* 0x100fe20003803000 */
[----:B------:R-:W-:Y:S01]  /*11ae0*/  LOP3.LUT R170, R0, R2, RZ, 0xc0, !PT ;  /* 0x0000000200aa7212 */ /* 0x000fe200078ec0ff */
[----:B------:R-:W-:Y:S01]  /*11af0*/  HSET2.LE.AND R6, R101, R88, PT ;  /* 0x0000005865067233 */ /* 0x000fe20003803000 */
[----:B-1----:R-:W-:-:S02]  /*11b00*/  F2FP.BF16.PACK_AB R0, R13, R21 ;  /* 0x000000150d00723e */ /* 0x002fc400000010ff */
[----:B---3--:R-:W-:Y:S02]  /*11b10*/  F2FP.BF16.PACK_AB R5, R14, R20 ;  /* 0x000000140e05723e */ /* 0x008fe400000010ff */
[----:B------:R-:W-:Y:S01]  /*11b20*/  F2FP.BF16.PACK_AB R7, R223, R224 ;  /* 0x000000e0df07723e */ /* 0x000fe200000010ff */
[----:B------:R-:W-:Y:S01]  /*11b30*/  FADD.FTZ R2, R180, R11 ;  /* 0x0000000bb4027221 */ /* 0x000fe20000010000 */
[----:B------:R-:W-:Y:S01]  /*11b40*/  LOP3.LUT R169, R8, R0, RZ, 0xc0, !PT ;  /* 0x0000000008a97212 */ /* 0x000fe200078ec0ff */
[----:B------:R-:W-:Y:S01]  /*11b50*/  FADD.FTZ R0, R157, R10 ;  /* 0x0000000a9d007221 */ /* 0x000fe20000010000 */
[----:B------:R-:W-:Y:S01]  /*11b60*/  LOP3.LUT R171, R4, R5, RZ, 0xc0, !PT ;  /* 0x0000000504ab7212 */ /* 0x000fe200078ec0ff */
[----:B------:R-:W-:Y:S01]  /*11b70*/  FADD.FTZ R4, R118, R9 ;  /* 0x0000000976047221 */ /* 0x000fe20000010000 */
[----:B------:R-:W-:Y:S01]  /*11b80*/  LOP3.LUT R168, R6, R7, RZ, 0xc0, !PT ;  /* 0x0000000706a87212 */ /* 0x000fe200078ec0ff */
        /* <DEDUP_REMOVED lines=39> */
[----:B------:R-:W-:Y:S01]  /*11e00*/  FADD.FTZ R0, R84, R0 ;  /* 0x0000000054007221 */ /* 0x000fe20000010000 */
[----:B------:R4:W-:Y:S04]  /*11e10*/  STL [R1+0x18], R5 ;  /* 0x0000180501007387 */ /* 0x0009e80000100800 */
[----:B------:R4:W-:Y:S04]  /*11e20*/  STL [R1+0x20], R4 ;  /* 0x0000200401007387 */ /* 0x0009e80000100800 */
[----:B------:R4:W-:Y:S04]  /*11e30*/  STL [R1+0x1c], R2 ;  /* 0x00001c0201007387 */ /* 0x0009e80000100800 */
[----:B------:R4:W-:Y:S01]  /*11e40*/  STL [R1+0x24], R0 ;  /* 0x0000240001007387 */ /* 0x0009e20000100800 */
[----:B--2---:R-:W-:Y:S01]  /*11e50*/  HMMA.16816.F32.BF16 R144, R164, R152, R144 ;  /* 0x00000098a490723c */ /* 0x004fe20000041890 */
[----:B------:R-:W-:-:S07]  /*11e60*/  @UP0 UIADD3 UR30, UR30, -0x3, URZ ;  /* 0xfffffffd1e1e0890 */ /* 0x000fce000fffe03f */
[----:B------:R-:W-:Y:S08]  /*11e70*/  HMMA.16816.F32.BF16 R148, R164, R154, R148 ;  /* 0x0000009aa494723c */ /* 0x000ff00000041894 */
[----:B------:R-:W-:Y:S08]  /*11e80*/  HMMA.16816.F32.BF16 R140, R168, R152, R40 ;  /* 0x00000098a88c723c */ /* 0x000ff00000041828 */
[----:B------:R-:W-:Y:S08]  /*11e90*/  HMMA.16816.F32.BF16 R160, R164, R16, R160 ;  /* 0x00000010a4a0723c */ /* 0x000ff000000418a0 */
[C---:B------:R-:W-:Y:S08]  /*11ea0*/  HMMA.16816.F32.BF16 R152, R168.reuse, R154, R32 ;  /* 0x0000009aa898723c */ /* 0x040ff00000041820 */
[----:B------:R-:W-:Y:S08]  /*11eb0*/  HMMA.16816.F32.BF16 R156, R168, R16, R36 ;  /* 0x00000010a89c723c */ /* 0x000ff00000041824 */
[-C--:B------:R-:W-:Y:S08]  /*11ec0*/  HMMA.16816.F32.BF16 R164, R164, R18.reuse, R44 ;  /* 0x00000012a4a4723c */ /* 0x080ff0000004182c */
[----:B------:R-:W-:Y:S01]  /*11ed0*/  HMMA.16816.F32.BF16 R168, R168, R18, R28 ;  /* 0x00000012a8a8723c */ /* 0x000fe2000004181c */
[----:B------:R-:W-:Y:S11]  /*11ee0*/  @P0 BRA `(.L_x_191) ;  /* 0x0000001000000947 */ /* 0x000ff60003800000 */
.L_x_187:
[----:B----4-:R-:W-:-:S12]  /*11ef0*/  UIADD3 UR30, UR28, -0x1, URZ ;  /* 0xffffffff1c1e7890 */ /* 0x010fd8000fffe03f */
.L_x_191:
[----:B----4-:R-:W-:-:S13]  /*11f00*/  ISETP.LE.AND P0, PT, RZ, UR30, PT ;  /* 0x0000001eff007c0c */ /* 0x010fda000bf03270 */
[----:B------:R-:W-:Y:S05]  /*11f10*/  @!P0 BRA `(.L_x_192) ;  /* 0x0000635000008947 */ /* 0x000fea0003800000 */
[----:B------:R-:W2:Y:S01]  /*11f20*/  LDL.LU R10, [R1+0x60] ;  /* 0x00006000010a7983 */ /* 0x000ea20000300800 */
[----:B------:R-:W-:Y:S01]  /*11f30*/  MOV R135, R3 ;  /* 0x0000000300877202 */ /* 0x000fe20000000f00 */
[----:B------:R-:W1:Y:S01]  /*11f40*/  LDC.U8 R220, c[0x0][0x2d8] ;  /* 0x0000b600ffdc7b82 */ /* 0x000e620000000000 */
[----:B------:R-:W-:Y:S01]  /*11f50*/  ULDC.64 UR4, c[0x0][0x1a0] ;  /* 0x0000680000047ab9 */ /* 0x000fe20000000a00 */
[----:B------:R-:W3:Y:S01]  /*11f60*/  LDL.64 R8, [R1+0x30] ;  /* 0x0000300001087983 */ /* 0x000ee20000100a00 */
[----:B------:R-:W-:Y:S01]  /*11f70*/  USHF.L.U64.HI UR28, UR4, 0x6, UR5 ;  /* 0x00000006041c7899 */ /* 0x000fe20008010205 */
[----:B------:R-:W-:Y:S01]  /*11f80*/  MOV R133, R137 ;  /* 0x0000008900857202 */ /* 0x000fe20000000f00 */
[----:B------:R-:W-:Y:S01]  /*11f90*/  USHF.L.U32 UR29, UR4, 0x6, URZ ;  /* 0x00000006041d7899 */ /* 0x000fe2000800063f */
[----:B------:R-:W4:Y:S01]  /*11fa0*/  LDL.LU R2, [R1+0x8] ;  /* 0x0000080001027983 */ /* 0x000f220000300800 */
[----:B------:R-:W-:Y:S01]  /*11fb0*/  UIMAD.WIDE.U32 UR36, UR4, 0x60, URZ ;  /* 0x00000060042478a5 */ /* 0x000fe2000f8e003f */
[----:B------:R-:W-:Y:S01]  /*11fc0*/  MOV R132, R138 ;  /* 0x0000008a00847202 */ /* 0x000fe20000000f00 */
[----:B------:R-:W-:Y:S01]  /*11fd0*/  UIMAD UR35, UR5, 0x60, URZ ;  /* 0x00000060052378a4 */ /* 0x000fe2000f8e023f */
[----:B------:R-:W3:Y:S01]  /*11fe0*/  LDL.LU R0, [R1+0x50] ;  /* 0x0000500001007983 */ /* 0x000ee20000300800 */
[----:B------:R-:W-:Y:S01]  /*11ff0*/  IMAD.MOV.U32 R134, RZ, RZ, R136 ;  /* 0x000000ffff867224 */ /* 0x000fe200078e0088 */
[----:B------:R-:W-:-:S02]  /*12000*/  ULDC.64 UR4, c[0x0][0x198] ;  /* 0x0000660000047ab9 */ /* 0x000fc40000000a00 */
[----:B-----5:R-:W3:Y:S01]  /*12010*/  LDL.LU.64 R6, [R1+0x10] ;  /* 0x0000100001067983 */ /* 0x020ee20000300a00 */
[----:B------:R-:W-:Y:S02]  /*12020*/  UIMAD.WIDE.U32 UR42, UR4, 0x60, URZ ;  /* 0x00000060042a78a5 */ /* 0x000fe4000f8e003f */
[----:B------:R-:W-:Y:S01]  /*12030*/  UIMAD UR39, UR5, 0x60, URZ ;  /* 0x00000060052778a4 */ /* 0x000fe2000f8e023f */
[----:B------:R-:W3:Y:S01]  /*12040*/  LDL.LU.64 R4, [R1+0x58] ;  /* 0x0000580001047983 */ /* 0x000ee20000300a00 */
[----:B------:R-:W-:Y:S02]  /*12050*/  USHF.L.U64.HI UR31, UR4, 0x6, UR5 ;  /* 0x00000006041f7899 */ /* 0x000fe40008010205 */
[----:B------:R-:W-:Y:S01]  /*12060*/  USHF.L.U32 UR38, UR4, 0x6, URZ ;  /* 0x0000000604267899 */ /* 0x000fe2000800063f */
[----:B------:R-:W3:Y:S01]  /*12070*/  LDL.LU R11, [R1] ;  /* 0x00000000010b7983 */ /* 0x000ee20000300800 */
[----:B------:R-:W-:Y:S01]  /*12080*/  UIADD3 UR35, UR35, UR37, URZ ;  /* 0x0000002523237290 */ /* 0x000fe2000fffe03f */
[----:B-1----:R-:W-:Y:S01]  /*12090*/  PRMT R220, R220, 0x7054, R220 ;  /* 0x00007054dcdc7816 */ /* 0x002fe200000000dc */
[----:B------:R-:W-:Y:S01]  /*120a0*/  UIADD3 UR39, UR39, UR43, URZ ;  /* 0x0000002b27277290 */ /* 0x000fe2000fffe03f */
[----:B--2---:R-:W-:-:S05]  /*120b0*/  IMAD.WIDE.U32 R226, R10, -0x326172a9, RZ ;  /* 0xcd9e8d570ae27825 */ /* 0x004fca00078e00ff */
[----:B----4-:R-:W-:Y:S01]  /*120c0*/  LOP3.LUT R222, R227, R2, RZ, 0x3c, !PT ;  /* 0x00000002e3de7212 */ /* 0x010fe200078e3cff */
[----:B---3--:R-:W-:Y:S02]  /*120d0*/  IMAD.MOV.U32 R3, RZ, RZ, R7 ;  /* 0x000000ffff037224 */ /* 0x008fe400078e0007 */
[----:B------:R-:W-:-:S05]  /*120e0*/  IMAD.WIDE.U32 R228, R11, -0x326172a9, RZ ;  /* 0xcd9e8d570be47825 */ /* 0x000fca00078e00ff */
[----:B------:R-:W-:Y:S02]  /*120f0*/  LOP3.LUT R224, R229, R2, RZ, 0x3c, !PT ;  /* 0x00000002e5e07212 */ /* 0x000fe400078e3cff */
[----:B------:R-:W-:-:S05]  /*12100*/  MOV R2, R4 ;  /* 0x0000000400027202 */ /* 0x000fca0000000f00 */
[----:B------:R1:W-:Y:S01]  /*12110*/  STL.64 [R1+0x28], R2 ;  /* 0x0000280201007387 */ /* 0x0003e20000100a00 */
[----:B------:R-:W-:Y:S01]  /*12120*/  ISETP.GE.AND P0, PT, R8, c[0x0][0x220], PT ;  /* 0x0000880008007a0c */ /* 0x000fe20003f06270 */
[----:B------:R-:W-:-:S04]  /*12130*/  IMAD.WIDE.U32 R218, R0, -0x2daee0ad, RZ ;  /* 0xd2511f5300da7825 */ /* 0x000fc800078e00ff */
[----:B------:R-:W-:-:S04]  /*12140*/  IMAD.WIDE.U32 R224, R224, -0x2daee0ad, RZ ;  /* 0xd2511f53e0e07825 */ /* 0x000fc800078e00ff */
[----:B------:R-:W-:Y:S01]  /*12150*/  IMAD.WIDE.U32 R222, R222, -0x2daee0ad, RZ ;  /* 0xd2511f53dede7825 */ /* 0x000fe200078e00ff */
[----:B------:R-:W-:Y:S05]  /*12160*/  BRA `(.L_x_193) ;  /* 0x0000034000007947 */ /* 0x000fea0003800000 */
.L_x_195:
[----:B------:R-:W2:Y:S01]  /*12170*/  LDL.64 R232, [R1+0x40] ;  /* 0x0000400001e87983 */ /* 0x000ea20000100a00 */
[----:B------:R-:W-:Y:S02]  /*12180*/  ULDC.64 UR4, c[0x0][0x198] ;  /* 0x0000660000047ab9 */ /* 0x000fe40000000a00 */
[----:B------:R-:W-:Y:S01]  /*12190*/  UIADD3 UR40, UR30, -0x1, URZ ;  /* 0xffffffff1e287890 */ /* 0x000fe2000fffe03f */
[----:B------:R-:W3:Y:S03]  /*121a0*/  LDL.64 R230, [R1+0x38] ;  /* 0x0000380001e67983 */ /* 0x000ee60000100a00 */
[----:B------:R-:W-:Y:S01]  /*121b0*/  USHF.R.S32.HI UR34, URZ, 0x1f, UR40 ;  /* 0x0000001f3f227899 */ /* 0x000fe20008011428 */
[----:B------:R1:W-:Y:S01]  /*121c0*/  @P0 STS [R217+0x2000], RZ ;  /* 0x002000ffd9000388 */ /* 0x0003e20000000800 */
[----:B------:R-:W-:Y:S02]  /*121d0*/  UIMAD.WIDE.U32 UR44, UR40, UR4, URZ ;  /* 0x00000004282c72a5 */ /* 0x000fe4000f8e003f */
[----:B------:R-:W-:Y:S01]  /*121e0*/  UIMAD UR34, UR34, UR4, URZ ;  /* 0x00000004222272a4 */ /* 0x000fe2000f8e023f */
[----:B------:R1:W-:Y:S03]  /*121f0*/  @P0 STS [R217+0x2004], RZ ;  /* 0x002004ffd9000388 */ /* 0x0003e60000000800 */
[----:B------:R-:W-:Y:S01]  /*12200*/  UIMAD UR34, UR40, UR5, UR34 ;  /* 0x00000005282272a4 */ /* 0x000fe2000f8e0222 */
[----:B------:R1:W-:Y:S01]  /*12210*/  @P0 STS.64 [R217+0x2008], RZ ;  /* 0x002008ffd9000388 */ /* 0x0003e20000000a00 */
[----:B------:R-:W-:Y:S02]  /*12220*/  IMAD.U32 R0, RZ, RZ, UR44 ;  /* 0x0000002cff007e24 */ /* 0x000fe4000f8e00ff */
[----:B------:R-:W-:Y:S01]  /*12230*/  UIADD3 UR34, UR45, UR34, URZ ;  /* 0x000000222d227290 */ /* 0x000fe2000fffe03f */
[----:B------:R-:W-:Y:S05]  /*12240*/  IMAD.U32 R136, RZ, RZ, UR44 ;  /* 0x0000002cff887e24 */ /* 0x000fea000f8e00ff */
[----:B------:R-:W-:Y:S01]  /*12250*/  IMAD.U32 R2, RZ, RZ, UR34 ;  /* 0x00000022ff027e24 */ /* 0x000fe2000f8e00ff */
[----:B--2---:R-:W-:Y:S04]  /*12260*/  LEA R0, P3, R0, R232, 0x7 ;  /* 0x000000e800007211 */ /* 0x004fe800078638ff */
[----:B------:R-:W-:Y:S02]  /*12270*/  @!P0 LEA R174, P6, R0, c[0x0][0x168], 0x1 ;  /* 0x00005a0000ae8a11 */ /* 0x000fe400078c08ff */
[----:B---3--:R-:W-:Y:S02]  /*12280*/  LEA.HI.X R2, R136, R231, R2, 0x7, P3 ;  /* 0x000000e788027211 */ /* 0x008fe400018f3c02 */
[C---:B------:R-:W-:Y:S02]  /*12290*/  @!P0 IADD3 R3, P4, R0.reuse, UR20, RZ ;  /* 0x0000001400038c10 */ /* 0x040fe4000ff9e0ff */
[----:B------:R-:W-:Y:S02]  /*122a0*/  @!P0 LEA.HI.X R175, R0, c[0x0][0x16c], R2, 0x1, P6 ;  /* 0x00005b0000af8a11 */ /* 0x000fe400030f0c02 */
[C---:B------:R-:W-:Y:S02]  /*122b0*/  @!P0 LEA R172, P5, R3.reuse, c[0x0][0x168], 0x1 ;  /* 0x00005a0003ac8a11 */ /* 0x040fe400078a08ff */
[----:B------:R-:W-:Y:S01]  /*122c0*/  @!P0 IADD3.X R139, R2, UR19, RZ, P4, !PT ;  /* 0x00000013028b8c10 */ /* 0x000fe2000a7fe4ff */
        /* <DEDUP_REMOVED lines=16> */
[----:B------:R-:W-:Y:S02]  /*123d0*/  @!P0 LEA R136, P2, R176, c[0x0][0x168], 0x1 ;  /* 0x00005a00b0888a11 */ /* 0x000fe400078408ff */
[----:B------:R-:W-:Y:S01]  /*123e0*/  @!P0 IADD3.X R178, R2, UR39, RZ, P3, !PT ;  /* 0x0000002702b28c10 */ /* 0x000fe20009ffe4ff */
[----:B------:R-:W-:Y:S01]  /*123f0*/  @!PT LDS RZ, [RZ] ;  /* 0x00000000fffff984 */ /* 0x000fe20000000800 */
[----:B------:R-:W-:Y:S01]  /*12400*/  @!PT LDS RZ, [RZ] ;  /* 0x00000000fffff984 */ /* 0x000fe20000000800 */
[----:B------:R-:W-:Y:S01]  /*12410*/  @!PT LDS RZ, [RZ] ;  /* 0x00000000fffff984 */ /* 0x000fe20000000800 */
[----:B------:R1:W-:Y:S03]  /*12420*/  @!P0 LDGSTS.E.BYPASS.LTC128B.128 [R217+0x3000], [R138.64] ;  /* 0x030000008ad98fae */ /* 0x0003e6000b901d5a */
[----:B------:R-:W-:Y:S01]  /*12430*/  @!P0 LEA.HI.X R137, R176, c[0x0][0x16c], R178, 0x1, P2 ;  /* 0x00005b00b0898a11 */ /* 0x000fe200010f0cb2 */
[----:B------:R1:W-:Y:S04]  /*12440*/  @P0 STS.128 [R217+0x3800], RZ ;  /* 0x003800ffd9000388 */ /* 0x0003e80000000c00 */
[----:B------:R-:W-:Y:S01]  /*12450*/  @!PT LDS RZ, [RZ] ;  /* 0x00000000fffff984 */ /* 0x000fe20000000800 */
[----:B------:R-:W-:Y:S01]  /*12460*/  @!PT LDS RZ, [RZ] ;  /* 0x00000000fffff984 */ /* 0x000fe20000000800 */
[----:B------:R-:W-:Y:S01]  /*12470*/  @!PT LDS RZ, [RZ] ;  /* 0x00000000fffff984 */ /* 0x000fe20000000800 */
[----:B------:R1:W-:Y:S04]  /*12480*/  @!P0 LDGSTS.E.BYPASS.LTC128B.128 [R217+0x3800], [R136.64] ;  /* 0x0380000088d98fae */ /* 0x0003e8000b901d5a */
[----:B------:R-:W0:Y:S01]  /*12490*/  LDGDEPBAR ;  /* 0x00000000000079af */ /* 0x000e220000000000 */
[----:B------:R-:W-:-:S05]  /*124a0*/  BRA `(.L_x_194) ;  /* 0x0000086000007947 */ /* 0x000fca0003800000 */
.L_x_193:
[----:B------:R-:W2:Y:S01]  /*124b0*/  LDL.64 R4, [R1+0x28] ;  /* 0x0000280001047983 */ /* 0x000ea20000100a00 */
[----:B------:R-:W-:Y:S04]  /*124c0*/  DEPBAR.LE SB0, 0x0 ;  /* 0x000080000000791a */ /* 0x000fe80000000000 */
[----:B------:R-:W-:Y:S01]  /*124d0*/  USHF.R.S32.HI UR5, URZ, 0x1f, UR30 ;  /* 0x0000001f3f057899 */ /* 0x000fe2000801141e */
[----:B------:R-:W-:Y:S01]  /*124e0*/  BAR.SYNC.DEFER_BLOCKING 0x0 ;  /* 0x0000000000007b1d */ /* 0x000fe20000010000 */
[----:B------:R-:W-:Y:S01]  /*124f0*/  UIMAD UR4, UR21, UR30, URZ ;  /* 0x0000001e150472a4 */ /* 0x000fe2000f8e023f */
[----:B-1----:R-:W-:Y:S03]  /*12500*/  IMAD.U32 R2, RZ, RZ, UR30 ;  /* 0x0000001eff027e24 */ /* 0x002fe6000f8e00ff */
[----:B------:R-:W-:Y:S01]  /*12510*/  UIMAD UR4, UR5, UR22, UR4 ;  /* 0x00000016050472a4 */ /* 0x000fe2000f8e0204 */
[----:B------:R-:W-:Y:S06]  /*12520*/  @P0 STS [R217+0x4000], RZ ;  /* 0x004000ffd9000388 */ /* 0x000fec0000000800 */
[----:B------:R-:W-:Y:S06]  /*12530*/  @P0 STS [R217+0x4004], RZ ;  /* 0x004004ffd9000388 */ /* 0x000fec0000000800 */
[----:B------:R-:W-:Y:S01]  /*12540*/  @P0 STS.64 [R217+0x4008], RZ ;  /* 0x004008ffd9000388 */ /* 0x000fe20000000a00 */
[----:B--2---:R-:W-:Y:S05]  /*12550*/  IMAD.WIDE.U32 R2, R2, UR22, R4 ;  /* 0x0000001602027c25 */ /* 0x004fea000f8e0004 */
[C---:B------:R-:W-:Y:S02]  /*12560*/  @!P0 LEA R10, P4, R2.reuse, c[0x0][0x170], 0x1 ;  /* 0x00005c00020a8a11 */ /* 0x040fe400078808ff */
[----:B------:R-:W-:Y:S02]  /*12570*/  IADD3 R0, R3, UR4, RZ ;  /* 0x0000000403007c10 */ /* 0x000fe4000fffe0ff */
[C---:B------:R-:W-:Y:S02]  /*12580*/  @!P0 IADD3 R3, P3, R2.reuse, UR24, RZ ;  /* 0x0000001802038c10 */ /* 0x040fe4000ff7e0ff */
[----:B------:R-:W-:Y:S02]  /*12590*/  @!P0 LEA.HI.X R11, R2, c[0x0][0x174], R0, 0x1, P4 ;  /* 0x00005d00020b8a11 */ /* 0x000fe400020f0c00 */
[----:B------:R-:W-:Y:S02]  /*125a0*/  @!P0 IADD3.X R7, R0, UR23, RZ, P3, !PT ;  /* 0x0000001700078c10 */ /* 0x000fe40009ffe4ff */
[C---:B------:R-:W-:Y:S01]  /*125b0*/  @!P0 LEA R8, P3, R3.reuse, c[0x0][0x170], 0x1 ;  /* 0x00005c0003088a11 */ /* 0x040fe200078608ff */
[----:B------:R-:W-:Y:S01]  /*125c0*/  @!PT LDS RZ, [RZ] ;  /* 0x00000000fffff984 */ /* 0x000fe20000000800 */
[----:B------:R-:W-:Y:S01]  /*125d0*/  @!PT LDS RZ, [RZ] ;  /* 0x00000000fffff984 */ /* 0x000fe20000000800 */
[----:B------:R-:W-:Y:S01]  /*125e0*/  @!PT LDS RZ, [RZ] ;  /* 0x00000000fffff984 */ /* 0x000fe20000000800 */
[----:B------:R1:W-:Y:S01]  /*125f0*/  @!P0 LDGSTS.E.BYPASS.LTC128B.128 [R217+0x4000], [R10.64] ;  /* 0x040000000ad98fae */ /* 0x0003e2000b901d5a */
[----:B------:R-:W-:Y:S02]  /*12600*/  @!P0 IADD3 R5, P2, R2, UR29, RZ ;  /* 0x0000001d02058c10 */ /* 0x000fe4000ff5e0ff */
[----:B------:R-:W-:Y:S02]  /*12610*/  @!P0 LEA.HI.X R9, R3, c[0x0][0x174], R7, 0x1, P3 ;  /* 0x00005d0003098a11 */ /* 0x000fe400018f0c07 */
[----:B------:R-:W-:Y:S01]  /*12620*/  @!P0 IADD3.X R13, R0, UR28, RZ, P2, !PT ;  /* 0x0000001c000d8c10 */ /* 0x000fe200097fe4ff */
[----:B------:R-:W-:Y:S01]  /*12630*/  @P0 STS.128 [R217+0x4800], RZ ;  /* 0x004800ffd9000388 */ /* 0x000fe20000000c00 */
[C---:B------:R-:W-:Y:S02]  /*12640*/  @!P0 LEA R6, P2, R5.reuse, c[0x0][0x170], 0x1 ;  /* 0x00005c0005068a11 */ /* 0x040fe400078408ff */
[----:B------:R-:W-:Y:S02]  /*12650*/  @!P0 IADD3 R12, P1, R2, UR36, RZ ;  /* 0x00000024020c8c10 */ /* 0x000fe4000ff3e0ff */
[----:B------:R-:W-:Y:S01]  /*12660*/  @!P0 LEA.HI.X R7, R5, c[0x0][0x174], R13, 0x1, P2 ;  /* 0x00005d0005078a11 */ /* 0x000fe200010f0c0d */
[----:B------:R-:W-:Y:S01]  /*12670*/  @!PT LDS RZ, [RZ] ;  /* 0x00000000fffff984 */ /* 0x000fe20000000800 */
[----:B------:R-:W-:Y:S01]  /*12680*/  @!PT LDS RZ, [RZ] ;  /* 0x00000000fffff984 */ /* 0x000fe20000000800 */
[----:B------:R-:W-:Y:S01]  /*12690*/  @!PT LDS RZ, [RZ] ;  /* 0x00000000fffff984 */ /* 0x000fe20000000800 */
[----:B------:R1:W-:Y:S01]  /*126a0*/  @!P0 LDGSTS.E.BYPASS.LTC128B.128 [R217+0x4800], [R8.64] ;  /* 0x0480000008d98fae */ /* 0x0003e2000b901d5a */
[----:B------:R-:W-:Y:S02]  /*126b0*/  @!P0 IADD3.X R14, R0, UR35, RZ, P1, !PT ;  /* 0x00000023000e8c10 */ /* 0x000fe40008ffe4ff */
[C---:B------:R-:W-:Y:S03]  /*126c0*/  @!P0 LEA R4, P1, R12.reuse, c[0x0][0x170], 0x1 ;  /* 0x00005c000c048a11 */ /* 0x040fe600078208ff */
[----:B------:R-:W-:Y:S01]  /*126d0*/  @P0 STS.128 [R217+0x5000], RZ ;  /* 0x005000ffd9000388 */ /* 0x000fe20000000c00 */
[----:B------:R-:W-:Y:S02]  /*126e0*/  @!P0 LEA.HI.X R5, R12, c[0x0][0x174], R14, 0x1, P1 ;  /* 0x00005d000c058a11 */ /* 0x000fe400008f0c0e */
[----:B------:R-:W-:Y:S03]  /*126f0*/  ISETP.LT.AND P1, PT, RZ, UR30, PT ;  /* 0x0000001eff007c0c */ /* 0x000fe6000bf21270 */
        /* <DEDUP_REMOVED lines=97> */
.L_x_194:
[----:B------:R-:W-:Y:S01]  /*12d10*/  FMNMX.FTZ R0, R4, R132, !PT ;  /* 0x0000008404007209 */ /* 0x000fe20007810000 */
[----:B------:R-:W-:Y:S01]  /*12d20*/  USHF.L.U32 UR5, UR30, 0x2, URZ ;  /* 0x000000021e057899 */ /* 0x000fe2000800063f */
[--C-:B------:R-:W-:Y:S01]  /*12d30*/  LOP3.LUT R180, R223, UR14, R218.reuse, 0x96, !PT ;  /* 0x0000000edfb47c12 */ /* 0x100fe2000f8e96da */
[----:B------:R-:W-:Y:S01]  /*12d40*/  UIADD3 UR30, UR30, -0x1, URZ ;  /* 0xffffffff1e1e7890 */ /* 0x000fe2000fffe03f */
[----:B------:R-:W-:Y:S01]  /*12d50*/  FMNMX.FTZ R2, R5, R0, !PT ;  /* 0x0000000005027209 */ /* 0x000fe20007810000 */
[----:B------:R-:W-:Y:S01]  /*12d60*/  UIADD3 UR4, UR5, 0x1, URZ ;  /* 0x0000000105047890 */ /* 0x000fe2000fffe03f */
[----:B------:R-:W-:Y:S01]  /*12d70*/  FMNMX.FTZ R0, R6, R133, !PT ;  /* 0x0000008506007209 */ /* 0x000fe20007810000 */
[----:B------:R-:W-:Y:S01]  /*12d80*/  IMAD.WIDE.U32 R180, R180, -0x326172a9, RZ ;  /* 0xcd9e8d57b4b47825 */ /* 0x000fe200078e00ff */
        /* <DEDUP_REMOVED lines=97> */
[----:B------:R-:W1:Y:S01]  /*133a0*/  SHFL.BFLY PT, R172, R138, 0x2, 0x1f ;  /* 0x0c401f008aac7f89 */ /* 0x000e6200000e0000 */
[----:B------:R-:W-:Y:S02]  /*133b0*/  FMNMX.FTZ R0, R95, R0, !PT ;  /* 0x000000005f007209 */ /* 0x000fe40007810000 */
[----:B------:R-:W-:Y:S02]  /*133c0*/  LOP3.LUT R178, R225, UR14, R218, 0x96, !PT ;  /* 0x0000000ee1b27c12 */ /* 0x000fe4000f8e96da */
[----:B------:R-:W-:Y:S02]  /*133d0*/  FMNMX.FTZ R3, R99, R3, !PT ;  /* 0x0000000363037209 */ /* 0x000fe40007810000 */
[----:B------:R-:W-:Y:S01]  /*133e0*/  FMNMX.FTZ R2, R92, R2, !PT ;  /* 0x000000025c027209 */ /* 0x000fe20007810000 */
[----:B------:R-:W-:Y:S01]  /*133f0*/  IMAD.WIDE.U32 R178, R178, -0x326172a9, RZ ;  /* 0xcd9e8d57b2b27825 */ /* 0x000fe200078e00ff */
        /* <DEDUP_REMOVED lines=14> */
[----:B-1----:R-:W-:Y:S02]  /*134e0*/  FMNMX.FTZ R138, R138, R172, !PT ;  /* 0x000000ac8a8a7209 */ /* 0x002fe40007810000 */
[----:B------:R-:W-:Y:S02]  /*134f0*/  FMNMX.FTZ R0, R126, R0, !PT ;  /* 0x000000007e007209 */ /* 0x000fe40007810000 */
[----:B------:R-:W-:Y:S01]  /*13500*/  FMNMX.FTZ R2, R121, R2, !PT ;  /* 0x0000000279027209 */ /* 0x000fe20007810000 */
[----:B------:R-:W1:Y:S01]  /*13510*/  SHFL.BFLY PT, R172, R138, 0x1, 0x1f ;  /* 0x0c201f008aac7f89 */ /* 0x000e6200000e0000 */
[----:B------:R-:W-:Y:S02]  /*13520*/  FMNMX.FTZ R0, R127, R0, !PT ;  /* 0x000000007f007209 */ /* 0x000fe40007810000 */
[----:B------:R-:W-:Y:S02]  /*13530*/  FMNMX.FTZ R136, R124, R2, !PT ;  /* 0x000000027c887209 */ /* 0x000fe40007810000 */
[----:B------:R-:W-:Y:S02]  /*13540*/  FMNMX.FTZ R3, R114, R3, !PT ;  /* 0x0000000372037209 */ /* 0x000fe40007810000 */
[----:B------:R-:W-:Y:S01]  /*13550*/  FMNMX.FTZ R136, R125, R136, !PT ;  /* 0x000000887d887209 */ /* 0x000fe20007810000 */
[----:B------:R-:W2:Y:S01]  /*13560*/  SHFL.BFLY PT, R2, R0, 0x2, 0x1f ;  /* 0x0c401f0000027f89 */ /* 0x000ea200000e0000 */
[----:B------:R-:W-:Y:S04]  /*13570*/  FMNMX.FTZ R3, R115, R3, !PT ;  /* 0x0000000373037209 */ /* 0x000fe80007810000 */
[----:B------:R-:W-:Y:S03]  /*13580*/  FMNMX.FTZ R3, R118, R3, !PT ;  /* 0x0000000376037209 */ /* 0x000fe60007810000 */
[----:B------:R-:W3:Y:S01]  /*13590*/  SHFL.BFLY PT, R139, R136, 0x2, 0x1f ;  /* 0x0c401f00888b7f89 */ /* 0x000ee200000e0000 */
[----:B------:R-:W-:Y:S04]  /*135a0*/  FMNMX.FTZ R3, R119, R3, !PT ;  /* 0x0000000377037209 */ /* 0x000fe80007810000 */
[----:B------:R-:W-:Y:S02]  /*135b0*/  FMNMX.FTZ R3, R130, R3, !PT ;  /* 0x0000000382037209 */ /* 0x000fe40007810000 */
[----:B-1----:R-:W-:Y:S02]  /*135c0*/  FMNMX.FTZ R138, R138, R172, !PT ;  /* 0x000000ac8a8a7209 */ /* 0x002fe40007810000 */
[----:B------:R-:W-:Y:S02]  /*135d0*/  FMNMX.FTZ R3, R131, R3, !PT ;  /* 0x0000000383037209 */ /* 0x000fe40007810000 */
[----:B------:R-:W-:Y:S03]  /*135e0*/  FSETP.NEU.FTZ.AND P2, PT, R138, -INF , PT ;  /* 0xff8000008a00780b */ /* 0x000fe60003f5d000 */
[----:B------:R-:W1:Y:S01]  /*135f0*/  SHFL.BFLY PT, R137, R3, 0x2, 0x1f ;  /* 0x0c401f0003897f89 */ /* 0x000e6200000e0000 */
[----:B--2---:R-:W-:Y:S01]  /*13600*/  FMNMX.FTZ R2, R0, R2, !PT ;  /* 0x0000000200027209 */ /* 0x004fe20007810000 */
[----:B------:R-:W-:Y:S04]  /*13610*/  FADD.FTZ R0, -R138, R132 ;  /* 0x000000848a007221 */ /* 0x000fe80000010100 */
[----:B------:R-:W-:Y:S01]  /*13620*/  FMUL.FTZ R0, R0, c[0x0][0x23c] ;  /* 0x00008f0000007a20 */ /* 0x000fe20000410000 */
[----:B---3--:R-:W-:Y:S03]  /*13630*/  FMNMX.FTZ R136, R136, R139, !PT ;  /* 0x0000008b88887209 */ /* 0x008fe60007810000 */
[----:B------:R2:W-:Y:S02]  /*13640*/  MUFU.EX2 R139, R0 ;  /* 0x00000000008b7308 */ /* 0x0005e40000000800 */
[----:B------:R-:W3:Y:S01]  /*13650*/  SHFL.BFLY PT, R174, R136, 0x1, 0x1f ;  /* 0x0c201f0088ae7f89 */ /* 0x000ee200000e0000 */
[----:B-1----:R-:W-:Y:S07]  /*13660*/  FMNMX.FTZ R137, R3, R137, !PT ;  /* 0x0000008903897209 */ /* 0x002fee0007810000 */
[----:B------:R-:W1:Y:S08]  /*13670*/  SHFL.BFLY PT, R3, R2, 0x1, 0x1f ;  /* 0x0c201f0002037f89 */ /* 0x000e7000000e0000 */
[----:B------:R-:W4:Y:S01]  /*13680*/  SHFL.BFLY PT, R173, R137, 0x1, 0x1f ;  /* 0x0c201f0089ad7f89 */ /* 0x000f2200000e0000 */
[----:B---3--:R-:W-:Y:S02]  /*13690*/  FMNMX.FTZ R136, R136, R174, !PT ;  /* 0x000000ae88887209 */ /* 0x008fe40007810000 */
[----:B-1----:R-:W-:Y:S05]  /*136a0*/  FMNMX.FTZ R3, R2, R3, !PT ;  /* 0x0000000302037209 */ /* 0x002fea0007810000 */
[----:B------:R-:W-:Y:S01]  /*136b0*/  FMUL.FTZ R176, R3, c[0x0][0x23c] ;  /* 0x00008f0003b07a20 */ /* 0x000fe20000410000 */
[----:B----4-:R-:W-:Y:S05]  /*136c0*/  FMNMX.FTZ R137, R137, R173, !PT ;  /* 0x000000ad89897209 */ /* 0x010fea0007810000 */
[C---:B--2---:R-:W-:Y:S02]  /*136d0*/  FADD.FTZ R0, -R137.reuse, R133 ;  /* 0x0000008589007221 */ /* 0x044fe40000010100 */
[C---:B------:R-:W-:Y:S02]  /*136e0*/  FMUL.FTZ R133, R137.reuse, c[0x0][0x23c] ;  /* 0x00008f0089857a20 */ /* 0x040fe40000410000 */
[----:B------:R-:W-:Y:S04]  /*136f0*/  FMUL.FTZ R0, R0, c[0x0][0x23c] ;  /* 0x00008f0000007a20 */ /* 0x000fe80000410000 */
[----:B------:R1:W-:Y:S02]  /*13700*/  MUFU.EX2 R132, R0 ;  /* 0x0000000000847308 */ /* 0x0003e40000000800 */
[----:B-1----:R-:W-:Y:S02]  /*13710*/  FADD.FTZ R0, -R136, R134 ;  /* 0x0000008688007221 */ /* 0x002fe40000010100 */
[----:B------:R-:W-:Y:S02]  /*13720*/  FMUL.FTZ R134, R138, c[0x0][0x23c] ;  /* 0x00008f008a867a20 */ /* 0x000fe40000410000 */
[----:B------:R-:W-:Y:S03]  /*13730*/  FMUL.FTZ R0, R0, c[0x0][0x23c] ;  /* 0x00008f0000007a20 */ /* 0x000fe60000410000 */
[----:B------:R-:W-:Y:S01]  /*13740*/  FSEL R134, R134, RZ, P2 ;  /* 0x000000ff86867208 */ /* 0x000fe20001000000 */
[----:B------:R1:W-:Y:S01]  /*13750*/  MUFU.EX2 R2, R0 ;  /* 0x0000000000027308 */ /* 0x0003e20000000800 */
[----:B------:R-:W-:Y:S03]  /*13760*/  FSETP.NEU.FTZ.AND P2, PT, R137, -INF , PT ;  /* 0xff8000008900780b */ /* 0x000fe60003f5d000 */
[--C-:B------:R-:W-:Y:S01]  /*13770*/  FFMA.FTZ R20, R20, c[0x0][0x23c], -R134.reuse ;  /* 0x00008f0014147a23 */ /* 0x100fe20000010886 */
[----:B------:R-:W-:Y:S01]  /*13780*/  FSEL R133, R133, RZ, P2 ;  /* 0x000000ff85857208 */ /* 0x000fe20001000000 */
[--C-:B------:R-:W-:Y:S01]  /*13790*/  FFMA.FTZ R21, R21, c[0x0][0x23c], -R134.reuse ;  /* 0x00008f0015157a23 */ /* 0x100fe20000010886 */
[----:B------:R-:W-:Y:S01]  /*137a0*/  FSETP.NEU.FTZ.AND P2, PT, R136, -INF , PT ;  /* 0xff8000008800780b */ /* 0x000fe20003f5d000 */
[--C-:B------:R-:W-:Y:S02]  /*137b0*/  FFMA.FTZ R4, R4, c[0x0][0x23c], -R134.reuse ;  /* 0x00008f0004047a23 */ /* 0x100fe40000010886 */
[----:B------:R-:W-:Y:S01]  /*137c0*/  MUFU.EX2 R252, R20 ;  /* 0x0000001400fc7308 */ /* 0x000fe20000000800 */
        /* <DEDUP_REMOVED lines=36> */
[----:B------:R-:W-:Y:S02]  /*13a10*/  FFMA.FTZ R134, R117, c[0x0][0x23c], -R134 ;  /* 0x00008f0075867a23 */ /* 0x000fe40000010886 */
[--C-:B------:R-:W-:Y:S02]  /*13a20*/  FFMA.FTZ R39, R39, c[0x0][0x23c], -R133.reuse ;  /* 0x00008f0027277a23 */ /* 0x100fe40000010885 */
[----:B------:R-:W-:Y:S02]  /*13a30*/  FFMA.FTZ R131, R131, c[0x0][0x23c], -R133 ;  /* 0x00008f0083837a23 */ /* 0x000fe40000010885 */
[----:B-1----:R-:W-:Y:S02]  /*13a40*/  FADD.FTZ R0, -R3, R135 ;  /* 0x0000008703007221 */ /* 0x002fe40000010100 */
[----:B------:R-:W-:Y:S01]  /*13a50*/  FMUL.FTZ R135, R136, c[0x0][0x23c] ;  /* 0x00008f0088877a20 */ /* 0x000fe20000410000 */
[----:B------:R-:W-:Y:S01]  /*13a60*/  MUFU.EX2 R231, R21 ;  /* 0x0000001500e77308 */ /* 0x000fe20000000800 */
[----:B--2---:R-:W-:Y:S02]  /*13a70*/  IMAD.U32 R4, RZ, RZ, UR33 ;  /* 0x00000021ff047e24 */ /* 0x004fe4000f8e00ff */
[--C-:B------:R-:W-:Y:S01]  /*13a80*/  FFMA.FTZ R18, R18, c[0x0][0x23c], -R133.reuse ;  /* 0x00008f0012127a23 */ /* 0x100fe20000010885 */
[----:B------:R-:W-:Y:S01]  /*13a90*/  FSEL R135, R135, RZ, P2 ;  /* 0x000000ff87877208 */ /* 0x000fe20001000000 */
[--C-:B------:R-:W-:Y:S01]  /*13aa0*/  FFMA.FTZ R19, R19, c[0x0][0x23c], -R133.reuse ;  /* 0x00008f0013137a23 */ /* 0x100fe20000010885 */
[----:B------:R-:W-:Y:S01]  /*13ab0*/  FSETP.NEU.FTZ.AND P2, PT, R3, -INF , PT ;  /* 0xff8000000300780b */ /* 0x000fe20003f5d000 */
[----:B------:R-:W-:Y:S01]  /*13ac0*/  FFMA.FTZ R35, R35, c[0x0][0x23c], -R133 ;  /* 0x00008f0023237a23 */ /* 0x000fe20000010885 */
[----:B------:R-:W-:Y:S01]  /*13ad0*/  LOP3.LUT R4, R219, UR5, R4, 0x96, !PT ;  /* 0x00000005db047c12 */ /* 0x000fe2000f8e9604 */
[--C-:B------:R-:W-:Y:S01]  /*13ae0*/  FFMA.FTZ R44, R44, c[0x0][0x23c], -R135.reuse ;  /* 0x00008f002c2c7a23 */ /* 0x100fe20000010887 */
[----:B------:R-:W-:Y:S01]  /*13af0*/  MUFU.EX2 R199, R18 ;  /* 0x0000001200c77308 */ /* 0x000fe20000000800 */
[--C-:B------:R-:W-:Y:S01]  /*13b00*/  FFMA.FTZ R45, R45, c[0x0][0x23c], -R135.reuse ;  /* 0x00008f002d2d7a23 */ /* 0x100fe20000010887 */
[----:B------:R-:W-:Y:S01]  /*13b10*/  FSEL R176, R176, RZ, P2 ;  /* 0x000000ffb0b07208 */ /* 0x000fe20001000000 */
        /* <DEDUP_REMOVED lines=25> */
[----:B-1----:R-:W-:Y:S04]  /*13cb0*/  IMAD.WIDE.U32 R8, R4, -0x326172a9, RZ ;  /* 0xcd9e8d5704087825 */ /* 0x002fe800078e00ff */
[--C-:B------:R-:W-:Y:S01]  /*13cc0*/  FFMA.FTZ R111, R111, c[0x0][0x23c], -R176.reuse ;  /* 0x00008f006f6f7a23 */ /* 0x100fe200000108b0 */
[----:B------:R-:W1:Y:S01]  /*13cd0*/  MUFU.EX2 R200, R19 ;  /* 0x0000001300c87308 */ /* 0x000e620000000800 */
[----:B------:R-:W-:Y:S01]  /*13ce0*/  FFMA.FTZ R11, R11, c[0x0][0x23c], -R176 ;  /* 0x00008f000b0b7a23 */ /* 0x000fe200000108b0 */
[----:B------:R-:W-:Y:S01]  /*13cf0*/  LOP3.LUT R4, R9, UR15, R228, 0x96, !PT ;  /* 0x0000000f09047c12 */ /* 0x000fe2000f8e96e4 */
[--C-:B------:R-:W-:Y:S01]  /*13d00*/  FFMA.FTZ R13, R13, c[0x0][0x23c], -R135.reuse ;  /* 0x00008f000d0d7a23 */ /* 0x100fe20000010887 */
[----:B--2---:R-:W-:Y:S01]  /*13d10*/  LOP3.LUT R10, R179, UR13, R8, 0x96, !PT ;  /* 0x0000000db30a7c12 */ /* 0x004fe2000f8e9608 */
[----:B------:R-:W-:Y:S01]  /*13d20*/  FFMA.FTZ R14, R14, c[0x0][0x23c], -R176 ;  /* 0x00008f000e0e7a23 */ /* 0x000fe200000108b0 */
[----:B------:R-:W-:Y:S01]  /*13d30*/  LOP3.LUT R8, R181, UR13, R8, 0x96, !PT ;  /* 0x0000000db5087c12 */ /* 0x000fe2000f8e9608 */
[--C-:B------:R-:W-:Y:S02]  /*13d40*/  FFMA.FTZ R15, R15, c[0x0][0x23c], -R176.reuse ;  /* 0x00008f000f0f7a23 */ /* 0x100fe400000108b0 */
[----:B------:R-:W-:Y:S01]  /*13d50*/  FMUL.FTZ R0, R0, c[0x0][0x23c] ;  /* 0x00008f0000007a20 */ /* 0x000fe20000410000 */
[----:B------:R2:W-:Y:S01]  /*13d60*/  MUFU.EX2 R236, R11 ;  /* 0x0000000b00ec7308 */ /* 0x0005e20000000800 */
[--C-:B------:R-:W-:Y:S02]  /*13d70*/  FFMA.FTZ R25, R25, c[0x0][0x23c], -R135.reuse ;  /* 0x00008f0019197a23 */ /* 0x100fe40000010887 */
[--C-:B------:R-:W-:Y:S02]  /*13d80*/  FFMA.FTZ R27, R27, c[0x0][0x23c], -R176.reuse ;  /* 0x00008f001b1b7a23 */ /* 0x100fe400000108b0 */
[--C-:B------:R-:W-:Y:S02]  /*13d90*/  FFMA.FTZ R30, R30, c[0x0][0x23c], -R176.reuse ;  /* 0x00008f001e1e7a23 */ /* 0x100fe400000108b0 */
[----:B------:R-:W-:Y:S02]  /*13da0*/  FFMA.FTZ R29, R29, c[0x0][0x23c], -R135 ;  /* 0x00008f001d1d7a23 */ /* 0x000fe40000010887 */
        /* <DEDUP_REMOVED lines=10> */
[----:B------:R-:W-:Y:S02]  /*13e50*/  FFMA.FTZ R43, R43, c[0x0][0x23c], -R176 ;  /* 0x00008f002b2b7a23 */ /* 0x000fe400000108b0 */
[--C-:B------:R-:W-:Y:S02]  /*13e60*/  FFMA.FTZ R66, R66, c[0x0][0x23c], -R133.reuse ;  /* 0x00008f0042427a23 */ /* 0x100fe40000010885 */
[--C-:B------:R-:W-:Y:S01]  /*13e70*/  FFMA.FTZ R67, R67, c[0x0][0x23c], -R133.reuse ;  /* 0x00008f0043437a23 */ /* 0x100fe20000010885 */
[----:B------:R4:W-:Y:S01]  /*13e80*/  MUFU.EX2 R237, R7 ;  /* 0x0000000700ed7308 */ /* 0x0009e20000000800 */
[----:B------:R-:W-:Y:S04]  /*13e90*/  IMAD.WIDE.U32 R4, R4, -0x2daee0ad, RZ ;  /* 0xd2511f5304047825 */ /* 0x000fe800078e00ff */
[----:B--2---:R-:W-:Y:S01]  /*13ea0*/  IMAD.WIDE.U32 R10, R10, -0x2daee0ad, RZ ;  /* 0xd2511f530a0a7825 */ /* 0x004fe200078e00ff */
[----:B------:R-:W-:Y:S03]  /*13eb0*/  LOP3.LUT R5, R5, UR12, R224, 0x96, !PT ;  /* 0x0000000c05057c12 */ /* 0x000fe6000f8e96e0 */
[--C-:B------:R-:W-:Y:S01]  /*13ec0*/  FFMA.FTZ R54, R54, c[0x0][0x23c], -R133.reuse ;  /* 0x00008f0036367a23 */ /* 0x100fe20000010885 */
[----:B------:R2:W5:Y:S01]  /*13ed0*/  MUFU.EX2 R191, R14 ;  /* 0x0000000e00bf7308 */ /* 0x0005620000000800 */
[----:B------:R-:W-:Y:S01]  /*13ee0*/  LOP3.LUT R16, R11, UR10, R4, 0x96, !PT ;  /* 0x0000000a0b107c12 */ /* 0x000fe2000f8e9604 */
[----:B------:R-:W-:Y:S02]  /*13ef0*/  FFMA.FTZ R55, R55, c[0x0][0x23c], -R133 ;  /* 0x00008f0037377a23 */ /* 0x000fe40000010885 */
[----:B---3--:R-:W-:Y:S01]  /*13f00*/  IMAD.U32 R6, RZ, RZ, UR4 ;  /* 0x00000004ff067e24 */ /* 0x008fe2000f8e00ff */
[----:B------:R-:W-:Y:S01]  /*13f10*/  UIADD3 UR4, UR5, 0x2, URZ ;  /* 0x0000000205047890 */ /* 0x000fe2000fffe03f */
[----:B------:R-:W-:Y:S01]  /*13f20*/  FFMA.FTZ R60, R60, c[0x0][0x23c], -R135 ;  /* 0x00008f003c3c7a23 */ /* 0x000fe20000010887 */
[----:B------:R-:W-:Y:S01]  /*13f30*/  UIADD3 UR5, UR5, 0x3, URZ ;  /* 0x0000000305057890 */ /* 0x000fe2000fffe03f */
[----:B------:R-:W-:Y:S01]  /*13f40*/  FFMA.FTZ R62, R62, c[0x0][0x23c], -R176 ;  /* 0x00008f003e3e7a23 */ /* 0x000fe200000108b0 */
[----:B------:R-:W-:Y:S01]  /*13f50*/  LOP3.LUT R6, R219, UR33, R6, 0x96, !PT ;  /* 0x00000021db067c12 */ /* 0x000fe2000f8e9606 */
[----:B------:R3:W-:Y:S01]  /*13f60*/  MUFU.EX2 R239, R15 ;  /* 0x0000000f00ef7308 */ /* 0x0007e20000000800 */
[----:B------:R-:W-:Y:S01]  /*13f70*/  IMAD.WIDE.U32 R4, R5, -0x326172a9, RZ ;  /* 0xcd9e8d5705047825 */ /* 0x000fe200078e00ff */
[----:B----4-:R-:W-:Y:S03]  /*13f80*/  LOP3.LUT R7, R9, UR15, R226, 0x96, !PT ;  /* 0x0000000f09077c12 */ /* 0x010fe6000f8e96e2 */
[----:B------:R-:W-:Y:S04]  /*13f90*/  IMAD.WIDE.U32 R8, R8, -0x2daee0ad, RZ ;  /* 0xd2511f5308087825 */ /* 0x000fe800078e00ff */
[----:B------:R-:W-:Y:S01]  /*13fa0*/  IMAD.WIDE.U32 R12, R7, -0x2daee0ad, RZ ;  /* 0xd2511f53070c7825 */ /* 0x000fe200078e00ff */
[----:B------:R-:W-:Y:S01]  /*13fb0*/  MUFU.EX2 R221, R35 ;  /* 0x0000002300dd7308 */ /* 0x000fe20000000800 */
[----:B------:R-:W-:Y:S02]  /*13fc0*/  LOP3.LUT R7, R5, UR11, R178, 0x96, !PT ;  /* 0x0000000b05077c12 */ /* 0x000fe4000f8e96b2 */
[----:B------:R-:W-:Y:S01]  /*13fd0*/  IMAD.WIDE.U32 R196, R6, -0x326172a9, RZ ;  /* 0xcd9e8d5706c47825 */ /* 0x000fe200078e00ff */
[----:B------:R-:W-:Y:S02]  /*13fe0*/  LOP3.LUT R6, R13, UR12, R222, 0x96, !PT ;  /* 0x0000000c0d067c12 */ /* 0x000fe4000f8e96de */
[----:B------:R-:W-:Y:S01]  /*13ff0*/  LOP3.LUT R12, R9, UR10, R12, 0x96, !PT ;  /* 0x0000000a090c7c12 */ /* 0x000fe2000f8e960c */
[----:B------:R-:W-:Y:S01]  /*14000*/  IMAD.WIDE.U32 R16, R16, -0x326172a9, RZ ;  /* 0xcd9e8d5710107825 */ /* 0x000fe200078e00ff */
[----:B------:R-:W-:Y:S02]  /*14010*/  LOP3.LUT R18, R179, UR13, R196, 0x96, !PT ;  /* 0x0000000db3127c12 */ /* 0x000fe4000f8e96c4 */
[----:B------:R-:W-:Y:S01]  /*14020*/  MUFU.EX2 R248, R22 ;  /* 0x0000001600f87308 */ /* 0x000fe20000000800 */
[----:B------:R-:W-:Y:S01]  /*14030*/  FFMA.FTZ R34, R34, c[0x0][0x23c], -R133 ;  /* 0x00008f0022227a23 */ /* 0x000fe20000010885 */
[----:B------:R-:W-:Y:S01]  /*14040*/  LOP3.LUT R172, R17, UR9, R4, 0x96, !PT ;  /* 0x0000000911ac7c12 */ /* 0x000fe2000f8e9604 */
[----:B------:R-:W-:Y:S01]  /*14050*/  IMAD.WIDE.U32 R182, R6, -0x326172a9, RZ ;  /* 0xcd9e8d5706b67825 */ /* 0x000fe200078e00ff */
[----:B------:R-:W-:Y:S03]  /*14060*/  LOP3.LUT R4, R197, UR15, R228, 0x96, !PT ;  /* 0x0000000fc5047c12 */ /* 0x000fe6000f8e96e4 */
[----:B------:R-:W-:Y:S01]  /*14070*/  IMAD.WIDE.U32 R18, R18, -0x2daee0ad, RZ ;  /* 0xd2511f5312127825 */ /* 0x000fe200078e00ff */
[----:B------:R-:W-:Y:S02]  /*14080*/  LOP3.LUT R174, R183, UR11, R180, 0x96, !PT ;  /* 0x0000000bb7ae7c12 */ /* 0x000fe4000f8e96b4 */
[----:B------:R-:W-:Y:S01]  /*14090*/  MUFU.EX2 R233, R34 ;  /* 0x0000002200e97308 */ /* 0x000fe20000000800 */
[----:B------:R-:W-:Y:S04]  /*140a0*/  IMAD.WIDE.U32 R12, R12, -0x326172a9, RZ ;  /* 0xcd9e8d570c0c7825 */ /* 0x000fe800078e00ff */
[----:B------:R-:W-:Y:S01]  /*140b0*/  IMAD.WIDE.U32 R4, R4, -0x2daee0ad, RZ ;  /* 0xd2511f5304047825 */ /* 0x000fe200078e00ff */
[----:B------:R-:W-:Y:S03]  /*140c0*/  LOP3.LUT R11, R13, UR9, R182, 0x96, !PT ;  /* 0x000000090d0b7c12 */ /* 0x000fe6000f8e96b6 */
[----:B------:R-:W-:Y:S01]  /*140d0*/  IMAD.WIDE.U32 R172, R172, -0x2daee0ad, RZ ;  /* 0xd2511f53acac7825 */ /* 0x000fe200078e00ff */
[----:B------:R4:W-:Y:S01]  /*140e0*/  MUFU.EX2 R251, R23 ;  /* 0x0000001700fb7308 */ /* 0x0009e20000000800 */
[----:B--2---:R-:W-:Y:S02]  /*140f0*/  LOP3.LUT R14, R19, UR10, R4, 0x96, !PT ;  /* 0x0000000a130e7c12 */ /* 0x004fe4000f8e9604 */
[----:B------:R-:W-:Y:S01]  /*14100*/  IMAD.WIDE.U32 R6, R7, -0x2daee0ad, RZ ;  /* 0xd2511f5307067825 */ /* 0x000fe200078e00ff */
[----:B------:R-:W-:Y:S03]  /*14110*/  LOP3.LUT R9, R5, UR12, R224, 0x96, !PT ;  /* 0x0000000c05097c12 */ /* 0x000fe6000f8e96e0 */
[----:B------:R-:W-:Y:S01]  /*14120*/  IMAD.WIDE.U32 R174, R174, -0x2daee0ad, RZ ;  /* 0xd2511f53aeae7825 */ /* 0x000fe200078e00ff */
[----:B------:R-:W-:Y:S02]  /*14130*/  LOP3.LUT R4, R7, UR8, R10, 0x96, !PT ;  /* 0x0000000807047c12 */ /* 0x000fe4000f8e960a */
[----:B------:R-:W-:Y:S01]  /*14140*/  MUFU.EX2 R241, R24 ;  /* 0x0000001800f17308 */ /* 0x000fe20000000800 */
[----:B------:R-:W-:Y:S01]  /*14150*/  LOP3.LUT R6, R173, UR6, R6, 0x96, !PT ;  /* 0x00000006ad067c12 */ /* 0x000fe2000f8e9606 */
[----:B------:R-:W-:Y:S01]  /*14160*/  IMAD.WIDE.U32 R10, R11, -0x2daee0ad, RZ ;  /* 0xd2511f530b0a7825 */ /* 0x000fe200078e00ff */
[----:B------:R-:W-:Y:S02]  /*14170*/  LOP3.LUT R17, R175, UR8, R8, 0x96, !PT ;  /* 0x00000008af117c12 */ /* 0x000fe4000f8e9608 */
[----:B-1----:R-:W-:Y:S01]  /*14180*/  F2FP.BF16.PACK_AB R175, R200, R199 ;  /* 0x000000c7c8af723e */ /* 0x002fe200000010ff */
[----:B---3--:R-:W-:Y:S01]  /*14190*/  IMAD.WIDE.U32 R14, R14, -0x326172a9, RZ ;  /* 0xcd9e8d570e0e7825 */ /* 0x008fe200078e00ff */
[----:B------:R-:W-:Y:S03]  /*141a0*/  LOP3.LUT R174, R11, UR6, R174, 0x96, !PT ;  /* 0x000000060bae7c12 */ /* 0x000fe6000f8e96ae */
[----:B------:R-:W1:Y:S01]  /*141b0*/  MUFU.EX2 R0, R0 ;  /* 0x0000000000007308 */ /* 0x000e620000000800 */
[----:B------:R-:W-:Y:S01]  /*141c0*/  IMAD.WIDE.U32 R8, R9, -0x326172a9, RZ ;  /* 0xcd9e8d5709087825 */ /* 0x000fe200078e00ff */
[----:B----4-:R-:W2:Y:S03]  /*141d0*/  LDSM.16.MT88.4 R20, [R205+0x4000] ;  /* 0x00400000cd14783b */ /* 0x010ea60000004200 */
[----:B------:R-:W-:Y:S01]  /*141e0*/  IMAD.WIDE.U32 R6, R6, -0x326172a9, RZ ;  /* 0xcd9e8d5706067825 */ /* 0x000fe200078e00ff */
[----:B------:R-:W-:Y:S02]  /*141f0*/  LOP3.LUT R19, R9, UR11, R178, 0x96, !PT ;  /* 0x0000000b09137c12 */ /* 0x000fe4000f8e96b2 */
[----:B------:R-:W-:Y:S01]  /*14200*/  LOP3.LUT R13, R15, UR9, R8, 0x96, !PT ;  /* 0x000000090f0d7c12 */ /* 0x000fe2000f8e9608 */
[----:B------:R-:W-:Y:S01]  /*14210*/  IMAD.WIDE.U32 R4, R4, -0x326172a9, RZ ;  /* 0xcd9e8d5704047825 */ /* 0x000fe200078e00ff */
[----:B------:R3:W4:Y:S01]  /*14220*/  MUFU.EX2 R245, R25 ;  /* 0x0000001900f57308 */ /* 0x0007220000000800 */
[----:B------:R-:W-:Y:S02]  /*14230*/  SHF.R.U32.HI R32, RZ, 0x10, R6 ;  /* 0x00000010ff207819 */ /* 0x000fe40000011606 */
[----:B------:R-:W-:Y:S01]  /*14240*/  LOP3.LUT R11, R6, 0xffff, RZ, 0xc0, !PT ;  /* 0x0000ffff060b7812 */ /* 0x000fe200078ec0ff */
[----:B------:R-:W-:Y:S01]  /*14250*/  IMAD.WIDE.U32 R192, R13, -0x2daee0ad, RZ ;  /* 0xd2511f530dc07825 */ /* 0x000fe200078e00ff */
[----:B------:R-:W-:Y:S02]  /*14260*/  LOP3.LUT R173, R5, UR7, R16, 0x96, !PT ;  /* 0x0000000705ad7c12 */ /* 0x000fe4000f8e9610 */
[----:B------:R-:W-:Y:S01]  /*14270*/  LOP3.LUT R9, R7, UR17, R4, 0x96, !PT ;  /* 0x0000001107097c12 */ /* 0x000fe2000f8e9604 */
[----:B------:R-:W-:Y:S01]  /*14280*/  IMAD.WIDE.U32 R4, R174, -0x326172a9, RZ ;  /* 0xcd9e8d57ae047825 */ /* 0x000fe200078e00ff */
[----:B------:R-:W-:Y:S01]  /*14290*/  SHF.R.U32.HI R34, RZ, 0x18, R6 ;  /* 0x00000018ff227819 */ /* 0x000fe20000011606 */
[----:B------:R-:W-:Y:S01]  /*142a0*/  MUFU.EX2 R240, R27 ;  /* 0x0000001b00f07308 */ /* 0x000fe20000000800 */
[----:B------:R-:W-:Y:S01]  /*142b0*/  LOP3.LUT R33, R6, 0xff, RZ, 0xc0, !PT ;  /* 0x000000ff06217812 */ /* 0x000fe200078ec0ff */
[----:B------:R-:W-:Y:S01]  /*142c0*/  IMAD.WIDE.U32 R16, R17, -0x326172a9, RZ ;  /* 0xcd9e8d5711107825 */ /* 0x000fe200078e00ff */
[C---:B------:R-:W-:Y:S02]  /*142d0*/  LOP3.LUT R15, R4.reuse, 0xff, RZ, 0xc0, !PT ;  /* 0x000000ff040f7812 */ /* 0x040fe400078ec0ff */
[----:B------:R-:W-:Y:S01]  /*142e0*/  SHF.R.U32.HI R13, RZ, 0x18, R4 ;  /* 0x00000018ff0d7819 */ /* 0x000fe20000011604 */
[----:B------:R-:W-:Y:S01]  /*142f0*/  IMAD.WIDE.U32 R6, R19, -0x2daee0ad, RZ ;  /* 0xd2511f5313067825 */ /* 0x000fe200078e00ff */
[----:B------:R-:W-:Y:S02]  /*14300*/  LOP3.LUT R8, R5, UR17, R16, 0x96, !PT ;  /* 0x0000001105087c12 */ /* 0x000fe4000f8e9610 */
[----:B------:R-:W-:Y:S01]  /*14310*/  LOP3.LUT R17, R17, UR7, R12, 0x96, !PT ;  /* 0x0000000711117c12 */ /* 0x000fe2000f8e960c */
[----:B------:R1:W-:Y:S01]  /*14320*/  MUFU.EX2 R244, R28 ;  /* 0x0000001c00f47308 */ /* 0x0003e20000000800 */
[----:B------:R-:W-:Y:S01]  /*14330*/  SHF.R.U32.HI R12, RZ, 0x10, R4 ;  /* 0x00000010ff0c7819 */ /* 0x000fe20000011604 */
[----:B------:R-:W-:Y:S01]  /*14340*/  FFMA.FTZ R61, R61, c[0x0][0x23c], -R135 ;  /* 0x00008f003d3d7a23 */ /* 0x000fe20000010887 */
[----:B------:R-:W-:Y:S01]  /*14350*/  LOP3.LUT R5, R4, 0xffff, RZ, 0xc0, !PT ;  /* 0x0000ffff04057812 */ /* 0x000fe200078ec0ff */
[----:B------:R-:W-:Y:S01]  /*14360*/  FFMA.FTZ R63, R63, c[0x0][0x23c], -R176 ;  /* 0x00008f003f3f7a23 */ /* 0x000fe200000108b0 */
[----:B------:R-:W-:Y:S01]  /*14370*/  LOP3.LUT R18, R7, UR8, R18, 0x96, !PT ;  /* 0x0000000807127c12 */ /* 0x000fe2000f8e9612 */
[----:B------:R-:W-:Y:S01]  /*14380*/  FFMA.FTZ R58, R58, c[0x0][0x23c], -R176 ;  /* 0x00008f003a3a7a23 */ /* 0x000fe200000108b0 */
[----:B------:R-:W-:Y:S01]  /*14390*/  LOP3.LUT R19, R193, UR6, R6, 0x96, !PT ;  /* 0x00000006c1137c12 */ /* 0x000fe2000f8e9606 */
[--C-:B------:R-:W-:Y:S01]  /*143a0*/  FFMA.FTZ R59, R59, c[0x0][0x23c], -R176.reuse ;  /* 0x00008f003b3b7a23 */ /* 0x100fe200000108b0 */
[----:B------:R-:W-:Y:S01]  /*143b0*/  SHF.R.U32.HI R4, RZ, 0x8, R11 ;  /* 0x00000008ff047819 */ /* 0x000fe2000001160b */
[----:B------:R-:W1:Y:S01]  /*143c0*/  MUFU.EX2 R243, R29 ;  /* 0x0000001d00f37308 */ /* 0x000e620000000800 */
[----:B------:R-:W-:Y:S01]  /*143d0*/  SHF.R.U32.HI R7, RZ, 0x8, R5 ;  /* 0x00000008ff077819 */ /* 0x000fe20000011605 */
[--C-:B------:R-:W-:Y:S01]  /*143e0*/  FFMA.FTZ R75, R75, c[0x0][0x23c], -R176.reuse ;  /* 0x00008f004b4b7a23 */ /* 0x100fe200000108b0 */
[----:B------:R-:W-:Y:S01]  /*143f0*/  LOP3.LUT R6, R12, 0xff, RZ, 0xc0, !PT ;  /* 0x000000ff0c067812 */ /* 0x000fe200078ec0ff */
[----:B------:R-:W-:Y:S01]  /*14400*/  FFMA.FTZ R77, R77, c[0x0][0x23c], -R135 ;  /* 0x00008f004d4d7a23 */ /* 0x000fe20000010887 */
[----:B------:R-:W-:Y:S01]  /*14410*/  PRMT R35, R15, 0x5410, R7 ;  /* 0x000054100f237816 */ /* 0x000fe20000000007 */
[----:B------:R-:W-:Y:S01]  /*14420*/  FFMA.FTZ R74, R74, c[0x0][0x23c], -R176 ;  /* 0x00008f004a4a7a23 */ /* 0x000fe200000108b0 */
[----:B------:R-:W-:Y:S01]  /*14430*/  PRMT R33, R33, 0x5410, R4 ;  /* 0x0000541021217816 */ /* 0x000fe20000000004 */
[----:B------:R-:W-:Y:S01]  /*14440*/  IMAD.WIDE.U32 R4, R173, -0x2daee0ad, RZ ;  /* 0xd2511f53ad047825 */ /* 0x000fe200078e00ff */
[----:B------:R-:W-:Y:S01]  /*14450*/  PRMT R183, R6, 0x5410, R13 ;  /* 0x0000541006b77816 */ /* 0x000fe2000000000d */
[----:B------:R-:W1:Y:S01]  /*14460*/  MUFU.EX2 R235, R26 ;  /* 0x0000001a00eb7308 */ /* 0x000e620000000800 */
[----:B------:R-:W-:Y:S01]  /*14470*/  LOP3.LUT R11, R32, 0xff, RZ, 0xc0, !PT ;  /* 0x000000ff200b7812 */ /* 0x000fe200078ec0ff */
[----:B------:R-:W-:Y:S01]  /*14480*/  IMAD.WIDE.U32 R6, R17, -0x2daee0ad, RZ ;  /* 0xd2511f5311067825 */ /* 0x000fe200078e00ff */
[----:B------:R-:W-:Y:S02]  /*14490*/  LOP3.LUT R12, R5, UR16, R172, 0x96, !PT ;  /* 0x00000010050c7c12 */ /* 0x000fe4000f8e96ac */
[----:B------:R-:W-:Y:S01]  /*144a0*/  LOP3.LUT R17, R4, 0xffff, RZ, 0xc0, !PT ;  /* 0x0000ffff04117812 */ /* 0x000fe200078ec0ff */
[----:B------:R-:W-:Y:S01]  /*144b0*/  FFMA.FTZ R76, R76, c[0x0][0x23c], -R135 ;  /* 0x00008f004c4c7a23 */ /* 0x000fe20000010887 */
[----:B------:R-:W-:Y:S01]  /*144c0*/  SHF.R.U32.HI R190, RZ, 0x18, R6 ;  /* 0x00000018ffbe7819 */ /* 0x000fe20000011606 */
[----:B------:R-:W-:Y:S01]  /*144d0*/  FFMA.FTZ R82, R82, c[0x0][0x23c], -R133 ;  /* 0x00008f0052527a23 */ /* 0x000fe20000010885 */
[--C-:B------:R-:W-:Y:S01]  /*144e0*/  SHF.R.U32.HI R184, RZ, 0x10, R4.reuse ;  /* 0x00000010ffb87819 */ /* 0x100fe20000011604 */
[----:B------:R-:W-:Y:S01]  /*144f0*/  MUFU.EX2 R84, R84 ;  /* 0x0000005400547308 */ /* 0x000fe20000000800 */
[----:B------:R-:W-:Y:S01]  /*14500*/  LOP3.LUT R186, R4, 0xff, RZ, 0xc0, !PT ;  /* 0x000000ff04ba7812 */ /* 0x000fe200078ec0ff */
[----:B------:R-:W-:Y:S01]  /*14510*/  FFMA.FTZ R72, R72, c[0x0][0x23c], -R135 ;  /* 0x00008f0048487a23 */ /* 0x000fe20000010887 */
[----:B------:R-:W-:Y:S01]  /*14520*/  SHF.R.U32.HI R185, RZ, 0x18, R4 ;  /* 0x00000018ffb97819 */ /* 0x000fe20000011604 */
[----:B------:R-:W-:Y:S01]  /*14530*/  IMAD.WIDE.U32 R4, R18, -0x326172a9, RZ ;  /* 0xcd9e8d5712047825 */ /* 0x000fe200078e00ff */
[C---:B------:R-:W-:Y:S02]  /*14540*/  LOP3.LUT R187, R6.reuse, 0xffff, RZ, 0xc0, !PT ;  /* 0x0000ffff06bb7812 */ /* 0x040fe400078ec0ff */
[----:B------:R-:W-:Y:S01]  /*14550*/  LOP3.LUT R188, R6, 0xff, RZ, 0xc0, !PT ;  /* 0x000000ff06bc7812 */ /* 0x000fe200078ec0ff */
[--C-:B------:R-:W-:Y:S01]  /*14560*/  FFMA.FTZ R98, R98, c[0x0][0x23c], -R133.reuse ;  /* 0x00008f0062627a23 */ /* 0x100fe20000010885 */
[----:B------:R-:W-:Y:S01]  /*14570*/  SHF.R.U32.HI R189, RZ, 0x10, R6 ;  /* 0x00000010ffbd7819 */ /* 0x000fe20000011606 */
[----:B------:R-:W-:Y:S01]  /*14580*/  MUFU.EX2 R85, R85 ;  /* 0x0000005500557308 */ /* 0x000fe20000000800 */
[----:B------:R-:W-:Y:S01]  /*14590*/  LOP3.LUT R6, R9, 0xffff, RZ, 0xc0, !PT ;  /* 0x0000ffff09067812 */ /* 0x000fe200078ec0ff */
[----:B------:R-:W-:Y:S01]  /*145a0*/  FFMA.FTZ R99, R99, c[0x0][0x23c], -R133 ;  /* 0x00008f0063637a23 */ /* 0x000fe20000010885 */
[----:B------:R-:W-:Y:S01]  /*145b0*/  PRMT R34, R11, 0x5410, R34 ;  /* 0x000054100b227816 */ /* 0x000fe20000000022 */
[----:B------:R-:W-:Y:S01]  /*145c0*/  FFMA.FTZ R92, R92, c[0x0][0x23c], -R135 ;  /* 0x00008f005c5c7a23 */ /* 0x000fe20000010887 */
[----:B------:R-:W-:Y:S01]  /*145d0*/  SHF.R.U32.HI R11, RZ, 0x10, R9 ;  /* 0x00000010ff0b7819 */ /* 0x000fe20000011609 */
[----:B------:R-:W-:Y:S01]  /*145e0*/  FFMA.FTZ R93, R93, c[0x0][0x23c], -R135 ;  /* 0x00008f005d5d7a23 */ /* 0x000fe20000010887 */
[----:B------:R-:W-:Y:S01]  /*145f0*/  LOP3.LUT R16, R9, 0xff, RZ, 0xc0, !PT ;  /* 0x000000ff09107812 */ /* 0x000fe200078ec0ff */
[----:B------:R-:W-:Y:S01]  /*14600*/  FFMA.FTZ R90, R90, c[0x0][0x23c], -R176 ;  /* 0x00008f005a5a7a23 */ /* 0x000fe200000108b0 */
[----:B------:R-:W-:Y:S01]  /*14610*/  SHF.R.U32.HI R6, RZ, 0x8, R6 ;  /* 0x00000008ff067819 */ /* 0x000fe20000011606 */
[----:B------:R-:W-:Y:S01]  /*14620*/  MUFU.EX2 R98, R98 ;  /* 0x0000006200627308 */ /* 0x000fe20000000800 */
[----:B------:R-:W-:Y:S01]  /*14630*/  LOP3.LUT R198, R5, UR7, R14, 0x96, !PT ;  /* 0x0000000705c67c12 */ /* 0x000fe2000f8e960e */
[----:B------:R-:W-:Y:S01]  /*14640*/  FFMA.FTZ R91, R91, c[0x0][0x23c], -R176 ;  /* 0x00008f005b5b7a23 */ /* 0x000fe200000108b0 */
[----:B------:R-:W-:Y:S01]  /*14650*/  LOP3.LUT R5, R8, 0xffff, RZ, 0xc0, !PT ;  /* 0x0000ffff08057812 */ /* 0x000fe200078ec0ff */
[--C-:B------:R-:W-:Y:S01]  /*14660*/  FFMA.FTZ R102, R102, c[0x0][0x23c], -R133.reuse ;  /* 0x00008f0066667a23 */ /* 0x100fe20000010885 */
[----:B------:R-:W-:Y:S01]  /*14670*/  LOP3.LUT R14, R8, 0xff, RZ, 0xc0, !PT ;  /* 0x000000ff080e7812 */ /* 0x000fe200078ec0ff */
[----:B------:R-:W-:Y:S01]  /*14680*/  FFMA.FTZ R103, R103, c[0x0][0x23c], -R133 ;  /* 0x00008f0067677a23 */ /* 0x000fe20000010885 */
[----:B------:R-:W-:Y:S01]  /*14690*/  LOP3.LUT R177, R7, UR16, R10, 0x96, !PT ;  /* 0x0000001007b17c12 */ /* 0x000fe2000f8e960a */
[----:B------:R-:W-:Y:S01]  /*146a0*/  FFMA.FTZ R106, R106, c[0x0][0x23c], -R176 ;  /* 0x00008f006a6a7a23 */ /* 0x000fe200000108b0 */
[----:B------:R-:W-:Y:S01]  /*146b0*/  SHF.R.U32.HI R15, RZ, 0x18, R9 ;  /* 0x00000018ff0f7819 */ /* 0x000fe20000011609 */
[----:B------:R-:W-:Y:S01]  /*146c0*/  MUFU.EX2 R99, R99 ;  /* 0x0000006300637308 */ /* 0x000fe20000000800 */
[----:B------:R-:W-:Y:S01]  /*146d0*/  SHF.R.U32.HI R10, RZ, 0x10, R8 ;  /* 0x00000010ff0a7819 */ /* 0x000fe20000011608 */
[----:B------:R-:W-:Y:S01]  /*146e0*/  FFMA.FTZ R107, R107, c[0x0][0x23c], -R176 ;  /* 0x00008f006b6b7a23 */ /* 0x000fe200000108b0 */
[----:B------:R-:W-:Y:S01]  /*146f0*/  SHF.R.U32.HI R13, RZ, 0x18, R8 ;  /* 0x00000018ff0d7819 */ /* 0x000fe20000011608 */
[----:B------:R-:W-:Y:S01]  /*14700*/  IMAD.WIDE.U32 R8, R19, -0x326172a9, RZ ;  /* 0xcd9e8d5713087825 */ /* 0x000fe200078e00ff */
[----:B------:R-:W-:Y:S02]  /*14710*/  LOP3.LUT R11, R11, 0xff, RZ, 0xc0, !PT ;  /* 0x000000ff0b0b7812 */ /* 0x000fe400078ec0ff */
[----:B------:R-:W-:Y:S01]  /*14720*/  PRMT R6, R16, 0x5410, R6 ;  /* 0x0000541010067816 */ /* 0x000fe20000000006 */
[----:B-----5:R-:W-:Y:S01]  /*14730*/  IMAD.MOV.U32 R16, RZ, RZ, R191 ;  /* 0x000000ffff107224 */ /* 0x020fe200078e00bf */
[----:B------:R-:W-:Y:S01]  /*14740*/  SHF.R.U32.HI R7, RZ, 0x8, R5 ;  /* 0x00000008ff077819 */ /* 0x000fe20000011605 */
[----:B------:R-:W-:Y:S01]  /*14750*/  MUFU.EX2 R94, R94 ;  /* 0x0000005e005e7308 */ /* 0x000fe20000000800 */
[----:B------:R-:W-:Y:S01]  /*14760*/  LOP3.LUT R5, R10, 0xff, RZ, 0xc0, !PT ;  /* 0x000000ff0a057812 */ /* 0x000fe200078ec0ff */
[--C-:B------:R-:W-:Y:S01]  /*14770*/  HSET2.LE.AND R6, R6, R220.reuse, PT ;  /* 0x000000dc06067233 */ /* 0x100fe20003803000 */
[----:B------:R-:W-:Y:S01]  /*14780*/  PRMT R11, R11, 0x5410, R15 ;  /* 0x000054100b0b7816 */ /* 0x000fe2000000000f */
[----:B-1----:R-:W-:Y:S01]  /*14790*/  FMUL.FTZ R10, R0, R146 ;  /* 0x00000092000a7220 */ /* 0x002fe20000410000 */
[----:B------:R-:W-:Y:S01]  /*147a0*/  LOP3.LUT R182, R9, UR17, R4, 0x96, !PT ;  /* 0x0000001109b67c12 */ /* 0x000fe2000f8e9604 */
[--C-:B------:R-:W-:Y:S01]  /*147b0*/  HSET2.LE.AND R4, R33, R220.reuse, PT ;  /* 0x000000dc21047233 */ /* 0x100fe20003803000 */
[----:B------:R-:W-:Y:S01]  /*147c0*/  F2FP.BF16.PACK_AB R174, R242, R202 ;  /* 0x000000caf2ae723e */ /* 0x000fe200000010ff */
[--C-:B------:R-:W-:Y:S01]  /*147d0*/  HSET2.LE.AND R173, R11, R220.reuse, PT ;  /* 0x000000dc0bad7233 */ /* 0x100fe20003803000 */
[----:B------:R-:W-:Y:S01]  /*147e0*/  PRMT R7, R14, 0x5410, R7 ;  /* 0x000054100e077816 */ /* 0x000fe20000000007 */
[----:B------:R-:W-:Y:S01]  /*147f0*/  MUFU.EX2 R95, R95 ;  /* 0x0000005f005f7308 */ /* 0x000fe20000000800 */
[----:B------:R-:W-:Y:S01]  /*14800*/  F2FP.BF16.PACK_AB R172, R238, R250 ;  /* 0x000000faeeac723e */ /* 0x000fe200000010ff */
[----:B------:R-:W-:Y:S01]  /*14810*/  FMUL.FTZ R11, R0, R147 ;  /* 0x00000093000b7220 */ /* 0x000fe20000410000 */
[----:B------:R-:W-:Y:S01]  /*14820*/  PRMT R13, R5, 0x5410, R13 ;  /* 0x00005410050d7816 */ /* 0x000fe2000000000d */
[--C-:B------:R-:W-:Y:S01]  /*14830*/  HSET2.LE.AND R5, R34, R220.reuse, PT ;  /* 0x000000dc22057233 */ /* 0x100fe20003803000 */
[----:B------:R-:W-:Y:S01]  /*14840*/  LOP3.LUT R174, R4, R174, RZ, 0xc0, !PT ;  /* 0x000000ae04ae7212 */ /* 0x000fe200078ec0ff */
[--C-:B------:R-:W-:Y:S01]  /*14850*/  HSET2.LE.AND R32, R7, R220.reuse, PT ;  /* 0x000000dc07207233 */ /* 0x100fe20003803000 */
[----:B------:R-:W-:Y:S01]  /*14860*/  F2FP.BF16.PACK_AB R4, R237, R249 ;  /* 0x000000f9ed04723e */ /* 0x000fe200000010ff */
[--C-:B------:R-:W-:Y:S01]  /*14870*/  HSET2.LE.AND R33, R13, R220.reuse, PT ;  /* 0x000000dc0d217233 */ /* 0x100fe20003803000 */
[----:B------:R-:W-:Y:S01]  /*14880*/  LOP3.LUT R172, R6, R172, RZ, 0xc0, !PT ;  /* 0x000000ac06ac7212 */ /* 0x000fe200078ec0ff */
[----:B------:R-:W-:Y:S01]  /*14890*/  MUFU.EX2 R88, R88 ;  /* 0x0000005800587308 */ /* 0x000fe20000000800 */
[----:B------:R-:W-:Y:S01]  /*148a0*/  LOP3.LUT R6, R197, UR15, R226, 0x96, !PT ;  /* 0x0000000fc5067c12 */ /* 0x000fe2000f8e96e2 */
[----:B------:R-:W-:Y:S01]  /*148b0*/  IMAD.MOV.U32 R197, RZ, RZ, R239 ;  /* 0x000000ffffc57224 */ /* 0x000fe200078e00ef */
[----:B------:R-:W-:Y:S01]  /*148c0*/  LOP3.LUT R175, R5, R175, RZ, 0xc0, !PT ;  /* 0x000000af05af7212 */ /* 0x000fe200078ec0ff */
[----:B------:R-:W-:Y:S01]  /*148d0*/  FMUL.FTZ R7, R132, R143 ;  /* 0x0000008f84077220 */ /* 0x000fe20000410000 */
[----:B------:R-:W-:Y:S01]  /*148e0*/  F2FP.BF16.PACK_AB R5, R246, R247 ;  /* 0x000000f7f605723e */ /* 0x000fe200000010ff */
[----:B------:R-:W-:Y:S01]  /*148f0*/  IMAD.WIDE.U32 R18, R6, -0x2daee0ad, RZ ;  /* 0xd2511f5306127825 */ /* 0x000fe200078e00ff */
[----:B------:R-:W-:Y:S02]  /*14900*/  LOP3.LUT R24, R181, UR13, R196, 0x96, !PT ;  /* 0x0000000db5187c12 */ /* 0x000fe4000f8e96c4 */
[----:B------:R-:W-:Y:S01]  /*14910*/  LOP3.LUT R173, R173, R4, RZ, 0xc0, !PT ;  /* 0x00000004adad7212 */ /* 0x000fe200078ec0ff */
[----:B------:R1:W-:Y:S01]  /*14920*/  MUFU.EX2 R239, R30 ;  /* 0x0000001e00ef7308 */ /* 0x0003e20000000800 */
[----:B------:R-:W-:Y:S01]  /*14930*/  F2FP.BF16.PACK_AB R4, R236, R234 ;  /* 0x000000eaec04723e */ /* 0x000fe200000010ff */
[----:B------:R-:W-:Y:S01]  /*14940*/  FMUL.FTZ R6, R132, R142 ;  /* 0x0000008e84067220 */ /* 0x000fe20000410000 */
[----:B------:R-:W-:Y:S01]  /*14950*/  LOP3.LUT R32, R32, R5, RZ, 0xc0, !PT ;  /* 0x0000000520207212 */ /* 0x000fe200078ec0ff */
[--C-:B------:R-:W-:Y:S01]  /*14960*/  HSET2.LE.AND R5, R35, R220.reuse, PT ;  /* 0x000000dc23057233 */ /* 0x100fe20003803000 */
[----:B------:R-:W-:Y:S01]  /*14970*/  F2FP.BF16.PACK_AB R34, R201, R203 ;  /* 0x000000cbc922723e */ /* 0x000fe200000010ff */
[--C-:B------:R-:W-:Y:S01]  /*14980*/  HSET2.LE.AND R35, R183, R220.reuse, PT ;  /* 0x000000dcb7237233 */ /* 0x100fe20003803000 */
[----:B------:R-:W-:Y:S01]  /*14990*/  LOP3.LUT R33, R33, R4, RZ, 0xc0, !PT ;  /* 0x0000000421217212 */ /* 0x000fe200078ec0ff */
[----:B---3--:R-:W-:Y:S01]  /*149a0*/  IMAD.WIDE.U32 R24, R24, -0x2daee0ad, RZ ;  /* 0xd2511f5318187825 */ /* 0x008fe200078e00ff */
[----:B------:R-:W-:Y:S01]  /*149b0*/  F2FP.BF16.PACK_AB R4, R197, R16 ;  /* 0x00000010c504723e */ /* 0x000fe200000010ff */
[----:B------:R-:W-:Y:S01]  /*149c0*/  MUFU.EX2 R89, R89 ;  /* 0x0000005900597308 */ /* 0x000fe20000000800 */
[----:B------:R-:W-:Y:S01]  /*149d0*/  LOP3.LUT R34, R5, R34, RZ, 0xc0, !PT ;  /* 0x0000002205227212 */ /* 0x000fe200078ec0ff */
[----:B------:R-:W-:Y:S01]  /*149e0*/  FMUL.FTZ R5, R139, R141 ;  /* 0x0000008d8b057220 */ /* 0x000fe20000410000 */
[----:B------:R-:W-:Y:S01]  /*149f0*/  LOP3.LUT R35, R35, R4, RZ, 0xc0, !PT ;  /* 0x0000000423237212 */ /* 0x000fe200078ec0ff */
[----:B------:R-:W-:Y:S01]  /*14a00*/  FMUL.FTZ R4, R139, R140 ;  /* 0x0000008c8b047220 */ /* 0x000fe20000410000 */
[C---:B------:R-:W-:Y:S01]  /*14a10*/  LOP3.LUT R195, R8.reuse, 0xff, RZ, 0xc0, !PT ;  /* 0x000000ff08c37812 */ /* 0x040fe200078ec0ff */
[----:B------:R-:W3:Y:S01]  /*14a20*/  LDSM.16.MT88.4 R140, [R206+0x4000] ;  /* 0x00400000ce8c783b */ /* 0x000ee20000004200 */
[----:B------:R-:W-:Y:S01]  /*14a30*/  SHF.R.U32.HI R193, RZ, 0x18, R8 ;  /* 0x00000018ffc17819 */ /* 0x000fe20000011608 */
[----:B------:R-:W-:Y:S01]  /*14a40*/  IMAD.MOV.U32 R196, RZ, RZ, R236 ;  /* 0x000000ffffc47224 */ /* 0x000fe200078e00ec */
[----:B------:R-:W-:Y:S01]  /*14a50*/  LOP3.LUT R191, R8, 0xffff, RZ, 0xc0, !PT ;  /* 0x0000ffff08bf7812 */ /* 0x000fe200078ec0ff */
[----:B------:R-:W-:Y:S01]  /*14a60*/  MUFU.EX2 R236, R51 ;  /* 0x0000003300ec7308 */ /* 0x000fe20000000800 */
[-C--:B--2---:R-:W-:Y:S01]  /*14a70*/  HMMA.16816.F32.BF16 R4, R172, R20.reuse, R4 ;  /* 0x00000014ac04723c */ /* 0x084fe20000041804 */
[C---:B------:R-:W-:Y:S01]  /*14a80*/  FMUL.FTZ R9, R2.reuse, R145 ;  /* 0x0000009102097220 */ /* 0x040fe20000410000 */
[----:B------:R-:W-:Y:S01]  /*14a90*/  SHF.R.U32.HI R194, RZ, 0x10, R8 ;  /* 0x00000010ffc27819 */ /* 0x000fe20000011608 */
[----:B------:R-:W-:Y:S01]  /*14aa0*/  FMUL.FTZ R8, R2, R144 ;  /* 0x0000009002087220 */ /* 0x000fe20000410000 */
[----:B------:R-:W-:Y:S01]  /*14ab0*/  LOP3.LUT R13, R184, 0xff, RZ, 0xc0, !PT ;  /* 0x000000ffb80d7812 */ /* 0x000fe200078ec0ff */
[----:B------:R-:W-:Y:S01]  /*14ac0*/  FFMA.FTZ R108, R108, c[0x0][0x23c], -R135 ;  /* 0x00008f006c6c7a23 */ /* 0x000fe20000010887 */
[----:B------:R-:W-:Y:S01]  /*14ad0*/  SHF.R.U32.HI R14, RZ, 0x8, R17 ;  /* 0x00000008ff0e7819 */ /* 0x000fe20000011611 */
[----:B------:R-:W-:Y:S01]  /*14ae0*/  FFMA.FTZ R109, R109, c[0x0][0x23c], -R135 ;  /* 0x00008f006d6d7a23 */ /* 0x000fe20000010887 */
[----:B------:R-:W-:Y:S01]  /*14af0*/  PRMT R147, R13, 0x5410, R185 ;  /* 0x000054100d937816 */ /* 0x000fe200000000b9 */
[----:B------:R-:W-:Y:S01]  /*14b00*/  MUFU.EX2 R96, R96 ;  /* 0x0000006000607308 */ /* 0x000fe20000000800 */
[C---:B------:R-:W-:Y:S02]  /*14b10*/  HMMA.16816.F32.BF16 R8, R32.reuse, R20, R8 ;  /* 0x000000142008723c */ /* 0x040fe40000041808 */
[----:B------:R-:W-:Y:S01]  /*14b20*/  SHF.R.U32.HI R15, RZ, 0x8, R187 ;  /* 0x00000008ff0f7819 */ /* 0x000fe200000116bb */
[----:B------:R-:W-:Y:S01]  /*14b30*/  IMAD.MOV.U32 R187, RZ, RZ, R242 ;  /* 0x000000ffffbb7224 */ /* 0x000fe200078e00f2 */
[C---:B------:R-:W-:Y:S01]  /*14b40*/  LOP3.LUT R13, R12.reuse, 0xffff, RZ, 0xc0, !PT ;  /* 0x0000ffff0c0d7812 */ /* 0x040fe200078ec0ff */
[----:B------:R-:W-:Y:S01]  /*14b50*/  IMAD.MOV.U32 R185, RZ, RZ, R237 ;  /* 0x000000ffffb97224 */ /* 0x000fe200078e00ed */
[----:B------:R-:W-:Y:S01]  /*14b60*/  LOP3.LUT R28, R12, 0xff, RZ, 0xc0, !PT ;  /* 0x000000ff0c1c7812 */ /* 0x000fe200078ec0ff */
[----:B------:R-:W-:Y:S01]  /*14b70*/  FFMA.FTZ R130, R130, c[0x0][0x23c], -R133 ;  /* 0x00008f0082827a23 */ /* 0x000fe20000010885 */
[----:B-1----:R-:W-:Y:S01]  /*14b80*/  LOP3.LUT R30, R25, UR10, R18, 0x96, !PT ;  /* 0x0000000a191e7c12 */ /* 0x002fe2000f8e9612 */
[----:B------:R-:W-:Y:S03]  /*14b90*/  MUFU.EX2 R242, R49 ;  /* 0x0000003100f27308 */ /* 0x000fe60000000800 */
[----:B------:R-:W-:Y:S01]  /*14ba0*/  SHF.R.U32.HI R27, RZ, 0x18, R12 ;  /* 0x00000018ff1b7819 */ /* 0x000fe2000001160c */
[----:B------:R-:W-:Y:S01]  /*14bb0*/  FMUL.FTZ R18, R132, R154 ;  /* 0x0000009a84127220 */ /* 0x000fe20000410000 */
[----:B------:R-:W-:Y:S01]  /*14bc0*/  SHF.R.U32.HI R25, RZ, 0x8, R13 ;  /* 0x00000008ff197819 */ /* 0x000fe2000001160d */
[----:B------:R-:W-:Y:S01]  /*14bd0*/  FMUL.FTZ R13, R2, R149 ;  /* 0x00000095020d7220 */ /* 0x000fe20000410000 */
[----:B------:R-:W-:Y:S01]  /*14be0*/  PRMT R184, R186, 0x5410, R14 ;  /* 0x00005410bab87816 */ /* 0x000fe2000000000e */
[----:B------:R-:W-:Y:S01]  /*14bf0*/  FMUL.FTZ R14, R0, R150 ;  /* 0x00000096000e7220 */ /* 0x000fe20000410000 */
[----:B------:R-:W-:Y:S01]  /*14c00*/  PRMT R188, R188, 0x5410, R15 ;  /* 0x00005410bcbc7816 */ /* 0x000fe2000000000f */
[----:B------:R-:W1:Y:S01]  /*14c10*/  MUFU.EX2 R237, R31 ;  /* 0x0000001f00ed7308 */ /* 0x000e620000000800 */
[----:B------:R-:W-:Y:S01]  /*14c20*/  FMUL.FTZ R15, R0, R151 ;  /* 0x00000097000f7220 */ /* 0x000fe20000410000 */
[----:B------:R-:W-:Y:S01]  /*14c30*/  SHF.R.U32.HI R17, RZ, 0x10, R12 ;  /* 0x00000010ff117819 */ /* 0x000fe2000001160c */
[----:B------:R-:W-:Y:S01]  /*14c40*/  FMUL.FTZ R12, R2, R148 ;  /* 0x00000094020c7220 */ /* 0x000fe20000410000 */
[----:B------:R-:W-:Y:S01]  /*14c50*/  LOP3.LUT R29, R189, 0xff, RZ, 0xc0, !PT ;  /* 0x000000ffbd1d7812 */ /* 0x000fe200078ec0ff */
[----:B------:R-:W-:Y:S01]  /*14c60*/  IMAD.MOV.U32 R189, RZ, RZ, R16 ;  /* 0x000000ffffbd7224 */ /* 0x000fe200078e0010 */
[----:B------:R-:W-:Y:S01]  /*14c70*/  LOP3.LUT R16, R177, 0xffff, RZ, 0xc0, !PT ;  /* 0x0000ffffb1107812 */ /* 0x000fe200078ec0ff */
[----:B------:R-:W-:Y:S01]  /*14c80*/  IMAD.MOV.U32 R186, RZ, RZ, R246 ;  /* 0x000000ffffba7224 */ /* 0x000fe200078e00f6 */
[----:B------:R-:W-:Y:S01]  /*14c90*/  PRMT R148, R28, 0x5410, R25 ;  /* 0x000054101c947816 */ /* 0x000fe20000000019 */
[----:B------:R-:W-:Y:S01]  /*14ca0*/  FMUL.FTZ R25, R2, R161 ;  /* 0x000000a102197220 */ /* 0x000fe20000410000 */
[----:B------:R2:W5:Y:S01]  /*14cb0*/  MUFU.EX2 R246, R48 ;  /* 0x0000003000f67308 */ /* 0x0005620000000800 */
[-C--:B------:R-:W-:Y:S01]  /*14cc0*/  HMMA.16816.F32.BF16 R12, R32, R22.reuse, R12 ;  /* 0x00000016200c723c */ /* 0x080fe2000004180c */
[----:B------:R-:W-:Y:S01]  /*14cd0*/  LOP3.LUT R183, R19, UR12, R222, 0x96, !PT ;  /* 0x0000000c13b77c12 */ /* 0x000fe2000f8e96de */
[----:B------:R-:W-:Y:S01]  /*14ce0*/  FMUL.FTZ R19, R132, R155 ;  /* 0x0000009b84137220 */ /* 0x000fe20000410000 */
[----:B------:R-:W-:Y:S01]  /*14cf0*/  LOP3.LUT R21, R17, 0xff, RZ, 0xc0, !PT ;  /* 0x000000ff11157812 */ /* 0x000fe200078ec0ff */
[C---:B------:R-:W-:Y:S01]  /*14d00*/  FMUL.FTZ R17, R139.reuse, R153 ;  /* 0x000000998b117220 */ /* 0x040fe20000410000 */
[----:B------:R-:W-:Y:S01]  /*14d10*/  SHF.R.U32.HI R20, RZ, 0x8, R16 ;  /* 0x00000008ff147819 */ /* 0x000fe20000011610 */
[----:B------:R-:W-:Y:S01]  /*14d20*/  FMUL.FTZ R16, R139, R152 ;  /* 0x000000988b107220 */ /* 0x000fe20000410000 */
[----:B------:R-:W-:Y:S01]  /*14d30*/  PRMT R150, R29, 0x5410, R190 ;  /* 0x000054101d967816 */ /* 0x000fe200000000be */
[----:B------:R-:W-:Y:S01]  /*14d40*/  IMAD.MOV.U32 R151, RZ, RZ, R238 ;  /* 0x000000ffff977224 */ /* 0x000fe200078e00ee */
[----:B------:R-:W-:Y:S03]  /*14d50*/  MUFU.EX2 R97, R97 ;  /* 0x0000006100617308 */ /* 0x000fe60000000800 */
[----:B------:R-:W-:Y:S01]  /*14d60*/  LOP3.LUT R26, R177, 0xff, RZ, 0xc0, !PT ;  /* 0x000000ffb11a7812 */ /* 0x000fe200078ec0ff */
[C---:B------:R-:W-:Y:S01]  /*14d70*/  HMMA.16816.F32.BF16 R16, R172.reuse, R22, R16 ;  /* 0x00000016ac10723c */ /* 0x040fe20000041810 */
[----:B------:R-:W-:Y:S01]  /*14d80*/  IMAD.MOV.U32 R190, RZ, RZ, R231 ;  /* 0x000000ffffbe7224 */ /* 0x000fe200078e00e7 */
[----:B------:R-:W-:Y:S01]  /*14d90*/  PRMT R145, R21, 0x5410, R27 ;  /* 0x0000541015917816 */ /* 0x000fe2000000001b */
[----:B------:R-:W-:Y:S01]  /*14da0*/  FMUL.FTZ R21, R139, R157 ;  /* 0x0000009d8b157220 */ /* 0x000fe20000410000 */
[----:B------:R-:W-:Y:S01]  /*14db0*/  PRMT R149, R26, 0x5410, R20 ;  /* 0x000054101a957816 */ /* 0x000fe20000000014 */
[----:B------:R-:W-:Y:S01]  /*14dc0*/  FMUL.FTZ R26, R0, R162 ;  /* 0x000000a2001a7220 */ /* 0x000fe20000410000 */
[----:B------:R1:W1:Y:S01]  /*14dd0*/  MUFU.EX2 R238, R50 ;  /* 0x0000003200ee7308 */ /* 0x0002620000000800 */
[----:B------:R-:W-:Y:S01]  /*14de0*/  IMAD.WIDE.U32 R22, R183, -0x326172a9, RZ ;  /* 0xcd9e8d57b7167825 */ /* 0x000fe200078e00ff */
[--C-:B------:R-:W-:Y:S04]  /*14df0*/  SHF.R.U32.HI R20, RZ, 0x10, R177.reuse ;  /* 0x00000010ff147819 */ /* 0x100fe800000116b1 */
[----:B------:R-:W-:Y:S01]  /*14e00*/  LOP3.LUT R28, R23, UR11, R180, 0x96, !PT ;  /* 0x0000000b171c7c12 */ /* 0x000fe2000f8e96b4 */
[----:B--2---:R-:W-:Y:S01]  /*14e10*/  IMAD.WIDE.U32 R48, R30, -0x326172a9, RZ ;  /* 0xcd9e8d571e307825 */ /* 0x004fe200078e00ff */
[----:B------:R-:W-:Y:S02]  /*14e20*/  SHF.R.U32.HI R177, RZ, 0x18, R177 ;  /* 0x00000018ffb17819 */ /* 0x000fe400000116b1 */
[----:B------:R-:W-:Y:S01]  /*14e30*/  MUFU.EX2 R231, R45 ;  /* 0x0000002d00e77308 */ /* 0x000fe20000000800 */
[----:B------:R-:W-:Y:S01]  /*14e40*/  IMAD.WIDE.U32 R28, R28, -0x2daee0ad, RZ ;  /* 0xd2511f531c1c7825 */ /* 0x000fe200078e00ff */
[----:B------:R-:W-:Y:S03]  /*14e50*/  LOP3.LUT R20, R20, 0xff, RZ, 0xc0, !PT ;  /* 0x000000ff14147812 */ /* 0x000fe600078ec0ff */
[----:B------:R-:W-:Y:S01]  /*14e60*/  IMAD.MOV.U32 R183, RZ, RZ, R151 ;  /* 0x000000ffffb77224 */ /* 0x000fe200078e0097 */
[----:B------:R-:W-:Y:S01]  /*14e70*/  LOP3.LUT R146, R29, UR8, R24, 0x96, !PT ;  /* 0x000000081d927c12 */ /* 0x000fe2000f8e9618 */
[----:B------:R-:W-:Y:S01]  /*14e80*/  IMAD.MOV.U32 R151, RZ, RZ, R203 ;  /* 0x000000ffff977224 */ /* 0x000fe200078e00cb */
[----:B------:R-:W-:Y:S01]  /*14e90*/  LOP3.LUT R24, R49, UR9, R22, 0x96, !PT ;  /* 0x0000000931187c12 */ /* 0x000fe2000f8e9616 */
[----:B------:R-:W-:Y:S01]  /*14ea0*/  IMAD.MOV.U32 R152, RZ, RZ, R234 ;  /* 0x000000ffff987224 */ /* 0x000fe200078e00ea */
[----:B------:R-:W-:Y:S01]  /*14eb0*/  MUFU.EX2 R203, R46 ;  /* 0x0000002e00cb7308 */ /* 0x000fe20000000800 */
[----:B------:R-:W-:Y:S01]  /*14ec0*/  IMAD.MOV.U32 R153, RZ, RZ, R233 ;  /* 0x000000ffff997224 */ /* 0x000fe200078e00e9 */
[----:B------:R-:W-:Y:S01]  /*14ed0*/  PRMT R51, R20, 0x5410, R177 ;  /* 0x0000541014337816 */ /* 0x000fe200000000b1 */
[----:B------:R-:W-:Y:S04]  /*14ee0*/  IMAD.WIDE.U32 R154, R24, -0x2daee0ad, RZ ;  /* 0xd2511f53189a7825 */ /* 0x000fe800078e00ff */
[----:B------:R-:W-:Y:S01]  /*14ef0*/  FMUL.FTZ R24, R2, R160 ;  /* 0x000000a002187220 */ /* 0x000fe20000410000 */
[----:B------:R-:W-:Y:S01]  /*14f00*/  LOP3.LUT R144, R155, UR6, R28, 0x96, !PT ;  /* 0x000000069b907c12 */ /* 0x000fe2000f8e961c */
[----:B------:R-:W-:Y:S01]  /*14f10*/  IMAD.MOV.U32 R160, RZ, RZ, R232 ;  /* 0x000000ffffa07224 */ /* 0x000fe200078e00e8 */
[----:B------:R2:W-:Y:S01]  /*14f20*/  MUFU.EX2 R234, R37 ;  /* 0x0000002500ea7308 */ /* 0x0005e20000000800 */
[----:B------:R-:W-:Y:S01]  /*14f30*/  FFMA.FTZ R49, R47, c[0x0][0x23c], -R176 ;  /* 0x00008f002f317a23 */ /* 0x000fe200000108b0 */
[--C-:B------:R-:W-:Y:S01]  /*14f40*/  HSET2.LE.AND R51, R51, R220.reuse, PT ;  /* 0x000000dc33337233 */ /* 0x100fe20003803000 */
[----:B------:R-:W-:Y:S02]  /*14f50*/  FMUL.FTZ R20, R139, R156 ;  /* 0x0000009c8b147220 */ /* 0x000fe40000410000 */
[C---:B------:R-:W-:Y:S02]  /*14f60*/  FMUL.FTZ R22, R132.reuse, R158 ;  /* 0x0000009e84167220 */ /* 0x040fe40000410000 */
[----:B------:R-:W-:Y:S02]  /*14f70*/  FMUL.FTZ R23, R132, R159 ;  /* 0x0000009f84177220 */ /* 0x000fe40000410000 */
[----:B------:R-:W-:Y:S01]  /*14f80*/  FMUL.FTZ R27, R0, R163 ;  /* 0x000000a3001b7220 */ /* 0x000fe20000410000 */
[----:B------:R4:W-:Y:S01]  /*14f90*/  MUFU.EX2 R232, R44 ;  /* 0x0000002c00e87308 */ /* 0x0009e20000000800 */
[C---:B------:R-:W-:Y:S02]  /*14fa0*/  FMUL.FTZ R28, R2.reuse, R164 ;  /* 0x000000a4021c7220 */ /* 0x040fe40000410000 */
[----:B------:R-:W-:Y:S01]  /*14fb0*/  FMUL.FTZ R29, R2, R165 ;  /* 0x000000a5021d7220 */ /* 0x000fe20000410000 */
[-C--:B---3--:R-:W-:Y:S01]  /*14fc0*/  HMMA.16816.F32.BF16 R20, R172, R140.reuse, R20 ;  /* 0x0000008cac14723c */ /* 0x088fe20000041814 */
[C---:B------:R-:W-:Y:S02]  /*14fd0*/  FMUL.FTZ R30, R0.reuse, R166 ;  /* 0x000000a6001e7220 */ /* 0x040fe40000410000 */
[----:B------:R-:W-:Y:S02]  /*14fe0*/  IMAD.MOV.U32 R177, RZ, RZ, R201 ;  /* 0x000000ffffb17224 */ /* 0x000fe400078e00c9 */
[----:B------:R-:W-:Y:S01]  /*14ff0*/  IMAD.MOV.U32 R161, RZ, RZ, R197 ;  /* 0x000000ffffa17224 */ /* 0x000fe200078e00c5 */
[----:B------:R3:W-:Y:S01]  /*15000*/  MUFU.EX2 R233, R39 ;  /* 0x0000002700e97308 */ /* 0x0007e20000000800 */
[----:B------:R-:W-:Y:S01]  /*15010*/  IMAD.MOV.U32 R31, RZ, RZ, R230 ;  /* 0x000000ffff1f7224 */ /* 0x000fe200078e00e6 */
[C---:B------:R-:W-:Y:S01]  /*15020*/  HMMA.16816.F32.BF16 R24, R32.reuse, R140, R24 ;  /* 0x0000008c2018723c */ /* 0x040fe20000041818 */
[----:B-1----:R-:W-:Y:S03]  /*15030*/  IMAD.MOV.U32 R50, RZ, RZ, R221 ;  /* 0x000000ffff327224 */ /* 0x002fe600078e00dd */
[----:B------:R-:W-:Y:S01]  /*15040*/  IMAD.MOV.U32 R155, RZ, RZ, R177 ;  /* 0x000000ffff9b7224 */ /* 0x000fe200078e00b1 */
[--C-:B--2---:R-:W-:Y:S01]  /*15050*/  HSET2.LE.AND R37, R147, R220.reuse, PT ;  /* 0x000000dc93257233 */ /* 0x104fe20003803000 */
[----:B------:R-:W-:Y:S02]  /*15060*/  IMAD.MOV.U32 R166, RZ, RZ, R31 ;  /* 0x000000ffffa67224 */ /* 0x000fe400078e001f */
[----:B------:R1:W2:Y:S01]  /*15070*/  MUFU.EX2 R230, R36 ;  /* 0x0000002400e67308 */ /* 0x0002a20000000800 */
[----:B------:R-:W-:Y:S01]  /*15080*/  FMUL.FTZ R31, R0, R167 ;  /* 0x000000a7001f7220 */ /* 0x000fe20000410000 */
[----:B----4-:R-:W4:Y:S02]  /*15090*/  LDSM.16.MT88.4 R44, [R205+0x4400] ;  /* 0x00440000cd2c783b */ /* 0x010f240000004200 */
[----:B------:R-:W-:Y:S01]  /*150a0*/  IMAD.MOV.U32 R165, RZ, RZ, R50 ;  /* 0x000000ffffa57224 */ /* 0x000fe200078e0032 */
[--C-:B------:R-:W-:Y:S01]  /*150b0*/  HSET2.LE.AND R50, R149, R220.reuse, PT ;  /* 0x000000dc95327233 */ /* 0x100fe20003803000 */
[----:B------:R-:W-:Y:S02]  /*150c0*/  IMAD.MOV.U32 R167, RZ, RZ, R153 ;  /* 0x000000ffffa77224 */ /* 0x000fe400078e0099 */
[-C--:B------:R-:W-:Y:S01]  /*150d0*/  HMMA.16816.F32.BF16 R28, R32, R142.reuse, R28 ;  /* 0x0000008e201c723c */ /* 0x080fe2000004181c */
[----:B------:R-:W-:Y:S01]  /*150e0*/  IMAD.WIDE.U32 R146, R146, -0x326172a9, RZ ;  /* 0xcd9e8d5792927825 */ /* 0x000fe200078e00ff */
[----:B------:R2:W2:Y:S03]  /*150f0*/  MUFU.EX2 R221, R38 ;  /* 0x0000002600dd7308 */ /* 0x0004a60000000800 */
[----:B------:R-:W-:Y:S01]  /*15100*/  IMAD.MOV.U32 R164, RZ, RZ, R152 ;  /* 0x000000ffffa47224 */ /* 0x000fe200078e0098 */
[----:B---3--:R-:W-:Y:S01]  /*15110*/  F2FP.BF16.PACK_AB R39, R165, R167 ;  /* 0x000000a7a527723e */ /* 0x008fe200000010ff */
[----:B------:R-:W-:Y:S01]  /*15120*/  IMAD.MOV.U32 R152, RZ, RZ, R189 ;  /* 0x000000ffff987224 */ /* 0x000fe200078e00bd */
[----:B------:R-:W-:Y:S01]  /*15130*/  F2FP.BF16.PACK_AB R33, R251, R248 ;  /* 0x000000f8fb21723e */ /* 0x000fe200000010ff */
[----:B------:R-:W-:Y:S03]  /*15140*/  IMAD.MOV.U32 R189, RZ, RZ, R185 ;  /* 0x000000ffffbd7224 */ /* 0x000fe600078e00b9 */
[----:B------:R3:W-:Y:S01]  /*15150*/  MUFU.EX2 R201, R40 ;  /* 0x0000002800c97308 */ /* 0x0007e20000000800 */
[----:B------:R-:W-:Y:S01]  /*15160*/  LOP3.LUT R39, R37, R39, RZ, 0xc0, !PT ;  /* 0x0000002725277212 */ /* 0x000fe200078ec0ff */
[----:B------:R-:W-:Y:S01]  /*15170*/  IMAD.MOV.U32 R185, RZ, RZ, R202 ;  /* 0x000000ffffb97224 */ /* 0x000fe200078e00ca */
[--C-:B------:R-:W-:Y:S01]  /*15180*/  HSET2.LE.AND R37, R145, R220.reuse, PT ;  /* 0x000000dc91257233 */ /* 0x100fe20003803000 */
[C---:B------:R-:W-:Y:S01]  /*15190*/  FMUL.FTZ R34, R132.reuse, R170 ;  /* 0x000000aa84227220 */ /* 0x040fe20000410000 */
[----:B------:R-:W-:Y:S01]  /*151a0*/  LOP3.LUT R153, R147, UR7, R48, 0x96, !PT ;  /* 0x0000000793997c12 */ /* 0x000fe2000f8e9630 */
[----:B------:R-:W-:Y:S01]  /*151b0*/  FMUL.FTZ R35, R132, R171 ;  /* 0x000000ab84237220 */ /* 0x000fe20000410000 */
[--C-:B-1----:R-:W-:Y:S01]  /*151c0*/  HSET2.LE.AND R36, R184, R220.reuse, PT ;  /* 0x000000dcb8247233 */ /* 0x102fe20003803000 */
[----:B------:R-:W-:Y:S01]  /*151d0*/  LOP3.LUT R37, R37, R33, RZ, 0xc0, !PT ;  /* 0x0000002125257212 */ /* 0x000fe200078ec0ff */
[----:B------:R-:W-:Y:S01]  /*151e0*/  FMUL.FTZ R33, R139, R169 ;  /* 0x000000a98b217220 */ /* 0x000fe20000410000 */
[----:B------:R1:W1:Y:S01]  /*151f0*/  MUFU.EX2 R202, R49 ;  /* 0x0000003100ca7308 */ /* 0x0002620000000800 */
[----:B------:R-:W-:Y:S01]  /*15200*/  IMAD.MOV.U32 R169, RZ, RZ, R183 ;  /* 0x000000ffffa97224 */ /* 0x000fe200078e00b7 */
[----:B------:R-:W-:Y:S01]  /*15210*/  F2FP.BF16.PACK_AB R32, R190, R252 ;  /* 0x000000fcbe20723e */ /* 0x000fe200000010ff */
[----:B------:R-:W-:Y:S01]  /*15220*/  IMAD.MOV.U32 R183, RZ, RZ, R200 ;  /* 0x000000ffffb77224 */ /* 0x000fe200078e00c8 */
[----:B--2---:R-:W-:Y:S01]  /*15230*/  F2FP.BF16.PACK_AB R38, R166, R160 ;  /* 0x000000a0a626723e */ /* 0x004fe200000010ff */
[----:B------:R-:W-:Y:S01]  /*15240*/  IMAD.MOV.U32 R162, RZ, RZ, R196 ;  /* 0x000000ffffa27224 */ /* 0x000fe200078e00c4 */
[----:B------:R-:W-:Y:S01]  /*15250*/  F2FP.BF16.PACK_AB R48, R245, R241 ;  /* 0x000000f1f530723e */ /* 0x000fe200000010ff */
[----:B------:R-:W-:Y:S01]  /*15260*/  IMAD.MOV.U32 R184, RZ, RZ, R199 ;  /* 0x000000ffffb87224 */ /* 0x000fe200078e00c7 */
[----:B------:R-:W-:Y:S01]  /*15270*/  LOP3.LUT R38, R36, R38, RZ, 0xc0, !PT ;  /* 0x0000002624267212 */ /* 0x000fe200078ec0ff */
[--C-:B------:R-:W-:Y:S01]  /*15280*/  HSET2.LE.AND R36, R148, R220.reuse, PT ;  /* 0x000000dc94247233 */ /* 0x100fe20003803000 */
[----:B------:R2:W2:Y:S01]  /*15290*/  MUFU.EX2 R200, R41 ;  /* 0x0000002900c87308 */ /* 0x0004a20000000800 */
[----:B------:R-:W-:Y:S01]  /*152a0*/  LOP3.LUT R48, R50, R48, RZ, 0xc0, !PT ;  /* 0x0000003032307212 */ /* 0x000fe200078ec0ff */
[--C-:B------:R-:W-:Y:S01]  /*152b0*/  HSET2.LE.AND R50, R188, R220.reuse, PT ;  /* 0x000000dcbc327233 */ /* 0x100fe20003803000 */
[----:B------:R-:W-:Y:S01]  /*152c0*/  IMAD.MOV.U32 R171, RZ, RZ, R151 ;  /* 0x000000ffffab7224 */ /* 0x000fe200078e0097 */
[----:B------:R-:W-:Y:S01]  /*152d0*/  LOP3.LUT R36, R36, R32, RZ, 0xc0, !PT ;  /* 0x0000002024247212 */ /* 0x000fe200078ec0ff */
[----:B------:R-:W-:Y:S01]  /*152e0*/  FMUL.FTZ R32, R139, R168 ;  /* 0x000000a88b207220 */ /* 0x000fe20000410000 */
[----:B---3--:R-:W-:Y:S01]  /*152f0*/  F2FP.BF16.PACK_AB R40, R243, R244 ;  /* 0x000000f4f328723e */ /* 0x008fe200000010ff */
[----:B------:R-:W-:Y:S03]  /*15300*/  IMAD.WIDE.U32 R144, R144, -0x326172a9, RZ ;  /* 0xcd9e8d5790907825 */ /* 0x000fe600078e00ff */
[----:B------:R3:W-:Y:S01]  /*15310*/  MUFU.EX2 R197, R42 ;  /* 0x0000002a00c57308 */ /* 0x0007e20000000800 */
[----:B------:R-:W-:Y:S01]  /*15320*/  LOP3.LUT R50, R50, R40, RZ, 0xc0, !PT ;  /* 0x0000002832327212 */ /* 0x000fe200078ec0ff */
[----:B------:R-:W-:Y:S01]  /*15330*/  HMMA.16816.F32.BF16 R32, R172, R142, R32 ;  /* 0x0000008eac20723c */ /* 0x000fe20000041820 */
[----:B------:R-:W5:Y:S01]  /*15340*/  LDSM.16.MT88.4 R140, [R206+0x4400] ;  /* 0x00440000ce8c783b */ /* 0x000f620000004200 */
[----:B-1----:R-:W-:Y:S01]  /*15350*/  F2FP.BF16.PACK_AB R49, R240, R235 ;  /* 0x000000ebf031723e */ /* 0x002fe200000010ff */
[----:B------:R-:W-:Y:S01]  /*15360*/  IMAD.MOV.U32 R170, RZ, RZ, R152 ;  /* 0x000000ffffaa7224 */ /* 0x000fe200078e0098 */
[----:B------:R-:W-:Y:S01]  /*15370*/  LOP3.LUT R148, R144, 0xff, RZ, 0xc0, !PT ;  /* 0x000000ff90947812 */ /* 0x000fe200078ec0ff */
[----:B------:R-:W-:Y:S01]  /*15380*/  IMAD.U32 R147, RZ, RZ, UR4 ;  /* 0x00000004ff937e24 */ /* 0x000fe2000f8e00ff */
[----:B------:R-:W-:Y:S01]  /*15390*/  LOP3.LUT R49, R51, R49, RZ, 0xc0, !PT ;  /* 0x0000003133317212 */ /* 0x000fe200078ec0ff */
[--C-:B------:R-:W-:Y:S01]  /*153a0*/  HSET2.LE.AND R51, R150, R220.reuse, PT ;  /* 0x000000dc96337233 */ /* 0x100fe20003803000 */
[----:B------:R1:W1:Y:S01]  /*153b0*/  MUFU.EX2 R196, R43 ;  /* 0x0000002b00c47308 */ /* 0x0002620000000800 */
[-C--:B----4-:R-:W-:Y:S03]  /*153c0*/  HMMA.16816.F32.BF16 R4, R36, R44.reuse, R4 ;  /* 0x0000002c2404723c */ /* 0x090fe60000041804 */
[----:B--2---:R-:W-:Y:S01]  /*153d0*/  F2FP.BF16.PACK_AB R41, R237, R239 ;  /* 0x000000efed29723e */ /* 0x004fe200000010ff */
[----:B------:R-:W-:Y:S01]  /*153e0*/  IMAD.MOV.U32 R168, RZ, RZ, R190 ;  /* 0x000000ffffa87224 */ /* 0x000fe200078e00be */
[----:B------:R-:W-:Y:S01]  /*153f0*/  LOP3.LUT R40, R219, UR33, R147, 0x96, !PT ;  /* 0x00000021db287c12 */ /* 0x000fe2000f8e9693 */
[----:B------:R-:W-:Y:S01]  /*15400*/  IMAD.MOV.U32 R158, RZ, RZ, R189 ;  /* 0x000000ffff9e7224 */ /* 0x000fe200078e00bd */
[----:B------:R-:W-:Y:S01]  /*15410*/  LOP3.LUT R51, R51, R41, RZ, 0xc0, !PT ;  /* 0x0000002933337212 */ /* 0x000fe200078ec0ff */
[----:B------:R-:W-:Y:S01]  /*15420*/  IMAD.MOV.U32 R159, RZ, RZ, R187 ;  /* 0x000000ffff9f7224 */ /* 0x000fe200078e00bb */
[----:B------:R2:W-:Y:S03]  /*15430*/  MUFU.EX2 R199, R64 ;  /* 0x0000004000c77308 */ /* 0x0005e60000000800 */
[----:B------:R-:W-:Y:S01]  /*15440*/  IMAD.WIDE.U32 R156, R40, -0x326172a9, RZ ;  /* 0xcd9e8d57289c7825 */ /* 0x000fe200078e00ff */
[----:B------:R-:W-:Y:S01]  /*15450*/  SHF.R.U32.HI R41, RZ, 0x8, R191 ;  /* 0x00000008ff297819 */ /* 0x000fe200000116bf */
[C---:B------:R-:W-:Y:S01]  /*15460*/  HMMA.16816.F32.BF16 R8, R48.reuse, R44, R8 ;  /* 0x0000002c3008723c */ /* 0x040fe20000041808 */
[----:B------:R-:W-:Y:S01]  /*15470*/  LOP3.LUT R40, R194, 0xff, RZ, 0xc0, !PT ;  /* 0x000000ffc2287812 */ /* 0x000fe200078ec0ff */
[----:B------:R-:W-:Y:S01]  /*15480*/  IMAD.MOV.U32 R175, RZ, RZ, R185 ;  /* 0x000000ffffaf7224 */ /* 0x000fe200078e00b9 */
[----:B------:R-:W-:Y:S01]  /*15490*/  PRMT R151, R195, 0x5410, R41 ;  /* 0x00005410c3977816 */ /* 0x000fe20000000029 */
[----:B------:R-:W-:Y:S01]  /*154a0*/  IMAD.MOV.U32 R163, RZ, RZ, R186 ;  /* 0x000000ffffa37224 */ /* 0x000fe200078e00ba */
[----:B------:R4:W-:Y:S01]  /*154b0*/  MUFU.EX2 R195, R65 ;  /* 0x0000004100c37308 */ /* 0x0009e20000000800 */
[----:B------:R-:W-:Y:S01]  /*154c0*/  LOP3.LUT R41, R157, UR15, R228, 0x96, !PT ;  /* 0x0000000f9d297c12 */ /* 0x000fe2000f8e96e4 */
[----:B------:R-:W-:Y:S01]  /*154d0*/  FFMA.FTZ R120, R120, c[0x0][0x23c], -R135 ;  /* 0x00008f0078787a23 */ /* 0x000fe20000010887 */
[-C--:B------:R-:W-:Y:S01]  /*154e0*/  HMMA.16816.F32.BF16 R12, R48, R46.reuse, R12 ;  /* 0x0000002e300c723c */ /* 0x080fe2000004180c */
[----:B---3--:R-:W-:Y:S03]  /*154f0*/  LOP3.LUT R42, R179, UR13, R156, 0x96, !PT ;  /* 0x0000000db32a7c12 */ /* 0x008fe6000f8e969c */
[----:B------:R-:W-:Y:S01]  /*15500*/  PRMT R152, R40, 0x5410, R193 ;  /* 0x0000541028987816 */ /* 0x000fe200000000c1 */
[----:B------:R-:W-:Y:S01]  /*15510*/  IMAD.WIDE.U32 R40, R41, -0x2daee0ad, RZ ;  /* 0xd2511f5329287825 */ /* 0x000fe200078e00ff */
[----:B------:R-:W-:Y:S01]  /*15520*/  LOP3.LUT R146, R145, UR17, R146, 0x96, !PT ;  /* 0x0000001191927c12 */ /* 0x000fe2000f8e9692 */
[----:B------:R-:W-:Y:S01]  /*15530*/  MUFU.EX2 R193, R66 ;  /* 0x0000004200c17308 */ /* 0x000fe20000000800 */
[----:B------:R-:W-:Y:S01]  /*15540*/  LOP3.LUT R145, R144, 0xffff, RZ, 0xc0, !PT ;  /* 0x0000ffff90917812 */ /* 0x000fe200078ec0ff */
[C---:B------:R-:W-:Y:S03]  /*15550*/  HMMA.16816.F32.BF16 R16, R36.reuse, R46, R16 ;  /* 0x0000002e2410723c */ /* 0x040fe60000041810 */
[----:B------:R-:W-:Y:S01]  /*15560*/  SHF.R.U32.HI R44, RZ, 0x8, R145 ;  /* 0x00000008ff2c7819 */ /* 0x000fe20000011691 */
[----:B-1----:R-:W-:Y:S01]  /*15570*/  IMAD.WIDE.U32 R42, R42, -0x2daee0ad, RZ ;  /* 0xd2511f532a2a7825 */ /* 0x002fe200078e00ff */
[--C-:B------:R-:W-:Y:S02]  /*15580*/  SHF.R.U32.HI R147, RZ, 0x10, R144.reuse ;  /* 0x00000010ff937819 */ /* 0x100fe40000011690 */
[----:B------:R-:W-:Y:S01]  /*15590*/  SHF.R.U32.HI R149, RZ, 0x18, R144 ;  /* 0x00000018ff957819 */ /* 0x000fe20000011690 */
[----:B------:R1:W3:Y:S01]  /*155a0*/  MUFU.EX2 R194, R67 ;  /* 0x0000004300c27308 */ /* 0x0002e20000000800 */
[----:B------:R-:W-:Y:S01]  /*155b0*/  LOP3.LUT R144, R41, UR12, R224, 0x96, !PT ;  /* 0x0000000c29907c12 */ /* 0x000fe2000f8e96e0 */
[-C--:B-----5:R-:W-:Y:S02]  /*155c0*/  HMMA.16816.F32.BF16 R20, R36, R140.reuse, R20 ;  /* 0x0000008c2414723c */ /* 0x0a0fe40000041814 */
[----:B------:R-:W-:Y:S01]  /*155d0*/  PRMT R148, R148, 0x5410, R44 ;  /* 0x0000541094947816 */ /* 0x000fe2000000002c */
[--C-:B------:R-:W-:Y:S01]  /*155e0*/  FFMA.FTZ R121, R121, c[0x0][0x23c], -R135.reuse ;  /* 0x00008f0079797a23 */ /* 0x100fe20000010887 */
[----:B------:R-:W-:Y:S01]  /*155f0*/  LOP3.LUT R150, R43, UR10, R40, 0x96, !PT ;  /* 0x0000000a2b967c12 */ /* 0x000fe2000f8e9628 */
[----:B------:R-:W5:Y:S01]  /*15600*/  LDSM.16.MT88.4 R44, [R205+0x4800] ;  /* 0x00480000cd2c783b */ /* 0x000f620000004200 */
[----:B------:R-:W-:Y:S01]  /*15610*/  LOP3.LUT R40, R182, 0xffff, RZ, 0xc0, !PT ;  /* 0x0000ffffb6287812 */ /* 0x000fe200078ec0ff */
[----:B------:R-:W-:Y:S01]  /*15620*/  IMAD.WIDE.U32 R144, R144, -0x326172a9, RZ ;  /* 0xcd9e8d5790907825 */ /* 0x000fe200078e00ff */
[----:B------:R-:W-:Y:S01]  /*15630*/  MUFU.EX2 R191, R52 ;  /* 0x0000003400bf7308 */ /* 0x000fe20000000800 */
[----:B------:R-:W-:Y:S01]  /*15640*/  LOP3.LUT R43, R182, 0xff, RZ, 0xc0, !PT ;  /* 0x000000ffb62b7812 */ /* 0x000fe200078ec0ff */
[C---:B------:R-:W-:Y:S02]  /*15650*/  HMMA.16816.F32.BF16 R24, R48.reuse, R140, R24 ;  /* 0x0000008c3018723c */ /* 0x040fe40000041818 */
[----:B------:R-:W-:Y:S01]  /*15660*/  SHF.R.U32.HI R40, RZ, 0x8, R40 ;  /* 0x00000008ff287819 */ /* 0x000fe20000011628 */
[--C-:B------:R-:W-:Y:S01]  /*15670*/  FFMA.FTZ R124, R124, c[0x0][0x23c], -R135.reuse ;  /* 0x00008f007c7c7a23 */ /* 0x100fe20000010887 */
[----:B--2---:R-:W-:Y:S01]  /*15680*/  LOP3.LUT R64, R145, UR11, R178, 0x96, !PT ;  /* 0x0000000b91407c12 */ /* 0x004fe2000f8e96b2 */
[----:B------:R-:W-:Y:S01]  /*15690*/  FFMA.FTZ R135, R125, c[0x0][0x23c], -R135 ;  /* 0x00008f007d877a23 */ /* 0x000fe20000010887 */
[----:B------:R-:W-:Y:S01]  /*156a0*/  PRMT R145, R43, 0x5410, R40 ;  /* 0x000054102b917816 */ /* 0x000fe20000000028 */
[----:B------:R-:W-:Y:S01]  /*156b0*/  FFMA.FTZ R122, R122, c[0x0][0x23c], -R176 ;  /* 0x00008f007a7a7a23 */ /* 0x000fe200000108b0 */
[----:B------:R-:W2:Y:S01]  /*156c0*/  MUFU.EX2 R190, R53 ;  /* 0x0000003500be7308 */ /* 0x000ea20000000800 */
[----:B------:R-:W-:Y:S01]  /*156d0*/  LOP3.LUT R41, R147, 0xff, RZ, 0xc0, !PT ;  /* 0x000000ff93297812 */ /* 0x000fe200078ec0ff */
[-C--:B------:R-:W-:Y:S02]  /*156e0*/  HMMA.16816.F32.BF16 R28, R48, R142.reuse, R28 ;  /* 0x0000008e301c723c */ /* 0x080fe4000004181c */
[----:B------:R-:W-:Y:S01]  /*156f0*/  LOP3.LUT R40, R146, 0xffff, RZ, 0xc0, !PT ;  /* 0x0000ffff92287812 */ /* 0x000fe200078ec0ff */
[----:B----4-:R-:W-:Y:S01]  /*15700*/  IMAD.WIDE.U32 R64, R64, -0x2daee0ad, RZ ;  /* 0xd2511f5340407825 */ /* 0x010fe200078e00ff */
[----:B------:R-:W-:Y:S02]  /*15710*/  PRMT R149, R41, 0x5410, R149 ;  /* 0x0000541029957816 */ /* 0x000fe40000000095 */
[----:B------:R-:W-:Y:S01]  /*15720*/  LOP3.LUT R43, R146, 0xff, RZ, 0xc0, !PT ;  /* 0x000000ff922b7812 */ /* 0x000fe200078ec0ff */
[--C-:B------:R-:W-:Y:S01]  /*15730*/  HSET2.LE.AND R50, R148, R220.reuse, PT ;  /* 0x000000dc94327233 */ /* 0x100fe20003803000 */
[----:B------:R-:W-:Y:S01]  /*15740*/  MUFU.EX2 R189, R54 ;  /* 0x0000003600bd7308 */ /* 0x000fe20000000800 */
[----:B------:R-:W-:Y:S01]  /*15750*/  SHF.R.U32.HI R40, RZ, 0x8, R40 ;  /* 0x00000008ff287819 */ /* 0x000fe20000011628 */
[----:B------:R-:W-:Y:S02]  /*15760*/  HMMA.16816.F32.BF16 R32, R36, R142, R32 ;  /* 0x0000008e2420723c */ /* 0x000fe40000041820 */
[----:B------:R-:W-:Y:S01]  /*15770*/  SHF.R.U32.HI R41, RZ, 0x10, R182 ;  /* 0x00000010ff297819 */ /* 0x000fe200000116b6 */
[--C-:B------:R-:W-:Y:S01]  /*15780*/  HSET2.LE.AND R51, R149, R220.reuse, PT ;  /* 0x000000dc95337233 */ /* 0x100fe20003803000 */
[----:B------:R-:W-:Y:S01]  /*15790*/  LOP3.LUT R147, R65, UR8, R42, 0x96, !PT ;  /* 0x0000000841937c12 */ /* 0x000fe2000f8e962a */
[--C-:B------:R-:W-:Y:S01]  /*157a0*/  HSET2.LE.AND R42, R151, R220.reuse, PT ;  /* 0x000000dc972a7233 */ /* 0x100fe20003803000 */
[----:B------:R-:W-:Y:S01]  /*157b0*/  PRMT R65, R43, 0x5410, R40 ;  /* 0x000054102b417816 */ /* 0x000fe20000000028 */
[--C-:B------:R-:W-:Y:S01]  /*157c0*/  HSET2.LE.AND R43, R152, R220.reuse, PT ;  /* 0x000000dc982b7233 */ /* 0x100fe20003803000 */
[----:B------:R4:W2:Y:S01]  /*157d0*/  MUFU.EX2 R188, R55 ;  /* 0x0000003700bc7308 */ /* 0x0008a20000000800 */
[----:B------:R-:W-:Y:S03]  /*157e0*/  SHF.R.U32.HI R40, RZ, 0x10, R146 ;  /* 0x00000010ff287819 */ /* 0x000fe60000011692 */
[----:B------:R-:W-:Y:S01]  /*157f0*/  SHF.R.U32.HI R182, RZ, 0x18, R182 ;  /* 0x00000018ffb67819 */ /* 0x000fe200000116b6 */
[----:B-1----:R-:W-:Y:S01]  /*15800*/  IMAD.WIDE.U32 R66, R150, -0x326172a9, RZ ;  /* 0xcd9e8d5796427825 */ /* 0x002fe200078e00ff */
[----:B------:R-:W-:Y:S02]  /*15810*/  LOP3.LUT R41, R41, 0xff, RZ, 0xc0, !PT ;  /* 0x000000ff29297812 */ /* 0x000fe400078ec0ff */
[----:B------:R-:W-:Y:S01]  /*15820*/  SHF.R.U32.HI R146, RZ, 0x18, R146 ;  /* 0x00000018ff927819 */ /* 0x000fe20000011692 */
[----:B------:R-:W-:Y:S01]  /*15830*/  FFMA.FTZ R123, R123, c[0x0][0x23c], -R176 ;  /* 0x00008f007b7b7a23 */ /* 0x000fe200000108b0 */
[----:B------:R-:W-:Y:S01]  /*15840*/  MUFU.EX2 R187, R60 ;  /* 0x0000003c00bb7308 */ /* 0x000fe20000000800 */
[----:B------:R-:W-:Y:S01]  /*15850*/  PRMT R182, R41, 0x5410, R182 ;  /* 0x0000541029b67816 */ /* 0x000fe200000000b6 */
[--C-:B------:R-:W-:Y:S01]  /*15860*/  FFMA.FTZ R126, R126, c[0x0][0x23c], -R176.reuse ;  /* 0x00008f007e7e7a23 */ /* 0x100fe200000108b0 */
[----:B------:R-:W-:Y:S01]  /*15870*/  LOP3.LUT R41, R40, 0xff, RZ, 0xc0, !PT ;  /* 0x000000ff28297812 */ /* 0x000fe200078ec0ff */
[----:B------:R-:W-:Y:S01]  /*15880*/  FFMA.FTZ R176, R127, c[0x0][0x23c], -R176 ;  /* 0x00008f007fb07a23 */ /* 0x000fe200000108b0 */
[----:B------:R-:W-:Y:S01]  /*15890*/  F2FP.BF16.PACK_AB R40, R242, R246 ;  /* 0x000000f6f228723e */ /* 0x000fe200000010ff */
[--C-:B------:R-:W-:Y:S01]  /*158a0*/  FFMA.FTZ R70, R70, c[0x0][0x23c], -R133.reuse ;  /* 0x00008f0046467a23 */ /* 0x100fe20000010885 */
[----:B------:R-:W-:Y:S01]  /*158b0*/  PRMT R146, R41, 0x5410, R146 ;  /* 0x0000541029927816 */ /* 0x000fe20000000092 */
[--C-:B------:R-:W-:Y:S01]  /*158c0*/  HSET2.LE.AND R41, R145, R220.reuse, PT ;  /* 0x000000dc91297233 */ /* 0x100fe20003803000 */
[----:B------:R-:W-:Y:S01]  /*158d0*/  LOP3.LUT R42, R42, R40, RZ, 0xc0, !PT ;  /* 0x000000282a2a7212 */ /* 0x000fe200078ec0ff */
[----:B------:R1:W-:Y:S01]  /*158e0*/  MUFU.EX2 R185, R62 ;  /* 0x0000003e00b97308 */ /* 0x0003e20000000800 */
[----:B------:R-:W-:Y:S01]  /*158f0*/  F2FP.BF16.PACK_AB R40, R236, R238 ;  /* 0x000000eeec28723e */ /* 0x000fe200000010ff */
[--C-:B------:R-:W-:Y:S01]  /*15900*/  HSET2.LE.AND R38, R146, R220.reuse, PT ;  /* 0x000000dc92267233 */ /* 0x100fe20003803000 */
[----:B------:R-:W-:Y:S01]  /*15910*/  F2FP.BF16.PACK_AB R48, R234, R230 ;  /* 0x000000e6ea30723e */ /* 0x000fe200000010ff */
[----:B----4-:R-:W-:Y:S01]  /*15920*/  IMAD.WIDE.U32 R54, R147, -0x326172a9, RZ ;  /* 0xcd9e8d5793367825 */ /* 0x010fe200078e00ff */
[----:B------:R-:W-:Y:S02]  /*15930*/  LOP3.LUT R43, R43, R40, RZ, 0xc0, !PT ;  /* 0x000000282b2b7212 */ /* 0x000fe400078ec0ff */
[----:B------:R-:W-:Y:S01]  /*15940*/  LOP3.LUT R40, R41, R48, RZ, 0xc0, !PT ;  /* 0x0000003029287212 */ /* 0x000fe200078ec0ff */
[--C-:B------:R-:W-:Y:S01]  /*15950*/  HSET2.LE.AND R41, R182, R220.reuse, PT ;  /* 0x000000dcb6297233 */ /* 0x100fe20003803000 */
[----:B------:R-:W-:Y:S01]  /*15960*/  F2FP.BF16.PACK_AB R48, R233, R221 ;  /* 0x000000dde930723e */ /* 0x000fe200000010ff */
[----:B------:R4:W1:Y:S01]  /*15970*/  MUFU.EX2 R186, R61 ;  /* 0x0000003d00ba7308 */ /* 0x0008620000000800 */
[----:B------:R-:W-:Y:S01]  /*15980*/  F2FP.BF16.PACK_AB R49, R231, R232 ;  /* 0x000000e8e731723e */ /* 0x000fe200000010ff */
[--C-:B------:R-:W-:Y:S01]  /*15990*/  FFMA.FTZ R71, R71, c[0x0][0x23c], -R133.reuse ;  /* 0x00008f0047477a23 */ /* 0x100fe20000010885 */
[----:B------:R-:W-:Y:S01]  /*159a0*/  LOP3.LUT R41, R41, R48, RZ, 0xc0, !PT ;  /* 0x0000003029297212 */ /* 0x000fe200078ec0ff */
[--C-:B------:R-:W-:Y:S01]  /*159b0*/  HSET2.LE.AND R48, R65, R220.reuse, PT ;  /* 0x000000dc41307233 */ /* 0x100fe20003803000 */
[----:B------:R-:W-:Y:S01]  /*159c0*/  F2FP.BF16.PACK_AB R36, R202, R203 ;  /* 0x000000cbca24723e */ /* 0x000fe200000010ff */
[--C-:B------:R-:W-:Y:S01]  /*159d0*/  FFMA.FTZ R83, R83, c[0x0][0x23c], -R133.reuse ;  /* 0x00008f0053537a23 */ /* 0x100fe20000010885 */
[----:B------:R-:W-:Y:S01]  /*159e0*/  F2FP.BF16.PACK_AB R37, R200, R201 ;  /* 0x000000c9c825723e */ /* 0x000fe200000010ff */
[--C-:B------:R-:W-:Y:S01]  /*159f0*/  FFMA.FTZ R86, R86, c[0x0][0x23c], -R133.reuse ;  /* 0x00008f0056567a23 */ /* 0x100fe20000010885 */
[----:B------:R-:W-:Y:S01]  /*15a00*/  LOP3.LUT R50, R50, R49, RZ, 0xc0, !PT ;  /* 0x0000003132327212 */ /* 0x000fe200078ec0ff */
[----:B------:R-:W-:Y:S01]  /*15a10*/  MUFU.EX2 R182, R56 ;  /* 0x0000003800b67308 */ /* 0x000fe20000000800 */
[----:B------:R-:W-:Y:S01]  /*15a20*/  F2FP.BF16.PACK_AB R49, R196, R197 ;  /* 0x000000c5c431723e */ /* 0x000fe200000010ff */
[-C--:B-----5:R-:W-:Y:S01]  /*15a30*/  HMMA.16816.F32.BF16 R4, R40, R44.reuse, R4 ;  /* 0x0000002c2804723c */ /* 0x0a0fe20000041804 */
[----:B------:R-:W-:Y:S01]  /*15a40*/  LOP3.LUT R51, R51, R36, RZ, 0xc0, !PT ;  /* 0x0000002433337212 */ /* 0x000fe200078ec0ff */
[--C-:B------:R-:W-:Y:S01]  /*15a50*/  FFMA.FTZ R87, R87, c[0x0][0x23c], -R133.reuse ;  /* 0x00008f0057577a23 */ /* 0x100fe20000010885 */
[----:B------:R-:W-:Y:S01]  /*15a60*/  LOP3.LUT R48, R48, R37, RZ, 0xc0, !PT ;  /* 0x0000002530307212 */ /* 0x000fe200078ec0ff */
[--C-:B------:R-:W-:Y:S01]  /*15a70*/  FFMA.FTZ R114, R114, c[0x0][0x23c], -R133.reuse ;  /* 0x00008f0072727a23 */ /* 0x100fe20000010885 */
[----:B------:R-:W-:Y:S01]  /*15a80*/  LOP3.LUT R49, R38, R49, RZ, 0xc0, !PT ;  /* 0x0000003126317212 */ /* 0x000fe200078ec0ff */
[--C-:B------:R-:W-:Y:S01]  /*15a90*/  FFMA.FTZ R115, R115, c[0x0][0x23c], -R133.reuse ;  /* 0x00008f0073737a23 */ /* 0x100fe20000010885 */
[----:B------:R-:W-:Y:S01]  /*15aa0*/  LOP3.LUT R140, R67, UR9, R144, 0x96, !PT ;  /* 0x00000009438c7c12 */ /* 0x000fe2000f8e9690 */
[----:B------:R-:W-:Y:S01]  /*15ab0*/  MUFU.EX2 R174, R57 ;  /* 0x0000003900ae7308 */ /* 0x000fe20000000800 */
[----:B------:R-:W5:Y:S03]  /*15ac0*/  LDSM.16.MT88.4 R36, [R206+0x4800] ;  /* 0x00480000ce24783b */ /* 0x000f660000004200 */
[----:B------:R-:W-:Y:S01]  /*15ad0*/  IMAD.WIDE.U32 R140, R140, -0x2daee0ad, RZ ;  /* 0xd2511f538c8c7825 */ /* 0x000fe200078e00ff */
[C---:B------:R-:W-:Y:S01]  /*15ae0*/  HMMA.16816.F32.BF16 R8, R48.reuse, R44, R8 ;  /* 0x0000002c3008723c */ /* 0x040fe20000041808 */
[----:B------:R-:W-:Y:S02]  /*15af0*/  LOP3.LUT R66, R55, UR7, R66, 0x96, !PT ;  /* 0x0000000737427c12 */ /* 0x000fe4000f8e9642 */
[--C-:B------:R-:W-:Y:S01]  /*15b00*/  FFMA.FTZ R118, R118, c[0x0][0x23c], -R133.reuse ;  /* 0x00008f0076767a23 */ /* 0x100fe20000010885 */
[----:B------:R-:W-:Y:S01]  /*15b10*/  LOP3.LUT R52, R141, UR6, R64, 0x96, !PT ;  /* 0x000000068d347c12 */ /* 0x000fe2000f8e9640 */
[----:B------:R-:W-:Y:S01]  /*15b20*/  MUFU.EX2 R177, R80 ;  /* 0x0000005000b17308 */ /* 0x000fe20000000800 */
[----:B------:R-:W-:Y:S02]  /*15b30*/  FFMA.FTZ R133, R119, c[0x0][0x23c], -R133 ;  /* 0x00008f0077857a23 */ /* 0x000fe40000010885 */
[----:B------:R-:W-:Y:S01]  /*15b40*/  IMAD.WIDE.U32 R44, R198, -0x2daee0ad, RZ ;  /* 0xd2511f53c62c7825 */ /* 0x000fe200078e00ff */
[-C--:B------:R-:W-:Y:S03]  /*15b50*/  HMMA.16816.F32.BF16 R12, R48, R46.reuse, R12 ;  /* 0x0000002e300c723c */ /* 0x080fe6000004180c */
[----:B------:R-:W-:Y:S01]  /*15b60*/  IMAD.WIDE.U32 R52, R52, -0x326172a9, RZ ;  /* 0xcd9e8d5734347825 */ /* 0x000fe200078e00ff */
[C---:B-1----:R-:W-:Y:S02]  /*15b70*/  LOP3.LUT R62, R44.reuse, 0xffff, RZ, 0xc0, !PT ;  /* 0x0000ffff2c3e7812 */ /* 0x042fe400078ec0ff */
[----:B------:R-:W-:Y:S01]  /*15b80*/  MUFU.EX2 R172, R58 ;  /* 0x0000003a00ac7308 */ /* 0x000fe20000000800 */
[----:B------:R-:W-:Y:S01]  /*15b90*/  LOP3.LUT R141, R44, 0xff, RZ, 0xc0, !PT ;  /* 0x000000ff2c8d7812 */ /* 0x000fe200078ec0ff */
[C---:B------:R-:W-:Y:S01]  /*15ba0*/  HMMA.16816.F32.BF16 R16, R40.reuse, R46, R16 ;  /* 0x0000002e2810723c */ /* 0x040fe20000041810 */
[----:B------:R-:W-:Y:S03]  /*15bb0*/  LOP3.LUT R60, R53, UR17, R54, 0x96, !PT ;  /* 0x00000011353c7c12 */ /* 0x000fe6000f8e9636 */
[----:B------:R-:W-:Y:S01]  /*15bc0*/  LOP3.LUT R54, R45, UR16, R192, 0x96, !PT ;  /* 0x000000102d367c12 */ /* 0x000fe2000f8e96c0 */
[----:B------:R-:W-:Y:S01]  /*15bd0*/  IMAD.MOV.U32 R192, RZ, RZ, R184 ;  /* 0x000000ffffc07224 */ /* 0x000fe200078e00b8 */
[----:B------:R-:W-:Y:S01]  /*15be0*/  LOP3.LUT R67, R52, 0xff, RZ, 0xc0, !PT ;  /* 0x000000ff34437812 */ /* 0x000fe200078ec0ff */
[----:B------:R-:W-:Y:S01]  /*15bf0*/  IMAD.MOV.U32 R198, RZ, RZ, R183 ;  /* 0x000000ffffc67224 */ /* 0x000fe200078e00b7 */
[----:B------:R1:W1:Y:S01]  /*15c00*/  MUFU.EX2 R184, R63 ;  /* 0x0000003f00b87308 */ /* 0x0002620000000800 */
[--C-:B------:R-:W-:Y:S03]  /*15c10*/  SHF.R.U32.HI R144, RZ, 0x10, R44.reuse ;  /* 0x00000010ff907819 */ /* 0x100fe6000001162c */
[----:B------:R-:W-:Y:S01]  /*15c20*/  SHF.R.U32.HI R145, RZ, 0x18, R44 ;  /* 0x00000018ff917819 */ /* 0x000fe2000001162c */
[----:B------:R-:W-:Y:S01]  /*15c30*/  IMAD.WIDE.U32 R44, R66, -0x2daee0ad, RZ ;  /* 0xd2511f53422c7825 */ /* 0x000fe200078e00ff */
[----:B----4-:R-:W-:Y:S02]  /*15c40*/  LOP3.LUT R61, R52, 0xffff, RZ, 0xc0, !PT ;  /* 0x0000ffff343d7812 */ /* 0x010fe400078ec0ff */
[--C-:B------:R-:W-:Y:S02]  /*15c50*/  SHF.R.U32.HI R65, RZ, 0x18, R52.reuse ;  /* 0x00000018ff417819 */ /* 0x100fe40000011634 */
[----:B------:R-:W-:Y:S01]  /*15c60*/  MUFU.EX2 R183, R81 ;  /* 0x0000005100b77308 */ /* 0x000fe20000000800 */
[----:B------:R-:W-:Y:S01]  /*15c70*/  SHF.R.U32.HI R64, RZ, 0x10, R52 ;  /* 0x00000010ff407819 */ /* 0x000fe20000011634 */
[-C--:B-----5:R-:W-:Y:S01]  /*15c80*/  HMMA.16816.F32.BF16 R20, R40, R36.reuse, R20 ;  /* 0x000000242814723c */ /* 0x0a0fe20000041814 */
[----:B------:R-:W-:Y:S01]  /*15c90*/  LOP3.LUT R140, R45, UR16, R140, 0x96, !PT ;  /* 0x000000102d8c7c12 */ /* 0x000fe2000f8e968c */
[----:B------:R-:W-:Y:S01]  /*15ca0*/  IMAD.WIDE.U32 R52, R153, -0x2daee0ad, RZ ;  /* 0xd2511f5399347825 */ /* 0x000fe200078e00ff */
[----:B------:R-:W-:Y:S02]  /*15cb0*/  LOP3.LUT R146, R44, 0xffff, RZ, 0xc0, !PT ;  /* 0x0000ffff2c927812 */ /* 0x000fe400078ec0ff */
[----:B------:R-:W-:Y:S01]  /*15cc0*/  LOP3.LUT R45, R157, UR15, R226, 0x96, !PT ;  /* 0x0000000f9d2d7c12 */ /* 0x000fe2000f8e96e2 */
[----:B------:R-:W-:Y:S01]  /*15cd0*/  IMAD.MOV.U32 R153, RZ, RZ, R161 ;  /* 0x000000ffff997224 */ /* 0x000fe200078e00a1 */
[----:B------:R-:W-:Y:S01]  /*15ce0*/  LOP3.LUT R55, R53, UR16, R154, 0x96, !PT ;  /* 0x0000001035377c12 */ /* 0x000fe2000f8e969a */
[----:B------:R-:W-:Y:S01]  /*15cf0*/  MUFU.EX2 R161, R68 ;  /* 0x0000004400a17308 */ /* 0x000fe20000000800 */
[----:B------:R-:W-:Y:S01]  /*15d00*/  SHF.R.U32.HI R66, RZ, 0x10, R52 ;  /* 0x00000010ff427819 */ /* 0x000fe20000011634 */
[C---:B------:R-:W-:Y:S02]  /*15d10*/  HMMA.16816.F32.BF16 R24, R48.reuse, R36, R24 ;  /* 0x000000243018723c */ /* 0x040fe40000041818 */
[C---:B-1----:R-:W-:Y:S01]  /*15d20*/  LOP3.LUT R63, R52.reuse, 0xffff, RZ, 0xc0, !PT ;  /* 0x0000ffff343f7812 */ /* 0x042fe200078ec0ff */
[----:B------:R-:W-:Y:S01]  /*15d30*/  IMAD.MOV.U32 R154, RZ, RZ, R162 ;  /* 0x000000ffff9a7224 */ /* 0x000fe200078e00a2 */
[----:B------:R-:W-:Y:S02]  /*15d40*/  LOP3.LUT R143, R52, 0xff, RZ, 0xc0, !PT ;  /* 0x000000ff348f7812 */ /* 0x000fe400078ec0ff */
[----:B------:R-:W-:Y:S01]  /*15d50*/  SHF.R.U32.HI R142, RZ, 0x18, R52 ;  /* 0x00000018ff8e7819 */ /* 0x000fe20000011634 */
[----:B------:R-:W-:Y:S01]  /*15d60*/  IMAD.WIDE.U32 R52, R45, -0x2daee0ad, RZ ;  /* 0xd2511f532d347825 */ /* 0x000fe200078e00ff */
[----:B------:R1:W-:Y:S01]  /*15d70*/  MUFU.EX2 R162, R69 ;  /* 0x0000004500a27308 */ /* 0x0003e20000000800 */
[--C-:B------:R-:W-:Y:S01]  /*15d80*/  SHF.R.U32.HI R148, RZ, 0x10, R44.reuse ;  /* 0x00000010ff947819 */ /* 0x100fe2000001162c */
[-C--:B------:R-:W-:Y:S02]  /*15d90*/  HMMA.16816.F32.BF16 R28, R48, R38.reuse, R28 ;  /* 0x00000026301c723c */ /* 0x080fe4000004181c */
[----:B------:R-:W-:Y:S02]  /*15da0*/  LOP3.LUT R149, R44, 0xff, RZ, 0xc0, !PT ;  /* 0x000000ff2c957812 */ /* 0x000fe400078ec0ff */
[----:B------:R-:W-:Y:S02]  /*15db0*/  SHF.R.U32.HI R147, RZ, 0x18, R44 ;  /* 0x00000018ff937819 */ /* 0x000fe4000001162c */
[----:B------:R-:W-:Y:S02]  /*15dc0*/  LOP3.LUT R44, R64, 0xff, RZ, 0xc0, !PT ;  /* 0x000000ff402c7812 */ /* 0x000fe400078ec0ff */
[----:B------:R-:W-:Y:S01]  /*15dd0*/  LOP3.LUT R45, R53, UR12, R222, 0x96, !PT ;  /* 0x0000000c352d7c12 */ /* 0x000fe2000f8e96de */
[----:B------:R-:W-:Y:S01]  /*15de0*/  MUFU.EX2 R157, R78 ;  /* 0x0000004e009d7308 */ /* 0x000fe20000000800 */
[----:B------:R-:W-:Y:S01]  /*15df0*/  HMMA.16816.F32.BF16 R32, R40, R38, R32 ;  /* 0x000000262820723c */ /* 0x000fe20000041820 */
[----:B------:R-:W4:Y:S01]  /*15e00*/  LDSM.16.MT88.4 R40, [R205+0x4c00] ;  /* 0x004c0000cd28783b */ /* 0x000f220000004200 */
[----:B------:R-:W-:Y:S01]  /*15e10*/  LOP3.LUT R46, R181, UR13, R156, 0x96, !PT ;  /* 0x0000000db52e7c12 */ /* 0x000fe2000f8e969c */
[----:B------:R-:W-:Y:S01]  /*15e20*/  IMAD.WIDE.U32 R56, R45, -0x326172a9, RZ ;  /* 0xcd9e8d572d387825 */ /* 0x000fe200078e00ff */
[----:B------:R-:W-:Y:S02]  /*15e30*/  PRMT R152, R44, 0x5410, R65 ;  /* 0x000054102c987816 */ /* 0x000fe40000000041 */
[----:B------:R-:W-:Y:S01]  /*15e40*/  LOP3.LUT R44, R60, 0xffff, RZ, 0xc0, !PT ;  /* 0x0000ffff3c2c7812 */ /* 0x000fe200078ec0ff */
[----:B------:R-:W-:Y:S01]  /*15e50*/  IMAD.WIDE.U32 R36, R46, -0x2daee0ad, RZ ;  /* 0xd2511f532e247825 */ /* 0x000fe200078e00ff */
[----:B------:R-:W-:Y:S01]  /*15e60*/  LOP3.LUT R46, R60, 0xff, RZ, 0xc0, !PT ;  /* 0x000000ff3c2e7812 */ /* 0x000fe200078ec0ff */
[----:B------:R-:W-:Y:S03]  /*15e70*/  MUFU.EX2 R156, R79 ;  /* 0x0000004f009c7308 */ /* 0x000fe60000000800 */
[----:B------:R-:W-:Y:S01]  /*15e80*/  SHF.R.U32.HI R44, RZ, 0x8, R44 ;  /* 0x00000008ff2c7819 */ /* 0x000fe2000001162c */
[----:B-1----:R-:W-:Y:S01]  /*15e90*/  IMAD.MOV.U32 R69, RZ, RZ, R154 ;  /* 0x000000ffff457224 */ /* 0x002fe200078e009a */
[----:B------:R-:W-:Y:S01]  /*15ea0*/  SHF.R.U32.HI R47, RZ, 0x8, R61 ;  /* 0x00000008ff2f7819 */ /* 0x000fe2000001163d */
[----:B------:R-:W-:Y:S01]  /*15eb0*/  IMAD.MOV.U32 R154, RZ, RZ, R198 ;  /* 0x000000ffff9a7224 */ /* 0x000fe200078e00c6 */
[----:B------:R-:W-:Y:S01]  /*15ec0*/  PRMT R150, R46, 0x5410, R44 ;  /* 0x000054102e967816 */ /* 0x000fe2000000002c */
[----:B------:R-:W-:Y:S01]  /*15ed0*/  IMAD.MOV.U32 R61, RZ, RZ, R163 ;  /* 0x000000ffff3d7224 */ /* 0x000fe200078e00a3 */
[----:B------:R-:W-:Y:S01]  /*15ee0*/  LOP3.LUT R44, R57, UR11, R180, 0x96, !PT ;  /* 0x0000000b392c7c12 */ /* 0x000fe2000f8e96b4 */
[----:B------:R-:W-:Y:S01]  /*15ef0*/  MUFU.EX2 R104, R104 ;  /* 0x0000006800687308 */ /* 0x000fe20000000800 */
[----:B------:R-:W-:Y:S01]  /*15f00*/  PRMT R151, R67, 0x5410, R47 ;  /* 0x0000541043977816 */ /* 0x000fe2000000002f */
[----:B------:R-:W-:Y:S01]  /*15f10*/  IMAD.MOV.U32 R198, RZ, RZ, R160 ;  /* 0x000000ffffc67224 */ /* 0x000fe200078e00a0 */
[----:B------:R-:W-:Y:S01]  /*15f20*/  LOP3.LUT R47, R37, UR10, R52, 0x96, !PT ;  /* 0x0000000a252f7c12 */ /* 0x000fe2000f8e9634 */
[----:B------:R-:W-:Y:S01]  /*15f30*/  IMAD.WIDE.U32 R44, R44, -0x2daee0ad, RZ ;  /* 0xd2511f532c2c7825 */ /* 0x000fe200078e00ff */
[----:B------:R-:W-:Y:S02]  /*15f40*/  SHF.R.U32.HI R37, RZ, 0x8, R62 ;  /* 0x00000008ff257819 */ /* 0x000fe4000001163e */
[----:B------:R-:W-:Y:S01]  /*15f50*/  LOP3.LUT R48, R54, 0xff, RZ, 0xc0, !PT ;  /* 0x000000ff36307812 */ /* 0x000fe200078ec0ff */
[----:B------:R-:W-:Y:S01]  /*15f60*/  IMAD.MOV.U32 R62, RZ, RZ, R175 ;  /* 0x000000ffff3e7224 */ /* 0x000fe200078e00af */
[----:B------:R-:W-:Y:S01]  /*15f70*/  PRMT R141, R141, 0x5410, R37 ;  /* 0x000054108d8d7816 */ /* 0x000fe20000000025 */
[----:B------:R-:W-:Y:S01]  /*15f80*/  MUFU.EX2 R105, R105 ;  /* 0x0000006900697308 */ /* 0x000fe20000000800 */
[----:B------:R-:W-:Y:S01]  /*15f90*/  LOP3.LUT R52, R45, UR8, R36, 0x96, !PT ;  /* 0x000000082d347c12 */ /* 0x000fe2000f8e9624 */
[----:B------:R-:W-:Y:S02]  /*15fa0*/  IMAD.WIDE.U32 R36, R47, -0x326172a9, RZ ;  /* 0xcd9e8d572f247825 */ /* 0x000fe400078e00ff */
[--C-:B------:R-:W-:Y:S02]  /*15fb0*/  HSET2.LE.AND R38, R141, R220.reuse, PT ;  /* 0x000000dc8d267233 */ /* 0x100fe40003803000 */
[----:B------:R-:W-:Y:S01]  /*15fc0*/  IMAD.MOV.U32 R141, RZ, RZ, R192 ;  /* 0x000000ffff8d7224 */ /* 0x000fe200078e00c0 */
[----:B------:R-:W-:Y:S01]  /*15fd0*/  LOP3.LUT R46, R37, UR9, R56, 0x96, !PT ;  /* 0x00000009252e7c12 */ /* 0x000fe2000f8e9638 */
[----:B------:R-:W-:Y:S02]  /*15fe0*/  IMAD.WIDE.U32 R52, R52, -0x326172a9, RZ ;  /* 0xcd9e8d5734347825 */ /* 0x000fe400078e00ff */
[----:B------:R1:W-:Y:S02]  /*15ff0*/  MUFU.EX2 R160, R70 ;  /* 0x0000004600a07308 */ /* 0x0003e40000000800 */
[----:B------:R-:W-:Y:S01]  /*16000*/  IMAD.WIDE.U32 R46, R46, -0x2daee0ad, RZ ;  /* 0xd2511f532e2e7825 */ /* 0x000fe200078e00ff */
[----:B------:R-:W-:Y:S03]  /*16010*/  LOP3.LUT R45, R53, UR7, R36, 0x96, !PT ;  /* 0x00000007352d7c12 */ /* 0x000fe6000f8e9624 */
[----:B------:R-:W-:Y:S01]  /*16020*/  IMAD.MOV.U32 R192, RZ, RZ, R168 ;  /* 0x000000ffffc07224 */ /* 0x000fe200078e00a8 */
[----:B------:R-:W-:Y:S02]  /*16030*/  LOP3.LUT R37, R47, UR6, R44, 0x96, !PT ;  /* 0x000000062f257c12 */ /* 0x000fe4000f8e962c */
[----:B------:R-:W-:Y:S01]  /*16040*/  LOP3.LUT R47, R144, 0xff, RZ, 0xc0, !PT ;  /* 0x000000ff902f7812 */ /* 0x000fe200078ec0ff */
[----:B------:R-:W5:Y:S02]  /*16050*/  MUFU.EX2 R163, R59 ;  /* 0x0000003b00a37308 */ /* 0x000f640000000800 */
[----:B------:R-:W-:Y:S01]  /*16060*/  IMAD.WIDE.U32 R36, R37, -0x326172a9, RZ ;  /* 0xcd9e8d5725247825 */ /* 0x000fe200078e00ff */
[----:B------:R-:W-:Y:S02]  /*16070*/  PRMT R53, R47, 0x5410, R145 ;  /* 0x000054102f357816 */ /* 0x000fe40000000091 */
[----:B------:R-:W-:Y:S01]  /*16080*/  SHF.R.U32.HI R47, RZ, 0x10, R54 ;  /* 0x00000010ff2f7819 */ /* 0x000fe20000011636 */
[----:B------:R-:W-:Y:S01]  /*16090*/  IMAD.MOV.U32 R145, RZ, RZ, R158 ;  /* 0x000000ffff917224 */ /* 0x000fe200078e009e */
[----:B------:R-:W-:Y:S01]  /*160a0*/  LOP3.LUT R52, R37, UR17, R52, 0x96, !PT ;  /* 0x0000001125347c12 */ /* 0x000fe2000f8e9634 */
[--C-:B------:R-:W-:Y:S01]  /*160b0*/  HSET2.LE.AND R39, R53, R220.reuse, PT ;  /* 0x000000dc35277233 */ /* 0x100fe20003803000 */
[C---:B------:R-:W-:Y:S01]  /*160c0*/  LOP3.LUT R37, R36.reuse, 0xffff, RZ, 0xc0, !PT ;  /* 0x0000ffff24257812 */ /* 0x040fe200078ec0ff */
[----:B------:R-:W-:Y:S01]  /*160d0*/  MUFU.EX2 R110, R110 ;  /* 0x0000006e006e7308 */ /* 0x000fe20000000800 */
[----:B------:R-:W-:Y:S02]  /*160e0*/  LOP3.LUT R44, R36, 0xff, RZ, 0xc0, !PT ;  /* 0x000000ff242c7812 */ /* 0x000fe400078ec0ff */
[----:B------:R-:W-:Y:S01]  /*160f0*/  SHF.R.U32.HI R37, RZ, 0x8, R37 ;  /* 0x00000008ff257819 */ /* 0x000fe20000011625 */
[----:B-1----:R-:W-:Y:S01]  /*16100*/  IMAD.MOV.U32 R70, RZ, RZ, R159 ;  /* 0x000000ffff467224 */ /* 0x002fe200078e009f */
[----:B------:R-:W-:Y:S02]  /*16110*/  LOP3.LUT R51, R52, 0xff, RZ, 0xc0, !PT ;  /* 0x000000ff34337812 */ /* 0x000fe400078ec0ff */
[----:B------:R-:W-:Y:S02]  /*16120*/  PRMT R80, R44, 0x5410, R37 ;  /* 0x000054102c507816 */ /* 0x000fe40000000025 */
[--C-:B------:R-:W-:Y:S01]  /*16130*/  SHF.R.U32.HI R44, RZ, 0x10, R36.reuse ;  /* 0x00000010ff2c7819 */ /* 0x100fe20000011624 */
[----:B------:R1:W-:Y:S01]  /*16140*/  MUFU.EX2 R159, R71 ;  /* 0x00000047009f7308 */ /* 0x0003e20000000800 */
[----:B------:R-:W-:Y:S02]  /*16150*/  SHF.R.U32.HI R37, RZ, 0x18, R36 ;  /* 0x00000018ff257819 */ /* 0x000fe40000011624 */
[----:B------:R-:W-:Y:S02]  /*16160*/  LOP3.LUT R36, R44, 0xff, RZ, 0xc0, !PT ;  /* 0x000000ff2c247812 */ /* 0x000fe400078ec0ff */
[----:B------:R-:W-:Y:S02]  /*16170*/  LOP3.LUT R44, R66, 0xff, RZ, 0xc0, !PT ;  /* 0x000000ff422c7812 */ /* 0x000fe400078ec0ff */
[----:B------:R-:W-:Y:S01]  /*16180*/  PRMT R81, R36, 0x5410, R37 ;  /* 0x0000541024517816 */ /* 0x000fe20000000025 */
[----:B------:R-:W-:Y:S01]  /*16190*/  IMAD.WIDE.U32 R36, R45, -0x2daee0ad, RZ ;  /* 0xd2511f532d247825 */ /* 0x000fe200078e00ff */
[----:B------:R-:W-:Y:S01]  /*161a0*/  SHF.R.U32.HI R45, RZ, 0x8, R63 ;  /* 0x00000008ff2d7819 */ /* 0x000fe2000001163f */
[----:B------:R-:W-:Y:S01]  /*161b0*/  MUFU.EX2 R111, R111 ;  /* 0x0000006f006f7308 */ /* 0x000fe20000000800 */
[----:B------:R-:W-:Y:S01]  /*161c0*/  PRMT R57, R44, 0x5410, R142 ;  /* 0x000054102c397816 */ /* 0x000fe2000000008e */
[----:B------:R-:W-:Y:S01]  /*161d0*/  IMAD.MOV.U32 R142, RZ, RZ, R171 ;  /* 0x000000ffff8e7224 */ /* 0x000fe200078e00ab */
[----:B------:R-:W-:Y:S02]  /*161e0*/  LOP3.LUT R44, R54, 0xffff, RZ, 0xc0, !PT ;  /* 0x0000ffff362c7812 */ /* 0x000fe400078ec0ff */
[----:B------:R-:W-:Y:S01]  /*161f0*/  PRMT R56, R143, 0x5410, R45 ;  /* 0x000054108f387816 */ /* 0x000fe2000000002d */
[----:B------:R-:W-:Y:S01]  /*16200*/  IMAD.MOV.U32 R143, RZ, RZ, R170 ;  /* 0x000000ffff8f7224 */ /* 0x000fe200078e00aa */
[----:B------:R-:W-:Y:S02]  /*16210*/  SHF.R.U32.HI R45, RZ, 0x8, R44 ;  /* 0x00000008ff2d7819 */ /* 0x000fe4000001162c */
[----:B------:R-:W-:Y:S01]  /*16220*/  LOP3.LUT R63, R37, UR16, R46, 0x96, !PT ;  /* 0x00000010253f7c12 */ /* 0x000fe2000f8e962e */
[----:B------:R-:W-:Y:S01]  /*16230*/  MUFU.EX2 R128, R128 ;  /* 0x0000008000807308 */ /* 0x000fe20000000800 */
[----:B------:R-:W-:Y:S02]  /*16240*/  LOP3.LUT R58, R36, 0xffff, RZ, 0xc0, !PT ;  /* 0x0000ffff243a7812 */ /* 0x000fe400078ec0ff */
[----:B------:R-:W-:Y:S01]  /*16250*/  LOP3.LUT R37, R55, 0xffff, RZ, 0xc0, !PT ;  /* 0x0000ffff37257812 */ /* 0x000fe200078ec0ff */
[----:B-1----:R-:W-:Y:S01]  /*16260*/  IMAD.MOV.U32 R71, RZ, RZ, R61 ;  /* 0x000000ffff477224 */ /* 0x002fe200078e003d */
[----:B------:R-:W-:Y:S02]  /*16270*/  SHF.R.U32.HI R54, RZ, 0x18, R54 ;  /* 0x00000018ff367819 */ /* 0x000fe40000011636 */
[----:B------:R-:W-:Y:S01]  /*16280*/  LOP3.LUT R44, R47, 0xff, RZ, 0xc0, !PT ;  /* 0x000000ff2f2c7812 */ /* 0x000fe200078ec0ff */
[--C-:B------:R-:W-:Y:S01]  /*16290*/  HSET2.LE.AND R47, R57, R220.reuse, PT ;  /* 0x000000dc392f7233 */ /* 0x100fe20003803000 */
[----:B------:R-:W-:Y:S01]  /*162a0*/  PRMT R45, R48, 0x5410, R45 ;  /* 0x00005410302d7816 */ /* 0x000fe2000000002d */
[----:B------:R-:W-:Y:S01]  /*162b0*/  MUFU.EX2 R129, R129 ;  /* 0x0000008100817308 */ /* 0x000fe20000000800 */
[----:B------:R-:W-:Y:S02]  /*162c0*/  LOP3.LUT R46, R55, 0xff, RZ, 0xc0, !PT ;  /* 0x000000ff372e7812 */ /* 0x000fe400078ec0ff */
[----:B------:R-:W-:Y:S02]  /*162d0*/  SHF.R.U32.HI R37, RZ, 0x8, R37 ;  /* 0x00000008ff257819 */ /* 0x000fe40000011625 */
[----:B------:R-:W-:Y:S01]  /*162e0*/  PRMT R54, R44, 0x5410, R54 ;  /* 0x000054102c367816 */ /* 0x000fe20000000036 */
[--C-:B------:R-:W-:Y:S01]  /*162f0*/  HSET2.LE.AND R44, R45, R220.reuse, PT ;  /* 0x000000dc2d2c7233 */ /* 0x100fe20003803000 */
[----:B------:R-:W-:Y:S02]  /*16300*/  PRMT R49, R46, 0x5410, R37 ;  /* 0x000054102e317816 */ /* 0x000fe40000000025 */
[----:B---3--:R-:W-:Y:S01]  /*16310*/  F2FP.BF16.PACK_AB R37, R194, R193 ;  /* 0x000000c1c225723e */ /* 0x008fe200000010ff */
[----:B------:R-:W-:Y:S01]  /*16320*/  MUFU.EX2 R131, R131 ;  /* 0x0000008300837308 */ /* 0x000fe20000000800 */
[----:B------:R-:W-:Y:S02]  /*16330*/  LOP3.LUT R59, R36, 0xff, RZ, 0xc0, !PT ;  /* 0x000000ff243b7812 */ /* 0x000fe400078ec0ff */
[--C-:B------:R-:W-:Y:S02]  /*16340*/  SHF.R.U32.HI R66, RZ, 0x10, R36.reuse ;  /* 0x00000010ff427819 */ /* 0x100fe40000011624 */
[----:B------:R-:W-:Y:S02]  /*16350*/  SHF.R.U32.HI R61, RZ, 0x18, R36 ;  /* 0x00000018ff3d7819 */ /* 0x000fe40000011624 */
[--C-:B------:R-:W-:Y:S02]  /*16360*/  SHF.R.U32.HI R46, RZ, 0x10, R55.reuse ;  /* 0x00000010ff2e7819 */ /* 0x100fe40000011637 */
[----:B------:R-:W-:Y:S01]  /*16370*/  F2FP.BF16.PACK_AB R36, R195, R199 ;  /* 0x000000c7c324723e */ /* 0x000fe200000010ff */
[----:B------:R-:W-:Y:S01]  /*16380*/  MUFU.EX2 R135, R135 ;  /* 0x0000008700877308 */ /* 0x000fe20000000800 */
[----:B--2---:R-:W-:Y:S02]  /*16390*/  F2FP.BF16.PACK_AB R45, R190, R191 ;  /* 0x000000bfbe2d723e */ /* 0x004fe400000010ff */
[----:B------:R-:W-:Y:S01]  /*163a0*/  LOP3.LUT R39, R39, R37, RZ, 0xc0, !PT ;  /* 0x0000002527277212 */ /* 0x000fe200078ec0ff */
[--C-:B------:R-:W-:Y:S01]  /*163b0*/  HSET2.LE.AND R37, R54, R220.reuse, PT ;  /* 0x000000dc36257233 */ /* 0x100fe20003803000 */
[----:B------:R-:W-:Y:S02]  /*163c0*/  SHF.R.U32.HI R55, RZ, 0x18, R55 ;  /* 0x00000018ff377819 */ /* 0x000fe40000011637 */
[----:B------:R-:W-:Y:S02]  /*163d0*/  LOP3.LUT R46, R46, 0xff, RZ, 0xc0, !PT ;  /* 0x000000ff2e2e7812 */ /* 0x000fe400078ec0ff */
[----:B------:R-:W-:Y:S01]  /*163e0*/  LOP3.LUT R38, R38, R36, RZ, 0xc0, !PT ;  /* 0x0000002426267212 */ /* 0x000fe200078ec0ff */
[----:B------:R-:W-:Y:S01]  /*163f0*/  MUFU.EX2 R176, R176 ;  /* 0x000000b000b07308 */ /* 0x000fe20000000800 */
[----:B------:R-:W-:Y:S01]  /*16400*/  LOP3.LUT R36, R44, R45, RZ, 0xc0, !PT ;  /* 0x0000002d2c247212 */ /* 0x000fe200078ec0ff */
[--C-:B------:R-:W-:Y:S01]  /*16410*/  HSET2.LE.AND R45, R56, R220.reuse, PT ;  /* 0x000000dc382d7233 */ /* 0x100fe20003803000 */
[----:B------:R-:W-:Y:S02]  /*16420*/  F2FP.BF16.PACK_AB R44, R188, R189 ;  /* 0x000000bdbc2c723e */ /* 0x000fe400000010ff */
[----:B------:R-:W-:Y:S02]  /*16430*/  PRMT R55, R46, 0x5410, R55 ;  /* 0x000054102e377816 */ /* 0x000fe40000000037 */
[----:B------:R-:W-:Y:S02]  /*16440*/  F2FP.BF16.PACK_AB R46, R186, R187 ;  /* 0x000000bbba2e723e */ /* 0x000fe400000010ff */
[----:B------:R-:W-:Y:S01]  /*16450*/  LOP3.LUT R37, R37, R44, RZ, 0xc0, !PT ;  /* 0x0000002c25257212 */ /* 0x000fe200078ec0ff */
[--C-:B------:R-:W-:Y:S01]  /*16460*/  HSET2.LE.AND R44, R49, R220.reuse, PT ;  /* 0x000000dc312c7233 */ /* 0x100fe20003803000 */
[----:B------:R-:W-:Y:S01]  /*16470*/  F2FP.BF16.PACK_AB R48, R184, R185 ;  /* 0x000000b9b830723e */ /* 0x000fe200000010ff */
[----:B------:R-:W-:Y:S01]  /*16480*/  IMAD.U32 R49, RZ, RZ, UR5 ;  /* 0x00000005ff317e24 */ /* 0x000fe2000f8e00ff */
[----:B------:R-:W-:Y:S01]  /*16490*/  LOP3.LUT R46, R45, R46, RZ, 0xc0, !PT ;  /* 0x0000002e2d2e7212 */ /* 0x000fe200078ec0ff */
[----:B------:R-:W-:Y:S01]  /*164a0*/  MUFU.EX2 R102, R102 ;  /* 0x0000006600667308 */ /* 0x000fe20000000800 */
[----:B------:R-:W-:Y:S01]  /*164b0*/  F2FP.BF16.PACK_AB R45, R174, R182 ;  /* 0x000000b6ae2d723e */ /* 0x000fe200000010ff */
[-C--:B----4-:R-:W-:Y:S01]  /*164c0*/  HMMA.16816.F32.BF16 R4, R36, R40.reuse, R4 ;  /* 0x000000282404723c */ /* 0x090fe20000041804 */
[----:B------:R-:W-:Y:S02]  /*164d0*/  LOP3.LUT R47, R47, R48, RZ, 0xc0, !PT ;  /* 0x000000302f2f7212 */ /* 0x000fe400078ec0ff */
[--C-:B------:R-:W-:Y:S02]  /*164e0*/  SHF.R.U32.HI R48, RZ, 0x10, R60.reuse ;  /* 0x00000010ff307819 */ /* 0x100fe4000001163c */
[----:B------:R-:W-:Y:S02]  /*164f0*/  LOP3.LUT R49, R219, UR33, R49, 0x96, !PT ;  /* 0x00000021db317c12 */ /* 0x000fe4000f8e9631 */
[----:B------:R-:W-:Y:S01]  /*16500*/  LOP3.LUT R44, R44, R45, RZ, 0xc0, !PT ;  /* 0x0000002d2c2c7212 */ /* 0x000fe200078ec0ff */
[--C-:B------:R-:W-:Y:S01]  /*16510*/  HSET2.LE.AND R45, R55, R220.reuse, PT ;  /* 0x000000dc372d7233 */ /* 0x100fe20003803000 */
[----:B------:R-:W-:Y:S01]  /*16520*/  LOP3.LUT R50, R48, 0xff, RZ, 0xc0, !PT ;  /* 0x000000ff30327812 */ /* 0x000fe200078ec0ff */
[----:B------:R-:W-:Y:S02]  /*16530*/  MUFU.EX2 R103, R103 ;  /* 0x0000006700677308 */ /* 0x000fe40000000800 */
[----:B-----5:R-:W-:Y:S01]  /*16540*/  F2FP.BF16.PACK_AB R48, R163, R172 ;  /* 0x000000aca330723e */ /* 0x020fe200000010ff */
[----:B------:R-:W-:Y:S01]  /*16550*/  IMAD.WIDE.U32 R64, R49, -0x326172a9, RZ ;  /* 0xcd9e8d5731407825 */ /* 0x000fe200078e00ff */
[----:B------:R-:W-:Y:S02]  /*16560*/  SHF.R.U32.HI R60, RZ, 0x18, R60 ;  /* 0x00000018ff3c7819 */ /* 0x000fe4000001163c */
[----:B------:R-:W-:Y:S02]  /*16570*/  LOP3.LUT R45, R45, R48, RZ, 0xc0, !PT ;  /* 0x000000302d2d7212 */ /* 0x000fe400078ec0ff */
[----:B------:R-:W-:Y:S02]  /*16580*/  LOP3.LUT R49, R65, UR15, R228, 0x96, !PT ;  /* 0x0000000f41317c12 */ /* 0x000fe4000f8e96e4 */
[----:B------:R-:W-:Y:S01]  /*16590*/  LOP3.LUT R48, R52, 0xffff, RZ, 0xc0, !PT ;  /* 0x0000ffff34307812 */ /* 0x000fe200078ec0ff */
[----:B------:R-:W-:Y:S01]  /*165a0*/  MUFU.EX2 R100, R100 ;  /* 0x0000006400647308 */ /* 0x000fe20000000800 */
[----:B------:R-:W-:Y:S01]  /*165b0*/  PRMT R60, R50, 0x5410, R60 ;  /* 0x00005410323c7816 */ /* 0x000fe2000000003c */
[C---:B------:R-:W-:Y:S01]  /*165c0*/  HMMA.16816.F32.BF16 R8, R44.reuse, R40, R8 ;  /* 0x000000282c08723c */ /* 0x040fe20000041808 */
[----:B------:R-:W-:Y:S01]  /*165d0*/  SHF.R.U32.HI R50, RZ, 0x8, R48 ;  /* 0x00000008ff327819 */ /* 0x000fe20000011630 */
[----:B------:R-:W-:Y:S03]  /*165e0*/  IMAD.WIDE.U32 R48, R49, -0x2daee0ad, RZ ;  /* 0xd2511f5331307825 */ /* 0x000fe600078e00ff */
[----:B------:R-:W-:Y:S02]  /*165f0*/  PRMT R68, R51, 0x5410, R50 ;  /* 0x0000541033447816 */ /* 0x000fe40000000032 */
[----:B------:R-:W-:Y:S01]  /*16600*/  LOP3.LUT R50, R49, UR12, R224, 0x96, !PT ;  /* 0x0000000c31327c12 */ /* 0x000fe2000f8e96e0 */
[-C--:B------:R-:W-:Y:S01]  /*16610*/  HMMA.16816.F32.BF16 R12, R44, R42.reuse, R12 ;  /* 0x0000002a2c0c723c */ /* 0x080fe2000004180c */
[--C-:B------:R-:W-:Y:S01]  /*16620*/  SHF.R.U32.HI R40, RZ, 0x10, R52.reuse ;  /* 0x00000010ff287819 */ /* 0x100fe20000011634 */
[----:B------:R-:W-:Y:S02]  /*16630*/  MUFU.EX2 R101, R101 ;  /* 0x0000006500657308 */ /* 0x000fe40000000800 */
[----:B------:R-:W-:Y:S01]  /*16640*/  SHF.R.U32.HI R52, RZ, 0x18, R52 ;  /* 0x00000018ff347819 */ /* 0x000fe20000011634 */
[----:B------:R-:W-:Y:S01]  /*16650*/  IMAD.WIDE.U32 R50, R50, -0x326172a9, RZ ;  /* 0xcd9e8d5732327825 */ /* 0x000fe200078e00ff */
[----:B------:R-:W-:Y:S02]  /*16660*/  LOP3.LUT R40, R40, 0xff, RZ, 0xc0, !PT ;  /* 0x000000ff28287812 */ /* 0x000fe400078ec0ff */
[C---:B------:R-:W-:Y:S04]  /*16670*/  HMMA.16816.F32.BF16 R16, R36.reuse, R42, R16 ;  /* 0x0000002a2410723c */ /* 0x040fe80000041810 */
[----:B------:R-:W-:Y:S01]  /*16680*/  PRMT R67, R40, 0x5410, R52 ;  /* 0x0000541028437816 */ /* 0x000fe20000000034 */
[----:B------:R-:W-:Y:S01]  /*16690*/  MUFU.EX2 R130, R130 ;  /* 0x0000008200827308 */ /* 0x000fe20000000800 */
[----:B------:R-:W-:Y:S01]  /*166a0*/  LOP3.LUT R40, R179, UR13, R64, 0x96, !PT ;  /* 0x0000000db3287c12 */ /* 0x000fe2000f8e9640 */
[----:B------:R-:W-:Y:S01]  /*166b0*/  IMAD.MOV.U32 R179, RZ, RZ, R62 ;  /* 0x000000ffffb37224 */ /* 0x000fe200078e003e */
[----:B------:R-:W-:Y:S01]  /*166c0*/  LOP3.LUT R54, R51, UR11, R178, 0x96, !PT ;  /* 0x0000000b33367c12 */ /* 0x000fe2000f8e96b2 */
[----:B------:R-:W-:Y:S03]  /*166d0*/  IMAD.MOV.U32 R178, RZ, RZ, R69 ;  /* 0x000000ffffb27224 */ /* 0x000fe600078e0045 */
[----:B------:R-:W-:Y:S03]  /*166e0*/  IMAD.WIDE.U32 R40, R40, -0x2daee0ad, RZ ;  /* 0xd2511f5328287825 */ /* 0x000fe600078e00ff */
[----:B------:R-:W-:Y:S01]  /*166f0*/  MUFU.EX2 R123, R123 ;  /* 0x0000007b007b7308 */ /* 0x000fe20000000800 */
[----:B------:R-:W-:Y:S01]  /*16700*/  IMAD.WIDE.U32 R54, R54, -0x2daee0ad, RZ ;  /* 0xd2511f5336367825 */ /* 0x000fe200078e00ff */
[----:B------:R-:W-:Y:S02]  /*16710*/  LOP3.LUT R48, R41, UR10, R48, 0x96, !PT ;  /* 0x0000000a29307c12 */ /* 0x000fe4000f8e9630 */
[----:B------:R-:W-:Y:S01]  /*16720*/  SHF.R.U32.HI R41, RZ, 0x8, R146 ;  /* 0x00000008ff297819 */ /* 0x000fe20000011692 */
[----:B------:R-:W-:Y:S01]  /*16730*/  IMAD.MOV.U32 R146, RZ, RZ, R71 ;  /* 0x000000ffff927224 */ /* 0x000fe200078e0047 */
[----:B------:R-:W-:Y:S01]  /*16740*/  LOP3.LUT R51, R55, UR8, R40, 0x96, !PT ;  /* 0x0000000837337c12 */ /* 0x000fe2000f8e9628 */
[----:B------:R-:W-:Y:S01]  /*16750*/  IMAD.WIDE.U32 R48, R48, -0x326172a9, RZ ;  /* 0xcd9e8d5730307825 */ /* 0x000fe200078e00ff */
[----:B------:R-:W-:Y:S02]  /*16760*/  LOP3.LUT R40, R148, 0xff, RZ, 0xc0, !PT ;  /* 0x000000ff94287812 */ /* 0x000fe400078ec0ff */
[----:B------:R-:W-:Y:S01]  /*16770*/  PRMT R149, R149, 0x5410, R41 ;  /* 0x0000541095957816 */ /* 0x000fe20000000029 */
[----:B------:R-:W-:Y:S01]  /*16780*/  MUFU.EX2 R124, R124 ;  /* 0x0000007c007c7308 */ /* 0x000fe20000000800 */
[----:B------:R-:W-:Y:S01]  /*16790*/  PRMT R147, R40, 0x5410, R147 ;  /* 0x0000541028937816 */ /* 0x000fe20000000093 */
[----:B------:R-:W-:Y:S01]  /*167a0*/  IMAD.MOV.U32 R148, RZ, RZ, R145 ;  /* 0x000000ffff947224 */ /* 0x000fe200078e0091 */
[----:B------:R-:W-:Y:S01]  /*167b0*/  LOP3.LUT R52, R49, UR9, R50, 0x96, !PT ;  /* 0x0000000931347c12 */ /* 0x000fe2000f8e9632 */
[----:B------:R-:W1:Y:S01]  /*167c0*/  LDSM.16.MT88.4 R40, [R206+0x4c00] ;  /* 0x004c0000ce28783b */ /* 0x000e620000004200 */
[----:B------:R-:W-:Y:S04]  /*167d0*/  IMAD.WIDE.U32 R50, R51, -0x326172a9, RZ ;  /* 0xcd9e8d5733327825 */ /* 0x000fe800078e00ff */
[----:B------:R-:W-:Y:S01]  /*167e0*/  IMAD.WIDE.U32 R52, R52, -0x2daee0ad, RZ ;  /* 0xd2511f5334347825 */ /* 0x000fe200078e00ff */
[----:B------:R-:W-:Y:S03]  /*167f0*/  MUFU.EX2 R78, R75 ;  /* 0x0000004b004e7308 */ /* 0x000fe60000000800 */
[----:B------:R-:W-:Y:S01]  /*16800*/  IMAD.MOV.U32 R145, RZ, RZ, R70 ;  /* 0x000000ffff917224 */ /* 0x000fe200078e0046 */
[----:B------:R-:W-:Y:S02]  /*16810*/  LOP3.LUT R49, R53, UR6, R54, 0x96, !PT ;  /* 0x0000000635317c12 */ /* 0x000fe4000f8e9636 */
[----:B------:R-:W-:Y:S03]  /*16820*/  LOP3.LUT R53, R51, UR7, R48, 0x96, !PT ;  /* 0x0000000733357c12 */ /* 0x000fe6000f8e9630 */
[----:B------:R-:W-:Y:S01]  /*16830*/  IMAD.WIDE.U32 R48, R49, -0x326172a9, RZ ;  /* 0xcd9e8d5731307825 */ /* 0x000fe200078e00ff */
[----:B------:R2:W-:Y:S04]  /*16840*/  MUFU.EX2 R158, R77 ;  /* 0x0000004d009e7308 */ /* 0x0005e80000000800 */
[----:B------:R-:W-:Y:S02]  /*16850*/  LOP3.LUT R50, R49, UR17, R50, 0x96, !PT ;  /* 0x0000001131327c12 */ /* 0x000fe4000f8e9632 */
[C---:B------:R-:W-:Y:S02]  /*16860*/  LOP3.LUT R49, R48.reuse, 0xffff, RZ, 0xc0, !PT ;  /* 0x0000ffff30317812 */ /* 0x040fe400078ec0ff */
[----:B------:R-:W-:Y:S02]  /*16870*/  LOP3.LUT R51, R48, 0xff, RZ, 0xc0, !PT ;  /* 0x000000ff30337812 */ /* 0x000fe400078ec0ff */
[----:B------:R-:W-:Y:S01]  /*16880*/  SHF.R.U32.HI R49, RZ, 0x8, R49 ;  /* 0x00000008ff317819 */ /* 0x000fe20000011631 */
[----:B------:R-:W-:Y:S10]  /*16890*/  MUFU.EX2 R79, R74 ;  /* 0x0000004a004f7308 */ /* 0x000ff40000000800 */
[----:B------:R3:W-:Y:S01]  /*168a0*/  MUFU.EX2 R144, R76 ;  /* 0x0000004c00907308 */ /* 0x0007e20000000800 */
[----:B--2---:R-:W-:Y:S01]  /*168b0*/  PRMT R77, R51, 0x5410, R49 ;  /* 0x00005410334d7816 */ /* 0x004fe20000000031 */
[-C--:B-1----:R-:W-:Y:S01]  /*168c0*/  HMMA.16816.F32.BF16 R20, R36, R40.reuse, R20 ;  /* 0x000000282414723c */ /* 0x082fe20000041814 */
[--C-:B------:R-:W-:Y:S02]  /*168d0*/  SHF.R.U32.HI R49, RZ, 0x10, R48.reuse ;  /* 0x00000010ff317819 */ /* 0x100fe40000011630 */
[----:B------:R-:W-:Y:S02]  /*168e0*/  SHF.R.U32.HI R48, RZ, 0x18, R48 ;  /* 0x00000018ff307819 */ /* 0x000fe40000011630 */
[----:B------:R-:W-:Y:S03]  /*168f0*/  LOP3.LUT R49, R49, 0xff, RZ, 0xc0, !PT ;  /* 0x000000ff31317812 */ /* 0x000fe600078ec0ff */
[----:B------:R-:W-:Y:S01]  /*16900*/  MUFU.EX2 R173, R82 ;  /* 0x0000005200ad7308 */ /* 0x000fe20000000800 */
[C---:B------:R-:W-:Y:S07]  /*16910*/  HMMA.16816.F32.BF16 R24, R44.reuse, R40, R24 ;  /* 0x000000282c18723c */ /* 0x040fee0000041818 */
[----:B------:R-:W-:Y:S02]  /*16920*/  SHF.R.U32.HI R40, RZ, 0x8, R58 ;  /* 0x00000008ff287819 */ /* 0x000fe4000001163a */
[----:B------:R1:W-:Y:S03]  /*16930*/  MUFU.EX2 R82, R73 ;  /* 0x0000004900527308 */ /* 0x0003e60000000800 */
[C---:B------:R-:W-:Y:S01]  /*16940*/  LOP3.LUT R41, R50.reuse, 0xff, RZ, 0xc0, !PT ;  /* 0x000000ff32297812 */ /* 0x040fe200078ec0ff */
[-C--:B------:R-:W-:Y:S01]  /*16950*/  HMMA.16816.F32.BF16 R28, R44, R42.reuse, R28 ;  /* 0x0000002a2c1c723c */ /* 0x080fe2000004181c */
[----:B------:R-:W2:Y:S01]  /*16960*/  LDSM.16.MT88.4 R44, [R205+0x5000] ;  /* 0x00500000cd2c783b */ /* 0x000ea20000004200 */
[----:B------:R-:W-:Y:S02]  /*16970*/  PRMT R69, R59, 0x5410, R40 ;  /* 0x000054103b457816 */ /* 0x000fe40000000028 */
[----:B------:R-:W-:Y:S02]  /*16980*/  LOP3.LUT R40, R50, 0xffff, RZ, 0xc0, !PT ;  /* 0x0000ffff32287812 */ /* 0x000fe400078ec0ff */
[----:B---3--:R-:W-:Y:S01]  /*16990*/  PRMT R76, R49, 0x5410, R48 ;  /* 0x00005410314c7816 */ /* 0x008fe20000000030 */
[----:B------:R-:W-:Y:S01]  /*169a0*/  IMAD.WIDE.U32 R48, R53, -0x2daee0ad, RZ ;  /* 0xd2511f5335307825 */ /* 0x000fe200078e00ff */
[----:B------:R-:W-:Y:S01]  /*169b0*/  SHF.R.U32.HI R40, RZ, 0x8, R40 ;  /* 0x00000008ff287819 */ /* 0x000fe20000011628 */
[----:B------:R-:W3:Y:S01]  /*169c0*/  MUFU.EX2 R175, R83 ;  /* 0x0000005300af7308 */ /* 0x000ee20000000800 */
[----:B------:R-:W-:Y:S02]  /*169d0*/  HMMA.16816.F32.BF16 R32, R36, R42, R32 ;  /* 0x0000002a2420723c */ /* 0x000fe40000041820 */
[----:B------:R-:W-:Y:S02]  /*169e0*/  PRMT R75, R41, 0x5410, R40 ;  /* 0x00005410294b7816 */ /* 0x000fe40000000028 */
[--C-:B------:R-:W-:Y:S02]  /*169f0*/  SHF.R.U32.HI R40, RZ, 0x10, R50.reuse ;  /* 0x00000010ff287819 */ /* 0x100fe40000011632 */
[----:B------:R-:W-:Y:S02]  /*16a00*/  SHF.R.U32.HI R50, RZ, 0x18, R50 ;  /* 0x00000018ff327819 */ /* 0x000fe40000011632 */
[----:B------:R-:W-:Y:S01]  /*16a10*/  LOP3.LUT R40, R40, 0xff, RZ, 0xc0, !PT ;  /* 0x000000ff28287812 */ /* 0x000fe200078ec0ff */
[----:B------:R4:W2:Y:S03]  /*16a20*/  MUFU.EX2 R83, R72 ;  /* 0x0000004800537308 */ /* 0x0008a60000000800 */
[----:B------:R-:W-:Y:S02]  /*16a30*/  PRMT R74, R40, 0x5410, R50 ;  /* 0x00005410284a7816 */ /* 0x000fe40000000032 */
[----:B------:R-:W-:Y:S02]  /*16a40*/  LOP3.LUT R40, R65, UR15, R226, 0x96, !PT ;  /* 0x0000000f41287c12 */ /* 0x000fe4000f8e96e2 */
[----:B------:R-:W-:Y:S02]  /*16a50*/  F2FP.BF16.PACK_AB R36, R156, R157 ;  /* 0x0000009d9c24723e */ /* 0x000fe400000010ff */
[----:B------:R-:W-:Y:S01]  /*16a60*/  LOP3.LUT R51, R48, 0xffff, RZ, 0xc0, !PT ;  /* 0x0000ffff30337812 */ /* 0x000fe200078ec0ff */
[----:B------:R-:W-:Y:S01]  /*16a70*/  IMAD.WIDE.U32 R54, R40, -0x2daee0ad, RZ ;  /* 0xd2511f5328367825 */ /* 0x000fe200078e00ff */
[----:B------:R-:W-:Y:S01]  /*16a80*/  LOP3.LUT R41, R66, 0xff, RZ, 0xc0, !PT ;  /* 0x000000ff42297812 */ /* 0x000fe200078ec0ff */
[----:B------:R-:W-:Y:S01]  /*16a90*/  MUFU.EX2 R126, R126 ;  /* 0x0000007e007e7308 */ /* 0x000fe20000000800 */
[----:B------:R-:W-:Y:S02]  /*16aa0*/  LOP3.LUT R62, R49, UR16, R52, 0x96, !PT ;  /* 0x00000010313e7c12 */ /* 0x000fe4000f8e9634 */
[----:B------:R-:W-:Y:S01]  /*16ab0*/  LOP3.LUT R50, R55, UR12, R222, 0x96, !PT ;  /* 0x0000000c37327c12 */ /* 0x000fe2000f8e96de */
[--C-:B------:R-:W-:Y:S01]  /*16ac0*/  HSET2.LE.AND R55, R81, R220.reuse, PT ;  /* 0x000000dc51377233 */ /* 0x100fe20003803000 */
[----:B------:R-:W-:Y:S02]  /*16ad0*/  LOP3.LUT R49, R181, UR13, R64, 0x96, !PT ;  /* 0x0000000db5317c12 */ /* 0x000fe4000f8e9640 */
[----:B------:R-:W-:Y:S02]  /*16ae0*/  PRMT R64, R41, 0x5410, R61 ;  /* 0x0000541029407816 */ /* 0x000fe4000000003d */
[----:B------:R-:W-:Y:S01]  /*16af0*/  SHF.R.U32.HI R41, RZ, 0x8, R51 ;  /* 0x00000008ff297819 */ /* 0x000fe20000011633 */
[----:B------:R-:W-:Y:S01]  /*16b00*/  IMAD.WIDE.U32 R50, R50, -0x326172a9, RZ ;  /* 0xcd9e8d5732327825 */ /* 0x000fe200078e00ff */
[----:B------:R-:W-:Y:S01]  /*16b10*/  LOP3.LUT R52, R48, 0xff, RZ, 0xc0, !PT ;  /* 0x000000ff30347812 */ /* 0x000fe200078ec0ff */
[----:B------:R-:W-:Y:S01]  /*16b20*/  MUFU.EX2 R86, R86 ;  /* 0x0000005600567308 */ /* 0x000fe20000000800 */
[--C-:B------:R-:W-:Y:S02]  /*16b30*/  SHF.R.U32.HI R53, RZ, 0x10, R48.reuse ;  /* 0x00000010ff357819 */ /* 0x100fe40000011630 */
[----:B------:R-:W-:Y:S02]  /*16b40*/  SHF.R.U32.HI R57, RZ, 0x18, R48 ;  /* 0x00000018ff397819 */ /* 0x000fe40000011630 */
[----:B------:R-:W-:Y:S02]  /*16b50*/  LOP3.LUT R48, R51, UR11, R180, 0x96, !PT ;  /* 0x0000000b33307c12 */ /* 0x000fe4000f8e96b4 */
[----:B------:R-:W-:Y:S01]  /*16b60*/  PRMT R170, R52, 0x5410, R41 ;  /* 0x0000541034aa7816 */ /* 0x000fe20000000029 */
[----:B------:R-:W-:Y:S01]  /*16b70*/  IMAD.WIDE.U32 R40, R49, -0x2daee0ad, RZ ;  /* 0xd2511f5331287825 */ /* 0x000fe200078e00ff */
[----:B------:R-:W5:Y:S01]  /*16b80*/  LDL.LU R180, [R1+0x20] ;  /* 0x0000200001b47983 */ /* 0x000f620000300800 */
[----:B------:R-:W-:Y:S01]  /*16b90*/  LOP3.LUT R55, R55, R36, RZ, 0xc0, !PT ;  /* 0x0000002437377212 */ /* 0x000fe200078ec0ff */
[----:B------:R-:W1:Y:S01]  /*16ba0*/  MUFU.EX2 R87, R87 ;  /* 0x0000005700577308 */ /* 0x000e620000000800 */
[----:B------:R-:W-:Y:S01]  /*16bb0*/  IMAD.WIDE.U32 R48, R48, -0x2daee0ad, RZ ;  /* 0xd2511f5330307825 */ /* 0x000fe200078e00ff */
[----:B------:R-:W-:Y:S01]  /*16bc0*/  LOP3.LUT R41, R41, UR10, R54, 0x96, !PT ;  /* 0x0000000a29297c12 */ /* 0x000fe2000f8e9636 */
[----:B------:R-:W5:Y:S01]  /*16bd0*/  LDL.LU R181, [R1+0x1c] ;  /* 0x00001c0001b57983 */ /* 0x000f620000300800 */
[--C-:B------:R-:W-:Y:S01]  /*16be0*/  HSET2.LE.AND R54, R80, R220.reuse, PT ;  /* 0x000000dc50367233 */ /* 0x100fe20003803000 */
[----:B------:R-:W-:Y:S01]  /*16bf0*/  SHF.R.U32.HI R43, RZ, 0x18, R140 ;  /* 0x00000018ff2b7819 */ /* 0x000fe2000001168c */
[--C-:B------:R-:W-:Y:S01]  /*16c00*/  HSET2.LE.AND R170, R170, R220.reuse, PT ;  /* 0x000000dcaaaa7233 */ /* 0x100fe20003803000 */
[----:B------:R-:W-:Y:S01]  /*16c10*/  LOP3.LUT R49, R49, UR8, R40, 0x96, !PT ;  /* 0x0000000831317c12 */ /* 0x000fe2000f8e9628 */
[----:B------:R-:W-:Y:S01]  /*16c20*/  IMAD.WIDE.U32 R40, R41, -0x326172a9, RZ ;  /* 0xcd9e8d5729287825 */ /* 0x000fe200078e00ff */
[----:B------:R-:W5:Y:S01]  /*16c30*/  LDL.LU R117, [R1+0x18] ;  /* 0x0000180001757983 */ /* 0x000f620000300800 */
[----:B------:R-:W-:Y:S03]  /*16c40*/  MUFU.EX2 R92, R92 ;  /* 0x0000005c005c7308 */ /* 0x000fe60000000800 */
[----:B------:R-:W-:Y:S01]  /*16c50*/  LOP3.LUT R50, R41, UR9, R50, 0x96, !PT ;  /* 0x0000000929327c12 */ /* 0x000fe2000f8e9632 */
[----:B------:R-:W1:Y:S04]  /*16c60*/  LDSM.16.MT88.4 R36, [R206+0x5000] ;  /* 0x00500000ce24783b */ /* 0x000e680000004200 */
[----:B------:R-:W-:Y:S02]  /*16c70*/  IMAD.WIDE.U32 R50, R50, -0x2daee0ad, RZ ;  /* 0xd2511f5332327825 */ /* 0x000fe400078e00ff */
[----:B------:R-:W-:Y:S03]  /*16c80*/  MUFU.EX2 R93, R93 ;  /* 0x0000005d005d7308 */ /* 0x000fe60000000800 */
[----:B------:R-:W-:Y:S01]  /*16c90*/  LOP3.LUT R41, R51, UR6, R48, 0x96, !PT ;  /* 0x0000000633297c12 */ /* 0x000fe2000f8e9630 */
[----:B------:R-:W-:Y:S05]  /*16ca0*/  IMAD.WIDE.U32 R48, R49, -0x326172a9, RZ ;  /* 0xcd9e8d5731307825 */ /* 0x000fea00078e00ff */
[----:B------:R-:W-:Y:S01]  /*16cb0*/  LOP3.LUT R56, R49, UR7, R40, 0x96, !PT ;  /* 0x0000000731387c12 */ /* 0x000fe2000f8e9628 */
[----:B------:R-:W-:Y:S01]  /*16cc0*/  IMAD.WIDE.U32 R40, R41, -0x326172a9, RZ ;  /* 0xcd9e8d5729287825 */ /* 0x000fe200078e00ff */
[----:B------:R-:W-:Y:S01]  /*16cd0*/  LOP3.LUT R49, R53, 0xff, RZ, 0xc0, !PT ;  /* 0x000000ff35317812 */ /* 0x000fe200078ec0ff */
[--C-:B------:R-:W-:Y:S01]  /*16ce0*/  HSET2.LE.AND R53, R67, R220.reuse, PT ;  /* 0x000000dc43357233 */ /* 0x100fe20003803000 */
[----:B------:R-:W-:Y:S01]  /*16cf0*/  MUFU.EX2 R90, R90 ;  /* 0x0000005a005a7308 */ /* 0x000fe20000000800 */
[----:B------:R-:W5:Y:S01]  /*16d00*/  LDL.LU R67, [R1+0x24] ;  /* 0x0000240001437983 */ /* 0x000f620000300800 */
[----:B------:R-:W-:Y:S02]  /*16d10*/  LOP3.LUT R48, R41, UR17, R48, 0x96, !PT ;  /* 0x0000001129307c12 */ /* 0x000fe4000f8e9630 */
[----:B------:R-:W-:Y:S01]  /*16d20*/  PRMT R171, R49, 0x5410, R57 ;  /* 0x0000541031ab7816 */ /* 0x000fe20000000039 */
[----:B------:R-:W-:Y:S01]  /*16d30*/  IMAD.WIDE.U32 R56, R56, -0x2daee0ad, RZ ;  /* 0xd2511f5338387825 */ /* 0x000fe200078e00ff */
[C---:B------:R-:W-:Y:S02]  /*16d40*/  LOP3.LUT R49, R48.reuse, 0xffff, RZ, 0xc0, !PT ;  /* 0x0000ffff30317812 */ /* 0x040fe400078ec0ff */
[----:B------:R-:W-:Y:S01]  /*16d50*/  LOP3.LUT R51, R48, 0xff, RZ, 0xc0, !PT ;  /* 0x000000ff30337812 */ /* 0x000fe200078ec0ff */
[--C-:B------:R-:W-:Y:S01]  /*16d60*/  HSET2.LE.AND R171, R171, R220.reuse, PT ;  /* 0x000000dcabab7233 */ /* 0x100fe20003803000 */
[----:B------:R-:W-:Y:S01]  /*16d70*/  SHF.R.U32.HI R49, RZ, 0x8, R49 ;  /* 0x00000008ff317819 */ /* 0x000fe20000011631 */
[----:B------:R-:W2:Y:S01]  /*16d80*/  MUFU.EX2 R91, R91 ;  /* 0x0000005b005b7308 */ /* 0x000ea20000000800 */
[----:B------:R-:W-:Y:S02]  /*16d90*/  LOP3.LUT R41, R40, 0xffff, RZ, 0xc0, !PT ;  /* 0x0000ffff28297812 */ /* 0x000fe400078ec0ff */
[----:B------:R-:W-:Y:S02]  /*16da0*/  PRMT R66, R51, 0x5410, R49 ;  /* 0x0000541033427816 */ /* 0x000fe40000000031 */
[--C-:B------:R-:W-:Y:S02]  /*16db0*/  SHF.R.U32.HI R49, RZ, 0x10, R48.reuse ;  /* 0x00000010ff317819 */ /* 0x100fe40000011630 */
[----:B------:R-:W-:Y:S02]  /*16dc0*/  SHF.R.U32.HI R51, RZ, 0x18, R48 ;  /* 0x00000018ff337819 */ /* 0x000fe40000011630 */
[----:B------:R-:W-:Y:S01]  /*16dd0*/  LOP3.LUT R48, R49, 0xff, RZ, 0xc0, !PT ;  /* 0x000000ff31307812 */ /* 0x000fe200078ec0ff */
[--C-:B------:R-:W-:Y:S01]  /*16de0*/  HSET2.LE.AND R49, R60, R220.reuse, PT ;  /* 0x000000dc3c317233 */ /* 0x100fe20003803000 */
[----:B------:R-:W-:Y:S01]  /*16df0*/  SHF.R.U32.HI R41, RZ, 0x8, R41 ;  /* 0x00000008ff297819 */ /* 0x000fe20000011629 */
[----:B------:R-:W-:Y:S01]  /*16e00*/  MUFU.EX2 R114, R114 ;  /* 0x0000007200727308 */ /* 0x000fe20000000800 */
[----:B-1----:R-:W-:Y:S01]  /*16e10*/  PRMT R73, R48, 0x5410, R51 ;  /* 0x0000541030497816 */ /* 0x002fe20000000033 */
[--C-:B------:R-:W-:Y:S01]  /*16e20*/  HSET2.LE.AND R51, R152, R220.reuse, PT ;  /* 0x000000dc98337233 */ /* 0x100fe20003803000 */
[----:B------:R-:W-:Y:S02]  /*16e30*/  LOP3.LUT R48, R40, 0xff, RZ, 0xc0, !PT ;  /* 0x000000ff28307812 */ /* 0x000fe400078ec0ff */
[----:B------:R-:W-:Y:S01]  /*16e40*/  LOP3.LUT R58, R57, UR16, R50, 0x96, !PT ;  /* 0x00000010393a7c12 */ /* 0x000fe2000f8e9632 */
[--C-:B------:R-:W-:Y:S01]  /*16e50*/  HSET2.LE.AND R50, R151, R220.reuse, PT ;  /* 0x000000dc97327233 */ /* 0x100fe20003803000 */
[----:B------:R-:W-:Y:S02]  /*16e60*/  PRMT R71, R48, 0x5410, R41 ;  /* 0x0000541030477816 */ /* 0x000fe40000000029 */
[--C-:B------:R-:W-:Y:S01]  /*16e70*/  SHF.R.U32.HI R48, RZ, 0x10, R40.reuse ;  /* 0x00000010ff307819 */ /* 0x100fe20000011628 */
[----:B------:R-:W1:Y:S01]  /*16e80*/  MUFU.EX2 R115, R115 ;  /* 0x0000007300737308 */ /* 0x000e620000000800 */
[----:B------:R-:W-:Y:S02]  /*16e90*/  SHF.R.U32.HI R41, RZ, 0x18, R40 ;  /* 0x00000018ff297819 */ /* 0x000fe40000011628 */
[----:B------:R-:W-:Y:S01]  /*16ea0*/  LOP3.LUT R40, R48, 0xff, RZ, 0xc0, !PT ;  /* 0x000000ff30287812 */ /* 0x000fe200078ec0ff */
[--C-:B------:R-:W-:Y:S01]  /*16eb0*/  HSET2.LE.AND R48, R150, R220.reuse, PT ;  /* 0x000000dc96307233 */ /* 0x100fe20003803000 */
[----:B------:R-:W-:Y:S02]  /*16ec0*/  LOP3.LUT R52, R56, 0xff, RZ, 0xc0, !PT ;  /* 0x000000ff38347812 */ /* 0x000fe400078ec0ff */
[----:B------:R-:W-:Y:S02]  /*16ed0*/  PRMT R70, R40, 0x5410, R41 ;  /* 0x0000541028467816 */ /* 0x000fe40000000029 */
[----:B------:R-:W-:Y:S01]  /*16ee0*/  F2FP.BF16.PACK_AB R40, R183, R177 ;  /* 0x000000b1b728723e */ /* 0x000fe200000010ff */
[----:B------:R-:W-:Y:S01]  /*16ef0*/  MUFU.EX2 R112, R112 ;  /* 0x0000007000707308 */ /* 0x000fe20000000800 */
[----:B------:R-:W-:Y:S02]  /*16f00*/  F2FP.BF16.PACK_AB R41, R162, R161 ;  /* 0x000000a1a229723e */ /* 0x000fe400000010ff */
[----:B------:R-:W-:Y:S02]  /*16f10*/  LOP3.LUT R50, R50, R40, RZ, 0xc0, !PT ;  /* 0x0000002832327212 */ /* 0x000fe400078ec0ff */
[----:B---3--:R-:W-:Y:S02]  /*16f20*/  F2FP.BF16.PACK_AB R40, R175, R173 ;  /* 0x000000adaf28723e */ /* 0x008fe400000010ff */
[----:B------:R-:W-:Y:S02]  /*16f30*/  LOP3.LUT R48, R48, R41, RZ, 0xc0, !PT ;  /* 0x0000002930307212 */ /* 0x000fe400078ec0ff */
[----:B------:R-:W-:Y:S01]  /*16f40*/  LOP3.LUT R41, R56, 0xffff, RZ, 0xc0, !PT ;  /* 0x0000ffff38297812 */ /* 0x000fe200078ec0ff */
[----:B------:R-:W3:Y:S01]  /*16f50*/  MUFU.EX2 R113, R113 ;  /* 0x0000007100717308 */ /* 0x000ee20000000800 */
[----:B------:R-:W-:Y:S02]  /*16f60*/  LOP3.LUT R51, R51, R40, RZ, 0xc0, !PT ;  /* 0x0000002833337212 */ /* 0x000fe400078ec0ff */
[----:B------:R-:W-:Y:S02]  /*16f70*/  F2FP.BF16.PACK_AB R40, R159, R160 ;  /* 0x000000a09f28723e */ /* 0x000fe400000010ff */
[----:B------:R-:W-:Y:S02]  /*16f80*/  SHF.R.U32.HI R41, RZ, 0x8, R41 ;  /* 0x00000008ff297819 */ /* 0x000fe40000011629 */
[----:B------:R-:W-:Y:S02]  /*16f90*/  LOP3.LUT R49, R49, R40, RZ, 0xc0, !PT ;  /* 0x0000002831317212 */ /* 0x000fe400078ec0ff */
[----:B------:R-:W-:Y:S01]  /*16fa0*/  F2FP.BF16.PACK_AB R40, R158, R144 ;  /* 0x000000909e28723e */ /* 0x000fe200000010ff */
[----:B------:R-:W-:Y:S01]  /*16fb0*/  MUFU.EX2 R106, R106 ;  /* 0x0000006a006a7308 */ /* 0x000fe20000000800 */
[----:B----4-:R-:W-:Y:S01]  /*16fc0*/  PRMT R72, R52, 0x5410, R41 ;  /* 0x0000541034487816 */ /* 0x010fe20000000029 */
[--C-:B------:R-:W-:Y:S01]  /*16fd0*/  HSET2.LE.AND R52, R68, R220.reuse, PT ;  /* 0x000000dc44347233 */ /* 0x100fe20003803000 */
[----:B------:R-:W-:Y:S01]  /*16fe0*/  LOP3.LUT R54, R54, R40, RZ, 0xc0, !PT ;  /* 0x0000002836367212 */ /* 0x000fe200078ec0ff */
[-C--:B--2---:R-:W-:Y:S01]  /*16ff0*/  HMMA.16816.F32.BF16 R4, R48, R44.reuse, R4 ;  /* 0x0000002c3004723c */ /* 0x084fe20000041804 */
[----:B------:R-:W-:Y:S02]  /*17000*/  F2FP.BF16.PACK_AB R40, R82, R83 ;  /* 0x000000535228723e */ /* 0x000fe400000010ff */
[----:B------:R-:W-:Y:S02]  /*17010*/  F2FP.BF16.PACK_AB R41, R78, R79 ;  /* 0x0000004f4e29723e */ /* 0x000fe400000010ff */
[----:B------:R-:W-:Y:S01]  /*17020*/  LOP3.LUT R52, R52, R40, RZ, 0xc0, !PT ;  /* 0x0000002834347212 */ /* 0x000fe200078ec0ff */
[----:B------:R-:W-:Y:S01]  /*17030*/  MUFU.EX2 R107, R107 ;  /* 0x0000006b006b7308 */ /* 0x000fe20000000800 */
[----:B------:R-:W-:Y:S02]  /*17040*/  LOP3.LUT R53, R53, R41, RZ, 0xc0, !PT ;  /* 0x0000002935357212 */ /* 0x000fe400078ec0ff */
[----:B------:R-:W-:Y:S03]  /*17050*/  SHF.R.U32.HI R40, RZ, 0x10, R140 ;  /* 0x00000010ff287819 */ /* 0x000fe6000001168c */
[--C-:B------:R-:W-:Y:S02]  /*17060*/  SHF.R.U32.HI R42, RZ, 0x10, R56.reuse ;  /* 0x00000010ff2a7819 */ /* 0x100fe40000011638 */
[C---:B------:R-:W-:Y:S01]  /*17070*/  HMMA.16816.F32.BF16 R8, R52.reuse, R44, R8 ;  /* 0x0000002c3408723c */ /* 0x040fe20000041808 */
[----:B------:R-:W-:Y:S01]  /*17080*/  LOP3.LUT R40, R40, 0xff, RZ, 0xc0, !PT ;  /* 0x000000ff28287812 */ /* 0x000fe200078ec0ff */
[----:B------:R-:W-:Y:S01]  /*17090*/  MUFU.EX2 R108, R108 ;  /* 0x0000006c006c7308 */ /* 0x000fe20000000800 */
[----:B------:R-:W-:Y:S02]  /*170a0*/  LOP3.LUT R41, R140, 0xffff, RZ, 0xc0, !PT ;  /* 0x0000ffff8c297812 */ /* 0x000fe400078ec0ff */
[----:B------:R-:W-:Y:S02]  /*170b0*/  PRMT R60, R40, 0x5410, R43 ;  /* 0x00005410283c7816 */ /* 0x000fe4000000002b */
[--C-:B------:R-:W-:Y:S01]  /*170c0*/  SHF.R.U32.HI R40, RZ, 0x10, R63.reuse ;  /* 0x00000010ff287819 */ /* 0x100fe2000001163f */
[-C--:B------:R-:W-:Y:S01]  /*170d0*/  HMMA.16816.F32.BF16 R12, R52, R46.reuse, R12 ;  /* 0x0000002e340c723c */ /* 0x080fe2000004180c */
[----:B------:R-:W-:Y:S03]  /*170e0*/  LOP3.LUT R44, R42, 0xff, RZ, 0xc0, !PT ;  /* 0x000000ff2a2c7812 */ /* 0x000fe600078ec0ff */
[----:B------:R-:W-:Y:S01]  /*170f0*/  SHF.R.U32.HI R45, RZ, 0x18, R63 ;  /* 0x00000018ff2d7819 */ /* 0x000fe2000001163f */
[----:B------:R-:W2:Y:S01]  /*17100*/  MUFU.EX2 R109, R109 ;  /* 0x0000006d006d7308 */ /* 0x000ea20000000800 */
[----:B------:R-:W-:Y:S02]  /*17110*/  LOP3.LUT R57, R140, 0xff, RZ, 0xc0, !PT ;  /* 0x000000ff8c397812 */ /* 0x000fe400078ec0ff */
[----:B------:R-:W-:Y:S01]  /*17120*/  SHF.R.U32.HI R59, RZ, 0x18, R56 ;  /* 0x00000018ff3b7819 */ /* 0x000fe20000011638 */
[C---:B------:R-:W-:Y:S03]  /*17130*/  HMMA.16816.F32.BF16 R16, R48.reuse, R46, R16 ;  /* 0x0000002e3010723c */ /* 0x040fe60000041810 */
[----:B------:R-:W-:Y:S02]  /*17140*/  LOP3.LUT R40, R40, 0xff, RZ, 0xc0, !PT ;  /* 0x000000ff28287812 */ /* 0x000fe400078ec0ff */
[----:B------:R-:W-:Y:S01]  /*17150*/  SHF.R.U32.HI R41, RZ, 0x8, R41 ;  /* 0x00000008ff297819 */ /* 0x000fe20000011629 */
[----:B------:R-:W-:Y:S01]  /*17160*/  MUFU.EX2 R116, R116 ;  /* 0x0000007400747308 */ /* 0x000fe20000000800 */
[----:B------:R-:W-:Y:S01]  /*17170*/  PRMT R65, R44, 0x5410, R59 ;  /* 0x000054102c417816 */ /* 0x000fe2000000003b */
[-C--:B------:R-:W-:Y:S01]  /*17180*/  HMMA.16816.F32.BF16 R20, R48, R36.reuse, R20 ;  /* 0x000000243014723c */ /* 0x080fe20000041814 */
[----:B------:R-:W-:Y:S03]  /*17190*/  PRMT R61, R57, 0x5410, R41 ;  /* 0x00005410393d7816 */ /* 0x000fe60000000029 */
[----:B------:R-:W-:Y:S02]  /*171a0*/  PRMT R57, R40, 0x5410, R45 ;  /* 0x0000541028397816 */ /* 0x000fe4000000002d */
[----:B------:R-:W4:Y:S01]  /*171b0*/  LDSM.16.MT88.4 R44, [R205+0x5400] ;  /* 0x00540000cd2c783b */ /* 0x000f220000004200 */
[--C-:B------:R-:W-:Y:S01]  /*171c0*/  HSET2.LE.AND R40, R61, R220.reuse, PT ;  /* 0x000000dc3d287233 */ /* 0x100fe20003803000 */
[C---:B------:R-:W-:Y:S01]  /*171d0*/  HMMA.16816.F32.BF16 R24, R52.reuse, R36, R24 ;  /* 0x000000243418723c */ /* 0x040fe20000041818 */
[C---:B------:R-:W-:Y:S01]  /*171e0*/  LOP3.LUT R41, R63.reuse, 0xffff, RZ, 0xc0, !PT ;  /* 0x0000ffff3f297812 */ /* 0x040fe200078ec0ff */
[----:B------:R-:W-:Y:S02]  /*171f0*/  MUFU.EX2 R134, R134 ;  /* 0x0000008600867308 */ /* 0x000fe40000000800 */
[----:B------:R-:W-:Y:S02]  /*17200*/  LOP3.LUT R56, R63, 0xff, RZ, 0xc0, !PT ;  /* 0x000000ff3f387812 */ /* 0x000fe400078ec0ff */
[----:B------:R-:W-:Y:S02]  /*17210*/  SHF.R.U32.HI R41, RZ, 0x8, R41 ;  /* 0x00000008ff297819 */ /* 0x000fe40000011629 */
[-C--:B------:R-:W-:Y:S01]  /*17220*/  HMMA.16816.F32.BF16 R28, R52, R38.reuse, R28 ;  /* 0x00000026341c723c */ /* 0x080fe2000004181c */
[----:B------:R-:W-:Y:S03]  /*17230*/  F2FP.BF16.PACK_AB R36, R99, R98 ;  /* 0x000000626324723e */ /* 0x000fe600000010ff */
[----:B------:R-:W-:Y:S01]  /*17240*/  F2FP.BF16.PACK_AB R37, R85, R84 ;  /* 0x000000545525723e */ /* 0x000fe200000010ff */
[----:B------:R-:W-:Y:S01]  /*17250*/  MUFU.EX2 R133, R133 ;  /* 0x0000008500857308 */ /* 0x000fe20000000800 */
[----:B------:R-:W-:Y:S01]  /*17260*/  PRMT R59, R56, 0x5410, R41 ;  /* 0x00005410383b7816 */ /* 0x000fe20000000029 */
[--C-:B------:R-:W-:Y:S01]  /*17270*/  HSET2.LE.AND R55, R64, R220.reuse, PT ;  /* 0x000000dc40377233 */ /* 0x100fe20003803000 */
[----:B------:R-:W-:Y:S01]  /*17280*/  HMMA.16816.F32.BF16 R32, R48, R38, R32 ;  /* 0x000000263020723c */ /* 0x000fe20000041820 */
[----:B------:R-:W-:Y:S03]  /*17290*/  LOP3.LUT R40, R40, R37, RZ, 0xc0, !PT ;  /* 0x0000002528287212 */ /* 0x000fe600078ec0ff */
[----:B------:R-:W-:Y:S01]  /*172a0*/  F2FP.BF16.PACK_AB R37, R89, R88 ;  /* 0x000000585925723e */ /* 0x000fe200000010ff */
[--C-:B------:R-:W-:Y:S01]  /*172b0*/  HSET2.LE.AND R52, R59, R220.reuse, PT ;  /* 0x000000dc3b347233 */ /* 0x100fe20003803000 */
[----:B------:R-:W-:Y:S01]  /*172c0*/  F2FP.BF16.PACK_AB R56, R87, R86 ;  /* 0x000000565738723e */ /* 0x000fe200000010ff */
[--C-:B------:R-:W-:Y:S01]  /*172d0*/  HSET2.LE.AND R41, R60, R220.reuse, PT ;  /* 0x000000dc3c297233 */ /* 0x100fe20003803000 */
[----:B------:R-:W-:Y:S01]  /*172e0*/  LOP3.LUT R42, R62, 0xff, RZ, 0xc0, !PT ;  /* 0x000000ff3e2a7812 */ /* 0x000fe200078ec0ff */
[--C-:B------:R-:W-:Y:S01]  /*172f0*/  HSET2.LE.AND R54, R69, R220.reuse, PT ;  /* 0x000000dc45367233 */ /* 0x100fe20003803000 */
[----:B------:R-:W-:Y:S02]  /*17300*/  MUFU.EX2 R122, R122 ;  /* 0x0000007a007a7308 */ /* 0x000fe40000000800 */
[----:B------:R-:W-:Y:S01]  /*17310*/  LOP3.LUT R52, R52, R37, RZ, 0xc0, !PT ;  /* 0x0000002534347212 */ /* 0x000fe200078ec0ff */
[--C-:B------:R-:W-:Y:S01]  /*17320*/  HSET2.LE.AND R53, R57, R220.reuse, PT ;  /* 0x000000dc39357233 */ /* 0x100fe20003803000 */
[----:B------:R-:W-:Y:S02]  /*17330*/  LOP3.LUT R41, R41, R56, RZ, 0xc0, !PT ;  /* 0x0000003829297212 */ /* 0x000fe400078ec0ff */
[----:B------:R-:W-:Y:S02]  /*17340*/  F2FP.BF16.PACK_AB R56, R91, R90 ;  /* 0x0000005a5b38723e */ /* 0x000fe400000010ff */
[----:B------:R-:W-:Y:S02]  /*17350*/  SHF.R.U32.HI R50, RZ, 0x18, R58 ;  /* 0x00000018ff327819 */ /* 0x000fe4000001163a */
[----:B------:R-:W-:Y:S01]  /*17360*/  LOP3.LUT R53, R53, R56, RZ, 0xc0, !PT ;  /* 0x0000003835357212 */ /* 0x000fe200078ec0ff */
[----:B------:R-:W-:Y:S01]  /*17370*/  MUFU.EX2 R120, R120 ;  /* 0x0000007800787308 */ /* 0x000fe20000000800 */
[----:B------:R-:W-:Y:S02]  /*17380*/  SHF.R.U32.HI R56, RZ, 0x18, R62 ;  /* 0x00000018ff387819 */ /* 0x000fe4000001163e */
[----:B------:R-:W-:Y:S02]  /*17390*/  LOP3.LUT R51, R58, 0xff, RZ, 0xc0, !PT ;  /* 0x000000ff3a337812 */ /* 0x000fe400078ec0ff */
[----:B------:R-:W-:Y:S02]  /*173a0*/  LOP3.LUT R43, R62, 0xffff, RZ, 0xc0, !PT ;  /* 0x0000ffff3e2b7812 */ /* 0x000fe400078ec0ff */
[----:B------:R-:W-:Y:S02]  /*173b0*/  SHF.R.U32.HI R48, RZ, 0x10, R58 ;  /* 0x00000010ff307819 */ /* 0x000fe4000001163a */
[----:B------:R-:W-:Y:S01]  /*173c0*/  SHF.R.U32.HI R43, RZ, 0x8, R43 ;  /* 0x00000008ff2b7819 */ /* 0x000fe2000001162b */
[----:B------:R-:W-:Y:S01]  /*173d0*/  MUFU.EX2 R121, R121 ;  /* 0x0000007900797308 */ /* 0x000fe20000000800 */
[----:B------:R-:W-:Y:S02]  /*173e0*/  LOP3.LUT R48, R48, 0xff, RZ, 0xc0, !PT ;  /* 0x000000ff30307812 */ /* 0x000fe400078ec0ff */
[----:B------:R-:W-:Y:S01]  /*173f0*/  PRMT R168, R42, 0x5410, R43 ;  /* 0x000054102aa87816 */ /* 0x000fe2000000002b */
[--C-:B------:R-:W-:Y:S01]  /*17400*/  HSET2.LE.AND R43, R147, R220.reuse, PT ;  /* 0x000000dc932b7233 */ /* 0x100fe20003803000 */
[----:B------:R-:W-:Y:S01]  /*17410*/  PRMT R64, R48, 0x5410, R50 ;  /* 0x0000541030407816 */ /* 0x000fe20000000032 */
[--C-:B------:R-:W-:Y:S01]  /*17420*/  HSET2.LE.AND R42, R149, R220.reuse, PT ;  /* 0x000000dc952a7233 */ /* 0x100fe20003803000 */
[----:B------:R-:W-:Y:S01]  /*17430*/  SHF.R.U32.HI R49, RZ, 0x10, R62 ;  /* 0x00000010ff317819 */ /* 0x000fe2000001163e */
[--C-:B------:R-:W-:Y:S01]  /*17440*/  HSET2.LE.AND R50, R77, R220.reuse, PT ;  /* 0x000000dc4d327233 */ /* 0x100fe20003803000 */
[----:B------:R-:W-:Y:S01]  /*17450*/  LOP3.LUT R43, R43, R36, RZ, 0xc0, !PT ;  /* 0x000000242b2b7212 */ /* 0x000fe200078ec0ff */
[----:B------:R-:W1:Y:S01]  /*17460*/  MUFU.EX2 R118, R118 ;  /* 0x0000007600767308 */ /* 0x000e620000000800 */
[----:B------:R-:W-:Y:S01]  /*17470*/  F2FP.BF16.PACK_AB R36, R95, R94 ;  /* 0x0000005e5f24723e */ /* 0x000fe200000010ff */
[--C-:B------:R-:W-:Y:S01]  /*17480*/  HSET2.LE.AND R168, R168, R220.reuse, PT ;  /* 0x000000dca8a87233 */ /* 0x100fe20003803000 */
[----:B------:R-:W-:Y:S02]  /*17490*/  LOP3.LUT R49, R49, 0xff, RZ, 0xc0, !PT ;  /* 0x000000ff31317812 */ /* 0x000fe400078ec0ff */
[----:B------:R-:W-:Y:S02]  /*174a0*/  LOP3.LUT R55, R55, R36, RZ, 0xc0, !PT ;  /* 0x0000002437377212 */ /* 0x000fe400078ec0ff */
[----:B------:R-:W1:Y:S01]  /*174b0*/  LDSM.16.MT88.4 R36, [R206+0x5400] ;  /* 0x00540000ce24783b */ /* 0x000e620000004200 */
[----:B-----5:R-:W-:Y:S02]  /*174c0*/  FFMA.FTZ R132, R132, R180, R249 ;  /* 0x000000b484847223 */ /* 0x020fe400000100f9 */
[----:B------:R-:W-:Y:S02]  /*174d0*/  IMAD.MOV.U32 R180, RZ, RZ, R164 ;  /* 0x000000ffffb47224 */ /* 0x000fe400078e00a4 */
[----:B------:R-:W-:Y:S02]  /*174e0*/  FADD.FTZ R57, R148, R132 ;  /* 0x0000008494397221 */ /* 0x000fe40000010000 */
[----:B------:R-:W-:Y:S01]  /*174f0*/  FFMA.FTZ R63, R2, R181, R247 ;  /* 0x000000b5023f7223 */ /* 0x000fe200000100f7 */
[----:B------:R-:W-:Y:S01]  /*17500*/  F2FP.BF16.PACK_AB R2, R97, R96 ;  /* 0x000000606102723e */ /* 0x000fe200000010ff */
[----:B------:R-:W-:Y:S01]  /*17510*/  IMAD.MOV.U32 R181, RZ, RZ, R169 ;  /* 0x000000ffffb57224 */ /* 0x000fe200078e00a9 */
[----:B------:R-:W-:Y:S01]  /*17520*/  PRMT R169, R49, 0x5410, R56 ;  /* 0x0000541031a97816 */ /* 0x000fe20000000038 */
[----:B------:R-:W-:Y:S01]  /*17530*/  FADD.FTZ R57, R141, R57 ;  /* 0x000000398d397221 */ /* 0x000fe20000010000 */
[----:B------:R-:W-:Y:S01]  /*17540*/  LOP3.LUT R42, R42, R2, RZ, 0xc0, !PT ;  /* 0x000000022a2a7212 */ /* 0x000fe200078ec0ff */
[----:B------:R-:W-:Y:S01]  /*17550*/  FFMA.FTZ R139, R139, R117, R250 ;  /* 0x000000758b8b7223 */ /* 0x000fe200000100fa */
[--C-:B------:R-:W-:Y:S01]  /*17560*/  HSET2.LE.AND R56, R66, R220.reuse, PT ;  /* 0x000000dc42387233 */ /* 0x100fe20003803000 */
[----:B------:R-:W-:Y:S01]  /*17570*/  FADD.FTZ R57, R154, R57 ;  /* 0x000000399a397221 */ /* 0x000fe20000010000 */
[----:B------:R-:W-:Y:S01]  /*17580*/  F2FP.BF16.PACK_AB R2, R93, R92 ;  /* 0x0000005c5d02723e */ /* 0x000fe200000010ff */
[----:B------:R-:W-:Y:S01]  /*17590*/  IMAD.MOV.U32 R132, RZ, RZ, R138 ;  /* 0x000000ffff847224 */ /* 0x000fe200078e008a */
[--C-:B------:R-:W-:Y:S01]  /*175a0*/  HSET2.LE.AND R49, R74, R220.reuse, PT ;  /* 0x000000dc4a317233 */ /* 0x100fe20003803000 */
[----:B------:R-:W-:Y:S01]  /*175b0*/  FADD.FTZ R62, R248, R57 ;  /* 0x00000039f83e7221 */ /* 0x000fe20000010000 */
[----:B------:R-:W-:Y:S01]  /*175c0*/  LOP3.LUT R54, R54, R2, RZ, 0xc0, !PT ;  /* 0x0000000236367212 */ /* 0x000fe200078ec0ff */
[-C--:B----4-:R-:W-:Y:S01]  /*175d0*/  HMMA.16816.F32.BF16 R4, R40, R44.reuse, R4 ;  /* 0x0000002c2804723c */ /* 0x090fe20000041804 */
[--C-:B------:R-:W-:Y:S01]  /*175e0*/  HSET2.LE.AND R57, R73, R220.reuse, PT ;  /* 0x000000dc49397233 */ /* 0x100fe20003803000 */
[----:B------:R-:W-:Y:S01]  /*175f0*/  LOP3.LUT R2, R58, 0xffff, RZ, 0xc0, !PT ;  /* 0x0000ffff3a027812 */ /* 0x000fe200078ec0ff */
[----:B------:R-:W-:Y:S01]  /*17600*/  FADD.FTZ R58, R181, R139 ;  /* 0x0000008bb53a7221 */ /* 0x000fe20000010000 */
[--C-:B------:R-:W-:Y:S02]  /*17610*/  HSET2.LE.AND R169, R169, R220.reuse, PT ;  /* 0x000000dca9a97233 */ /* 0x100fe40003803000 */
[----:B------:R-:W-:Y:S01]  /*17620*/  SHF.R.U32.HI R2, RZ, 0x8, R2 ;  /* 0x00000008ff027819 */ /* 0x000fe20000011602 */
[----:B------:R-:W-:Y:S01]  /*17630*/  FADD.FTZ R58, R179, R58 ;  /* 0x0000003ab33a7221 */ /* 0x000fe20000010000 */
[C---:B------:R-:W-:Y:S04]  /*17640*/  HMMA.16816.F32.BF16 R8, R52.reuse, R44, R8 ;  /* 0x0000002c3408723c */ /* 0x040fe80000041808 */
[----:B------:R-:W-:Y:S01]  /*17650*/  FADD.FTZ R58, R145, R58 ;  /* 0x0000003a913a7221 */ /* 0x000fe20000010000 */
[----:B------:R-:W-:Y:S01]  /*17660*/  PRMT R164, R51, 0x5410, R2 ;  /* 0x0000541033a47816 */ /* 0x000fe20000000002 */
[--C-:B------:R-:W-:Y:S01]  /*17670*/  HSET2.LE.AND R51, R76, R220.reuse, PT ;  /* 0x000000dc4c337233 */ /* 0x100fe20003803000 */
[----:B------:R-:W-:Y:S01]  /*17680*/  FADD.FTZ R45, R146, R63 ;  /* 0x0000003f922d7221 */ /* 0x000fe20000010000 */
[-C--:B------:R-:W-:Y:S01]  /*17690*/  HMMA.16816.F32.BF16 R12, R52, R46.reuse, R12 ;  /* 0x0000002e340c723c */ /* 0x080fe2000004180c */
[----:B------:R-:W-:Y:S03]  /*176a0*/  FFMA.FTZ R48, R0, R67, R180 ;  /* 0x0000004300307223 */ /* 0x000fe600000100b4 */
[----:B------:R-:W-:Y:S01]  /*176b0*/  FADD.FTZ R45, R142, R45 ;  /* 0x0000002d8e2d7221 */ /* 0x000fe20000010000 */
[----:B-1----:R-:W-:Y:S01]  /*176c0*/  F2FP.BF16.PACK_AB R2, R115, R114 ;  /* 0x000000727302723e */ /* 0x002fe200000010ff */
[----:B------:R-:W-:Y:S01]  /*176d0*/  FADD.FTZ R44, R178, R48 ;  /* 0x00000030b22c7221 */ /* 0x000fe20000010000 */
[----:B---3--:R-:W-:Y:S01]  /*176e0*/  F2FP.BF16.PACK_AB R0, R113, R112 ;  /* 0x000000707100723e */ /* 0x008fe200000010ff */
[----:B------:R-:W-:Y:S01]  /*176f0*/  FADD.FTZ R63, R252, R58 ;  /* 0x0000003afc3f7221 */ /* 0x000fe20000010000 */
[C---:B------:R-:W-:Y:S03]  /*17700*/  HMMA.16816.F32.BF16 R16, R40.reuse, R46, R16 ;  /* 0x0000002e2810723c */ /* 0x040fe60000041810 */
[----:B------:R-:W-:Y:S01]  /*17710*/  FADD.FTZ R59, R143, R44 ;  /* 0x0000002c8f3b7221 */ /* 0x000fe20000010000 */
[----:B------:R-:W-:Y:S01]  /*17720*/  F2FP.BF16.PACK_AB R44, R105, R104 ;  /* 0x00000068692c723e */ /* 0x000fe200000010ff */
[--C-:B------:R-:W-:Y:S01]  /*17730*/  HSET2.LE.AND R48, R75, R220.reuse, PT ;  /* 0x000000dc4b307233 */ /* 0x100fe20003803000 */
[----:B------:R-:W-:Y:S01]  /*17740*/  LOP3.LUT R51, R51, R2, RZ, 0xc0, !PT ;  /* 0x0000000233337212 */ /* 0x000fe200078ec0ff */
[--C-:B------:R-:W-:Y:S01]  /*17750*/  HSET2.LE.AND R58, R71, R220.reuse, PT ;  /* 0x000000dc473a7233 */ /* 0x100fe20003803000 */
[----:B------:R-:W-:Y:S01]  /*17760*/  LOP3.LUT R56, R56, R44, RZ, 0xc0, !PT ;  /* 0x0000002c38387212 */ /* 0x000fe200078ec0ff */
[-C--:B------:R-:W-:Y:S03]  /*17770*/  HMMA.16816.F32.BF16 R20, R40, R36.reuse, R20 ;  /* 0x000000242814723c */ /* 0x080fe60000041814 */
[----:B------:R-:W-:Y:S01]  /*17780*/  F2FP.BF16.PACK_AB R2, R103, R102 ;  /* 0x000000666702723e */ /* 0x000fe200000010ff */
[--C-:B------:R-:W-:Y:S01]  /*17790*/  HSET2.LE.AND R164, R164, R220.reuse, PT ;  /* 0x000000dca4a47233 */ /* 0x100fe20003803000 */
[----:B------:R-:W-:Y:S02]  /*177a0*/  LOP3.LUT R50, R50, R0, RZ, 0xc0, !PT ;  /* 0x0000000032327212 */ /* 0x000fe400078ec0ff */
[----:B------:R-:W-:Y:S01]  /*177b0*/  LOP3.LUT R49, R49, R2, RZ, 0xc0, !PT ;  /* 0x0000000231317212 */ /* 0x000fe200078ec0ff */
[----:B------:R-:W-:Y:S01]  /*177c0*/  FADD.FTZ R2, R155, R45 ;  /* 0x0000002d9b027221 */ /* 0x000fe20000010000 */
[C---:B------:R-:W-:Y:S01]  /*177d0*/  HMMA.16816.F32.BF16 R24, R52.reuse, R36, R24 ;  /* 0x000000243418723c */ /* 0x040fe20000041818 */
[----:B------:R-:W1:Y:S02]  /*177e0*/  LDSM.16.MT88.4 R44, [R205+0x5800] ;  /* 0x00580000cd2c783b */ /* 0x000e640000004200 */
[----:B------:R-:W-:Y:S01]  /*177f0*/  FADD.FTZ R61, R241, R2 ;  /* 0x00000002f13d7221 */ /* 0x000fe20000010000 */
[----:B------:R-:W-:Y:S02]  /*17800*/  F2FP.BF16.PACK_AB R0, R101, R100 ;  /* 0x000000646500723e */ /* 0x000fe400000010ff */
[----:B--2---:R-:W-:Y:S02]  /*17810*/  F2FP.BF16.PACK_AB R2, R109, R108 ;  /* 0x0000006c6d02723e */ /* 0x004fe400000010ff */
[-C--:B------:R-:W-:Y:S01]  /*17820*/  HMMA.16816.F32.BF16 R28, R52, R38.reuse, R28 ;  /* 0x00000026341c723c */ /* 0x080fe2000004181c */
[----:B------:R-:W-:Y:S03]  /*17830*/  F2FP.BF16.PACK_AB R36, R111, R110 ;  /* 0x0000006e6f24723e */ /* 0x000fe600000010ff */
[----:B------:R-:W-:Y:S02]  /*17840*/  F2FP.BF16.PACK_AB R37, R129, R128 ;  /* 0x000000808125723e */ /* 0x000fe400000010ff */
[----:B------:R-:W-:Y:S01]  /*17850*/  LOP3.LUT R48, R48, R0, RZ, 0xc0, !PT ;  /* 0x0000000030307212 */ /* 0x000fe200078ec0ff */
[----:B------:R-:W-:Y:S01]  /*17860*/  FADD.FTZ R0, R153, R59 ;  /* 0x0000003b99007221 */ /* 0x000fe20000010000 */
[----:B------:R-:W-:Y:S01]  /*17870*/  LOP3.LUT R170, R170, R37, RZ, 0xc0, !PT ;  /* 0x00000025aaaa7212 */ /* 0x000fe200078ec0ff */
[----:B------:R-:W-:Y:S01]  /*17880*/  FADD.FTZ R53, R245, R61 ;  /* 0x0000003df5357221 */ /* 0x000fe20000010000 */
[----:B------:R-:W-:Y:S01]  /*17890*/  LDSM.16.MT88.4 R152, [R205+0x5c00] ;  /* 0x005c0000cd98783b */ /* 0x000fe20000004200 */
[----:B------:R-:W-:Y:S01]  /*178a0*/  HMMA.16816.F32.BF16 R32, R40, R38, R32 ;  /* 0x000000262820723c */ /* 0x000fe20000041820 */
[----:B------:R-:W-:Y:S01]  /*178b0*/  FADD.FTZ R60, R235, R0 ;  /* 0x00000000eb3c7221 */ /* 0x000fe20000010000 */
[--C-:B------:R-:W-:Y:S01]  /*178c0*/  HSET2.LE.AND R59, R70, R220.reuse, PT ;  /* 0x000000dc463b7233 */ /* 0x100fe20003803000 */
[----:B------:R-:W-:Y:S01]  /*178d0*/  LOP3.LUT R58, R58, R2, RZ, 0xc0, !PT ;  /* 0x000000023a3a7212 */ /* 0x000fe200078ec0ff */
[----:B------:R-:W-:Y:S01]  /*178e0*/  FADD.FTZ R2, R192, R63 ;  /* 0x0000003fc0027221 */ /* 0x000fe20000010000 */
[----:B------:R-:W-:Y:S01]  /*178f0*/  F2FP.BF16.PACK_AB R0, R107, R106 ;  /* 0x0000006a6b00723e */ /* 0x000fe200000010ff */
[----:B------:R-:W-:Y:S01]  /*17900*/  FADD.FTZ R52, R240, R60 ;  /* 0x0000003cf0347221 */ /* 0x000fe20000010000 */
[----:B------:R-:W-:Y:S01]  /*17910*/  LOP3.LUT R59, R59, R36, RZ, 0xc0, !PT ;  /* 0x000000243b3b7212 */ /* 0x000fe200078ec0ff */
[----:B------:R-:W-:Y:S01]  /*17920*/  FADD.FTZ R55, R198, R2 ;  /* 0x00000002c6377221 */ /* 0x000fe20000010000 */
[----:B------:R-:W2:Y:S03]  /*17930*/  LDSM.16.MT88.4 R36, [R206+0x5800] ;  /* 0x00580000ce24783b */ /* 0x000ea60000004200 */
[----:B------:R-:W-:Y:S01]  /*17940*/  FADD.FTZ R41, R166, R55 ;  /* 0x00000037a6297221 */ /* 0x000fe20000010000 */
[----:B------:R-:W-:Y:S01]  /*17950*/  LOP3.LUT R57, R57, R0, RZ, 0xc0, !PT ;  /* 0x0000000039397212 */ /* 0x000fe200078ec0ff */
[----:B------:R-:W-:Y:S01]  /*17960*/  FADD.FTZ R0, R251, R62 ;  /* 0x0000003efb007221 */ /* 0x000fe20000010000 */
[----:B------:R-:W-:Y:S01]  /*17970*/  F2FP.BF16.PACK_AB R40, R133, R118 ;  /* 0x000000768528723e */ /* 0x000fe200000010ff */
[----:B------:R-:W-:Y:S01]  /*17980*/  FADD.FTZ R42, R230, R41 ;  /* 0x00000029e62a7221 */ /* 0x000fe20000010000 */
[--C-:B------:R-:W-:Y:S01]  /*17990*/  HSET2.LE.AND R41, R65, R220.reuse, PT ;  /* 0x000000dc41297233 */ /* 0x100fe20003803000 */
[----:B------:R-:W-:Y:S01]  /*179a0*/  FADD.FTZ R54, R167, R0 ;  /* 0x00000000a7367221 */ /* 0x000fe20000010000 */
[----:B------:R-:W-:Y:S02]  /*179b0*/  LOP3.LUT R169, R169, R40, RZ, 0xc0, !PT ;  /* 0x00000028a9a97212 */ /* 0x000fe400078ec0ff */
[----:B------:R-:W-:Y:S01]  /*179c0*/  F2FP.BF16.PACK_AB R2, R134, R116 ;  /* 0x000000748602723e */ /* 0x000fe200000010ff */
[----:B------:R-:W-:Y:S01]  /*179d0*/  FADD.FTZ R40, R165, R54 ;  /* 0x00000036a5287221 */ /* 0x000fe20000010000 */
[----:B------:R-:W-:Y:S01]  /*179e0*/  F2FP.BF16.PACK_AB R165, R123, R122 ;  /* 0x0000007a7ba5723e */ /* 0x000fe200000010ff */
[-C--:B-1----:R-:W-:Y:S01]  /*179f0*/  HMMA.16816.F32.BF16 R4, R48, R44.reuse, R4 ;  /* 0x0000002c3004723c */ /* 0x082fe20000041804 */
[----:B------:R-:W-:Y:S01]  /*17a00*/  LOP3.LUT R168, R168, R2, RZ, 0xc0, !PT ;  /* 0x00000002a8a87212 */ /* 0x000fe200078ec0ff */
[----:B------:R-:W-:Y:S01]  /*17a10*/  FADD.FTZ R2, R244, R53 ;  /* 0x00000035f4027221 */ /* 0x000fe20000010000 */
[----:B------:R-:W-:Y:S01]  /*17a20*/  F2FP.BF16.PACK_AB R166, R135, R124 ;  /* 0x0000007c87a6723e */ /* 0x000fe200000010ff */
[----:B------:R-:W-:Y:S01]  /*17a30*/  FADD.FTZ R43, R221, R40 ;  /* 0x00000028dd2b7221 */ /* 0x000fe20000010000 */
[--C-:B------:R-:W-:Y:S01]  /*17a40*/  HSET2.LE.AND R40, R72, R220.reuse, PT ;  /* 0x000000dc48287233 */ /* 0x100fe20003803000 */
[----:B------:R-:W-:Y:S01]  /*17a50*/  FADD.FTZ R53, R243, R2 ;  /* 0x00000002f3357221 */ /* 0x000fe20000010000 */
[----:B------:R-:W-:Y:S01]  /*17a60*/  HSET2.LE.AND R2, R64, R220, PT ;  /* 0x000000dc40027233 */ /* 0x000fe20003803000 */
[----:B------:R-:W-:Y:S01]  /*17a70*/  FADD.FTZ R43, R233, R43 ;  /* 0x0000002be92b7221 */ /* 0x000fe20000010000 */
[C---:B------:R-:W-:Y:S03]  /*17a80*/  HMMA.16816.F32.BF16 R8, R56.reuse, R44, R8 ;  /* 0x0000002c3808723c */ /* 0x040fe60000041808 */
[----:B------:R-:W-:Y:S01]  /*17a90*/  LOP3.LUT R165, R2, R165, RZ, 0xc0, !PT ;  /* 0x000000a502a57212 */ /* 0x000fe200078ec0ff */
[----:B------:R-:W-:Y:S01]  /*17aa0*/  FADD.FTZ R2, R201, R53 ;  /* 0x00000035c9027221 */ /* 0x000fe20000010000 */
[----:B------:R-:W-:Y:S01]  /*17ab0*/  LOP3.LUT R166, R40, R166, RZ, 0xc0, !PT ;  /* 0x000000a628a67212 */ /* 0x000fe200078ec0ff */
[----:B------:R-:W-:Y:S01]  /*17ac0*/  FADD.FTZ R40, R234, R42 ;  /* 0x0000002aea287221 */ /* 0x000fe20000010000 */
[----:B------:R-:W-:Y:S01]  /*17ad0*/  F2FP.BF16.PACK_AB R167, R176, R126 ;  /* 0x0000007eb0a7723e */ /* 0x000fe200000010ff */
[----:B------:R-:W-:Y:S01]  /*17ae0*/  FADD.FTZ R42, R200, R2 ;  /* 0x00000002c82a7221 */ /* 0x000fe20000010000 */
[-C--:B------:R-:W-:Y:S03]  /*17af0*/  HMMA.16816.F32.BF16 R12, R56, R46.reuse, R12 ;  /* 0x0000002e380c723c */ /* 0x080fe6000004180c */
[----:B------:R-:W-:Y:S01]  /*17b00*/  FADD.FTZ R40, R246, R40 ;  /* 0x00000028f6287221 */ /* 0x000fe20000010000 */
[----:B------:R-:W-:Y:S01]  /*17b10*/  LOP3.LUT R167, R41, R167, RZ, 0xc0, !PT ;  /* 0x000000a729a77212 */ /* 0x000fe200078ec0ff */
[----:B------:R-:W-:Y:S01]  /*17b20*/  FADD.FTZ R2, R238, R43 ;  /* 0x0000002bee027221 */ /* 0x000fe20000010000 */
[----:B------:R-:W-:Y:S02]  /*17b30*/  F2FP.BF16.PACK_AB R0, R131, R130 ;  /* 0x000000828300723e */ /* 0x000fe400000010ff */
[C---:B------:R-:W-:Y:S01]  /*17b40*/  HMMA.16816.F32.BF16 R16, R48.reuse, R46, R16 ;  /* 0x0000002e3010723c */ /* 0x040fe20000041810 */
[----:B------:R-:W-:Y:S03]  /*17b50*/  FADD.FTZ R2, R236, R2 ;  /* 0x00000002ec027221 */ /* 0x000fe60000010000 */
[----:B------:R-:W-:Y:S01]  /*17b60*/  LOP3.LUT R171, R171, R0, RZ, 0xc0, !PT ;  /* 0x00000000abab7212 */ /* 0x000fe200078ec0ff */
[----:B------:R-:W-:Y:S02]  /*17b70*/  FADD.FTZ R0, R239, R52 ;  /* 0x00000034ef007221 */ /* 0x000fe40000010000 */
[----:B------:R-:W-:Y:S01]  /*17b80*/  FADD.FTZ R2, R189, R2 ;  /* 0x00000002bd027221 */ /* 0x000fe20000010000 */
[-C--:B--2---:R-:W-:Y:S01]  /*17b90*/  HMMA.16816.F32.BF16 R20, R48, R36.reuse, R20 ;  /* 0x000000243014723c */ /* 0x084fe20000041814 */
[----:B------:R-:W-:Y:S03]  /*17ba0*/  FADD.FTZ R52, R237, R0 ;  /* 0x00000000ed347221 */ /* 0x000fe60000010000 */
[----:B------:R-:W-:Y:S04]  /*17bb0*/  F2FP.BF16.PACK_AB R0, R121, R120 ;  /* 0x000000787900723e */ /* 0x000fe800000010ff */
[C---:B------:R-:W-:Y:S01]  /*17bc0*/  HMMA.16816.F32.BF16 R24, R56.reuse, R36, R24 ;  /* 0x000000243818723c */ /* 0x040fe20000041818 */
[----:B------:R-:W-:Y:S03]  /*17bd0*/  LOP3.LUT R164, R164, R0, RZ, 0xc0, !PT ;  /* 0x00000000a4a47212 */ /* 0x000fe600078ec0ff */
[----:B------:R-:W-:Y:S04]  /*17be0*/  FADD.FTZ R0, R197, R52 ;  /* 0x00000034c5007221 */ /* 0x000fe80000010000 */
[----:B------:R-:W-:Y:S01]  /*17bf0*/  FADD.FTZ R41, R196, R0 ;  /* 0x00000000c4297221 */ /* 0x000fe20000010000 */
[-C--:B------:R-:W-:Y:S03]  /*17c00*/  HMMA.16816.F32.BF16 R28, R56, R38.reuse, R28 ;  /* 0x00000026381c723c */ /* 0x080fe6000004181c */
[----:B------:R-:W-:Y:S02]  /*17c10*/  FADD.FTZ R0, R232, R42 ;  /* 0x0000002ae8007221 */ /* 0x000fe40000010000 */
[----:B------:R-:W-:Y:S02]  /*17c20*/  FADD.FTZ R42, R242, R40 ;  /* 0x00000028f22a7221 */ /* 0x000fe40000010000 */
[----:B------:R-:W-:Y:S01]  /*17c30*/  FADD.FTZ R40, R231, R0 ;  /* 0x00000000e7287221 */ /* 0x000fe20000010000 */
[----:B------:R-:W-:Y:S01]  /*17c40*/  HMMA.16816.F32.BF16 R32, R48, R38, R32 ;  /* 0x000000263020723c */ /* 0x000fe20000041820 */
[----:B------:R-:W-:Y:S03]  /*17c50*/  FADD.FTZ R36, R191, R42 ;  /* 0x0000002abf247221 */ /* 0x000fe60000010000 */
[----:B------:R-:W-:Y:S02]  /*17c60*/  FADD.FTZ R37, R182, R40 ;  /* 0x00000028b6257221 */ /* 0x000fe40000010000 */
[----:B------:R-:W-:Y:S02]  /*17c70*/  FADD.FTZ R36, R190, R36 ;  /* 0x00000024be247221 */ /* 0x000fe40000010000 */
[----:B------:R-:W-:Y:S01]  /*17c80*/  FADD.FTZ R40, R188, R2 ;  /* 0x00000002bc287221 */ /* 0x000fe20000010000 */
[-C--:B------:R-:W-:Y:S03]  /*17c90*/  HMMA.16816.F32.BF16 R140, R168, R152.reuse, R4 ;  /* 0x00000098a88c723c */ /* 0x080fe60000041804 */
[----:B------:R-:W-:Y:S02]  /*17ca0*/  FADD.FTZ R2, R174, R37 ;  /* 0x00000025ae027221 */ /* 0x000fe40000010000 */
[----:B------:R-:W-:Y:S02]  /*17cb0*/  FADD.FTZ R36, R199, R36 ;  /* 0x00000024c7247221 */ /* 0x000fe40000010000 */
[----:B------:R-:W-:Y:S02]  /*17cc0*/  FADD.FTZ R41, R203, R41 ;  /* 0x00000029cb297221 */ /* 0x000fe40000010000 */
[----:B------:R-:W-:Y:S02]  /*17cd0*/  FADD.FTZ R43, R195, R36 ;  /* 0x00000024c32b7221 */ /* 0x000fe40000010000 */
[----:B------:R-:W1:Y:S01]  /*17ce0*/  LDSM.16.MT88.4 R36, [R206+0x5c00] ;  /* 0x005c0000ce24783b */ /* 0x000e620000004200 */
        /* <DEDUP_REMOVED lines=21> */
[C---:B------:R-:W-:Y:S01]  /*17e40*/  HMMA.16816.F32.BF16 R144, R164.reuse, R152, R8 ;  /* 0x00000098a490723c */ /* 0x040fe20000041808 */
[----:B------:R-:W-:Y:S02]  /*17e50*/  FADD.FTZ R0, R157, R5 ;  /* 0x000000059d007221 */ /* 0x000fe40000010000 */
[----:B------:R-:W-:Y:S02]  /*17e60*/  FADD.FTZ R2, R175, R2 ;  /* 0x00000002af027221 */ /* 0x000fe40000010000 */
[----:B------:R-:W-:Y:S02]  /*17e70*/  FADD.FTZ R5, R158, R6 ;  /* 0x000000069e057221 */ /* 0x000fe40000010000 */
[----:B------:R-:W-:Y:S01]  /*17e80*/  FADD.FTZ R4, R84, R4 ;  /* 0x0000000454047221 */ /* 0x000fe20000010000 */
[-C--:B------:R-:W-:Y:S01]  /*17e90*/  HMMA.16816.F32.BF16 R148, R164, R154.reuse, R12 ;  /* 0x0000009aa494723c */ /* 0x080fe2000004180c */
[----:B------:R-:W-:Y:S03]  /*17ea0*/  FADD.FTZ R0, R156, R0 ;  /* 0x000000009c007221 */ /* 0x000fe60000010000 */
[----:B------:R-:W-:Y:S02]  /*17eb0*/  FADD.FTZ R6, R86, R2 ;  /* 0x0000000256067221 */ /* 0x000fe40000010000 */
[----:B------:R-:W-:Y:S02]  /*17ec0*/  FADD.FTZ R2, R88, R5 ;  /* 0x0000000558027221 */ /* 0x000fe40000010000 */
[----:B------:R-:W-:Y:S01]  /*17ed0*/  FADD.FTZ R4, R85, R4 ;  /* 0x0000000455047221 */ /* 0x000fe20000010000 */
[C---:B------:R-:W-:Y:S03]  /*17ee0*/  HMMA.16816.F32.BF16 R152, R168.reuse, R154, R16 ;  /* 0x0000009aa898723c */ /* 0x040fe60000041810 */
[----:B------:R-:W-:Y:S02]  /*17ef0*/  FADD.FTZ R0, R90, R0 ;  /* 0x000000005a007221 */ /* 0x000fe40000010000 */
[----:B------:R-:W-:Y:S02]  /*17f00*/  FADD.FTZ R5, R87, R6 ;  /* 0x0000000657057221 */ /* 0x000fe40000010000 */
[----:B------:R-:W-:Y:S01]  /*17f10*/  FADD.FTZ R2, R89, R2 ;  /* 0x0000000259027221 */ /* 0x000fe20000010000 */
[-C--:B-1----:R-:W-:Y:S01]  /*17f20*/  HMMA.16816.F32.BF16 R156, R168, R36.reuse, R20 ;  /* 0x00000024a89c723c */ /* 0x082fe20000041814 */
        /* <DEDUP_REMOVED lines=13> */
[----:B------:R-:W-:Y:S03]  /*18000*/  HMMA.16816.F32.BF16 R168, R168, R38, R32 ;  /* 0x00000026a8a8723c */ /* 0x000fe60000041820 */
[----:B------:R-:W-:Y:S02]  /*18010*/  FADD.FTZ R0, R104, R6 ;  /* 0x0000000668007221 */ /* 0x000fe40000010000 */
[----:B------:R-:W-:Y:S02]  /*18020*/  FADD.FTZ R4, R101, R4 ;  /* 0x0000000465047221 */ /* 0x000fe40000010000 */
[----:B------:R-:W-:Y:S02]  /*18030*/  FADD.FTZ R5, R106, R5 ;  /* 0x000000056a057221 */ /* 0x000fe40000010000 */
[----:B------:R-:W-:Y:S03]  /*18040*/  FADD.FTZ R2, R103, R2 ;  /* 0x0000000267027221 */ /* 0x000fe60000010000 */
        /* <DEDUP_REMOVED lines=23> */
[----:B------:R1:W-:Y:S01]  /*181c0*/  STL [R1+0x18], R6 ;  /* 0x0000180601007387 */ /* 0x0003e20000100800 */
[----:B------:R-:W-:Y:S02]  /*181d0*/  FADD.FTZ R4, R131, R5 ;  /* 0x0000000583047221 */ /* 0x000fe40000010000 */
[----:B------:R-:W-:Y:S02]  /*181e0*/  FADD.FTZ R2, R135, R2 ;  /* 0x0000000287027221 */ /* 0x000fe40000010000 */
[----:B------:R-:W-:Y:S01]  /*181f0*/  FADD.FTZ R0, R176, R0 ;  /* 0x00000000b0007221 */ /* 0x000fe20000010000 */
[----:B------:R1:W-:Y:S01]  /*18200*/  STL [R1+0x20], R4 ;  /* 0x0000200401007387 */ /* 0x0003e20000100800 */
[----:B------:R-:W-:Y:S02]  /*18210*/  IMAD.MOV.U32 R135, RZ, RZ, R3 ;  /* 0x000000ffff877224 */ /* 0x000fe400078e0003 */
[----:B------:R-:W-:Y:S01]  /*18220*/  IMAD.MOV.U32 R133, RZ, RZ, R137 ;  /* 0x000000ffff857224 */ /* 0x000fe200078e0089 */
[----:B------:R1:W-:Y:S01]  /*18230*/  STL [R1+0x1c], R2 ;  /* 0x00001c0201007387 */ /* 0x0003e20000100800 */
[----:B------:R-:W-:Y:S03]  /*18240*/  IMAD.MOV.U32 R134, RZ, RZ, R136 ;  /* 0x000000ffff867224 */ /* 0x000fe600078e0088 */
[----:B------:R1:W-:Y:S02]  /*18250*/  STL [R1+0x24], R0 ;  /* 0x0000240001007387 */ /* 0x0003e40000100800 */
[----:B-1----:R-:W-:-:S05]  /*18260*/  @P1 BRA `(.L_x_193) ;  /* 0xffffa24000001947 */ /* 0x002fca000383ffff */
.L_x_192:
[----:B------:R-:W2:Y:S04]  /*18270*/  LDL.LU R9, [R1+0x18] ;  /* 0x0000180001097983 */ /* 0x000ea80000300800 */
[----:B------:R-:W1:Y:S01]  /*18280*/  S2R R38, SR_TID.X ;  /* 0x0000000000267919 */ /* 0x000e620000002100 */
[----:B------:R-:W3:Y:S01]  /*18290*/  S2UR UR6, SR_CTAID.Y ;  /* 0x00000000000679c3 */ /* 0x000ee20000002600 */
[----:B------:R-:W-:-:S02]  /*182a0*/  UISETP.NE.AND UP0, UPT, UR25, -0x1, UPT ;  /* 0xffffffff1900788c */ /* 0x000fc4000bf05270 */
[----:B------:R-:W4:Y:S01]  /*182b0*/  LDL.LU R8, [R1+0x20] ;  /* 0x0000200001087983 */ /* 0x000f220000300800 */
[----:B------:R-:W-:-:S03]  /*182c0*/  ULDC.64 UR4, c[0x0][0x1e8] ;  /* 0x00007a0000047ab9 */ /* 0x000fc60000000a00 */
[----:B-----5:R-:W4:Y:S04]  /*182d0*/  LDL.LU R7, [R1+0x1c] ;  /* 0x00001c0001077983 */ /* 0x020f280000300800 */
[----:B------:R-:W4:Y:S01]  /*182e0*/  LDL.LU R6, [R1+0x24] ;  /* 0x0000240001067983 */ /* 0x000f220000300800 */
[----:B------:R-:W-:Y:S01]  /*182f0*/  @UP0 UIMAD.WIDE.U32 UR12, UR25, UR4, URZ ;  /* 0x00000004190c02a5 */ /* 0x000fe2000f8e003f */
[----:B------:R-:W3:Y:S01]  /*18300*/  S2UR UR9, SR_CTAID.X ;  /* 0x00000000000979c3 */ /* 0x000ee20000002500 */
[----:B------:R-:W-:Y:S01]  /*18310*/  ULDC.U8 UR10, c[0x0][0x328] ;  /* 0x0000ca00000a7ab9 */ /* 0x000fe20000000000 */
[----:B------:R-:W-:Y:S01]  /*18320*/  BSSY B0, `(.L_x_196) ;  /* 0x00000e5000007945 */ /* 0x000fe20003800000 */
[----:B------:R-:W-:Y:S02]  /*18330*/  @UP0 UIMAD UR7, UR25, UR5, UR13 ;  /* 0x00000005190702a4 */ /* 0x000fe4000f8e020d */
[----:B------:R-:W-:-:S02]  /*18340*/  UISETP.NE.AND UP3, UPT, UR10, URZ, UPT ;  /* 0x0000003f0a00728c */ /* 0x000fc4000bf65270 */
[----:B------:R-:W-:Y:S02]  /*18350*/  ULDC.64 UR4, c[0x0][0x1e0] ;  /* 0x0000780000047ab9 */ /* 0x000fe40000000a00 */
[----:B------:R-:W-:Y:S01]  /*18360*/  ULDC UR8, c[0x0][0x214] ;  /* 0x0000850000087ab9 */ /* 0x000fe20000000800 */
[----:B-1----:R-:W-:Y:S01]  /*18370*/  SHF.R.S32.HI R36, RZ, 0x1f, R38 ;  /* 0x0000001fff247819 */ /* 0x002fe20000011426 */
[----:B---3--:R-:W-:Y:S02]  /*18380*/  @!UP0 USHF.R.S32.HI UR11, URZ, 0x1f, UR6 ;  /* 0x0000001f3f0b8899 */ /* 0x008fe40008011406 */
[----:B------:R-:W-:Y:S02]  /*18390*/  @!UP0 UIMAD.WIDE.U32 UR20, UR6, UR4, URZ ;  /* 0x00000004061482a5 */ /* 0x000fe4000f8e003f */
[----:B------:R-:W-:-:S03]  /*183a0*/  @!UP0 UIMAD UR11, UR11, UR4, URZ ;  /* 0x000000040b0b82a4 */ /* 0x000fc6000f8e023f */
[----:B------:R-:W-:Y:S02]  /*183b0*/  ULDC.U8 UR4, c[0x0][0x329] ;  /* 0x0000ca4000047ab9 */ /* 0x000fe40000000000 */
[----:B------:R-:W-:Y:S02]  /*183c0*/  UISETP.NE.AND UP2, UPT, UR4, URZ, UPT ;  /* 0x0000003f0400728c */ /* 0x000fe4000bf45270 */
[----:B------:R-:W-:Y:S02]  /*183d0*/  UISETP.EQ.AND UP3, UPT, UR4, URZ, UP3 ;  /* 0x0000003f0400728c */ /* 0x000fe40009f62270 */
[----:B------:R-:W-:Y:S02]  /*183e0*/  @!UP0 UIMAD UR11, UR6, UR5, UR11 ;  /* 0x00000005060b82a4 */ /* 0x000fe4000f8e020b */
[----:B------:R-:W-:Y:S02]  /*183f0*/  ULDC UR4, c[0x0][0x1c0] ;  /* 0x0000700000047ab9 */ /* 0x000fe40000000800 */
[----:B------:R-:W-:-:S02]  /*18400*/  ULDC UR5, c[0x0][0x234] ;  /* 0x00008d0000057ab9 */ /* 0x000fc40000000800 */
[----:B------:R-:W-:Y:S02]  /*18410*/  @!UP0 UIADD3 UR7, UR21, UR11, URZ ;  /* 0x0000000b15078290 */ /* 0x000fe4000fffe03f */
[----:B------:R-:W-:Y:S01]  /*18420*/  @!UP2 UISETP.NE.AND UP1, UPT, UR10, URZ, UPT ;  /* 0x0000003f0a00a28c */ /* 0x000fe2000bf25270 */
[----:B------:R-:W1:Y:S01]  /*18430*/  S2UR UR10, SR_CTAID.Z ;  /* 0x00000000000a79c3 */ /* 0x000e620000002700 */
[----:B------:R-:W-:Y:S02]  /*18440*/  @UP2 ULDC UR14, c[0x0][0x210] ;  /* 0x00008400000e2ab9 */ /* 0x000fe40000000800 */
[----:B------:R-:W-:Y:S02]  /*18450*/  @UP2 UIMAD UR14, UR14, UR8, URZ ;  /* 0x000000080e0e22a4 */ /* 0x000fe4000f8e023f */
[----:B------:R-:W-:Y:S02]  /*18460*/  @!UP2 USEL UR14, UR8, UR5, !UP1 ;  /* 0x00000005080ea287 */ /* 0x000fe4000c800000 */
[----:B------:R-:W-:-:S02]  /*18470*/  @UP2 UMOV UR13, 0x1 ;  /* 0x00000001000d2882 */ /* 0x000fc40000000000 */
[----:B------:R-:W-:Y:S02]  /*18480*/  @!UP2 UIMAD UR13, UR14, UR4, URZ ;  /* 0x000000040e0da2a4 */ /* 0x000fe4000f8e023f */
[----:B------:R-:W-:Y:S02]  /*18490*/  @UP3 UIMAD UR16, UR6, UR8, URZ ;  /* 0x00000008061032a4 */ /* 0x000fe4000f8e023f */
[----:B------:R-:W-:Y:S02]  /*184a0*/  @UP2 ULDC UR15, c[0x0][0x210] ;  /* 0x00008400000f2ab9 */ /* 0x000fe40000000800 */
[----:B------:R-:W-:Y:S02]  /*184b0*/  UIMAD UR4, UR6, UR13, URZ ;  /* 0x0000000d060472a4 */ /* 0x000fe4000f8e023f */
[----:B------:R-:W-:Y:S02]  /*184c0*/  @!UP2 UMOV UR15, 0x1 ;  /* 0x00000001000fa882 */ /* 0x000fe40000000000 */
[----:B------:R-:W-:-:S02]  /*184d0*/  @UP3 USEL UR16, UR16, UR25, !UP0 ;  /* 0x0000001910103287 */ /* 0x000fc4000c000000 */
[----:B------:R-:W-:Y:S02]  /*184e0*/  UIMAD UR9, UR9, UR15, URZ ;  /* 0x0000000f090972a4 */ /* 0x000fe4000f8e023f */
[----:B------:R-:W-:Y:S02]  /*184f0*/  USEL UR4, UR4, URZ, !UP3 ;  /* 0x0000003f04047287 */ /* 0x000fe4000d800000 */
[----:B------:R-:W-:Y:S02]  /*18500*/  USHF.L.U32 UR9, UR9, 0x7, URZ ;  /* 0x0000000709097899 */ /* 0x000fe4000800063f */
[----:B-1----:R-:W-:Y:S02]  /*18510*/  UIMAD UR14, UR10, UR14, UR4 ;  /* 0x0000000e0a0e72a4 */ /* 0x002fe4000f8e0204 */
[----:B------:R-:W-:Y:S02]  /*18520*/  @!UP3 UMOV UR22, URZ ;  /* 0x0000003f0016bc82 */ /* 0x000fe40008000000 */
[----:B------:R-:W-:-:S02]  /*18530*/  @UP3 UMOV UR22, UR16 ;  /* 0x0000001000163c82 */ /* 0x000fc40008000000 */
[----:B------:R-:W-:Y:S02]  /*18540*/  @!UP3 UMOV UR23, URZ ;  /* 0x0000003f0017bc82 */ /* 0x000fe40008000000 */
[----:B------:R-:W-:Y:S02]  /*18550*/  USHF.R.S32.HI UR4, URZ, 0x1f, UR9 ;  /* 0x0000001f3f047899 */ /* 0x000fe40008011409 */
[----:B------:R-:W-:Y:S02]  /*18560*/  @UP3 USHF.R.S32.HI UR23, URZ, 0x1f, UR16 ;  /* 0x0000001f3f173899 */ /* 0x000fe40008011410 */
[----:B------:R-:W-:Y:S02]  /*18570*/  USHF.R.S32.HI UR5, URZ, 0x1f, UR14 ;  /* 0x0000001f3f057899 */ /* 0x000fe4000801140e */
[----:B------:R-:W-:Y:S02]  /*18580*/  UIADD3 UR9, UP2, UP1, UR9, UR22, UR14 ;  /* 0x0000001609097290 */ /* 0x000fe4000f95e00e */
[----:B------:R-:W-:-:S02]  /*18590*/  @!UP0 UMOV UR12, UR20 ;  /* 0x00000014000c8c82 */ /* 0x000fc40008000000 */
[----:B------:R-:W-:Y:S01]  /*185a0*/  UIADD3.X UR4, UR4, UR23, UR5, UP2, UP1 ;  /* 0x0000001704047290 */ /* 0x000fe200097e2405 */
[----:B--2---:R-:W1:Y:S04]  /*185b0*/  SHFL.BFLY PT, R2, R9, 0x2, 0x1f ;  /* 0x0c401f0009027f89 */ /* 0x004e6800000e0000 */
[----:B----4-:R-:W2:Y:S04]  /*185c0*/  SHFL.BFLY PT, R0, R8, 0x2, 0x1f ;  /* 0x0c401f0008007f89 */ /* 0x010ea800000e0000 */
[----:B------:R-:W3:Y:S04]  /*185d0*/  SHFL.BFLY PT, R5, R7, 0x2, 0x1f ;  /* 0x0c401f0007057f89 */ /* 0x000ee800000e0000 */
[----:B------:R-:W4:Y:S01]  /*185e0*/  SHFL.BFLY PT, R4, R6, 0x2, 0x1f ;  /* 0x0c401f0006047f89 */ /* 0x000f2200000e0000 */
[----:B-1----:R-:W-:-:S05]  /*185f0*/  FADD.FTZ R2, R2, R9 ;  /* 0x0000000902027221 */ /* 0x002fca0000010000 */
[----:B------:R-:W1:Y:S01]  /*18600*/  SHFL.BFLY PT, R9, R2, 0x1, 0x1f ;  /* 0x0c201f0002097f89 */ /* 0x000e6200000e0000 */
[----:B--2---:R-:W-:Y:S02]  /*18610*/  FADD.FTZ R0, R0, R8 ;  /* 0x0000000800007221 */ /* 0x004fe40000010000 */
[----:B---3--:R-:W-:-:S03]  /*18620*/  FADD.FTZ R5, R5, R7 ;  /* 0x0000000705057221 */ /* 0x008fc60000010000 */
[----:B------:R-:W2:Y:S01]  /*18630*/  SHFL.BFLY PT, R8, R0, 0x1, 0x1f ;  /* 0x0c201f0000087f89 */ /* 0x000ea200000e0000 */
[----:B----4-:R-:W-:-:S03]  /*18640*/  FADD.FTZ R4, R4, R6 ;  /* 0x0000000604047221 */ /* 0x010fc60000010000 */
[----:B------:R-:W3:Y:S04]  /*18650*/  SHFL.BFLY PT, R7, R5, 0x1, 0x1f ;  /* 0x0c201f0005077f89 */ /* 0x000ee800000e0000 */
[----:B------:R-:W4:Y:S01]  /*18660*/  SHFL.BFLY PT, R6, R4, 0x1, 0x1f ;  /* 0x0c201f0004067f89 */ /* 0x000f2200000e0000 */
[----:B-1----:R-:W-:Y:S01]  /*18670*/  FADD.FTZ R21, R2, R9 ;  /* 0x0000000902157221 */ /* 0x002fe20000010000 */
[----:B------:R-:W-:-:S04]  /*18680*/  MOV R2, 0x3f800000 ;  /* 0x3f80000000027802 */ /* 0x000fc80000000f00 */
[----:B------:R-:W-:Y:S01]  /*18690*/  FSETP.NE.FTZ.AND P4, PT, R21, RZ, PT ;  /* 0x000000ff1500720b */ /* 0x000fe20003f95000 */
[----:B--2---:R-:W-:Y:S01]  /*186a0*/  FADD.FTZ R20, R0, R8 ;  /* 0x0000000800147221 */ /* 0x004fe20000010000 */
[----:B------:R-:W-:Y:S01]  /*186b0*/  MOV R0, 0x3f800000 ;  /* 0x3f80000000007802 */ /* 0x000fe20000000f00 */
[----:B---3--:R-:W-:-:S03]  /*186c0*/  FADD.FTZ R23, R5, R7 ;  /* 0x0000000705177221 */ /* 0x008fc60000010000 */
[----:B------:R-:W-:Y:S01]  /*186d0*/  FSETP.NE.FTZ.AND P3, PT, R20, RZ, PT ;  /* 0x000000ff1400720b */ /* 0x000fe20003f75000 */
[----:B------:R-:W-:Y:S02]  /*186e0*/  IMAD.MOV.U32 R5, RZ, RZ, 0x3f800000 ;  /* 0x3f800000ff057424 */ /* 0x000fe400078e00ff */
[----:B----4-:R-:W-:Y:S01]  /*186f0*/  FADD.FTZ R22, R4, R6 ;  /* 0x0000000604167221 */ /* 0x010fe20000010000 */
[----:B------:R-:W-:-:S03]  /*18700*/  MOV R4, 0x3f800000 ;  /* 0x3f80000000047802 */ /* 0x000fc60000000f00 */
[----:B------:R-:W1:Y:S01]  /*18710*/  @P4 MUFU.RCP R0, R21 ;  /* 0x0000001500004308 */ /* 0x000e620000001000 */
[----:B------:R-:W-:Y:S02]  /*18720*/  FSETP.NE.FTZ.AND P2, PT, R23, RZ, PT ;  /* 0x000000ff1700720b */ /* 0x000fe40003f55000 */
[----:B------:R-:W-:-:S05]  /*18730*/  FSETP.NE.FTZ.AND P1, PT, R22, RZ, PT ;  /* 0x000000ff1600720b */ /* 0x000fca0003f35000 */
[----:B------:R-:W2:Y:S08]  /*18740*/  @P3 MUFU.RCP R4, R20 ;  /* 0x0000001400043308 */ /* 0x000eb00000001000 */
[----:B------:R-:W3:Y:S01]  /*18750*/  @P2 MUFU.RCP R2, R23 ;  /* 0x0000001700022308 */ /* 0x000ee20000001000 */
[----:B-1----:R-:W-:-:S04]  /*18760*/  FMUL.FTZ R0, R0, c[0x0][0x2dc] ;  /* 0x0000b70000007a20 */ /* 0x002fc80000410000 */
[C---:B------:R-:W-:Y:S02]  /*18770*/  FMUL.FTZ R140, R0.reuse, R140 ;  /* 0x0000008c008c7220 */ /* 0x040fe40000410000 */
[----:B------:R-:W-:Y:S01]  /*18780*/  FMUL.FTZ R19, R0, R141 ;  /* 0x0000008d00137220 */ /* 0x000fe20000410000 */
[----:B------:R-:W1:Y:S01]  /*18790*/  @P1 MUFU.RCP R5, R22 ;  /* 0x0000001600051308 */ /* 0x000e620000001000 */
[----:B--2---:R-:W-:Y:S02]  /*187a0*/  FMUL.FTZ R4, R4, c[0x0][0x2dc] ;  /* 0x0000b70004047a20 */ /* 0x004fe40000410000 */
[----:B------:R-:W-:Y:S01]  /*187b0*/  FMUL.FTZ R152, R0, R152 ;  /* 0x0000009800987220 */ /* 0x000fe20000410000 */
[----:B------:R-:W-:Y:S01]  /*187c0*/  F2FP.BF16.PACK_AB R19, R19, R140 ;  /* 0x0000008c1313723e */ /* 0x000fe200000010ff */
[C---:B------:R-:W-:Y:S02]  /*187d0*/  FMUL.FTZ R142, R4.reuse, R142 ;  /* 0x0000008e048e7220 */ /* 0x040fe40000410000 */
[----:B------:R-:W-:-:S02]  /*187e0*/  FMUL.FTZ R18, R4, R143 ;  /* 0x0000008f04127220 */ /* 0x000fc40000410000 */
[C---:B------:R-:W-:Y:S02]  /*187f0*/  FMUL.FTZ R154, R4.reuse, R154 ;  /* 0x0000009a049a7220 */ /* 0x040fe40000410000 */
[----:B------:R-:W-:Y:S01]  /*18800*/  FMUL.FTZ R15, R4, R155 ;  /* 0x0000009b040f7220 */ /* 0x000fe20000410000 */
[----:B------:R-:W-:Y:S01]  /*18810*/  F2FP.BF16.PACK_AB R18, R18, R142 ;  /* 0x0000008e1212723e */ /* 0x000fe200000010ff */
[C---:B------:R-:W-:Y:S02]  /*18820*/  FMUL.FTZ R158, R4.reuse, R158 ;  /* 0x0000009e049e7220 */ /* 0x040fe40000410000 */
[C---:B------:R-:W-:Y:S01]  /*18830*/  FMUL.FTZ R13, R4.reuse, R159 ;  /* 0x0000009f040d7220 */ /* 0x040fe20000410000 */
[----:B------:R-:W-:Y:S01]  /*18840*/  F2FP.BF16.PACK_AB R15, R15, R154 ;  /* 0x0000009a0f0f723e */ /* 0x000fe200000010ff */
[C---:B------:R-:W-:Y:S02]  /*18850*/  FMUL.FTZ R170, R4.reuse, R170 ;  /* 0x000000aa04aa7220 */ /* 0x040fe40000410000 */
[----:B------:R-:W-:Y:S01]  /*18860*/  FMUL.FTZ R9, R4, R171 ;  /* 0x000000ab04097220 */ /* 0x000fe20000410000 */
[-C--:B------:R-:W-:Y:S01]  /*18870*/  LEA.HI R4, R36, R38.reuse, RZ, 0x2 ;  /* 0x0000002624047211 */ /* 0x080fe200078f10ff */
[----:B---3--:R-:W-:Y:S01]  /*18880*/  FMUL.FTZ R2, R2, c[0x0][0x2dc] ;  /* 0x0000b70002027a20 */ /* 0x008fe20000410000 */
[----:B------:R-:W-:Y:S01]  /*18890*/  LEA.HI R36, R36, R38, RZ, 0x5 ;  /* 0x0000002624247211 */ /* 0x000fe200078f28ff */
[----:B------:R-:W-:Y:S01]  /*188a0*/  FMUL.FTZ R16, R0, R153 ;  /* 0x0000009900107220 */ /* 0x000fe20000410000 */
[----:B------:R-:W-:Y:S01]  /*188b0*/  SHF.R.S32.HI R37, RZ, 0x2, R4 ;  /* 0x00000002ff257819 */ /* 0x000fe20000011404 */
[----:B------:R-:W-:Y:S01]  /*188c0*/  FMUL.FTZ R144, R2, R144 ;  /* 0x0000009002907220 */ /* 0x000fe20000410000 */
[----:B------:R-:W-:Y:S01]  /*188d0*/  LOP3.LUT R4, R4, 0xfffffffc, RZ, 0xc0, !PT ;  /* 0xfffffffc04047812 */ /* 0x000fe200078ec0ff */
[C---:B------:R-:W-:Y:S01]  /*188e0*/  FMUL.FTZ R145, R2.reuse, R145 ;  /* 0x0000009102917220 */ /* 0x040fe20000410000 */
[----:B------:R-:W-:Y:S01]  /*188f0*/  SHF.R.S32.HI R11, RZ, 0x5, R36 ;  /* 0x00000005ff0b7819 */ /* 0x000fe20000011424 */
[----:B------:R-:W-:Y:S01]  /*18900*/  FMUL.FTZ R148, R2, R148 ;  /* 0x0000009402947220 */ /* 0x000fe20000410000 */
[----:B------:R-:W-:Y:S01]  /*18910*/  F2FP.BF16.PACK_AB R16, R16, R152 ;  /* 0x000000981010723e */ /* 0x000fe200000010ff */
[C---:B------:R-:W-:Y:S01]  /*18920*/  FMUL.FTZ R17, R2.reuse, R149 ;  /* 0x0000009502117220 */ /* 0x040fe20000410000 */
[----:B------:R-:W-:Y:S01]  /*18930*/  F2FP.BF16.PACK_AB R144, R145, R144 ;  /* 0x000000909190723e */ /* 0x000fe200000010ff */
[C---:B------:R-:W-:Y:S01]  /*18940*/  FMUL.FTZ R160, R2.reuse, R160 ;  /* 0x000000a002a07220 */ /* 0x040fe20000410000 */
[----:B------:R-:W-:Y:S01]  /*18950*/  F2FP.BF16.PACK_AB R13, R13, R158 ;  /* 0x0000009e0d0d723e */ /* 0x000fe200000010ff */
[C---:B------:R-:W-:Y:S01]  /*18960*/  FMUL.FTZ R12, R2.reuse, R161 ;  /* 0x000000a1020c7220 */ /* 0x040fe20000410000 */
[----:B------:R-:W-:Y:S01]  /*18970*/  F2FP.BF16.PACK_AB R17, R17, R148 ;  /* 0x000000941111723e */ /* 0x000fe200000010ff */
[C---:B------:R-:W-:Y:S01]  /*18980*/  FMUL.FTZ R164, R2.reuse, R164 ;  /* 0x000000a402a47220 */ /* 0x040fe20000410000 */
[----:B------:R-:W-:Y:S01]  /*18990*/  F2FP.BF16.PACK_AB R9, R9, R170 ;  /* 0x000000aa0909723e */ /* 0x000fe200000010ff */
[----:B------:R-:W-:Y:S01]  /*189a0*/  FMUL.FTZ R8, R2, R165 ;  /* 0x000000a502087220 */ /* 0x000fe20000410000 */
        /* <DEDUP_REMOVED lines=9> */
[----:B-1----:R-:W-:Y:S01]  /*18a40*/  FMUL.FTZ R0, R5, c[0x0][0x2dc] ;  /* 0x0000b70005007a20 */ /* 0x002fe20000410000 */
[----:B------:R-:W-:-:S02]  /*18a50*/  F2FP.BF16.PACK_AB R14, R14, R156 ;  /* 0x0000009c0e0e723e */ /* 0x000fc400000010ff */
[----:B------:R-:W-:Y:S01]  /*18a60*/  IADD3 R2, R37, -R2, RZ ;  /* 0x8000000225027210 */ /* 0x000fe20007ffe0ff */
[----:B------:R-:W-:Y:S01]  /*18a70*/  FMUL.FTZ R146, R0, R146 ;  /* 0x0000009200927220 */ /* 0x000fe20000410000 */
[----:B------:R-:W-:Y:S01]  /*18a80*/  F2FP.BF16.PACK_AB R10, R10, R168 ;  /* 0x000000a80a0a723e */ /* 0x000fe200000010ff */
[C---:B------:R-:W-:Y:S02]  /*18a90*/  FMUL.FTZ R147, R0.reuse, R147 ;  /* 0x0000009300937220 */ /* 0x040fe40000410000 */
[C---:B------:R-:W-:Y:S02]  /*18aa0*/  FMUL.FTZ R150, R0.reuse, R150 ;  /* 0x0000009600967220 */ /* 0x040fe40000410000 */
[C---:B------:R-:W-:Y:S01]  /*18ab0*/  FMUL.FTZ R151, R0.reuse, R151 ;  /* 0x0000009700977220 */ /* 0x040fe20000410000 */
[----:B------:R-:W-:Y:S01]  /*18ac0*/  F2FP.BF16.PACK_AB R146, R147, R146 ;  /* 0x000000929392723e */ /* 0x000fe200000010ff */
[C---:B------:R-:W-:Y:S02]  /*18ad0*/  FMUL.FTZ R162, R0.reuse, R162 ;  /* 0x000000a200a27220 */ /* 0x040fe40000410000 */
[C---:B------:R-:W-:Y:S01]  /*18ae0*/  FMUL.FTZ R163, R0.reuse, R163 ;  /* 0x000000a300a37220 */ /* 0x040fe20000410000 */
[----:B------:R-:W-:Y:S01]  /*18af0*/  F2FP.BF16.PACK_AB R150, R151, R150 ;  /* 0x000000969796723e */ /* 0x000fe200000010ff */
[----:B------:R-:W-:-:S02]  /*18b00*/  FMUL.FTZ R166, R0, R166 ;  /* 0x000000a600a67220 */ /* 0x000fc40000410000 */
[----:B------:R-:W-:Y:S01]  /*18b10*/  FMUL.FTZ R6, R0, R167 ;  /* 0x000000a700067220 */ /* 0x000fe20000410000 */
[----:B------:R-:W-:Y:S02]  /*18b20*/  LEA.HI R0, R2, R2, RZ, 0x1 ;  /* 0x0000000202007211 */ /* 0x000fe400078f08ff */
[----:B------:R-:W-:Y:S02]  /*18b30*/  F2FP.BF16.PACK_AB R162, R163, R162 ;  /* 0x000000a2a3a2723e */ /* 0x000fe400000010ff */
[----:B------:R-:W-:Y:S02]  /*18b40*/  SHF.R.S32.HI R7, RZ, 0x1, R0 ;  /* 0x00000001ff077819 */ /* 0x000fe40000011400 */
[----:B------:R-:W-:Y:S02]  /*18b50*/  LOP3.LUT R5, R0, 0x3fffffe, RZ, 0xc0, !PT ;  /* 0x03fffffe00057812 */ /* 0x000fe400078ec0ff */
[----:B------:R-:W-:Y:S01]  /*18b60*/  IADD3 R0, -R4, R38, RZ ;  /* 0x0000002604007210 */ /* 0x000fe20007ffe1ff */
[----:B------:R-:W-:Y:S01]  /*18b70*/  IMAD.SHL.U32 R4, R7, 0x40, RZ ;  /* 0x0000004007047824 */ /* 0x000fe200078e00ff */
[----:B------:R-:W-:-:S02]  /*18b80*/  IADD3 R2, R2, -R5, RZ ;  /* 0x8000000502027210 */ /* 0x000fc40007ffe0ff */
[----:B------:R-:W-:Y:S02]  /*18b90*/  LEA R0, R11, R0, 0x8 ;  /* 0x000000000b007211 */ /* 0x000fe400078e40ff */
[----:B------:R-:W-:Y:S02]  /*18ba0*/  LOP3.LUT R5, R7, 0x1, RZ, 0xc0, !PT ;  /* 0x0000000107057812 */ /* 0x000fe400078ec0ff */
[----:B------:R-:W-:Y:S01]  /*18bb0*/  LOP3.LUT R4, R4, 0xc0, RZ, 0xc0, !PT ;  /* 0x000000c004047812 */ /* 0x000fe200078ec0ff */
[----:B------:R-:W-:Y:S01]  /*18bc0*/  IMAD R0, R2, 0x10, R0 ;  /* 0x0000001002007824 */ /* 0x000fe200078e0200 */
[----:B------:R-:W-:Y:S02]  /*18bd0*/  ISETP.NE.U32.AND P0, PT, R5, 0x1, PT ;  /* 0x000000010500780c */ /* 0x000fe40003f05070 */
[----:B------:R-:W-:Y:S02]  /*18be0*/  MOV R5, 0xfffffff0 ;  /* 0xfffffff000057802 */ /* 0x000fe40000000f00 */
[----:B------:R-:W-:-:S02]  /*18bf0*/  LEA.HI R2, R4, R4, RZ, 0x1d ;  /* 0x0000000404027211 */ /* 0x000fc400078fe8ff */
[----:B------:R-:W-:Y:S02]  /*18c00*/  SEL R5, R5, 0x10, !P0 ;  /* 0x0000001005057807 */ /* 0x000fe40004000000 */
[----:B------:R-:W-:Y:S02]  /*18c10*/  LEA R0, R0, R2, 0x1 ;  /* 0x0000000200007211 */ /* 0x000fe400078e08ff */
[----:B------:R-:W-:Y:S02]  /*18c20*/  LOP3.LUT P0, RZ, R7, 0x2, RZ, 0xc0, !PT ;  /* 0x0000000207ff7812 */ /* 0x000fe4000780c0ff */
[----:B------:R-:W-:Y:S01]  /*18c30*/  F2FP.BF16.PACK_AB R6, R6, R166 ;  /* 0x000000a60606723e */ /* 0x000fe200000010ff */
[----:B------:R-:W-:-:S05]  /*18c40*/  IMAD.SHL.U32 R0, R0, 0x2, RZ ;  /* 0x0000000200007824 */ /* 0x000fca00078e00ff */
[C---:B------:R-:W-:Y:S01]  /*18c50*/  IADD3 R4, R0.reuse, R5, RZ ;  /* 0x0000000500047210 */ /* 0x040fe20007ffe0ff */
[----:B------:R-:W-:Y:S01]  /*18c60*/  STS [R0], R19 ;  /* 0x0000001300007388 */ /* 0x000fe20000000800 */
[----:B------:R-:W-:-:S03]  /*18c70*/  IADD3 R2, R0, 0x20, RZ ;  /* 0x0000002000027810 */ /* 0x000fc60007ffe0ff */
[----:B------:R-:W-:Y:S01]  /*18c80*/  @P0 IADD3 R2, R0, -0x20, RZ ;  /* 0xffffffe000020810 */ /* 0x000fe20007ffe0ff */
[----:B------:R-:W-:Y:S04]  /*18c90*/  STS [R0+0x200], R18 ;  /* 0x0002001200007388 */ /* 0x000fe80000000800 */
[----:B------:R-:W-:Y:S04]  /*18ca0*/  STS [R4], R16 ;  /* 0x0000001004007388 */ /* 0x000fe80000000800 */
[----:B------:R-:W-:Y:S04]  /*18cb0*/  STS [R4+0x200], R15 ;  /* 0x0002000f04007388 */ /* 0x000fe80000000800 */
[----:B------:R-:W-:Y:S04]  /*18cc0*/  STS [R0+0x1000], R144 ;  /* 0x0010009000007388 */ /* 0x000fe80000000800 */
[----:B------:R1:W-:Y:S04]  /*18cd0*/  STS [R0+0x1200], R146 ;  /* 0x0012009200007388 */ /* 0x0003e80000000800 */
[----:B------:R-:W-:Y:S04]  /*18ce0*/  STS [R4+0x1000], R17 ;  /* 0x0010001104007388 */ /* 0x000fe80000000800 */
[----:B------:R2:W-:Y:S04]  /*18cf0*/  STS [R4+0x1200], R150 ;  /* 0x0012009604007388 */ /* 0x0005e80000000800 */
[----:B------:R3:W-:Y:S04]  /*18d00*/  STS [R2], R14 ;  /* 0x0000000e02007388 */ /* 0x0007e80000000800 */
[----:B------:R4:W-:Y:S01]  /*18d10*/  STS [R2+0x200], R13 ;  /* 0x0002000d02007388 */ /* 0x0009e20000000800 */
[----:B-1----:R-:W-:-:S02]  /*18d20*/  IADD3 R0, R5, R2, RZ ;  /* 0x0000000205007210 */ /* 0x002fc40007ffe0ff */
[----:B------:R-:W1:Y:S03]  /*18d30*/  @P4 MUFU.LG2 R5, R21 ;  /* 0x0000001500054308 */ /* 0x000e660000000c00 */
[----:B------:R-:W-:Y:S04]  /*18d40*/  STS [R0], R10 ;  /* 0x0000000a00007388 */ /* 0x000fe80000000800 */
[----:B------:R1:W-:Y:S01]  /*18d50*/  STS [R0+0x200], R9 ;  /* 0x0002000900007388 */ /* 0x0003e20000000800 */
[----:B--2---:R-:W2:Y:S01]  /*18d60*/  @P3 MUFU.LG2 R4, R20 ;  /* 0x0000001400043308 */ /* 0x004ea20000000c00 */
[----:B---3--:R-:W-:Y:S02]  /*18d70*/  MOV R14, 0x7f800000 ;  /* 0x7f800000000e7802 */ /* 0x008fe40000000f00 */
[----:B------:R3:W-:Y:S01]  /*18d80*/  STS [R2+0x1000], R12 ;  /* 0x0010000c02007388 */ /* 0x0007e20000000800 */
[----:B----4-:R-:W-:-:S03]  /*18d90*/  IMAD.MOV.U32 R13, RZ, RZ, 0x7f800000 ;  /* 0x7f800000ff0d7424 */ /* 0x010fc600078e00ff */
[----:B------:R4:W-:Y:S01]  /*18da0*/  STS [R2+0x1200], R162 ;  /* 0x001200a202007388 */ /* 0x0009e20000000800 */
[----:B-1----:R-:W-:-:S03]  /*18db0*/  @P4 FMUL.FTZ R5, R5, 0.69314718246459960938 ;  /* 0x3f31721805054820 */ /* 0x002fc60000410000 */
[----:B------:R-:W-:Y:S01]  /*18dc0*/  STS [R0+0x1000], R8 ;  /* 0x0010000800007388 */ /* 0x000fe20000000800 */
[----:B------:R-:W-:-:S03]  /*18dd0*/  @P4 FFMA.FTZ R13, R138, c[0x0][0x238], R5 ;  /* 0x00008e008a0d4a23 */ /* 0x000fc60000010005 */
[----:B------:R1:W-:Y:S01]  /*18de0*/  STS [R0+0x1200], R6 ;  /* 0x0012000600007388 */ /* 0x0003e20000000800 */
[----:B--2---:R-:W-:-:S03]  /*18df0*/  @P3 FMUL.FTZ R4, R4, 0.69314718246459960938 ;  /* 0x3f31721804043820 */ /* 0x004fc60000410000 */
[----:B------:R-:W-:Y:S01]  /*18e00*/  BAR.SYNC.DEFER_BLOCKING 0x0 ;  /* 0x0000000000007b1d */ /* 0x000fe20000010000 */
[----:B------:R-:W-:Y:S01]  /*18e10*/  @P3 FFMA.FTZ R14, R137, c[0x0][0x238], R4 ;  /* 0x00008e00890e3a23 */ /* 0x000fe20000010004 */
[----:B------:R-:W-:Y:S02]  /*18e20*/  MOV R9, 0x7f800000 ;  /* 0x7f80000000097802 */ /* 0x000fe40000000f00 */
[----:B---3--:R-:W-:Y:S02]  /*18e30*/  MOV R12, 0x7f800000 ;  /* 0x7f800000000c7802 */ /* 0x008fe40000000f00 */
[----:B----4-:R-:W2:Y:S01]  /*18e40*/  @P2 MUFU.LG2 R2, R23 ;  /* 0x0000001700022308 */ /* 0x010ea20000000c00 */
[----:B-1----:R-:W-:Y:S01]  /*18e50*/  LOP3.LUT R0, R36, 0xffffffe0, RZ, 0xc0, !PT ;  /* 0xffffffe024007812 */ /* 0x002fe200078ec0ff */
[----:B------:R1:W3:Y:S03]  /*18e60*/  LDS.128 R16, [R217] ;  /* 0x00000000d9107984 */ /* 0x0002e60000000c00 */
[----:B------:R-:W-:Y:S01]  /*18e70*/  IADD3 R0, -R0, R38, RZ ;  /* 0x0000002600007210 */ /* 0x000fe20007ffe1ff */
[----:B------:R1:W4:Y:S03]  /*18e80*/  LDS.128 R24, [R217+0x800] ;  /* 0x00080000d9187984 */ /* 0x0003260000000c00 */
[----:B------:R-:W-:Y:S01]  /*18e90*/  LOP3.LUT P0, RZ, R0, 0x3, RZ, 0xc0, !PT ;  /* 0x0000000300ff7812 */ /* 0x000fe2000780c0ff */
[----:B--2---:R-:W-:Y:S01]  /*18ea0*/  @P2 FMUL.FTZ R2, R2, 0.69314718246459960938 ;  /* 0x3f31721802022820 */ /* 0x004fe20000410000 */
[----:B------:R-:W2:Y:S01]  /*18eb0*/  @P1 MUFU.LG2 R0, R22 ;  /* 0x0000001600001308 */ /* 0x000ea20000000c00 */
[----:B------:R1:W1:Y:S02]  /*18ec0*/  LDS.128 R28, [R217+0x1000] ;  /* 0x00100000d91c7984 */ /* 0x0002640000000c00 */
[----:B------:R-:W-:-:S02]  /*18ed0*/  @P2 FFMA.FTZ R9, R136, c[0x0][0x238], R2 ;  /* 0x00008e0088092a23 */ /* 0x000fc40000010002 */
[----:B------:R1:W1:Y:S01]  /*18ee0*/  LDS.128 R32, [R217+0x1800] ;  /* 0x00180000d9207984 */ /* 0x0002620000000c00 */
[----:B--2---:R-:W-:-:S04]  /*18ef0*/  @P1 FMUL.FTZ R0, R0, 0.69314718246459960938 ;  /* 0x3f31721800001820 */ /* 0x004fc80000410000 */
[----:B------:R-:W-:Y:S01]  /*18f00*/  @P1 FFMA.FTZ R12, R3, c[0x0][0x238], R0 ;  /* 0x00008e00030c1a23 */ /* 0x000fe20000010000 */
[----:B------:R-:W-:Y:S05]  /*18f10*/  @P0 BRA `(.L_x_197) ;  /* 0x0000025000000947 */ /* 0x000fea0003800000 */
[----:B------:R-:W2:Y:S01]  /*18f20*/  LDL.LU R39, [R1+0x64] ;  /* 0x0000640001277983 */ /* 0x000ea20000300800 */
[----:B------:R-:W-:-:S04]  /*18f30*/  SHF.R.S32.HI R0, RZ, 0x1f, R11 ;  /* 0x0000001fff007819 */ /* 0x000fc8000001140b */
[----:B------:R-:W-:-:S04]  /*18f40*/  LEA.HI R0, R0, R11, RZ, 0x2 ;  /* 0x0000000b00007211 */ /* 0x000fc800078f10ff */
[----:B------:R-:W-:-:S05]  /*18f50*/  LOP3.LUT R0, R0, 0xffffffc, RZ, 0xc0, !PT ;  /* 0x0ffffffc00007812 */ /* 0x000fca00078ec0ff */
[----:B------:R-:W-:-:S04]  /*18f60*/  IMAD.IADD R0, R11, 0x1, -R0 ;  /* 0x000000010b007824 */ /* 0x000fc800078e0a00 */
[----:B--2---:R-:W-:-:S05]  /*18f70*/  IMAD R0, R0, 0x10, R39 ;  /* 0x0000001000007824 */ /* 0x004fca00078e0227 */
        /* <DEDUP_REMOVED lines=14> */
[----:B------:R-:W-:Y:S02]  /*19060*/  @!P5 IADD3 R7, P0, R2, UR9, RZ ;  /* 0x000000090207dc10 */ /* 0x000fe4000ff1e0ff */
[----:B------:R-:W-:Y:S02]  /*19070*/  @!P6 LEA.HI.X R11, R0, c[0x0][0x204], R6, 0x2, P1 ;  /* 0x00008100000bea11 */ /* 0x000fe400008f1406 */
[----:B------:R-:W-:Y:S02]  /*19080*/  @!P5 LEA.HI.X.SX32 R2, R2, UR4, 0x1, P0 ;  /* 0x000000040202dc11 */ /* 0x000fe400080f0eff */
[----:B------:R-:W-:Y:S01]  /*19090*/  @!P4 IADD3 R0, P1, R5, UR9, RZ ;  /* 0x000000090500cc10 */ /* 0x000fe2000ff3e0ff */
[----:B------:R2:W-:Y:S01]  /*190a0*/  @!P6 STG.E [R10.64], R13 ;  /* 0x0000000d0a00e986 */ /* 0x0005e2000c10191a */
[----:B------:R-:W-:-:S02]  /*190b0*/  @!P5 LEA R6, P2, R7, c[0x0][0x200], 0x2 ;  /* 0x000080000706da11 */ /* 0x000fc400078410ff */
[----:B------:R-:W-:Y:S02]  /*190c0*/  @!P3 IADD3 R8, P0, R3, UR9, RZ ;  /* 0x000000090308bc10 */ /* 0x000fe4000ff1e0ff */
[----:B------:R-:W-:Y:S02]  /*190d0*/  @!P4 LEA.HI.X.SX32 R5, R5, UR4, 0x1, P1 ;  /* 0x000000040505cc11 */ /* 0x000fe400088f0eff */
[----:B------:R-:W-:Y:S02]  /*190e0*/  @!P5 LEA.HI.X R7, R7, c[0x0][0x204], R2, 0x2, P2 ;  /* 0x000081000707da11 */ /* 0x000fe400010f1402 */
[----:B------:R-:W-:Y:S02]  /*190f0*/  @!P3 LEA.HI.X.SX32 R3, R3, UR4, 0x1, P0 ;  /* 0x000000040303bc11 */ /* 0x000fe400080f0eff */
[----:B------:R-:W-:Y:S01]  /*19100*/  @!P4 LEA R4, P1, R0, c[0x0][0x200], 0x2 ;  /* 0x000080000004ca11 */ /* 0x000fe200078210ff */
[----:B------:R2:W-:Y:S01]  /*19110*/  @!P5 STG.E [R6.64], R14 ;  /* 0x0000000e0600d986 */ /* 0x0005e2000c10191a */
[----:B------:R-:W-:-:S02]  /*19120*/  @!P3 LEA R2, P0, R8, c[0x0][0x200], 0x2 ;  /* 0x000080000802ba11 */ /* 0x000fc400078010ff */
[----:B------:R-:W-:Y:S02]  /*19130*/  @!P4 LEA.HI.X R5, R0, c[0x0][0x204], R5, 0x2, P1 ;  /* 0x000081000005ca11 */ /* 0x000fe400008f1405 */
[----:B------:R-:W-:-:S03]  /*19140*/  @!P3 LEA.HI.X R3, R8, c[0x0][0x204], R3, 0x2, P0 ;  /* 0x000081000803ba11 */ /* 0x000fc600000f1403 */
[----:B------:R2:W-:Y:S04]  /*19150*/  @!P4 STG.E [R4.64], R9 ;  /* 0x000000090400c986 */ /* 0x0005e8000c10191a */
[----:B------:R2:W-:Y:S02]  /*19160*/  @!P3 STG.E [R2.64], R12 ;  /* 0x0000000c0200b986 */ /* 0x0005e4000c10191a */
.L_x_197:
[----:B------:R-:W-:Y:S05]  /*19170*/  BSYNC B0 ;  /* 0x0000000000007941 */ /* 0x000fea0003800000 */
.L_x_196:
[----:B--2---:R-:W2:Y:S04]  /*19180*/  LDL.LU.64 R4, [R1+0x30] ;  /* 0x0000300001047983 */ /* 0x004ea80000300a00 */
[----:B------:R-:W4:Y:S01]  /*19190*/  S2R R8, SR_CTAID.Z ;  /* 0x0000000000087919 */ /* 0x000f220000002700 */
[----:B------:R-:W-:Y:S02]  /*191a0*/  USHF.R.S32.HI UR6, URZ, 0x1f, UR10 ;  /* 0x0000001f3f067899 */ /* 0x000fe4000801140a */
[----:B------:R-:W-:Y:S01]  /*191b0*/  ULDC.64 UR4, c[0x0][0x1f0] ;  /* 0x00007c0000047ab9 */ /* 0x000fe20000000a00 */
[----:B------:R3:W5:Y:S01]  /*191c0*/  LDL.64 R12, [R1+0x48] ;  /* 0x00004800010c7983 */ /* 0x0007620000100a00 */
[----:B------:R-:W-:Y:S01]  /*191d0*/  UIMAD UR4, UR6, UR4, URZ ;  /* 0x00000004060472a4 */ /* 0x000fe2000f8e023f */
[----:B------:R-:W-:Y:S03]  /*191e0*/  BSSY B0, `(.L_x_198) ;  /* 0x0000011000007945 */ /* 0x000fe60003800000 */
[----:B------:R-:W-:Y:S01]  /*191f0*/  UIMAD UR4, UR10, UR5, UR4 ;  /* 0x000000050a0472a4 */ /* 0x000fe2000f8e0204 */
[----:B--2---:R-:W-:-:S02]  /*19200*/  IADD3 R2, P0, R4, UR12, RZ ;  /* 0x0000000c04027c10 */ /* 0x004fc4000ff1e0ff */
[----:B------:R-:W-:Y:S02]  /*19210*/  ISETP.GE.AND P1, PT, R4, c[0x0][0x220], PT ;  /* 0x0000880004007a0c */ /* 0x000fe40003f26270 */
[----:B------:R-:W-:Y:S02]  /*19220*/  IADD3.X R3, R5, UR7, RZ, P0, !PT ;  /* 0x0000000705037c10 */ /* 0x000fe400087fe4ff */
[----:B------:R-:W-:-:S03]  /*19230*/  ISETP.GE.OR P0, PT, R37, UR18, P1 ;  /* 0x0000001225007c0c */ /* 0x000fc60008f06670 */
[----:B----4-:R-:W-:-:S05]  /*19240*/  IMAD.WIDE.U32 R8, R8, c[0x0][0x1f0], R2 ;  /* 0x00007c0008087a25 */ /* 0x010fca00078e0002 */
[----:B------:R-:W-:-:S05]  /*19250*/  IADD3 R7, R9, UR4, RZ ;  /* 0x0000000409077c10 */ /* 0x000fca000fffe0ff */
[----:B------:R-:W-:Y:S05]  /*19260*/  @P0 BRA `(.L_x_199) ;  /* 0x0000008000000947 */ /* 0x000fea0003800000 */
[----:B---3--:R-:W-:Y:S01]  /*19270*/  MOV R6, R8 ;  /* 0x0000000800067202 */ /* 0x008fe20000000f00 */
[----:B-----5:R-:W-:-:S04]  /*19280*/  IMAD R0, R13, c[0x0][0x1e8], RZ ;  /* 0x00007a000d007a24 */ /* 0x020fc800078e02ff */
[----:B------:R-:W-:-:S04]  /*19290*/  IMAD.WIDE.U32 R2, R12, c[0x0][0x1e8], R6 ;  /* 0x00007a000c027a25 */ /* 0x000fc800078e0006 */
[----:B------:R-:W-:Y:S01]  /*192a0*/  IMAD R0, R12, c[0x0][0x1ec], R0 ;  /* 0x00007b000c007a24 */ /* 0x000fe200078e0200 */
[----:B------:R-:W-:-:S04]  /*192b0*/  LEA R4, P0, R2, c[0x0][0x1d0], 0x1 ;  /* 0x0000740002047a11 */ /* 0x000fc800078008ff */
[----:B------:R-:W-:-:S04]  /*192c0*/  IADD3 R0, R3, R0, RZ ;  /* 0x0000000003007210 */ /* 0x000fc80007ffe0ff */
[----:B------:R-:W-:-:S05]  /*192d0*/  LEA.HI.X R5, R2, c[0x0][0x1d4], R0, 0x1, P0 ;  /* 0x0000750002057a11 */ /* 0x000fca00000f0c00 */
[----:B------:R2:W-:Y:S02]  /*192e0*/  STG.E.128 [R4.64], R16 ;  /* 0x0000001004007986 */ /* 0x0005e4000c101d1a */
.L_x_199:
[----:B---3--:R-:W-:Y:S05]  /*192f0*/  BSYNC B0 ;  /* 0x0000000000007941 */ /* 0x008fea0003800000 */
.L_x_198:
[----:B------:R-:W3:Y:S01]  /*19300*/  S2R R2, SR_TID.X ;  /* 0x0000000000027919 */ /* 0x000ee20000002100 */
[----:B------:R-:W-:Y:S01]  /*19310*/  BSSY B0, `(.L_x_200) ;  /* 0x0000012000007945 */ /* 0x000fe20003800000 */
[----:B---3--:R-:W-:-:S04]  /*19320*/  SHF.R.S32.HI R0, RZ, 0x1f, R2 ;  /* 0x0000001fff007819 */ /* 0x008fc80000011402 */
[----:B------:R-:W-:-:S04]  /*19330*/  LEA.HI R0, R0, R2, RZ, 0x2 ;  /* 0x0000000200007211 */ /* 0x000fc800078f10ff */
[----:B------:R-:W-:-:S04]  /*19340*/  SHF.R.S32.HI R10, RZ, 0x2, R0 ;  /* 0x00000002ff0a7819 */ /* 0x000fc80000011400 */
[----:B------:R-:W-:-:S04]  /*19350*/  IADD3 R0, R10, 0x20, RZ ;  /* 0x000000200a007810 */ /* 0x000fc80007ffe0ff */
[----:B------:R-:W-:-:S13]  /*19360*/  ISETP.GE.OR P0, PT, R0, UR18, P1 ;  /* 0x0000001200007c0c */ /* 0x000fda0008f06670 */
[----:B------:R-:W-:Y:S05]  /*19370*/  @P0 BRA `(.L_x_201) ;  /* 0x000000b000000947 */ /* 0x000fea0003800000 */
[----:B--2--5:R-:W-:Y:S01]  /*19380*/  IADD3 R4, P0, R12, 0x20, RZ ;  /* 0x000000200c047810 */ /* 0x024fe20007f1e0ff */
        /* <DEDUP_REMOVED lines=10> */
.L_x_201:
[----:B------:R-:W-:Y:S05]  /*19430*/  BSYNC B0 ;  /* 0x0000000000007941 */ /* 0x000fea0003800000 */
.L_x_200:
[----:B------:R-:W-:Y:S01]  /*19440*/  IADD3 R0, R10, 0x40, RZ ;  /* 0x000000400a007810 */ /* 0x000fe20007ffe0ff */
[----:B------:R-:W-:Y:S03]  /*19450*/  BSSY B0, `(.L_x_202) ;  /* 0x000000e000007945 */ /* 0x000fe60003800000 */
        /* <DEDUP_REMOVED lines=13> */
.L_x_203:
[----:B------:R-:W-:Y:S05]  /*19530*/  BSYNC B0 ;  /* 0x0000000000007941 */ /* 0x000fea0003800000 */
.L_x_202:
[----:B------:R-:W-:-:S04]  /*19540*/  IADD3 R0, R10, 0x60, RZ ;  /* 0x000000600a007810 */ /* 0x000fc80007ffe0ff */
[----:B------:R-:W-:-:S13]  /*19550*/  ISETP.GE.OR P1, PT, R0, UR18, P1 ;  /* 0x0000001200007c0c */ /* 0x000fda0008f26670 */
[----:B------:R-:W-:Y:S05]  /*19560*/  @P1 EXIT ;  /* 0x000000000000194d */ /* 0x000fea0003800000 */
[----:B-----5:R-:W-:Y:S01]  /*19570*/  IADD3 R6, P0, R12, 0x60, RZ ;  /* 0x000000600c067810 */ /* 0x020fe20007f1e0ff */
        /* <DEDUP_REMOVED lines=11> */
.L_x_157:
[----:B------:R-:W-:Y:S01]  /*19630*/  UISETP.NE.AND UP4, UPT, UR25, -0x1, UPT ;  /* 0xffffffff1900788c */ /* 0x000fe2000bf85270 */
[----:B------:R-:W-:Y:S01]  /*19640*/  LEA.HI R4, R21, R24, RZ, 0x2 ;  /* 0x0000001815047211 */ /* 0x000fe200078f10ff */
[----:B------:R-:W-:Y:S01]  /*19650*/  USHF.R.S32.HI UR8, URZ, 0x1f, UR12 ;  /* 0x0000001f3f087899 */ /* 0x000fe2000801140c */
[----:B------:R-:W1:Y:S01]  /*19660*/  S2R R8, SR_CTAID.Z ;  /* 0x0000000000087919 */ /* 0x000e620000002700 */
[----:B------:R-:W-:Y:S01]  /*19670*/  ULDC.64 UR6, c[0x0][0x1e8] ;  /* 0x00007a0000067ab9 */ /* 0x000fe20000000a00 */
[----:B------:R-:W-:Y:S01]  /*19680*/  LOP3.LUT R0, R4, 0xfffffffc, RZ, 0xc0, !PT ;  /* 0xfffffffc04007812 */ /* 0x000fe200078ec0ff */
[----:B------:R-:W-:Y:S01]  /*19690*/  ULDC.64 UR4, c[0x0][0x1f0] ;  /* 0x00007c0000047ab9 */ /* 0x000fe20000000a00 */
[----:B------:R-:W2:Y:S01]  /*196a0*/  S2R R6, SR_CTAID.X ;  /* 0x0000000000067919 */ /* 0x000ea20000002500 */
[----:B------:R-:W-:Y:S01]  /*196b0*/  UIMAD UR4, UR8, UR4, URZ ;  /* 0x00000004080472a4 */ /* 0x000fe2000f8e023f */
[----:B------:R-:W-:Y:S01]  /*196c0*/  SHF.R.S32.HI R4, RZ, 0x2, R4 ;  /* 0x00000002ff047819 */ /* 0x000fe20000011404 */
[----:B------:R-:W-:Y:S01]  /*196d0*/  ULDC UR11, c[0x0][0x214] ;  /* 0x00008500000b7ab9 */ /* 0x000fe20000000800 */
[----:B------:R-:W-:Y:S01]  /*196e0*/  IMAD.IADD R16, R24, 0x1, -R0 ;  /* 0x0000000118107824 */ /* 0x000fe200078e0a00 */
[----:B------:R-:W-:Y:S01]  /*196f0*/  @UP4 UIMAD.WIDE.U32 UR14, UR25, UR6, URZ ;  /* 0x00000006190e42a5 */ /* 0x000fe2000f8e003f */
[----:B------:R-:W-:Y:S01]  /*19700*/  SHF.R.S32.HI R5, RZ, 0x1f, R4 ;  /* 0x0000001fff057819 */ /* 0x000fe20000011404 */
[----:B------:R-:W-:Y:S01]  /*19710*/  @!UP4 USHF.R.S32.HI UR16, URZ, 0x1f, UR13 ;  /* 0x0000001f3f10c899 */ /* 0x000fe2000801140d */
[----:B------:R-:W-:Y:S01]  /*19720*/  IMAD.SHL.U32 R0, R16, 0x8, RZ ;  /* 0x0000000810007824 */ /* 0x000fe200078e00ff */
[----:B------:R-:W-:Y:S01]  /*19730*/  ULDC.U8 UR6, c[0x0][0x329] ;  /* 0x0000ca4000067ab9 */ /* 0x000fe20000000000 */
[----:B------:R-:W-:Y:S01]  /*19740*/  BSSY B0, `(.L_x_204) ;  /* 0x0000038000007945 */ /* 0x000fe20003800000 */
[----:B------:R-:W-:-:S02]  /*19750*/  UISETP.NE.AND UP3, UPT, UR6, URZ, UPT ;  /* 0x0000003f0600728c */ /* 0x000fc4000bf65270 */
[----:B------:R-:W-:Y:S01]  /*19760*/  @UP4 UIMAD UR7, UR25, UR7, UR15 ;  /* 0x00000007190742a4 */ /* 0x000fe2000f8e020f */
[----:B------:R-:W-:Y:S01]  /*19770*/  ISETP.GE.AND P1, PT, R0, c[0x0][0x220], PT ;  /* 0x0000880000007a0c */ /* 0x000fe20003f26270 */
[----:B------:R-:W-:Y:S02]  /*19780*/  UIMAD UR8, UR12, UR5, UR4 ;  /* 0x000000050c0872a4 */ /* 0x000fe4000f8e0204 */
[----:B------:R-:W-:Y:S02]  /*19790*/  ULDC.U8 UR15, c[0x0][0x328] ;  /* 0x0000ca00000f7ab9 */ /* 0x000fe40000000000 */
[----:B------:R-:W-:Y:S02]  /*197a0*/  ULDC.64 UR4, c[0x0][0x1e0] ;  /* 0x0000780000047ab9 */ /* 0x000fe40000000a00 */
[----:B------:R-:W-:Y:S02]  /*197b0*/  UISETP.NE.AND UP2, UPT, UR15, URZ, UPT ;  /* 0x0000003f0f00728c */ /* 0x000fe4000bf45270 */
[----:B------:R-:W-:-:S02]  /*197c0*/  @!UP4 UIMAD UR16, UR16, UR4, URZ ;  /* 0x000000041010c2a4 */ /* 0x000fc4000f8e023f */
[----:B------:R-:W-:Y:S02]  /*197d0*/  @UP4 UMOV UR17, UR14 ;  /* 0x0000000e00114c82 */ /* 0x000fe40008000000 */
[----:B------:R-:W-:Y:S02]  /*197e0*/  UISETP.EQ.AND UP2, UPT, UR6, URZ, UP2 ;  /* 0x0000003f0600728c */ /* 0x000fe40009742270 */
[----:B------:R-:W-:Y:S02]  /*197f0*/  @!UP3 UISETP.NE.AND UP1, UPT, UR15, URZ, UPT ;  /* 0x0000003f0f00b28c */ /* 0x000fe4000bf25270 */
[----:B------:R-:W-:Y:S02]  /*19800*/  @!UP4 UIMAD UR16, UR13, UR5, UR16 ;  /* 0x000000050d10c2a4 */ /* 0x000fe4000f8e0210 */
[----:B------:R-:W-:Y:S02]  /*19810*/  @UP3 ULDC UR14, c[0x0][0x210] ;  /* 0x00008400000e3ab9 */ /* 0x000fe40000000800 */
[----:B------:R-:W-:-:S02]  /*19820*/  @!UP4 UIMAD.WIDE.U32 UR18, UR13, UR4, URZ ;  /* 0x000000040d12c2a5 */ /* 0x000fc4000f8e003f */
[----:B------:R-:W-:Y:S02]  /*19830*/  ULDC UR5, c[0x0][0x234] ;  /* 0x00008d0000057ab9 */ /* 0x000fe40000000800 */
[----:B------:R-:W-:Y:S02]  /*19840*/  @UP3 UIMAD UR14, UR14, UR11, URZ ;  /* 0x0000000b0e0e32a4 */ /* 0x000fe4000f8e023f */
[----:B------:R-:W-:Y:S02]  /*19850*/  UISETP.NE.OR UP0, UPT, UR25, -0x1, !UP2 ;  /* 0xffffffff1900788c */ /* 0x000fe4000d705670 */
[----:B------:R-:W-:Y:S02]  /*19860*/  @!UP3 USEL UR14, UR11, UR5, !UP1 ;  /* 0x000000050b0eb287 */ /* 0x000fe4000c800000 */
[----:B------:R-:W-:Y:S02]  /*19870*/  ULDC UR4, c[0x0][0x1c0] ;  /* 0x0000700000047ab9 */ /* 0x000fe40000000800 */
[----:B------:R-:W-:-:S02]  /*19880*/  @UP3 UMOV UR20, 0x1 ;  /* 0x0000000100143882 */ /* 0x000fc40000000000 */
[----:B------:R-:W-:Y:S02]  /*19890*/  @!UP3 UIMAD UR20, UR14, UR4, URZ ;  /* 0x000000040e14b2a4 */ /* 0x000fe4000f8e023f */
[----:B------:R-:W-:Y:S02]  /*198a0*/  @!UP4 UMOV UR17, UR18 ;  /* 0x000000120011cc82 */ /* 0x000fe40008000000 */
[----:B------:R-:W-:Y:S01]  /*198b0*/  @!UP4 UIADD3 UR7, UR19, UR16, URZ ;  /* 0x000000101307c290 */ /* 0x000fe2000fffe03f */
[C---:B------:R-:W-:Y:S01]  /*198c0*/  IADD3 R2, P0, R0.reuse, UR17, RZ ;  /* 0x0000001100027c10 */ /* 0x040fe2000ff1e0ff */
[----:B------:R-:W-:Y:S02]  /*198d0*/  UIADD3 UR10, -UR9, UR10, URZ ;  /* 0x0000000a090a7290 */ /* 0x000fe4000fffe13f */
[----:B------:R-:W-:Y:S02]  /*198e0*/  UIMAD UR20, UR13, UR20, URZ ;  /* 0x000000140d1472a4 */ /* 0x000fe4000f8e023f */
[----:B------:R-:W-:Y:S01]  /*198f0*/  @!UP0 UIMAD UR25, UR13, UR11, URZ ;  /* 0x0000000b0d1982a4 */ /* 0x000fe2000f8e023f */
[----:B------:R-:W-:Y:S01]  /*19900*/  LEA.HI.X.SX32 R3, R0, UR7, 0x1, P0 ;  /* 0x0000000700037c11 */ /* 0x000fe200080f0eff */
[----:B------:R-:W-:Y:S01]  /*19910*/  @UP3 ULDC UR21, c[0x0][0x210] ;  /* 0x0000840000153ab9 */ /* 0x000fe20000000800 */
[C---:B------:R-:W-:Y:S01]  /*19920*/  ISETP.GE.OR P0, PT, R4.reuse, UR10, P1 ;  /* 0x0000000a04007c0c */ /* 0x040fe20008f06670 */
[----:B------:R-:W-:Y:S01]  /*19930*/  USEL UR20, UR20, URZ, !UP2 ;  /* 0x0000003f14147287 */ /* 0x000fe2000d000000 */
[----:B------:R-:W-:Y:S01]  /*19940*/  ISETP.GE.AND P6, PT, R4, UR10, PT ;  /* 0x0000000a04007c0c */ /* 0x000fe2000bfc6270 */
[----:B------:R-:W-:Y:S01]  /*19950*/  @!UP3 UMOV UR21, 0x1 ;  /* 0x000000010015b882 */ /* 0x000fe20000000000 */
[----:B-1----:R-:W-:Y:S01]  /*19960*/  IMAD.WIDE.U32 R8, R8, c[0x0][0x1f0], R2 ;  /* 0x00007c0008087a25 */ /* 0x002fe200078e0002 */
[----:B------:R-:W-:-:S02]  /*19970*/  UIMAD UR9, UR9, UR21, URZ ;  /* 0x00000015090972a4 */ /* 0x000fc4000f8e023f */
[----:B------:R-:W-:Y:S01]  /*19980*/  UIMAD UR12, UR12, UR14, UR20 ;  /* 0x0000000e0c0c72a4 */ /* 0x000fe2000f8e0214 */
[----:B--2---:R-:W-:Y:S01]  /*19990*/  IMAD.WIDE R2, R6, 0x80, R4 ;  /* 0x0000008006027825 */ /* 0x004fe200078e0204 */
[----:B------:R-:W-:Y:S01]  /*199a0*/  @!UP2 UMOV UR22, URZ ;  /* 0x0000003f0016ac82 */ /* 0x000fe20008000000 */
[----:B------:R-:W-:Y:S01]  /*199b0*/  IADD3 R7, R9, UR8, RZ ;  /* 0x0000000809077c10 */ /* 0x000fe2000fffe0ff */
[----:B------:R-:W-:Y:S02]  /*199c0*/  @UP2 UMOV UR22, UR25 ;  /* 0x0000001900162c82 */ /* 0x000fe40008000000 */
[----:B------:R-:W-:Y:S02]  /*199d0*/  @!UP2 UMOV UR23, URZ ;  /* 0x0000003f0017ac82 */ /* 0x000fe40008000000 */
[----:B------:R-:W-:Y:S02]  /*199e0*/  USHF.R.S32.HI UR4, URZ, 0x1f, UR9 ;  /* 0x0000001f3f047899 */ /* 0x000fe40008011409 */
[----:B------:R-:W-:-:S02]  /*199f0*/  @UP2 USHF.R.S32.HI UR23, URZ, 0x1f, UR25 ;  /* 0x0000001f3f172899 */ /* 0x000fc40008011419 */
        /* <DEDUP_REMOVED lines=12> */
.L_x_205:
[----:B------:R-:W-:Y:S05]  /*19ac0*/  BSYNC B0 ;  /* 0x0000000000007941 */ /* 0x000fea0003800000 */
.L_x_204:
[----:B------:R-:W-:Y:S01]  /*19ad0*/  IADD3 R15, R4, 0x20, RZ ;  /* 0x00000020040f7810 */ /* 0x000fe20007ffe0ff */
[----:B------:R-:W-:Y:S03]  /*19ae0*/  BSSY B0, `(.L_x_206) ;  /* 0x000000f000007945 */ /* 0x000fe60003800000 */
[C---:B------:R-:W-:Y:S02]  /*19af0*/  ISETP.GE.OR P0, PT, R15.reuse, UR10, P1 ;  /* 0x0000000a0f007c0c */ /* 0x040fe40008f06670 */
[----:B------:R-:W-:-:S11]  /*19b00*/  ISETP.GE.AND P5, PT, R15, UR10, PT ;  /* 0x0000000a0f007c0c */ /* 0x000fd6000bfa6270 */
        /* <DEDUP_REMOVED lines=12> */
.L_x_207:
[----:B------:R-:W-:Y:S05]  /*19bd0*/  BSYNC B0 ;  /* 0x0000000000007941 */ /* 0x000fea0003800000 */
.L_x_206:
        /* <DEDUP_REMOVED lines=16> */
.L_x_209:
[----:B------:R-:W-:Y:S05]  /*19ce0*/  BSYNC B0 ;  /* 0x0000000000007941 */ /* 0x000fea0003800000 */
.L_x_208:
[----:B------:R-:W-:Y:S01]  /*19cf0*/  IADD3 R10, R4, 0x60, RZ ;  /* 0x00000060040a7810 */ /* 0x000fe20007ffe0ff */
        /* <DEDUP_REMOVED lines=14> */
.L_x_211:
[----:B------:R-:W-:Y:S05]  /*19de0*/  BSYNC B0 ;  /* 0x0000000000007941 */ /* 0x000fea0003800000 */
.L_x_210:
[C---:B------:R-:W-:Y:S02]  /*19df0*/  ISETP.NE.OR P6, PT, R16.reuse, RZ, P6 ;  /* 0x000000ff1000720c */ /* 0x040fe400037c5670 */
[C---:B------:R-:W-:Y:S02]  /*19e00*/  ISETP.NE.OR P5, PT, R16.reuse, RZ, P5 ;  /* 0x000000ff1000720c */ /* 0x040fe40002fa5670 */
[C---:B------:R-:W-:Y:S02]  /*19e10*/  ISETP.NE.OR P4, PT, R16.reuse, RZ, P4 ;  /* 0x000000ff1000720c */ /* 0x040fe40002785670 */
[----:B------:R-:W-:-:S07]  /*19e20*/  ISETP.NE.OR P0, PT, R16, RZ, P0 ;  /* 0x000000ff1000720c */ /* 0x000fce0000705670 */
[----:B------:R-:W-:Y:S02]  /*19e30*/  @!P6 IMAD R4, R4, UR21, RZ ;  /* 0x000000150404ec24 */ /* 0x000fe4000f8e02ff */
[----:B--2---:R-:W-:Y:S02]  /*19e40*/  @!P5 IMAD R2, R15, UR21, RZ ;  /* 0x000000150f02dc24 */ /* 0x004fe4000f8e02ff */
[----:B------:R-:W-:Y:S01]  /*19e50*/  @!P4 IMAD R3, R14, UR21, RZ ;  /* 0x000000150e03cc24 */ /* 0x000fe2000f8e02ff */
[----:B------:R-:W-:Y:S02]  /*19e60*/  @!P6 IADD3 R0, P1, R4, UR9, RZ ;  /* 0x000000090400ec10 */ /* 0x000fe4000ff3e0ff */
[----:B------:R-:W-:Y:S02]  /*19e70*/  @!P5 IADD3 R5, P2, R2, UR9, RZ ;  /* 0x000000090205dc10 */ /* 0x000fe4000ff5e0ff */
[----:B------:R-:W-:Y:S02]  /*19e80*/  @!P6 LEA.HI.X.SX32 R4, R4, UR4, 0x1, P1 ;  /* 0x000000040404ec11 */ /* 0x000fe400088f0eff */
[----:B------:R-:W-:-:S02]  /*19e90*/  @!P6 LEA R6, P3, R0, c[0x0][0x200], 0x2 ;  /* 0x000080000006ea11 */ /* 0x000fc400078610ff */
[----:B------:R-:W-:Y:S02]  /*19ea0*/  @!P4 IADD3 R8, P1, R3, UR9, RZ ;  /* 0x000000090308cc10 */ /* 0x000fe4000ff3e0ff */
[----:B------:R-:W-:Y:S02]  /*19eb0*/  @!P5 LEA.HI.X.SX32 R9, R2, UR4, 0x1, P2 ;  /* 0x000000040209dc11 */ /* 0x000fe400090f0eff */
[----:B------:R-:W-:Y:S01]  /*19ec0*/  @!P6 LEA.HI.X R7, R0, c[0x0][0x204], R4, 0x2, P3 ;  /* 0x000081000007ea11 */ /* 0x000fe200018f1404 */
[----:B------:R-:W-:Y:S01]  /*19ed0*/  @!P4 IMAD.MOV.U32 R0, RZ, RZ, 0x7f800000 ;  /* 0x7f800000ff00c424 */ /* 0x000fe200078e00ff */
[----:B------:R-:W-:Y:S02]  /*19ee0*/  @!P5 LEA R4, P2, R5, c[0x0][0x200], 0x2 ;  /* 0x000080000504da11 */ /* 0x000fe400078410ff */
[----:B------:R-:W-:Y:S02]  /*19ef0*/  @!P4 LEA.HI.X.SX32 R3, R3, UR4, 0x1, P1 ;  /* 0x000000040303cc11 */ /* 0x000fe400088f0eff */
        /* <DEDUP_REMOVED lines=9> */
[----:B--2---:R-:W-:-:S05]  /*19f90*/  IMAD R0, R10, UR21, RZ ;  /* 0x000000150a007c24 */ /* 0x004fca000f8e02ff */
[----:B------:R-:W-:-:S04]  /*19fa0*/  IADD3 R3, P0, R0, UR9, RZ ;  /* 0x0000000900037c10 */ /* 0x000fc8000ff1e0ff */
[----:B------:R-:W-:Y:S02]  /*19fb0*/  LEA.HI.X.SX32 R0, R0, UR4, 0x1, P0 ;  /* 0x0000000400007c11 */ /* 0x000fe400080f0eff */
[----:B------:R-:W-:-:S04]  /*19fc0*/  LEA R2, P0, R3, c[0x0][0x200], 0x2 ;  /* 0x0000800003027a11 */ /* 0x000fc800078010ff */
[----:B------:R-:W-:Y:S01]  /*19fd0*/  LEA.HI.X R3, R3, c[0x0][0x204], R0, 0x2, P0 ;  /* 0x0000810003037a11 */ /* 0x000fe200000f1400 */
[----:B------:R-:W-:-:S05]  /*19fe0*/  IMAD.MOV.U32 R0, RZ, RZ, 0x7f800000 ;  /* 0x7f800000ff007424 */ /* 0x000fca00078e00ff */
[----:B------:R-:W-:Y:S01]  /*19ff0*/  STG.E [R2.64], R0 ;  /* 0x0000000002007986 */ /* 0x000fe2000c10191a */
[----:B------:R-:W-:Y:S05]  /*1a000*/  EXIT ;  /* 0x000000000000794d */ /* 0x000fea0003800000 */
.L_x_212:
        /* <DEDUP_REMOVED lines=15> */
.L_x_612:


//--------------------- .text._ZN5flash16flash_fwd_kernelI23Flash_fwd_kernel_traitsILi32ELi128ELi128ELi4ELb0ELb0EN7cutlass10bfloat16_tE19Flash_kernel_traitsILi32ELi128ELi128ELi4ES3_EELb1ELb1ELb0ELb0ELb1ELb1ELb0ELb0EEEvNS_16Flash_fwd_paramsE --------------------------
	.section	.text._ZN5flash16flash_fwd_kernelI23Flash_fwd_kernel_traitsILi32ELi128ELi128ELi4ELb0ELb0EN7cutlass10bfloat16_tE19Flash_kernel_traitsILi32ELi128ELi128ELi4ES3_EELb1ELb1ELb0ELb0ELb1ELb1ELb0ELb0EEEvNS_16Flash_fwd_paramsE,"ax",@progbits
	.sectioninfo	@"SHI_REGISTERS=255"
	.align	128
        .global         _ZN5flash16flash_fwd_kernelI23Flash_fwd_kernel_traitsILi32ELi128ELi128ELi4ELb0ELb0EN7cutlass10bfloat16_tE19Flash_kernel_traitsILi32ELi128ELi128ELi4ES3_EELb1ELb1ELb0ELb0ELb1ELb1ELb0ELb0EEEvNS_16Flash_fwd_paramsE
        .type           _ZN5flash16flash_fwd_kernelI23Flash_fwd_kernel_traitsILi32ELi128ELi128ELi4ELb0ELb0EN7cutlass10bfloat16_tE19Flash_kernel_traitsILi32ELi128ELi128ELi4ES3_EELb1ELb1ELb0ELb0ELb1ELb1ELb0ELb0EEEvNS_16Flash_fwd_paramsE,@function
        .size           _ZN5flash16flash_fwd_kernelI23Flash_fwd_kernel_traitsILi32ELi128ELi128ELi4ELb0ELb0EN7cutlass10bfloat16_tE19Flash_kernel_traitsILi32ELi128ELi128ELi4ES3_EELb1ELb1ELb0ELb0ELb1ELb1ELb0ELb0EEEvNS_16Flash_fwd_paramsE,(.L_x_613 - _ZN5flash16flash_fwd_kernelI23Flash_fwd_kernel_traitsILi32ELi128ELi128ELi4ELb0ELb0EN7cutlass10bfloat16_tE19Flash_kernel_traitsILi32ELi128ELi128ELi4ES3_EELb1ELb1ELb0ELb0ELb1ELb1ELb0ELb0EEEvNS_16Flash_fwd_paramsE)
        .other          _ZN5flash16flash_fwd_kernelI23Flash_fwd_kernel_traitsILi32ELi128ELi128ELi4ELb0ELb0EN7cutlass10bfloat16_tE19Flash_kernel_traitsILi32ELi128ELi128ELi4ES3_EELb1ELb1ELb0ELb0ELb1ELb1ELb0ELb0EEEvNS_16Flash_fwd_paramsE,@"STO_CUDA_ENTRY STV_DEFAULT"
_ZN5flash16flash_fwd_kernelI23Flash_fwd_kernel_traitsILi32ELi128ELi128ELi4ELb0ELb0EN7cutlass10bfloat16_tE19Flash_kernel_traitsILi32ELi128ELi128ELi4ES3_EELb1ELb1ELb0ELb0ELb1ELb1ELb0ELb0EEEvNS_16Flash_fwd_paramsE:
.text._ZN5flash16flash_fwd_kernelI23Flash_fwd_kernel_traitsILi32ELi128ELi128ELi4ELb0ELb0EN7cutlass10bfloat16_tE19Flash_kernel_traitsILi32ELi128ELi128ELi4ES3_EELb1ELb1ELb0ELb0ELb1ELb1ELb0ELb0EEEvNS_16Flash_fwd_paramsE:
        /* <DEDUP_REMOVED lines=9> */
[----:B------:R-:W-:-:S06]  /*0090*/  IMAD.MOV.U32 R11, RZ, RZ, c[0x0][0x2fc] ;  /* 0x0000bf00ff0b7624 */ /* 0x000fcc00078e00ff */
[----:B------:R1:W2:Y:S02]  /*00a0*/  @P2 LDG.E.64 R4, [R2.64] ;  /* 0x0000001402042981 */ /* 0x0002a4000c1e1b00 */
[----:B-1----:R-:W-:Y:S02]  /*00b0*/  @P2 IMAD.MOV.U32 R2, RZ, RZ, R10 ;  /* 0x000000ffff022224 */ /* 0x002fe400078e000a */
[----:B------:R-:W-:-:S06]  /*00c0*/  @P2 IMAD.MOV.U32 R3, RZ, RZ, R11 ;  /* 0x000000ffff032224 */ /* 0x000fcc00078e000b */
[----:B------:R-:W3:Y:S01]  /*00d0*/  @P2 LDG.E.64 R2, [R2.64] ;  /* 0x0000001402022981 */ /* 0x000ee2000c1e1b00 */
[----:B------:R-:W-:Y:S01]  /*00e0*/  ISETP.NE.U32.AND P4, PT, RZ, c[0x0][0x258], PT ;  /* 0x00009600ff007a0c */ /* 0x000fe20003f85070 */
[----:B------:R-:W-:Y:S01]  /*00f0*/  IMAD.MOV.U32 R14, RZ, RZ, RZ ;  /* 0x000000ffff0e7224 */ /* 0x000fe200078e00ff */
[----:B------:R-:W-:Y:S01]  /*0100*/  ISETP.NE.U32.AND P1, PT, RZ, c[0x0][0x250], PT ;  /* 0x00009400ff007a0c */ /* 0x000fe20003f25070 */
[----:B------:R-:W1:Y:S01]  /*0110*/  S2R R204, SR_CTAID.X ;  /* 0x0000000000cc7919 */ /* 0x000e620000002500 */
[----:B------:R-:W-:Y:S02]  /*0120*/  ISETP.NE.AND.EX P4, PT, RZ, c[0x0][0x25c], PT, P4 ;  /* 0x00009700ff007a0c */ /* 0x000fe40003f85340 */
[----:B------:R-:W-:Y:S01]  /*0130*/  ISETP.NE.AND.EX P1, PT, RZ, c[0x0][0x254], PT, P1 ;  /* 0x00009500ff007a0c */ /* 0x000fe20003f25310 */
[----:B------:R-:W4:Y:S04]  /*0140*/  S2R R26, SR_CTAID.Y ;  /* 0x00000000001a7919 */ /* 0x000f280000002600 */
[----:B------:R-:W1:Y:S04]  /*0150*/  S2R R27, SR_CTAID.Z ;  /* 0x00000000001b7919 */ /* 0x000e680000002700 */
[----:B------:R-:W5:Y:S02]  /*0160*/  S2R R74, SR_TID.X ;  /* 0x00000000004a7919 */ /* 0x000f640000002100 */
[----:B------:R-:W-:-:S02]  /*0170*/  @P4 IMAD.MOV.U32 R6, RZ, RZ, 0x4 ;  /* 0x00000004ff064424 */ /* 0x000fc400078e00ff */
[----:B------:R-:W-:Y:S02]  /*0180*/  @P1 IMAD.MOV.U32 R8, RZ, RZ, 0x4 ;  /* 0x00000004ff081424 */ /* 0x000fe400078e00ff */
[----:B----4-:R-:W-:Y:S01]  /*0190*/  @P4 IMAD.WIDE R6, R26, R6, c[0x0][0x258] ;  /* 0x000096001a064625 */ /* 0x010fe200078e0206 */
[----:B-1----:R-:W-:-:S03]  /*01a0*/  LOP3.LUT R0, R27, R204, R26, 0xfe, !PT ;  /* 0x000000cc1b007212 */ /* 0x002fc600078efe1a */
[----:B------:R-:W-:Y:S01]  /*01b0*/  @P1 IMAD.WIDE R8, R26, R8, c[0x0][0x250] ;  /* 0x000094001a081625 */ /* 0x000fe200078e0208 */
[----:B-----5:R-:W-:-:S13]  /*01c0*/  LOP3.LUT P3, RZ, R0, R74, RZ, 0xfc, !PT ;  /* 0x0000004a00ff7212 */ /* 0x020fda000786fcff */
[----:B------:R-:W-:Y:S02]  /*01d0*/  @!P3 IMAD.MOV.U32 R12, RZ, RZ, c[0x0][0x308] ;  /* 0x0000c200ff0cb624 */ /* 0x000fe400078e00ff */
[----:B------:R-:W-:Y:S01]  /*01e0*/  @!P3 IMAD.MOV.U32 R13, RZ, RZ, c[0x0][0x30c] ;  /* 0x0000c300ff0db624 */ /* 0x000fe200078e00ff */
[----:B--2---:R-:W1:Y:S08]  /*01f0*/  @P2 R2UR UR22, R4 ;  /* 0x00000000041623c2 */ /* 0x004e7000000e0000 */
[----:B------:R-:W2:Y:S01]  /*0200*/  @P2 R2UR UR23, R5 ;  /* 0x00000000051723c2 */ /* 0x000ea200000e0000 */
[----:B-1----:R-:W-:Y:S01]  /*0210*/  MOV R4, UR22 ;  /* 0x0000001600047c02 */ /* 0x002fe20008000f00 */
[----:B--2---:R-:W-:Y:S01]  /*0220*/  IMAD.U32 R5, RZ, RZ, UR23 ;  /* 0x00000017ff057e24 */ /* 0x004fe2000f8e00ff */
[----:B---3--:R-:W-:-:S04]  /*0230*/  @P2 IADD3 R10, P0, R2, c[0x0][0x300], RZ ;  /* 0x0000c000020a2a10 */ /* 0x008fc80007f1e0ff */
[----:B------:R-:W-:Y:S01]  /*0240*/  @!P3 STG.E.64 [R12.64], R4 ;  /* 0x000000040c00b986 */ /* 0x000fe2000c101b14 */
[----:B------:R-:W-:Y:S02]  /*0250*/  @P2 IMAD.X R11, RZ, RZ, R3, P0 ;  /* 0x000000ffff0b2224 */ /* 0x000fe400000e0603 */
[----:B------:R-:W-:Y:S02]  /*0260*/  @!P3 IMAD.MOV.U32 R2, RZ, RZ, R10 ;  /* 0x000000ffff02b224 */ /* 0x000fe400078e000a */
[----:B------:R-:W-:-:S05]  /*0270*/  @!P3 IMAD.MOV.U32 R3, RZ, RZ, R11 ;  /* 0x000000ffff03b224 */ /* 0x000fca00078e000b */
[----:B------:R1:W-:Y:S04]  /*0280*/  @!P3 STG.E.64 [R12.64+0x8], R2 ;  /* 0x000008020c00b986 */ /* 0x0003e8000c101b14 */
[----:B------:R-:W2:Y:S04]  /*0290*/  @P1 LDG.E R14, [R8.64] ;  /* 0x00000014080e1981 */ /* 0x000ea8000c1e1900 */
[----:B------:R3:W2:Y:S01]  /*02a0*/  @P4 LDG.E R6, [R6.64] ;  /* 0x0000001406064981 */ /* 0x0006a2000c1e1900 */
[----:B------:R-:W-:Y:S01]  /*02b0*/  SHF.L.U32 R75, R204, 0x7, RZ ;  /* 0x00000007cc4b7819 */ /* 0x000fe200000006ff */
[----:B------:R-:W-:Y:S01]  /*02c0*/  IMAD R0, R26, c[0x0][0x1c0], R27 ;  /* 0x000070001a007a24 */ /* 0x000fe200078e021b */
[----:B------:R-:W-:-:S02]  /*02d0*/  @!P4 ISETP.NE.U32.AND P3, PT, RZ, c[0x0][0x268], PT ;  /* 0x00009a00ff00ca0c */ /* 0x000fc40003f65070 */
[----:B------:R-:W-:Y:S01]  /*02e0*/  ISETP.GE.AND P2, PT, R75, c[0x0][0x214], PT ;  /* 0x000085004b007a0c */ /* 0x000fe20003f46270 */
[----:B------:R-:W-:Y:S01]  /*02f0*/  IMAD.SHL.U32 R0, R0, 0x20, RZ ;  /* 0x0000002000007824 */ /* 0x000fe200078e00ff */
[----:B------:R-:W-:-:S04]  /*0300*/  @!P4 ISETP.NE.AND.EX P3, PT, RZ, c[0x0][0x26c], PT, P3 ;  /* 0x00009b00ff00ca0c */ /* 0x000fc80003f65330 */
[----:B-1----:R-:W-:Y:S02]  /*0310*/  @!P4 SEL R3, RZ, c[0x0][0x21c], !P3 ;  /* 0x00008700ff03ca07 */ /* 0x002fe40005800000 */
[----:B---3--:R-:W-:-:S04]  /*0320*/  SHF.R.S32.HI R7, RZ, 0x1f, R74 ;  /* 0x0000001fff077819 */ /* 0x008fc8000001144a */
[----:B------:R-:W-:-:S04]  /*0330*/  LEA.HI R189, R7, R74, RZ, 0x5 ;  /* 0x0000004a07bd7211 */ /* 0x000fc800078f28ff */
[----:B------:R-:W-:-:S05]  /*0340*/  LOP3.LUT R2, R189, 0xffffffe0, RZ, 0xc0, !PT ;  /* 0xffffffe0bd027812 */ /* 0x000fca00078ec0ff */
[----:B------:R-:W-:-:S05]  /*0350*/  IMAD.IADD R54, R74, 0x1, -R2 ;  /* 0x000000014a367824 */ /* 0x000fca00078e0a02 */
[----:B------:R-:W-:Y:S02]  /*0360*/  IADD3 R219, P1, P0, R0, R10, R54 ;  /* 0x0000000a00db7210 */ /* 0x000fe4000783e036 */
[----:B------:R-:W-:Y:S02]  /*0370*/  SHF.R.S32.HI R0, RZ, 0x1f, R0 ;  /* 0x0000001fff007819 */ /* 0x000fe40000011400 */
[----:B------:R-:W-:-:S04]  /*0380*/  SHF.R.S32.HI R2, RZ, 0x1f, R54 ;  /* 0x0000001fff027819 */ /* 0x000fc80000011436 */
[----:B------:R-:W-:Y:S01]  /*0390*/  IADD3.X R222, R0, R11, R2, P1, P0 ;  /* 0x0000000b00de7210 */ /* 0x000fe20000fe0402 */
[--C-:B--2---:R-:W-:Y:S01]  /*03a0*/  @P4 IMAD.IADD R52, R6, 0x1, -R14.reuse ;  /* 0x0000000106344824 */ /* 0x104fe200078e0a0e */
[----:B------:R-:W-:Y:S01]  /*03b0*/  @!P4 IADD3 R52, R3, c[0x0][0x218], -R14 ;  /* 0x000086000334ca10 */ /* 0x000fe20007ffe80e */
[----:B------:R-:W-:Y:S06]  /*03c0*/  @P2 EXIT ;  /* 0x000000000000294d */ /* 0x000fec0003800000 */
[----:B------:R-:W-:Y:S02]  /*03d0*/  IADD3 R0, R75, 0xff, RZ ;  /* 0x000000ff4b007810 */ /* 0x000fe40007ffe0ff */
[C---:B------:R-:W-:Y:S02]  /*03e0*/  IADD3 R2, R52.reuse, 0x7f, RZ ;  /* 0x0000007f34027810 */ /* 0x040fe40007ffe0ff */
[----:B------:R-:W-:-:S04]  /*03f0*/  IADD3 R0, R52, -c[0x0][0x214], R0 ;  /* 0x8000850034007a10 */ /* 0x000fc80007ffe000 */
[----:B------:R-:W-:Y:S02]  /*0400*/  IADD3 R3, R0, c[0x0][0x2e8], RZ ;  /* 0x0000ba0000037a10 */ /* 0x000fe40007ffe0ff */
[----:B------:R-:W-:Y:S02]  /*0410*/  SHF.R.S32.HI R0, RZ, 0x1f, R2 ;  /* 0x0000001fff007819 */ /* 0x000fe40000011402 */
[----:B------:R-:W-:Y:S02]  /*0420*/  SHF.R.S32.HI R4, RZ, 0x1f, R3 ;  /* 0x0000001fff047819 */ /* 0x000fe40000011403 */
[----:B------:R-:W-:Y:S02]  /*0430*/  LEA.HI R0, R0, R2, RZ, 0x7 ;  /* 0x0000000200007211 */ /* 0x000fe400078f38ff */
[----:B------:R-:W-:Y:S02]  /*0440*/  LEA.HI R2, R4, R3, RZ, 0x7 ;  /* 0x0000000304027211 */ /* 0x000fe400078f38ff */
[----:B------:R-:W-:-:S02]  /*0450*/  SHF.R.S32.HI R0, RZ, 0x7, R0 ;  /* 0x00000007ff007819 */ /* 0x000fc40000011400 */
[----:B------:R-:W-:-:S04]  /*0460*/  SHF.R.S32.HI R2, RZ, 0x7, R2 ;  /* 0x00000007ff027819 */ /* 0x000fc80000011402 */
[----:B------:R-:W-:-:S04]  /*0470*/  IMNMX R217, R0, R2, PT ;  /* 0x0000000200d97217 */ /* 0x000fc80003800200 */
[----:B------:R-:W-:-:S13]  /*0480*/  ISETP.GE.AND P0, PT, R217, 0x1, PT ;  /* 0x00000001d900780c */ /* 0x000fda0003f06270 */
[----:B------:R-:W-:Y:S05]  /*0490*/  @!P0 BRA `(.L_x_213) ;  /* 0x0000f7b000008947 */ /* 0x000fea0003800000 */
[----:B------:R-:W-:Y:S01]  /*04a0*/  IABS R0, c[0x0][0x1c8] ;  /* 0x0000720000007a13 */ /* 0x000fe20000000000 */
[----:B------:R-:W-:Y:S01]  /*04b0*/  ULDC.64 UR4, c[0x0][0x190] ;  /* 0x0000640000047ab9 */ /* 0x000fe20000000a00 */
[-C--:B------:R-:W-:Y:S01]  /*04c0*/  LEA.HI R4, R7, R74.reuse, RZ, 0x4 ;  /* 0x0000004a07047211 */ /* 0x080fe200078f20ff */
[----:B------:R-:W-:Y:S01]  /*04d0*/  USHF.L.U32 UR9, UR4, 0x6, URZ ;  /* 0x0000000604097899 */ /* 0x000fe2000800063f */
[----:B------:R-:W-:Y:S01]  /*04e0*/  LOP3.LUT R6, R27, c[0x0][0x1c8], RZ, 0x3c, !PT ;  /* 0x000072001b067a12 */ /* 0x000fe200078e3cff */
[----:B------:R-:W-:Y:S01]  /*04f0*/  IMAD.MOV.U32 R25, RZ, RZ, R0 ;  /* 0x000000ffff197224 */ /* 0x000fe200078e0000 */
[----:B------:R-:W-:Y:S01]  /*0500*/  SHF.R.S32.HI R5, RZ, 0x4, R4 ;  /* 0x00000004ff057819 */ /* 0x000fe20000011404 */
[----:B------:R-:W-:Y:S01]  /*0510*/  UMOV UR18, 0x6 ;  /* 0x0000000600127882 */ /* 0x000fe20000000000 */
[CC--:B------:R-:W-:Y:S01]  /*0520*/  LEA.HI R10, R7.reuse, R74.reuse, RZ, 0x2 ;  /* 0x0000004a070a7211 */ /* 0x0c0fe200078f10ff */
[----:B------:R-:W1:Y:S01]  /*0530*/  I2F.RP R2, R25 ;  /* 0x0000001900027306 */ /* 0x000e620000209400 */
[----:B------:R-:W-:Y:S01]  /*0540*/  LEA.HI R0, R4, R5, RZ, 0x1 ;  /* 0x0000000504007211 */ /* 0x000fe200078f08ff */
[----:B------:R-:W-:Y:S01]  /*0550*/  USHF.L.U64.HI UR8, UR4, UR18, UR5 ;  /* 0x0000001204087299 */ /* 0x000fe20008010205 */
[----:B------:R-:W-:Y:S01]  /*0560*/  LEA.HI R21, R7, R74, RZ, 0x3 ;  /* 0x0000004a07157211 */ /* 0x000fe200078f18ff */
[----:B------:R-:W-:Y:S01]  /*0570*/  UMOV UR6, 0x7 ;  /* 0x0000000700067882 */ /* 0x000fe20000000000 */
[----:B------:R-:W-:Y:S01]  /*0580*/  LOP3.LUT R0, R0, 0xfffffffe, RZ, 0xc0, !PT ;  /* 0xfffffffe00007812 */ /* 0x000fe200078ec0ff */
[----:B------:R-:W-:Y:S01]  /*0590*/  ULDC.64 UR4, c[0x0][0x198] ;  /* 0x0000660000047ab9 */ /* 0x000fe20000000a00 */
[----:B------:R-:W-:Y:S01]  /*05a0*/  ISETP.GE.AND P1, PT, R6, RZ, PT ;  /* 0x000000ff0600720c */ /* 0x000fe20003f26270 */
[----:B------:R-:W-:Y:S01]  /*05b0*/  USHF.L.U64.HI UR6, UR4, UR6, UR5 ;  /* 0x0000000604067299 */ /* 0x000fe20008010205 */
[----:B------:R-:W-:Y:S01]  /*05c0*/  SHF.R.S32.HI R6, RZ, 0x3, R21 ;  /* 0x00000003ff067819 */ /* 0x000fe20000011415 */
[----:B------:R-:W-:Y:S01]  /*05d0*/  IMAD.IADD R20, R5, 0x1, -R0 ;  /* 0x0000000105147824 */ /* 0x000fe200078e0a00 */
[----:B------:R-:W-:Y:S01]  /*05e0*/  LOP3.LUT R0, R4, 0xfffffff0, RZ, 0xc0, !PT ;  /* 0xfffffff004007812 */ /* 0x000fe200078ec0ff */
[----:B------:R-:W-:Y:S01]  /*05f0*/  USHF.L.U32 UR7, UR4, 0x7, URZ ;  /* 0x0000000704077899 */ /* 0x000fe2000800063f */
[----:B------:R-:W-:Y:S01]  /*0600*/  LOP3.LUT R5, R21, 0xfffffff8, RZ, 0xc0, !PT ;  /* 0xfffffff815057812 */ /* 0x000fe200078ec0ff */
[----:B------:R-:W-:Y:S01]  /*0610*/  IMAD.SHL.U32 R4, R6, 0x40, RZ ;  /* 0x0000004006047824 */ /* 0x000fe200078e00ff */
[----:B------:R-:W-:Y:S01]  /*0620*/  IABS R24, R27 ;  /* 0x0000001b00187213 */ /* 0x000fe20000000000 */
[----:B-1----:R-:W1:Y:S01]  /*0630*/  MUFU.RCP R2, R2 ;  /* 0x0000000200027308 */ /* 0x002e620000001000 */
[----:B------:R-:W-:Y:S01]  /*0640*/  IMAD.IADD R0, R74, 0x1, -R0 ;  /* 0x000000014a007824 */ /* 0x000fe200078e0a00 */
[----:B------:R-:W-:Y:S01]  /*0650*/  SHF.R.S32.HI R28, RZ, 0x1f, R26 ;  /* 0x0000001fff1c7819 */ /* 0x000fe2000001141a */
[----:B------:R-:W-:Y:S01]  /*0660*/  USHF.L.U32 UR17, UR4, 0x6, URZ ;  /* 0x0000000604117899 */ /* 0x000fe2000800063f */
[----:B------:R-:W-:Y:S01]  /*0670*/  LOP3.LUT R4, R4, 0xc0, RZ, 0xc0, !PT ;  /* 0x000000c004047812 */ /* 0x000fe200078ec0ff */
[----:B------:R-:W-:Y:S01]  /*0680*/  USHF.L.U64.HI UR16, UR4, UR18, UR5 ;  /* 0x0000001204107299 */ /* 0x000fe20008010205 */
[-C--:B------:R-:W-:Y:S01]  /*0690*/  LEA.HI R8, R0, R0.reuse, RZ, 0x1 ;  /* 0x0000000000087211 */ /* 0x080fe200078f08ff */
[----:B------:R-:W-:Y:S01]  /*06a0*/  IMAD R18, R28, c[0x0][0x178], RZ ;  /* 0x00005e001c127a24 */ /* 0x000fe200078e02ff */
[----:B------:R-:W-:Y:S01]  /*06b0*/  SHF.R.S32.HI R9, RZ, 0x1f, R0 ;  /* 0x0000001fff097819 */ /* 0x000fe20000011400 */
[----:B------:R-:W-:Y:S01]  /*06c0*/  ULDC.64 UR4, c[0x0][0x1a0] ;  /* 0x0000680000047ab9 */ /* 0x000fe20000000a00 */
[----:B------:R-:W-:Y:S01]  /*06d0*/  LOP3.LUT R6, R8, 0x7fffffe, RZ, 0xc0, !PT ;  /* 0x07fffffe08067812 */ /* 0x000fe200078ec0ff */
[----:B------:R-:W-:Y:S01]  /*06e0*/  IMAD R18, R26, c[0x0][0x17c], R18 ;  /* 0x00005f001a127a24 */ /* 0x000fe200078e0212 */
[----:B------:R-:W-:Y:S01]  /*06f0*/  LEA.HI R23, R9, R0, RZ, 0x3 ;  /* 0x0000000009177211 */ /* 0x000fe200078f18ff */
[----:B------:R-:W-:Y:S01]  /*0700*/  USHF.L.U32 UR19, UR4, 0x6, URZ ;  /* 0x0000000604137899 */ /* 0x000fe2000800063f */
[----:B------:R-:W-:Y:S01]  /*0710*/  SHF.R.S32.HI R13, RZ, 0x1, R8 ;  /* 0x00000001ff0d7819 */ /* 0x000fe20000011408 */
[----:B------:R-:W-:Y:S01]  /*0720*/  IMAD.IADD R55, R0, 0x1, -R6 ;  /* 0x0000000100377824 */ /* 0x000fe200078e0a06 */
[----:B-1----:R-:W-:Y:S01]  /*0730*/  IADD3 R2, R2, 0xffffffe, RZ ;  /* 0x0ffffffe02027810 */ /* 0x002fe20007ffe0ff */
[----:B------:R-:W-:Y:S01]  /*0740*/  USHF.L.U64.HI UR18, UR4, UR18, UR5 ;  /* 0x0000001204127299 */ /* 0x000fe20008010205 */
[----:B------:R-:W-:-:S02]  /*0750*/  SHF.R.S32.HI R6, RZ, 0x2, R10 ;  /* 0x00000002ff067819 */ /* 0x000fc4000001140a */
[----:B------:R1:W2:Y:S01]  /*0760*/  F2I.FTZ.U32.TRUNC.NTZ R3, R2 ;  /* 0x0000000200037305 */ /* 0x0002a2000021f000 */
[----:B------:R-:W-:Y:S02]  /*0770*/  SHF.R.S32.HI R188, RZ, 0x5, R189 ;  /* 0x00000005ffbc7819 */ /* 0x000fe400000114bd */
[----:B------:R-:W-:Y:S02]  /*0780*/  IADD3 R72, R217, -0x1, RZ ;  /* 0xffffffffd9487810 */ /* 0x000fe40007ffe0ff */
[----:B-1----:R-:W-:-:S05]  /*0790*/  LOP3.LUT R2, R10, 0xfffffffc, RZ, 0xc0, !PT ;  /* 0xfffffffc0a027812 */ /* 0x002fca00078ec0ff */
[----:B------:R-:W-:-:S04]  /*07a0*/  IMAD.IADD R2, R74, 0x1, -R2 ;  /* 0x000000014a027824 */ /* 0x000fc800078e0a02 */
[----:B------:R-:W-:Y:S02]  /*07b0*/  IMAD.SHL.U32 R30, R2, 0x8, RZ ;  /* 0x00000008021e7824 */ /* 0x000fe400078e00ff */
[----:B------:R-:W-:Y:S02]  /*07c0*/  IMAD.IADD R2, R74, 0x1, -R5 ;  /* 0x000000014a027824 */ /* 0x000fe400078e0a05 */
[----:B--2---:R-:W-:Y:S01]  /*07d0*/  IMAD.MOV R5, RZ, RZ, -R3 ;  /* 0x000000ffff057224 */ /* 0x004fe200078e0a03 */
[----:B------:R-:W-:Y:S02]  /*07e0*/  LOP3.LUT R7, R4, 0x18, R30, 0xf8, !PT ;  /* 0x0000001804077812 */ /* 0x000fe400078ef81e */
[----:B------:R-:W-:Y:S01]  /*07f0*/  SHF.R.U32.HI R4, RZ, 0x3, R4 ;  /* 0x00000003ff047819 */ /* 0x000fe20000011604 */
[----:B------:R-:W-:Y:S01]  /*0800*/  IMAD R0, R5, R25, RZ ;  /* 0x0000001905007224 */ /* 0x000fe200078e02ff */
[----:B------:R-:W-:Y:S02]  /*0810*/  LEA.HI R16, R2, R2, RZ, 0x1 ;  /* 0x0000000202107211 */ /* 0x000fe400078f08ff */
[----:B------:R-:W-:-:S02]  /*0820*/  LOP3.LUT R19, R7, R4, RZ, 0x3c, !PT ;  /* 0x0000000407137212 */ /* 0x000fc400078e3cff */
[----:B------:R-:W-:Y:S02]  /*0830*/  LOP3.LUT R4, R16, 0x3fffffe, RZ, 0xc0, !PT ;  /* 0x03fffffe10047812 */ /* 0x000fe400078ec0ff */
[----:B------:R-:W-:Y:S02]  /*0840*/  SHF.R.S32.HI R7, RZ, 0x1f, R6 ;  /* 0x0000001fff077819 */ /* 0x000fe40000011406 */
[----:B------:R-:W-:Y:S01]  /*0850*/  SHF.R.S32.HI R31, RZ, 0x1f, R30 ;  /* 0x0000001fff1f7819 */ /* 0x000fe2000001141e */
[----:B------:R-:W-:Y:S01]  /*0860*/  IMAD.IADD R22, R2, 0x1, -R4 ;  /* 0x0000000102167824 */ /* 0x000fe200078e0a04 */
[----:B------:R-:W-:Y:S01]  /*0870*/  SHF.R.S32.HI R48, RZ, 0x1, R16 ;  /* 0x00000001ff307819 */ /* 0x000fe20000011410 */
[----:B------:R-:W-:Y:S02]  /*0880*/  IMAD.MOV.U32 R2, RZ, RZ, RZ ;  /* 0x000000ffff027224 */ /* 0x000fe400078e00ff */
[----:B------:R1:W-:Y:S02]  /*0890*/  STL.64 [R1+0x38], R30 ;  /* 0x0000381e01007387 */ /* 0x0003e40000100a00 */
[----:B------:R-:W-:Y:S01]  /*08a0*/  IMAD.HI.U32 R12, R3, R0, R2 ;  /* 0x00000000030c7227 */ /* 0x000fe200078e0002 */
[----:B------:R-:W-:-:S02]  /*08b0*/  LEA.HI R2, R10, R6, RZ, 0x1 ;  /* 0x000000060a027211 */ /* 0x000fc400078f08ff */
[----:B------:R-:W-:Y:S02]  /*08c0*/  IADD3 R0, P0, R6, R14, RZ ;  /* 0x0000000e06007210 */ /* 0x000fe40007f1e0ff */
[----:B------:R-:W-:Y:S01]  /*08d0*/  LOP3.LUT R3, R2, 0x7fffffe, RZ, 0xc0, !PT ;  /* 0x07fffffe02037812 */ /* 0x000fe200078ec0ff */
[----:B------:R-:W-:Y:S01]  /*08e0*/  IMAD.HI.U32 R12, R12, R24, RZ ;  /* 0x000000180c0c7227 */ /* 0x000fe200078e00ff */
[----:B------:R-:W-:-:S03]  /*08f0*/  LEA.HI.X.SX32 R2, R14, R7, 0x1, P0 ;  /* 0x000000070e027211 */ /* 0x000fc600000f0eff */
[----:B------:R-:W-:Y:S01]  /*0900*/  IMAD.IADD R14, R6, 0x1, -R3 ;  /* 0x00000001060e7824 */ /* 0x000fe200078e0a03 */
[----:B------:R-:W-:Y:S01]  /*0910*/  SHF.R.S32.HI R3, RZ, 0x1f, R8 ;  /* 0x0000001fff037819 */ /* 0x000fe20000011408 */
[C---:B------:R-:W-:Y:S02]  /*0920*/  IMAD R4, R2.reuse, c[0x0][0x198], RZ ;  /* 0x0000660002047a24 */ /* 0x040fe400078e02ff */
[----:B------:R-:W-:Y:S01]  /*0930*/  IMAD R2, R2, c[0x0][0x1a0], RZ ;  /* 0x0000680002027a24 */ /* 0x000fe200078e02ff */
[----:B------:R-:W-:Y:S01]  /*0940*/  LEA.HI R5, R3, R13, RZ, 0x2 ;  /* 0x0000000d03057211 */ /* 0x000fe200078f10ff */
[C---:B------:R-:W-:Y:S02]  /*0950*/  IMAD R15, R0.reuse, c[0x0][0x19c], R4 ;  /* 0x00006700000f7a24 */ /* 0x040fe400078e0204 */
[----:B------:R-:W-:Y:S02]  /*0960*/  IMAD.MOV R4, RZ, RZ, -R12 ;  /* 0x000000ffff047224 */ /* 0x000fe400078e0a0c */
[----:B------:R-:W-:-:S02]  /*0970*/  IMAD R17, R0, c[0x0][0x1a4], R2 ;  /* 0x0000690000117a24 */ /* 0x000fc400078e0202 */
[----:B------:R-:W-:-:S04]  /*0980*/  IMAD.WIDE.U32 R10, R0, c[0x0][0x198], R30 ;  /* 0x00006600000a7a25 */ /* 0x000fc800078e001e */
[----:B------:R-:W-:-:S04]  /*0990*/  IMAD.WIDE.U32 R8, R0, c[0x0][0x1a0], R30 ;  /* 0x0000680000087a25 */ /* 0x000fc800078e001e */
[----:B------:R-:W-:Y:S01]  /*09a0*/  IMAD R0, R25, R4, R24 ;  /* 0x0000000419007224 */ /* 0x000fe200078e0218 */
[----:B------:R-:W-:Y:S01]  /*09b0*/  LOP3.LUT R4, R5, 0xfffffffc, RZ, 0xc0, !PT ;  /* 0xfffffffc05047812 */ /* 0x000fe200078ec0ff */
[----:B------:R-:W-:-:S03]  /*09c0*/  IMAD.WIDE.U32 R2, R26, c[0x0][0x178], R30 ;  /* 0x00005e001a027a25 */ /* 0x000fc600078e001e */
[----:B------:R-:W-:Y:S01]  /*09d0*/  ISETP.GT.U32.AND P2, PT, R25, R0, PT ;  /* 0x000000001900720c */ /* 0x000fe20003f44070 */
[----:B------:R-:W-:Y:S02]  /*09e0*/  IMAD.IADD R5, R3, 0x1, R18 ;  /* 0x0000000103057824 */ /* 0x000fe400078e0212 */
[----:B------:R-:W-:Y:S02]  /*09f0*/  IMAD.SHL.U32 R3, R48, 0x40, RZ ;  /* 0x0000004030037824 */ /* 0x000fe400078e00ff */
[----:B------:R-:W-:Y:S02]  /*0a00*/  IMAD.IADD R16, R13, 0x1, -R4 ;  /* 0x000000010d107824 */ /* 0x000fe400078e0a04 */
[----:B------:R-:W-:Y:S01]  /*0a10*/  IMAD.MOV.U32 R4, RZ, RZ, R2 ;  /* 0x000000ffff047224 */ /* 0x000fe200078e0002 */
[----:B------:R-:W-:Y:S01]  /*0a20*/  LOP3.LUT R2, R3, 0xc0, RZ, 0xc0, !PT ;  /* 0x000000c003027812 */ /* 0x000fe200078ec0ff */
[----:B------:R-:W-:Y:S01]  /*0a30*/  IMAD.IADD R3, R11, 0x1, R15 ;  /* 0x000000010b037824 */ /* 0x000fe200078e020f */
[----:B------:R-:W-:Y:S01]  /*0a40*/  SHF.R.S32.HI R15, RZ, 0x1f, R27 ;  /* 0x0000001fff0f7819 */ /* 0x000fe2000001141b */
[----:B------:R-:W-:Y:S01]  /*0a50*/  IMAD.IADD R11, R9, 0x1, R17 ;  /* 0x00000001090b7824 */ /* 0x000fe200078e0211 */
[----:B------:R-:W-:Y:S01]  /*0a60*/  LOP3.LUT R13, R2, 0x8, R21, 0xf8, !PT ;  /* 0x00000008020d7812 */ /* 0x000fe200078ef815 */
[----:B------:R-:W-:Y:S01]  /*0a70*/  @!P2 IMAD.IADD R0, R0, 0x1, -R25 ;  /* 0x000000010000a824 */ /* 0x000fe200078e0a19 */
[----:B------:R-:W-:Y:S01]  /*0a80*/  SHF.R.U32.HI R9, RZ, 0x3, R2 ;  /* 0x00000003ff097819 */ /* 0x000fe20000011602 */
[----:B------:R-:W-:Y:S01]  /*0a90*/  IMAD.MOV.U32 R2, RZ, RZ, R10 ;  /* 0x000000ffff027224 */ /* 0x000fe200078e000a */
[----:B------:R-:W-:Y:S01]  /*0aa0*/  @!P2 IADD3 R12, R12, 0x1, RZ ;  /* 0x000000010c0ca810 */ /* 0x000fe20007ffe0ff */
[----:B------:R-:W-:Y:S01]  /*0ab0*/  IMAD.MOV.U32 R10, RZ, RZ, R8 ;  /* 0x000000ffff0a7224 */ /* 0x000fe200078e0008 */
[----:B------:R-:W-:Y:S01]  /*0ac0*/  ISETP.GE.U32.AND P0, PT, R0, R25, PT ;  /* 0x000000190000720c */ /* 0x000fe20003f06070 */
[----:B------:R-:W-:Y:S01]  /*0ad0*/  IMAD R8, R15, c[0x0][0x1a8], RZ ;  /* 0x00006a000f087a24 */ /* 0x000fe200078e02ff */
[----:B------:R-:W-:Y:S01]  /*0ae0*/  LOP3.LUT R15, R13, R9, RZ, 0x3c, !PT ;  /* 0x000000090d0f7212 */ /* 0x000fe200078e3cff */
[----:B------:R-:W-:Y:S01]  /*0af0*/  IMAD R17, R28, c[0x0][0x180], RZ ;  /* 0x000060001c117a24 */ /* 0x000fe200078e02ff */
[----:B------:R-:W-:Y:S01]  /*0b00*/  ISETP.NE.AND P2, PT, RZ, c[0x0][0x1c8], PT ;  /* 0x00007200ff007a0c */ /* 0x000fe20003f45270 */
[----:B------:R-:W-:-:S02]  /*0b10*/  IMAD R13, R27, c[0x0][0x1ac], R8 ;  /* 0x00006b001b0d7a24 */ /* 0x000fc400078e0208 */
[----:B------:R-:W-:-:S04]  /*0b20*/  IMAD.WIDE.U32 R8, R27, c[0x0][0x1a8], R4 ;  /* 0x00006a001b087a25 */ /* 0x000fc800078e0004 */
[----:B------:R-:W-:Y:S02]  /*0b30*/  IMAD.WIDE.U32 R4, R26, c[0x0][0x180], R2 ;  /* 0x000060001a047a25 */ /* 0x000fe400078e0002 */
[----:B------:R-:W-:Y:S02]  /*0b40*/  @P0 IADD3 R12, R12, 0x1, RZ ;  /* 0x000000010c0c0810 */ /* 0x000fe40007ffe0ff */
[----:B------:R-:W-:Y:S02]  /*0b50*/  IMAD R0, R26, c[0x0][0x184], R17 ;  /* 0x000061001a007a24 */ /* 0x000fe400078e0211 */
[----:B------:R-:W-:Y:S02]  /*0b60*/  IMAD R2, R28, c[0x0][0x188], RZ ;  /* 0x000062001c027a24 */ /* 0x000fe400078e02ff */
[----:B-1----:R-:W-:-:S04]  /*0b70*/  IMAD.WIDE R30, R204, 0x80, R6 ;  /* 0x00000080cc1e7825 */ /* 0x002fc800078e0206 */
[----:B------:R-:W-:Y:S01]  /*0b80*/  IMAD.IADD R3, R9, 0x1, R13 ;  /* 0x0000000109037824 */ /* 0x000fe200078e020d */
[----:B------:R-:W-:Y:S01]  /*0b90*/  STL.64 [R1+0x40], R30 ;  /* 0x0000401e01007387 */ /* 0x000fe20000100a00 */
[----:B------:R-:W-:Y:S02]  /*0ba0*/  IMAD.IADD R9, R5, 0x1, R0 ;  /* 0x0000000105097824 */ /* 0x000fe400078e0200 */
[----:B------:R-:W-:Y:S02]  /*0bb0*/  IMAD R13, R26, c[0x0][0x18c], R2 ;  /* 0x000063001a0d7a24 */ /* 0x000fe400078e0202 */
[----:B------:R-:W-:Y:S02]  /*0bc0*/  IMAD R0, R31, c[0x0][0x190], RZ ;  /* 0x000064001f007a24 */ /* 0x000fe400078e02ff */
[----:B------:R-:W-:Y:S02]  /*0bd0*/  IMAD.MOV.U32 R2, RZ, RZ, R8 ;  /* 0x000000ffff027224 */ /* 0x000fe400078e0008 */
[----:B------:R-:W-:-:S02]  /*0be0*/  IMAD.MOV.U32 R8, RZ, RZ, R4 ;  /* 0x000000ffff087224 */ /* 0x000fc400078e0004 */
[C---:B------:R-:W-:Y:S02]  /*0bf0*/  IMAD R0, R30.reuse, c[0x0][0x194], R0 ;  /* 0x000065001e007a24 */ /* 0x040fe400078e0200 */
[----:B------:R-:W-:-:S04]  /*0c00*/  IMAD.WIDE.U32 R4, R30, c[0x0][0x190], R2 ;  /* 0x000064001e047a25 */ /* 0x000fc800078e0002 */
[----:B------:R-:W-:Y:S01]  /*0c10*/  IMAD.IADD R3, R5, 0x1, R0 ;  /* 0x0000000105037824 */ /* 0x000fe200078e0200 */
[----:B------:R-:W-:Y:S01]  /*0c20*/  LEA R2, P0, R4, c[0x0][0x160], 0x1 ;  /* 0x0000580004027a11 */ /* 0x000fe200078008ff */
[----:B------:R-:W-:Y:S02]  /*0c30*/  IMAD.MOV.U32 R0, RZ, RZ, R12 ;  /* 0x000000ffff007224 */ /* 0x000fe400078e000c */
[----:B------:R-:W-:Y:S01]  /*0c40*/  IMAD R14, R188, 0x8, R14 ;  /* 0x00000008bc0e7824 */ /* 0x000fe200078e020e */
[----:B------:R-:W-:Y:S01]  /*0c50*/  LEA.HI.X R3, R4, c[0x0][0x164], R3, 0x1, P0 ;  /* 0x0000590004037a11 */ /* 0x000fe200000f0c03 */
[----:B------:R-:W-:Y:S01]  /*0c60*/  @!P1 IMAD.MOV R0, RZ, RZ, -R0 ;  /* 0x000000ffff009224 */ /* 0x000fe200078e0a00 */
[----:B------:R-:W-:Y:S01]  /*0c70*/  @!P2 LOP3.LUT R0, RZ, c[0x0][0x1c8], RZ, 0x33, !PT ;  /* 0x00007200ff00aa12 */ /* 0x000fe200078e33ff */
[----:B------:R-:W-:Y:S02]  /*0c80*/  IMAD.U32 R14, R14, 0x20, R19 ;  /* 0x000000200e0e7824 */ /* 0x000fe400078e0013 */
[----:B------:R-:W-:Y:S01]  /*0c90*/  IMAD.WIDE.U32 R6, R26, c[0x0][0x188], R10 ;  /* 0x000062001a067a25 */ /* 0x000fe200078e000a */
[----:B------:R-:W-:-:S03]  /*0ca0*/  SHF.R.S32.HI R12, RZ, 0x1f, R0 ;  /* 0x0000001fff0c7819 */ /* 0x000fc60000011400 */
[----:B------:R-:W-:Y:S02]  /*0cb0*/  IMAD.SHL.U32 R221, R14, 0x2, RZ ;  /* 0x000000020edd7824 */ /* 0x000fe400078e00ff */
[----:B------:R-:W-:Y:S02]  /*0cc0*/  IMAD R10, R12, c[0x0][0x1b0], RZ ;  /* 0x00006c000c0a7a24 */ /* 0x000fe400078e02ff */
[C---:B------:R-:W-:Y:S01]  /*0cd0*/  IMAD.WIDE.U32 R18, R0.reuse, c[0x0][0x1b0], R8 ;  /* 0x00006c0000127a25 */ /* 0x040fe200078e0008 */
[----:B------:R1:W-:Y:S01]  /*0ce0*/  LDGSTS.E.BYPASS.LTC128B.128 [R221], [R2.64] ;  /* 0x0000000002dd7fae */ /* 0x0003e2000b901d54 */
[----:B------:R-:W-:Y:S02]  /*0cf0*/  SHF.R.S32.HI R8, RZ, 0x1f, R72 ;  /* 0x0000001fff087819 */ /* 0x000fe40000011448 */
[----:B------:R-:W-:Y:S01]  /*0d00*/  IMAD R10, R0, c[0x0][0x1b4], R10 ;  /* 0x00006d00000a7a24 */ /* 0x000fe200078e020a */
[----:B------:R2:W-:Y:S01]  /*0d10*/  STL.64 [R1+0x30], R18 ;  /* 0x0000301201007387 */ /* 0x0005e20000100a00 */
[----:B------:R-:W-:-:S02]  /*0d20*/  IMAD R9, R72, UR6, RZ ;  /* 0x0000000648097c24 */ /* 0x000fc4000f8e02ff */
[----:B------:R-:W-:Y:S02]  /*0d30*/  IMAD.IADD R225, R19, 0x1, R10 ;  /* 0x0000000113e17824 */ /* 0x000fe400078e020a */
[----:B------:R-:W-:Y:S02]  /*0d40*/  IMAD.MOV.U32 R224, RZ, RZ, R18 ;  /* 0x000000ffffe07224 */ /* 0x000fe400078e0012 */
[C---:B------:R-:W-:Y:S02]  /*0d50*/  IMAD R9, R8.reuse, UR7, R9 ;  /* 0x0000000708097c24 */ /* 0x040fe4000f8e0209 */
[----:B------:R-:W-:Y:S01]  /*0d60*/  IMAD.IADD R7, R7, 0x1, R13 ;  /* 0x0000000107077824 */ /* 0x000fe200078e020d */
[----:B------:R-:W-:Y:S01]  /*0d70*/  STL.64 [R1+0x20], R224 ;  /* 0x000020e001007387 */ /* 0x000fe20000100a00 */
[----:B------:R-:W-:Y:S02]  /*0d80*/  IMAD R13, R8, c[0x0][0x1a0], RZ ;  /* 0x00006800080d7a24 */ /* 0x000fe400078e02ff */
[----:B------:R-:W-:-:S02]  /*0d90*/  IMAD R12, R12, c[0x0][0x1b8], RZ ;  /* 0x00006e000c0c7a24 */ /* 0x000fc400078e02ff */
[----:B------:R-:W-:-:S04]  /*0da0*/  IMAD.WIDE.U32 R10, R72, c[0x0][0x1a0], RZ ;  /* 0x00006800480a7a25 */ /* 0x000fc800078e00ff */
[----:B------:R-:W-:Y:S02]  /*0db0*/  IMAD R13, R72, c[0x0][0x1a4], R13 ;  /* 0x00006900480d7a24 */ /* 0x000fe400078e020d */
[----:B------:R-:W-:Y:S01]  /*0dc0*/  IMAD R12, R0, c[0x0][0x1bc], R12 ;  /* 0x00006f00000c7a24 */ /* 0x000fe200078e020c */
[----:B-1----:R-:W-:Y:S01]  /*0dd0*/  IADD3 R2, P0, R2, UR9, RZ ;  /* 0x0000000902027c10 */ /* 0x002fe2000ff1e0ff */
[----:B------:R-:W-:-:S03]  /*0de0*/  IMAD.IADD R13, R11, 0x1, R13 ;  /* 0x000000010b0d7824 */ /* 0x000fc600078e020d */
[----:B------:R-:W-:Y:S01]  /*0df0*/  IADD3.X R3, R3, UR8, RZ, P0, !PT ;  /* 0x0000000803037c10 */ /* 0x000fe200087fe4ff */
[----:B--2---:R-:W-:Y:S01]  /*0e00*/  IMAD.WIDE.U32 R18, R0, c[0x0][0x1b8], R6 ;  /* 0x00006e0000127a25 */ /* 0x004fe200078e0006 */
[----:B------:R-:W-:-:S03]  /*0e10*/  IADD3 R4, P0, R2, UR9, RZ ;  /* 0x0000000902047c10 */ /* 0x000fc6000ff1e0ff */
[----:B------:R1:W-:Y:S01]  /*0e20*/  LDGSTS.E.BYPASS.LTC128B.128 [R221+0x800], [R2.64] ;  /* 0x0080000002dd7fae */ /* 0x0003e2000b901d54 */
[----:B------:R-:W-:Y:S01]  /*0e30*/  IADD3.X R5, R3, UR8, RZ, P0, !PT ;  /* 0x0000000803057c10 */ /* 0x000fe200087fe4ff */
[----:B------:R-:W-:Y:S02]  /*0e40*/  IMAD.IADD R12, R19, 0x1, R12 ;  /* 0x00000001130c7824 */ /* 0x000fe400078e020c */
[----:B------:R-:W-:Y:S04]  /*0e50*/  STL.64 [R1+0x28], R18 ;  /* 0x0000281201007387 */ /* 0x000fe80000100a00 */
[----:B------:R2:W-:Y:S04]  /*0e60*/  LDGSTS.E.BYPASS.LTC128B.128 [R221+0x1000], [R4.64] ;  /* 0x0100000004dd7fae */ /* 0x0005e8000b901d54 */
[----:B------:R-:W-:Y:S01]  /*0e70*/  STL [R1+0x1c], R12 ;  /* 0x00001c0c01007387 */ /* 0x000fe20000100800 */
[----:B-1----:R-:W-:-:S04]  /*0e80*/  IMAD.WIDE.U32 R2, R72, UR7, R224 ;  /* 0x0000000748027c25 */ /* 0x002fc8000f8e00e0 */
[----:B------:R-:W-:Y:S01]  /*0e90*/  IMAD.IADD R9, R3, 0x1, R9 ;  /* 0x0000000103097824 */ /* 0x000fe200078e0209 */
[----:B------:R-:W-:-:S04]  /*0ea0*/  LEA R8, P0, R2, c[0x0][0x168], 0x1 ;  /* 0x00005a0002087a11 */ /* 0x000fc800078008ff */
[----:B------:R-:W-:Y:S02]  /*0eb0*/  LEA.HI.X R9, R2, c[0x0][0x16c], R9, 0x1, P0 ;  /* 0x00005b0002097a11 */ /* 0x000fe400000f0c09 */
[----:B------:R-:W-:Y:S02]  /*0ec0*/  IADD3 R6, P0, R4, UR9, RZ ;  /* 0x0000000904067c10 */ /* 0x000fe4000ff1e0ff */
[----:B--2---:R-:W-:Y:S02]  /*0ed0*/  IADD3 R4, P1, R8, UR17, RZ ;  /* 0x0000001108047c10 */ /* 0x004fe4000ff3e0ff */
[----:B------:R-:W-:Y:S02]  /*0ee0*/  IADD3.X R7, R5, UR8, RZ, P0, !PT ;  /* 0x0000000805077c10 */ /* 0x000fe400087fe4ff */
[----:B------:R-:W-:Y:S02]  /*0ef0*/  LEA R0, P0, R10, R18, 0x7 ;  /* 0x000000120a007211 */ /* 0x000fe400078038ff */
[----:B------:R-:W-:Y:S01]  /*0f00*/  IADD3.X R5, R9, UR16, RZ, P1, !PT ;  /* 0x0000001009057c10 */ /* 0x000fe20008ffe4ff */
[----:B------:R1:W-:Y:S01]  /*0f10*/  LDGSTS.E.BYPASS.LTC128B.128 [R221+0x1800], [R6.64] ;  /* 0x0180000006dd7fae */ /* 0x0003e2000b901d54 */
[----:B------:R-:W-:-:S02]  /*0f20*/  IADD3 R2, P1, R4, UR17, RZ ;  /* 0x0000001104027c10 */ /* 0x000fc4000ff3e0ff */
        /* <DEDUP_REMOVED lines=16> */
[----:B------:R-:W-:-:S04]  /*1030*/  IADD3 R4, P0, R2, UR19, RZ ;  /* 0x0000001302047c10 */ /* 0x000fc8000ff1e0ff */
        /* <DEDUP_REMOVED lines=32> */
[----:B------:R-:W-:Y:S02]  /*1240*/  SHF.R.S32.HI R2, RZ, 0x1f, R54 ;  /* 0x0000001fff027819 */ /* 0x000fe40000011436 */
[----:B------:R-:W-:Y:S01]  /*1250*/  IMAD.IADD R208, R207, 0x1, R0 ;  /* 0x00000001cfd07824 */ /* 0x000fe200078e0200 */
[----:B------:R-:W3:Y:S01]  /*1260*/  LDSM.16.M88.4 R24, [R3+0x3800] ;  /* 0x003800000318783b */ /* 0x000ee20000000200 */
[----:B------:R-:W-:Y:S02]  /*1270*/  @P0 IADD3 R209, R206, -0x20, RZ ;  /* 0xffffffe0ced10810 */ /* 0x000fe40007ffe0ff */
[----:B------:R-:W-:Y:S01]  /*1280*/  LEA.HI R2, R2, R54, RZ, 0x2 ;  /* 0x0000003602027211 */ /* 0x000fe200078f10ff */
[----:B------:R-:W-:Y:S01]  /*1290*/  LDSM.16.M88.4 R44, [R3+0x2400] ;  /* 0x00240000032c783b */ /* 0x000fe20000000200 */
[----:B------:R-:W-:-:S02]  /*12a0*/  IADD3 R216, R209, 0x400, RZ ;  /* 0x00000400d1d87810 */ /* 0x000fc40007ffe0ff */
[----:B------:R-:W-:Y:S01]  /*12b0*/  SHF.R.S32.HI R190, RZ, 0x2, R2 ;  /* 0x00000002ffbe7819 */ /* 0x000fe20000011402 */
[----:B------:R-:W-:Y:S01]  /*12c0*/  LDSM.16.M88.4 R28, [R3+0x3400] ;  /* 0x00340000031c783b */ /* 0x000fe20000000200 */
[C---:B------:R-:W-:Y:S02]  /*12d0*/  IADD3 R215, R209.reuse, 0x800, RZ ;  /* 0x00000800d1d77810 */ /* 0x040fe40007ffe0ff */
[C---:B------:R-:W-:Y:S01]  /*12e0*/  IADD3 R214, R209.reuse, 0xc00, RZ ;  /* 0x00000c00d1d67810 */ /* 0x040fe20007ffe0ff */
[----:B------:R-:W-:Y:S01]  /*12f0*/  LDSM.16.M88.4 R16, [R208] ;  /* 0x00000000d010783b */ /* 0x000fe20000000200 */
[C---:B------:R-:W-:Y:S02]  /*1300*/  IADD3 R213, R209.reuse, 0x1000, RZ ;  /* 0x00001000d1d57810 */ /* 0x040fe40007ffe0ff */
[C---:B------:R-:W-:Y:S01]  /*1310*/  IADD3 R212, R209.reuse, 0x1400, RZ ;  /* 0x00001400d1d47810 */ /* 0x040fe20007ffe0ff */
[----:B-1----:R-:W1:Y:S01]  /*1320*/  LDSM.16.M88.4 R8, [R207] ;  /* 0x00000000cf08783b */ /* 0x002e620000000200 */
[----:B------:R-:W-:-:S02]  /*1330*/  IADD3 R211, R209, 0x1800, RZ ;  /* 0x00001800d1d37810 */ /* 0x000fc40007ffe0ff */
[----:B------:R-:W-:Y:S01]  /*1340*/  IADD3 R210, R209, 0x1c00, RZ ;  /* 0x00001c00d1d27810 */ /* 0x000fe20007ffe0ff */
[----:B------:R-:W4:Y:S04]  /*1350*/  LDSM.16.M88.4 R48, [R209] ;  /* 0x00000000d130783b */ /* 0x000f280000000200 */
[----:B------:R-:W5:Y:S04]  /*1360*/  LDSM.16.M88.4 R40, [R3+0x2800] ;  /* 0x002800000328783b */ /* 0x000f680000000200 */
[----:B------:R-:W4:Y:S04]  /*1370*/  LDSM.16.M88.4 R36, [R3+0x2c00] ;  /* 0x002c00000324783b */ /* 0x000f280000000200 */
[----:B------:R-:W4:Y:S01]  /*1380*/  LDSM.16.M88.4 R32, [R3+0x3000] ;  /* 0x003000000320783b */ /* 0x000f220000000200 */
[C---:B--2---:R-:W-:Y:S03]  /*1390*/  HMMA.16816.F32.BF16 R60, R4.reuse, R12, RZ ;  /* 0x0000000c043c723c */ /* 0x044fe600000418ff */
[----:B------:R2:W4:Y:S04]  /*13a0*/  LDSM.16.M88.4 R20, [R3+0x3c00] ;  /* 0x003c00000314783b */ /* 0x0005280000000200 */
[----:B------:R-:W-:Y:S01]  /*13b0*/  STL [R1+0x48], R190 ;  /* 0x000048be01007387 */ /* 0x000fe20000100800 */
[C---:B------:R-:W-:Y:S03]  /*13c0*/  HMMA.16816.F32.BF16 R64, R4.reuse, R14, RZ ;  /* 0x0000000e0440723c */ /* 0x040fe600000418ff */
[----:B------:R-:W0:Y:S05]  /*13d0*/  LDGDEPBAR ;  /* 0x00000000000079af */ /* 0x000e2a0000000000 */
[----:B---3--:R-:W-:Y:S08]  /*13e0*/  HMMA.16816.F32.BF16 R168, R4, R24, RZ ;  /* 0x0000001804a8723c */ /* 0x008ff000000418ff */
[----:B-1----:R-:W-:Y:S01]  /*13f0*/  HMMA.16816.F32.BF16 R56, R8, R12, RZ ;  /* 0x0000000c0838723c */ /* 0x002fe200000418ff */
[----:B--2---:R-:W-:-:S05]  /*1400*/  IMAD R3, R188, 0x10, R75 ;  /* 0x00000010bc037824 */ /* 0x004fca00078e024b */
[----:B------:R-:W-:Y:S02]  /*1410*/  IADD3 R2, R3, 0x1, R190 ;  /* 0x0000000103027810 */ /* 0x000fe40007ffe0be */
[----:B------:R-:W-:Y:S01]  /*1420*/  HMMA.16816.F32.BF16 R68, R8, R14, RZ ;  /* 0x0000000e0844723c */ /* 0x000fe200000418ff */
[----:B------:R-:W1:Y:S01]  /*1430*/  LDSM.16.M88.4 R12, [R208+0x1000] ;  /* 0x00100000d00c783b */ /* 0x000e620000000200 */
[----:B------:R-:W-:-:S04]  /*1440*/  IADD3 R3, R52, -c[0x0][0x214], R2 ;  /* 0x8000850034037a10 */ /* 0x000fc80007ffe002 */
[----:B------:R-:W-:Y:S02]  /*1450*/  IADD3 R3, R3, c[0x0][0x2e8], RZ ;  /* 0x0000ba0003037a10 */ /* 0x000fe40007ffe0ff */
[----:B------:R-:W-:Y:S08]  /*1460*/  HMMA.16816.F32.BF16 R184, R4, R26, RZ ;  /* 0x0000001a04b8723c */ /* 0x000ff000000418ff */
[C---:B------:R-:W-:Y:S08]  /*1470*/  HMMA.16816.F32.BF16 R148, R8.reuse, R24, RZ ;  /* 0x000000180894723c */ /* 0x040ff000000418ff */
[C---:B------:R-:W-:Y:S01]  /*1480*/  HMMA.16816.F32.BF16 R172, R8.reuse, R26, RZ ;  /* 0x0000001a08ac723c */ /* 0x040fe200000418ff */
[----:B------:R-:W2:Y:S07]  /*1490*/  LDSM.16.M88.4 R24, [R209+0x400] ;  /* 0x00040000d118783b */ /* 0x000eae0000000200 */
[----:B------:R-:W-:Y:S08]  /*14a0*/  HMMA.16816.F32.BF16 R76, R8, R44, RZ ;  /* 0x0000002c084c723c */ /* 0x000ff000000418ff */
[C---:B------:R-:W-:Y:S08]  /*14b0*/  HMMA.16816.F32.BF16 R156, R4.reuse, R28, RZ ;  /* 0x0000001c049c723c */ /* 0x040ff000000418ff */
[----:B------:R-:W-:Y:S08]  /*14c0*/  HMMA.16816.F32.BF16 R160, R4, R30, RZ ;  /* 0x0000001e04a0723c */ /* 0x000ff000000418ff */
[C---:B------:R-:W-:Y:S08]  /*14d0*/  HMMA.16816.F32.BF16 R132, R8.reuse, R28, RZ ;  /* 0x0000001c0884723c */ /* 0x040ff000000418ff */
[----:B------:R-:W-:Y:S08]  /*14e0*/  HMMA.16816.F32.BF16 R144, R8, R30, RZ ;  /* 0x0000001e0890723c */ /* 0x000ff000000418ff */
[----:B----4-:R-:W-:Y:S08]  /*14f0*/  HMMA.16816.F32.BF16 R28, R16, R48, R56 ;  /* 0x00000030101c723c */ /* 0x010ff00000041838 */
[C---:B------:R-:W-:Y:S08]  /*1500*/  HMMA.16816.F32.BF16 R84, R4.reuse, R44, RZ ;  /* 0x0000002c0454723c */ /* 0x040ff000000418ff */
[C---:B------:R-:W-:Y:S08]  /*1510*/  HMMA.16816.F32.BF16 R92, R4.reuse, R46, RZ ;  /* 0x0000002e045c723c */ /* 0x040ff000000418ff */
[C---:B-----5:R-:W-:Y:S08]  /*1520*/  HMMA.16816.F32.BF16 R100, R4.reuse, R40, RZ ;  /* 0x000000280464723c */ /* 0x060ff000000418ff */
[C---:B------:R-:W-:Y:S08]  /*1530*/  HMMA.16816.F32.BF16 R108, R4.reuse, R42, RZ ;  /* 0x0000002a046c723c */ /* 0x040ff000000418ff */
[C---:B------:R-:W-:Y:S08]  /*1540*/  HMMA.16816.F32.BF16 R120, R4.reuse, R36, RZ ;  /* 0x000000240478723c */ /* 0x040ff000000418ff */
[C---:B------:R-:W-:Y:S08]  /*1550*/  HMMA.16816.F32.BF16 R124, R4.reuse, R38, RZ ;  /* 0x00000026047c723c */ /* 0x040ff000000418ff */
[C---:B------:R-:W-:Y:S08]  /*1560*/  HMMA.16816.F32.BF16 R136, R4.reuse, R32, RZ ;  /* 0x000000200488723c */ /* 0x040ff000000418ff */
[C---:B------:R-:W-:Y:S08]  /*1570*/  HMMA.16816.F32.BF16 R140, R4.reuse, R34, RZ ;  /* 0x00000022048c723c */ /* 0x040ff000000418ff */
[C---:B------:R-:W-:Y:S08]  /*1580*/  HMMA.16816.F32.BF16 R176, R4.reuse, R20, RZ ;  /* 0x0000001404b0723c */ /* 0x040ff000000418ff */
[----:B------:R-:W-:Y:S07]  /*1590*/  HMMA.16816.F32.BF16 R180, R4, R22, RZ ;  /* 0x0000001604b4723c */ /* 0x000fee00000418ff */
[----:B------:R-:W-:Y:S01]  /*15a0*/  IMAD.SHL.U32 R4, R74, 0x2, RZ ;  /* 0x000000024a047824 */ /* 0x000fe200078e00ff */
[----:B------:R-:W-:Y:S01]  /*15b0*/  HMMA.16816.F32.BF16 R116, R8, R32, RZ ;  /* 0x000000200874723c */ /* 0x000fe200000418ff */
[----:B------:R-:W-:-:S02]  /*15c0*/  IADD3 R5, R3, 0x8, RZ ;  /* 0x0000000803057810 */ /* 0x000fc40007ffe0ff */
[-C--:B------:R-:W-:Y:S02]  /*15d0*/  IMNMX R6, R3, R52.reuse, PT ;  /* 0x0000003403067217 */ /* 0x080fe40003800200 */
[----:B------:R-:W-:Y:S02]  /*15e0*/  LOP3.LUT R4, R4, 0x6, RZ, 0xc0, !PT ;  /* 0x0000000604047812 */ /* 0x000fe400078ec0ff */
[----:B------:R-:W-:Y:S01]  /*15f0*/  IMNMX R5, R5, R52, PT ;  /* 0x0000003405057217 */ /* 0x000fe20003800200 */
[----:B------:R-:W-:Y:S02]  /*1600*/  HMMA.16816.F32.BF16 R128, R8, R34, RZ ;  /* 0x000000220880723c */ /* 0x000fe400000418ff */
[----:B------:R-:W-:Y:S01]  /*1610*/  IMAD R2, R72, 0x80, R4 ;  /* 0x0000008048027824 */ /* 0x000fe200078e0204 */
[C---:B------:R-:W-:Y:S02]  /*1620*/  IADD3 R4, R3.reuse, 0x40, RZ ;  /* 0x0000004003047810 */ /* 0x040fe40007ffe0ff */
[----:B------:R-:W-:-:S02]  /*1630*/  IADD3 R3, R3, 0x48, RZ ;  /* 0x0000004803037810 */ /* 0x000fc40007ffe0ff */
[C---:B------:R-:W-:Y:S01]  /*1640*/  IADD3 R7, R2.reuse, 0x1, RZ ;  /* 0x0000000102077810 */ /* 0x040fe20007ffe0ff */
[----:B-1----:R-:W-:Y:S01]  /*1650*/  HMMA.16816.F32.BF16 R32, R12, R48, R60 ;  /* 0x000000300c20723c */ /* 0x002fe2000004183c */
[----:B------:R-:W-:Y:S02]  /*1660*/  ISETP.GE.AND P5, PT, R2, R6, PT ;  /* 0x000000060200720c */ /* 0x000fe40003fa6270 */
[-C--:B------:R-:W-:Y:S02]  /*1670*/  IMNMX R4, R4, R52.reuse, PT ;  /* 0x0000003404047217 */ /* 0x080fe40003800200 */
[----:B------:R-:W-:Y:S02]  /*1680*/  IMNMX R3, R3, R52, PT ;  /* 0x0000003403037217 */ /* 0x000fe40003800200 */
[C---:B------:R-:W-:Y:S01]  /*1690*/  ISETP.GE.AND P4, PT, R7.reuse, R6, PT ;  /* 0x000000060700720c */ /* 0x040fe20003f86270 */
[----:B------:R-:W-:Y:S01]  /*16a0*/  HMMA.16816.F32.BF16 R80, R8, R46, RZ ;  /* 0x0000002e0850723c */ /* 0x000fe200000418ff */
[-C--:B------:R-:W-:Y:S01]  /*16b0*/  ISETP.GE.AND P2, PT, R7, R5.reuse, PT ;  /* 0x000000050700720c */ /* 0x080fe20003f46270 */
[----:B------:R-:W-:Y:S01]  /*16c0*/  IMAD R61, R55, 0x20, R53 ;  /* 0x00000020373d7824 */ /* 0x000fe200078e0235 */
[----:B------:R-:W-:-:S02]  /*16d0*/  ISETP.GE.AND P3, PT, R2, R5, PT ;  /* 0x000000050200720c */ /* 0x000fc40003f66270 */
[----:B------:R-:W-:Y:S02]  /*16e0*/  FSEL R56, R28, -INF , !P5 ;  /* 0xff8000001c387808 */ /* 0x000fe40006800000 */
[CC--:B------:R-:W-:Y:S01]  /*16f0*/  ISETP.GE.AND P1, PT, R7.reuse, R4.reuse, PT ;  /* 0x000000040700720c */ /* 0x0c0fe20003f26270 */
[C---:B------:R-:W-:Y:S01]  /*1700*/  HMMA.16816.F32.BF16 R152, R8.reuse, R20, RZ ;  /* 0x000000140898723c */ /* 0x040fe200000418ff */
[----:B------:R-:W-:Y:S02]  /*1710*/  ISETP.GE.AND P0, PT, R7, R3, PT ;  /* 0x000000030700720c */ /* 0x000fe40003f06270 */
[C---:B------:R-:W-:Y:S02]  /*1720*/  ISETP.GE.AND P5, PT, R2.reuse, R4, PT ;  /* 0x000000040200720c */ /* 0x040fe40003fa6270 */
[----:B------:R-:W-:Y:S02]  /*1730*/  IADD3 R7, R2, 0x9, RZ ;  /* 0x0000000902077810 */ /* 0x000fe40007ffe0ff */
[----:B------:R-:W-:Y:S01]  /*1740*/  FSEL R58, R29, -INF , !P4 ;  /* 0xff8000001d3a7808 */ /* 0x000fe20006000000 */
[----:B------:R-:W-:Y:S01]  /*1750*/  HMMA.16816.F32.BF16 R164, R8, R22, RZ ;  /* 0x0000001608a4723c */ /* 0x000fe200000418ff */
[----:B------:R-:W1:Y:S01]  /*1760*/  LDSM.16.M88.4 R20, [R209+0x800] ;  /* 0x00080000d114783b */ /* 0x000e620000000200 */
[----:B------:R-:W-:-:S02]  /*1770*/  FSEL R75, R30, -INF , !P3 ;  /* 0xff8000001e4b7808 */ /* 0x000fc40005800000 */
[----:B------:R-:W-:Y:S02]  /*1780*/  FSEL R63, R32, -INF , !P5 ;  /* 0xff800000203f7808 */ /* 0x000fe40006800000 */
[----:B------:R-:W-:Y:S02]  /*1790*/  ISETP.GE.AND P5, PT, R7, R4, PT ;  /* 0x000000040700720c */ /* 0x000fe40003fa6270 */
[C---:B------:R-:W-:Y:S08]  /*17a0*/  HMMA.16816.F32.BF16 R104, R8.reuse, R36, RZ ;  /* 0x000000240868723c */ /* 0x040ff000000418ff */
[----:B------:R-:W-:Y:S08]  /*17b0*/  HMMA.16816.F32.BF16 R112, R8, R38, RZ ;  /* 0x000000260870723c */ /* 0x000ff000000418ff */
[-C--:B------:R-:W-:Y:S07]  /*17c0*/  HMMA.16816.F32.BF16 R36, R12, R50.reuse, R64 ;  /* 0x000000320c24723c */ /* 0x080fee0000041840 */
[----:B------:R-:W-:Y:S01]  /*17d0*/  FSEL R64, R33, -INF , !P1 ;  /* 0xff80000021407808 */ /* 0x000fe20004800000 */
[----:B------:R-:W-:Y:S01]  /*17e0*/  HMMA.16816.F32.BF16 R48, R16, R50, R68 ;  /* 0x000000321030723c */ /* 0x000fe20000041844 */
[----:B------:R-:W-:-:S04]  /*17f0*/  ISETP.GE.AND P1, PT, R2, R3, PT ;  /* 0x000000030200720c */ /* 0x000fc80003f26270 */
[----:B------:R-:W-:Y:S02]  /*1800*/  FSEL R65, R34, -INF , !P1 ;  /* 0xff80000022417808 */ /* 0x000fe40004800000 */
[----:B------:R-:W-:Y:S01]  /*1810*/  ISETP.GE.AND P1, PT, R7, R3, PT ;  /* 0x000000030700720c */ /* 0x000fe20003f26270 */
[----:B------:R-:W-:Y:S01]  /*1820*/  HMMA.16816.F32.BF16 R88, R8, R40, RZ ;  /* 0x000000280858723c */ /* 0x000fe200000418ff */
[----:B------:R-:W-:-:S07]  /*1830*/  FSEL R69, R35, -INF , !P0 ;  /* 0xff80000023457808 */ /* 0x000fce0004000000 */
[----:B------:R-:W-:Y:S01]  /*1840*/  HMMA.16816.F32.BF16 R96, R8, R42, RZ ;  /* 0x0000002a0860723c */ /* 0x000fe200000418ff */
[----:B------:R-:W-:Y:S02]  /*1850*/  FSEL R67, R37, -INF , !P5 ;  /* 0xff80000025437808 */ /* 0x000fe40006800000 */
[----:B------:R-:W-:Y:S02]  /*1860*/  ISETP.GE.AND P5, PT, R7, R5, PT ;  /* 0x000000050700720c */ /* 0x000fe40003fa6270 */
[----:B------:R-:W-:Y:S02]  /*1870*/  FSEL R70, R39, -INF , !P1 ;  /* 0xff80000027467808 */ /* 0x000fe40004800000 */
[----:B------:R-:W-:Y:S01]  /*1880*/  IADD3 R8, R2, 0x8, RZ ;  /* 0x0000000802087810 */ /* 0x000fe20007ffe0ff */
[----:B--2---:R-:W-:Y:S01]  /*1890*/  HMMA.16816.F32.BF16 R40, R16, R24, R76 ;  /* 0x000000181028723c */ /* 0x004fe2000004184c */
[----:B------:R-:W-:Y:S01]  /*18a0*/  FSEL R74, R51, -INF , !P5 ;  /* 0xff800000334a7808 */ /* 0x000fe20006800000 */
[----:B------:R-:W2:Y:S01]  /*18b0*/  LDC.U8 R76, c[0x0][0x2d8] ;  /* 0x0000b600ff4c7b82 */ /* 0x000ea20000000000 */
[----:B------:R-:W-:-:S02]  /*18c0*/  ISETP.GE.AND P3, PT, R8, R6, PT ;  /* 0x000000060800720c */ /* 0x000fc40003f66270 */
[C---:B------:R-:W-:Y:S02]  /*18d0*/  ISETP.GE.AND P6, PT, R8.reuse, R5, PT ;  /* 0x000000050800720c */ /* 0x040fe40003fc6270 */
[----:B------:R-:W-:Y:S01]  /*18e0*/  ISETP.GE.AND P4, PT, R8, R3, PT ;  /* 0x000000030800720c */ /* 0x000fe20003f86270 */
[----:B------:R-:W-:Y:S01]  /*18f0*/  HMMA.16816.F32.BF16 R44, R12, R24, R84 ;  /* 0x000000180c2c723c */ /* 0x000fe20000041854 */
[----:B------:R-:W-:Y:S02]  /*1900*/  FSEL R57, R48, -INF , !P3 ;  /* 0xff80000030397808 */ /* 0x000fe40005800000 */
[----:B------:R-:W-:Y:S02]  /*1910*/  FSEL R68, R38, -INF , !P4 ;  /* 0xff80000026447808 */ /* 0x000fe40006000000 */
[----:B------:R-:W-:Y:S02]  /*1920*/  FSEL R71, R50, -INF , !P6 ;  /* 0xff80000032477808 */ /* 0x000fe40007000000 */
[----:B------:R-:W-:Y:S01]  /*1930*/  FSEL R84, R31, -INF , !P2 ;  /* 0xff8000001f547808 */ /* 0x000fe20005000000 */
[----:B-1----:R-:W-:Y:S01]  /*1940*/  HMMA.16816.F32.BF16 R32, R16, R20, R88 ;  /* 0x000000141020723c */ /* 0x002fe20000041858 */
[----:B------:R-:W-:-:S04]  /*1950*/  ISETP.GE.AND P2, PT, R8, R4, PT ;  /* 0x000000040800720c */ /* 0x000fc80003f46270 */
[----:B------:R-:W-:Y:S02]  /*1960*/  FSEL R66, R36, -INF , !P2 ;  /* 0xff80000024427808 */ /* 0x000fe40005000000 */
[-C--:B------:R-:W-:Y:S01]  /*1970*/  ISETP.GE.AND P2, PT, R7, R6.reuse, PT ;  /* 0x000000060700720c */ /* 0x080fe20003f46270 */
[-C--:B------:R-:W-:Y:S01]  /*1980*/  HMMA.16816.F32.BF16 R8, R12, R26.reuse, R92 ;  /* 0x0000001a0c08723c */ /* 0x080fe2000004185c */
[----:B------:R-:W-:Y:S02]  /*1990*/  IADD3 R7, R2, 0x10, RZ ;  /* 0x0000001002077810 */ /* 0x000fe40007ffe0ff */
[----:B------:R-:W-:Y:S02]  /*19a0*/  FSEL R62, R49, -INF , !P2 ;  /* 0xff800000313e7808 */ /* 0x000fe40005000000 */
[C---:B------:R-:W-:Y:S02]  /*19b0*/  ISETP.GE.AND P0, PT, R7.reuse, R6, PT ;  /* 0x000000060700720c */ /* 0x040fe40003f06270 */
[C---:B------:R-:W-:Y:S01]  /*19c0*/  ISETP.GE.AND P3, PT, R7.reuse, R5, PT ;  /* 0x000000050700720c */ /* 0x040fe20003f66270 */
[----:B------:R-:W-:Y:S01]  /*19d0*/  HMMA.16816.F32.BF16 R28, R16, R26, R80 ;  /* 0x0000001a101c723c */ /* 0x000fe20000041850 */
[----:B------:R-:W1:Y:S01]  /*19e0*/  LDSM.16.M88.4 R24, [R209+0xc00] ;  /* 0x000c0000d118783b */ /* 0x000e620000000200 */
[----:B------:R-:W-:-:S02]  /*19f0*/  ISETP.GE.AND P2, PT, R7, R4, PT ;  /* 0x000000040700720c */ /* 0x000fc40003f46270 */
[----:B------:R-:W-:Y:S02]  /*1a00*/  ISETP.GE.AND P4, PT, R7, R3, PT ;  /* 0x000000030700720c */ /* 0x000fe40003f86270 */
[----:B------:R-:W-:Y:S02]  /*1a10*/  IADD3 R7, R2, 0x11, RZ ;  /* 0x0000001102077810 */ /* 0x000fe40007ffe0ff */
[----:B------:R-:W-:Y:S01]  /*1a20*/  FSEL R60, R40, -INF , !P0 ;  /* 0xff800000283c7808 */ /* 0x000fe20004000000 */
[----:B------:R-:W-:Y:S01]  /*1a30*/  HMMA.16816.F32.BF16 R36, R12, R20, R100 ;  /* 0x000000140c24723c */ /* 0x000fe20000041864 */
[C---:B------:R-:W-:Y:S02]  /*1a40*/  ISETP.GE.AND P5, PT, R7.reuse, R6, PT ;  /* 0x000000060700720c */ /* 0x040fe40003fa6270 */
[C---:B------:R-:W-:Y:S02]  /*1a50*/  ISETP.GE.AND P1, PT, R7.reuse, R5, PT ;  /* 0x000000050700720c */ /* 0x040fe40003f26270 */
[----:B------:R-:W-:-:S02]  /*1a60*/  ISETP.GE.AND P6, PT, R7, R4, PT ;  /* 0x000000040700720c */ /* 0x000fc40003fc6270 */
[----:B------:R-:W-:Y:S02]  /*1a70*/  ISETP.GE.AND P0, PT, R7, R3, PT ;  /* 0x000000030700720c */ /* 0x000fe40003f06270 */
[----:B------:R-:W-:Y:S02]  /*1a80*/  IADD3 R7, R2, 0x18, RZ ;  /* 0x0000001802077810 */ /* 0x000fe40007ffe0ff */
[----:B------:R-:W-:Y:S02]  /*1a90*/  FSEL R59, R41, -INF , !P5 ;  /* 0xff800000293b7808 */ /* 0x000fe40006800000 */
[----:B------:R-:W-:Y:S02]  /*1aa0*/  FSEL R100, R42, -INF , !P3 ;  /* 0xff8000002a647808 */ /* 0x000fe40005800000 */
[----:B------:R-:W-:Y:S02]  /*1ab0*/  FSEL R101, R43, -INF , !P1 ;  /* 0xff8000002b657808 */ /* 0x000fe40004800000 */
[----:B------:R-:W-:Y:S01]  /*1ac0*/  FSEL R77, R44, -INF , !P2 ;  /* 0xff8000002c4d7808 */ /* 0x000fe20005000000 */
[----:B------:R-:W-:Y:S01]  /*1ad0*/  HMMA.16816.F32.BF16 R40, R12, R22, R108 ;  /* 0x000000160c28723c */ /* 0x000fe2000004186c */
[----:B------:R-:W-:-:S02]  /*1ae0*/  ISETP.GE.AND P3, PT, R7, R6, PT ;  /* 0x000000060700720c */ /* 0x000fc40003f66270 */
[CC--:B------:R-:W-:Y:S02]  /*1af0*/  ISETP.GE.AND P1, PT, R7.reuse, R4.reuse, PT ;  /* 0x000000040700720c */ /* 0x0c0fe40003f26270 */
[C---:B------:R-:W-:Y:S02]  /*1b00*/  ISETP.GE.AND P5, PT, R7.reuse, R5, PT ;  /* 0x000000050700720c */ /* 0x040fe40003fa6270 */
[----:B------:R-:W-:Y:S02]  /*1b10*/  ISETP.GE.AND P2, PT, R7, R3, PT ;  /* 0x000000030700720c */ /* 0x000fe40003f46270 */
[----:B------:R-:W-:Y:S02]  /*1b20*/  IADD3 R7, R2, 0x19, RZ ;  /* 0x0000001902077810 */ /* 0x000fe40007ffe0ff */
[----:B------:R-:W-:Y:S02]  /*1b30*/  FSEL R85, R46, -INF , !P4 ;  /* 0xff8000002e557808 */ /* 0x000fe40006000000 */
[----:B------:R-:W-:Y:S01]  /*1b40*/  FSEL R82, R8, -INF , !P1 ;  /* 0xff80000008527808 */ /* 0x000fe20004800000 */
[----:B-1----:R-:W-:Y:S01]  /*1b50*/  HMMA.16816.F32.BF16 R48, R16, R24, R104 ;  /* 0x000000181030723c */ /* 0x002fe20000041868 */
[----:B------:R-:W-:-:S02]  /*1b60*/  ISETP.GE.AND P4, PT, R7, R4, PT ;  /* 0x000000040700720c */ /* 0x000fc40003f86270 */
[----:B------:R-:W-:Y:S02]  /*1b70*/  ISETP.GE.AND P1, PT, R7, R3, PT ;  /* 0x000000030700720c */ /* 0x000fe40003f26270 */
[----:B------:R-:W-:Y:S02]  /*1b80*/  FSEL R83, R10, -INF , !P2 ;  /* 0xff8000000a537808 */ /* 0x000fe40005000000 */
[----:B------:R-:W-:Y:S02]  /*1b90*/  FSEL R81, R9, -INF , !P4 ;  /* 0xff80000009517808 */ /* 0x000fe40006000000 */
[----:B------:R-:W-:Y:S02]  /*1ba0*/  FSEL R86, R11, -INF , !P1 ;  /* 0xff8000000b567808 */ /* 0x000fe40004800000 */
[----:B------:R-:W1:Y:S01]  /*1bb0*/  LDSM.16.M88.4 R8, [R209+0x1000] ;  /* 0x00100000d108783b */ /* 0x000e620000000200 */
[----:B------:R-:W-:Y:S02]  /*1bc0*/  FSEL R80, R45, -INF , !P6 ;  /* 0xff8000002d507808 */ /* 0x000fe40007000000 */
[----:B------:R-:W-:-:S02]  /*1bd0*/  FSEL R89, R47, -INF , !P0 ;  /* 0xff8000002f597808 */ /* 0x000fc40004000000 */
[CC--:B------:R-:W-:Y:S01]  /*1be0*/  ISETP.GE.AND P6, PT, R7.reuse, R6.reuse, PT ;  /* 0x000000060700720c */ /* 0x0c0fe20003fc6270 */
[----:B------:R-:W-:Y:S01]  /*1bf0*/  HMMA.16816.F32.BF16 R44, R16, R22, R96 ;  /* 0x00000016102c723c */ /* 0x000fe20000041860 */
[-C--:B------:R-:W-:Y:S02]  /*1c00*/  ISETP.GE.AND P0, PT, R7, R5.reuse, PT ;  /* 0x000000050700720c */ /* 0x080fe40003f06270 */
[----:B------:R-:W-:Y:S02]  /*1c10*/  IADD3 R7, R2, 0x20, RZ ;  /* 0x0000002002077810 */ /* 0x000fe40007ffe0ff */
[----:B------:R-:W-:Y:S02]  /*1c20*/  FSEL R88, R28, -INF , !P3 ;  /* 0xff8000001c587808 */ /* 0x000fe40005800000 */
[C---:B------:R-:W-:Y:S01]  /*1c30*/  ISETP.GE.AND P1, PT, R7.reuse, R6, PT ;  /* 0x000000060700720c */ /* 0x040fe20003f26270 */
[----:B------:R-:W-:Y:S01]  /*1c40*/  HMMA.16816.F32.BF16 R20, R12, R26, R124 ;  /* 0x0000001a0c14723c */ /* 0x000fe2000004187c */
[----:B------:R-:W-:-:S02]  /*1c50*/  ISETP.GE.AND P4, PT, R7, R5, PT ;  /* 0x000000050700720c */ /* 0x000fc40003f86270 */
[C---:B------:R-:W-:Y:S02]  /*1c60*/  ISETP.GE.AND P2, PT, R7.reuse, R4, PT ;  /* 0x000000040700720c */ /* 0x040fe40003f46270 */
[----:B------:R-:W-:Y:S02]  /*1c70*/  ISETP.GE.AND P3, PT, R7, R3, PT ;  /* 0x000000030700720c */ /* 0x000fe40003f66270 */
[----:B------:R-:W-:Y:S02]  /*1c80*/  IADD3 R7, R2, 0x21, RZ ;  /* 0x0000002102077810 */ /* 0x000fe40007ffe0ff */
[----:B------:R-:W-:Y:S02]  /*1c90*/  FSEL R90, R30, -INF , !P5 ;  /* 0xff8000001e5a7808 */ /* 0x000fe40006800000 */
[----:B------:R-:W-:Y:S02]  /*1ca0*/  FSEL R91, R31, -INF , !P0 ;  /* 0xff8000001f5b7808 */ /* 0x000fe40004000000 */
[----:B------:R-:W-:-:S02]  /*1cb0*/  FSEL R87, R29, -INF , !P6 ;  /* 0xff8000001d577808 */ /* 0x000fc40007000000 */
[C---:B------:R-:W-:Y:S01]  /*1cc0*/  ISETP.GE.AND P5, PT, R7.reuse, R6, PT ;  /* 0x000000060700720c */ /* 0x040fe20003fa6270 */
[C---:B------:R-:W-:Y:S01]  /*1cd0*/  HMMA.16816.F32.BF16 R28, R12.reuse, R24, R120 ;  /* 0x000000180c1c723c */ /* 0x040fe20000041878 */
[C---:B------:R-:W-:Y:S02]  /*1ce0*/  ISETP.GE.AND P0, PT, R7.reuse, R5, PT ;  /* 0x000000050700720c */ /* 0x040fe40003f06270 */
[----:B------:R-:W-:Y:S02]  /*1cf0*/  FSEL R190, R32, -INF , !P1 ;  /* 0xff80000020be7808 */ /* 0x000fe40004800000 */
[C---:B------:R-:W-:Y:S02]  /*1d00*/  ISETP.GE.AND P6, PT, R7.reuse, R4, PT ;  /* 0x000000040700720c */ /* 0x040fe40003fc6270 */
[----:B------:R-:W-:Y:S02]  /*1d10*/  ISETP.GE.AND P1, PT, R7, R3, PT ;  /* 0x000000030700720c */ /* 0x000fe40003f26270 */
[----:B------:R-:W-:Y:S01]  /*1d20*/  IADD3 R7, R2, 0x28, RZ ;  /* 0x0000002802077810 */ /* 0x000fe20007ffe0ff */
[----:B-1----:R-:W-:Y:S01]  /*1d30*/  HMMA.16816.F32.BF16 R52, R12, R10, R140 ;  /* 0x0000000a0c34723c */ /* 0x002fe2000004188c */
[----:B------:R-:W-:-:S02]  /*1d40*/  FSEL R120, R33, -INF , !P5 ;  /* 0xff80000021787808 */ /* 0x000fc40006800000 */
[----:B------:R-:W-:Y:S02]  /*1d50*/  FSEL R121, R34, -INF , !P4 ;  /* 0xff80000022797808 */ /* 0x000fe40006000000 */
[----:B------:R-:W-:Y:S02]  /*1d60*/  FSEL R122, R35, -INF , !P0 ;  /* 0xff800000237a7808 */ /* 0x000fe40004000000 */
[----:B------:R-:W-:Y:S01]  /*1d70*/  FSEL R99, R36, -INF , !P2 ;  /* 0xff80000024637808 */ /* 0x000fe20005000000 */
[----:B------:R-:W-:Y:S01]  /*1d80*/  HMMA.16816.F32.BF16 R32, R16, R26, R112 ;  /* 0x0000001a1020723c */ /* 0x000fe20000041870 */
[C---:B------:R-:W-:Y:S01]  /*1d90*/  ISETP.GE.AND P4, PT, R7.reuse, R6, PT ;  /* 0x000000060700720c */ /* 0x040fe20003f86270 */
[----:B------:R-:W1:Y:S01]  /*1da0*/  LDSM.16.M88.4 R24, [R209+0x1400] ;  /* 0x00140000d118783b */ /* 0x000e620000000200 */
        /* <DEDUP_REMOVED lines=28> */
[----:B-1----:R-:W-:Y:S01]  /*1f70*/  HMMA.16816.F32.BF16 R44, R16, R24, R132 ;  /* 0x00000018102c723c */ /* 0x002fe20000041884 */
        /* <DEDUP_REMOVED lines=10> */
[----:B------:R-:W-:Y:S02]  /*2020*/  FSEL R111, R29, -INF , !P6 ;  /* 0xff8000001d6f7808 */ /* 0x000fe40007000000 */
[----:B------:R-:W-:Y:S02]  /*2030*/  FSEL R118, R30, -INF , !P4 ;  /* 0xff8000001e767808 */ /* 0x000fe40006000000 */
[----:B------:R-:W-:Y:S02]  /*2040*/  FSEL R125, R31, -INF , !P0 ;  /* 0xff8000001f7d7808 */ /* 0x000fe40004000000 */
[C---:B------:R-:W-:Y:S01]  /*2050*/  ISETP.GE.AND P3, PT, R7.reuse, R6, PT ;  /* 0x000000060700720c */ /* 0x040fe20003f66270 */
[----:B------:R-:W1:Y:S01]  /*2060*/  LDSM.16.M88.4 R28, [R209+0x1800] ;  /* 0x00180000d11c783b */ /* 0x000e620000000200 */
[C---:B------:R-:W-:Y:S01]  /*2070*/  ISETP.GE.AND P1, PT, R7.reuse, R4, PT ;  /* 0x000000040700720c */ /* 0x040fe20003f26270 */
[----:B------:R-:W-:Y:S01]  /*2080*/  HMMA.16816.F32.BF16 R8, R12, R26, R160 ;  /* 0x0000001a0c08723c */ /* 0x000fe200000418a0 */
[----:B------:R-:W-:-:S02]  /*2090*/  ISETP.GE.AND P5, PT, R7, R5, PT ;  /* 0x000000050700720c */ /* 0x000fc40003fa6270 */
[-C--:B------:R-:W-:Y:S02]  /*20a0*/  ISETP.GE.AND P2, PT, R7, R3.reuse, PT ;  /* 0x000000030700720c */ /* 0x080fe40003f46270 */
[----:B------:R-:W-:Y:S02]  /*20b0*/  IADD3 R7, R2, 0x39, RZ ;  /* 0x0000003902077810 */ /* 0x000fe40007ffe0ff */
[----:B------:R-:W-:Y:S02]  /*20c0*/  FSEL R116, R20, -INF , !P1 ;  /* 0xff80000014747808 */ /* 0x000fe40004800000 */
[C---:B------:R-:W-:Y:S02]  /*20d0*/  ISETP.GE.AND P4, PT, R7.reuse, R4, PT ;  /* 0x000000040700720c */ /* 0x040fe40003f86270 */
[----:B------:R-:W-:Y:S02]  /*20e0*/  ISETP.GE.AND P1, PT, R7, R3, PT ;  /* 0x000000030700720c */ /* 0x000fe40003f26270 */
[----:B------:R-:W-:-:S02]  /*20f0*/  FSEL R117, R22, -INF , !P2 ;  /* 0xff80000016757808 */ /* 0x000fc40005000000 */
[----:B------:R-:W-:Y:S02]  /*2100*/  FSEL R115, R21, -INF , !P4 ;  /* 0xff80000015737808 */ /* 0x000fe40006000000 */
[----:B------:R-:W-:Y:S02]  /*2110*/  FSEL R119, R23, -INF , !P1 ;  /* 0xff80000017777808 */ /* 0x000fe40004800000 */
[----:B------:R-:W3:Y:S01]  /*2120*/  LDSM.16.M88.4 R20, [R209+0x1c00] ;  /* 0x001c0000d114783b */ /* 0x000ee20000000200 */
[----:B------:R-:W-:Y:S01]  /*2130*/  ISETP.GE.AND P6, PT, R7, R6, PT ;  /* 0x000000060700720c */ /* 0x000fe20003fc6270 */
[----:B------:R-:W-:-:S04]  /*2140*/  DEPBAR.LE SB0, 0x0 ;  /* 0x000080000000791a */ /* 0x000fc80000000000 */
[----:B------:R-:W-:Y:S01]  /*2150*/  BAR.SYNC.DEFER_BLOCKING 0x0 ;  /* 0x0000000000007b1d */ /* 0x000fe20000010000 */
[-C--:B------:R-:W-:Y:S02]  /*2160*/  ISETP.GE.AND P0, PT, R7, R5.reuse, PT ;  /* 0x000000050700720c */ /* 0x080fe40003f06270 */
[----:B------:R-:W-:Y:S02]  /*2170*/  IADD3 R7, R2, 0x40, RZ ;  /* 0x0000004002077810 */ /* 0x000fe40007ffe0ff */
[----:B------:R-:W-:Y:S02]  /*2180*/  FSEL R123, R32, -INF , !P3 ;  /* 0xff800000207b7808 */ /* 0x000fe40005800000 */
        /* <DEDUP_REMOVED lines=24> */
[----:B-1----:R-:W-:Y:S01]  /*2310*/  HMMA.16816.F32.BF16 R24, R12, R30, R184 ;  /* 0x0000001e0c18723c */ /* 0x002fe200000418b8 */
        /* <DEDUP_REMOVED lines=11> */
[----:B------:R-:W-:Y:S02]  /*23d0*/  FSEL R135, R54, -INF , !P2 ;  /* 0xff80000036877808 */ /* 0x000fe40005000000 */
[----:B------:R-:W-:Y:S02]  /*23e0*/  FSEL R132, R53, -INF , !P3 ;  /* 0xff80000035847808 */ /* 0x000fe40005800000 */
[----:B------:R-:W-:-:S02]  /*23f0*/  FSEL R140, R55, -INF , !P0 ;  /* 0xff800000378c7808 */ /* 0x000fc40004000000 */
        /* <DEDUP_REMOVED lines=20> */
[----:B------:R-:W-:Y:S01]  /*2540*/  FSEL R195, R32, -INF , !P2 ;  /* 0xff80000020c37808 */ /* 0x000fe20005000000 */
[C---:B---3--:R-:W-:Y:S01]  /*2550*/  HMMA.16816.F32.BF16 R44, R16.reuse, R20, R152 ;  /* 0x00000014102c723c */ /* 0x048fe20000041898 */
[C---:B------:R-:W-:Y:S02]  /*2560*/  ISETP.GE.AND P5, PT, R7.reuse, R6, PT ;  /* 0x000000060700720c */ /* 0x040fe40003fa6270 */
[C---:B------:R-:W-:Y:S02]  /*2570*/  ISETP.GE.AND P1, PT, R7.reuse, R4, PT ;  /* 0x000000040700720c */ /* 0x040fe40003f26270 */
[C---:B------:R-:W-:Y:S02]  /*2580*/  ISETP.GE.AND P3, PT, R7.reuse, R5, PT ;  /* 0x000000050700720c */ /* 0x040fe40003f66270 */
[----:B------:R-:W-:Y:S01]  /*2590*/  ISETP.GE.AND P2, PT, R7, R3, PT ;  /* 0x000000030700720c */ /* 0x000fe20003f46270 */
[----:B------:R-:W-:Y:S01]  /*25a0*/  HMMA.16816.F32.BF16 R16, R16, R22, R164 ;  /* 0x000000161010723c */ /* 0x000fe200000418a4 */
        /* <DEDUP_REMOVED lines=24> */
[----:B------:R-:W-:Y:S02]  /*2730*/  FSEL R158, R40, -INF , !P4 ;  /* 0xff800000289e7808 */ /* 0x000fe40006000000 */
[C---:B------:R-:W-:Y:S02]  /*2740*/  ISETP.GE.AND P3, PT, R7.reuse, R6, PT ;  /* 0x000000060700720c */ /* 0x040fe40003f66270 */
[----:B------:R-:W-:-:S02]  /*2750*/  ISETP.GE.AND P0, PT, R7, R5, PT ;  /* 0x000000050700720c */ /* 0x000fc40003f06270 */
[C---:B------:R-:W-:Y:S02]  /*2760*/  ISETP.GE.AND P6, PT, R7.reuse, R4, PT ;  /* 0x000000040700720c */ /* 0x040fe40003fc6270 */
[----:B------:R-:W-:Y:S02]  /*2770*/  ISETP.GE.AND P4, PT, R7, R3, PT ;  /* 0x000000030700720c */ /* 0x000fe40003f86270 */
[C---:B------:R-:W-:Y:S02]  /*2780*/  IADD3 R7, R2.reuse, 0x71, RZ ;  /* 0x0000007102077810 */ /* 0x040fe40007ffe0ff */
[----:B------:R-:W-:Y:S02]  /*2790*/  FSEL R178, R43, -INF , !P0 ;  /* 0xff8000002bb27808 */ /* 0x000fe40004000000 */
[----:B------:R-:W-:Y:S02]  /*27a0*/  ISETP.GE.AND P0, PT, R7, R6, PT ;  /* 0x000000060700720c */ /* 0x000fe40003f06270 */
[----:B------:R-:W-:-:S02]  /*27b0*/  IADD3 R8, R2, 0x70, RZ ;  /* 0x0000007002087810 */ /* 0x000fc40007ffe0ff */
[----:B------:R-:W-:Y:S02]  /*27c0*/  FSEL R161, R45, -INF , !P0 ;  /* 0xff8000002da17808 */ /* 0x000fe40004000000 */
[----:B------:R-:W-:Y:S02]  /*27d0*/  ISETP.GE.AND P0, PT, R8, R4, PT ;  /* 0x000000040800720c */ /* 0x000fe40003f06270 */
[----:B------:R-:W-:Y:S02]  /*27e0*/  FSEL R157, R41, -INF , !P3 ;  /* 0xff800000299d7808 */ /* 0x000fe40005800000 */
[----:B------:R-:W-:Y:S02]  /*27f0*/  FSEL R201, R32, -INF , !P0 ;  /* 0xff80000020c97808 */ /* 0x000fe40004000000 */
[----:B------:R-:W-:Y:S02]  /*2800*/  ISETP.GE.AND P0, PT, R7, R3, PT ;  /* 0x000000030700720c */ /* 0x000fe40003f06270 */
[----:B------:R-:W-:-:S02]  /*2810*/  IADD3 R10, R2, 0x68, RZ ;  /* 0x00000068020a7810 */ /* 0x000fc40007ffe0ff */
[----:B------:R-:W-:Y:S02]  /*2820*/  ISETP.GE.AND P3, PT, R8, R6, PT ;  /* 0x000000060800720c */ /* 0x000fe40003f66270 */
[----:B------:R-:W-:Y:S02]  /*2830*/  FSEL R203, R35, -INF , !P0 ;  /* 0xff80000023cb7808 */ /* 0x000fe40004000000 */
[----:B------:R-:W-:Y:S02]  /*2840*/  FSEL R159, R44, -INF , !P3 ;  /* 0xff8000002c9f7808 */ /* 0x000fe40005800000 */
[----:B------:R-:W-:Y:S02]  /*2850*/  ISETP.GE.AND P0, PT, R10, R3, PT ;  /* 0x000000030a00720c */ /* 0x000fe40003f06270 */
[----:B------:R-:W-:Y:S02]  /*2860*/  IADD3 R9, R2, 0x69, RZ ;  /* 0x0000006902097810 */ /* 0x000fe40007ffe0ff */
[----:B------:R-:W-:-:S02]  /*2870*/  ISETP.GE.AND P3, PT, R7, R5, PT ;  /* 0x000000050700720c */ /* 0x000fc40003f66270 */
[----:B------:R-:W-:Y:S02]  /*2880*/  FSEL R174, R26, -INF , !P0 ;  /* 0xff8000001aae7808 */ /* 0x000fe40004000000 */
[----:B------:R-:W-:Y:S02]  /*2890*/  FSEL R185, R47, -INF , !P3 ;  /* 0xff8000002fb97808 */ /* 0x000fe40005800000 */
[----:B------:R-:W-:Y:S02]  /*28a0*/  ISETP.GE.AND P0, PT, R9, R3, PT ;  /* 0x000000030900720c */ /* 0x000fe40003f06270 */
[----:B------:R-:W-:Y:S02]  /*28b0*/  IADD3 R11, R2, 0x78, RZ ;  /* 0x00000078020b7810 */ /* 0x000fe40007ffe0ff */
[----:B------:R-:W-:Y:S02]  /*28c0*/  ISETP.GE.AND P3, PT, R7, R4, PT ;  /* 0x000000040700720c */ /* 0x000fe40003f66270 */
[----:B------:R-:W-:-:S02]  /*28d0*/  FSEL R166, R27, -INF , !P0 ;  /* 0xff8000001ba67808 */ /* 0x000fc40004000000 */
[----:B------:R-:W-:Y:S02]  /*28e0*/  FSEL R163, R42, -INF , !P1 ;  /* 0xff8000002aa37808 */ /* 0x000fe40004800000 */
[----:B------:R-:W-:Y:S02]  /*28f0*/  FSEL R202, R33, -INF , !P3 ;  /* 0xff80000021ca7808 */ /* 0x000fe40005800000 */
[----:B------:R-:W-:Y:S02]  /*2900*/  ISETP.GE.AND P0, PT, R11, R4, PT ;  /* 0x000000040b00720c */ /* 0x000fe40003f06270 */
[C---:B------:R-:W-:Y:S02]  /*2910*/  ISETP.GE.AND P1, PT, R10.reuse, R6, PT ;  /* 0x000000060a00720c */ /* 0x040fe40003f26270 */
[----:B------:R-:W-:Y:S02]  /*2920*/  ISETP.GE.AND P3, PT, R10, R4, PT ;  /* 0x000000040a00720c */ /* 0x000fe40003f66270 */
[----:B------:R-:W-:-:S02]  /*2930*/  IADD3 R2, R2, 0x79, RZ ;  /* 0x0000007902027810 */ /* 0x000fc40007ffe0ff */
[----:B------:R-:W-:Y:S02]  /*2940*/  FSEL R182, R51, -INF , !P4 ;  /* 0xff80000033b67808 */ /* 0x000fe40006000000 */
[----:B------:R-:W-:Y:S02]  /*2950*/  FSEL R200, R12, -INF , !P0 ;  /* 0xff8000000cc87808 */ /* 0x000fe40004000000 */
[----:B------:R-:W-:Y:S02]  /*2960*/  ISETP.GE.AND P4, PT, R8, R5, PT ;  /* 0x000000050800720c */ /* 0x000fe40003f86270 */
[----:B------:R-:W-:Y:S02]  /*2970*/  FSEL R172, R24, -INF , !P3 ;  /* 0xff80000018ac7808 */ /* 0x000fe40005800000 */
[----:B------:R-:W-:Y:S02]  /*2980*/  FSEL R146, R28, -INF , !P1 ;  /* 0xff8000001c927808 */ /* 0x000fe40004800000 */
[----:B------:R-:W-:-:S02]  /*2990*/  ISETP.GE.AND P0, PT, R11, R3, PT ;  /* 0x000000030b00720c */ /* 0x000fc40003f06270 */
[-C--:B------:R-:W-:Y:S02]  /*29a0*/  ISETP.GE.AND P3, PT, R9, R4.reuse, PT ;  /* 0x000000040900720c */ /* 0x080fe40003f66270 */
[----:B------:R-:W-:Y:S02]  /*29b0*/  ISETP.GE.AND P1, PT, R2, R4, PT ;  /* 0x000000040200720c */ /* 0x000fe40003f26270 */
[----:B------:R-:W-:Y:S02]  /*29c0*/  SHF.R.S32.HI R4, RZ, 0x1f, R189 ;  /* 0x0000001fff047819 */ /* 0x000fe400000114bd */
[----:B------:R-:W-:Y:S02]  /*29d0*/  FSEL R184, R46, -INF , !P4 ;  /* 0xff8000002eb87808 */ /* 0x000fe40006000000 */
[----:B------:R-:W-:Y:S02]  /*29e0*/  FSEL R187, R14, -INF , !P0 ;  /* 0xff8000000ebb7808 */ /* 0x000fe40004000000 */
[----:B------:R-:W-:-:S02]  /*29f0*/  ISETP.GE.AND P4, PT, R8, R3, PT ;  /* 0x000000030800720c */ /* 0x000fc40003f86270 */
[----:B------:R-:W-:Y:S02]  /*2a00*/  ISETP.GE.AND P0, PT, R2, R3, PT ;  /* 0x000000030200720c */ /* 0x000fe40003f06270 */
[----:B------:R-:W-:Y:S02]  /*2a10*/  LEA.HI R3, R4, R188, RZ, 0x2 ;  /* 0x000000bc04037211 */ /* 0x000fe400078f10ff */
[----:B------:R-:W-:Y:S02]  /*2a20*/  FSEL R186, R15, -INF , !P0 ;  /* 0xff8000000fba7808 */ /* 0x000fe40004000000 */
[----:B------:R-:W-:Y:S02]  /*2a30*/  LOP3.LUT R3, R3, 0xfffffffc, RZ, 0xc0, !PT ;  /* 0xfffffffc03037812 */ /* 0x000fe400078ec0ff */
[----:B------:R-:W-:Y:S02]  /*2a40*/  ISETP.NE.AND P0, PT, R217, 0x1, PT ;  /* 0x00000001d900780c */ /* 0x000fe40003f05270 */
[----:B------:R-:W-:Y:S01]  /*2a50*/  FSEL R180, R48, -INF , !P2 ;  /* 0xff80000030b47808 */ /* 0x000fe20005000000 */
[----:B------:R-:W-:Y:S01]  /*2a60*/  IMAD.IADD R3, R188, 0x1, -R3 ;  /* 0x00000001bc037824 */ /* 0x000fe200078e0a03 */
[----:B------:R-:W-:-:S02]  /*2a70*/  ISETP.GE.AND P2, PT, R9, R6, PT ;  /* 0x000000060900720c */ /* 0x000fc40003f46270 */
[----:B------:R-:W-:Y:S02]  /*2a80*/  FSEL R181, R49, -INF , !P6 ;  /* 0xff80000031b57808 */ /* 0x000fe40007000000 */
[----:B------:R1:W-:Y:S01]  /*2a90*/  STL [R1+0x4c], R3 ;  /* 0x00004c0301007387 */ /* 0x0003e20000100800 */
[----:B------:R-:W-:Y:S02]  /*2aa0*/  FSEL R183, R50, -INF , !P5 ;  /* 0xff80000032b77808 */ /* 0x000fe40006800000 */
[----:B------:R-:W-:Y:S02]  /*2ab0*/  FSEL R218, R34, -INF , !P4 ;  /* 0xff80000022da7808 */ /* 0x000fe40006000000 */
[----:B------:R-:W-:Y:S02]  /*2ac0*/  FSEL R173, R25, -INF , !P3 ;  /* 0xff80000019ad7808 */ /* 0x000fe40005800000 */
[----:B------:R-:W-:Y:S02]  /*2ad0*/  FSEL R147, R29, -INF , !P2 ;  /* 0xff8000001d937808 */ /* 0x000fe40005000000 */
[----:B------:R-:W-:-:S02]  /*2ae0*/  FSEL R199, R13, -INF , !P1 ;  /* 0xff8000000dc77808 */ /* 0x000fc40004800000 */
[-C--:B------:R-:W-:Y:S02]  /*2af0*/  ISETP.GE.AND P6, PT, R11, R6.reuse, PT ;  /* 0x000000060b00720c */ /* 0x080fe40003fc6270 */
[----:B------:R-:W-:Y:S02]  /*2b00*/  ISETP.GE.AND P5, PT, R2, R6, PT ;  /* 0x000000060200720c */ /* 0x000fe40003fa6270 */
[-C--:B------:R-:W-:Y:S02]  /*2b10*/  ISETP.GE.AND P4, PT, R10, R5.reuse, PT ;  /* 0x000000050a00720c */ /* 0x080fe40003f86270 */
[-C--:B------:R-:W-:Y:S02]  /*2b20*/  ISETP.GE.AND P3, PT, R9, R5.reuse, PT ;  /* 0x000000050900720c */ /* 0x080fe40003f66270 */
[-C--:B------:R-:W-:Y:S02]  /*2b30*/  ISETP.GE.AND P2, PT, R11, R5.reuse, PT ;  /* 0x000000050b00720c */ /* 0x080fe40003f46270 */
[----:B------:R-:W-:Y:S01]  /*2b40*/  ISETP.GE.AND P1, PT, R2, R5, PT ;  /* 0x000000050200720c */ /* 0x000fe20003f26270 */
[----:B------:R-:W-:Y:S01]  /*2b50*/  IMAD.IADD R2, R73, 0x1, R61 ;  /* 0x0000000149027824 */ /* 0x000fe200078e023d */
[----:B------:R-:W-:-:S02]  /*2b60*/  FSEL R164, R30, -INF , !P4 ;  /* 0xff8000001ea47808 */ /* 0x000fc40006000000 */
[----:B------:R-:W-:Y:S02]  /*2b70*/  FSEL R165, R31, -INF , !P3 ;  /* 0xff8000001fa57808 */ /* 0x000fe40005800000 */
[----:B------:R-:W-:Y:S02]  /*2b80*/  FSEL R145, R16, -INF , !P6 ;  /* 0xff80000010917808 */ /* 0x000fe40007000000 */
[----:B------:R-:W-:Y:S02]  /*2b90*/  FSEL R144, R17, -INF , !P5 ;  /* 0xff80000011907808 */ /* 0x000fe40006800000 */
[----:B------:R-:W-:Y:S02]  /*2ba0*/  FSEL R167, R18, -INF , !P2 ;  /* 0xff80000012a77808 */ /* 0x000fe40005000000 */
[----:B------:R-:W-:Y:S01]  /*2bb0*/  FSEL R175, R19, -INF , !P1 ;  /* 0xff80000013af7808 */ /* 0x000fe20004800000 */
[----:B------:R-:W-:Y:S05]  /*2bc0*/  @!P0 BRA `(.L_x_214) ;  /* 0x0000016000008947 */ /* 0x000fea0003800000 */
[----:B-12---:R-:W-:-:S04]  /*2bd0*/  IADD3 R4, R217, -0x2, RZ ;  /* 0xfffffffed9047810 */ /* 0x006fc80007ffe0ff */
        /* <DEDUP_REMOVED lines=21> */
.L_x_214:
[----:B-12---:R-:W-:Y:S01]  /*2d30*/  FMNMX.FTZ R3, R56, R58, !PT ;  /* 0x0000003a38037209 */ /* 0x006fe20007810000 */
[----:B------:R-:W-:Y:S01]  /*2d40*/  IMAD R188, R204, 0x8, R188 ;  /* 0x00000008ccbc7824 */ /* 0x000fe200078e02bc */
[----:B------:R-:W-:Y:S01]  /*2d50*/  LOP3.LUT R222, R222, UR22, RZ, 0x3c, !PT ;  /* 0x00000016dede7c12 */ /* 0x000fe2000f8e3cff */
[----:B------:R-:W-:Y:S01]  /*2d60*/  IMAD.SHL.U32 R96, R72, 0x4, RZ ;  /* 0x0000000448607824 */ /* 0x000fe200078e00ff */
[----:B------:R-:W-:Y:S01]  /*2d70*/  FMNMX.FTZ R3, R57, R3, !PT ;  /* 0x0000000339037209 */ /* 0x000fe20007810000 */
[----:B------:R-:W-:Y:S01]  /*2d80*/  IMAD.WIDE.U32 R94, R219, -0x2daee0ad, RZ ;  /* 0xd2511f53db5e7825 */ /* 0x000fe200078e00ff */
[----:B------:R-:W-:Y:S01]  /*2d90*/  IADD3 R232, R188, 0x4, RZ ;  /* 0x00000004bce87810 */ /* 0x000fe20007ffe0ff */
[----:B------:R-:W-:Y:S01]  /*2da0*/  UIADD3 UR12, UR23, -0x4498517b, URZ ;  /* 0xbb67ae85170c7890 */ /* 0x000fe2000fffe03f */
[----:B------:R-:W-:Y:S01]  /*2db0*/  FMNMX.FTZ R3, R62, R3, !PT ;  /* 0x000000033e037209 */ /* 0x000fe20007810000 */
[----:B------:R-:W-:Y:S01]  /*2dc0*/  IMAD.WIDE.U32 R54, R188, -0x326172a9, RZ ;  /* 0xcd9e8d57bc367825 */ /* 0x000fe200078e00ff */
[----:B------:R-:W-:Y:S01]  /*2dd0*/  LOP3.LUT R8, R95, UR23, R96, 0x96, !PT ;  /* 0x000000175f087c12 */ /* 0x000fe2000f8e9660 */
[----:B------:R-:W-:Y:S01]  /*2de0*/  UIADD3 UR13, UR22, -0x61c88647, URZ ;  /* 0x9e3779b9160d7890 */ /* 0x000fe2000fffe03f */
[----:B------:R-:W-:Y:S01]  /*2df0*/  FMNMX.FTZ R3, R60, R3, !PT ;  /* 0x000000033c037209 */ /* 0x000fe20007810000 */
[----:B------:R-:W-:Y:S01]  /*2e00*/  IMAD.WIDE.U32 R40, R232, -0x326172a9, RZ ;  /* 0xcd9e8d57e8287825 */ /* 0x000fe200078e00ff */
[----:B------:R-:W-:Y:S01]  /*2e10*/  LOP3.LUT R10, R55, R222, RZ, 0x3c, !PT ;  /* 0x000000de370a7212 */ /* 0x000fe200078e3cff */
[----:B------:R-:W-:Y:S01]  /*2e20*/  UIADD3 UR11, UR22, 0x3c6ef372, URZ ;  /* 0x3c6ef372160b7890 */ /* 0x000fe2000fffe03f */
[----:B------:R-:W-:Y:S01]  /*2e30*/  FMNMX.FTZ R3, R59, R3, !PT ;  /* 0x000000033b037209 */ /* 0x000fe20007810000 */
[----:B------:R-:W-:Y:S01]  /*2e40*/  UIADD3 UR10, UR23, 0x76cf5d0a, URZ ;  /* 0x76cf5d0a170a7890 */ /* 0x000fe2000fffe03f */
[----:B------:R-:W-:Y:S01]  /*2e50*/  IMAD.SHL.U32 R204, R2, 0x2, RZ ;  /* 0x0000000202cc7824 */ /* 0x000fe200078e00ff */
[----:B------:R-:W-:Y:S01]  /*2e60*/  UIADD3 UR9, UR22, -0x255992d5, URZ ;  /* 0xdaa66d2b16097890 */ /* 0x000fe2000fffe03f */
[----:B------:R-:W-:Y:S01]  /*2e70*/  FMNMX.FTZ R3, R88, R3, !PT ;  /* 0x0000000358037209 */ /* 0x000fe20007810000 */
[----:B------:R-:W-:Y:S01]  /*2e80*/  IMAD.WIDE.U32 R78, R10, -0x2daee0ad, RZ ;  /* 0xd2511f530a4e7825 */ /* 0x000fe200078e00ff */
[----:B------:R-:W-:Y:S01]  /*2e90*/  UIADD3 UR8, UR23, 0x32370b8f, URZ ;  /* 0x32370b8f17087890 */ /* 0x000fe2000fffe03f */
[----:B------:R-:W-:Y:S01]  /*2ea0*/  STL [R1+0x54], R207 ;  /* 0x000054cf01007387 */ /* 0x000fe20000100800 */
[----:B------:R-:W-:Y:S01]  /*2eb0*/  FMNMX.FTZ R3, R87, R3, !PT ;  /* 0x0000000357037209 */ /* 0x000fe20007810000 */
[----:B------:R-:W-:Y:S01]  /*2ec0*/  UIADD3 UR6, UR23, -0x126145ec, URZ ;  /* 0xed9eba1417067890 */ /* 0x000fe2000fffe03f */
[----:B------:R-:W-:Y:S01]  /*2ed0*/  IMAD.IADD R205, R0, 0x1, R204 ;  /* 0x0000000100cd7824 */ /* 0x000fe200078e02cc */
[----:B------:R-:W-:Y:S01]  /*2ee0*/  UIADD3 UR7, UR22, 0x78dde6e4, URZ ;  /* 0x78dde6e416077890 */ /* 0x000fe2000fffe03f */
[----:B------:R-:W-:Y:S01]  /*2ef0*/  FMNMX.FTZ R3, R190, R3, !PT ;  /* 0x00000003be037209 */ /* 0x000fe20007810000 */
[----:B------:R-:W-:Y:S01]  /*2f00*/  UIADD3 UR4, UR23, -0x56f99767, URZ ;  /* 0xa906689917047890 */ /* 0x000fe2000fffe03f */
[----:B------:R-:W-:Y:S01]  /*2f10*/  STL [R1+0x50], R206 ;  /* 0x000050ce01007387 */ /* 0x000fe20000100800 */
[----:B------:R-:W-:Y:S01]  /*2f20*/  UIADD3 UR5, UR22, 0x1715609d, URZ ;  /* 0x1715609d16057890 */ /* 0x000fe2000fffe03f */
[----:B------:R-:W-:Y:S01]  /*2f30*/  FMNMX.FTZ R3, R120, R3, !PT ;  /* 0x0000000378037209 */ /* 0x000fe20007810000 */
[----:B------:R-:W-:Y:S01]  /*2f40*/  UIADD3 UR15, UR22, -0x4ab325aa, URZ ;  /* 0xb54cda56160f7890 */ /* 0x000fe2000fffe03f */
[----:B------:R-:W-:Y:S02]  /*2f50*/  LDSM.16.MT88.4 R24, [R205+0x4000] ;  /* 0x00400000cd18783b */ /* 0x000fe40000004200 */
        /* <DEDUP_REMOVED lines=35> */
[----:B------:R-:W1:Y:S01]  /*3190*/  SHFL.BFLY PT, R6, R5, 0x2, 0x1f ;  /* 0x0c401f0005067f89 */ /* 0x000e6200000e0000 */
        /* <DEDUP_REMOVED lines=14> */
[----:B-1----:R-:W-:Y:S02]  /*3280*/  FMNMX.FTZ R13, R5, R6, !PT ;  /* 0x00000006050d7209 */ /* 0x002fe40007810000 */
[----:B------:R-:W-:Y:S02]  /*3290*/  FMNMX.FTZ R4, R195, R4, !PT ;  /* 0x00000004c3047209 */ /* 0x000fe40007810000 */
[----:B------:R-:W-:Y:S01]  /*32a0*/  FMNMX.FTZ R5, R75, R84, !PT ;  /* 0x000000544b057209 */ /* 0x000fe20007810000 */
[----:B------:R-:W-:Y:S01]  /*32b0*/  SHFL.BFLY PT, R138, R13, 0x1, 0x1f ;  /* 0x0c201f000d8a7f89 */ /* 0x000fe200000e0000 */
        /* <DEDUP_REMOVED lines=26> */
[----:B------:R-:W-:Y:S01]  /*3460*/  IMAD.WIDE.U32 R4, R8, -0x326172a9, RZ ;  /* 0xcd9e8d5708047825 */ /* 0x000fe200078e00ff */
        /* <DEDUP_REMOVED lines=9> */
[----:B------:R-:W-:Y:S01]  /*3500*/  FMNMX.FTZ R3, R197, R3, !PT ;  /* 0x00000003c5037209 */ /* 0x000fe20007810000 */
[----:B------:R-:W1:Y:S01]  /*3510*/  SHFL.BFLY PT, R11, R9, 0x2, 0x1f ;  /* 0x0c401f00090b7f89 */ /* 0x000e6200000e0000 */
[----:B------:R-:W-:Y:S02]  /*3520*/  FMNMX.FTZ R6, R191, R6, !PT ;  /* 0x00000006bf067209 */ /* 0x000fe40007810000 */
[----:B------:R-:W-:-:S02]  /*3530*/  FMNMX.FTZ R3, R198, R3, !PT ;  /* 0x00000003c6037209 */ /* 0x000fc40007810000 */
[----:B------:R-:W-:Y:S02]  /*3540*/  FMNMX.FTZ R6, R126, R6, !PT ;  /* 0x000000067e067209 */ /* 0x000fe40007810000 */
[--C-:B------:R-:W-:Y:S02]  /*3550*/  LOP3.LUT R7, R79, UR12, R94.reuse, 0x96, !PT ;  /* 0x0000000c4f077c12 */ /* 0x100fe4000f8e965e */
[----:B------:R-:W-:Y:S01]  /*3560*/  LOP3.LUT R8, R93, UR12, R94, 0x96, !PT ;  /* 0x0000000c5d087c12 */ /* 0x000fe2000f8e965e */
[----:B------:R-:W-:Y:S01]  /*3570*/  IMAD R93, R76, 0x10000, R76 ;  /* 0x000100004c5d7824 */ /* 0x000fe200078e024c */
[----:B------:R-:W-:Y:S01]  /*3580*/  FMNMX.FTZ R3, R177, R3, !PT ;  /* 0x00000003b1037209 */ /* 0x000fe20007810000 */
[----:B------:R-:W-:Y:S01]  /*3590*/  IMAD.WIDE.U32 R42, R7, -0x326172a9, RZ ;  /* 0xcd9e8d57072a7825 */ /* 0x000fe200078e00ff */
[----:B------:R-:W-:Y:S02]  /*35a0*/  FMNMX.FTZ R6, R127, R6, !PT ;  /* 0x000000067f067209 */ /* 0x000fe40007810000 */
[----:B------:R-:W-:Y:S01]  /*35b0*/  FMNMX.FTZ R3, R179, R3, !PT ;  /* 0x00000003b3037209 */ /* 0x000fe20007810000 */
[----:B------:R-:W-:Y:S01]  /*35c0*/  IMAD.WIDE.U32 R52, R8, -0x326172a9, RZ ;  /* 0xcd9e8d5708347825 */ /* 0x000fe200078e00ff */
[----:B------:R-:W-:-:S02]  /*35d0*/  LOP3.LUT R10, R5, UR13, R54, 0x96, !PT ;  /* 0x0000000d050a7c12 */ /* 0x000fc4000f8e9636 */
[----:B------:R-:W-:Y:S02]  /*35e0*/  LOP3.LUT R18, R5, UR13, R40, 0x96, !PT ;  /* 0x0000000d05127c12 */ /* 0x000fe4000f8e9628 */
[----:B------:R-:W-:Y:S01]  /*35f0*/  FMNMX.FTZ R5, R192, R6, !PT ;  /* 0x00000006c0057209 */ /* 0x000fe20007810000 */
[----:B------:R-:W-:Y:S01]  /*3600*/  IMAD.WIDE.U32 R6, R10, -0x2daee0ad, RZ ;  /* 0xd2511f530a067825 */ /* 0x000fe200078e00ff */
[----:B------:R-:W-:Y:S02]  /*3610*/  FMNMX.FTZ R3, R183, R3, !PT ;  /* 0x00000003b7037209 */ /* 0x000fe40007810000 */
[--C-:B------:R-:W-:Y:S02]  /*3620*/  LOP3.LUT R12, R43, UR11, R4.reuse, 0x96, !PT ;  /* 0x0000000b2b0c7c12 */ /* 0x100fe4000f8e9604 */
[----:B------:R-:W-:Y:S02]  /*3630*/  LOP3.LUT R17, R53, UR11, R4, 0x96, !PT ;  /* 0x0000000b35117c12 */ /* 0x000fe4000f8e9604 */
        /* <DEDUP_REMOVED lines=12> */
[----:B------:R-:W-:-:S02]  /*3700*/  LOP3.LUT R8, R7, UR10, R78, 0x96, !PT ;  /* 0x0000000a07087c12 */ /* 0x000fc4000f8e964e */
[----:B------:R-:W-:Y:S02]  /*3710*/  FMNMX.FTZ R11, R186, R4, !PT ;  /* 0x00000004ba0b7209 */ /* 0x000fe40007810000 */
[----:B------:R-:W-:Y:S01]  /*3720*/  FMNMX.FTZ R138, R13, R138, !PT ;  /* 0x0000008a0d8a7209 */ /* 0x000fe20007810000 */
[----:B------:R-:W-:Y:S01]  /*3730*/  IMAD.WIDE.U32 R8, R8, -0x326172a9, RZ ;  /* 0xcd9e8d5708087825 */ /* 0x000fe200078e00ff */
[----:B------:R-:W-:Y:S01]  /*3740*/  FMNMX.FTZ R5, R168, R5, !PT ;  /* 0x00000005a8057209 */ /* 0x000fe20007810000 */
[----:B------:R-:W1:Y:S01]  /*3750*/  SHFL.BFLY PT, R134, R11, 0x2, 0x1f ;  /* 0x0c401f000b867f89 */ /* 0x000e6200000e0000 */
[C---:B------:R-:W-:Y:S01]  /*3760*/  FSETP.NEU.FTZ.AND P1, PT, R138.reuse, -INF , PT ;  /* 0xff8000008a00780b */ /* 0x040fe20003f3d000 */
[----:B------:R-:W-:Y:S01]  /*3770*/  FMUL.FTZ R3, R138, c[0x0][0x23c] ;  /* 0x00008f008a037a20 */ /* 0x000fe20000410000 */
[----:B------:R-:W-:Y:S01]  /*3780*/  FMNMX.FTZ R7, R169, R5, !PT ;  /* 0x00000005a9077209 */ /* 0x000fe20007810000 */
[----:B------:R-:W-:Y:S01]  /*3790*/  IMAD.WIDE.U32 R4, R12, -0x2daee0ad, RZ ;  /* 0xd2511f530c047825 */ /* 0x000fe200078e00ff */
[----:B------:R-:W-:Y:S01]  /*37a0*/  LOP3.LUT R14, R9, UR9, R42, 0x96, !PT ;  /* 0x00000009090e7c12 */ /* 0x000fe2000f8e962a */
[----:B------:R-:W2:Y:S01]  /*37b0*/  SHFL.BFLY PT, R13, R136, 0x1, 0x1f ;  /* 0x0c201f00880d7f89 */ /* 0x000ea200000e0000 */
[----:B------:R-:W-:-:S02]  /*37c0*/  FMNMX.FTZ R7, R163, R7, !PT ;  /* 0x00000007a3077209 */ /* 0x000fc40007810000 */
[----:B------:R-:W-:Y:S01]  /*37d0*/  FSEL R3, R3, RZ, P1 ;  /* 0x000000ff03037208 */ /* 0x000fe20000800000 */
[----:B------:R-:W-:Y:S01]  /*37e0*/  IMAD.WIDE.U32 R14, R14, -0x2daee0ad, RZ ;  /* 0xd2511f530e0e7825 */ /* 0x000fe200078e00ff */
[----:B------:R-:W-:Y:S02]  /*37f0*/  LOP3.LUT R16, R5, UR8, R6, 0x96, !PT ;  /* 0x0000000805107c12 */ /* 0x000fe4000f8e9606 */
[----:B------:R-:W-:Y:S01]  /*3800*/  FMNMX.FTZ R6, R178, R7, !PT ;  /* 0x00000007b2067209 */ /* 0x000fe20007810000 */
[--C-:B------:R-:W-:Y:S01]  /*3810*/  FFMA.FTZ R9, R56, c[0x0][0x23c], -R3.reuse ;  /* 0x00008f0038097a23 */ /* 0x100fe20000010803 */
[----:B------:R-:W-:Y:S01]  /*3820*/  LOP3.LUT R19, R15, UR6, R4, 0x96, !PT ;  /* 0x000000060f137c12 */ /* 0x000fe2000f8e9604 */
[--C-:B------:R-:W-:Y:S01]  /*3830*/  FFMA.FTZ R7, R58, c[0x0][0x23c], -R3.reuse ;  /* 0x00008f003a077a23 */ /* 0x100fe20000010803 */
[----:B------:R-:W-:Y:S01]  /*3840*/  FMNMX.FTZ R6, R164, R6, !PT ;  /* 0x00000006a4067209 */ /* 0x000fe20007810000 */
[----:B------:R-:W-:Y:S01]  /*3850*/  IMAD.WIDE.U32 R4, R18, -0x2daee0ad, RZ ;  /* 0xd2511f5312047825 */ /* 0x000fe200078e00ff */
[----:B------:R3:W-:Y:S03]  /*3860*/  MUFU.EX2 R236, R9 ;  /* 0x0000000900ec7308 */ /* 0x0007e60000000800 */
[----:B------:R-:W-:Y:S01]  /*3870*/  FFMA.FTZ R10, R57, c[0x0][0x23c], -R3 ;  /* 0x00008f00390a7a23 */ /* 0x000fe20000010803 */
[----:B------:R-:W-:-:S02]  /*3880*/  LOP3.LUT R5, R5, UR10, R92, 0x96, !PT ;  /* 0x0000000a05057c12 */ /* 0x000fc4000f8e965c */
[----:B-1----:R-:W-:Y:S02]  /*3890*/  FMNMX.FTZ R134, R11, R134, !PT ;  /* 0x000000860b867209 */ /* 0x002fe40007810000 */
[----:B------:R1:W-:Y:S03]  /*38a0*/  MUFU.EX2 R239, R7 ;  /* 0x0000000700ef7308 */ /* 0x0003e60000000800 */
[----:B------:R-:W4:Y:S01]  /*38b0*/  SHFL.BFLY PT, R15, R134, 0x1, 0x1f ;  /* 0x0c201f00860f7f89 */ /* 0x000f2200000e0000 */
[----:B--2---:R-:W-:Y:S02]  /*38c0*/  FMNMX.FTZ R136, R136, R13, !PT ;  /* 0x0000000d88887209 */ /* 0x004fe40007810000 */
[----:B---3--:R-:W-:Y:S02]  /*38d0*/  FMNMX.FTZ R9, R165, R6, !PT ;  /* 0x00000006a5097209 */ /* 0x008fe40007810000 */
[----:B------:R2:W-:Y:S01]  /*38e0*/  MUFU.EX2 R189, R10 ;  /* 0x0000000a00bd7308 */ /* 0x0005e20000000800 */
[----:B------:R-:W-:-:S02]  /*38f0*/  FSETP.NEU.FTZ.AND P1, PT, R136, -INF , PT ;  /* 0xff8000008800780b */ /* 0x000fc40003f3d000 */
[----:B------:R-:W-:Y:S01]  /*3900*/  FMNMX.FTZ R9, R184, R9, !PT ;  /* 0x00000009b8097209 */ /* 0x000fe20007810000 */
[----:B-1----:R-:W-:-:S03]  /*3910*/  IMAD.WIDE.U32 R6, R17, -0x2daee0ad, RZ ;  /* 0xd2511f5311067825 */ /* 0x002fc600078e00ff */
[----:B------:R-:W-:Y:S01]  /*3920*/  FMNMX.FTZ R137, R185, R9, !PT ;  /* 0x00000009b9897209 */ /* 0x000fe20007810000 */
[----:B------:R-:W-:-:S03]  /*3930*/  IMAD.WIDE.U32 R16, R16, -0x326172a9, RZ ;  /* 0xcd9e8d5710107825 */ /* 0x000fc600078e00ff */
[----:B------:R-:W-:Y:S02]  /*3940*/  FMNMX.FTZ R137, R167, R137, !PT ;  /* 0x00000089a7897209 */ /* 0x000fe40007810000 */
[----:B--2---:R-:W-:Y:S01]  /*3950*/  LOP3.LUT R10, R7, UR8, R4, 0x96, !PT ;  /* 0x00000008070a7c12 */ /* 0x004fe2000f8e9604 */
[----:B------:R-:W-:Y:S01]  /*3960*/  IMAD.WIDE.U32 R4, R5, -0x326172a9, RZ ;  /* 0xcd9e8d5705047825 */ /* 0x000fe200078e00ff */
[----:B------:R-:W-:Y:S02]  /*3970*/  LOP3.LUT R8, R17, UR7, R8, 0x96, !PT ;  /* 0x0000000711087c12 */ /* 0x000fe4000f8e9608 */
[----:B----4-:R-:W-:Y:S01]  /*3980*/  FMNMX.FTZ R134, R134, R15, !PT ;  /* 0x0000000f86867209 */ /* 0x010fe20007810000 */
[----:B------:R-:W-:Y:S01]  /*3990*/  IMAD.WIDE.U32 R10, R10, -0x326172a9, RZ ;  /* 0xcd9e8d570a0a7825 */ /* 0x000fe200078e00ff */
[----:B------:R-:W-:Y:S02]  /*39a0*/  LOP3.LUT R12, R5, UR9, R52, 0x96, !PT ;  /* 0x00000009050c7c12 */ /* 0x000fe4000f8e9634 */
[----:B------:R-:W-:Y:S01]  /*39b0*/  FMNMX.FTZ R137, R175, R137, !PT ;  /* 0x00000089af897209 */ /* 0x000fe20007810000 */
[----:B------:R-:W-:Y:S01]  /*39c0*/  FFMA.FTZ R5, R60, c[0x0][0x23c], -R3 ;  /* 0x00008f003c057a23 */ /* 0x000fe20000010803 */
[----:B------:R-:W-:Y:S01]  /*39d0*/  LOP3.LUT R11, R11, UR7, R4, 0x96, !PT ;  /* 0x000000070b0b7c12 */ /* 0x000fe2000f8e9604 */
[----:B------:R-:W-:-:S02]  /*39e0*/  IMAD.WIDE.U32 R12, R12, -0x2daee0ad, RZ ;  /* 0xd2511f530c0c7825 */ /* 0x000fc400078e00ff */
[----:B------:R1:W-:Y:S01]  /*39f0*/  MUFU.EX2 R152, R5 ;  /* 0x0000000500987308 */ /* 0x0003e20000000800 */
[----:B------:R-:W2:Y:S01]  /*3a00*/  SHFL.BFLY PT, R17, R137, 0x2, 0x1f ;  /* 0x0c401f0089117f89 */ /* 0x000ea200000e0000 */
[----:B------:R-:W-:Y:S02]  /*3a10*/  FFMA.FTZ R7, R62, c[0x0][0x23c], -R3 ;  /* 0x00008f003e077a23 */ /* 0x000fe40000010803 */
[----:B------:R-:W-:Y:S01]  /*3a20*/  IMAD.WIDE.U32 R30, R8, -0x2daee0ad, RZ ;  /* 0xd2511f53081e7825 */ /* 0x000fe200078e00ff */
[----:B------:R-:W-:-:S03]  /*3a30*/  LOP3.LUT R8, R13, UR6, R6, 0x96, !PT ;  /* 0x000000060d087c12 */ /* 0x000fc6000f8e9606 */
[----:B------:R3:W-:Y:S01]  /*3a40*/  MUFU.EX2 R234, R7 ;  /* 0x0000000700ea7308 */ /* 0x0007e20000000800 */
[----:B------:R-:W-:Y:S01]  /*3a50*/  LOP3.LUT R4, R31, UR4, R14, 0x96, !PT ;  /* 0x000000041f047c12 */ /* 0x000fe2000f8e960e */
[----:B------:R-:W-:-:S04]  /*3a60*/  IMAD.WIDE.U32 R8, R8, -0x326172a9, RZ ;  /* 0xcd9e8d5708087825 */ /* 0x000fc800078e00ff */
[----:B------:R-:W-:Y:S01]  /*3a70*/  IMAD.WIDE.U32 R28, R11, -0x2daee0ad, RZ ;  /* 0xd2511f530b1c7825 */ /* 0x000fe200078e00ff */
[----:B------:R-:W-:-:S03]  /*3a80*/  LOP3.LUT R41, R9, UR5, R10, 0x96, !PT ;  /* 0x0000000509297c12 */ /* 0x000fc6000f8e960a */
[----:B-1----:R-:W-:-:S05]  /*3a90*/  FMUL.FTZ R5, R136, c[0x0][0x23c] ;  /* 0x00008f0088057a20 */ /* 0x002fca0000410000 */
[----:B------:R-:W-:Y:S01]  /*3aa0*/  FSEL R22, R5, RZ, P1 ;  /* 0x000000ff05167208 */ /* 0x000fe20000800000 */
[----:B---3--:R-:W-:Y:S01]  /*3ab0*/  FFMA.FTZ R7, R59, c[0x0][0x23c], -R3 ;  /* 0x00008f003b077a23 */ /* 0x008fe20000010803 */
[----:B------:R-:W-:Y:S02]  /*3ac0*/  FSETP.NEU.FTZ.AND P1, PT, R134, -INF , PT ;  /* 0xff8000008600780b */ /* 0x000fe40003f3d000 */
[----:B--2---:R-:W-:Y:S01]  /*3ad0*/  FMNMX.FTZ R137, R137, R17, !PT ;  /* 0x0000001189897209 */ /* 0x004fe20007810000 */
[--C-:B------:R-:W-:Y:S01]  /*3ae0*/  FFMA.FTZ R5, R63, c[0x0][0x23c], -R22.reuse ;  /* 0x00008f003f057a23 */ /* 0x100fe20000010816 */
[----:B------:R1:W-:Y:S01]  /*3af0*/  MUFU.EX2 R241, R7 ;  /* 0x0000000700f17308 */ /* 0x0003e20000000800 */
[--C-:B------:R-:W-:Y:S02]  /*3b00*/  FFMA.FTZ R11, R64, c[0x0][0x23c], -R22.reuse ;  /* 0x00008f00400b7a23 */ /* 0x100fe40000010816 */
[----:B------:R-:W2:Y:S01]  /*3b10*/  SHFL.BFLY PT, R13, R137, 0x1, 0x1f ;  /* 0x0c201f00890d7f89 */ /* 0x000ea200000e0000 */
[----:B------:R-:W-:-:S04]  /*3b20*/  FFMA.FTZ R9, R67, c[0x0][0x23c], -R22 ;  /* 0x00008f0043097a23 */ /* 0x000fc80000010816 */
[----:B------:R3:W-:Y:S01]  /*3b30*/  MUFU.EX2 R240, R5 ;  /* 0x0000000500f07308 */ /* 0x0007e20000000800 */
[----:B-1----:R-:W-:-:S07]  /*3b40*/  IMAD.WIDE.U32 R6, R19, -0x326172a9, RZ ;  /* 0xcd9e8d5713067825 */ /* 0x002fce00078e00ff */
[----:B------:R1:W-:Y:S01]  /*3b50*/  MUFU.EX2 R237, R11 ;  /* 0x0000000b00ed7308 */ /* 0x0003e20000000800 */
[----:B------:R-:W-:Y:S02]  /*3b60*/  LOP3.LUT R31, R7, UR5, R16, 0x96, !PT ;  /* 0x00000005071f7c12 */ /* 0x000fe4000f8e9610 */
[----:B------:R-:W-:Y:S01]  /*3b70*/  LOP3.LUT R7, R29, UR4, R12, 0x96, !PT ;  /* 0x000000041d077c12 */ /* 0x000fe2000f8e960c */
[----:B---3--:R-:W-:-:S04]  /*3b80*/  IMAD.WIDE.U32 R4, R4, -0x326172a9, RZ ;  /* 0xcd9e8d5704047825 */ /* 0x008fc800078e00ff */
[----:B------:R-:W-:Y:S01]  /*3b90*/  MUFU.EX2 R207, R9 ;  /* 0x0000000900cf7308 */ /* 0x000fe20000000800 */
[----:B------:R-:W3:Y:S01]  /*3ba0*/  LDSM.16.MT88.4 R16, [R204+0x4000] ;  /* 0x00400000cc10783b */ /* 0x000ee20000004200 */
[----:B--2---:R-:W-:Y:S02]  /*3bb0*/  FMNMX.FTZ R137, R137, R13, !PT ;  /* 0x0000000d89897209 */ /* 0x004fe40007810000 */
[----:B------:R-:W-:Y:S01]  /*3bc0*/  LOP3.LUT R10, R5, UR15, R6, 0x96, !PT ;  /* 0x0000000f050a7c12 */ /* 0x000fe2000f8e9606 */
[----:B------:R-:W-:Y:S01]  /*3bd0*/  FFMA.FTZ R6, R66, c[0x0][0x23c], -R22 ;  /* 0x00008f0042067a23 */ /* 0x000fe20000010816 */
[C---:B------:R-:W-:Y:S02]  /*3be0*/  LOP3.LUT R12, R4.reuse, 0xff, RZ, 0xc0, !PT ;  /* 0x000000ff040c7812 */ /* 0x040fe400078ec0ff */
[----:B-1----:R-:W-:Y:S01]  /*3bf0*/  LOP3.LUT R11, R4, 0xffff, RZ, 0xc0, !PT ;  /* 0x0000ffff040b7812 */ /* 0x002fe200078ec0ff */
[----:B------:R-:W-:Y:S01]  /*3c00*/  FMUL.FTZ R5, R134, c[0x0][0x23c] ;  /* 0x00008f0086057a20 */ /* 0x000fe20000410000 */
[----:B------:R1:W-:Y:S01]  /*3c10*/  MUFU.EX2 R61, R6 ;  /* 0x00000006003d7308 */ /* 0x0003e20000000800 */
[----:B------:R-:W-:-:S02]  /*3c20*/  SHF.R.U32.HI R15, RZ, 0x10, R4 ;  /* 0x00000010ff0f7819 */ /* 0x000fc40000011604 */
[----:B------:R-:W-:Y:S02]  /*3c30*/  SHF.R.U32.HI R23, RZ, 0x18, R4 ;  /* 0x00000018ff177819 */ /* 0x000fe40000011604 */
[----:B------:R-:W-:Y:S02]  /*3c40*/  FSEL R21, R5, RZ, P1 ;  /* 0x000000ff05157208 */ /* 0x000fe40000800000 */
[----:B------:R-:W-:-:S03]  /*3c50*/  FSETP.NEU.FTZ.AND P1, PT, R137, -INF , PT ;  /* 0xff8000008900780b */ /* 0x000fc60003f3d000 */
[--C-:B------:R-:W-:Y:S02]  /*3c60*/  FFMA.FTZ R0, R70, c[0x0][0x23c], -R21.reuse ;  /* 0x00008f0046007a23 */ /* 0x100fe40000010815 */
[----:B------:R-:W-:Y:S02]  /*3c70*/  FFMA.FTZ R5, R65, c[0x0][0x23c], -R21 ;  /* 0x00008f0041057a23 */ /* 0x000fe40000010815 */
[----:B------:R2:W-:Y:S01]  /*3c80*/  MUFU.EX2 R153, R0 ;  /* 0x0000000000997308 */ /* 0x0005e20000000800 */
[----:B-1----:R-:W-:-:S05]  /*3c90*/  IMAD.WIDE.U32 R6, R7, -0x326172a9, RZ ;  /* 0xcd9e8d5707067825 */ /* 0x002fca00078e00ff */
[C---:B------:R-:W-:Y:S02]  /*3ca0*/  LOP3.LUT R2, R6.reuse, 0xffff, RZ, 0xc0, !PT ;  /* 0x0000ffff06027812 */ /* 0x040fe400078ec0ff */
[----:B------:R1:W-:Y:S01]  /*3cb0*/  MUFU.EX2 R154, R5 ;  /* 0x00000005009a7308 */ /* 0x0003e20000000800 */
[----:B------:R-:W-:Y:S02]  /*3cc0*/  LOP3.LUT R4, R7, UR15, R8, 0x96, !PT ;  /* 0x0000000f07047c12 */ /* 0x000fe4000f8e9608 */
[----:B------:R-:W-:Y:S02]  /*3cd0*/  SHF.R.U32.HI R8, RZ, 0x8, R11 ;  /* 0x00000008ff087819 */ /* 0x000fe4000001160b */
[----:B------:R-:W-:Y:S02]  /*3ce0*/  LOP3.LUT R7, R6, 0xff, RZ, 0xc0, !PT ;  /* 0x000000ff06077812 */ /* 0x000fe400078ec0ff */
[----:B------:R-:W-:Y:S01]  /*3cf0*/  SHF.R.U32.HI R9, RZ, 0x10, R6 ;  /* 0x00000010ff097819 */ /* 0x000fe20000011606 */
[----:B--2---:R-:W-:Y:S01]  /*3d00*/  FFMA.FTZ R0, R69, c[0x0][0x23c], -R21 ;  /* 0x00008f0045007a23 */ /* 0x004fe20000010815 */
[----:B------:R-:W-:-:S02]  /*3d10*/  PRMT R14, R12, 0x5410, R8 ;  /* 0x000054100c0e7816 */ /* 0x000fc40000000008 */
[----:B------:R-:W-:Y:S02]  /*3d20*/  SHF.R.U32.HI R11, RZ, 0x18, R6 ;  /* 0x00000018ff0b7819 */ /* 0x000fe40000011606 */
[--C-:B------:R-:W-:Y:S01]  /*3d30*/  SHF.R.U32.HI R6, RZ, 0x10, R4.reuse ;  /* 0x00000010ff067819 */ /* 0x100fe20000011604 */
[----:B------:R-:W2:Y:S01]  /*3d40*/  MUFU.EX2 R0, R0 ;  /* 0x0000000000007308 */ /* 0x000ea20000000800 */
[----:B------:R-:W-:Y:S02]  /*3d50*/  SHF.R.U32.HI R8, RZ, 0x18, R4 ;  /* 0x00000018ff087819 */ /* 0x000fe40000011604 */
[----:B-1----:R-:W-:Y:S01]  /*3d60*/  SHF.R.U32.HI R5, RZ, 0x8, R2 ;  /* 0x00000008ff057819 */ /* 0x002fe20000011602 */
[----:B------:R-:W-:Y:S01]  /*3d70*/  FFMA.FTZ R2, R68, c[0x0][0x23c], -R21 ;  /* 0x00008f0044027a23 */ /* 0x000fe20000010815 */
[----:B------:R-:W-:Y:S02]  /*3d80*/  LOP3.LUT R6, R6, 0xff, RZ, 0xc0, !PT ;  /* 0x000000ff06067812 */ /* 0x000fe400078ec0ff */
[----:B------:R-:W-:Y:S01]  /*3d90*/  PRMT R12, R7, 0x5410, R5 ;  /* 0x00005410070c7816 */ /* 0x000fe20000000005 */
[----:B------:R1:W4:Y:S01]  /*3da0*/  MUFU.EX2 R238, R2 ;  /* 0x0000000200ee7308 */ /* 0x0003220000000800 */
[----:B------:R-:W-:-:S02]  /*3db0*/  LOP3.LUT R5, R4, 0xffff, RZ, 0xc0, !PT ;  /* 0x0000ffff04057812 */ /* 0x000fc400078ec0ff */
[----:B------:R-:W-:Y:S02]  /*3dc0*/  LOP3.LUT R7, R9, 0xff, RZ, 0xc0, !PT ;  /* 0x000000ff09077812 */ /* 0x000fe400078ec0ff */
[----:B------:R-:W-:Y:S02]  /*3dd0*/  LOP3.LUT R9, R4, 0xff, RZ, 0xc0, !PT ;  /* 0x000000ff04097812 */ /* 0x000fe400078ec0ff */
[----:B------:R-:W-:Y:S01]  /*3de0*/  SHF.R.U32.HI R5, RZ, 0x8, R5 ;  /* 0x00000008ff057819 */ /* 0x000fe20000011605 */
[----:B--2---:R2:W-:Y:S04]  /*3df0*/  STL [R1+0x8], R0 ;  /* 0x0000080001007387 */ /* 0x0045e80000100800 */
[----:B------:R-:W3:Y:S01]  /*3e00*/  LDL.LU R76, [R1+0x8] ;  /* 0x00000800014c7983 */ /* 0x000ee20000300800 */
[----:B-1----:R-:W-:-:S05]  /*3e10*/  FMUL.FTZ R2, R137, c[0x0][0x23c] ;  /* 0x00008f0089027a20 */ /* 0x002fca0000410000 */
[----:B------:R-:W-:Y:S02]  /*3e20*/  FSEL R20, R2, RZ, P1 ;  /* 0x000000ff02147208 */ /* 0x000fe40000800000 */
[----:B------:R-:W-:Y:S02]  /*3e30*/  PRMT R2, R7, 0x5410, R11 ;  /* 0x0000541007027816 */ /* 0x000fe4000000000b */
[----:B------:R-:W-:Y:S01]  /*3e40*/  PRMT R5, R9, 0x5410, R5 ;  /* 0x0000541009057816 */ /* 0x000fe20000000005 */
[----:B------:R-:W-:Y:S01]  /*3e50*/  FFMA.FTZ R4, R75, c[0x0][0x23c], -R20 ;  /* 0x00008f004b047a23 */ /* 0x000fe20000010814 */
[----:B------:R-:W-:Y:S01]  /*3e60*/  PRMT R11, R6, 0x5410, R8 ;  /* 0x00005410060b7816 */ /* 0x000fe20000000008 */
[--C-:B------:R-:W-:Y:S01]  /*3e70*/  HSET2.LE.AND R7, R2, R93.reuse, PT ;  /* 0x0000005d02077233 */ /* 0x100fe20003803000 */
[----:B------:R-:W-:Y:S01]  /*3e80*/  F2FP.BF16.PACK_AB R2, R207, R61 ;  /* 0x0000003dcf02723e */ /* 0x000fe200000010ff */
[----:B------:R4:W-:Y:S01]  /*3e90*/  MUFU.EX2 R60, R4 ;  /* 0x00000004003c7308 */ /* 0x0009e20000000800 */
[----:B------:R-:W-:-:S02]  /*3ea0*/  HSET2.LE.AND R5, R5, R93, PT ;  /* 0x0000005d05057233 */ /* 0x000fc40003803000 */
[----:B--2---:R-:W-:Y:S01]  /*3eb0*/  HSET2.LE.AND R0, R12, R93, PT ;  /* 0x0000005d0c007233 */ /* 0x004fe20003803000 */
[----:B------:R-:W-:Y:S01]  /*3ec0*/  FFMA.FTZ R9, R71, c[0x0][0x23c], -R20 ;  /* 0x00008f0047097a23 */ /* 0x000fe20000010814 */
[----:B------:R-:W-:-:S03]  /*3ed0*/  F2FP.BF16.PACK_AB R8, R237, R240 ;  /* 0x000000f0ed08723e */ /* 0x000fc600000010ff */
[----:B------:R-:W-:Y:S01]  /*3ee0*/  LOP3.LUT R6, R0, R2, RZ, 0xc0, !PT ;  /* 0x0000000200067212 */ /* 0x000fe200078ec0ff */
[----:B------:R1:W-:Y:S01]  /*3ef0*/  MUFU.EX2 R227, R9 ;  /* 0x0000000900e37308 */ /* 0x0003e20000000800 */
[----:B------:R-:W-:Y:S01]  /*3f00*/  HSET2.LE.AND R0, R11, R93, PT ;  /* 0x0000005d0b007233 */ /* 0x000fe20003803000 */
[----:B----4-:R-:W-:-:S04]  /*3f10*/  F2FP.BF16.PACK_AB R4, R153, R238 ;  /* 0x000000ee9904723e */ /* 0x010fc800000010ff */
[----:B------:R-:W-:Y:S02]  /*3f20*/  LOP3.LUT R7, R7, R4, RZ, 0xc0, !PT ;  /* 0x0000000407077212 */ /* 0x000fe400078ec0ff */
[----:B------:R-:W-:Y:S02]  /*3f30*/  LOP3.LUT R4, R5, R8, RZ, 0xc0, !PT ;  /* 0x0000000805047212 */ /* 0x000fe400078ec0ff */
[----:B------:R-:W-:Y:S01]  /*3f40*/  LOP3.LUT R8, R10, 0xffff, RZ, 0xc0, !PT ;  /* 0x0000ffff0a087812 */ /* 0x000fe200078ec0ff */
[----:B-1----:R-:W-:-:S04]  /*3f50*/  FFMA.FTZ R9, R74, c[0x0][0x23c], -R20 ;  /* 0x00008f004a097a23 */ /* 0x002fc80000010814 */
[----:B------:R1:W-:Y:S01]  /*3f60*/  MUFU.EX2 R155, R9 ;  /* 0x00000009009b7308 */ /* 0x0003e20000000800 */
[----:B------:R-:W-:-:S04]  /*3f70*/  LOP3.LUT R11, R15, 0xff, RZ, 0xc0, !PT ;  /* 0x000000ff0f0b7812 */ /* 0x000fc800078ec0ff */
[----:B------:R-:W-:Y:S02]  /*3f80*/  PRMT R11, R11, 0x5410, R23 ;  /* 0x000054100b0b7816 */ /* 0x000fe40000000017 */
[----:B-1----:R-:W-:-:S03]  /*3f90*/  LOP3.LUT R9, R10, 0xff, RZ, 0xc0, !PT ;  /* 0x000000ff0a097812 */ /* 0x002fc600078ec0ff */
[----:B------:R-:W-:Y:S01]  /*3fa0*/  HSET2.LE.AND R11, R11, R93, PT ;  /* 0x0000005d0b0b7233 */ /* 0x000fe20003803000 */
[----:B------:R-:W-:Y:S01]  /*3fb0*/  UIADD3 UR14, UR23, 0x646e171e, URZ ;  /* 0x646e171e170e7890 */ /* 0x000fe2000fffe03f */
[----:B------:R-:W-:-:S04]  /*3fc0*/  FFMA.FTZ R13, R82, c[0x0][0x23c], -R22 ;  /* 0x00008f00520d7a23 */ /* 0x000fc80000010816 */
[----:B------:R-:W-:Y:S01]  /*3fd0*/  MUFU.EX2 R224, R13 ;  /* 0x0000000d00e07308 */ /* 0x000fe20000000800 */
[----:B---3--:R-:W-:-:S04]  /*3fe0*/  F2FP.BF16.PACK_AB R2, R76, R154 ;  /* 0x0000009a4c02723e */ /* 0x008fc800000010ff */
[----:B------:R-:W-:Y:S02]  /*3ff0*/  LOP3.LUT R5, R0, R2, RZ, 0xc0, !PT ;  /* 0x0000000200057212 */ /* 0x000fe400078ec0ff */
[----:B------:R-:W-:Y:S01]  /*4000*/  SHF.R.U32.HI R2, RZ, 0x8, R8 ;  /* 0x00000008ff027819 */ /* 0x000fe20000011608 */
[----:B------:R-:W-:Y:S01]  /*4010*/  FFMA.FTZ R8, R84, c[0x0][0x23c], -R20 ;  /* 0x00008f0054087a23 */ /* 0x000fe20000010814 */
[----:B------:R-:W-:Y:S02]  /*4020*/  SHF.R.U32.HI R0, RZ, 0x10, R10 ;  /* 0x00000010ff007819 */ /* 0x000fe4000001160a */
[----:B------:R-:W-:Y:S01]  /*4030*/  PRMT R12, R9, 0x5410, R2 ;  /* 0x00005410090c7816 */ /* 0x000fe20000000002 */
[----:B------:R1:W2:Y:S01]  /*4040*/  MUFU.EX2 R235, R8 ;  /* 0x0000000800eb7308 */ /* 0x0002a20000000800 */
[----:B------:R-:W-:Y:S01]  /*4050*/  LOP3.LUT R9, R0, 0xff, RZ, 0xc0, !PT ;  /* 0x000000ff00097812 */ /* 0x000fe200078ec0ff */
[----:B------:R-:W-:Y:S01]  /*4060*/  HSET2.LE.AND R0, R14, R93, PT ;  /* 0x0000005d0e007233 */ /* 0x000fe20003803000 */
[----:B------:R-:W-:-:S02]  /*4070*/  SHF.R.U32.HI R10, RZ, 0x18, R10 ;  /* 0x00000018ff0a7819 */ /* 0x000fc4000001160a */
[----:B------:R-:W-:Y:S02]  /*4080*/  F2FP.BF16.PACK_AB R2, R234, R189 ;  /* 0x000000bdea02723e */ /* 0x000fe400000010ff */
[----:B------:R-:W-:Y:S02]  /*4090*/  PRMT R9, R9, 0x5410, R10 ;  /* 0x0000541009097816 */ /* 0x000fe4000000000a */
[----:B------:R-:W-:Y:S01]  /*40a0*/  LOP3.LUT R10, R0, R2, RZ, 0xc0, !PT ;  /* 0x00000002000a7212 */ /* 0x000fe200078ec0ff */
[--C-:B------:R-:W-:Y:S01]  /*40b0*/  FFMA.FTZ R2, R80, c[0x0][0x23c], -R22.reuse ;  /* 0x00008f0050027a23 */ /* 0x100fe20000010816 */
[--C-:B------:R-:W-:Y:S01]  /*40c0*/  HSET2.LE.AND R0, R12, R93.reuse, PT ;  /* 0x0000005d0c007233 */ /* 0x100fe20003803000 */
[----:B-1----:R-:W-:Y:S02]  /*40d0*/  FFMA.FTZ R8, R77, c[0x0][0x23c], -R22 ;  /* 0x00008f004d087a23 */ /* 0x002fe40000010816 */
[----:B------:R1:W-:Y:S01]  /*40e0*/  MUFU.EX2 R242, R2 ;  /* 0x0000000200f27308 */ /* 0x0003e20000000800 */
[----:B------:R-:W-:Y:S01]  /*40f0*/  HMMA.16816.F32.BF16 R48, R4, R16, RZ ;  /* 0x000000100430723c */ /* 0x000fe200000418ff */
[----:B------:R-:W-:-:S06]  /*4100*/  HSET2.LE.AND R9, R9, R93, PT ;  /* 0x0000005d09097233 */ /* 0x000fcc0003803000 */
[----:B------:R3:W-:Y:S01]  /*4110*/  MUFU.EX2 R233, R8 ;  /* 0x0000000800e97308 */ /* 0x0007e20000000800 */
[----:B------:R-:W-:Y:S01]  /*4120*/  HMMA.16816.F32.BF16 R44, R4, R24, RZ ;  /* 0x00000018042c723c */ /* 0x000fe200000418ff */
[----:B--2---:R-:W-:Y:S02]  /*4130*/  F2FP.BF16.PACK_AB R12, R235, R60 ;  /* 0x0000003ceb0c723e */ /* 0x004fe400000010ff */
[----:B-1----:R-:W-:-:S05]  /*4140*/  F2FP.BF16.PACK_AB R2, R239, R236 ;  /* 0x000000ecef02723e */ /* 0x002fca00000010ff */
[----:B------:R-:W-:Y:S01]  /*4150*/  HMMA.16816.F32.BF16 R32, R4, R18, RZ ;  /* 0x000000120420723c */ /* 0x000fe200000418ff */
[----:B---3--:R-:W-:-:S07]  /*4160*/  F2FP.BF16.PACK_AB R8, R155, R227 ;  /* 0x000000e39b08723e */ /* 0x008fce00000010ff */
[----:B------:R-:W-:Y:S01]  /*4170*/  HMMA.16816.F32.BF16 R36, R4, R26, RZ ;  /* 0x0000001a0424723c */ /* 0x000fe200000418ff */
[----:B------:R-:W-:Y:S02]  /*4180*/  LOP3.LUT R11, R11, R8, RZ, 0xc0, !PT ;  /* 0x000000080b0b7212 */ /* 0x000fe400078ec0ff */
[----:B------:R-:W-:Y:S01]  /*4190*/  LOP3.LUT R8, R0, R2, RZ, 0xc0, !PT ;  /* 0x0000000200087212 */ /* 0x000fe200078ec0ff */
[----:B------:R-:W-:-:S03]  /*41a0*/  FFMA.FTZ R0, R81, c[0x0][0x23c], -R22 ;  /* 0x00008f0051007a23 */ /* 0x000fc60000010816 */
[----:B------:R-:W-:Y:S01]  /*41b0*/  IMAD.WIDE.U32 R4, R41, -0x2daee0ad, RZ ;  /* 0xd2511f5329047825 */ /* 0x000fe200078e00ff */
[----:B------:R-:W-:Y:S01]  /*41c0*/  LOP3.LUT R9, R9, R12, RZ, 0xc0, !PT ;  /* 0x0000000c09097212 */ /* 0x000fe200078ec0ff */
[----:B------:R1:W2:Y:S02]  /*41d0*/  MUFU.EX2 R228, R0 ;  /* 0x0000000000e47308 */ /* 0x0002a40000000800 */
[----:B------:R-:W-:-:S04]  /*41e0*/  IMAD.WIDE.U32 R6, R31, -0x2daee0ad, RZ ;  /* 0xd2511f531f067825 */ /* 0x000fc800078e00ff */
[----:B------:R-:W-:Y:S01]  /*41f0*/  FFMA.FTZ R12, R85, c[0x0][0x23c], -R21 ;  /* 0x00008f00550c7a23 */ /* 0x000fe20000010815 */
[----:B------:R-:W-:Y:S02]  /*4200*/  LOP3.LUT R2, R7, UR14, R30, 0x96, !PT ;  /* 0x0000000e07027c12 */ /* 0x000fe4000f8e961e */
[----:B------:R-:W-:Y:S01]  /*4210*/  LOP3.LUT R23, R6, 0xffff, RZ, 0xc0, !PT ;  /* 0x0000ffff06177812 */ /* 0x000fe200078ec0ff */
[----:B------:R3:W-:Y:S01]  /*4220*/  MUFU.EX2 R77, R12 ;  /* 0x0000000c004d7308 */ /* 0x0007e20000000800 */
[C---:B------:R-:W-:Y:S02]  /*4230*/  LOP3.LUT R14, R4.reuse, 0xff, RZ, 0xc0, !PT ;  /* 0x000000ff040e7812 */ /* 0x040fe400078ec0ff */
[----:B-1----:R-:W-:Y:S02]  /*4240*/  LOP3.LUT R0, R5, UR14, R28, 0x96, !PT ;  /* 0x0000000e05007c12 */ /* 0x002fe4000f8e961c */
[----:B------:R-:W-:Y:S02]  /*4250*/  LOP3.LUT R5, R4, 0xffff, RZ, 0xc0, !PT ;  /* 0x0000ffff04057812 */ /* 0x000fe400078ec0ff */
[----:B------:R-:W-:-:S02]  /*4260*/  SHF.R.U32.HI R13, RZ, 0x10, R4 ;  /* 0x00000010ff0d7819 */ /* 0x000fc40000011604 */
[----:B------:R-:W-:Y:S02]  /*4270*/  SHF.R.U32.HI R7, RZ, 0x8, R5 ;  /* 0x00000008ff077819 */ /* 0x000fe40000011605 */
[----:B---3--:R-:W-:Y:S01]  /*4280*/  SHF.R.U32.HI R12, RZ, 0x18, R4 ;  /* 0x00000018ff0c7819 */ /* 0x008fe20000011604 */
[----:B------:R-:W-:Y:S01]  /*4290*/  FFMA.FTZ R4, R83, c[0x0][0x23c], -R21 ;  /* 0x00008f0053047a23 */ /* 0x000fe20000010815 */
[----:B------:R-:W-:Y:S01]  /*42a0*/  PRMT R14, R14, 0x5410, R7 ;  /* 0x000054100e0e7816 */ /* 0x000fe20000000007 */
[----:B------:R-:W-:Y:S01]  /*42b0*/  FFMA.FTZ R7, R89, c[0x0][0x23c], -R21 ;  /* 0x00008f0059077a23 */ /* 0x000fe20000010815 */
[----:B------:R-:W-:Y:S01]  /*42c0*/  LOP3.LUT R5, R13, 0xff, RZ, 0xc0, !PT ;  /* 0x000000ff0d057812 */ /* 0x000fe200078ec0ff */
[----:B------:R1:W-:Y:S03]  /*42d0*/  MUFU.EX2 R225, R4 ;  /* 0x0000000400e17308 */ /* 0x0003e60000000800 */
[----:B------:R-:W-:-:S02]  /*42e0*/  PRMT R12, R5, 0x5410, R12 ;  /* 0x00005410050c7816 */ /* 0x000fc4000000000c */
[----:B------:R-:W-:-:S03]  /*42f0*/  SHF.R.U32.HI R5, RZ, 0x10, R0 ;  /* 0x00000010ff057819 */ /* 0x000fc60000011600 */
[----:B------:R-:W3:Y:S01]  /*4300*/  MUFU.EX2 R231, R7 ;  /* 0x0000000700e77308 */ /* 0x000ee20000000800 */
[----:B------:R-:W-:Y:S01]  /*4310*/  HMMA.16816.F32.BF16 R56, R8, R16, RZ ;  /* 0x000000100838723c */ /* 0x000fe200000418ff */
[----:B-1----:R-:W-:-:S07]  /*4320*/  FFMA.FTZ R4, R86, c[0x0][0x23c], -R21 ;  /* 0x00008f0056047a23 */ /* 0x002fce0000010815 */
[C---:B------:R-:W-:Y:S01]  /*4330*/  HMMA.16816.F32.BF16 R72, R8.reuse, R18, RZ ;  /* 0x000000120848723c */ /* 0x040fe200000418ff */
[----:B------:R-:W1:Y:S01]  /*4340*/  LDSM.16.MT88.4 R16, [R204+0x4400] ;  /* 0x00440000cc10783b */ /* 0x000e620000004200 */
[----:B------:R4:W1:Y:S06]  /*4350*/  MUFU.EX2 R229, R4 ;  /* 0x0000000400e57308 */ /* 0x00086c0000000800 */
[----:B------:R-:W-:Y:S01]  /*4360*/  HMMA.16816.F32.BF16 R64, R8, R24, RZ ;  /* 0x000000180840723c */ /* 0x000fe200000418ff */
[----:B------:R-:W-:-:S07]  /*4370*/  LOP3.LUT R28, R6, 0xff, RZ, 0xc0, !PT ;  /* 0x000000ff061c7812 */ /* 0x000fce00078ec0ff */
[----:B------:R-:W-:Y:S01]  /*4380*/  HMMA.16816.F32.BF16 R68, R8, R26, RZ ;  /* 0x0000001a0844723c */ /* 0x000fe200000418ff */
[----:B------:R-:W1:Y:S01]  /*4390*/  LDSM.16.MT88.4 R24, [R205+0x4400] ;  /* 0x00440000cd18783b */ /* 0x000e620000004200 */
[----:B----4-:R-:W-:-:S05]  /*43a0*/  LOP3.LUT R4, R0, 0xffff, RZ, 0xc0, !PT ;  /* 0x0000ffff00047812 */ /* 0x010fca00078ec0ff */
[----:B------:R-:W-:Y:S02]  /*43b0*/  LOP3.LUT R9, R0, 0xff, RZ, 0xc0, !PT ;  /* 0x000000ff00097812 */ /* 0x000fe400078ec0ff */
[----:B------:R-:W-:Y:S02]  /*43c0*/  SHF.R.U32.HI R8, RZ, 0x18, R0 ;  /* 0x00000018ff087819 */ /* 0x000fe40000011600 */
[----:B------:R-:W-:Y:S01]  /*43d0*/  LOP3.LUT R0, R5, 0xff, RZ, 0xc0, !PT ;  /* 0x000000ff05007812 */ /* 0x000fe200078ec0ff */
[----:B------:R-:W-:Y:S01]  /*43e0*/  FFMA.FTZ R5, R87, c[0x0][0x23c], -R3 ;  /* 0x00008f0057057a23 */ /* 0x000fe20000010803 */
[--C-:B------:R-:W-:Y:S02]  /*43f0*/  SHF.R.U32.HI R13, RZ, 0x10, R6.reuse ;  /* 0x00000010ff0d7819 */ /* 0x100fe40000011606 */
[----:B------:R-:W-:Y:S02]  /*4400*/  SHF.R.U32.HI R15, RZ, 0x18, R6 ;  /* 0x00000018ff0f7819 */ /* 0x000fe40000011606 */
[----:B------:R-:W-:-:S02]  /*4410*/  PRMT R8, R0, 0x5410, R8 ;  /* 0x0000541000087816 */ /* 0x000fc40000000008 */
[----:B------:R-:W-:Y:S01]  /*4420*/  SHF.R.U32.HI R6, RZ, 0x8, R4 ;  /* 0x00000008ff067819 */ /* 0x000fe20000011604 */
[----:B------:R-:W-:Y:S01]  /*4430*/  FFMA.FTZ R4, R88, c[0x0][0x23c], -R3 ;  /* 0x00008f0058047a23 */ /* 0x000fe20000010803 */
[----:B------:R4:W-:Y:S01]  /*4440*/  MUFU.EX2 R226, R5 ;  /* 0x0000000500e27308 */ /* 0x0009e20000000800 */
[--C-:B------:R-:W-:Y:S01]  /*4450*/  HSET2.LE.AND R0, R14, R93.reuse, PT ;  /* 0x0000005d0e007233 */ /* 0x100fe20003803000 */
[----:B------:R-:W-:Y:S01]  /*4460*/  PRMT R9, R9, 0x5410, R6 ;  /* 0x0000541009097816 */ /* 0x000fe20000000006 */
[----:B------:R-:W-:Y:S01]  /*4470*/  HSET2.LE.AND R7, R12, R93, PT ;  /* 0x0000005d0c077233 */ /* 0x000fe20003803000 */
[----:B--2---:R-:W-:-:S04]  /*4480*/  F2FP.BF16.PACK_AB R6, R228, R224 ;  /* 0x000000e0e406723e */ /* 0x004fc800000010ff */
[----:B------:R1:W2:Y:S01]  /*4490*/  MUFU.EX2 R206, R4 ;  /* 0x0000000400ce7308 */ /* 0x0002a20000000800 */
[----:B------:R-:W-:Y:S01]  /*44a0*/  LOP3.LUT R6, R0, R6, RZ, 0xc0, !PT ;  /* 0x0000000600067212 */ /* 0x000fe200078ec0ff */
[--C-:B------:R-:W-:Y:S02]  /*44b0*/  HSET2.LE.AND R0, R9, R93.reuse, PT ;  /* 0x0000005d09007233 */ /* 0x100fe40003803000 */
[----:B----4-:R-:W-:Y:S01]  /*44c0*/  HSET2.LE.AND R5, R8, R93, PT ;  /* 0x0000005d08057233 */ /* 0x010fe20003803000 */
[----:B---3--:R-:W-:-:S04]  /*44d0*/  F2FP.BF16.PACK_AB R8, R231, R77 ;  /* 0x0000004de708723e */ /* 0x008fc800000010ff */
[----:B------:R-:W-:Y:S02]  /*44e0*/  LOP3.LUT R5, R5, R8, RZ, 0xc0, !PT ;  /* 0x0000000805057212 */ /* 0x000fe400078ec0ff */
[----:B-1----:R-:W-:Y:S01]  /*44f0*/  F2FP.BF16.PACK_AB R4, R229, R225 ;  /* 0x000000e1e504723e */ /* 0x002fe200000010ff */
[----:B------:R-:W-:-:S03]  /*4500*/  FFMA.FTZ R8, R90, c[0x0][0x23c], -R20 ;  /* 0x00008f005a087a23 */ /* 0x000fc60000010814 */
[----:B------:R-:W-:Y:S02]  /*4510*/  LOP3.LUT R7, R7, R4, RZ, 0xc0, !PT ;  /* 0x0000000407077212 */ /* 0x000fe400078ec0ff */
[----:B------:R-:W-:Y:S01]  /*4520*/  F2FP.BF16.PACK_AB R4, R242, R233 ;  /* 0x000000e9f204723e */ /* 0x000fe200000010ff */
[----:B------:R-:W-:Y:S01]  /*4530*/  FFMA.FTZ R9, R100, c[0x0][0x23c], -R20 ;  /* 0x00008f0064097a23 */ /* 0x000fe20000010814 */
[----:B------:R-:W-:Y:S01]  /*4540*/  LOP3.LUT R11, R13, 0xff, RZ, 0xc0, !PT ;  /* 0x000000ff0d0b7812 */ /* 0x000fe200078ec0ff */
[----:B------:R1:W-:Y:S01]  /*4550*/  MUFU.EX2 R220, R8 ;  /* 0x0000000800dc7308 */ /* 0x0003e20000000800 */
[----:B------:R-:W-:Y:S02]  /*4560*/  LOP3.LUT R4, R0, R4, RZ, 0xc0, !PT ;  /* 0x0000000400047212 */ /* 0x000fe400078ec0ff */
[----:B------:R-:W-:Y:S02]  /*4570*/  LOP3.LUT R0, R2, 0xffff, RZ, 0xc0, !PT ;  /* 0x0000ffff02007812 */ /* 0x000fe400078ec0ff */
[----:B------:R-:W-:Y:S01]  /*4580*/  PRMT R13, R11, 0x5410, R15 ;  /* 0x000054100b0d7816 */ /* 0x000fe2000000000f */
[----:B------:R-:W-:-:S02]  /*4590*/  IMAD.MOV.U32 R15, RZ, RZ, R227 ;  /* 0x000000ffff0f7224 */ /* 0x000fc400078e00e3 */
[----:B------:R3:W-:Y:S01]  /*45a0*/  MUFU.EX2 R223, R9 ;  /* 0x0000000900df7308 */ /* 0x0007e20000000800 */
[----:B------:R-:W-:Y:S01]  /*45b0*/  SHF.R.U32.HI R10, RZ, 0x8, R0 ;  /* 0x00000008ff0a7819 */ /* 0x000fe20000011600 */
[----:B-1----:R-:W-:Y:S01]  /*45c0*/  FFMA.FTZ R8, R91, c[0x0][0x23c], -R20 ;  /* 0x00008f005b087a23 */ /* 0x002fe20000010814 */
[----:B------:R-:W-:-:S05]  /*45d0*/  LOP3.LUT R0, R2, 0xff, RZ, 0xc0, !PT ;  /* 0x000000ff02007812 */ /* 0x000fca00078ec0ff */
[----:B------:R1:W-:Y:S01]  /*45e0*/  MUFU.EX2 R227, R8 ;  /* 0x0000000800e37308 */ /* 0x0003e20000000800 */
[----:B---3--:R-:W-:Y:S02]  /*45f0*/  SHF.R.U32.HI R9, RZ, 0x8, R23 ;  /* 0x00000008ff097819 */ /* 0x008fe40000011617 */
[----:B------:R-:W-:Y:S02]  /*4600*/  PRMT R11, R0, 0x5410, R10 ;  /* 0x00005410000b7816 */ /* 0x000fe4000000000a */
[----:B------:R-:W-:Y:S02]  /*4610*/  PRMT R12, R28, 0x5410, R9 ;  /* 0x000054101c0c7816 */ /* 0x000fe40000000009 */
[----:B------:R-:W-:Y:S01]  /*4620*/  IADD3 R9, R96, 0x1, RZ ;  /* 0x0000000160097810 */ /* 0x000fe20007ffe0ff */
[----:B-1----:R-:W-:Y:S01]  /*4630*/  FFMA.FTZ R8, R101, c[0x0][0x23c], -R20 ;  /* 0x00008f0065087a23 */ /* 0x002fe20000010814 */
[----:B------:R-:W-:-:S03]  /*4640*/  SHF.R.U32.HI R0, RZ, 0x10, R2 ;  /* 0x00000010ff007819 */ /* 0x000fc60000011602 */
[----:B------:R1:W3:Y:S01]  /*4650*/  MUFU.EX2 R14, R8 ;  /* 0x00000008000e7308 */ /* 0x0002e20000000800 */
[----:B------:R-:W-:Y:S02]  /*4660*/  LOP3.LUT R9, R95, UR23, R9, 0x96, !PT ;  /* 0x000000175f097c12 */ /* 0x000fe4000f8e9609 */
[----:B------:R-:W-:Y:S02]  /*4670*/  SHF.R.U32.HI R2, RZ, 0x18, R2 ;  /* 0x00000018ff027819 */ /* 0x000fe40000011602 */
[----:B------:R-:W-:Y:S01]  /*4680*/  LOP3.LUT R0, R0, 0xff, RZ, 0xc0, !PT ;  /* 0x000000ff00007812 */ /* 0x000fe200078ec0ff */
[----:B------:R-:W-:Y:S02]  /*4690*/  IMAD.MOV.U32 R100, RZ, RZ, R60 ;  /* 0x000000ffff647224 */ /* 0x000fe400078e003c */
[----:B------:R-:W-:Y:S02]  /*46a0*/  IMAD.MOV.U32 R23, RZ, RZ, R61 ;  /* 0x000000ffff177224 */ /* 0x000fe400078e003d */
[----:B------:R-:W-:Y:S01]  /*46b0*/  IMAD.WIDE.U32 R28, R9, -0x326172a9, RZ ;  /* 0xcd9e8d57091c7825 */ /* 0x000fe200078e00ff */
[----:B------:R-:W-:Y:S01]  /*46c0*/  HMMA.16816.F32.BF16 R60, R4, R16, R48 ;  /* 0x00000010043c723c */ /* 0x000fe20000041830 */
[----:B-1----:R-:W-:Y:S01]  /*46d0*/  PRMT R8, R0, 0x5410, R2 ;  /* 0x0000541000087816 */ /* 0x002fe20000000002 */
[----:B------:R-:W-:-:S06]  /*46e0*/  HSET2.LE.AND R0, R12, R93, PT ;  /* 0x0000005d0c007233 */ /* 0x000fcc0003803000 */
[----:B------:R-:W-:Y:S01]  /*46f0*/  HMMA.16816.F32.BF16 R48, R4, R24, R44 ;  /* 0x000000180430723c */ /* 0x000fe2000004182c */
[----:B--2---:R-:W-:Y:S02]  /*4700*/  F2FP.BF16.PACK_AB R2, R226, R206 ;  /* 0x000000cee202723e */ /* 0x004fe400000010ff */
[----:B------:R-:W-:-:S05]  /*4710*/  LOP3.LUT R9, R29, UR13, R40, 0x96, !PT ;  /* 0x0000000d1d097c12 */ /* 0x000fca000f8e9628 */
[----:B------:R-:W-:Y:S01]  /*4720*/  HMMA.16816.F32.BF16 R44, R4, R18, R32 ;  /* 0x00000012042c723c */ /* 0x000fe20000041820 */
[----:B------:R-:W-:Y:S01]  /*4730*/  LOP3.LUT R12, R53, UR11, R28, 0x96, !PT ;  /* 0x0000000b350c7c12 */ /* 0x000fe2000f8e961c */
[----:B------:R-:W-:Y:S01]  /*4740*/  LDSM.16.MT88.4 R32, [R205+0x4800] ;  /* 0x00480000cd20783b */ /* 0x000fe20000004200 */
[----:B------:R-:W-:-:S05]  /*4750*/  LOP3.LUT R10, R0, R2, RZ, 0xc0, !PT ;  /* 0x00000002000a7212 */ /* 0x000fca00078ec0ff */
[----:B------:R-:W-:Y:S01]  /*4760*/  HMMA.16816.F32.BF16 R36, R4, R26, R36 ;  /* 0x0000001a0424723c */ /* 0x000fe20000041824 */
[----:B------:R-:W-:-:S06]  /*4770*/  HSET2.LE.AND R0, R13, R93, PT ;  /* 0x0000005d0d007233 */ /* 0x000fcc0003803000 */
[--C-:B------:R-:W-:Y:S01]  /*4780*/  HSET2.LE.AND R4, R11, R93.reuse, PT ;  /* 0x0000005d0b047233 */ /* 0x100fe20003803000 */
[----:B------:R-:W-:Y:S01]  /*4790*/  F2FP.BF16.PACK_AB R5, R241, R152 ;  /* 0x00000098f105723e */ /* 0x000fe200000010ff */
[----:B------:R-:W-:Y:S01]  /*47a0*/  HSET2.LE.AND R6, R8, R93, PT ;  /* 0x0000005d08067233 */ /* 0x000fe20003803000 */
[----:B---3--:R-:W-:Y:S02]  /*47b0*/  F2FP.BF16.PACK_AB R7, R14, R223 ;  /* 0x000000df0e07723e */ /* 0x008fe400000010ff */
[----:B------:R-:W-:Y:S01]  /*47c0*/  LOP3.LUT R8, R4, R5, RZ, 0xc0, !PT ;  /* 0x0000000504087212 */ /* 0x000fe200078ec0ff */
[----:B------:R-:W-:Y:S01]  /*47d0*/  IMAD.WIDE.U32 R4, R9, -0x2daee0ad, RZ ;  /* 0xd2511f5309047825 */ /* 0x000fe200078e00ff */
[----:B------:R-:W-:Y:S02]  /*47e0*/  F2FP.BF16.PACK_AB R2, R227, R220 ;  /* 0x000000dce302723e */ /* 0x000fe400000010ff */
[----:B------:R-:W-:Y:S01]  /*47f0*/  LOP3.LUT R9, R6, R7, RZ, 0xc0, !PT ;  /* 0x0000000706097212 */ /* 0x000fe200078ec0ff */
[----:B------:R-:W-:Y:S01]  /*4800*/  IMAD.WIDE.U32 R6, R12, -0x2daee0ad, RZ ;  /* 0xd2511f530c067825 */ /* 0x000fe200078e00ff */
[----:B------:R-:W-:-:S02]  /*4810*/  LOP3.LUT R11, R0, R2, RZ, 0xc0, !PT ;  /* 0x00000002000b7212 */ /* 0x000fc400078ec0ff */
[----:B------:R-:W-:Y:S02]  /*4820*/  LOP3.LUT R2, R5, UR10, R92, 0x96, !PT ;  /* 0x0000000a05027c12 */ /* 0x000fe4000f8e965c */
[----:B------:R-:W-:-:S03]  /*4830*/  LOP3.LUT R0, R7, UR8, R4, 0x96, !PT ;  /* 0x0000000807007c12 */ /* 0x000fc6000f8e9604 */
[----:B------:R-:W-:Y:S01]  /*4840*/  HMMA.16816.F32.BF16 R80, R8, R16, R56 ;  /* 0x000000100850723c */ /* 0x000fe20000041838 */
[----:B------:R-:W-:-:S06]  /*4850*/  IMAD.WIDE.U32 R4, R2, -0x326172a9, RZ ;  /* 0xcd9e8d5702047825 */ /* 0x000fcc00078e00ff */
[----:B------:R-:W-:Y:S01]  /*4860*/  IMAD.WIDE.U32 R16, R0, -0x326172a9, RZ ;  /* 0xcd9e8d5700107825 */ /* 0x000fe200078e00ff */
[----:B------:R-:W-:-:S04]  /*4870*/  LOP3.LUT R2, R5, UR9, R52, 0x96, !PT ;  /* 0x0000000905027c12 */ /* 0x000fc8000f8e9634 */
[----:B------:R-:W-:Y:S01]  /*4880*/  LOP3.LUT R0, R17, UR7, R4, 0x96, !PT ;  /* 0x0000000711007c12 */ /* 0x000fe2000f8e9604 */
[----:B------:R-:W-:-:S04]  /*4890*/  IMAD.WIDE.U32 R4, R2, -0x2daee0ad, RZ ;  /* 0xd2511f5302047825 */ /* 0x000fc800078e00ff */
[----:B------:R-:W-:Y:S01]  /*48a0*/  IMAD.WIDE.U32 R30, R0, -0x2daee0ad, RZ ;  /* 0xd2511f53001e7825 */ /* 0x000fe200078e00ff */
[----:B------:R-:W-:-:S04]  /*48b0*/  LOP3.LUT R7, R5, UR6, R6, 0x96, !PT ;  /* 0x0000000605077c12 */ /* 0x000fc8000f8e9606 */
[----:B------:R-:W-:Y:S01]  /*48c0*/  LOP3.LUT R0, R31, UR4, R4, 0x96, !PT ;  /* 0x000000041f007c12 */ /* 0x000fe2000f8e9604 */
[----:B------:R-:W-:-:S04]  /*48d0*/  FFMA.FTZ R2, R99, c[0x0][0x23c], -R22 ;  /* 0x00008f0063027a23 */ /* 0x000fc80000010816 */
[----:B------:R-:W-:Y:S01]  /*48e0*/  IMAD.WIDE.U32 R4, R0, -0x326172a9, RZ ;  /* 0xcd9e8d5700047825 */ /* 0x000fe200078e00ff */
[----:B------:R1:W-:Y:S04]  /*48f0*/  MUFU.EX2 R230, R2 ;  /* 0x0000000200e67308 */ /* 0x0003e80000000800 */
[----:B------:R-:W-:Y:S01]  /*4900*/  LOP3.LUT R0, R4, 0xffff, RZ, 0xc0, !PT ;  /* 0x0000ffff04007812 */ /* 0x000fe200078ec0ff */
[----:B------:R-:W-:Y:S02]  /*4910*/  IMAD.MOV.U32 R31, RZ, RZ, R206 ;  /* 0x000000ffff1f7224 */ /* 0x000fe400078e00ce */
[----:B------:R-:W-:Y:S02]  /*4920*/  FFMA.FTZ R6, R102, c[0x0][0x23c], -R22 ;  /* 0x00008f0066067a23 */ /* 0x000fe40000010816 */
[----:B------:R-:W-:-:S04]  /*4930*/  IMAD.WIDE.U32 R12, R7, -0x326172a9, RZ ;  /* 0xcd9e8d57070c7825 */ /* 0x000fc800078e00ff */
[----:B-1----:R-:W-:-:S04]  /*4940*/  FFMA.FTZ R2, R97, c[0x0][0x23c], -R22 ;  /* 0x00008f0061027a23 */ /* 0x002fc80000010816 */
[----:B------:R1:W-:Y:S01]  /*4950*/  MUFU.EX2 R206, R2 ;  /* 0x0000000200ce7308 */ /* 0x0003e20000000800 */
[----:B------:R-:W-:Y:S01]  /*4960*/  IMAD.MOV.U32 R102, RZ, RZ, R231 ;  /* 0x000000ffff667224 */ /* 0x000fe200078e00e7 */
[----:B------:R-:W-:Y:S06]  /*4970*/  HMMA.16816.F32.BF16 R56, R8, R18, R72 ;  /* 0x000000120838723c */ /* 0x000fec0000041848 */
[----:B------:R2:W-:Y:S01]  /*4980*/  MUFU.EX2 R231, R6 ;  /* 0x0000000600e77308 */ /* 0x0005e20000000800 */
[----:B------:R-:W-:Y:S01]  /*4990*/  IMAD.MOV.U32 R18, RZ, RZ, R14 ;  /* 0x000000ffff127224 */ /* 0x000fe200078e000e */
[----:B-1----:R-:W-:-:S02]  /*49a0*/  SHF.R.U32.HI R2, RZ, 0x8, R0 ;  /* 0x00000008ff027819 */ /* 0x002fc40000011600 */
[----:B------:R-:W-:-:S04]  /*49b0*/  LOP3.LUT R0, R4, 0xff, RZ, 0xc0, !PT ;  /* 0x000000ff04007812 */ /* 0x000fc800078ec0ff */
[----:B------:R-:W-:Y:S01]  /*49c0*/  PRMT R14, R0, 0x5410, R2 ;  /* 0x00005410000e7816 */ /* 0x000fe20000000002 */
[----:B--2---:R-:W-:Y:S01]  /*49d0*/  FFMA.FTZ R6, R98, c[0x0][0x23c], -R22 ;  /* 0x00008f0062067a23 */ /* 0x004fe20000010816 */
[----:B------:R-:W-:Y:S02]  /*49e0*/  SHF.R.U32.HI R2, RZ, 0x10, R4 ;  /* 0x00000010ff027819 */ /* 0x000fe40000011604 */
[----:B------:R-:W-:Y:S01]  /*49f0*/  LOP3.LUT R0, R5, UR15, R12, 0x96, !PT ;  /* 0x0000000f05007c12 */ /* 0x000fe2000f8e960c */
[----:B------:R-:W-:Y:S01]  /*4a00*/  FFMA.FTZ R5, R105, c[0x0][0x23c], -R21 ;  /* 0x00008f0069057a23 */ /* 0x000fe20000010815 */
[----:B------:R1:W2:Y:S08]  /*4a10*/  MUFU.EX2 R252, R6 ;  /* 0x0000000600fc7308 */ /* 0x0002b00000000800 */
[----:B------:R3:W-:Y:S01]  /*4a20*/  MUFU.EX2 R250, R5 ;  /* 0x0000000500fa7308 */ /* 0x0007e20000000800 */
[----:B-1----:R-:W-:-:S02]  /*4a30*/  SHF.R.U32.HI R6, RZ, 0x18, R4 ;  /* 0x00000018ff067819 */ /* 0x002fc40000011604 */
[----:B------:R-:W-:Y:S02]  /*4a40*/  LOP3.LUT R4, R2, 0xff, RZ, 0xc0, !PT ;  /* 0x000000ff02047812 */ /* 0x000fe400078ec0ff */
[----:B------:R-:W-:Y:S02]  /*4a50*/  LOP3.LUT R2, R0, 0xffff, RZ, 0xc0, !PT ;  /* 0x0000ffff00027812 */ /* 0x000fe400078ec0ff */
[----:B------:R-:W-:Y:S01]  /*4a60*/  PRMT R7, R4, 0x5410, R6 ;  /* 0x0000541004077816 */ /* 0x000fe20000000006 */
[----:B---3--:R-:W-:Y:S01]  /*4a70*/  FFMA.FTZ R5, R103, c[0x0][0x23c], -R21 ;  /* 0x00008f0067057a23 */ /* 0x008fe20000010815 */
[----:B------:R-:W-:Y:S02]  /*4a80*/  SHF.R.U32.HI R4, RZ, 0x8, R2 ;  /* 0x00000008ff047819 */ /* 0x000fe40000011602 */
[----:B------:R-:W-:Y:S01]  /*4a90*/  LOP3.LUT R2, R0, 0xff, RZ, 0xc0, !PT ;  /* 0x000000ff00027812 */ /* 0x000fe200078ec0ff */
[----:B------:R1:W-:Y:S01]  /*4aa0*/  MUFU.EX2 R251, R5 ;  /* 0x0000000500fb7308 */ /* 0x0003e20000000800 */
[----:B------:R-:W-:Y:S02]  /*4ab0*/  HMMA.16816.F32.BF16 R64, R8, R24, R64 ;  /* 0x000000180840723c */ /* 0x000fe40000041840 */
[----:B------:R-:W-:-:S02]  /*4ac0*/  PRMT R12, R2, 0x5410, R4 ;  /* 0x00005410020c7816 */ /* 0x000fc40000000004 */
[----:B------:R-:W-:-:S04]  /*4ad0*/  SHF.R.U32.HI R4, RZ, 0x10, R0 ;  /* 0x00000010ff047819 */ /* 0x000fc80000011600 */
[----:B------:R-:W-:Y:S01]  /*4ae0*/  HMMA.16816.F32.BF16 R68, R8, R26, R68 ;  /* 0x0000001a0844723c */ /* 0x000fe20000041844 */
[----:B------:R-:W3:Y:S01]  /*4af0*/  LDSM.16.MT88.4 R24, [R204+0x4800] ;  /* 0x00480000cc18783b */ /* 0x000ee20000004200 */
[----:B-1----:R-:W-:Y:S01]  /*4b00*/  FFMA.FTZ R5, R104, c[0x0][0x23c], -R21 ;  /* 0x00008f0068057a23 */ /* 0x002fe20000010815 */
[----:B------:R-:W-:-:S03]  /*4b10*/  SHF.R.U32.HI R2, RZ, 0x18, R0 ;  /* 0x00000018ff027819 */ /* 0x000fc60000011600 */
[----:B------:R1:W4:Y:S01]  /*4b20*/  MUFU.EX2 R249, R5 ;  /* 0x0000000500f97308 */ /* 0x0003220000000800 */
[----:B------:R-:W-:Y:S01]  /*4b30*/  LOP3.LUT R0, R4, 0xff, RZ, 0xc0, !PT ;  /* 0x000000ff04007812 */ /* 0x000fe200078ec0ff */
[----:B------:R-:W-:-:S06]  /*4b40*/  FFMA.FTZ R4, R106, c[0x0][0x23c], -R21 ;  /* 0x00008f006a047a23 */ /* 0x000fcc0000010815 */
[----:B------:R3:W3:Y:S01]  /*4b50*/  MUFU.EX2 R248, R4 ;  /* 0x0000000400f87308 */ /* 0x0006e20000000800 */
[----:B-1----:R-:W-:Y:S01]  /*4b60*/  PRMT R5, R0, 0x5410, R2 ;  /* 0x0000541000057816 */ /* 0x002fe20000000002 */
[----:B------:R-:W-:Y:S01]  /*4b70*/  HSET2.LE.AND R0, R14, R93, PT ;  /* 0x0000005d0e007233 */ /* 0x000fe20003803000 */
[----:B--2---:R-:W-:-:S04]  /*4b80*/  F2FP.BF16.PACK_AB R2, R252, R231 ;  /* 0x000000e7fc02723e */ /* 0x004fc800000010ff */
[----:B------:R-:W-:Y:S01]  /*4b90*/  LOP3.LUT R6, R0, R2, RZ, 0xc0, !PT ;  /* 0x0000000200067212 */ /* 0x000fe200078ec0ff */
[----:B------:R-:W-:Y:S01]  /*4ba0*/  HSET2.LE.AND R0, R7, R93, PT ;  /* 0x0000005d07007233 */ /* 0x000fe20003803000 */
[----:B----4-:R-:W-:-:S04]  /*4bb0*/  F2FP.BF16.PACK_AB R2, R249, R251 ;  /* 0x000000fbf902723e */ /* 0x010fc800000010ff */
[----:B------:R-:W-:Y:S01]  /*4bc0*/  LOP3.LUT R7, R0, R2, RZ, 0xc0, !PT ;  /* 0x0000000200077212 */ /* 0x000fe200078ec0ff */
[----:B------:R-:W-:Y:S01]  /*4bd0*/  HSET2.LE.AND R0, R12, R93, PT ;  /* 0x0000005d0c007233 */ /* 0x000fe20003803000 */
[----:B------:R-:W-:-:S04]  /*4be0*/  F2FP.BF16.PACK_AB R2, R206, R230 ;  /* 0x000000e6ce02723e */ /* 0x000fc800000010ff */
[----:B---3--:R-:W-:Y:S01]  /*4bf0*/  LOP3.LUT R4, R0, R2, RZ, 0xc0, !PT ;  /* 0x0000000200047212 */ /* 0x008fe200078ec0ff */
[----:B------:R-:W-:Y:S01]  /*4c00*/  HSET2.LE.AND R0, R5, R93, PT ;  /* 0x0000005d05007233 */ /* 0x000fe20003803000 */
[----:B------:R-:W-:-:S04]  /*4c10*/  F2FP.BF16.PACK_AB R2, R248, R250 ;  /* 0x000000faf802723e */ /* 0x000fc800000010ff */
[----:B------:R-:W-:Y:S02]  /*4c20*/  LOP3.LUT R5, R0, R2, RZ, 0xc0, !PT ;  /* 0x0000000200057212 */ /* 0x000fe400078ec0ff */
[----:B------:R-:W-:Y:S02]  /*4c30*/  LOP3.LUT R0, R29, UR13, R54, 0x96, !PT ;  /* 0x0000000d1d007c12 */ /* 0x000fe4000f8e9636 */
[----:B------:R-:W-:-:S03]  /*4c40*/  LOP3.LUT R2, R43, UR11, R28, 0x96, !PT ;  /* 0x0000000b2b027c12 */ /* 0x000fc6000f8e961c */
[C---:B------:R-:W-:Y:S08]  /*4c50*/  HMMA.16816.F32.BF16 R60, R4.reuse, R24, R60 ;  /* 0x00000018043c723c */ /* 0x040ff0000004183c */
        /* <DEDUP_REMOVED lines=8> */
[----:B------:R-:W-:Y:S02]  /*4ce0*/  FFMA.FTZ R2, R190, c[0x0][0x23c], -R3 ;  /* 0x00008f00be027a23 */ /* 0x000fe40000010803 */
[----:B------:R-:W-:Y:S02]  /*4cf0*/  IMAD.WIDE.U32 R8, R0, -0x326172a9, RZ ;  /* 0xcd9e8d5700087825 */ /* 0x000fe400078e00ff */
[----:B------:R1:W-:Y:S03]  /*4d00*/  MUFU.EX2 R244, R2 ;  /* 0x0000000200f47308 */ /* 0x0003e60000000800 */
[----:B------:R-:W-:Y:S02]  /*4d10*/  LOP3.LUT R0, R9, UR7, R6, 0x96, !PT ;  /* 0x0000000709007c12 */ /* 0x000fe4000f8e9606 */
[----:B------:R-:W-:-:S03]  /*4d20*/  LOP3.LUT R14, R13, UR5, R16, 0x96, !PT ;  /* 0x000000050d0e7c12 */ /* 0x000fc6000f8e9610 */
[----:B------:R-:W-:Y:S01]  /*4d30*/  IMAD.WIDE.U32 R12, R0, -0x2daee0ad, RZ ;  /* 0xd2511f53000c7825 */ /* 0x000fe200078e00ff */
[----:B-1----:R-:W-:-:S05]  /*4d40*/  LOP3.LUT R2, R7, UR9, R42, 0x96, !PT ;  /* 0x0000000907027c12 */ /* 0x002fca000f8e962a */
[----:B------:R-:W-:-:S04]  /*4d50*/  IMAD.WIDE.U32 R6, R2, -0x2daee0ad, RZ ;  /* 0xd2511f5302067825 */ /* 0x000fc800078e00ff */
[--C-:B------:R-:W-:Y:S01]  /*4d60*/  FFMA.FTZ R5, R120, c[0x0][0x23c], -R3.reuse ;  /* 0x00008f0078057a23 */ /* 0x100fe20000010803 */
[----:B------:R-:W-:Y:S01]  /*4d70*/  LOP3.LUT R2, R7, UR6, R4, 0x96, !PT ;  /* 0x0000000607027c12 */ /* 0x000fe2000f8e9604 */
[----:B------:R-:W-:Y:S01]  /*4d80*/  FFMA.FTZ R4, R108, c[0x0][0x23c], -R3 ;  /* 0x00008f006c047a23 */ /* 0x000fe20000010803 */
[----:B------:R-:W-:Y:S01]  /*4d90*/  LOP3.LUT R0, R13, UR4, R6, 0x96, !PT ;  /* 0x000000040d007c12 */ /* 0x000fe2000f8e9606 */
[----:B------:R-:W-:Y:S02]  /*4da0*/  MUFU.EX2 R245, R5 ;  /* 0x0000000500f57308 */ /* 0x000fe40000000800 */
[----:B------:R-:W-:-:S04]  /*4db0*/  IMAD.WIDE.U32 R6, R2, -0x326172a9, RZ ;  /* 0xcd9e8d5702067825 */ /* 0x000fc800078e00ff */
[----:B------:R-:W-:Y:S02]  /*4dc0*/  FFMA.FTZ R2, R107, c[0x0][0x23c], -R3 ;  /* 0x00008f006b027a23 */ /* 0x000fe40000010803 */
[----:B------:R1:W-:Y:S01]  /*4dd0*/  MUFU.EX2 R247, R4 ;  /* 0x0000000400f77308 */ /* 0x0003e20000000800 */
[----:B------:R-:W-:-:S07]  /*4de0*/  LOP3.LUT R13, R7, UR5, R8, 0x96, !PT ;  /* 0x00000005070d7c12 */ /* 0x000fce000f8e9608 */
[----:B------:R2:W3:Y:S01]  /*4df0*/  MUFU.EX2 R246, R2 ;  /* 0x0000000200f67308 */ /* 0x0004e20000000800 */
[----:B-1----:R-:W-:-:S05]  /*4e00*/  IMAD.WIDE.U32 R4, R0, -0x326172a9, RZ ;  /* 0xcd9e8d5700047825 */ /* 0x002fca00078e00ff */
[----:B------:R-:W-:Y:S02]  /*4e10*/  LOP3.LUT R0, R5, UR15, R6, 0x96, !PT ;  /* 0x0000000f05007c12 */ /* 0x000fe4000f8e9606 */
[C---:B--2---:R-:W-:Y:S02]  /*4e20*/  LOP3.LUT R2, R4.reuse, 0xffff, RZ, 0xc0, !PT ;  /* 0x0000ffff04027812 */ /* 0x044fe400078ec0ff */
[----:B------:R-:W-:Y:S02]  /*4e30*/  LOP3.LUT R7, R4, 0xff, RZ, 0xc0, !PT ;  /* 0x000000ff04077812 */ /* 0x000fe400078ec0ff */
[--C-:B------:R-:W-:Y:S02]  /*4e40*/  SHF.R.U32.HI R6, RZ, 0x10, R4.reuse ;  /* 0x00000010ff067819 */ /* 0x100fe40000011604 */
[----:B------:R-:W-:Y:S01]  /*4e50*/  SHF.R.U32.HI R8, RZ, 0x18, R4 ;  /* 0x00000018ff087819 */ /* 0x000fe20000011604 */
[----:B------:R-:W-:Y:S01]  /*4e60*/  FFMA.FTZ R4, R121, c[0x0][0x23c], -R20 ;  /* 0x00008f0079047a23 */ /* 0x000fe20000010814 */
[----:B------:R-:W-:Y:S01]  /*4e70*/  SHF.R.U32.HI R2, RZ, 0x8, R2 ;  /* 0x00000008ff027819 */ /* 0x000fe20000011602 */
[----:B------:R-:W-:-:S02]  /*4e80*/  FFMA.FTZ R5, R109, c[0x0][0x23c], -R3 ;  /* 0x00008f006d057a23 */ /* 0x000fc40000010803 */
[----:B------:R-:W-:Y:S01]  /*4e90*/  IMAD.MOV.U32 R97, RZ, RZ, R238 ;  /* 0x000000ffff617224 */ /* 0x000fe200078e00ee */
[----:B------:R-:W-:Y:S01]  /*4ea0*/  PRMT R9, R7, 0x5410, R2 ;  /* 0x0000541007097816 */ /* 0x000fe20000000002 */
[----:B------:R1:W-:Y:S01]  /*4eb0*/  MUFU.EX2 R238, R4 ;  /* 0x0000000400ee7308 */ /* 0x0003e20000000800 */
[----:B------:R-:W-:Y:S01]  /*4ec0*/  LOP3.LUT R2, R0, 0xffff, RZ, 0xc0, !PT ;  /* 0x0000ffff00027812 */ /* 0x000fe200078ec0ff */
[----:B------:R-:W-:-:S06]  /*4ed0*/  IMAD.MOV.U32 R19, RZ, RZ, R242 ;  /* 0x000000ffff137224 */ /* 0x000fcc00078e00f2 */
[----:B------:R2:W-:Y:S01]  /*4ee0*/  MUFU.EX2 R243, R5 ;  /* 0x0000000500f37308 */ /* 0x0005e20000000800 */
[----:B-1----:R-:W-:-:S04]  /*4ef0*/  LOP3.LUT R4, R6, 0xff, RZ, 0xc0, !PT ;  /* 0x000000ff06047812 */ /* 0x002fc800078ec0ff */
[----:B------:R-:W-:Y:S01]  /*4f00*/  PRMT R7, R4, 0x5410, R8 ;  /* 0x0000541004077816 */ /* 0x000fe20000000008 */
[----:B--2---:R-:W-:Y:S01]  /*4f10*/  FFMA.FTZ R5, R110, c[0x0][0x23c], -R20 ;  /* 0x00008f006e057a23 */ /* 0x004fe20000010814 */
[----:B------:R-:W-:Y:S02]  /*4f20*/  SHF.R.U32.HI R4, RZ, 0x8, R2 ;  /* 0x00000008ff047819 */ /* 0x000fe40000011602 */
[----:B------:R-:W-:Y:S01]  /*4f30*/  LOP3.LUT R2, R0, 0xff, RZ, 0xc0, !PT ;  /* 0x000000ff00027812 */ /* 0x000fe200078ec0ff */
[----:B------:R1:W-:Y:S01]  /*4f40*/  MUFU.EX2 R242, R5 ;  /* 0x0000000500f27308 */ /* 0x0003e20000000800 */
[----:B------:R-:W-:Y:S02]  /*4f50*/  IMAD.MOV.U32 R98, RZ, RZ, R241 ;  /* 0x000000ffff627224 */ /* 0x000fe400078e00f1 */
[----:B------:R-:W-:Y:S02]  /*4f60*/  PRMT R8, R2, 0x5410, R4 ;  /* 0x0000541002087816 */ /* 0x000fe40000000004 */
[----:B------:R-:W-:-:S02]  /*4f70*/  SHF.R.U32.HI R2, RZ, 0x10, R0 ;  /* 0x00000010ff027819 */ /* 0x000fc40000011600 */
[----:B------:R-:W-:Y:S01]  /*4f80*/  SHF.R.U32.HI R4, RZ, 0x18, R0 ;  /* 0x00000018ff047819 */ /* 0x000fe20000011600 */
[----:B-1----:R-:W-:-:S04]  /*4f90*/  FFMA.FTZ R5, R112, c[0x0][0x23c], -R20 ;  /* 0x00008f0070057a23 */ /* 0x002fc80000010814 */
[----:B------:R-:W1:Y:S01]  /*4fa0*/  MUFU.EX2 R241, R5 ;  /* 0x0000000500f17308 */ /* 0x000e620000000800 */
[----:B------:R-:W-:Y:S01]  /*4fb0*/  LOP3.LUT R0, R2, 0xff, RZ, 0xc0, !PT ;  /* 0x000000ff02007812 */ /* 0x000fe200078ec0ff */
[----:B------:R-:W-:Y:S02]  /*4fc0*/  FFMA.FTZ R2, R122, c[0x0][0x23c], -R20 ;  /* 0x00008f007a027a23 */ /* 0x000fe40000010814 */
[----:B------:R-:W-:Y:S01]  /*4fd0*/  IMAD.MOV.U32 R103, RZ, RZ, R233 ;  /* 0x000000ffff677224 */ /* 0x000fe200078e00e9 */
[----:B------:R-:W-:Y:S01]  /*4fe0*/  PRMT R6, R0, 0x5410, R4 ;  /* 0x0000541000067816 */ /* 0x000fe20000000004 */
[----:B------:R-:W-:Y:S02]  /*4ff0*/  HSET2.LE.AND R0, R9, R93, PT ;  /* 0x0000005d09007233 */ /* 0x000fe40003803000 */
[----:B------:R3:W2:Y:S01]  /*5000*/  MUFU.EX2 R233, R2 ;  /* 0x0000000200e97308 */ /* 0x0006a20000000800 */
[----:B------:R-:W-:Y:S01]  /*5010*/  FFMA.FTZ R4, R113, c[0x0][0x23c], -R3 ;  /* 0x00008f0071047a23 */ /* 0x000fe20000010803 */
[----:B---3--:R-:W-:-:S04]  /*5020*/  F2FP.BF16.PACK_AB R2, R246, R247 ;  /* 0x000000f7f602723e */ /* 0x008fc800000010ff */
[----:B------:R-:W-:Y:S01]  /*5030*/  LOP3.LUT R10, R0, R2, RZ, 0xc0, !PT ;  /* 0x00000002000a7212 */ /* 0x000fe200078ec0ff */
[----:B------:R-:W-:Y:S01]  /*5040*/  HSET2.LE.AND R0, R7, R93, PT ;  /* 0x0000005d07007233 */ /* 0x000fe20003803000 */
[----:B-1----:R-:W-:Y:S01]  /*5050*/  F2FP.BF16.PACK_AB R2, R241, R242 ;  /* 0x000000f2f102723e */ /* 0x002fe200000010ff */
[----:B------:R-:W-:-:S03]  /*5060*/  FFMA.FTZ R5, R114, c[0x0][0x23c], -R22 ;  /* 0x00008f0072057a23 */ /* 0x000fc60000010816 */
[----:B------:R-:W-:Y:S01]  /*5070*/  LOP3.LUT R11, R0, R2, RZ, 0xc0, !PT ;  /* 0x00000002000b7212 */ /* 0x000fe200078ec0ff */
[----:B------:R-:W-:Y:S01]  /*5080*/  HSET2.LE.AND R0, R8, R93, PT ;  /* 0x0000005d08007233 */ /* 0x000fe20003803000 */
[----:B------:R-:W-:Y:S01]  /*5090*/  F2FP.BF16.PACK_AB R2, R245, R244 ;  /* 0x000000f4f502723e */ /* 0x000fe200000010ff */
[----:B------:R-:W-:Y:S02]  /*50a0*/  IMAD.MOV.U32 R105, RZ, RZ, R240 ;  /* 0x000000ffff697224 */ /* 0x000fe400078e00f0 */
[----:B------:R-:W-:Y:S01]  /*50b0*/  IMAD.MOV.U32 R99, RZ, RZ, R235 ;  /* 0x000000ffff637224 */ /* 0x000fe200078e00eb */
[----:B------:R1:W-:Y:S01]  /*50c0*/  MUFU.EX2 R240, R4 ;  /* 0x0000000400f07308 */ /* 0x0003e20000000800 */
[----:B------:R-:W-:Y:S02]  /*50d0*/  LOP3.LUT R8, R0, R2, RZ, 0xc0, !PT ;  /* 0x0000000200087212 */ /* 0x000fe400078ec0ff */
[----:B------:R-:W-:-:S05]  /*50e0*/  IADD3 R0, R96, 0x3, RZ ;  /* 0x0000000360007810 */ /* 0x000fca0007ffe0ff */
[----:B------:R2:W-:Y:S01]  /*50f0*/  MUFU.EX2 R235, R5 ;  /* 0x0000000500eb7308 */ /* 0x0005e20000000800 */
[----:B------:R-:W-:Y:S01]  /*5100*/  LOP3.LUT R0, R95, UR23, R0, 0x96, !PT ;  /* 0x000000175f007c12 */ /* 0x000fe2000f8e9600 */
[----:B-1----:R-:W-:Y:S01]  /*5110*/  HSET2.LE.AND R4, R6, R93, PT ;  /* 0x0000005d06047233 */ /* 0x002fe20003803000 */
[----:B--2---:R-:W-:-:S04]  /*5120*/  F2FP.BF16.PACK_AB R5, R233, R238 ;  /* 0x000000eee905723e */ /* 0x004fc800000010ff */
[----:B------:R-:W-:Y:S02]  /*5130*/  LOP3.LUT R9, R4, R5, RZ, 0xc0, !PT ;  /* 0x0000000504097212 */ /* 0x000fe400078ec0ff */
[----:B------:R-:W-:Y:S01]  /*5140*/  IADD3 R4, R96, 0x2, RZ ;  /* 0x0000000260047810 */ /* 0x000fe20007ffe0ff */
[----:B------:R-:W-:-:S03]  /*5150*/  IMAD.WIDE.U32 R28, R0, -0x326172a9, RZ ;  /* 0xcd9e8d57001c7825 */ /* 0x000fc600078e00ff */
[----:B------:R-:W-:Y:S01]  /*5160*/  LOP3.LUT R4, R95, UR23, R4, 0x96, !PT ;  /* 0x000000175f047c12 */ /* 0x000fe2000f8e9604 */
[--C-:B------:R-:W-:Y:S02]  /*5170*/  FFMA.FTZ R6, R111, c[0x0][0x23c], -R22.reuse ;  /* 0x00008f006f067a23 */ /* 0x100fe40000010816 */
[----:B------:R-:W-:Y:S02]  /*5180*/  FFMA.FTZ R0, R115, c[0x0][0x23c], -R22 ;  /* 0x00008f0073007a23 */ /* 0x000fe40000010816 */
[----:B------:R-:W-:Y:S02]  /*5190*/  IMAD.MOV.U32 R101, RZ, RZ, R234 ;  /* 0x000000ffff657224 */ /* 0x000fe400078e00ea */
[----:B------:R-:W-:Y:S01]  /*51a0*/  IMAD.MOV.U32 R106, RZ, RZ, R18 ;  /* 0x000000ffff6a7224 */ /* 0x000fe200078e0012 */
[----:B------:R1:W-:Y:S01]  /*51b0*/  MUFU.EX2 R234, R6 ;  /* 0x0000000600ea7308 */ /* 0x0003e20000000800 */
[----:B------:R-:W-:Y:S02]  /*51c0*/  IMAD.MOV.U32 R104, RZ, RZ, R19 ;  /* 0x000000ffff687224 */ /* 0x000fe400078e0013 */
[----:B------:R-:W-:-:S02]  /*51d0*/  IMAD.MOV.U32 R107, RZ, RZ, R230 ;  /* 0x000000ffff6b7224 */ /* 0x000fc400078e00e6 */
[----:B------:R-:W-:-:S03]  /*51e0*/  IMAD.WIDE.U32 R18, R4, -0x326172a9, RZ ;  /* 0xcd9e8d5704127825 */ /* 0x000fc600078e00ff */
[----:B------:R2:W-:Y:S01]  /*51f0*/  MUFU.EX2 R230, R0 ;  /* 0x0000000000e67308 */ /* 0x0005e20000000800 */
[----:B------:R-:W-:Y:S02]  /*5200*/  FFMA.FTZ R2, R116, c[0x0][0x23c], -R22 ;  /* 0x00008f0074027a23 */ /* 0x000fe40000010816 */
[----:B------:R-:W-:-:S04]  /*5210*/  IMAD.WIDE.U32 R4, R14, -0x2daee0ad, RZ ;  /* 0xd2511f530e047825 */ /* 0x000fc800078e00ff */
[----:B-1----:R-:W-:-:S04]  /*5220*/  IMAD.WIDE.U32 R6, R13, -0x2daee0ad, RZ ;  /* 0xd2511f530d067825 */ /* 0x002fc800078e00ff */
[----:B------:R-:W-:Y:S02]  /*5230*/  IMAD.MOV.U32 R112, RZ, RZ, R231 ;  /* 0x000000ffff707224 */ /* 0x000fe400078e00e7 */
[----:B--2---:R-:W-:Y:S01]  /*5240*/  FFMA.FTZ R0, R118, c[0x0][0x23c], -R21 ;  /* 0x00008f0076007a23 */ /* 0x004fe20000010815 */
[----:B------:R1:W2:Y:S01]  /*5250*/  MUFU.EX2 R231, R2 ;  /* 0x0000000200e77308 */ /* 0x0002a20000000800 */
[----:B------:R-:W-:Y:S02]  /*5260*/  IMAD.MOV.U32 R113, RZ, RZ, R229 ;  /* 0x000000ffff717224 */ /* 0x000fe400078e00e5 */
[----:B------:R-:W-:-:S05]  /*5270*/  IMAD.MOV.U32 R114, RZ, RZ, R228 ;  /* 0x000000ffff727224 */ /* 0x000fca00078e00e4 */
[----:B------:R3:W-:Y:S01]  /*5280*/  MUFU.EX2 R229, R0 ;  /* 0x0000000000e57308 */ /* 0x0007e20000000800 */
[C---:B------:R-:W-:Y:S02]  /*5290*/  LOP3.LUT R14, R4.reuse, 0xff, RZ, 0xc0, !PT ;  /* 0x000000ff040e7812 */ /* 0x040fe400078ec0ff */
[----:B-1----:R-:W-:Y:S01]  /*52a0*/  LOP3.LUT R2, R7, UR14, R12, 0x96, !PT ;  /* 0x0000000e07027c12 */ /* 0x002fe2000f8e960c */
[----:B------:R-:W-:Y:S01]  /*52b0*/  FFMA.FTZ R12, R117, c[0x0][0x23c], -R21 ;  /* 0x00008f00750c7a23 */ /* 0x000fe20000010815 */
[----:B---3--:R-:W-:-:S03]  /*52c0*/  LOP3.LUT R0, R4, 0xffff, RZ, 0xc0, !PT ;  /* 0x0000ffff04007812 */ /* 0x008fc600078ec0ff */
[----:B------:R1:W-:Y:S01]  /*52d0*/  MUFU.EX2 R228, R12 ;  /* 0x0000000c00e47308 */ /* 0x0003e20000000800 */
[----:B------:R-:W-:Y:S02]  /*52e0*/  SHF.R.U32.HI R13, RZ, 0x8, R0 ;  /* 0x00000008ff0d7819 */ /* 0x000fe40000011600 */
[----:B------:R-:W-:Y:S02]  /*52f0*/  LOP3.LUT R0, R5, UR14, R30, 0x96, !PT ;  /* 0x0000000e05007c12 */ /* 0x000fe4000f8e961e */
[--C-:B------:R-:W-:Y:S01]  /*5300*/  SHF.R.U32.HI R5, RZ, 0x10, R4.reuse ;  /* 0x00000010ff057819 */ /* 0x100fe20000011604 */
[----:B------:R-:W-:Y:S01]  /*5310*/  IMAD.MOV.U32 R111, RZ, RZ, R227 ;  /* 0x000000ffff6f7224 */ /* 0x000fe200078e00e3 */
[----:B------:R-:W-:Y:S01]  /*5320*/  HMMA.16816.F32.BF16 R36, R8, R24, R80 ;  /* 0x000000180824723c */ /* 0x000fe20000041850 */
[----:B-1----:R-:W-:Y:S01]  /*5330*/  SHF.R.U32.HI R12, RZ, 0x18, R4 ;  /* 0x00000018ff0c7819 */ /* 0x002fe20000011604 */
[----:B------:R-:W-:-:S06]  /*5340*/  FFMA.FTZ R4, R119, c[0x0][0x23c], -R21 ;  /* 0x00008f0077047a23 */ /* 0x000fcc0000010815 */
[C---:B------:R-:W-:Y:S01]  /*5350*/  HMMA.16816.F32.BF16 R44, R8.reuse, R26, R56 ;  /* 0x0000001a082c723c */ /* 0x040fe20000041838 */
[----:B------:R-:W-:Y:S01]  /*5360*/  PRMT R14, R14, 0x5410, R13 ;  /* 0x000054100e0e7816 */ /* 0x000fe2000000000d */
[----:B------:R-:W-:Y:S01]  /*5370*/  IMAD.MOV.U32 R122, RZ, RZ, R226 ;  /* 0x000000ffff7a7224 */ /* 0x000fe200078e00e2 */
[----:B------:R1:W3:Y:S01]  /*5380*/  MUFU.EX2 R227, R4 ;  /* 0x0000000400e37308 */ /* 0x0002e20000000800 */
[----:B------:R-:W-:Y:S01]  /*5390*/  LOP3.LUT R5, R5, 0xff, RZ, 0xc0, !PT ;  /* 0x000000ff05057812 */ /* 0x000fe200078ec0ff */
[----:B------:R-:W4:Y:S03]  /*53a0*/  LDSM.16.MT88.4 R24, [R204+0x4c00] ;  /* 0x004c0000cc18783b */ /* 0x000f260000004200 */
[----:B------:R-:W-:Y:S01]  /*53b0*/  HMMA.16816.F32.BF16 R48, R8, R32, R64 ;  /* 0x000000200830723c */ /* 0x000fe20000041840 */
[----:B------:R-:W-:-:S07]  /*53c0*/  PRMT R13, R5, 0x5410, R12 ;  /* 0x00005410050d7816 */ /* 0x000fce000000000c */
[----:B------:R-:W-:Y:S01]  /*53d0*/  HMMA.16816.F32.BF16 R68, R8, R34, R68 ;  /* 0x000000220844723c */ /* 0x000fe20000041844 */
[----:B------:R-:W4:Y:S01]  /*53e0*/  LDSM.16.MT88.4 R32, [R205+0x4c00] ;  /* 0x004c0000cd20783b */ /* 0x000f220000004200 */
[----:B-1----:R-:W-:-:S05]  /*53f0*/  LOP3.LUT R4, R0, 0xffff, RZ, 0xc0, !PT ;  /* 0x0000ffff00047812 */ /* 0x002fca00078ec0ff */
[----:B------:R-:W-:Y:S01]  /*5400*/  FFMA.FTZ R8, R125, c[0x0][0x23c], -R21 ;  /* 0x00008f007d087a23 */ /* 0x000fe20000010815 */
[----:B------:R-:W-:Y:S02]  /*5410*/  LOP3.LUT R10, R0, 0xff, RZ, 0xc0, !PT ;  /* 0x000000ff000a7812 */ /* 0x000fe400078ec0ff */
[----:B------:R-:W-:Y:S01]  /*5420*/  SHF.R.U32.HI R4, RZ, 0x8, R4 ;  /* 0x00000008ff047819 */ /* 0x000fe20000011604 */
[----:B------:R1:W1:Y:S01]  /*5430*/  MUFU.EX2 R226, R8 ;  /* 0x0000000800e27308 */ /* 0x0002620000000800 */
[----:B------:R-:W-:Y:S02]  /*5440*/  SHF.R.U32.HI R9, RZ, 0x10, R0 ;  /* 0x00000010ff097819 */ /* 0x000fe40000011600 */
[----:B------:R-:W-:Y:S02]  /*5450*/  PRMT R12, R10, 0x5410, R4 ;  /* 0x000054100a0c7816 */ /* 0x000fe40000000004 */
[----:B------:R-:W-:Y:S02]  /*5460*/  LOP3.LUT R5, R9, 0xff, RZ, 0xc0, !PT ;  /* 0x000000ff09057812 */ /* 0x000fe400078ec0ff */
[----:B--2---:R-:W-:Y:S01]  /*5470*/  F2FP.BF16.PACK_AB R4, R230, R231 ;  /* 0x000000e7e604723e */ /* 0x004fe200000010ff */
[----:B------:R-:W-:Y:S01]  /*5480*/  FFMA.FTZ R9, R123, c[0x0][0x23c], -R3 ;  /* 0x00008f007b097a23 */ /* 0x000fe20000010803 */
[----:B-1----:R-:W-:Y:S01]  /*5490*/  SHF.R.U32.HI R8, RZ, 0x18, R0 ;  /* 0x00000018ff087819 */ /* 0x002fe20000011600 */
[----:B------:R-:W-:-:S03]  /*54a0*/  HSET2.LE.AND R0, R14, R93, PT ;  /* 0x0000005d0e007233 */ /* 0x000fc60003803000 */
[----:B------:R-:W-:Y:S02]  /*54b0*/  PRMT R11, R5, 0x5410, R8 ;  /* 0x00005410050b7816 */ /* 0x000fe40000000008 */
[----:B------:R-:W-:Y:S01]  /*54c0*/  LOP3.LUT R10, R0, R4, RZ, 0xc0, !PT ;  /* 0x00000004000a7212 */ /* 0x000fe200078ec0ff */
[--C-:B------:R-:W-:Y:S01]  /*54d0*/  HSET2.LE.AND R0, R13, R93.reuse, PT ;  /* 0x0000005d0d007233 */ /* 0x100fe20003803000 */
[----:B---3--:R-:W-:Y:S01]  /*54e0*/  F2FP.BF16.PACK_AB R4, R227, R228 ;  /* 0x000000e4e304723e */ /* 0x008fe200000010ff */
[----:B------:R-:W-:Y:S02]  /*54f0*/  IMAD.MOV.U32 R121, RZ, RZ, R225 ;  /* 0x000000ffff797224 */ /* 0x000fe400078e00e1 */
[----:B------:R1:W-:Y:S01]  /*5500*/  MUFU.EX2 R225, R9 ;  /* 0x0000000900e17308 */ /* 0x0003e20000000800 */
[----:B------:R-:W-:Y:S02]  /*5510*/  FFMA.FTZ R8, R124, c[0x0][0x23c], -R3 ;  /* 0x00008f007c087a23 */ /* 0x000fe40000010803 */
[----:B------:R-:W-:Y:S01]  /*5520*/  IMAD.MOV.U32 R116, RZ, RZ, R220 ;  /* 0x000000ffff747224 */ /* 0x000fe200078e00dc */
[----:B------:R-:W-:Y:S01]  /*5530*/  HSET2.LE.AND R5, R12, R93, PT ;  /* 0x0000005d0c057233 */ /* 0x000fe20003803000 */
[----:B------:R-:W-:-:S03]  /*5540*/  IMAD.MOV.U32 R109, RZ, RZ, R224 ;  /* 0x000000ffff6d7224 */ /* 0x000fc600078e00e0 */
[----:B------:R2:W3:Y:S01]  /*5550*/  MUFU.EX2 R224, R8 ;  /* 0x0000000800e07308 */ /* 0x0004e20000000800 */
[----:B-1----:R-:W-:Y:S01]  /*5560*/  HSET2.LE.AND R9, R11, R93, PT ;  /* 0x0000005d0b097233 */ /* 0x002fe20003803000 */
[----:B------:R-:W-:Y:S01]  /*5570*/  LOP3.LUT R11, R0, R4, RZ, 0xc0, !PT ;  /* 0x00000004000b7212 */ /* 0x000fe200078ec0ff */
[----:B------:R-:W-:-:S05]  /*5580*/  FFMA.FTZ R4, R139, c[0x0][0x23c], -R20 ;  /* 0x00008f008b047a23 */ /* 0x000fca0000010814 */
[----:B------:R1:W-:Y:S01]  /*5590*/  MUFU.EX2 R220, R4 ;  /* 0x0000000400dc7308 */ /* 0x0003e20000000800 */
[----:B------:R-:W-:Y:S01]  /*55a0*/  IMAD.MOV.U32 R120, RZ, RZ, R223 ;  /* 0x000000ffff787224 */ /* 0x000fe200078e00df */
[----:B--2---:R-:W-:Y:S02]  /*55b0*/  F2FP.BF16.PACK_AB R8, R234, R235 ;  /* 0x000000ebea08723e */ /* 0x004fe400000010ff */
[----:B------:R-:W-:Y:S02]  /*55c0*/  LOP3.LUT R0, R6, 0xffff, RZ, 0xc0, !PT ;  /* 0x0000ffff06007812 */ /* 0x000fe400078ec0ff */
[----:B------:R-:W-:Y:S02]  /*55d0*/  LOP3.LUT R8, R5, R8, RZ, 0xc0, !PT ;  /* 0x0000000805087212 */ /* 0x000fe400078ec0ff */
[----:B------:R-:W-:Y:S01]  /*55e0*/  SHF.R.U32.HI R5, RZ, 0x10, R6 ;  /* 0x00000010ff057819 */ /* 0x000fe20000011606 */
[----:B-1----:R-:W-:-:S04]  /*55f0*/  FFMA.FTZ R4, R126, c[0x0][0x23c], -R20 ;  /* 0x00008f007e047a23 */ /* 0x002fc80000010814 */
[----:B------:R1:W-:Y:S01]  /*5600*/  MUFU.EX2 R223, R4 ;  /* 0x0000000400df7308 */ /* 0x0003e20000000800 */
[----:B------:R-:W-:Y:S02]  /*5610*/  F2FP.BF16.PACK_AB R12, R226, R229 ;  /* 0x000000e5e20c723e */ /* 0x000fe400000010ff */
[----:B------:R-:W-:Y:S02]  /*5620*/  LOP3.LUT R7, R6, 0xff, RZ, 0xc0, !PT ;  /* 0x000000ff06077812 */ /* 0x000fe400078ec0ff */
[----:B------:R-:W-:Y:S02]  /*5630*/  SHF.R.U32.HI R0, RZ, 0x8, R0 ;  /* 0x00000008ff007819 */ /* 0x000fe40000011600 */
[----:B------:R-:W-:Y:S02]  /*5640*/  SHF.R.U32.HI R6, RZ, 0x18, R6 ;  /* 0x00000018ff067819 */ /* 0x000fe40000011606 */
[----:B------:R-:W-:Y:S01]  /*5650*/  LOP3.LUT R5, R5, 0xff, RZ, 0xc0, !PT ;  /* 0x000000ff05057812 */ /* 0x000fe200078ec0ff */
[----:B-1----:R-:W-:-:S04]  /*5660*/  FFMA.FTZ R4, R127, c[0x0][0x23c], -R20 ;  /* 0x00008f007f047a23 */ /* 0x002fc80000010814 */
[----:B------:R1:W-:Y:S01]  /*5670*/  MUFU.EX2 R190, R4 ;  /* 0x0000000400be7308 */ /* 0x0003e20000000800 */
[----:B------:R-:W-:Y:S01]  /*5680*/  IMAD.MOV.U32 R95, RZ, RZ, R189 ;  /* 0x000000ffff5f7224 */ /* 0x000fe200078e00bd */
[----:B------:R-:W-:Y:S02]  /*5690*/  LOP3.LUT R9, R9, R12, RZ, 0xc0, !PT ;  /* 0x0000000c09097212 */ /* 0x000fe400078ec0ff */
[----:B------:R-:W-:Y:S02]  /*56a0*/  PRMT R12, R7, 0x5410, R0 ;  /* 0x00005410070c7816 */ /* 0x000fe40000000000 */
[----:B------:R-:W-:Y:S02]  /*56b0*/  LOP3.LUT R0, R2, 0xffff, RZ, 0xc0, !PT ;  /* 0x0000ffff02007812 */ /* 0x000fe400078ec0ff */
[----:B------:R-:W-:Y:S02]  /*56c0*/  PRMT R13, R5, 0x5410, R6 ;  /* 0x00005410050d7816 */ /* 0x000fe40000000006 */
[----:B------:R-:W-:Y:S01]  /*56d0*/  SHF.R.U32.HI R6, RZ, 0x10, R2 ;  /* 0x00000010ff067819 */ /* 0x000fe20000011602 */
[----:B-1----:R-:W-:-:S04]  /*56e0*/  FFMA.FTZ R4, R191, c[0x0][0x23c], -R20 ;  /* 0x00008f00bf047a23 */ /* 0x002fc80000010814 */
[----:B------:R-:W1:Y:S01]  /*56f0*/  MUFU.EX2 R189, R4 ;  /* 0x0000000400bd7308 */ /* 0x000e620000000800 */
[----:B------:R-:W-:Y:S01]  /*5700*/  IMAD.MOV.U32 R108, RZ, RZ, R98 ;  /* 0x000000ffff6c7224 */ /* 0x000fe200078e0062 */
[----:B------:R-:W-:Y:S01]  /*5710*/  SHF.R.U32.HI R7, RZ, 0x8, R0 ;  /* 0x00000008ff077819 */ /* 0x000fe20000011600 */
[----:B------:R-:W-:Y:S01]  /*5720*/  IMAD.MOV.U32 R98, RZ, RZ, R15 ;  /* 0x000000ffff627224 */ /* 0x000fe200078e000f */
[----:B------:R-:W-:Y:S02]  /*5730*/  LOP3.LUT R5, R2, 0xff, RZ, 0xc0, !PT ;  /* 0x000000ff02057812 */ /* 0x000fe400078ec0ff */
[----:B------:R-:W-:Y:S02]  /*5740*/  LOP3.LUT R15, R19, UR13, R54, 0x96, !PT ;  /* 0x0000000d130f7c12 */ /* 0x000fe4000f8e9636 */
[----:B------:R-:W-:Y:S02]  /*5750*/  SHF.R.U32.HI R2, RZ, 0x18, R2 ;  /* 0x00000018ff027819 */ /* 0x000fe40000011602 */
[----:B------:R-:W-:Y:S01]  /*5760*/  LOP3.LUT R0, R6, 0xff, RZ, 0xc0, !PT ;  /* 0x000000ff06007812 */ /* 0x000fe200078ec0ff */
[----:B------:R-:W-:-:S03]  /*5770*/  IMAD.WIDE.U32 R16, R15, -0x2daee0ad, RZ ;  /* 0xd2511f530f107825 */ /* 0x000fc600078e00ff */
[----:B------:R-:W-:Y:S01]  /*5780*/  PRMT R6, R0, 0x5410, R2 ;  /* 0x0000541000067816 */ /* 0x000fe20000000002 */
[C---:B----4-:R-:W-:Y:S01]  /*5790*/  HMMA.16816.F32.BF16 R64, R8.reuse, R24, R60 ;  /* 0x000000180840723c */ /* 0x050fe2000004183c */
[--C-:B------:R-:W-:Y:S01]  /*57a0*/  HSET2.LE.AND R0, R12, R93.reuse, PT ;  /* 0x0000005d0c007233 */ /* 0x100fe20003803000 */
[----:B---3--:R-:W-:Y:S02]  /*57b0*/  F2FP.BF16.PACK_AB R2, R224, R225 ;  /* 0x000000e1e002723e */ /* 0x008fe400000010ff */
[----:B------:R-:W-:Y:S01]  /*57c0*/  PRMT R5, R5, 0x5410, R7 ;  /* 0x0000541005057816 */ /* 0x000fe20000000007 */
[--C-:B------:R-:W-:Y:S01]  /*57d0*/  HSET2.LE.AND R6, R6, R93.reuse, PT ;  /* 0x0000005d06067233 */ /* 0x100fe20003803000 */
[----:B-1----:R-:W-:Y:S02]  /*57e0*/  F2FP.BF16.PACK_AB R7, R189, R220 ;  /* 0x000000dcbd07723e */ /* 0x002fe400000010ff */
[----:B------:R-:W-:Y:S01]  /*57f0*/  HMMA.16816.F32.BF16 R60, R8, R26, R72 ;  /* 0x0000001a083c723c */ /* 0x000fe20000041848 */
[----:B------:R-:W-:Y:S01]  /*5800*/  LOP3.LUT R14, R0, R2, RZ, 0xc0, !PT ;  /* 0x00000002000e7212 */ /* 0x000fe200078ec0ff */
[----:B------:R-:W-:Y:S01]  /*5810*/  HSET2.LE.AND R0, R13, R93, PT ;  /* 0x0000005d0d007233 */ /* 0x000fe20003803000 */
[----:B------:R-:W-:-:S05]  /*5820*/  LOP3.LUT R13, R6, R7, RZ, 0xc0, !PT ;  /* 0x00000007060d7212 */ /* 0x000fca00078ec0ff */
[----:B------:R-:W-:Y:S01]  /*5830*/  HMMA.16816.F32.BF16 R72, R8, R32, R88 ;  /* 0x000000200848723c */ /* 0x000fe20000041858 */
[----:B------:R-:W-:-:S07]  /*5840*/  F2FP.BF16.PACK_AB R2, R190, R223 ;  /* 0x000000dfbe02723e */ /* 0x000fce00000010ff */
[----:B------:R-:W-:Y:S07]  /*5850*/  HMMA.16816.F32.BF16 R56, R8, R34, R84 ;  /* 0x000000220838723c */ /* 0x000fee0000041854 */
[----:B------:R-:W-:Y:S02]  /*5860*/  LOP3.LUT R8, R17, UR10, R78, 0x96, !PT ;  /* 0x0000000a11087c12 */ /* 0x000fe4000f8e964e */
[----:B------:R-:W-:-:S03]  /*5870*/  LOP3.LUT R9, R43, UR11, R18, 0x96, !PT ;  /* 0x0000000b2b097c12 */ /* 0x000fc6000f8e9612 */
[----:B------:R-:W-:Y:S01]  /*5880*/  IMAD.WIDE.U32 R6, R8, -0x326172a9, RZ ;  /* 0xcd9e8d5708067825 */ /* 0x000fe200078e00ff */
[----:B------:R-:W-:-:S03]  /*5890*/  LOP3.LUT R19, R19, UR13, R40, 0x96, !PT ;  /* 0x0000000d13137c12 */ /* 0x000fc6000f8e9628 */
[----:B------:R-:W-:Y:S01]  /*58a0*/  IMAD.WIDE.U32 R8, R9, -0x2daee0ad, RZ ;  /* 0xd2511f5309087825 */ /* 0x000fe200078e00ff */
[----:B------:R-:W-:Y:S02]  /*58b0*/  LOP3.LUT R15, R0, R2, RZ, 0xc0, !PT ;  /* 0x00000002000f7212 */ /* 0x000fe400078ec0ff */
[----:B------:R-:W-:Y:S02]  /*58c0*/  LOP3.LUT R2, R7, UR9, R42, 0x96, !PT ;  /* 0x0000000907027c12 */ /* 0x000fe4000f8e962a */
[----:B------:R-:W-:Y:S01]  /*58d0*/  LOP3.LUT R0, R53, UR11, R18, 0x96, !PT ;  /* 0x0000000b35007c12 */ /* 0x000fe2000f8e9612 */
[----:B------:R-:W-:Y:S01]  /*58e0*/  IMAD.WIDE.U32 R18, R19, -0x2daee0ad, RZ ;  /* 0xd2511f5313127825 */ /* 0x000fe200078e00ff */
[----:B------:R-:W-:Y:S01]  /*58f0*/  LOP3.LUT R7, R9, UR8, R16, 0x96, !PT ;  /* 0x0000000809077c12 */ /* 0x000fe2000f8e9610 */
[----:B------:R-:W-:Y:S01]  /*5900*/  HSET2.LE.AND R4, R5, R93, PT ;  /* 0x0000005d05047233 */ /* 0x000fe20003803000 */
[----:B------:R-:W-:Y:S01]  /*5910*/  F2FP.BF16.PACK_AB R5, R240, R243 ;  /* 0x000000f3f005723e */ /* 0x000fe200000010ff */
[----:B------:R-:W-:-:S04]  /*5920*/  IMAD.WIDE.U32 R10, R0, -0x2daee0ad, RZ ;  /* 0xd2511f53000a7825 */ /* 0x000fc800078e00ff */
[----:B------:R-:W-:Y:S01]  /*5930*/  IMAD.WIDE.U32 R16, R7, -0x326172a9, RZ ;  /* 0xcd9e8d5707107825 */ /* 0x000fe200078e00ff */
[----:B------:R-:W-:Y:S02]  /*5940*/  LOP3.LUT R7, R19, UR10, R92, 0x96, !PT ;  /* 0x0000000a13077c12 */ /* 0x000fe4000f8e965c */
[----:B------:R-:W-:Y:S01]  /*5950*/  LOP3.LUT R12, R4, R5, RZ, 0xc0, !PT ;  /* 0x00000005040c7212 */ /* 0x000fe200078ec0ff */
[----:B------:R-:W-:Y:S01]  /*5960*/  IMAD.WIDE.U32 R4, R2, -0x2daee0ad, RZ ;  /* 0xd2511f5302047825 */ /* 0x000fe200078e00ff */
[----:B------:R-:W-:Y:S02]  /*5970*/  LOP3.LUT R0, R17, UR7, R6, 0x96, !PT ;  /* 0x0000000711007c12 */ /* 0x000fe4000f8e9606 */
[----:B------:R-:W-:Y:S01]  /*5980*/  LOP3.LUT R2, R11, UR8, R18, 0x96, !PT ;  /* 0x000000080b027c12 */ /* 0x000fe2000f8e9612 */
[----:B------:R-:W-:Y:S02]  /*5990*/  IMAD.WIDE.U32 R6, R7, -0x326172a9, RZ ;  /* 0xcd9e8d5707067825 */ /* 0x000fe400078e00ff */
[----:B------:R-:W-:Y:S01]  /*59a0*/  HMMA.16816.F32.BF16 R84, R12, R26, R44 ;  /* 0x0000001a0c54723c */ /* 0x000fe2000004182c */
[----:B------:R-:W-:Y:S01]  /*59b0*/  LOP3.LUT R11, R5, UR6, R8, 0x96, !PT ;  /* 0x00000006050b7c12 */ /* 0x000fe2000f8e9608 */
[----:B------:R-:W-:Y:S01]  /*59c0*/  IMAD.WIDE.U32 R8, R2, -0x326172a9, RZ ;  /* 0xcd9e8d5702087825 */ /* 0x000fe200078e00ff */
[----:B------:R-:W-:Y:S04]  /*59d0*/  LDSM.16.MT88.4 R44, [R205+0x5000] ;  /* 0x00500000cd2c783b */ /* 0x000fe80000004200 */
[----:B------:R-:W-:Y:S01]  /*59e0*/  IMAD.WIDE.U32 R26, R0, -0x2daee0ad, RZ ;  /* 0xd2511f53001a7825 */ /* 0x000fe200078e00ff */
[----:B------:R-:W-:-:S02]  /*59f0*/  LOP3.LUT R0, R7, UR9, R52, 0x96, !PT ;  /* 0x0000000907007c12 */ /* 0x000fc4000f8e9634 */
[----:B------:R-:W-:Y:S01]  /*5a00*/  LOP3.LUT R5, R9, UR7, R6, 0x96, !PT ;  /* 0x0000000709057c12 */ /* 0x000fe2000f8e9606 */
[----:B------:R-:W-:Y:S02]  /*5a10*/  FFMA.FTZ R2, R129, c[0x0][0x23c], -R3 ;  /* 0x00008f0081027a23 */ /* 0x000fe40000010803 */
[----:B------:R-:W-:-:S04]  /*5a20*/  IMAD.WIDE.U32 R18, R0, -0x2daee0ad, RZ ;  /* 0xd2511f5300127825 */ /* 0x000fc800078e00ff */
[----:B------:R-:W-:Y:S02]  /*5a30*/  FFMA.FTZ R0, R128, c[0x0][0x23c], -R3 ;  /* 0x00008f0080007a23 */ /* 0x000fe40000010803 */
[----:B------:R-:W-:Y:S01]  /*5a40*/  IMAD.MOV.U32 R110, RZ, RZ, R105 ;  /* 0x000000ffff6e7224 */ /* 0x000fe200078e0069 */
[----:B------:R1:W-:Y:S01]  /*5a50*/  MUFU.EX2 R139, R2 ;  /* 0x00000002008b7308 */ /* 0x0003e20000000800 */
[----:B------:R-:W-:Y:S01]  /*5a60*/  IMAD.MOV.U32 R105, RZ, RZ, R31 ;  /* 0x000000ffff697224 */ /* 0x000fe200078e001f */
[C---:B------:R-:W-:Y:S02]  /*5a70*/  LOP3.LUT R31, R29.reuse, UR13, R54, 0x96, !PT ;  /* 0x0000000d1d1f7c12 */ /* 0x040fe4000f8e9636 */
[----:B------:R-:W-:Y:S01]  /*5a80*/  LOP3.LUT R54, R29, UR13, R40, 0x96, !PT ;  /* 0x0000000d1d367c12 */ /* 0x000fe2000f8e9628 */
[----:B------:R-:W-:-:S03]  /*5a90*/  IMAD.WIDE.U32 R40, R5, -0x2daee0ad, RZ ;  /* 0xd2511f5305287825 */ /* 0x000fc600078e00ff */
[----:B------:R2:W-:Y:S01]  /*5aa0*/  MUFU.EX2 R129, R0 ;  /* 0x0000000000817308 */ /* 0x0005e20000000800 */
[----:B------:R-:W-:Y:S01]  /*5ab0*/  IMAD.WIDE.U32 R6, R11, -0x326172a9, RZ ;  /* 0xcd9e8d570b067825 */ /* 0x000fe200078e00ff */
[----:B------:R-:W-:Y:S02]  /*5ac0*/  LOP3.LUT R10, R19, UR6, R10, 0x96, !PT ;  /* 0x00000006130a7c12 */ /* 0x000fe4000f8e960a */
[----:B-1----:R-:W-:Y:S01]  /*5ad0*/  LOP3.LUT R2, R27, UR4, R4, 0x96, !PT ;  /* 0x000000041b027c12 */ /* 0x002fe2000f8e9604 */
[----:B------:R-:W-:Y:S01]  /*5ae0*/  HMMA.16816.F32.BF16 R80, R12, R24, R36 ;  /* 0x000000180c50723c */ /* 0x000fe20000041824 */
[----:B--2---:R-:W-:-:S03]  /*5af0*/  FFMA.FTZ R0, R130, c[0x0][0x23c], -R22 ;  /* 0x00008f0082007a23 */ /* 0x004fc60000010816 */
[----:B------:R-:W-:Y:S01]  /*5b00*/  IMAD.WIDE.U32 R4, R2, -0x326172a9, RZ ;  /* 0xcd9e8d5702047825 */ /* 0x000fe200078e00ff */
[----:B------:R-:W-:Y:S01]  /*5b10*/  LOP3.LUT R2, R41, UR4, R18, 0x96, !PT ;  /* 0x0000000429027c12 */ /* 0x000fe2000f8e9612 */
[----:B------:R1:W-:Y:S01]  /*5b20*/  MUFU.EX2 R128, R0 ;  /* 0x0000000000807308 */ /* 0x0003e20000000800 */
[----:B------:R-:W-:Y:S02]  /*5b30*/  LOP3.LUT R36, R7, UR5, R16, 0x96, !PT ;  /* 0x0000000507247c12 */ /* 0x000fe4000f8e9610 */
[----:B------:R-:W-:Y:S01]  /*5b40*/  LOP3.LUT R16, R5, UR15, R6, 0x96, !PT ;  /* 0x0000000f05107c12 */ /* 0x000fe2000f8e9606 */
[----:B------:R-:W-:Y:S01]  /*5b50*/  IMAD.WIDE.U32 R6, R10, -0x326172a9, RZ ;  /* 0xcd9e8d570a067825 */ /* 0x000fe200078e00ff */
[C---:B------:R-:W-:Y:S02]  /*5b60*/  LOP3.LUT R9, R4.reuse, 0xffff, RZ, 0xc0, !PT ;  /* 0x0000ffff04097812 */ /* 0x040fe400078ec0ff */
[----:B------:R-:W-:Y:S02]  /*5b70*/  LOP3.LUT R11, R4, 0xff, RZ, 0xc0, !PT ;  /* 0x000000ff040b7812 */ /* 0x000fe400078ec0ff */
[----:B------:R-:W-:-:S02]  /*5b80*/  SHF.R.U32.HI R19, RZ, 0x10, R4 ;  /* 0x00000010ff137819 */ /* 0x000fc40000011604 */
[----:B------:R-:W-:Y:S01]  /*5b90*/  SHF.R.U32.HI R27, RZ, 0x18, R4 ;  /* 0x00000018ff1b7819 */ /* 0x000fe20000011604 */
[----:B-1----:R-:W-:Y:S02]  /*5ba0*/  FFMA.FTZ R0, R131, c[0x0][0x23c], -R22 ;  /* 0x00008f0083007a23 */ /* 0x002fe40000010816 */
[----:B------:R-:W-:Y:S02]  /*5bb0*/  IMAD.WIDE.U32 R4, R2, -0x326172a9, RZ ;  /* 0xcd9e8d5702047825 */ /* 0x000fe400078e00ff */
[----:B------:R1:W-:Y:S01]  /*5bc0*/  MUFU.EX2 R127, R0 ;  /* 0x00000000007f7308 */ /* 0x0003e20000000800 */
[----:B------:R-:W-:Y:S01]  /*5bd0*/  SHF.R.U32.HI R2, RZ, 0x8, R9 ;  /* 0x00000008ff027819 */ /* 0x000fe20000011609 */
[----:B------:R-:W-:Y:S01]  /*5be0*/  HMMA.16816.F32.BF16 R88, R12, R32, R48 ;  /* 0x000000200c58723c */ /* 0x000fe20000041830 */
[----:B------:R-:W-:Y:S02]  /*5bf0*/  LOP3.LUT R39, R7, UR5, R8, 0x96, !PT ;  /* 0x0000000507277c12 */ /* 0x000fe4000f8e9608 */
[----:B------:R-:W-:Y:S01]  /*5c00*/  LOP3.LUT R10, R4, 0xff, RZ, 0xc0, !PT ;  /* 0x000000ff040a7812 */ /* 0x000fe200078ec0ff */
[----:B-1----:R-:W-:-:S04]  /*5c10*/  FFMA.FTZ R0, R133, c[0x0][0x23c], -R22 ;  /* 0x00008f0085007a23 */ /* 0x002fc80000010816 */
[----:B------:R1:W-:Y:S01]  /*5c20*/  MUFU.EX2 R126, R0 ;  /* 0x00000000007e7308 */ /* 0x0003e20000000800 */
[--C-:B------:R-:W-:Y:S02]  /*5c30*/  SHF.R.U32.HI R7, RZ, 0x10, R4.reuse ;  /* 0x00000010ff077819 */ /* 0x100fe40000011604 */
[----:B------:R-:W-:Y:S01]  /*5c40*/  SHF.R.U32.HI R8, RZ, 0x18, R4 ;  /* 0x00000018ff087819 */ /* 0x000fe20000011604 */
[----:B------:R-:W-:Y:S01]  /*5c50*/  IMAD.MOV.U32 R96, RZ, RZ, R103 ;  /* 0x000000ffff607224 */ /* 0x000fe200078e0067 */
[----:B------:R-:W-:Y:S01]  /*5c60*/  PRMT R32, R11, 0x5410, R2 ;  /* 0x000054100b207816 */ /* 0x000fe20000000002 */
[----:B------:R-:W-:Y:S01]  /*5c70*/  FFMA.FTZ R2, R135, c[0x0][0x23c], -R21 ;  /* 0x00008f0087027a23 */ /* 0x000fe20000010815 */
[----:B-1----:R-:W-:Y:S02]  /*5c80*/  LOP3.LUT R0, R5, UR15, R6, 0x96, !PT ;  /* 0x0000000f05007c12 */ /* 0x002fe4000f8e9606 */
[----:B------:R-:W-:Y:S01]  /*5c90*/  LOP3.LUT R6, R4, 0xffff, RZ, 0xc0, !PT ;  /* 0x0000ffff04067812 */ /* 0x000fe200078ec0ff */
[----:B------:R-:W-:-:S04]  /*5ca0*/  FFMA.FTZ R5, R132, c[0x0][0x23c], -R22 ;  /* 0x00008f0084057a23 */ /* 0x000fc80000010816 */
[----:B------:R1:W2:Y:S01]  /*5cb0*/  MUFU.EX2 R125, R5 ;  /* 0x00000005007d7308 */ /* 0x0002a20000000800 */
[----:B------:R-:W-:Y:S02]  /*5cc0*/  IMAD.MOV.U32 R103, RZ, RZ, R102 ;  /* 0x000000ffff677224 */ /* 0x000fe400078e0066 */
[----:B------:R-:W-:Y:S01]  /*5cd0*/  IMAD.MOV.U32 R102, RZ, RZ, R23 ;  /* 0x000000ffff667224 */ /* 0x000fe200078e0017 */
[----:B------:R-:W-:-:S04]  /*5ce0*/  LOP3.LUT R23, R43, UR11, R28, 0x96, !PT ;  /* 0x0000000b2b177c12 */ /* 0x000fc8000f8e961c */
[----:B------:R3:W-:Y:S01]  /*5cf0*/  MUFU.EX2 R124, R2 ;  /* 0x00000002007c7308 */ /* 0x0007e20000000800 */
[----:B-1----:R-:W-:-:S05]  /*5d00*/  IMAD.WIDE.U32 R4, R31, -0x2daee0ad, RZ ;  /* 0xd2511f531f047825 */ /* 0x002fca00078e00ff */
[----:B------:R-:W-:Y:S01]  /*5d10*/  LOP3.LUT R17, R5, UR10, R78, 0x96, !PT ;  /* 0x0000000a05117c12 */ /* 0x000fe2000f8e964e */
[----:B------:R-:W-:Y:S01]  /*5d20*/  FFMA.FTZ R5, R140, c[0x0][0x23c], -R21 ;  /* 0x00008f008c057a23 */ /* 0x000fe20000010815 */
[----:B---3--:R-:W-:Y:S01]  /*5d30*/  SHF.R.U32.HI R2, RZ, 0x8, R6 ;  /* 0x00000008ff027819 */ /* 0x008fe20000011606 */
[----:B------:R-:W-:Y:S01]  /*5d40*/  IMAD.WIDE.U32 R24, R23, -0x2daee0ad, RZ ;  /* 0xd2511f5317187825 */ /* 0x000fe200078e00ff */
[----:B------:R-:W-:Y:S01]  /*5d50*/  LOP3.LUT R6, R7, 0xff, RZ, 0xc0, !PT ;  /* 0x000000ff07067812 */ /* 0x000fe200078ec0ff */
[----:B------:R1:W3:Y:S01]  /*5d60*/  MUFU.EX2 R123, R5 ;  /* 0x00000005007b7308 */ /* 0x0002e20000000800 */
[----:B------:R-:W-:Y:S02]  /*5d70*/  PRMT R10, R10, 0x5410, R2 ;  /* 0x000054100a0a7816 */ /* 0x000fe40000000002 */
[----:B------:R-:W-:Y:S02]  /*5d80*/  LOP3.LUT R2, R0, 0xffff, RZ, 0xc0, !PT ;  /* 0x0000ffff00027812 */ /* 0x000fe400078ec0ff */
[----:B------:R-:W-:-:S02]  /*5d90*/  LOP3.LUT R18, R25, UR8, R4, 0x96, !PT ;  /* 0x0000000819127c12 */ /* 0x000fc4000f8e9604 */
[----:B------:R-:W-:Y:S02]  /*5da0*/  PRMT R8, R6, 0x5410, R8 ;  /* 0x0000541006087816 */ /* 0x000fe40000000008 */
[----:B------:R-:W-:Y:S02]  /*5db0*/  LOP3.LUT R6, R0, 0xff, RZ, 0xc0, !PT ;  /* 0x000000ff00067812 */ /* 0x000fe400078ec0ff */
[----:B------:R-:W-:Y:S01]  /*5dc0*/  SHF.R.U32.HI R4, RZ, 0x8, R2 ;  /* 0x00000008ff047819 */ /* 0x000fe20000011602 */
[----:B------:R-:W-:-:S03]  /*5dd0*/  IMAD.MOV.U32 R94, RZ, RZ, R116 ;  /* 0x000000ffff5e7224 */ /* 0x000fc600078e0074 */
[----:B------:R-:W-:Y:S01]  /*5de0*/  PRMT R9, R6, 0x5410, R4 ;  /* 0x0000541006097816 */ /* 0x000fe20000000004 */
[--C-:B-1----:R-:W-:Y:S02]  /*5df0*/  FFMA.FTZ R5, R141, c[0x0][0x23c], -R21.reuse ;  /* 0x00008f008d057a23 */ /* 0x102fe40000010815 */
[----:B------:R-:W-:Y:S01]  /*5e00*/  FFMA.FTZ R4, R156, c[0x0][0x23c], -R21 ;  /* 0x00008f009c047a23 */ /* 0x000fe20000010815 */
[----:B------:R-:W-:Y:S01]  /*5e10*/  SHF.R.U32.HI R2, RZ, 0x10, R0 ;  /* 0x00000010ff027819 */ /* 0x000fe20000011600 */
[----:B------:R-:W-:Y:S02]  /*5e20*/  IMAD.MOV.U32 R78, RZ, RZ, R96 ;  /* 0x000000ffff4e7224 */ /* 0x000fe400078e0060 */
[----:B------:R-:W-:Y:S02]  /*5e30*/  IMAD.MOV.U32 R96, RZ, RZ, R122 ;  /* 0x000000ffff607224 */ /* 0x000fe400078e007a */
[----:B------:R-:W-:Y:S01]  /*5e40*/  IMAD.MOV.U32 R116, RZ, RZ, R121 ;  /* 0x000000ffff747224 */ /* 0x000fe200078e0079 */
[----:B------:R3:W-:Y:S01]  /*5e50*/  MUFU.EX2 R122, R5 ;  /* 0x00000005007a7308 */ /* 0x0007e20000000800 */
[----:B------:R-:W-:Y:S01]  /*5e60*/  SHF.R.U32.HI R7, RZ, 0x18, R0 ;  /* 0x00000018ff077819 */ /* 0x000fe20000011600 */
[----:B------:R-:W-:Y:S01]  /*5e70*/  HSET2.LE.AND R0, R10, R93, PT ;  /* 0x0000005d0a007233 */ /* 0x000fe20003803000 */
[----:B------:R-:W-:-:S05]  /*5e80*/  LOP3.LUT R6, R2, 0xff, RZ, 0xc0, !PT ;  /* 0x000000ff02067812 */ /* 0x000fca00078ec0ff */
[----:B------:R1:W4:Y:S01]  /*5e90*/  MUFU.EX2 R121, R4 ;  /* 0x0000000400797308 */ /* 0x0003220000000800 */
[----:B--2---:R-:W-:Y:S02]  /*5ea0*/  F2FP.BF16.PACK_AB R2, R125, R126 ;  /* 0x0000007e7d02723e */ /* 0x004fe400000010ff */
[----:B------:R-:W-:Y:S02]  /*5eb0*/  LOP3.LUT R43, R53, UR11, R28, 0x96, !PT ;  /* 0x0000000b352b7c12 */ /* 0x000fe4000f8e961c */
[----:B------:R-:W2:Y:S01]  /*5ec0*/  LDSM.16.MT88.4 R28, [R204+0x5000] ;  /* 0x00500000cc1c783b */ /* 0x000ea20000004200 */
[----:B---3--:R-:W-:Y:S01]  /*5ed0*/  F2FP.BF16.PACK_AB R5, R123, R124 ;  /* 0x0000007c7b05723e */ /* 0x008fe200000010ff */
[----:B-1----:R-:W-:Y:S01]  /*5ee0*/  HSET2.LE.AND R4, R8, R93, PT ;  /* 0x0000005d08047233 */ /* 0x002fe20003803000 */
[----:B------:R-:W-:Y:S01]  /*5ef0*/  LOP3.LUT R10, R0, R2, RZ, 0xc0, !PT ;  /* 0x00000002000a7212 */ /* 0x000fe200078ec0ff */
[----:B------:R-:W-:-:S03]  /*5f00*/  FFMA.FTZ R8, R143, c[0x0][0x23c], -R3 ;  /* 0x00008f008f087a23 */ /* 0x000fc60000010803 */
[----:B------:R-:W-:Y:S01]  /*5f10*/  LOP3.LUT R11, R4, R5, RZ, 0xc0, !PT ;  /* 0x00000005040b7212 */ /* 0x000fe200078ec0ff */
[----:B------:R-:W-:Y:S01]  /*5f20*/  FFMA.FTZ R4, R142, c[0x0][0x23c], -R3 ;  /* 0x00008f008e047a23 */ /* 0x000fe20000010803 */
[----:B------:R-:W-:Y:S01]  /*5f30*/  HSET2.LE.AND R0, R9, R93, PT ;  /* 0x0000005d09007233 */ /* 0x000fe20003803000 */
[----:B------:R-:W-:Y:S01]  /*5f40*/  PRMT R6, R6, 0x5410, R7 ;  /* 0x0000541006067816 */ /* 0x000fe20000000007 */
[----:B------:R-:W-:Y:S01]  /*5f50*/  IMAD.MOV.U32 R130, RZ, RZ, R95 ;  /* 0x000000ffff827224 */ /* 0x000fe200078e005f */
[----:B------:R-:W-:Y:S01]  /*5f60*/  F2FP.BF16.PACK_AB R2, R127, R128 ;  /* 0x000000807f02723e */ /* 0x000fe200000010ff */
[----:B------:R1:W-:Y:S01]  /*5f70*/  MUFU.EX2 R119, R4 ;  /* 0x0000000400777308 */ /* 0x0003e20000000800 */
[----:B------:R-:W-:-:S07]  /*5f80*/  IMAD.MOV.U32 R95, RZ, RZ, R120 ;  /* 0x000000ffff5f7224 */ /* 0x000fce00078e0078 */
[----:B------:R3:W2:Y:S01]  /*5f90*/  MUFU.EX2 R120, R8 ;  /* 0x0000000800787308 */ /* 0x0006a20000000800 */
[----:B-1----:R-:W-:-:S07]  /*5fa0*/  FFMA.FTZ R4, R149, c[0x0][0x23c], -R3 ;  /* 0x00008f0095047a23 */ /* 0x002fce0000010803 */
[----:B------:R1:W-:Y:S01]  /*5fb0*/  MUFU.EX2 R118, R4 ;  /* 0x0000000400767308 */ /* 0x0003e20000000800 */
[----:B---3--:R-:W-:Y:S01]  /*5fc0*/  LOP3.LUT R8, R0, R2, RZ, 0xc0, !PT ;  /* 0x0000000200087212 */ /* 0x008fe200078ec0ff */
[----:B------:R-:W-:Y:S01]  /*5fd0*/  HSET2.LE.AND R0, R6, R93, PT ;  /* 0x0000005d06007233 */ /* 0x000fe20003803000 */
[----:B----4-:R-:W-:Y:S01]  /*5fe0*/  F2FP.BF16.PACK_AB R2, R121, R122 ;  /* 0x0000007a7902723e */ /* 0x010fe200000010ff */
[----:B------:R-:W-:-:S03]  /*5ff0*/  IMAD.WIDE.U32 R6, R18, -0x326172a9, RZ ;  /* 0xcd9e8d5712067825 */ /* 0x000fc600078e00ff */
[----:B------:R-:W-:Y:S01]  /*6000*/  LOP3.LUT R9, R0, R2, RZ, 0xc0, !PT ;  /* 0x0000000200097212 */ /* 0x000fe200078ec0ff */
[----:B------:R-:W-:Y:S02]  /*6010*/  FFMA.FTZ R0, R148, c[0x0][0x23c], -R3 ;  /* 0x00008f0094007a23 */ /* 0x000fe40000010803 */
[----:B-1----:R-:W-:Y:S02]  /*6020*/  IMAD.WIDE.U32 R4, R17, -0x326172a9, RZ ;  /* 0xcd9e8d5711047825 */ /* 0x002fe400078e00ff */
[----:B------:R1:W-:Y:S03]  /*6030*/  MUFU.EX2 R117, R0 ;  /* 0x0000000000757308 */ /* 0x0003e60000000800 */
[----:B------:R-:W-:Y:S01]  /*6040*/  LOP3.LUT R5, R5, UR9, R42, 0x96, !PT ;  /* 0x0000000905057c12 */ /* 0x000fe2000f8e962a */
[----:B------:R-:W-:Y:S01]  /*6050*/  FFMA.FTZ R2, R192, c[0x0][0x23c], -R20 ;  /* 0x00008f00c0027a23 */ /* 0x000fe20000010814 */
[----:B------:R-:W-:Y:S01]  /*6060*/  HMMA.16816.F32.BF16 R68, R12, R34, R68 ;  /* 0x000000220c44723c */ /* 0x000fe20000041844 */
[----:B------:R-:W-:-:S02]  /*6070*/  IMAD.MOV.U32 R37, RZ, RZ, R116 ;  /* 0x000000ffff257224 */ /* 0x000fc400078e0074 */
[----:B------:R3:W-:Y:S01]  /*6080*/  MUFU.EX2 R116, R2 ;  /* 0x0000000200747308 */ /* 0x0007e20000000800 */
[----:B-1----:R-:W-:Y:S01]  /*6090*/  LOP3.LUT R0, R7, UR7, R4, 0x96, !PT ;  /* 0x0000000707007c12 */ /* 0x002fe2000f8e9604 */
[----:B------:R-:W-:Y:S02]  /*60a0*/  IMAD.WIDE.U32 R4, R5, -0x2daee0ad, RZ ;  /* 0xd2511f5305047825 */ /* 0x000fe400078e00ff */
[----:B------:R-:W-:Y:S02]  /*60b0*/  LOP3.LUT R12, R19, 0xff, RZ, 0xc0, !PT ;  /* 0x000000ff130c7812 */ /* 0x000fe400078ec0ff */
[----:B------:R-:W-:Y:S01]  /*60c0*/  IMAD.WIDE.U32 R18, R0, -0x2daee0ad, RZ ;  /* 0xd2511f5300127825 */ /* 0x000fe200078e00ff */
[----:B---3--:R-:W-:-:S03]  /*60d0*/  LOP3.LUT R2, R5, UR6, R24, 0x96, !PT ;  /* 0x0000000605027c12 */ /* 0x008fc6000f8e9618 */
[----:B------:R-:W-:Y:S01]  /*60e0*/  FFMA.FTZ R7, R193, c[0x0][0x23c], -R20 ;  /* 0x00008f00c1077a23 */ /* 0x000fe20000010814 */
[----:B------:R-:W-:Y:S02]  /*60f0*/  PRMT R15, R12, 0x5410, R27 ;  /* 0x000054100c0f7816 */ /* 0x000fe4000000001b */
[----:B------:R-:W-:Y:S01]  /*6100*/  LOP3.LUT R0, R19, UR4, R4, 0x96, !PT ;  /* 0x0000000413007c12 */ /* 0x000fe2000f8e9604 */
[----:B------:R1:W-:Y:S01]  /*6110*/  MUFU.EX2 R115, R7 ;  /* 0x0000000700737308 */ /* 0x0003e20000000800 */
[----:B------:R-:W-:-:S04]  /*6120*/  IMAD.WIDE.U32 R12, R2, -0x326172a9, RZ ;  /* 0xcd9e8d57020c7825 */ /* 0x000fc800078e00ff */
[----:B------:R-:W-:Y:S02]  /*6130*/  FFMA.FTZ R2, R162, c[0x0][0x23c], -R20 ;  /* 0x00008f00a2027a23 */ /* 0x000fe40000010814 */
[----:B------:R-:W-:Y:S02]  /*6140*/  IMAD.MOV.U32 R49, RZ, RZ, R114 ;  /* 0x000000ffff317224 */ /* 0x000fe400078e0072 */
[----:B------:R-:W-:Y:S02]  /*6150*/  IMAD.MOV.U32 R191, RZ, RZ, R112 ;  /* 0x000000ffffbf7224 */ /* 0x000fe400078e0070 */
[----:B------:R3:W-:Y:S01]  /*6160*/  MUFU.EX2 R112, R2 ;  /* 0x0000000200707308 */ /* 0x0007e20000000800 */
[----:B-1----:R-:W-:Y:S02]  /*6170*/  FFMA.FTZ R7, R160, c[0x0][0x23c], -R20 ;  /* 0x00008f00a0077a23 */ /* 0x002fe40000010814 */
[----:B------:R-:W-:-:S05]  /*6180*/  IMAD.MOV.U32 R42, RZ, RZ, R95 ;  /* 0x000000ffff2a7224 */ /* 0x000fca00078e005f */
[----:B------:R1:W4:Y:S01]  /*6190*/  MUFU.EX2 R114, R7 ;  /* 0x0000000700727308 */ /* 0x0003220000000800 */
[----:B------:R-:W-:Y:S01]  /*61a0*/  IMAD.WIDE.U32 R4, R0, -0x326172a9, RZ ;  /* 0xcd9e8d5700047825 */ /* 0x000fe200078e00ff */
[----:B------:R-:W-:Y:S01]  /*61b0*/  LOP3.LUT R0, R16, 0xffff, RZ, 0xc0, !PT ;  /* 0x0000ffff10007812 */ /* 0x000fe200078ec0ff */
[C---:B--2---:R-:W-:Y:S02]  /*61c0*/  HMMA.16816.F32.BF16 R140, R8.reuse, R28, R64 ;  /* 0x0000001c088c723c */ /* 0x044fe40000041840 */
[----:B------:R-:W-:Y:S02]  /*61d0*/  IMAD.MOV.U32 R95, RZ, RZ, R99 ;  /* 0x000000ffff5f7224 */ /* 0x000fe400078e0063 */
[----:B------:R-:W-:Y:S02]  /*61e0*/  IMAD.MOV.U32 R99, RZ, RZ, R101 ;  /* 0x000000ffff637224 */ /* 0x000fe400078e0065 */
[----:B------:R-:W-:Y:S01]  /*61f0*/  IMAD.MOV.U32 R55, RZ, RZ, R100 ;  /* 0x000000ffff377224 */ /* 0x000fe200078e0064 */
[----:B---3--:R-:W-:Y:S01]  /*6200*/  SHF.R.U32.HI R2, RZ, 0x10, R16 ;  /* 0x00000010ff027819 */ /* 0x008fe20000011610 */
[----:B------:R-:W-:Y:S01]  /*6210*/  IMAD.MOV.U32 R101, RZ, RZ, R155 ;  /* 0x000000ffff657224 */ /* 0x000fe200078e009b */
[----:B------:R-:W-:Y:S01]  /*6220*/  HMMA.16816.F32.BF16 R72, R8, R44, R72 ;  /* 0x0000002c0848723c */ /* 0x000fe20000041848 */
[----:B------:R-:W-:-:S02]  /*6230*/  IMAD.MOV.U32 R100, RZ, RZ, R154 ;  /* 0x000000ffff647224 */ /* 0x000fc400078e009a */
[----:B------:R-:W-:Y:S02]  /*6240*/  IMAD.MOV.U32 R51, RZ, RZ, R153 ;  /* 0x000000ffff337224 */ /* 0x000fe400078e0099 */
[----:B------:R-:W-:Y:S01]  /*6250*/  IMAD.MOV.U32 R131, RZ, RZ, R152 ;  /* 0x000000ffff837224 */ /* 0x000fe200078e0098 */
[----:B-1----:R-:W-:Y:S02]  /*6260*/  SHF.R.U32.HI R7, RZ, 0x8, R0 ;  /* 0x00000008ff077819 */ /* 0x002fe40000011600 */
[----:B------:R-:W-:Y:S01]  /*6270*/  HMMA.16816.F32.BF16 R152, R8, R30, R60 ;  /* 0x0000001e0898723c */ /* 0x000fe2000004183c */
[----:B------:R-:W-:Y:S01]  /*6280*/  LOP3.LUT R17, R13, UR5, R6, 0x96, !PT ;  /* 0x000000050d117c12 */ /* 0x000fe2000f8e9606 */
[----:B------:R-:W-:Y:S01]  /*6290*/  HSET2.LE.AND R0, R32, R93, PT ;  /* 0x0000005d20007233 */ /* 0x000fe20003803000 */
[----:B------:R-:W-:-:S05]  /*62a0*/  LOP3.LUT R6, R2, 0xff, RZ, 0xc0, !PT ;  /* 0x000000ff02067812 */ /* 0x000fca00078ec0ff */
[----:B------:R-:W-:Y:S01]  /*62b0*/  HMMA.16816.F32.BF16 R64, R8, R46, R56 ;  /* 0x0000002e0840723c */ /* 0x000fe20000041838 */
[----:B------:R-:W-:-:S06]  /*62c0*/  F2FP.BF16.PACK_AB R2, R119, R120 ;  /* 0x000000787702723e */ /* 0x000fcc00000010ff */
[----:B------:R-:W-:Y:S01]  /*62d0*/  LOP3.LUT R9, R16, 0xff, RZ, 0xc0, !PT ;  /* 0x000000ff10097812 */ /* 0x000fe200078ec0ff */
[----:B------:R-:W-:-:S03]  /*62e0*/  FFMA.FTZ R8, R150, c[0x0][0x23c], -R3 ;  /* 0x00008f0096087a23 */ /* 0x000fc60000010803 */
[----:B------:R-:W-:Y:S01]  /*62f0*/  PRMT R9, R9, 0x5410, R7 ;  /* 0x0000541009097816 */ /* 0x000fe20000000007 */
[----:B------:R-:W-:Y:S01]  /*6300*/  FFMA.FTZ R7, R151, c[0x0][0x23c], -R3 ;  /* 0x00008f0097077a23 */ /* 0x000fe20000010803 */
[----:B------:R-:W-:Y:S01]  /*6310*/  SHF.R.U32.HI R10, RZ, 0x18, R16 ;  /* 0x00000018ff0a7819 */ /* 0x000fe20000011610 */
[----:B------:R-:W-:Y:S01]  /*6320*/  IMAD.MOV.U32 R48, RZ, RZ, R111 ;  /* 0x000000ffff307224 */ /* 0x000fe200078e006f */
[----:B------:R-:W-:Y:S01]  /*6330*/  LOP3.LUT R14, R0, R2, RZ, 0xc0, !PT ;  /* 0x00000002000e7212 */ /* 0x000fe200078ec0ff */
[----:B------:R-:W-:Y:S01]  /*6340*/  HSET2.LE.AND R0, R15, R93, PT ;  /* 0x0000005d0f007233 */ /* 0x000fe20003803000 */
[----:B------:R4:W-:Y:S01]  /*6350*/  MUFU.EX2 R111, R7 ;  /* 0x00000007006f7308 */ /* 0x0009e20000000800 */
[----:B------:R-:W-:Y:S01]  /*6360*/  IMAD.MOV.U32 R50, RZ, RZ, R113 ;  /* 0x000000ffff327224 */ /* 0x000fe200078e0071 */
[----:B------:R-:W-:-:S06]  /*6370*/  LOP3.LUT R19, R5, UR15, R12, 0x96, !PT ;  /* 0x0000000f05137c12 */ /* 0x000fcc000f8e960c */
[----:B------:R1:W-:Y:S01]  /*6380*/  MUFU.EX2 R113, R8 ;  /* 0x0000000800717308 */ /* 0x0003e20000000800 */
[----:B----4-:R-:W-:-:S04]  /*6390*/  F2FP.BF16.PACK_AB R7, R112, R114 ;  /* 0x000000727007723e */ /* 0x010fc800000010ff */
[----:B------:R-:W-:Y:S01]  /*63a0*/  LOP3.LUT R15, R0, R7, RZ, 0xc0, !PT ;  /* 0x00000007000f7212 */ /* 0x000fe200078ec0ff */
[----:B------:R-:W-:Y:S01]  /*63b0*/  FFMA.FTZ R0, R157, c[0x0][0x23c], -R3 ;  /* 0x00008f009d007a23 */ /* 0x000fe20000010803 */
[----:B-1----:R-:W-:Y:S01]  /*63c0*/  PRMT R8, R6, 0x5410, R10 ;  /* 0x0000541006087816 */ /* 0x002fe2000000000a */
[----:B------:R-:W-:Y:S01]  /*63d0*/  HSET2.LE.AND R6, R9, R93, PT ;  /* 0x0000005d09067233 */ /* 0x000fe20003803000 */
[----:B------:R-:W-:Y:S01]  /*63e0*/  F2FP.BF16.PACK_AB R9, R129, R139 ;  /* 0x0000008b8109723e */ /* 0x000fe200000010ff */
[----:B------:R-:W-:Y:S01]  /*63f0*/  IMAD.MOV.U32 R132, RZ, RZ, R109 ;  /* 0x000000ffff847224 */ /* 0x000fe200078e006d */
[----:B------:R-:W-:Y:S01]  /*6400*/  LOP3.LUT R34, R4, 0xffff, RZ, 0xc0, !PT ;  /* 0x0000ffff04227812 */ /* 0x000fe200078ec0ff */
[----:B------:R-:W-:Y:S01]  /*6410*/  IMAD.MOV.U32 R33, RZ, RZ, R96 ;  /* 0x000000ffff217224 */ /* 0x000fe200078e0060 */
[----:B------:R-:W-:Y:S01]  /*6420*/  LOP3.LUT R12, R6, R9, RZ, 0xc0, !PT ;  /* 0x00000009060c7212 */ /* 0x000fe200078ec0ff */
[----:B------:R-:W-:Y:S01]  /*6430*/  IMAD.WIDE.U32 R6, R36, -0x2daee0ad, RZ ;  /* 0xd2511f5324067825 */ /* 0x000fe200078e00ff */
[----:B------:R1:W-:Y:S01]  /*6440*/  MUFU.EX2 R109, R0 ;  /* 0x00000000006d7308 */ /* 0x0003e20000000800 */
[----:B------:R-:W-:-:S02]  /*6450*/  LOP3.LUT R38, R4, 0xff, RZ, 0xc0, !PT ;  /* 0x000000ff04267812 */ /* 0x000fc400078ec0ff */
[----:B------:R-:W-:Y:S01]  /*6460*/  IMAD.MOV.U32 R133, RZ, RZ, R37 ;  /* 0x000000ffff857224 */ /* 0x000fe200078e0025 */
[----:B------:R-:W-:Y:S01]  /*6470*/  SHF.R.U32.HI R37, RZ, 0x10, R4 ;  /* 0x00000010ff257819 */ /* 0x000fe20000011604 */
[----:B------:R-:W-:Y:S01]  /*6480*/  IMAD.MOV.U32 R96, RZ, RZ, R110 ;  /* 0x000000ffff607224 */ /* 0x000fe200078e006e */
[----:B------:R-:W-:Y:S01]  /*6490*/  SHF.R.U32.HI R36, RZ, 0x18, R4 ;  /* 0x00000018ff247819 */ /* 0x000fe20000011604 */
[----:B------:R-:W-:Y:S01]  /*64a0*/  IMAD.WIDE.U32 R4, R17, -0x2daee0ad, RZ ;  /* 0xd2511f5311047825 */ /* 0x000fe200078e00ff */
[----:B------:R-:W-:Y:S01]  /*64b0*/  HSET2.LE.AND R2, R8, R93, PT ;  /* 0x0000005d08027233 */ /* 0x000fe20003803000 */
[----:B------:R-:W-:Y:S02]  /*64c0*/  F2FP.BF16.PACK_AB R8, R115, R116 ;  /* 0x000000747308723e */ /* 0x000fe400000010ff */
[----:B------:R-:W-:Y:S02]  /*64d0*/  IMAD.MOV.U32 R157, RZ, RZ, R131 ;  /* 0x000000ffff9d7224 */ /* 0x000fe400078e0083 */
[----:B-1----:R-:W-:-:S02]  /*64e0*/  FFMA.FTZ R0, R146, c[0x0][0x23c], -R3 ;  /* 0x00008f0092007a23 */ /* 0x002fc40000010803 */
[----:B------:R-:W-:Y:S02]  /*64f0*/  IMAD.MOV.U32 R146, RZ, RZ, R51 ;  /* 0x000000ffff927224 */ /* 0x000fe400078e0033 */
[----:B------:R-:W-:Y:S02]  /*6500*/  IMAD.MOV.U32 R51, RZ, RZ, R55 ;  /* 0x000000ffff337224 */ /* 0x000fe400078e0037 */
[----:B------:R-:W-:Y:S02]  /*6510*/  IMAD.MOV.U32 R55, RZ, RZ, R95 ;  /* 0x000000ffff377224 */ /* 0x000fe400078e005f */
[----:B------:R-:W-:Y:S01]  /*6520*/  IMAD.MOV.U32 R95, RZ, RZ, R96 ;  /* 0x000000ffff5f7224 */ /* 0x000fe200078e0060 */
[----:B------:R-:W-:Y:S01]  /*6530*/  LOP3.LUT R23, R5, UR14, R18, 0x96, !PT ;  /* 0x0000000e05177c12 */ /* 0x000fe2000f8e9612 */
[----:B------:R-:W-:Y:S01]  /*6540*/  IMAD.MOV.U32 R131, RZ, RZ, R33 ;  /* 0x000000ffff837224 */ /* 0x000fe200078e0021 */
[C---:B------:R-:W-:Y:S01]  /*6550*/  LOP3.LUT R24, R4.reuse, 0xffff, RZ, 0xc0, !PT ;  /* 0x0000ffff04187812 */ /* 0x040fe200078ec0ff */
[----:B------:R-:W-:Y:S01]  /*6560*/  IMAD.MOV.U32 R96, RZ, RZ, R108 ;  /* 0x000000ffff607224 */ /* 0x000fe200078e006c */
[----:B------:R-:W-:Y:S01]  /*6570*/  LOP3.LUT R35, R4, 0xff, RZ, 0xc0, !PT ;  /* 0x000000ff04237812 */ /* 0x000fe200078ec0ff */
[----:B------:R1:W-:Y:S01]  /*6580*/  MUFU.EX2 R108, R0 ;  /* 0x00000000006c7308 */ /* 0x0003e20000000800 */
[----:B------:R-:W-:-:S02]  /*6590*/  SHF.R.U32.HI R32, RZ, 0x10, R4 ;  /* 0x00000010ff207819 */ /* 0x000fc40000011604 */
[----:B------:R-:W-:Y:S01]  /*65a0*/  SHF.R.U32.HI R27, RZ, 0x18, R4 ;  /* 0x00000018ff1b7819 */ /* 0x000fe20000011604 */
[----:B------:R-:W-:Y:S01]  /*65b0*/  IMAD.WIDE.U32 R4, R54, -0x2daee0ad, RZ ;  /* 0xd2511f5336047825 */ /* 0x000fe200078e00ff */
[----:B------:R-:W-:-:S03]  /*65c0*/  LOP3.LUT R13, R2, R8, RZ, 0xc0, !PT ;  /* 0x00000008020d7212 */ /* 0x000fc600078ec0ff */
[----:B------:R-:W-:Y:S02]  /*65d0*/  IMAD.MOV.U32 R192, RZ, RZ, R131 ;  /* 0x000000ffffc07224 */ /* 0x000fe400078e0083 */
[----:B------:R-:W-:Y:S02]  /*65e0*/  IMAD.MOV.U32 R131, RZ, RZ, R107 ;  /* 0x000000ffff837224 */ /* 0x000fe400078e006b */
[--C-:B------:R-:W-:Y:S02]  /*65f0*/  FFMA.FTZ R2, R159, c[0x0][0x23c], -R3.reuse ;  /* 0x00008f009f027a23 */ /* 0x100fe40000010803 */
[----:B-1----:R-:W-:-:S04]  /*6600*/  FFMA.FTZ R0, R147, c[0x0][0x23c], -R3 ;  /* 0x00008f0093007a23 */ /* 0x002fc80000010803 */
[----:B------:R1:W-:Y:S01]  /*6610*/  MUFU.EX2 R107, R0 ;  /* 0x00000000006b7308 */ /* 0x0003e20000000800 */
[----:B------:R-:W-:Y:S01]  /*6620*/  IMAD.MOV.U32 R151, RZ, RZ, R106 ;  /* 0x000000ffff977224 */ /* 0x000fe200078e006a */
[----:B------:R-:W-:Y:S01]  /*6630*/  LOP3.LUT R11, R7, UR14, R26, 0x96, !PT ;  /* 0x0000000e070b7c12 */ /* 0x000fe2000f8e961a */
[----:B------:R-:W-:Y:S01]  /*6640*/  FFMA.FTZ R10, R158, c[0x0][0x23c], -R3 ;  /* 0x00008f009e0a7a23 */ /* 0x000fe20000010803 */
[----:B------:R-:W-:Y:S01]  /*6650*/  HMMA.16816.F32.BF16 R80, R12, R28, R80 ;  /* 0x0000001c0c50723c */ /* 0x000fe20000041850 */
[C---:B------:R-:W-:Y:S02]  /*6660*/  LOP3.LUT R25, R6.reuse, 0xffff, RZ, 0xc0, !PT ;  /* 0x0000ffff06197812 */ /* 0x040fe400078ec0ff */
[--C-:B------:R-:W-:Y:S01]  /*6670*/  SHF.R.U32.HI R26, RZ, 0x10, R6.reuse ;  /* 0x00000010ff1a7819 */ /* 0x100fe20000011606 */
[----:B------:R2:W-:Y:S01]  /*6680*/  MUFU.EX2 R106, R2 ;  /* 0x00000002006a7308 */ /* 0x0005e20000000800 */
[----:B------:R-:W-:Y:S02]  /*6690*/  SHF.R.U32.HI R33, RZ, 0x18, R6 ;  /* 0x00000018ff217819 */ /* 0x000fe40000011606 */
[----:B------:R-:W-:-:S02]  /*66a0*/  LOP3.LUT R29, R6, 0xff, RZ, 0xc0, !PT ;  /* 0x000000ff061d7812 */ /* 0x000fc400078ec0ff */
[----:B-1----:R-:W-:-:S03]  /*66b0*/  LOP3.LUT R0, R5, UR10, R92, 0x96, !PT ;  /* 0x0000000a05007c12 */ /* 0x002fc6000f8e965c */
[----:B------:R1:W-:Y:S01]  /*66c0*/  MUFU.EX2 R110, R10 ;  /* 0x0000000a006e7308 */ /* 0x0003e20000000800 */
[----:B------:R-:W-:Y:S02]  /*66d0*/  IMAD.MOV.U32 R160, RZ, RZ, R105 ;  /* 0x000000ffffa07224 */ /* 0x000fe400078e0069 */
[----:B------:R-:W-:-:S04]  /*66e0*/  IMAD.WIDE.U32 R6, R0, -0x326172a9, RZ ;  /* 0xcd9e8d5700067825 */ /* 0x000fc800078e00ff */
[--C-:B--2---:R-:W-:Y:S02]  /*66f0*/  FFMA.FTZ R2, R161, c[0x0][0x23c], -R3.reuse ;  /* 0x00008f00a1027a23 */ /* 0x104fe40000010803 */
[--C-:B------:R-:W-:Y:S02]  /*6700*/  FFMA.FTZ R5, R145, c[0x0][0x23c], -R3.reuse ;  /* 0x00008f0091057a23 */ /* 0x100fe40000010803 */
[----:B------:R2:W-:Y:S01]  /*6710*/  MUFU.EX2 R105, R2 ;  /* 0x0000000200697308 */ /* 0x0005e20000000800 */
[----:B------:R-:W-:Y:S01]  /*6720*/  LOP3.LUT R0, R7, UR9, R52, 0x96, !PT ;  /* 0x0000000907007c12 */ /* 0x000fe2000f8e9634 */
[----:B-1----:R-:W-:-:S04]  /*6730*/  FFMA.FTZ R10, R144, c[0x0][0x23c], -R3 ;  /* 0x00008f00900a7a23 */ /* 0x002fc80000010803 */
[----:B------:R-:W-:-:S04]  /*6740*/  IMAD.WIDE.U32 R8, R0, -0x2daee0ad, RZ ;  /* 0xd2511f5300087825 */ /* 0x000fc800078e00ff */
[----:B--2---:R-:W-:-:S05]  /*6750*/  IMAD.WIDE.U32 R2, R43, -0x2daee0ad, RZ ;  /* 0xd2511f532b027825 */ /* 0x004fca00078e00ff */
[----:B------:R-:W-:Y:S01]  /*6760*/  LOP3.LUT R3, R3, UR8, R4, 0x96, !PT ;  /* 0x0000000803037c12 */ /* 0x000fe2000f8e9604 */
[----:B------:R-:W-:Y:S02]  /*6770*/  IMAD.MOV.U32 R150, RZ, RZ, R104 ;  /* 0x000000ffff967224 */ /* 0x000fe400078e0068 */
[----:B------:R1:W-:Y:S01]  /*6780*/  MUFU.EX2 R104, R5 ;  /* 0x0000000500687308 */ /* 0x0003e20000000800 */
[----:B------:R-:W-:Y:S01]  /*6790*/  LOP3.LUT R2, R9, UR6, R2, 0x96, !PT ;  /* 0x0000000609027c12 */ /* 0x000fe2000f8e9602 */
[----:B------:R-:W-:Y:S02]  /*67a0*/  FFMA.FTZ R0, R170, c[0x0][0x23c], -R20 ;  /* 0x00008f00aa007a23 */ /* 0x000fe40000010814 */
[----:B------:R-:W-:-:S04]  /*67b0*/  IMAD.MOV.U32 R162, RZ, RZ, R103 ;  /* 0x000000ffffa27224 */ /* 0x000fc800078e0067 */
[----:B------:R2:W-:Y:S01]  /*67c0*/  MUFU.EX2 R103, R0 ;  /* 0x0000000000677308 */ /* 0x0005e20000000800 */
[----:B-1----:R-:W-:-:S05]  /*67d0*/  IMAD.WIDE.U32 R4, R3, -0x326172a9, RZ ;  /* 0xcd9e8d5703047825 */ /* 0x002fca00078e00ff */
[----:B------:R-:W-:Y:S01]  /*67e0*/  LOP3.LUT R5, R5, UR7, R6, 0x96, !PT ;  /* 0x0000000705057c12 */ /* 0x000fe2000f8e9606 */
[----:B------:R-:W-:-:S04]  /*67f0*/  IMAD.WIDE.U32 R6, R2, -0x326172a9, RZ ;  /* 0xcd9e8d5702067825 */ /* 0x000fc800078e00ff */
[----:B--2---:R-:W-:Y:S02]  /*6800*/  FFMA.FTZ R0, R171, c[0x0][0x23c], -R20 ;  /* 0x00008f00ab007a23 */ /* 0x004fe40000010814 */
[----:B------:R-:W-:Y:S01]  /*6810*/  IMAD.WIDE.U32 R2, R39, -0x2daee0ad, RZ ;  /* 0xd2511f5327027825 */ /* 0x000fe200078e00ff */
[----:B------:R-:W-:-:S03]  /*6820*/  LOP3.LUT R9, R7, UR5, R4, 0x96, !PT ;  /* 0x0000000507097c12 */ /* 0x000fc6000f8e9604 */
[----:B------:R-:W-:Y:S02]  /*6830*/  IMAD.MOV.U32 R148, RZ, RZ, R102 ;  /* 0x000000ffff947224 */ /* 0x000fe400078e0066 */
[----:B------:R-:W-:Y:S01]  /*6840*/  IMAD.MOV.U32 R161, RZ, RZ, R237 ;  /* 0x000000ffffa17224 */ /* 0x000fe200078e00ed */
[----:B------:R1:W-:Y:S01]  /*6850*/  MUFU.EX2 R102, R0 ;  /* 0x0000000000667308 */ /* 0x0003e20000000800 */
[----:B------:R-:W-:Y:S01]  /*6860*/  IMAD.WIDE.U32 R4, R5, -0x2daee0ad, RZ ;  /* 0xd2511f5305047825 */ /* 0x000fe200078e00ff */
[----:B------:R-:W-:Y:S06]  /*6870*/  HMMA.16816.F32.BF16 R60, R12, R30, R84 ;  /* 0x0000001e0c3c723c */ /* 0x000fec0000041854 */
[----:B------:R2:W-:Y:S01]  /*6880*/  MUFU.EX2 R237, R10 ;  /* 0x0000000a00ed7308 */ /* 0x0005e20000000800 */
[----:B------:R-:W-:Y:S01]  /*6890*/  IMAD.MOV.U32 R79, RZ, RZ, R101 ;  /* 0x000000ffff4f7224 */ /* 0x000fe200078e0065 */
[----:B------:R-:W-:-:S02]  /*68a0*/  LOP3.LUT R18, R2, 0xff, RZ, 0xc0, !PT ;  /* 0x000000ff02127812 */ /* 0x000fc400078ec0ff */
[----:B-1----:R-:W-:Y:S02]  /*68b0*/  LOP3.LUT R0, R3, UR14, R40, 0x96, !PT ;  /* 0x0000000e03007c12 */ /* 0x002fe4000f8e9628 */
[----:B------:R-:W-:Y:S02]  /*68c0*/  SHF.R.U32.HI R28, RZ, 0x10, R2 ;  /* 0x00000010ff1c7819 */ /* 0x000fe40000011602 */
[----:B--2---:R-:W-:Y:S01]  /*68d0*/  LOP3.LUT R10, R2, 0xffff, RZ, 0xc0, !PT ;  /* 0x0000ffff020a7812 */ /* 0x004fe200078ec0ff */
[----:B------:R-:W-:Y:S01]  /*68e0*/  FFMA.FTZ R3, R168, c[0x0][0x23c], -R20 ;  /* 0x00008f00a8037a23 */ /* 0x000fe20000010814 */
[----:B------:R-:W-:-:S03]  /*68f0*/  SHF.R.U32.HI R30, RZ, 0x18, R2 ;  /* 0x00000018ff1e7819 */ /* 0x000fc60000011602 */
[----:B------:R1:W-:Y:S01]  /*6900*/  MUFU.EX2 R101, R3 ;  /* 0x0000000300657308 */ /* 0x0003e20000000800 */
[----:B------:R-:W-:Y:S01]  /*6910*/  LOP3.LUT R5, R5, UR4, R8, 0x96, !PT ;  /* 0x0000000405057c12 */ /* 0x000fe2000f8e9608 */
[----:B------:R-:W-:Y:S02]  /*6920*/  IMAD.MOV.U32 R147, RZ, RZ, R132 ;  /* 0x000000ffff937224 */ /* 0x000fe400078e0084 */
[----:B------:R-:W-:Y:S02]  /*6930*/  IMAD.MOV.U32 R193, RZ, RZ, R133 ;  /* 0x000000ffffc17224 */ /* 0x000fe400078e0085 */
[----:B------:R-:W-:Y:S02]  /*6940*/  IMAD.MOV.U32 R135, RZ, RZ, R48 ;  /* 0x000000ffff877224 */ /* 0x000fe400078e0030 */
[----:B------:R-:W-:Y:S02]  /*6950*/  IMAD.MOV.U32 R132, RZ, RZ, R49 ;  /* 0x000000ffff847224 */ /* 0x000fe400078e0031 */
[----:B------:R-:W-:-:S02]  /*6960*/  IMAD.MOV.U32 R133, RZ, RZ, R50 ;  /* 0x000000ffff857224 */ /* 0x000fc400078e0032 */
[----:B-1----:R-:W-:-:S05]  /*6970*/  IMAD.WIDE.U32 R2, R9, -0x2daee0ad, RZ ;  /* 0xd2511f5309027825 */ /* 0x002fca00078e00ff */
[----:B------:R-:W-:Y:S02]  /*6980*/  LOP3.LUT R17, R3, UR14, R4, 0x96, !PT ;  /* 0x0000000e03117c12 */ /* 0x000fe4000f8e9604 */
[C---:B------:R-:W-:Y:S02]  /*6990*/  LOP3.LUT R39, R2.reuse, 0xffff, RZ, 0xc0, !PT ;  /* 0x0000ffff02277812 */ /* 0x040fe400078ec0ff */
[----:B------:R-:W-:Y:S02]  /*69a0*/  LOP3.LUT R49, R2, 0xff, RZ, 0xc0, !PT ;  /* 0x000000ff02317812 */ /* 0x000fe400078ec0ff */
[--C-:B------:R-:W-:Y:S02]  /*69b0*/  SHF.R.U32.HI R48, RZ, 0x10, R2.reuse ;  /* 0x00000010ff307819 */ /* 0x100fe40000011602 */
[----:B------:R-:W-:Y:S01]  /*69c0*/  SHF.R.U32.HI R50, RZ, 0x18, R2 ;  /* 0x00000018ff327819 */ /* 0x000fe20000011602 */
[----:B------:R-:W-:-:S04]  /*69d0*/  IMAD.WIDE.U32 R2, R5, -0x326172a9, RZ ;  /* 0xcd9e8d5705027825 */ /* 0x000fc800078e00ff */
[----:B------:R-:W-:Y:S01]  /*69e0*/  IMAD.MOV.U32 R54, RZ, RZ, R51 ;  /* 0x000000ffff367224 */ /* 0x000fe200078e0033 */
[----:B------:R-:W-:Y:S01]  /*69f0*/  LOP3.LUT R16, R3, UR15, R6, 0x96, !PT ;  /* 0x0000000f03107c12 */ /* 0x000fe2000f8e9606 */
[----:B------:R-:W-:Y:S01]  /*6a00*/  FFMA.FTZ R4, R163, c[0x0][0x23c], -R20 ;  /* 0x00008f00a3047a23 */ /* 0x000fe20000010814 */
[----:B------:R-:W-:Y:S01]  /*6a10*/  LOP3.LUT R51, R2, 0xffff, RZ, 0xc0, !PT ;  /* 0x0000ffff02337812 */ /* 0x000fe200078ec0ff */
[----:B------:R-:W-:Y:S01]  /*6a20*/  FFMA.FTZ R3, R196, c[0x0][0x23c], -R22 ;  /* 0x00008f00c4037a23 */ /* 0x000fe20000010816 */
[----:B------:R-:W-:Y:S02]  /*6a30*/  LOP3.LUT R58, R2, 0xff, RZ, 0xc0, !PT ;  /* 0x000000ff023a7812 */ /* 0x000fe400078ec0ff */
[--C-:B------:R-:W-:Y:S02]  /*6a40*/  SHF.R.U32.HI R56, RZ, 0x10, R2.reuse ;  /* 0x00000010ff387819 */ /* 0x100fe40000011602 */
[----:B------:R-:W-:Y:S02]  /*6a50*/  SHF.R.U32.HI R57, RZ, 0x18, R2 ;  /* 0x00000018ff397819 */ /* 0x000fe40000011602 */
[----:B------:R-:W-:Y:S01]  /*6a60*/  SHF.R.U32.HI R2, RZ, 0x8, R34 ;  /* 0x00000008ff027819 */ /* 0x000fe20000011622 */
[----:B------:R-:W-:-:S02]  /*6a70*/  IMAD.MOV.U32 R158, RZ, RZ, R96 ;  /* 0x000000ffff9e7224 */ /* 0x000fc400078e0060 */
[----:B------:R-:W-:Y:S01]  /*6a80*/  IMAD.MOV.U32 R156, RZ, RZ, R99 ;  /* 0x000000ffff9c7224 */ /* 0x000fe200078e0063 */
[----:B------:R1:W-:Y:S01]  /*6a90*/  MUFU.EX2 R96, R3 ;  /* 0x0000000300607308 */ /* 0x0003e20000000800 */
[----:B------:R-:W-:Y:S02]  /*6aa0*/  PRMT R38, R38, 0x5410, R2 ;  /* 0x0000541026267816 */ /* 0x000fe40000000002 */
[----:B------:R-:W-:Y:S01]  /*6ab0*/  LOP3.LUT R2, R37, 0xff, RZ, 0xc0, !PT ;  /* 0x000000ff25027812 */ /* 0x000fe200078ec0ff */
[----:B------:R-:W-:-:S04]  /*6ac0*/  IMAD.MOV.U32 R92, RZ, RZ, R95 ;  /* 0x000000ffff5c7224 */ /* 0x000fc800078e005f */
[----:B------:R2:W-:Y:S01]  /*6ad0*/  MUFU.EX2 R99, R4 ;  /* 0x0000000400637308 */ /* 0x0005e20000000800 */
[----:B------:R-:W-:Y:S01]  /*6ae0*/  IMAD.MOV.U32 R59, RZ, RZ, R98 ;  /* 0x000000ffff3b7224 */ /* 0x000fe200078e0062 */
[----:B------:R-:W-:Y:S01]  /*6af0*/  PRMT R37, R2, 0x5410, R36 ;  /* 0x0000541002257816 */ /* 0x000fe20000000024 */
[----:B-1----:R-:W-:Y:S01]  /*6b00*/  FFMA.FTZ R3, R176, c[0x0][0x23c], -R22 ;  /* 0x00008f00b0037a23 */ /* 0x002fe20000010816 */
[----:B------:R-:W-:-:S04]  /*6b10*/  LOP3.LUT R2, R26, 0xff, RZ, 0xc0, !PT ;  /* 0x000000ff1a027812 */ /* 0x000fc800078ec0ff */
[----:B------:R1:W-:Y:S01]  /*6b20*/  MUFU.EX2 R95, R3 ;  /* 0x00000003005f7308 */ /* 0x0003e20000000800 */
[----:B--2---:R-:W-:-:S07]  /*6b30*/  FFMA.FTZ R4, R195, c[0x0][0x23c], -R22 ;  /* 0x00008f00c3047a23 */ /* 0x004fce0000010816 */
[----:B------:R2:W-:Y:S01]  /*6b40*/  MUFU.EX2 R98, R4 ;  /* 0x0000000400627308 */ /* 0x0005e20000000800 */
[----:B------:R-:W-:Y:S02]  /*6b50*/  IMAD.MOV.U32 R159, RZ, RZ, R55 ;  /* 0x000000ffff9f7224 */ /* 0x000fe400078e0037 */
[----:B------:R-:W-:Y:S01]  /*6b60*/  IMAD.MOV.U32 R149, RZ, RZ, R97 ;  /* 0x000000ffff957224 */ /* 0x000fe200078e0061 */
[----:B-1----:R-:W-:Y:S02]  /*6b70*/  SHF.R.U32.HI R3, RZ, 0x8, R25 ;  /* 0x00000008ff037819 */ /* 0x002fe40000011619 */
[----:B------:R-:W-:Y:S02]  /*6b80*/  PRMT R31, R2, 0x5410, R33 ;  /* 0x00005410021f7816 */ /* 0x000fe40000000021 */
[----:B------:R-:W-:Y:S01]  /*6b90*/  PRMT R29, R29, 0x5410, R3 ;  /* 0x000054101d1d7816 */ /* 0x000fe20000000003 */
[----:B--2---:R-:W-:Y:S01]  /*6ba0*/  FFMA.FTZ R4, R194, c[0x0][0x23c], -R22 ;  /* 0x00008f00c2047a23 */ /* 0x004fe20000010816 */
[----:B------:R-:W-:-:S03]  /*6bb0*/  SHF.R.U32.HI R3, RZ, 0x8, R24 ;  /* 0x00000008ff037819 */ /* 0x000fc60000011618 */
[----:B------:R1:W2:Y:S01]  /*6bc0*/  MUFU.EX2 R97, R4 ;  /* 0x0000000400617308 */ /* 0x0002a20000000800 */
[----:B------:R-:W-:Y:S01]  /*6bd0*/  LOP3.LUT R2, R32, 0xff, RZ, 0xc0, !PT ;  /* 0x000000ff20027812 */ /* 0x000fe200078ec0ff */
[----:B------:R-:W-:Y:S02]  /*6be0*/  IMAD.MOV.U32 R53, RZ, RZ, R159 ;  /* 0x000000ffff357224 */ /* 0x000fe400078e009f */
[----:B------:R-:W-:Y:S02]  /*6bf0*/  IMAD.MOV.U32 R145, RZ, RZ, R147 ;  /* 0x000000ffff917224 */ /* 0x000fe400078e0093 */
[----:B------:R-:W-:Y:S02]  /*6c00*/  IMAD.MOV.U32 R159, RZ, RZ, R157 ;  /* 0x000000ffff9f7224 */ /* 0x000fe400078e009d */
[----:B------:R-:W-:Y:S01]  /*6c10*/  IMAD.MOV.U32 R147, RZ, RZ, R78 ;  /* 0x000000ffff937224 */ /* 0x000fe200078e004e */
[----:B------:R-:W-:Y:S01]  /*6c20*/  PRMT R78, R35, 0x5410, R3 ;  /* 0x00005410234e7816 */ /* 0x000fe20000000003 */
[----:B------:R-:W-:Y:S01]  /*6c30*/  IMAD.MOV.U32 R157, RZ, RZ, R77 ;  /* 0x000000ffff9d7224 */ /* 0x000fe200078e004d */
[----:B------:R-:W-:Y:S01]  /*6c40*/  PRMT R77, R2, 0x5410, R27 ;  /* 0x00005410024d7816 */ /* 0x000fe2000000001b */
[----:B-1----:R-:W-:Y:S01]  /*6c50*/  FFMA.FTZ R4, R197, c[0x0][0x23c], -R21 ;  /* 0x00008f00c5047a23 */ /* 0x002fe20000010815 */
[----:B------:R-:W-:Y:S01]  /*6c60*/  LOP3.LUT R2, R0, 0xffff, RZ, 0xc0, !PT ;  /* 0x0000ffff00027812 */ /* 0x000fe200078ec0ff */
[----:B------:R-:W-:Y:S01]  /*6c70*/  IMAD.MOV.U32 R197, RZ, RZ, R161 ;  /* 0x000000ffffc57224 */ /* 0x000fe200078e00a1 */
[----:B------:R-:W-:Y:S01]  /*6c80*/  SHF.R.U32.HI R5, RZ, 0x8, R10 ;  /* 0x00000008ff057819 */ /* 0x000fe2000001160a */
[----:B------:R-:W-:Y:S01]  /*6c90*/  IMAD.MOV.U32 R161, RZ, RZ, R146 ;  /* 0x000000ffffa17224 */ /* 0x000fe200078e0092 */
[----:B------:R-:W1:Y:S01]  /*6ca0*/  LDSM.16.MT88.4 R24, [R204+0x5400] ;  /* 0x00540000cc18783b */ /* 0x000e620000004200 */
[----:B------:R-:W-:-:S02]  /*6cb0*/  IMAD.MOV.U32 R146, RZ, RZ, R94 ;  /* 0x000000ffff927224 */ /* 0x000fc400078e005e */
[----:B------:R3:W-:Y:S01]  /*6cc0*/  MUFU.EX2 R94, R4 ;  /* 0x00000004005e7308 */ /* 0x0007e20000000800 */
[----:B------:R-:W-:Y:S01]  /*6cd0*/  FFMA.FTZ R3, R177, c[0x0][0x23c], -R21 ;  /* 0x00008f00b1037a23 */ /* 0x000fe20000010815 */
[----:B------:R-:W4:Y:S01]  /*6ce0*/  LDSM.16.MT88.4 R32, [R205+0x5400] ;  /* 0x00540000cd20783b */ /* 0x000f220000004200 */
[----:B------:R-:W-:Y:S02]  /*6cf0*/  IMAD.MOV.U32 R52, RZ, RZ, R92 ;  /* 0x000000ffff347224 */ /* 0x000fe400078e005c */
[----:B------:R-:W-:-:S03]  /*6d00*/  IMAD.MOV.U32 R144, RZ, RZ, R54 ;  /* 0x000000ffff907224 */ /* 0x000fc600078e0036 */
[----:B------:R2:W-:Y:S01]  /*6d10*/  MUFU.EX2 R87, R3 ;  /* 0x0000000300577308 */ /* 0x0005e20000000800 */
[----:B------:R-:W-:Y:S02]  /*6d20*/  IMAD.MOV.U32 R54, RZ, RZ, R42 ;  /* 0x000000ffff367224 */ /* 0x000fe400078e002a */
[----:B---3--:R-:W-:-:S05]  /*6d30*/  FFMA.FTZ R4, R198, c[0x0][0x23c], -R21 ;  /* 0x00008f00c6047a23 */ /* 0x008fca0000010815 */
[----:B------:R3:W1:Y:S01]  /*6d40*/  MUFU.EX2 R92, R4 ;  /* 0x00000004005c7308 */ /* 0x0006620000000800 */
[----:B------:R-:W-:Y:S01]  /*6d50*/  HMMA.16816.F32.BF16 R40, R12, R44, R88 ;  /* 0x0000002c0c28723c */ /* 0x000fe20000041858 */
[----:B--2---:R-:W-:Y:S02]  /*6d60*/  SHF.R.U32.HI R3, RZ, 0x8, R2 ;  /* 0x00000008ff037819 */ /* 0x004fe40000011602 */
[----:B------:R-:W-:Y:S01]  /*6d70*/  LOP3.LUT R2, R0, 0xff, RZ, 0xc0, !PT ;  /* 0x000000ff00027812 */ /* 0x000fe200078ec0ff */
[----:B---3--:R-:W-:-:S04]  /*6d80*/  FFMA.FTZ R4, R179, c[0x0][0x23c], -R21 ;  /* 0x00008f00b3047a23 */ /* 0x008fc80000010815 */
[----:B------:R2:W3:Y:S01]  /*6d90*/  MUFU.EX2 R88, R4 ;  /* 0x0000000400587308 */ /* 0x0004e20000000800 */
[----:B------:R-:W-:Y:S01]  /*6da0*/  PRMT R8, R18, 0x5410, R5 ;  /* 0x0000541012087816 */ /* 0x000fe20000000005 */
[----:B------:R-:W-:Y:S01]  /*6db0*/  FFMA.FTZ R7, R169, c[0x0][0x23c], -R20 ;  /* 0x00008f00a9077a23 */ /* 0x000fe20000010814 */
[----:B------:R-:W-:Y:S01]  /*6dc0*/  SHF.R.U32.HI R5, RZ, 0x18, R0 ;  /* 0x00000018ff057819 */ /* 0x000fe20000011600 */
[----:B------:R-:W-:Y:S01]  /*6dd0*/  IMAD.MOV.U32 R55, RZ, RZ, R100 ;  /* 0x000000ffff377224 */ /* 0x000fe200078e0064 */
[----:B--2---:R-:W-:Y:S01]  /*6de0*/  PRMT R4, R2, 0x5410, R3 ;  /* 0x0000541002047816 */ /* 0x004fe20000000003 */
[----:B------:R-:W-:Y:S01]  /*6df0*/  FFMA.FTZ R3, R178, c[0x0][0x23c], -R20 ;  /* 0x00008f00b2037a23 */ /* 0x000fe20000010814 */
[----:B------:R-:W-:-:S03]  /*6e00*/  SHF.R.U32.HI R2, RZ, 0x10, R0 ;  /* 0x00000010ff027819 */ /* 0x000fc60000011600 */
[----:B------:R2:W-:Y:S01]  /*6e10*/  MUFU.EX2 R86, R3 ;  /* 0x0000000300567308 */ /* 0x0005e20000000800 */
[----:B------:R-:W-:-:S07]  /*6e20*/  HSET2.LE.AND R0, R4, R93, PT ;  /* 0x0000005d04007233 */ /* 0x000fce0003803000 */
[----:B------:R1:W1:Y:S01]  /*6e30*/  MUFU.EX2 R100, R7 ;  /* 0x0000000700647308 */ /* 0x0002620000000800 */
[----:B--2---:R-:W-:Y:S02]  /*6e40*/  LOP3.LUT R3, R2, 0xff, RZ, 0xc0, !PT ;  /* 0x000000ff02037812 */ /* 0x004fe400078ec0ff */
[----:B------:R-:W-:Y:S02]  /*6e50*/  F2FP.BF16.PACK_AB R2, R97, R98 ;  /* 0x000000626102723e */ /* 0x000fe400000010ff */
[----:B------:R-:W-:Y:S02]  /*6e60*/  PRMT R5, R3, 0x5410, R5 ;  /* 0x0000541003057816 */ /* 0x000fe40000000005 */
[----:B-1----:R-:W-:Y:S02]  /*6e70*/  LOP3.LUT R7, R28, 0xff, RZ, 0xc0, !PT ;  /* 0x000000ff1c077812 */ /* 0x002fe400078ec0ff */
[----:B------:R-:W-:Y:S01]  /*6e80*/  LOP3.LUT R4, R0, R2, RZ, 0xc0, !PT ;  /* 0x0000000200047212 */ /* 0x000fe200078ec0ff */
[--C-:B------:R-:W-:Y:S01]  /*6e90*/  HSET2.LE.AND R0, R5, R93.reuse, PT ;  /* 0x0000005d05007233 */ /* 0x100fe20003803000 */
[----:B------:R-:W-:Y:S01]  /*6ea0*/  PRMT R7, R7, 0x5410, R30 ;  /* 0x0000541007077816 */ /* 0x000fe2000000001e */
[--C-:B------:R-:W-:Y:S01]  /*6eb0*/  FFMA.FTZ R5, R165, c[0x0][0x23c], -R20.reuse ;  /* 0x00008f00a5057a23 */ /* 0x100fe20000010814 */
[----:B------:R-:W-:Y:S01]  /*6ec0*/  F2FP.BF16.PACK_AB R2, R92, R94 ;  /* 0x0000005e5c02723e */ /* 0x000fe200000010ff */
[----:B------:R-:W-:Y:S01]  /*6ed0*/  FFMA.FTZ R6, R164, c[0x0][0x23c], -R20 ;  /* 0x00008f00a4067a23 */ /* 0x000fe20000010814 */
[--C-:B------:R-:W-:Y:S01]  /*6ee0*/  HSET2.LE.AND R3, R8, R93.reuse, PT ;  /* 0x0000005d08037233 */ /* 0x100fe20003803000 */
[----:B------:R1:W-:Y:S01]  /*6ef0*/  MUFU.EX2 R84, R5 ;  /* 0x0000000500547308 */ /* 0x0003e20000000800 */
[----:B------:R-:W-:Y:S01]  /*6f00*/  HSET2.LE.AND R7, R7, R93, PT ;  /* 0x0000005d07077233 */ /* 0x000fe20003803000 */
[----:B---3--:R-:W-:Y:S01]  /*6f10*/  F2FP.BF16.PACK_AB R8, R88, R87 ;  /* 0x000000575808723e */ /* 0x008fe200000010ff */
[----:B------:R-:W-:-:S02]  /*6f20*/  IMAD.MOV.U32 R198, RZ, RZ, R148 ;  /* 0x000000ffffc67224 */ /* 0x000fc400078e0094 */
[----:B------:R-:W-:Y:S01]  /*6f30*/  IMAD.MOV.U32 R148, RZ, RZ, R79 ;  /* 0x000000ffff947224 */ /* 0x000fe200078e004f */
[----:B------:R-:W-:Y:S02]  /*6f40*/  LOP3.LUT R7, R7, R8, RZ, 0xc0, !PT ;  /* 0x0000000807077212 */ /* 0x000fe400078ec0ff */
[----:B------:R2:W-:Y:S01]  /*6f50*/  MUFU.EX2 R85, R6 ;  /* 0x0000000600557308 */ /* 0x0005e20000000800 */
[C---:B------:R-:W-:Y:S02]  /*6f60*/  LOP3.LUT R8, R11.reuse, 0xff, RZ, 0xc0, !PT ;  /* 0x000000ff0b087812 */ /* 0x040fe400078ec0ff */
[----:B-1----:R-:W-:Y:S01]  /*6f70*/  LOP3.LUT R5, R0, R2, RZ, 0xc0, !PT ;  /* 0x0000000200057212 */ /* 0x002fe200078ec0ff */
[----:B------:R-:W-:Y:S01]  /*6f80*/  FFMA.FTZ R2, R180, c[0x0][0x23c], -R22 ;  /* 0x00008f00b4027a23 */ /* 0x000fe20000010816 */
[----:B------:R-:W-:-:S03]  /*6f90*/  LOP3.LUT R0, R11, 0xffff, RZ, 0xc0, !PT ;  /* 0x0000ffff0b007812 */ /* 0x000fc600078ec0ff */
[----:B------:R1:W-:Y:S01]  /*6fa0*/  MUFU.EX2 R79, R2 ;  /* 0x00000002004f7308 */ /* 0x0003e20000000800 */
[----:B------:R-:W-:Y:S02]  /*6fb0*/  SHF.R.U32.HI R0, RZ, 0x8, R0 ;  /* 0x00000008ff007819 */ /* 0x000fe40000011600 */
[----:B--2---:R-:W-:Y:S01]  /*6fc0*/  F2FP.BF16.PACK_AB R6, R95, R96 ;  /* 0x000000605f06723e */ /* 0x004fe200000010ff */
[----:B------:R-:W-:Y:S01]  /*6fd0*/  HMMA.16816.F32.BF16 R44, R12, R46, R68 ;  /* 0x0000002e0c2c723c */ /* 0x000fe20000041844 */
[--C-:B------:R-:W-:Y:S02]  /*6fe0*/  SHF.R.U32.HI R9, RZ, 0x18, R11.reuse ;  /* 0x00000018ff097819 */ /* 0x100fe4000001160b */
[----:B------:R-:W-:Y:S02]  /*6ff0*/  LOP3.LUT R6, R3, R6, RZ, 0xc0, !PT ;  /* 0x0000000603067212 */ /* 0x000fe400078ec0ff */
[----:B------:R-:W-:Y:S02]  /*7000*/  SHF.R.U32.HI R3, RZ, 0x10, R11 ;  /* 0x00000010ff037819 */ /* 0x000fe4000001160b */
[----:B------:R-:W-:Y:S01]  /*7010*/  PRMT R11, R8, 0x5410, R0 ;  /* 0x00005410080b7816 */ /* 0x000fe20000000000 */
[----:B------:R-:W-:Y:S01]  /*7020*/  HSET2.LE.AND R0, R29, R93, PT ;  /* 0x0000005d1d007233 */ /* 0x000fe20003803000 */
[----:B-1----:R-:W-:Y:S01]  /*7030*/  FFMA.FTZ R2, R181, c[0x0][0x23c], -R22 ;  /* 0x00008f00b5027a23 */ /* 0x002fe20000010816 */
[----:B------:R-:W-:-:S03]  /*7040*/  LOP3.LUT R3, R3, 0xff, RZ, 0xc0, !PT ;  /* 0x000000ff03037812 */ /* 0x000fc600078ec0ff */
[----:B------:R1:W-:Y:S01]  /*7050*/  MUFU.EX2 R71, R2 ;  /* 0x0000000200477308 */ /* 0x0003e20000000800 */
[----:B------:R-:W-:Y:S01]  /*7060*/  PRMT R9, R3, 0x5410, R9 ;  /* 0x0000541003097816 */ /* 0x000fe20000000009 */
[----:B------:R-:W-:Y:S01]  /*7070*/  IMAD.MOV.U32 R176, RZ, RZ, R161 ;  /* 0x000000ffffb07224 */ /* 0x000fe200078e00a1 */
[----:B------:R-:W-:Y:S01]  /*7080*/  HSET2.LE.AND R3, R11, R93, PT ;  /* 0x0000005d0b037233 */ /* 0x000fe20003803000 */
[----:B------:R-:W-:Y:S01]  /*7090*/  IMAD.MOV.U32 R170, RZ, RZ, R151 ;  /* 0x000000ffffaa7224 */ /* 0x000fe200078e0097 */
[----:B------:R-:W-:Y:S01]  /*70a0*/  F2FP.BF16.PACK_AB R12, R102, R103 ;  /* 0x00000067660c723e */ /* 0x000fe200000010ff */
[----:B------:R-:W-:Y:S01]  /*70b0*/  IMAD.MOV.U32 R161, RZ, RZ, R150 ;  /* 0x000000ffffa17224 */ /* 0x000fe200078e0096 */
[----:B-1----:R-:W-:-:S04]  /*70c0*/  F2FP.BF16.PACK_AB R2, R111, R113 ;  /* 0x000000716f02723e */ /* 0x002fc800000010ff */
[----:B------:R-:W-:Y:S01]  /*70d0*/  LOP3.LUT R10, R0, R2, RZ, 0xc0, !PT ;  /* 0x00000002000a7212 */ /* 0x000fe200078ec0ff */
[--C-:B------:R-:W-:Y:S01]  /*70e0*/  HSET2.LE.AND R0, R31, R93.reuse, PT ;  /* 0x0000005d1f007233 */ /* 0x100fe20003803000 */
[----:B------:R-:W-:Y:S01]  /*70f0*/  F2FP.BF16.PACK_AB R2, R100, R101 ;  /* 0x000000656402723e */ /* 0x000fe200000010ff */
[----:B------:R-:W-:Y:S01]  /*7100*/  IMAD.MOV.U32 R151, RZ, RZ, R149 ;  /* 0x000000ffff977224 */ /* 0x000fe200078e0095 */
[----:B------:R-:W-:Y:S01]  /*7110*/  HSET2.LE.AND R9, R9, R93, PT ;  /* 0x0000005d09097233 */ /* 0x000fe20003803000 */
[----:B------:R-:W-:Y:S01]  /*7120*/  FFMA.FTZ R8, R172, c[0x0][0x23c], -R22 ;  /* 0x00008f00ac087a23 */ /* 0x000fe20000010816 */
[----:B------:R-:W-:Y:S01]  /*7130*/  LOP3.LUT R11, R0, R2, RZ, 0xc0, !PT ;  /* 0x00000002000b7212 */ /* 0x000fe200078ec0ff */
[----:B------:R-:W-:Y:S01]  /*7140*/  IMAD.MOV.U32 R91, RZ, RZ, R52 ;  /* 0x000000ffff5b7224 */ /* 0x000fe200078e0034 */
[----:B------:R-:W-:Y:S01]  /*7150*/  HMMA.16816.F32.BF16 R140, R4, R24, R140 ;  /* 0x00000018048c723c */ /* 0x000fe2000004188c */
[----:B------:R-:W-:Y:S01]  /*7160*/  IMAD.MOV.U32 R90, RZ, RZ, R53 ;  /* 0x000000ffff5a7224 */ /* 0x000fe200078e0035 */
[----:B------:R-:W-:Y:S01]  /*7170*/  LOP3.LUT R0, R19, 0xffff, RZ, 0xc0, !PT ;  /* 0x0000ffff13007812 */ /* 0x000fe200078ec0ff */
[----:B------:R-:W-:Y:S01]  /*7180*/  IMAD.MOV.U32 R196, RZ, RZ, R159 ;  /* 0x000000ffffc47224 */ /* 0x000fe200078e009f */
[----:B------:R-:W1:Y:S01]  /*7190*/  LDSM.16.MT88.4 R28, [R204+0x5800] ;  /* 0x00580000cc1c783b */ /* 0x000e620000004200 */
[----:B------:R-:W-:-:S02]  /*71a0*/  IMAD.MOV.U32 R194, RZ, RZ, R54 ;  /* 0x000000ffffc27224 */ /* 0x000fc400078e0036 */
[----:B------:R-:W-:Y:S01]  /*71b0*/  IMAD.MOV.U32 R168, RZ, RZ, R157 ;  /* 0x000000ffffa87224 */ /* 0x000fe200078e009d */
[C---:B------:R-:W-:Y:S01]  /*71c0*/  HMMA.16816.F32.BF16 R152, R4.reuse, R26, R152 ;  /* 0x0000001a0498723c */ /* 0x040fe20000041898 */
[----:B------:R-:W-:Y:S02]  /*71d0*/  IMAD.MOV.U32 R171, RZ, RZ, R158 ;  /* 0x000000ffffab7224 */ /* 0x000fe400078e009e */
[----:B------:R-:W-:Y:S02]  /*71e0*/  IMAD.MOV.U32 R150, RZ, RZ, R156 ;  /* 0x000000ffff967224 */ /* 0x000fe400078e009c */
[----:B------:R-:W-:Y:S02]  /*71f0*/  IMAD.MOV.U32 R149, RZ, RZ, R55 ;  /* 0x000000ffff957224 */ /* 0x000fe400078e0037 */
[----:B------:R-:W-:Y:S01]  /*7200*/  FFMA.FTZ R2, R183, c[0x0][0x23c], -R21 ;  /* 0x00008f00b7027a23 */ /* 0x000fe20000010815 */
[----:B----4-:R-:W-:Y:S01]  /*7210*/  HMMA.16816.F32.BF16 R156, R4, R32, R72 ;  /* 0x00000020049c723c */ /* 0x010fe20000041848 */
[----:B------:R2:W-:Y:S01]  /*7220*/  MUFU.EX2 R70, R8 ;  /* 0x0000000800467308 */ /* 0x0005e20000000800 */
[----:B------:R-:W-:-:S02]  /*7230*/  LOP3.LUT R9, R9, R12, RZ, 0xc0, !PT ;  /* 0x0000000c09097212 */ /* 0x000fc400078ec0ff */
[----:B------:R-:W-:-:S04]  /*7240*/  LOP3.LUT R12, R19, 0xff, RZ, 0xc0, !PT ;  /* 0x000000ff130c7812 */ /* 0x000fc800078ec0ff */
[----:B------:R-:W-:Y:S01]  /*7250*/  HMMA.16816.F32.BF16 R52, R4, R34, R64 ;  /* 0x000000220434723c */ /* 0x000fe20000041840 */
[----:B------:R3:W-:Y:S06]  /*7260*/  MUFU.EX2 R68, R2 ;  /* 0x0000000200447308 */ /* 0x0007ec0000000800 */
[----:B------:R-:W-:Y:S01]  /*7270*/  SHF.R.U32.HI R6, RZ, 0x10, R19 ;  /* 0x00000010ff067819 */ /* 0x000fe20000011613 */
[----:B------:R-:W-:Y:S01]  /*7280*/  FFMA.FTZ R7, R182, c[0x0][0x23c], -R21 ;  /* 0x00008f00b6077a23 */ /* 0x000fe20000010815 */
[----:B--2---:R-:W-:Y:S02]  /*7290*/  F2FP.BF16.PACK_AB R8, R117, R118 ;  /* 0x000000767508723e */ /* 0x004fe400000010ff */
[----:B------:R-:W-:-:S02]  /*72a0*/  SHF.R.U32.HI R5, RZ, 0x18, R19 ;  /* 0x00000018ff057819 */ /* 0x000fc40000011613 */
[----:B------:R-:W-:Y:S02]  /*72b0*/  SHF.R.U32.HI R4, RZ, 0x8, R39 ;  /* 0x00000008ff047819 */ /* 0x000fe40000011627 */
[----:B---3--:R-:W-:Y:S02]  /*72c0*/  SHF.R.U32.HI R2, RZ, 0x8, R0 ;  /* 0x00000008ff027819 */ /* 0x008fe40000011600 */
[----:B------:R-:W-:Y:S01]  /*72d0*/  LOP3.LUT R0, R6, 0xff, RZ, 0xc0, !PT ;  /* 0x000000ff06007812 */ /* 0x000fe200078ec0ff */
[----:B------:R2:W3:Y:S01]  /*72e0*/  MUFU.EX2 R67, R7 ;  /* 0x0000000700437308 */ /* 0x0004e20000000800 */
[----:B------:R-:W-:Y:S02]  /*72f0*/  LOP3.LUT R8, R3, R8, RZ, 0xc0, !PT ;  /* 0x0000000803087212 */ /* 0x000fe400078ec0ff */
[----:B------:R-:W-:Y:S02]  /*7300*/  LOP3.LUT R3, R48, 0xff, RZ, 0xc0, !PT ;  /* 0x000000ff30037812 */ /* 0x000fe400078ec0ff */
[----:B------:R-:W-:Y:S01]  /*7310*/  PRMT R36, R12, 0x5410, R2 ;  /* 0x000054100c247816 */ /* 0x000fe20000000002 */
[----:B------:R-:W-:Y:S01]  /*7320*/  FFMA.FTZ R2, R174, c[0x0][0x23c], -R21 ;  /* 0x00008f00ae027a23 */ /* 0x000fe20000010815 */
[----:B------:R-:W-:Y:S01]  /*7330*/  PRMT R49, R49, 0x5410, R4 ;  /* 0x0000541031317816 */ /* 0x000fe20000000004 */
[----:B------:R-:W-:Y:S01]  /*7340*/  FFMA.FTZ R13, R173, c[0x0][0x23c], -R22 ;  /* 0x00008f00ad0d7a23 */ /* 0x000fe20000010816 */
[----:B------:R-:W-:Y:S01]  /*7350*/  PRMT R15, R0, 0x5410, R5 ;  /* 0x00005410000f7816 */ /* 0x000fe20000000005 */
[----:B------:R-:W-:Y:S01]  /*7360*/  FFMA.FTZ R5, R166, c[0x0][0x23c], -R21 ;  /* 0x00008f00a6057a23 */ /* 0x000fe20000010815 */
[----:B------:R-:W-:-:S02]  /*7370*/  LOP3.LUT R0, R16, 0xffff, RZ, 0xc0, !PT ;  /* 0x0000ffff10007812 */ /* 0x000fc400078ec0ff */
[----:B------:R-:W-:Y:S01]  /*7380*/  SHF.R.U32.HI R4, RZ, 0x10, R16 ;  /* 0x00000010ff047819 */ /* 0x000fe20000011610 */
[----:B------:R4:W-:Y:S01]  /*7390*/  MUFU.EX2 R66, R2 ;  /* 0x0000000200427308 */ /* 0x0009e20000000800 */
[----:B------:R-:W-:Y:S02]  /*73a0*/  PRMT R48, R3, 0x5410, R50 ;  /* 0x0000541003307816 */ /* 0x000fe40000000032 */
[----:B------:R-:W-:Y:S02]  /*73b0*/  SHF.R.U32.HI R3, RZ, 0x8, R51 ;  /* 0x00000008ff037819 */ /* 0x000fe40000011633 */
[----:B------:R-:W-:Y:S02]  /*73c0*/  LOP3.LUT R6, R16, 0xff, RZ, 0xc0, !PT ;  /* 0x000000ff10067812 */ /* 0x000fe400078ec0ff */
[----:B--2---:R-:W-:Y:S01]  /*73d0*/  SHF.R.U32.HI R7, RZ, 0x18, R16 ;  /* 0x00000018ff077819 */ /* 0x004fe20000011610 */
[----:B------:R-:W-:Y:S01]  /*73e0*/  MUFU.EX2 R69, R13 ;  /* 0x0000000d00457308 */ /* 0x000fe20000000800 */
[----:B------:R-:W-:-:S02]  /*73f0*/  SHF.R.U32.HI R0, RZ, 0x8, R0 ;  /* 0x00000008ff007819 */ /* 0x000fc40000011600 */
[----:B------:R-:W-:Y:S02]  /*7400*/  LOP3.LUT R4, R4, 0xff, RZ, 0xc0, !PT ;  /* 0x000000ff04047812 */ /* 0x000fe400078ec0ff */
[----:B------:R-:W-:Y:S02]  /*7410*/  PRMT R12, R58, 0x5410, R3 ;  /* 0x000054103a0c7816 */ /* 0x000fe40000000003 */
[----:B----4-:R-:W-:Y:S01]  /*7420*/  LOP3.LUT R2, R56, 0xff, RZ, 0xc0, !PT ;  /* 0x000000ff38027812 */ /* 0x010fe200078ec0ff */
[----:B------:R3:W2:Y:S01]  /*7430*/  MUFU.EX2 R65, R5 ;  /* 0x0000000500417308 */ /* 0x0006a20000000800 */
[----:B------:R-:W-:Y:S02]  /*7440*/  PRMT R0, R6, 0x5410, R0 ;  /* 0x0000541006007816 */ /* 0x000fe40000000000 */
[----:B------:R-:W-:Y:S01]  /*7450*/  PRMT R14, R2, 0x5410, R57 ;  /* 0x00005410020e7816 */ /* 0x000fe20000000039 */
[--C-:B------:R-:W-:Y:S01]  /*7460*/  FFMA.FTZ R2, R184, c[0x0][0x23c], -R20.reuse ;  /* 0x00008f00b8027a23 */ /* 0x100fe20000010814 */
[----:B------:R-:W-:Y:S01]  /*7470*/  PRMT R3, R4, 0x5410, R7 ;  /* 0x0000541004037816 */ /* 0x000fe20000000007 */
[--C-:B------:R-:W-:Y:S01]  /*7480*/  HSET2.LE.AND R0, R0, R93.reuse, PT ;  /* 0x0000005d00007233 */ /* 0x100fe20003803000 */
[----:B------:R-:W-:Y:S01]  /*7490*/  FFMA.FTZ R4, R185, c[0x0][0x23c], -R20 ;  /* 0x00008f00b9047a23 */ /* 0x000fe20000010814 */
[----:B------:R4:W-:Y:S02]  /*74a0*/  MUFU.EX2 R64, R2 ;  /* 0x0000000200407308 */ /* 0x0009e40000000800 */
[----:B------:R-:W-:Y:S01]  /*74b0*/  HSET2.LE.AND R3, R3, R93, PT ;  /* 0x0000005d03037233 */ /* 0x000fe20003803000 */
[----:B------:R-:W-:-:S02]  /*74c0*/  IMAD.MOV.U32 R177, RZ, RZ, R59 ;  /* 0x000000ffffb17224 */ /* 0x000fc400078e003b */
[----:B------:R-:W-:Y:S01]  /*74d0*/  HMMA.16816.F32.BF16 R56, R8, R26, R60 ;  /* 0x0000001a0838723c */ /* 0x000fe2000004183c */
[----:B---3--:R-:W-:Y:S02]  /*74e0*/  F2FP.BF16.PACK_AB R5, R67, R68 ;  /* 0x000000444305723e */ /* 0x008fe400000010ff */
[----:B------:R3:W-:Y:S01]  /*74f0*/  MUFU.EX2 R63, R4 ;  /* 0x00000004003f7308 */ /* 0x0007e20000000800 */
[--C-:B------:R-:W-:Y:S01]  /*7500*/  FFMA.FTZ R6, R167, c[0x0][0x23c], -R20.reuse ;  /* 0x00008f00a7067a23 */ /* 0x100fe20000010814 */
[----:B------:R-:W-:Y:S02]  /*7510*/  LOP3.LUT R5, R3, R5, RZ, 0xc0, !PT ;  /* 0x0000000503057212 */ /* 0x000fe400078ec0ff */
[----:B----4-:R-:W-:Y:S01]  /*7520*/  F2FP.BF16.PACK_AB R2, R71, R79 ;  /* 0x0000004f4702723e */ /* 0x010fe200000010ff */
[--C-:B------:R-:W-:Y:S01]  /*7530*/  HSET2.LE.AND R3, R14, R93.reuse, PT ;  /* 0x0000005d0e037233 */ /* 0x100fe20003803000 */
[----:B------:R-:W-:Y:S01]  /*7540*/  FFMA.FTZ R13, R175, c[0x0][0x23c], -R20 ;  /* 0x00008f00af0d7a23 */ /* 0x000fe20000010814 */
[----:B--2---:R-:W-:Y:S01]  /*7550*/  F2FP.BF16.PACK_AB R7, R65, R66 ;  /* 0x000000424107723e */ /* 0x004fe200000010ff */
[----:B------:R-:W-:Y:S01]  /*7560*/  IMAD.MOV.U32 R179, RZ, RZ, R236 ;  /* 0x000000ffffb37224 */ /* 0x000fe200078e00ec */
[----:B---3--:R-:W-:Y:S01]  /*7570*/  LOP3.LUT R4, R0, R2, RZ, 0xc0, !PT ;  /* 0x0000000200047212 */ /* 0x008fe200078ec0ff */
[----:B------:R-:W-:Y:S01]  /*7580*/  HSET2.LE.AND R0, R12, R93, PT ;  /* 0x0000005d0c007233 */ /* 0x000fe20003803000 */
[----:B------:R-:W-:Y:S01]  /*7590*/  F2FP.BF16.PACK_AB R2, R69, R70 ;  /* 0x000000464502723e */ /* 0x000fe200000010ff */
[----:B------:R-:W-:Y:S01]  /*75a0*/  IMAD.MOV.U32 R89, RZ, RZ, R144 ;  /* 0x000000ffff597224 */ /* 0x000fe200078e0090 */
[----:B------:R2:W-:Y:S01]  /*75b0*/  MUFU.EX2 R62, R6 ;  /* 0x00000006003e7308 */ /* 0x0005e20000000800 */
[----:B------:R-:W-:-:S02]  /*75c0*/  LOP3.LUT R7, R3, R7, RZ, 0xc0, !PT ;  /* 0x0000000703077212 */ /* 0x000fc400078ec0ff */
[----:B------:R-:W-:Y:S02]  /*75d0*/  LOP3.LUT R14, R23, 0xff, RZ, 0xc0, !PT ;  /* 0x000000ff170e7812 */ /* 0x000fe400078ec0ff */
[----:B------:R-:W-:-:S03]  /*75e0*/  SHF.R.U32.HI R3, RZ, 0x10, R23 ;  /* 0x00000010ff037819 */ /* 0x000fc60000011617 */
[----:B------:R3:W4:Y:S01]  /*75f0*/  MUFU.EX2 R236, R13 ;  /* 0x0000000d00ec7308 */ /* 0x0007220000000800 */
[----:B------:R-:W-:Y:S02]  /*7600*/  IMAD.MOV.U32 R178, RZ, RZ, R90 ;  /* 0x000000ffffb27224 */ /* 0x000fe400078e005a */
[----:B------:R-:W-:Y:S01]  /*7610*/  IMAD.MOV.U32 R90, RZ, RZ, R197 ;  /* 0x000000ffff5a7224 */ /* 0x000fe200078e00c5 */
[----:B--2---:R-:W-:Y:S02]  /*7620*/  LOP3.LUT R6, R0, R2, RZ, 0xc0, !PT ;  /* 0x0000000200067212 */ /* 0x004fe400078ec0ff */
[----:B------:R-:W-:Y:S01]  /*7630*/  LOP3.LUT R2, R23, 0xffff, RZ, 0xc0, !PT ;  /* 0x0000ffff17027812 */ /* 0x000fe200078ec0ff */
[----:B------:R-:W-:Y:S02]  /*7640*/  IMAD.MOV.U32 R197, RZ, RZ, R207 ;  /* 0x000000ffffc57224 */ /* 0x000fe400078e00cf */
[----:B------:R2:W5:Y:S01]  /*7650*/  LDL.LU R207, [R1+0x54] ;  /* 0x0000540001cf7983 */ /* 0x0005620000300800 */
[----:B---3--:R-:W-:Y:S01]  /*7660*/  SHF.R.U32.HI R13, RZ, 0x18, R23 ;  /* 0x00000018ff0d7819 */ /* 0x008fe20000011617 */
[----:B------:R-:W-:-:S02]  /*7670*/  FADD.FTZ R23, R179, R239 ;  /* 0x000000efb3177221 */ /* 0x000fc40000010000 */
[----:B------:R-:W-:Y:S02]  /*7680*/  IMAD.MOV.U32 R179, RZ, RZ, R89 ;  /* 0x000000ffffb37224 */ /* 0x000fe400078e0059 */
[----:B------:R-:W-:Y:S02]  /*7690*/  IMAD.MOV.U32 R89, RZ, RZ, R91 ;  /* 0x000000ffff597224 */ /* 0x000fe400078e005b */
[----:B------:R-:W-:Y:S02]  /*76a0*/  IMAD.MOV.U32 R91, RZ, RZ, R130 ;  /* 0x000000ffff5b7224 */ /* 0x000fe400078e0082 */
[----:B------:R-:W-:Y:S02]  /*76b0*/  IMAD.MOV.U32 R130, RZ, RZ, R206 ;  /* 0x000000ffff827224 */ /* 0x000fe400078e00ce */
[----:B------:R2:W5:Y:S01]  /*76c0*/  LDL.LU R206, [R1+0x50] ;  /* 0x0000500001ce7983 */ /* 0x0005620000300800 */
[----:B------:R-:W-:Y:S02]  /*76d0*/  IMAD.MOV.U32 R195, RZ, RZ, R145 ;  /* 0x000000ffffc37224 */ /* 0x000fe400078e0091 */
[----:B------:R-:W-:-:S02]  /*76e0*/  IMAD.MOV.U32 R163, RZ, RZ, R147 ;  /* 0x000000ffffa37224 */ /* 0x000fc400078e0093 */
[----:B------:R-:W-:Y:S02]  /*76f0*/  IMAD.MOV.U32 R169, RZ, RZ, R146 ;  /* 0x000000ffffa97224 */ /* 0x000fe400078e0092 */
[----:B------:R-:W-:Y:S01]  /*7700*/  HMMA.16816.F32.BF16 R144, R8, R24, R80 ;  /* 0x000000180890723c */ /* 0x000fe20000041850 */
[----:B------:R-:W3:Y:S01]  /*7710*/  LDSM.16.MT88.4 R24, [R205+0x5800] ;  /* 0x00580000cd18783b */ /* 0x000ee20000004200 */
[----:B------:R-:W-:-:S06]  /*7720*/  LOP3.LUT R0, R17, 0xffff, RZ, 0xc0, !PT ;  /* 0x0000ffff11007812 */ /* 0x000fcc00078ec0ff */
[C---:B------:R-:W-:Y:S08]  /*7730*/  HMMA.16816.F32.BF16 R40, R8.reuse, R32, R40 ;  /* 0x000000200828723c */ /* 0x040ff00000041828 */
[----:B------:R-:W-:Y:S01]  /*7740*/  HMMA.16816.F32.BF16 R44, R8, R34, R44 ;  /* 0x00000022082c723c */ /* 0x000fe2000004182c */
[----:B------:R-:W-:Y:S01]  /*7750*/  LOP3.LUT R12, R17, 0xff, RZ, 0xc0, !PT ;  /* 0x000000ff110c7812 */ /* 0x000fe200078ec0ff */
[----:B------:R-:W-:Y:S01]  /*7760*/  FFMA.FTZ R16, R203, c[0x0][0x23c], -R21 ;  /* 0x00008f00cb107a23 */ /* 0x000fe20000010815 */
[----:B------:R-:W-:Y:S04]  /*7770*/  LDSM.16.MT88.4 R32, [R205+0x5c00] ;  /* 0x005c0000cd20783b */ /* 0x000fe80000004200 */
[----:B------:R-:W-:Y:S01]  /*7780*/  SHF.R.U32.HI R9, RZ, 0x10, R17 ;  /* 0x00000010ff097819 */ /* 0x000fe20000011611 */
[----:B------:R-:W-:Y:S01]  /*7790*/  FFMA.FTZ R8, R201, c[0x0][0x23c], -R22 ;  /* 0x00008f00c9087a23 */ /* 0x000fe20000010816 */
[----:B------:R-:W-:-:S02]  /*77a0*/  SHF.R.U32.HI R10, RZ, 0x8, R2 ;  /* 0x00000008ff0a7819 */ /* 0x000fc40000011602 */
[----:B------:R-:W-:Y:S01]  /*77b0*/  SHF.R.U32.HI R2, RZ, 0x8, R0 ;  /* 0x00000008ff027819 */ /* 0x000fe20000011600 */
[----:B------:R1:W-:Y:S01]  /*77c0*/  MUFU.EX2 R61, R8 ;  /* 0x00000008003d7308 */ /* 0x0003e20000000800 */
[----:B------:R-:W-:Y:S02]  /*77d0*/  SHF.R.U32.HI R11, RZ, 0x18, R17 ;  /* 0x00000018ff0b7819 */ /* 0x000fe40000011611 */
[----:B------:R-:W-:-:S04]  /*77e0*/  LOP3.LUT R0, R9, 0xff, RZ, 0xc0, !PT ;  /* 0x000000ff09007812 */ /* 0x000fc800078ec0ff */
[----:B------:R-:W-:Y:S01]  /*77f0*/  PRMT R17, R0, 0x5410, R11 ;  /* 0x0000541000117816 */ /* 0x000fe2000000000b */
[----:B------:R-:W-:Y:S01]  /*7800*/  FFMA.FTZ R0, R200, c[0x0][0x23c], -R22 ;  /* 0x00008f00c8007a23 */ /* 0x000fe20000010816 */
[----:B------:R-:W-:Y:S01]  /*7810*/  PRMT R18, R12, 0x5410, R2 ;  /* 0x000054100c127816 */ /* 0x000fe20000000002 */
[--C-:B------:R-:W-:Y:S01]  /*7820*/  FFMA.FTZ R2, R199, c[0x0][0x23c], -R22.reuse ;  /* 0x00008f00c7027a23 */ /* 0x100fe20000010816 */
[----:B-1----:R-:W-:Y:S01]  /*7830*/  LOP3.LUT R8, R3, 0xff, RZ, 0xc0, !PT ;  /* 0x000000ff03087812 */ /* 0x002fe200078ec0ff */
[----:B------:R-:W-:Y:S01]  /*7840*/  FFMA.FTZ R3, R202, c[0x0][0x23c], -R22 ;  /* 0x00008f00ca037a23 */ /* 0x000fe20000010816 */
[----:B------:R-:W-:Y:S01]  /*7850*/  PRMT R20, R14, 0x5410, R10 ;  /* 0x000054100e147816 */ /* 0x000fe2000000000a */
[----:B------:R-:W-:Y:S01]  /*7860*/  FFMA.FTZ R14, R218, c[0x0][0x23c], -R21 ;  /* 0x00008f00da0e7a23 */ /* 0x000fe20000010815 */
[----:B------:R-:W-:Y:S01]  /*7870*/  PRMT R19, R8, 0x5410, R13 ;  /* 0x0000541008137816 */ /* 0x000fe2000000000d */
[----:B------:R1:W1:Y:S01]  /*7880*/  MUFU.EX2 R60, R3 ;  /* 0x00000003003c7308 */ /* 0x0002620000000800 */
[--C-:B------:R-:W-:Y:S01]  /*7890*/  FFMA.FTZ R22, R187, c[0x0][0x23c], -R21.reuse ;  /* 0x00008f00bb167a23 */ /* 0x100fe20000010815 */
[--C-:B------:R-:W-:Y:S01]  /*78a0*/  HSET2.LE.AND R8, R36, R93.reuse, PT ;  /* 0x0000005d24087233 */ /* 0x100fe20003803000 */
[----:B------:R-:W-:Y:S01]  /*78b0*/  F2FP.BF16.PACK_AB R11, R84, R85 ;  /* 0x00000055540b723e */ /* 0x000fe200000010ff */
[----:B------:R-:W-:Y:S01]  /*78c0*/  FFMA.FTZ R21, R186, c[0x0][0x23c], -R21 ;  /* 0x00008f00ba157a23 */ /* 0x000fe20000010815 */
[----:B------:R-:W-:Y:S01]  /*78d0*/  HSET2.LE.AND R12, R15, R93, PT ;  /* 0x0000005d0f0c7233 */ /* 0x000fe20003803000 */
[----:B------:R-:W-:-:S02]  /*78e0*/  F2FP.BF16.PACK_AB R9, R109, R110 ;  /* 0x0000006e6d09723e */ /* 0x000fc400000010ff */
[----:B------:R2:W-:Y:S01]  /*78f0*/  MUFU.EX2 R51, R0 ;  /* 0x0000000000337308 */ /* 0x0005e20000000800 */
[----:B------:R-:W-:Y:S01]  /*7900*/  HMMA.16816.F32.BF16 R140, R4, R28, R140 ;  /* 0x0000001c048c723c */ /* 0x000fe2000004188c */
[----:B------:R-:W-:Y:S01]  /*7910*/  F2FP.BF16.PACK_AB R13, R86, R99 ;  /* 0x00000063560d723e */ /* 0x000fe200000010ff */
[----:B------:R-:W-:Y:S01]  /*7920*/  IMAD.MOV.U32 R165, RZ, RZ, R89 ;  /* 0x000000ffffa57224 */ /* 0x000fe200078e0059 */
[----:B-1----:R-:W-:-:S05]  /*7930*/  HSET2.LE.AND R3, R37, R93, PT ;  /* 0x0000005d25037233 */ /* 0x002fca0003803000 */
[----:B------:R-:W-:Y:S01]  /*7940*/  HMMA.16816.F32.BF16 R152, R4, R30, R152 ;  /* 0x0000001e0498723c */ /* 0x000fe20000041898 */
[----:B------:R-:W-:Y:S01]  /*7950*/  IMAD.MOV.U32 R164, RZ, RZ, R76 ;  /* 0x000000ffffa47224 */ /* 0x000fe200078e004c */
[----:B------:R-:W-:Y:S01]  /*7960*/  LOP3.LUT R8, R8, R9, RZ, 0xc0, !PT ;  /* 0x0000000908087212 */ /* 0x000fe200078ec0ff */
[----:B------:R-:W-:Y:S01]  /*7970*/  IMAD.MOV.U32 R89, RZ, RZ, R177 ;  /* 0x000000ffff597224 */ /* 0x000fe200078e00b1 */
[----:B------:R-:W-:Y:S01]  /*7980*/  LOP3.LUT R11, R3, R11, RZ, 0xc0, !PT ;  /* 0x0000000b030b7212 */ /* 0x000fe200078ec0ff */
[----:B--2---:R-:W-:-:S03]  /*7990*/  HSET2.LE.AND R0, R38, R93, PT ;  /* 0x0000005d26007233 */ /* 0x004fc60003803000 */
[----:B---3--:R-:W-:Y:S01]  /*79a0*/  HMMA.16816.F32.BF16 R156, R4, R24, R156 ;  /* 0x00000018049c723c */ /* 0x008fe2000004189c */
[----:B------:R-:W-:Y:S01]  /*79b0*/  HSET2.LE.AND R3, R20, R93, PT ;  /* 0x0000005d14037233 */ /* 0x000fe20003803000 */
[----:B------:R1:W-:Y:S01]  /*79c0*/  MUFU.EX2 R239, R2 ;  /* 0x0000000200ef7308 */ /* 0x0003e20000000800 */
[----:B------:R-:W-:-:S05]  /*79d0*/  LOP3.LUT R9, R12, R13, RZ, 0xc0, !PT ;  /* 0x0000000d0c097212 */ /* 0x000fca00078ec0ff */
[----:B------:R-:W-:Y:S01]  /*79e0*/  HMMA.16816.F32.BF16 R36, R4, R26, R52 ;  /* 0x0000001a0424723c */ /* 0x000fe20000041834 */
[----:B------:R-:W-:Y:S01]  /*79f0*/  HSET2.LE.AND R13, R17, R93, PT ;  /* 0x0000005d110d7233 */ /* 0x000fe20003803000 */
[----:B------:R-:W-:Y:S01]  /*7a00*/  MUFU.EX2 R50, R14 ;  /* 0x0000000e00327308 */ /* 0x000fe20000000800 */
[----:B------:R-:W-:-:S04]  /*7a10*/  IMAD.MOV.U32 R180, RZ, RZ, R90 ;  /* 0x000000ffffb47224 */ /* 0x000fc800078e005a */
[----:B------:R-:W-:Y:S02]  /*7a20*/  FADD.FTZ R4, R179, R178 ;  /* 0x000000b2b3047221 */ /* 0x000fe40000010000 */
[----:B------:R-:W-:Y:S02]  /*7a30*/  IMAD.MOV.U32 R179, RZ, RZ, R91 ;  /* 0x000000ffffb37224 */ /* 0x000fe400078e005b */
[----:B------:R-:W-:Y:S01]  /*7a40*/  IMAD.MOV.U32 R178, RZ, RZ, R149 ;  /* 0x000000ffffb27224 */ /* 0x000fe200078e0095 */
[----:B------:R2:W3:Y:S01]  /*7a50*/  MUFU.EX2 R20, R16 ;  /* 0x0000001000147308 */ /* 0x0004e20000000800 */
[----:B-1----:R-:W-:Y:S01]  /*7a60*/  F2FP.BF16.PACK_AB R2, R107, R108 ;  /* 0x0000006c6b02723e */ /* 0x002fe200000010ff */
[----:B------:R-:W-:Y:S02]  /*7a70*/  IMAD.MOV.U32 R90, RZ, RZ, R198 ;  /* 0x000000ffff5a7224 */ /* 0x000fe400078e00c6 */
[----:B------:R-:W-:Y:S02]  /*7a80*/  IMAD.MOV.U32 R91, RZ, RZ, R151 ;  /* 0x000000ffff5b7224 */ /* 0x000fe400078e0097 */
[----:B------:R-:W-:-:S02]  /*7a90*/  IMAD.MOV.U32 R177, RZ, RZ, R150 ;  /* 0x000000ffffb17224 */ /* 0x000fc400078e0096 */
[----:B------:R-:W-:Y:S01]  /*7aa0*/  MUFU.EX2 R22, R22 ;  /* 0x0000001600167308 */ /* 0x000fe20000000800 */
[----:B------:R-:W-:Y:S02]  /*7ab0*/  FADD.FTZ R17, R178, R164 ;  /* 0x000000a4b2117221 */ /* 0x000fe40000010000 */
[----:B------:R-:W-:Y:S02]  /*7ac0*/  FADD.FTZ R5, R179, R23 ;  /* 0x00000017b3057221 */ /* 0x000fe40000010000 */
[----:B------:R-:W-:-:S03]  /*7ad0*/  IMAD.MOV.U32 R198, RZ, RZ, R148 ;  /* 0x000000ffffc67224 */ /* 0x000fc600078e0094 */
[----:B------:R-:W1:Y:S01]  /*7ae0*/  MUFU.EX2 R21, R21 ;  /* 0x0000001500157308 */ /* 0x000e620000000800 */
[----:B------:R-:W-:Y:S01]  /*7af0*/  FADD.FTZ R4, R89, R4 ;  /* 0x0000000459047221 */ /* 0x000fe20000010000 */
[----:B------:R-:W-:Y:S01]  /*7b00*/  LOP3.LUT R10, R0, R2, RZ, 0xc0, !PT ;  /* 0x00000002000a7212 */ /* 0x000fe200078ec0ff */
[--C-:B------:R-:W-:Y:S01]  /*7b10*/  HSET2.LE.AND R12, R19, R93.reuse, PT ;  /* 0x0000005d130c7233 */ /* 0x100fe20003803000 */
[----:B------:R-:W-:Y:S01]  /*7b20*/  FADD.FTZ R6, R165, R180 ;  /* 0x000000b4a5067221 */ /* 0x000fe20000010000 */
[--C-:B------:R-:W-:Y:S01]  /*7b30*/  HSET2.LE.AND R7, R18, R93.reuse, PT ;  /* 0x0000005d12077233 */ /* 0x100fe20003803000 */
[----:B------:R-:W-:Y:S01]  /*7b40*/  FADD.FTZ R19, R91, R17 ;  /* 0x000000115b137221 */ /* 0x000fe20000010000 */
[--C-:B------:R-:W-:Y:S01]  /*7b50*/  HSET2.LE.AND R2, R78, R93.reuse, PT ;  /* 0x0000005d4e027233 */ /* 0x100fe20003803000 */
[----:B------:R-:W-:Y:S01]  /*7b60*/  FADD.FTZ R18, R177, R5 ;  /* 0x00000005b1127221 */ /* 0x000fe20000010000 */
[--C-:B------:R-:W-:Y:S01]  /*7b70*/  HSET2.LE.AND R0, R77, R93.reuse, PT ;  /* 0x0000005d4d007233 */ /* 0x100fe20003803000 */
[----:B------:R-:W-:Y:S01]  /*7b80*/  FADD.FTZ R17, R198, R4 ;  /* 0x00000004c6117221 */ /* 0x000fe20000010000 */
[----:B------:R-:W-:Y:S01]  /*7b90*/  F2FP.BF16.PACK_AB R5, R237, R104 ;  /* 0x00000068ed05723e */ /* 0x000fe200000010ff */
[--C-:B------:R-:W-:Y:S01]  /*7ba0*/  HSET2.LE.AND R15, R48, R93.reuse, PT ;  /* 0x0000005d300f7233 */ /* 0x100fe20003803000 */
[----:B----4-:R-:W-:Y:S01]  /*7bb0*/  F2FP.BF16.PACK_AB R4, R236, R62 ;  /* 0x0000003eec04723e */ /* 0x010fe200000010ff */
[----:B--2---:R-:W-:Y:S01]  /*7bc0*/  FADD.FTZ R16, R90, R6 ;  /* 0x000000065a107221 */ /* 0x004fe20000010000 */
[----:B------:R-:W-:Y:S01]  /*7bd0*/  F2FP.BF16.PACK_AB R6, R105, R106 ;  /* 0x0000006a6906723e */ /* 0x000fe200000010ff */
[----:B------:R-:W-:Y:S01]  /*7be0*/  IMAD.MOV.U32 R198, RZ, RZ, R170 ;  /* 0x000000ffffc67224 */ /* 0x000fe200078e00aa */
[----:B------:R-:W-:Y:S01]  /*7bf0*/  LOP3.LUT R170, R2, R5, RZ, 0xc0, !PT ;  /* 0x0000000502aa7212 */ /* 0x000fe200078ec0ff */
[----:B------:R-:W-:Y:S01]  /*7c00*/  IMAD.MOV.U32 R177, RZ, RZ, R171 ;  /* 0x000000ffffb17224 */ /* 0x000fe200078e00ab */
[----:B------:R-:W-:Y:S01]  /*7c10*/  LOP3.LUT R171, R0, R4, RZ, 0xc0, !PT ;  /* 0x0000000400ab7212 */ /* 0x000fe200078ec0ff */
[----:B------:R-:W-:Y:S01]  /*7c20*/  HSET2.LE.AND R14, R49, R93, PT ;  /* 0x0000005d310e7233 */ /* 0x000fe20003803000 */
[----:B------:R-:W-:Y:S01]  /*7c30*/  F2FP.BF16.PACK_AB R2, R63, R64 ;  /* 0x000000403f02723e */ /* 0x000fe200000010ff */
[----:B------:R-:W-:Y:S01]  /*7c40*/  IMAD.MOV.U32 R89, RZ, RZ, R194 ;  /* 0x000000ffff597224 */ /* 0x000fe200078e00c2 */
[----:B------:R-:W-:Y:S01]  /*7c50*/  F2FP.BF16.PACK_AB R0, R60, R61 ;  /* 0x0000003d3c00723e */ /* 0x000fe200000010ff */
[----:B------:R-:W-:Y:S01]  /*7c60*/  IMAD.MOV.U32 R91, RZ, RZ, R168 ;  /* 0x000000ffff5b7224 */ /* 0x000fe200078e00a8 */
[----:B------:R-:W-:Y:S01]  /*7c70*/  LOP3.LUT R168, R3, R6, RZ, 0xc0, !PT ;  /* 0x0000000603a87212 */ /* 0x000fe200078ec0ff */
[----:B------:R-:W-:Y:S01]  /*7c80*/  IMAD.MOV.U32 R194, RZ, RZ, R169 ;  /* 0x000000ffffc27224 */ /* 0x000fe200078e00a9 */
[----:B---3--:R-:W-:Y:S01]  /*7c90*/  F2FP.BF16.PACK_AB R3, R20, R50 ;  /* 0x000000321403723e */ /* 0x008fe200000010ff */
[----:B------:R-:W-:Y:S01]  /*7ca0*/  IMAD.MOV.U32 R178, RZ, RZ, R176 ;  /* 0x000000ffffb27224 */ /* 0x000fe200078e00b0 */
[----:B------:R-:W-:Y:S01]  /*7cb0*/  LOP3.LUT R169, R12, R2, RZ, 0xc0, !PT ;  /* 0x000000020ca97212 */ /* 0x000fe200078ec0ff */
[----:B------:R-:W-:Y:S01]  /*7cc0*/  IMAD.MOV.U32 R179, RZ, RZ, R196 ;  /* 0x000000ffffb37224 */ /* 0x000fe200078e00c4 */
[----:B------:R-:W-:Y:S01]  /*7cd0*/  LOP3.LUT R164, R7, R0, RZ, 0xc0, !PT ;  /* 0x0000000007a47212 */ /* 0x000fe200078ec0ff */
[----:B------:R-:W2:Y:S01]  /*7ce0*/  LDSM.16.MT88.4 R148, [R204+0x5c00] ;  /* 0x005c0000cc94783b */ /* 0x000ea20000004200 */
[----:B-1----:R-:W-:-:S02]  /*7cf0*/  F2FP.BF16.PACK_AB R2, R21, R22 ;  /* 0x000000161502723e */ /* 0x002fc400000010ff */
[----:B------:R-:W-:Y:S01]  /*7d00*/  F2FP.BF16.PACK_AB R0, R239, R51 ;  /* 0x00000033ef00723e */ /* 0x000fe200000010ff */
[----:B------:R-:W-:Y:S01]  /*7d10*/  FADD.FTZ R16, R197, R16 ;  /* 0x00000010c5107221 */ /* 0x000fe20000010000 */
[----:B------:R-:W-:Y:S01]  /*7d20*/  LOP3.LUT R165, R13, R3, RZ, 0xc0, !PT ;  /* 0x000000030da57212 */ /* 0x000fe200078ec0ff */
[----:B------:R-:W-:Y:S01]  /*7d30*/  IMAD.MOV.U32 R90, RZ, RZ, R163 ;  /* 0x000000ffff5a7224 */ /* 0x000fe200078e00a3 */
[----:B------:R-:W-:Y:S01]  /*7d40*/  LOP3.LUT R167, R15, R2, RZ, 0xc0, !PT ;  /* 0x000000020fa77212 */ /* 0x000fe200078ec0ff */
[----:B------:R-:W-:Y:S01]  /*7d50*/  FADD.FTZ R3, R178, R19 ;  /* 0x00000013b2037221 */ /* 0x000fe20000010000 */
[----:B------:R-:W-:Y:S01]  /*7d60*/  LOP3.LUT R166, R14, R0, RZ, 0xc0, !PT ;  /* 0x000000000ea67212 */ /* 0x000fe200078ec0ff */
[----:B------:R-:W-:Y:S02]  /*7d70*/  FADD.FTZ R2, R179, R18 ;  /* 0x00000012b3027221 */ /* 0x000fe40000010000 */
[----:B------:R-:W-:Y:S02]  /*7d80*/  FADD.FTZ R0, R89, R17 ;  /* 0x0000001159007221 */ /* 0x000fe40000010000 */
[----:B------:R-:W-:-:S02]  /*7d90*/  IMAD.MOV.U32 R197, RZ, RZ, R161 ;  /* 0x000000ffffc57224 */ /* 0x000fc400078e00a1 */
[----:B------:R-:W-:Y:S02]  /*7da0*/  FADD.FTZ R4, R90, R16 ;  /* 0x000000105a047221 */ /* 0x000fe40000010000 */
[----:B------:R-:W-:Y:S02]  /*7db0*/  IMAD.MOV.U32 R176, RZ, RZ, R162 ;  /* 0x000000ffffb07224 */ /* 0x000fe400078e00a2 */
[----:B------:R-:W-:Y:S02]  /*7dc0*/  FADD.FTZ R3, R91, R3 ;  /* 0x000000035b037221 */ /* 0x000fe40000010000 */
[----:B------:R-:W-:Y:S02]  /*7dd0*/  IMAD.MOV.U32 R196, RZ, RZ, R160 ;  /* 0x000000ffffc47224 */ /* 0x000fe400078e00a0 */
        /* <DEDUP_REMOVED lines=83> */
[----:B------:R-:W-:-:S05]  /*8310*/  FADD.FTZ R3, R86, R3 ;  /* 0x0000000356037221 */ /* 0x000fca0000010000 */
[----:B------:R-:W-:Y:S01]  /*8320*/  HMMA.16816.F32.BF16 R160, R8, R24, R40 ;  /* 0x0000001808a0723c */ /* 0x000fe20000041828 */
[----:B------:R-:W-:Y:S02]  /*8330*/  FADD.FTZ R2, R71, R2 ;  /* 0x0000000247027221 */ /* 0x000fe40000010000 */
[----:B------:R-:W-:-:S05]  /*8340*/  FADD.FTZ R0, R67, R0 ;  /* 0x0000000043007221 */ /* 0x000fca0000010000 */
[----:B------:R-:W-:Y:S01]  /*8350*/  HMMA.16816.F32.BF16 R8, R8, R26, R44 ;  /* 0x0000001a0808723c */ /* 0x000fe2000004182c */
[----:B------:R-:W1:Y:S01]  /*8360*/  LDC.U8 R76, c[0x0][0x2d8] ;  /* 0x0000b600ff4c7b82 */ /* 0x000e620000000000 */
        /* <DEDUP_REMOVED lines=23> */
[----:B------:R-:W-:-:S05]  /*84e0*/  FADD.FTZ R236, R236, R3 ;  /* 0x00000003ecec7221 */ /* 0x000fca0000010000 */
[----:B------:R-:W-:Y:S01]  /*84f0*/  HMMA.16816.F32.BF16 R144, R168, R148, R144 ;  /* 0x00000094a890723c */ /* 0x000fe20000041890 */
[----:B------:R-:W-:Y:S02]  /*8500*/  FADD.FTZ R239, R239, R2 ;  /* 0x00000002efef7221 */ /* 0x000fe40000010000 */
[----:B------:R-:W-:-:S05]  /*8510*/  FADD.FTZ R238, R21, R0 ;  /* 0x0000000015ee7221 */ /* 0x000fca0000010000 */
[----:B------:R-:W-:Y:S08]  /*8520*/  HMMA.16816.F32.BF16 R156, R164, R32, R156 ;  /* 0x00000020a49c723c */ /* 0x000ff0000004189c */
[C---:B------:R-:W-:Y:S08]  /*8530*/  HMMA.16816.F32.BF16 R148, R168.reuse, R150, R28 ;  /* 0x00000096a894723c */ /* 0x040ff0000004181c */
[----:B------:R-:W-:Y:S08]  /*8540*/  HMMA.16816.F32.BF16 R160, R168, R32, R160 ;  /* 0x00000020a8a0723c */ /* 0x000ff000000418a0 */
[-C--:B------:R-:W-:Y:S08]  /*8550*/  HMMA.16816.F32.BF16 R164, R164, R34.reuse, R36 ;  /* 0x00000022a4a4723c */ /* 0x080ff00000041824 */
[----:B------:R-:W-:Y:S01]  /*8560*/  HMMA.16816.F32.BF16 R168, R168, R34, R8 ;  /* 0x00000022a8a8723c */ /* 0x000fe20000041808 */
[----:B------:R-:W-:Y:S07]  /*8570*/  @!P0 BRA `(.L_x_215) ;  /* 0x000066e000008947 */ /* 0x000fee0003800000 */
[----:B-1----:R-:W-:Y:S01]  /*8580*/  IMAD.WIDE.U32 R234, R188, -0x326172a9, RZ ;  /* 0xcd9e8d57bcea7825 */ /* 0x002fe200078e00ff */
[----:B------:R-:W-:-:S02]  /*8590*/  IADD3 R217, R217, -0x2, RZ ;  /* 0xfffffffed9d97810 */ /* 0x000fc40007ffe0ff */
[----:B------:R-:W-:Y:S01]  /*85a0*/  MOV R132, R137 ;  /* 0x0000008900847202 */ /* 0x000fe20000000f00 */
[----:B------:R-:W-:Y:S01]  /*85b0*/  IMAD.WIDE.U32 R232, R232, -0x326172a9, RZ ;  /* 0xcd9e8d57e8e87825 */ /* 0x000fe200078e00ff */
[----:B------:R-:W-:Y:S02]  /*85c0*/  LOP3.LUT R224, R235, R222, RZ, 0x3c, !PT ;  /* 0x000000deebe07212 */ /* 0x000fe400078e3cff */
[----:B------:R-:W-:Y:S01]  /*85d0*/  MOV R3, R138 ;  /* 0x0000008a00037202 */ /* 0x000fe20000000f00 */
[----:B------:R-:W-:Y:S01]  /*85e0*/  IMAD.WIDE.U32 R218, R219, -0x2daee0ad, RZ ;  /* 0xd2511f53dbda7825 */ /* 0x000fe200078e00ff */
[----:B------:R-:W-:Y:S02]  /*85f0*/  LOP3.LUT R222, R233, R222, RZ, 0x3c, !PT ;  /* 0x000000dee9de7212 */ /* 0x000fe400078e3cff */
[----:B------:R-:W-:Y:S01]  /*8600*/  MOV R135, R134 ;  /* 0x0000008600877202 */ /* 0x000fe20000000f00 */
[----:B------:R-:W-:Y:S01]  /*8610*/  IMAD.WIDE.U32 R224, R224, -0x2daee0ad, RZ ;  /* 0xd2511f53e0e07825 */ /* 0x000fe200078e00ff */
[----:B------:R-:W-:-:S02]  /*8620*/  MOV R133, R136 ;  /* 0x0000008800857202 */ /* 0x000fc40000000f00 */
[----:B------:R-:W-:Y:S01]  /*8630*/  PRMT R220, R76, 0x7054, R76 ;  /* 0x000070544cdc7816 */ /* 0x000fe2000000004c */
[----:B------:R-:W-:Y:S01]  /*8640*/  IMAD.WIDE.U32 R222, R222, -0x2daee0ad, RZ ;  /* 0xd2511f53dede7825 */ /* 0x000fe200078e00ff */
[----:B------:R-:W-:Y:S05]  /*8650*/  BRA `(.L_x_216) ;  /* 0x000001b000007947 */ /* 0x000fea0003800000 */
.L_x_218:
[----:B------:R-:W2:Y:S01]  /*8660*/  LDL.64 R228, [R1+0x30] ;  /* 0x0000300001e47983 */ /* 0x000ea20000100a00 */
[----:B------:R-:W-:Y:S03]  /*8670*/  IADD3 R0, R217, -0x1, RZ ;  /* 0xffffffffd9007810 */ /* 0x000fe60007ffe0ff */
[----:B------:R-:W3:Y:S01]  /*8680*/  LDL.64 R226, [R1+0x20] ;  /* 0x0000200001e27983 */ /* 0x000ee20000100a00 */
[----:B------:R-:W-:Y:S01]  /*8690*/  SHF.R.S32.HI R2, RZ, 0x1f, R0 ;  /* 0x0000001fff027819 */ /* 0x000fe20000011400 */
[----:B------:R-:W-:Y:S04]  /*86a0*/  IMAD.WIDE.U32 R136, R0, c[0x0][0x198], RZ ;  /* 0x0000660000887a25 */ /* 0x000fe800078e00ff */
[----:B------:R-:W-:Y:S04]  /*86b0*/  IMAD R2, R2, c[0x0][0x198], RZ ;  /* 0x0000660002027a24 */ /* 0x000fe800078e02ff */
[----:B------:R-:W-:Y:S04]  /*86c0*/  IMAD R2, R0, c[0x0][0x19c], R2 ;  /* 0x0000670000027a24 */ /* 0x000fe800078e0202 */
[----:B------:R-:W-:Y:S01]  /*86d0*/  IMAD.IADD R2, R137, 0x1, R2 ;  /* 0x0000000189027824 */ /* 0x000fe200078e0202 */
[----:B--2---:R-:W-:Y:S04]  /*86e0*/  LEA R0, P1, R136, R228, 0x7 ;  /* 0x000000e488007211 */ /* 0x004fe800078238ff */
[----:B------:R-:W-:Y:S02]  /*86f0*/  LEA R172, P2, R0, c[0x0][0x168], 0x1 ;  /* 0x00005a0000ac7a11 */ /* 0x000fe400078408ff */
[----:B---3--:R-:W-:Y:S02]  /*8700*/  LEA.HI.X R2, R136, R227, R2, 0x7, P1 ;  /* 0x000000e388027211 */ /* 0x008fe400008f3c02 */
        /* <DEDUP_REMOVED lines=16> */
.L_x_216:
[----:B------:R-:W2:Y:S01]  /*8810*/  LDL.64 R10, [R1+0x28] ;  /* 0x00002800010a7983 */ /* 0x000ea20000100a00 */
[----:B------:R-:W-:Y:S01]  /*8820*/  SHF.R.S32.HI R0, RZ, 0x1f, R217 ;  /* 0x0000001fff007819 */ /* 0x000fe200000114d9 */
[----:B------:R-:W-:Y:S04]  /*8830*/  DEPBAR.LE SB0, 0x0 ;  /* 0x000080000000791a */ /* 0x000fe80000000000 */
[----:B------:R-:W3:Y:S01]  /*8840*/  LDL R6, [R1+0x1c] ;  /* 0x00001c0001067983 */ /* 0x000ee20000100800 */
[----:B------:R-:W-:Y:S02]  /*8850*/  IMAD R0, R0, c[0x0][0x1a0], RZ ;  /* 0x0000680000007a24 */ /* 0x000fe400078e02ff */
[C---:B------:R-:W-:Y:S01]  /*8860*/  IMAD.WIDE.U32 R4, R217.reuse, c[0x0][0x1a0], RZ ;  /* 0x00006800d9047a25 */ /* 0x040fe200078e00ff */
[----:B------:R-:W-:Y:S03]  /*8870*/  BAR.SYNC.DEFER_BLOCKING 0x0 ;  /* 0x0000000000007b1d */ /* 0x000fe60000010000 */
        /* <DEDUP_REMOVED lines=20> */
[----:B-----5:R-:W-:Y:S08]  /*89c0*/  LDSM.16.M88.4 R128, [R207] ;  /* 0x00000000cf80783b */ /* 0x020ff00000000200 */
[----:B------:R-:W2:Y:S08]  /*89d0*/  LDSM.16.M88.4 R16, [R206] ;  /* 0x00000000ce10783b */ /* 0x000eb00000000200 */
[----:B------:R-:W1:Y:S08]  /*89e0*/  LDSM.16.M88.4 R124, [R207+0x1000] ;  /* 0x00100000cf7c783b */ /* 0x000e700000000200 */
[----:B------:R-:W3:Y:S08]  /*89f0*/  LDSM.16.M88.4 R32, [R206+0x400] ;  /* 0x00040000ce20783b */ /* 0x000ef00000000200 */
[----:B------:R-:W0:Y:S08]  /*8a00*/  LDGDEPBAR ;  /* 0x00000000000079af */ /* 0x000e300000000000 */
[----:B------:R-:W4:Y:S01]  /*8a10*/  LDSM.16.M88.4 R48, [R206+0x800] ;  /* 0x00080000ce30783b */ /* 0x000f220000000200 */
[-C--:B--2---:R-:W-:Y:S07]  /*8a20*/  HMMA.16816.F32.BF16 R4, R128, R16.reuse, RZ ;  /* 0x000000108004723c */ /* 0x084fee00000418ff */
[----:B------:R-:W2:Y:S01]  /*8a30*/  LDSM.16.M88.4 R64, [R206+0xc00] ;  /* 0x000c0000ce40783b */ /* 0x000ea20000000200 */
[C---:B-1----:R-:W-:Y:S07]  /*8a40*/  HMMA.16816.F32.BF16 R8, R124.reuse, R16, RZ ;  /* 0x000000107c08723c */ /* 0x042fee00000418ff */
[----:B------:R-:W1:Y:S01]  /*8a50*/  LDSM.16.M88.4 R80, [R206+0x1000] ;  /* 0x00100000ce50783b */ /* 0x000e620000000200 */
[-C--:B------:R-:W-:Y:S07]  /*8a60*/  HMMA.16816.F32.BF16 R12, R124, R18.reuse, RZ ;  /* 0x000000127c0c723c */ /* 0x080fee00000418ff */
[----:B------:R-:W1:Y:S01]  /*8a70*/  LDSM.16.M88.4 R96, [R206+0x1400] ;  /* 0x00140000ce60783b */ /* 0x000e620000000200 */
[C---:B------:R-:W-:Y:S07]  /*8a80*/  HMMA.16816.F32.BF16 R16, R128.reuse, R18, RZ ;  /* 0x000000128010723c */ /* 0x040fee00000418ff */
[----:B------:R-:W1:Y:S01]  /*8a90*/  LDSM.16.M88.4 R112, [R206+0x1800] ;  /* 0x00180000ce70783b */ /* 0x000e620000000200 */
[-C--:B---3--:R-:W-:Y:S07]  /*8aa0*/  HMMA.16816.F32.BF16 R20, R128, R32.reuse, RZ ;  /* 0x000000208014723c */ /* 0x088fee00000418ff */
[----:B------:R-:W3:Y:S01]  /*8ab0*/  LDSM.16.M88.4 R136, [R206+0x1c00] ;  /* 0x001c0000ce88783b */ /* 0x000ee20000000200 */
[C---:B------:R-:W-:Y:S07]  /*8ac0*/  HMMA.16816.F32.BF16 R24, R124.reuse, R32, RZ ;  /* 0x000000207c18723c */ /* 0x040fee00000418ff */
[----:B------:R-:W-:Y:S01]  /*8ad0*/  LDSM.16.M88.4 R172, [R208] ;  /* 0x00000000d0ac783b */ /* 0x000fe20000000200 */
[-C--:B------:R-:W-:Y:S07]  /*8ae0*/  HMMA.16816.F32.BF16 R28, R124, R34.reuse, RZ ;  /* 0x000000227c1c723c */ /* 0x080fee00000418ff */
[----:B------:R-:W1:Y:S01]  /*8af0*/  LDSM.16.M88.4 R176, [R209] ;  /* 0x00000000d1b0783b */ /* 0x000e620000000200 */
[C---:B------:R-:W-:Y:S07]  /*8b00*/  HMMA.16816.F32.BF16 R32, R128.reuse, R34, RZ ;  /* 0x000000228020723c */ /* 0x040fee00000418ff */
[----:B------:R-:W1:Y:S01]  /*8b10*/  LDSM.16.M88.4 R180, [R208+0x1000] ;  /* 0x00100000d0b4783b */ /* 0x000e620000000200 */
[-C--:B----4-:R-:W-:Y:S07]  /*8b20*/  HMMA.16816.F32.BF16 R36, R128, R48.reuse, RZ ;  /* 0x000000308024723c */ /* 0x090fee00000418ff */
[----:B------:R-:W4:Y:S01]  /*8b30*/  LDSM.16.M88.4 R184, [R216] ;  /* 0x00000000d8b8783b */ /* 0x000f220000000200 */
[C---:B------:R-:W-:Y:S07]  /*8b40*/  HMMA.16816.F32.BF16 R40, R124.reuse, R48, RZ ;  /* 0x000000307c28723c */ /* 0x040fee00000418ff */
[----:B------:R-:W1:Y:S01]  /*8b50*/  LDSM.16.M88.4 R188, [R215] ;  /* 0x00000000d7bc783b */ /* 0x000e620000000200 */
[-C--:B------:R-:W-:Y:S07]  /*8b60*/  HMMA.16816.F32.BF16 R44, R124, R50.reuse, RZ ;  /* 0x000000327c2c723c */ /* 0x080fee00000418ff */
[----:B------:R-:W1:Y:S01]  /*8b70*/  LDSM.16.M88.4 R192, [R214] ;  /* 0x00000000d6c0783b */ /* 0x000e620000000200 */
[C---:B------:R-:W-:Y:S07]  /*8b80*/  HMMA.16816.F32.BF16 R48, R128.reuse, R50, RZ ;  /* 0x000000328030723c */ /* 0x040fee00000418ff */
[----:B------:R-:W3:Y:S01]  /*8b90*/  LDSM.16.M88.4 R196, [R213] ;  /* 0x00000000d5c4783b */ /* 0x000ee20000000200 */
[-C--:B--2---:R-:W-:Y:S07]  /*8ba0*/  HMMA.16816.F32.BF16 R52, R128, R64.reuse, RZ ;  /* 0x000000408034723c */ /* 0x084fee00000418ff */
[----:B------:R-:W-:Y:S01]  /*8bb0*/  LDSM.16.M88.4 R200, [R211] ;  /* 0x00000000d3c8783b */ /* 0x000fe20000000200 */
        /* <DEDUP_REMOVED lines=15> */
[-C--:B---3--:R-:W-:Y:S08]  /*8cb0*/  HMMA.16816.F32.BF16 R116, R128, R136.reuse, RZ ;  /* 0x000000888074723c */ /* 0x088ff000000418ff */
[C---:B------:R-:W-:Y:S08]  /*8cc0*/  HMMA.16816.F32.BF16 R120, R124.reuse, R136, RZ ;  /* 0x000000887c78723c */ /* 0x040ff000000418ff */
[-C--:B------:R-:W-:Y:S08]  /*8cd0*/  HMMA.16816.F32.BF16 R124, R124, R138.reuse, RZ ;  /* 0x0000008a7c7c723c */ /* 0x080ff000000418ff */
[----:B------:R-:W-:Y:S01]  /*8ce0*/  HMMA.16816.F32.BF16 R128, R128, R138, RZ ;  /* 0x0000008a8080723c */ /* 0x000fe200000418ff */
[----:B------:R-:W1:Y:S07]  /*8cf0*/  LDSM.16.M88.4 R136, [R212] ;  /* 0x00000000d488783b */ /* 0x000e6e0000000200 */
[-C--:B------:R-:W-:Y:S08]  /*8d00*/  HMMA.16816.F32.BF16 R4, R172, R176.reuse, R4 ;  /* 0x000000b0ac04723c */ /* 0x080ff00000041804 */
[C---:B------:R-:W-:Y:S08]  /*8d10*/  HMMA.16816.F32.BF16 R8, R180.reuse, R176, R8 ;  /* 0x000000b0b408723c */ /* 0x040ff00000041808 */
[-C--:B------:R-:W-:Y:S08]  /*8d20*/  HMMA.16816.F32.BF16 R12, R180, R178.reuse, R12 ;  /* 0x000000b2b40c723c */ /* 0x080ff0000004180c */
[C---:B------:R-:W-:Y:S01]  /*8d30*/  HMMA.16816.F32.BF16 R16, R172.reuse, R178, R16 ;  /* 0x000000b2ac10723c */ /* 0x040fe20000041810 */
[----:B------:R-:W2:Y:S01]  /*8d40*/  LDSM.16.M88.4 R176, [R210] ;  /* 0x00000000d2b0783b */ /* 0x000ea20000000200 */
[----:B------:R-:W-:Y:S06]  /*8d50*/  DEPBAR.LE SB0, 0x0 ;  /* 0x000080000000791a */ /* 0x000fec0000000000 */
[-C--:B----4-:R-:W-:Y:S01]  /*8d60*/  HMMA.16816.F32.BF16 R20, R172, R184.reuse, R20 ;  /* 0x000000b8ac14723c */ /* 0x090fe20000041814 */
        /* <DEDUP_REMOVED lines=29> */
.L_x_217:
[----:B------:R-:W-:Y:S01]  /*8f40*/  FMNMX.FTZ R0, R4, R3, !PT ;  /* 0x0000000304007209 */ /* 0x000fe20007810000 */
[----:B------:R-:W-:Y:S01]  /*8f50*/  STL [R1+0x90], R239 ;  /* 0x000090ef01007387 */ /* 0x000fe20000100800 */
[----:B------:R-:W-:Y:S01]  /*8f60*/  IMAD.SHL.U32 R183, R217, 0x4, RZ ;  /* 0x00000004d9b77824 */ /* 0x000fe200078e00ff */
[----:B------:R-:W-:Y:S02]  /*8f70*/  LOP3.LUT R184, R223, UR12, R218, 0x96, !PT ;  /* 0x0000000cdfb87c12 */ /* 0x000fe4000f8e96da */
[----:B------:R-:W-:Y:S01]  /*8f80*/  FMNMX.FTZ R0, R5, R0, !PT ;  /* 0x0000000005007209 */ /* 0x000fe20007810000 */
[----:B------:R-:W-:Y:S02]  /*8f90*/  STL [R1+0x8c], R238 ;  /* 0x00008cee01007387 */ /* 0x000fe40000100800 */
[----:B------:R-:W-:Y:S01]  /*8fa0*/  IMAD.WIDE.U32 R184, R184, -0x326172a9, RZ ;  /* 0xcd9e8d57b8b87825 */ /* 0x000fe200078e00ff */
[----:B------:R-:W-:Y:S01]  /*8fb0*/  FMNMX.FTZ R0, R16, R0, !PT ;  /* 0x0000000010007209 */ /* 0x000fe20007810000 */
[----:B------:R-:W-:Y:S03]  /*8fc0*/  STL [R1+0x7c], R221 ;  /* 0x00007cdd01007387 */ /* 0x000fe60000100800 */
[----:B------:R-:W-:Y:S01]  /*8fd0*/  FMNMX.FTZ R2, R17, R0, !PT ;  /* 0x0000000011027209 */ /* 0x000fe20007810000 */
[----:B------:R-:W-:Y:S01]  /*8fe0*/  STL [R1+0x78], R216 ;  /* 0x000078d801007387 */ /* 0x000fe20000100800 */
[----:B------:R-:W-:Y:S02]  /*8ff0*/  FMNMX.FTZ R0, R6, R132, !PT ;  /* 0x0000008406007209 */ /* 0x000fe40007810000 */
        /* <DEDUP_REMOVED lines=122> */
[----:B-1----:R-:W-:Y:S04]  /*97a0*/  FMNMX.FTZ R138, R138, R136, !PT ;  /* 0x000000888a8a7209 */ /* 0x002fe80007810000 */
[C---:B------:R-:W-:Y:S01]  /*97b0*/  FSETP.NEU.FTZ.AND P1, PT, R138.reuse, -INF , PT ;  /* 0xff8000008a00780b */ /* 0x040fe20003f3d000 */
[----:B------:R-:W-:Y:S01]  /*97c0*/  FMUL.FTZ R182, R138, c[0x0][0x23c] ;  /* 0x00008f008ab67a20 */ /* 0x000fe20000410000 */
[----:B--2---:R-:W-:Y:S02]  /*97d0*/  FMNMX.FTZ R137, R0, R137, !PT ;  /* 0x0000008900897209 */ /* 0x004fe40007810000 */
[----:B------:R-:W-:Y:S02]  /*97e0*/  FMNMX.FTZ R0, R95, R2, !PT ;  /* 0x000000025f007209 */ /* 0x000fe40007810000 */
[----:B------:R-:W-:Y:S01]  /*97f0*/  FMNMX.FTZ R2, R108, R134, !PT ;  /* 0x000000866c027209 */ /* 0x000fe20007810000 */
[----:B------:R-:W1:Y:S01]  /*9800*/  SHFL.BFLY PT, R139, R137, 0x1, 0x1f ;  /* 0x0c201f00898b7f89 */ /* 0x000e6200000e0000 */
[----:B------:R-:W-:Y:S02]  /*9810*/  FSEL R182, R182, RZ, P1 ;  /* 0x000000ffb6b67208 */ /* 0x000fe40000800000 */
[----:B------:R-:W-:Y:S02]  /*9820*/  FMNMX.FTZ R2, R109, R2, !PT ;  /* 0x000000026d027209 */ /* 0x000fe40007810000 */
[----:B------:R-:W-:Y:S01]  /*9830*/  FMNMX.FTZ R0, R106, R0, !PT ;  /* 0x000000006a007209 */ /* 0x000fe20007810000 */
[--C-:B------:R-:W-:Y:S01]  /*9840*/  FFMA.FTZ R16, R16, c[0x0][0x23c], -R182.reuse ;  /* 0x00008f0010107a23 */ /* 0x100fe200000108b6 */
[----:B------:R-:W-:Y:S01]  /*9850*/  FMNMX.FTZ R2, R120, R2, !PT ;  /* 0x0000000278027209 */ /* 0x000fe20007810000 */
[--C-:B------:R-:W-:Y:S01]  /*9860*/  FFMA.FTZ R4, R4, c[0x0][0x23c], -R182.reuse ;  /* 0x00008f0004047a23 */ /* 0x100fe200000108b6 */
[----:B------:R-:W-:Y:S01]  /*9870*/  FMNMX.FTZ R0, R107, R0, !PT ;  /* 0x000000006b007209 */ /* 0x000fe20007810000 */
[--C-:B------:R-:W-:Y:S01]  /*9880*/  FFMA.FTZ R48, R48, c[0x0][0x23c], -R182.reuse ;  /* 0x00008f0030307a23 */ /* 0x100fe200000108b6 */
[----:B------:R-:W-:Y:S01]  /*9890*/  FMNMX.FTZ R136, R121, R2, !PT ;  /* 0x0000000279887209 */ /* 0x000fe20007810000 */
[----:B------:R2:W-:Y:S01]  /*98a0*/  MUFU.EX2 R193, R4 ;  /* 0x0000000400c17308 */ /* 0x0005e20000000800 */
        /* <DEDUP_REMOVED lines=9> */
[----:B------:R-:W3:Y:S01]  /*9940*/  MUFU.EX2 R2, R16 ;  /* 0x0000001000027308 */ /* 0x000ee20000000800 */
[--C-:B------:R-:W-:Y:S01]  /*9950*/  FFMA.FTZ R21, R21, c[0x0][0x23c], -R182.reuse ;  /* 0x00008f0015157a23 */ /* 0x100fe200000108b6 */
[----:B------:R-:W4:Y:S01]  /*9960*/  SHFL.BFLY PT, R134, R136, 0x2, 0x1f ;  /* 0x0c401f0088867f89 */ /* 0x000f2200000e0000 */
[----:B------:R-:W-:Y:S01]  /*9970*/  FMNMX.FTZ R0, R123, R0, !PT ;  /* 0x000000007b007209 */ /* 0x000fe20007810000 */
[--C-:B------:R-:W-:Y:S01]  /*9980*/  FFMA.FTZ R17, R17, c[0x0][0x23c], -R182.reuse ;  /* 0x00008f0011117a23 */ /* 0x100fe200000108b6 */
[----:B-1----:R-:W-:Y:S01]  /*9990*/  FMNMX.FTZ R137, R137, R139, !PT ;  /* 0x0000008b89897209 */ /* 0x002fe20007810000 */
[--C-:B------:R-:W-:Y:S01]  /*99a0*/  FFMA.FTZ R32, R32, c[0x0][0x23c], -R182.reuse ;  /* 0x00008f0020207a23 */ /* 0x100fe200000108b6 */
[----:B------:R-:W-:Y:S01]  /*99b0*/  FMNMX.FTZ R0, R126, R0, !PT ;  /* 0x000000007e007209 */ /* 0x000fe20007810000 */
[--C-:B------:R-:W-:Y:S01]  /*99c0*/  FFMA.FTZ R33, R33, c[0x0][0x23c], -R182.reuse ;  /* 0x00008f0021217a23 */ /* 0x100fe200000108b6 */
[----:B------:R-:W-:Y:S01]  /*99d0*/  FSETP.NEU.FTZ.AND P1, PT, R137, -INF , PT ;  /* 0xff8000008900780b */ /* 0x000fe20003f3d000 */
[----:B------:R-:W-:Y:S01]  /*99e0*/  MUFU.EX2 R198, R5 ;  /* 0x0000000500c67308 */ /* 0x000fe20000000800 */
[----:B------:R-:W-:Y:S01]  /*99f0*/  FMNMX.FTZ R0, R127, R0, !PT ;  /* 0x000000007f007209 */ /* 0x000fe20007810000 */
[----:B------:R-:W-:Y:S01]  /*9a00*/  FMUL.FTZ R181, R137, c[0x0][0x23c] ;  /* 0x00008f0089b57a20 */ /* 0x000fe20000410000 */
[----:B--2---:R-:W-:Y:S01]  /*9a10*/  LOP3.LUT R4, R219, UR23, R183, 0x96, !PT ;  /* 0x00000017db047c12 */ /* 0x004fe2000f8e96b7 */
[--C-:B------:R-:W-:Y:S03]  /*9a20*/  FFMA.FTZ R49, R49, c[0x0][0x23c], -R182.reuse ;  /* 0x00008f0031317a23 */ /* 0x100fe600000108b6 */
[----:B------:R-:W-:Y:S01]  /*9a30*/  FSEL R181, R181, RZ, P1 ;  /* 0x000000ffb5b57208 */ /* 0x000fe20000800000 */
[--C-:B------:R-:W-:Y:S02]  /*9a40*/  FFMA.FTZ R36, R36, c[0x0][0x23c], -R182.reuse ;  /* 0x00008f0024247a23 */ /* 0x100fe400000108b6 */
[----:B------:R-:W-:Y:S01]  /*9a50*/  MUFU.EX2 R203, R20 ;  /* 0x0000001400cb7308 */ /* 0x000fe20000000800 */
[--C-:B------:R-:W-:Y:S02]  /*9a60*/  FFMA.FTZ R37, R37, c[0x0][0x23c], -R182.reuse ;  /* 0x00008f0025257a23 */ /* 0x100fe400000108b6 */
[--C-:B------:R-:W-:Y:S01]  /*9a70*/  FFMA.FTZ R18, R18, c[0x0][0x23c], -R181.reuse ;  /* 0x00008f0012127a23 */ /* 0x100fe200000108b5 */
[----:B---3--:R-:W-:Y:S01]  /*9a80*/  STL [R1+0x14], R2 ;  /* 0x0000140201007387 */ /* 0x008fe20000100800 */
[--C-:B------:R-:W-:Y:S01]  /*9a90*/  FFMA.FTZ R7, R7, c[0x0][0x23c], -R181.reuse ;  /* 0x00008f0007077a23 */ /* 0x100fe200000108b5 */
[----:B----4-:R-:W-:Y:S01]  /*9aa0*/  FMNMX.FTZ R136, R136, R134, !PT ;  /* 0x0000008688887209 */ /* 0x010fe20007810000 */
[--C-:B------:R-:W-:Y:S01]  /*9ab0*/  FFMA.FTZ R6, R6, c[0x0][0x23c], -R181.reuse ;  /* 0x00008f0006067a23 */ /* 0x100fe200000108b5 */
[----:B------:R-:W1:Y:S01]  /*9ac0*/  SHFL.BFLY PT, R2, R0, 0x2, 0x1f ;  /* 0x0c401f0000027f89 */ /* 0x000e6200000e0000 */
[--C-:B------:R-:W-:Y:S01]  /*9ad0*/  FFMA.FTZ R19, R19, c[0x0][0x23c], -R181.reuse ;  /* 0x00008f0013137a23 */ /* 0x100fe200000108b5 */
[----:B------:R-:W2:Y:S01]  /*9ae0*/  MUFU.EX2 R210, R18 ;  /* 0x0000001200d27308 */ /* 0x000ea20000000800 */
[--C-:B------:R-:W-:Y:S02]  /*9af0*/  FFMA.FTZ R34, R34, c[0x0][0x23c], -R181.reuse ;  /* 0x00008f0022227a23 */ /* 0x100fe400000108b5 */
[--C-:B------:R-:W-:Y:S02]  /*9b00*/  FFMA.FTZ R51, R51, c[0x0][0x23c], -R181.reuse ;  /* 0x00008f0033337a23 */ /* 0x100fe400000108b5 */
[--C-:B------:R-:W-:Y:S01]  /*9b10*/  FFMA.FTZ R67, R67, c[0x0][0x23c], -R181.reuse ;  /* 0x00008f0043437a23 */ /* 0x100fe200000108b5 */
[----:B------:R-:W3:Y:S01]  /*9b20*/  SHFL.BFLY PT, R16, R136, 0x1, 0x1f ;  /* 0x0c201f0088107f89 */ /* 0x000ee200000e0000 */
[--C-:B------:R-:W-:Y:S02]  /*9b30*/  FFMA.FTZ R35, R35, c[0x0][0x23c], -R181.reuse ;  /* 0x00008f0023237a23 */ /* 0x100fe400000108b5 */
[--C-:B------:R-:W-:Y:S01]  /*9b40*/  FFMA.FTZ R22, R22, c[0x0][0x23c], -R181.reuse ;  /* 0x00008f0016167a23 */ /* 0x100fe200000108b5 */
[----:B------:R-:W4:Y:S01]  /*9b50*/  MUFU.EX2 R209, R7 ;  /* 0x0000000700d17308 */ /* 0x000f220000000800 */
[--C-:B------:R-:W-:Y:S02]  /*9b60*/  FFMA.FTZ R23, R23, c[0x0][0x23c], -R181.reuse ;  /* 0x00008f0017177a23 */ /* 0x100fe400000108b5 */
[--C-:B------:R-:W-:Y:S02]  /*9b70*/  FFMA.FTZ R50, R50, c[0x0][0x23c], -R181.reuse ;  /* 0x00008f0032327a23 */ /* 0x100fe400000108b5 */
[--C-:B------:R-:W-:Y:S02]  /*9b80*/  FFMA.FTZ R52, R52, c[0x0][0x23c], -R182.reuse ;  /* 0x00008f0034347a23 */ /* 0x100fe400000108b6 */
[--C-:B------:R-:W-:Y:S02]  /*9b90*/  FFMA.FTZ R53, R53, c[0x0][0x23c], -R182.reuse ;  /* 0x00008f0035357a23 */ /* 0x100fe400000108b6 */
[----:B------:R-:W-:Y:S01]  /*9ba0*/  FFMA.FTZ R55, R55, c[0x0][0x23c], -R181 ;  /* 0x00008f0037377a23 */ /* 0x000fe200000108b5 */
[----:B------:R4:W-:Y:S01]  /*9bb0*/  MUFU.EX2 R239, R6 ;  /* 0x0000000600ef7308 */ /* 0x0009e20000000800 */
[--C-:B------:R-:W-:Y:S01]  /*9bc0*/  FFMA.FTZ R80, R80, c[0x0][0x23c], -R182.reuse ;  /* 0x00008f0050507a23 */ /* 0x100fe200000108b6 */
[----:B-1----:R-:W-:Y:S01]  /*9bd0*/  FMNMX.FTZ R0, R0, R2, !PT ;  /* 0x0000000200007209 */ /* 0x002fe20007810000 */
[--C-:B------:R-:W-:Y:S01]  /*9be0*/  FFMA.FTZ R81, R81, c[0x0][0x23c], -R182.reuse ;  /* 0x00008f0051517a23 */ /* 0x100fe200000108b6 */
[----:B--2---:R-:W-:Y:S01]  /*9bf0*/  STL [R1+0x18], R210 ;  /* 0x000018d201007387 */ /* 0x004fe20000100800 */
[--C-:B------:R-:W-:Y:S02]  /*9c00*/  FFMA.FTZ R68, R68, c[0x0][0x23c], -R182.reuse ;  /* 0x00008f0044447a23 */ /* 0x100fe400000108b6 */
[--C-:B------:R-:W-:Y:S01]  /*9c10*/  FFMA.FTZ R69, R69, c[0x0][0x23c], -R182.reuse ;  /* 0x00008f0045457a23 */ /* 0x100fe200000108b6 */
[----:B------:R-:W1:Y:S01]  /*9c20*/  SHFL.BFLY PT, R2, R0, 0x1, 0x1f ;  /* 0x0c201f0000027f89 */ /* 0x000e6200000e0000 */
[--C-:B------:R-:W-:Y:S01]  /*9c30*/  FFMA.FTZ R96, R96, c[0x0][0x23c], -R182.reuse ;  /* 0x00008f0060607a23 */ /* 0x100fe200000108b6 */
[----:B------:R-:W-:Y:S01]  /*9c40*/  MUFU.EX2 R213, R19 ;  /* 0x0000001300d57308 */ /* 0x000fe20000000800 */
[----:B---3--:R-:W-:Y:S01]  /*9c50*/  FMNMX.FTZ R136, R136, R16, !PT ;  /* 0x0000001088887209 */ /* 0x008fe20007810000 */
[--C-:B------:R-:W-:Y:S02]  /*9c60*/  FFMA.FTZ R97, R97, c[0x0][0x23c], -R182.reuse ;  /* 0x00008f0061617a23 */ /* 0x100fe400000108b6 */
[--C-:B------:R-:W-:Y:S01]  /*9c70*/  FFMA.FTZ R84, R84, c[0x0][0x23c], -R182.reuse ;  /* 0x00008f0054547a23 */ /* 0x100fe200000108b6 */
[C---:B------:R-:W-:Y:S01]  /*9c80*/  FSETP.NEU.FTZ.AND P1, PT, R136.reuse, -INF , PT ;  /* 0xff8000008800780b */ /* 0x040fe20003f3d000 */
[----:B------:R-:W-:Y:S01]  /*9c90*/  FMUL.FTZ R139, R136, c[0x0][0x23c] ;  /* 0x00008f00888b7a20 */ /* 0x000fe20000410000 */
[----:B----4-:R-:W-:Y:S01]  /*9ca0*/  STL [R1+0xc], R209 ;  /* 0x00000cd101007387 */ /* 0x010fe20000100800 */
[----:B------:R-:W-:Y:S02]  /*9cb0*/  FFMA.FTZ R85, R85, c[0x0][0x23c], -R182 ;  /* 0x00008f0055557a23 */ /* 0x000fe400000108b6 */
[----:B------:R-:W-:Y:S01]  /*9cc0*/  MUFU.EX2 R207, R21 ;  /* 0x0000001500cf7308 */ /* 0x000fe20000000800 */
[----:B------:R-:W-:Y:S01]  /*9cd0*/  FSEL R139, R139, RZ, P1 ;  /* 0x000000ff8b8b7208 */ /* 0x000fe20000800000 */
[----:B------:R-:W-:Y:S04]  /*9ce0*/  IMAD.WIDE.U32 R4, R4, -0x326172a9, RZ ;  /* 0xcd9e8d5704047825 */ /* 0x000fe800078e00ff */
[--C-:B------:R-:W-:Y:S01]  /*9cf0*/  FFMA.FTZ R9, R9, c[0x0][0x23c], -R139.reuse ;  /* 0x00008f0009097a23 */ /* 0x100fe2000001088b */
[C---:B------:R-:W-:Y:S01]  /*9d00*/  LOP3.LUT R6, R5.reuse, UR13, R234, 0x96, !PT ;  /* 0x0000000d05067c12 */ /* 0x040fe2000f8e96ea */
[--C-:B------:R-:W-:Y:S01]  /*9d10*/  FFMA.FTZ R12, R12, c[0x0][0x23c], -R139.reuse ;  /* 0x00008f000c0c7a23 */ /* 0x100fe2000001088b */
[----:B------:R-:W-:Y:S01]  /*9d20*/  LOP3.LUT R5, R5, UR13, R232, 0x96, !PT ;  /* 0x0000000d05057c12 */ /* 0x000fe2000f8e96e8 */
[----:B------:R-:W-:Y:S01]  /*9d30*/  MUFU.EX2 R214, R34 ;  /* 0x0000002200d67308 */ /* 0x000fe20000000800 */
[--C-:B------:R-:W-:Y:S01]  /*9d40*/  FFMA.FTZ R13, R13, c[0x0][0x23c], -R139.reuse ;  /* 0x00008f000d0d7a23 */ /* 0x100fe2000001088b */
[----:B-1----:R-:W-:Y:S01]  /*9d50*/  FMNMX.FTZ R134, R0, R2, !PT ;  /* 0x0000000200867209 */ /* 0x002fe20007810000 */
[--C-:B------:R-:W-:Y:S02]  /*9d60*/  FFMA.FTZ R28, R28, c[0x0][0x23c], -R139.reuse ;  /* 0x00008f001c1c7a23 */ /* 0x100fe4000001088b */
[--C-:B------:R-:W-:Y:S01]  /*9d70*/  FFMA.FTZ R44, R44, c[0x0][0x23c], -R139.reuse ;  /* 0x00008f002c2c7a23 */ /* 0x100fe2000001088b */
[----:B------:R-:W-:Y:S01]  /*9d80*/  FSETP.NEU.FTZ.AND P1, PT, R134, -INF , PT ;  /* 0xff8000008600780b */ /* 0x000fe20003f3d000 */
[--C-:B------:R-:W-:Y:S02]  /*9d90*/  FFMA.FTZ R45, R45, c[0x0][0x23c], -R139.reuse ;  /* 0x00008f002d2d7a23 */ /* 0x100fe4000001088b */
[--C-:B------:R-:W-:Y:S01]  /*9da0*/  FFMA.FTZ R56, R56, c[0x0][0x23c], -R139.reuse ;  /* 0x00008f0038387a23 */ /* 0x100fe2000001088b */
[----:B------:R-:W1:Y:S01]  /*9db0*/  MUFU.EX2 R0, R9 ;  /* 0x0000000900007308 */ /* 0x000e620000000800 */
[----:B------:R-:W-:Y:S02]  /*9dc0*/  FMUL.FTZ R180, R134, c[0x0][0x23c] ;  /* 0x00008f0086b47a20 */ /* 0x000fe40000410000 */
[--C-:B------:R-:W-:Y:S02]  /*9dd0*/  FFMA.FTZ R57, R57, c[0x0][0x23c], -R139.reuse ;  /* 0x00008f0039397a23 */ /* 0x100fe4000001088b */
[--C-:B------:R-:W-:Y:S01]  /*9de0*/  FFMA.FTZ R61, R61, c[0x0][0x23c], -R139.reuse ;  /* 0x00008f003d3d7a23 */ /* 0x100fe2000001088b */
[----:B------:R-:W-:Y:S01]  /*9df0*/  FSEL R180, R180, RZ, P1 ;  /* 0x000000ffb4b47208 */ /* 0x000fe20000800000 */
        /* <DEDUP_REMOVED lines=8> */
[----:B------:R-:W2:Y:S01]  /*9e80*/  MUFU.EX2 R202, R10 ;  /* 0x0000000a00ca7308 */ /* 0x000ea20000000800 */
[--C-:B------:R-:W-:Y:S02]  /*9e90*/  FFMA.FTZ R47, R47, c[0x0][0x23c], -R180.reuse ;  /* 0x00008f002f2f7a23 */ /* 0x100fe400000108b4 */
[--C-:B------:R-:W-:Y:S01]  /*9ea0*/  FFMA.FTZ R58, R58, c[0x0][0x23c], -R180.reuse ;  /* 0x00008f003a3a7a23 */ /* 0x100fe200000108b4 */
[----:B-1----:R1:W-:Y:S01]  /*9eb0*/  STL [R1+0x4], R0 ;  /* 0x0000040001007387 */ /* 0x0023e20000100800 */
        /* <DEDUP_REMOVED lines=11> */
[----:B------:R-:W-:Y:S01]  /*9f70*/  FFMA.FTZ R43, R43, c[0x0][0x23c], -R180 ;  /* 0x00008f002b2b7a23 */ /* 0x000fe200000108b4 */
[----:B--2---:R-:W-:Y:S01]  /*9f80*/  STL [R1], R202 ;  /* 0x000000ca01007387 */ /* 0x004fe20000100800 */
[--C-:B------:R-:W-:Y:S01]  /*9f90*/  FFMA.FTZ R60, R60, c[0x0][0x23c], -R139.reuse ;  /* 0x00008f003c3c7a23 */ /* 0x100fe2000001088b */
[----:B------:R-:W-:Y:S01]  /*9fa0*/  LOP3.LUT R10, R225, UR12, R218, 0x96, !PT ;  /* 0x0000000ce10a7c12 */ /* 0x000fe2000f8e96da */
[--C-:B------:R-:W-:Y:S02]  /*9fb0*/  FFMA.FTZ R77, R77, c[0x0][0x23c], -R139.reuse ;  /* 0x00008f004d4d7a23 */ /* 0x100fe4000001088b */
[--C-:B------:R-:W-:Y:S01]  /*9fc0*/  FFMA.FTZ R112, R112, c[0x0][0x23c], -R182.reuse ;  /* 0x00008f0070707a23 */ /* 0x100fe200000108b6 */
[----:B-1----:R-:W1:Y:S01]  /*9fd0*/  MUFU.EX2 R0, R11 ;  /* 0x0000000b00007308 */ /* 0x002e620000000800 */
        /* <DEDUP_REMOVED lines=8> */
[----:B---3--:R-:W-:Y:S01]  /*a060*/  LOP3.LUT R14, R185, UR11, R4, 0x96, !PT ;  /* 0x0000000bb90e7c12 */ /* 0x008fe2000f8e9604 */
[--C-:B------:R-:W-:Y:S02]  /*a070*/  FFMA.FTZ R29, R29, c[0x0][0x23c], -R139.reuse ;  /* 0x00008f001d1d7a23 */ /* 0x100fe4000001088b */
[----:B------:R-:W-:Y:S02]  /*a080*/  FFMA.FTZ R40, R40, c[0x0][0x23c], -R139 ;  /* 0x00008f0028287a23 */ /* 0x000fe4000001088b */
[----:B------:R-:W-:Y:S01]  /*a090*/  FFMA.FTZ R62, R62, c[0x0][0x23c], -R180 ;  /* 0x00008f003e3e7a23 */ /* 0x000fe200000108b4 */
[----:B------:R3:W-:Y:S01]  /*a0a0*/  MUFU.EX2 R186, R8 ;  /* 0x0000000800ba7308 */ /* 0x0007e20000000800 */
[--C-:B------:R-:W-:Y:S02]  /*a0b0*/  FFMA.FTZ R38, R38, c[0x0][0x23c], -R181.reuse ;  /* 0x00008f0026267a23 */ /* 0x100fe400000108b5 */
[--C-:B------:R-:W-:Y:S01]  /*a0c0*/  FFMA.FTZ R39, R39, c[0x0][0x23c], -R181.reuse ;  /* 0x00008f0027277a23 */ /* 0x100fe200000108b5 */
[----:B-1----:R1:W-:Y:S01]  /*a0d0*/  STL [R1+0x10], R0 ;  /* 0x0000100001007387 */ /* 0x0023e20000100800 */
[----:B------:R-:W-:Y:S03]  /*a0e0*/  IMAD.WIDE.U32 R10, R10, -0x326172a9, RZ ;  /* 0xcd9e8d570a0a7825 */ /* 0x000fe600078e00ff */
[----:B------:R4:W-:Y:S01]  /*a0f0*/  STL [R1+0x80], R217 ;  /* 0x000080d901007387 */ /* 0x0009e20000100800 */
[--C-:B------:R-:W-:Y:S01]  /*a100*/  FFMA.FTZ R54, R54, c[0x0][0x23c], -R181.reuse ;  /* 0x00008f0036367a23 */ /* 0x100fe200000108b5 */
[----:B------:R-:W-:Y:S01]  /*a110*/  MUFU.EX2 R194, R35 ;  /* 0x0000002300c27308 */ /* 0x000fe20000000800 */
[----:B------:R-:W-:Y:S01]  /*a120*/  LOP3.LUT R18, R11, UR11, R4, 0x96, !PT ;  /* 0x0000000b0b127c12 */ /* 0x000fe2000f8e9604 */
[--C-:B------:R-:W-:Y:S02]  /*a130*/  FFMA.FTZ R82, R82, c[0x0][0x23c], -R181.reuse ;  /* 0x00008f0052527a23 */ /* 0x100fe400000108b5 */
[--C-:B------:R-:W-:Y:S02]  /*a140*/  FFMA.FTZ R83, R83, c[0x0][0x23c], -R181.reuse ;  /* 0x00008f0053537a23 */ /* 0x100fe400000108b5 */
[----:B------:R-:W-:Y:S04]  /*a150*/  IMAD.WIDE.U32 R18, R18, -0x2daee0ad, RZ ;  /* 0xd2511f5312127825 */ /* 0x000fe800078e00ff */
[----:B------:R2:W-:Y:S01]  /*a160*/  MUFU.EX2 R191, R17 ;  /* 0x0000001100bf7308 */ /* 0x0005e20000000800 */
[--C-:B------:R-:W-:Y:S02]  /*a170*/  FFMA.FTZ R70, R70, c[0x0][0x23c], -R181.reuse ;  /* 0x00008f0046467a23 */ /* 0x100fe400000108b5 */
[----:B------:R-:W-:Y:S02]  /*a180*/  FFMA.FTZ R71, R71, c[0x0][0x23c], -R181 ;  /* 0x00008f0047477a23 */ /* 0x000fe400000108b5 */
[----:B------:R-:W-:Y:S02]  /*a190*/  FFMA.FTZ R72, R72, c[0x0][0x23c], -R139 ;  /* 0x00008f0048487a23 */ /* 0x000fe4000001088b */
[----:B------:R-:W-:Y:S01]  /*a1a0*/  FFMA.FTZ R75, R75, c[0x0][0x23c], -R180 ;  /* 0x00008f004b4b7a23 */ /* 0x000fe200000108b4 */
[----:B-1----:R-:W-:Y:S02]  /*a1b0*/  IADD3 R0, R183, 0x1, RZ ;  /* 0x00000001b7007810 */ /* 0x002fe40007ffe0ff */
[----:B------:R1:W-:Y:S01]  /*a1c0*/  MUFU.EX2 R195, R22 ;  /* 0x0000001600c37308 */ /* 0x0003e20000000800 */
[----:B------:R-:W-:Y:S01]  /*a1d0*/  IMAD.WIDE.U32 R6, R6, -0x2daee0ad, RZ ;  /* 0xd2511f5306067825 */ /* 0x000fe200078e00ff */
[----:B----4-:R-:W4:Y:S01]  /*a1e0*/  LDL.LU R217, [R1+0x14] ;  /* 0x0000140001d97983 */ /* 0x010f220000300800 */
[----:B------:R-:W-:Y:S02]  /*a1f0*/  LOP3.LUT R0, R219, UR23, R0, 0x96, !PT ;  /* 0x00000017db007c12 */ /* 0x000fe4000f8e9600 */
[--C-:B------:R-:W-:Y:S01]  /*a200*/  FFMA.FTZ R98, R98, c[0x0][0x23c], -R181.reuse ;  /* 0x00008f0062627a23 */ /* 0x100fe200000108b5 */
[----:B------:R-:W-:Y:S01]  /*a210*/  LOP3.LUT R16, R19, UR8, R6, 0x96, !PT ;  /* 0x0000000813107c12 */ /* 0x000fe2000f8e9606 */
[--C-:B------:R-:W-:Y:S02]  /*a220*/  FFMA.FTZ R99, R99, c[0x0][0x23c], -R181.reuse ;  /* 0x00008f0063637a23 */ /* 0x100fe400000108b5 */
[----:B------:R-:W-:Y:S01]  /*a230*/  IMAD.WIDE.U32 R12, R0, -0x326172a9, RZ ;  /* 0xcd9e8d57000c7825 */ /* 0x000fe200078e00ff */
[----:B------:R-:W-:Y:S01]  /*a240*/  MUFU.EX2 R208, R23 ;  /* 0x0000001700d07308 */ /* 0x000fe20000000800 */
[----:B------:R-:W-:Y:S02]  /*a250*/  LOP3.LUT R0, R7, UR10, R224, 0x96, !PT ;  /* 0x0000000a07007c12 */ /* 0x000fe4000f8e96e0 */
[--C-:B------:R-:W-:Y:S01]  /*a260*/  FFMA.FTZ R86, R86, c[0x0][0x23c], -R181.reuse ;  /* 0x00008f0056567a23 */ /* 0x100fe200000108b5 */
[----:B------:R-:W-:Y:S01]  /*a270*/  LOP3.LUT R2, R13, UR13, R232, 0x96, !PT ;  /* 0x0000000d0d027c12 */ /* 0x000fe2000f8e96e8 */
[----:B------:R-:W-:Y:S01]  /*a280*/  FFMA.FTZ R87, R87, c[0x0][0x23c], -R181 ;  /* 0x00008f0057577a23 */ /* 0x000fe200000108b5 */
[----:B------:R-:W-:Y:S01]  /*a290*/  LOP3.LUT R176, R13, UR13, R234, 0x96, !PT ;  /* 0x0000000d0db07c12 */ /* 0x000fe2000f8e96ea */
[----:B--2---:R-:W-:Y:S01]  /*a2a0*/  IMAD.WIDE.U32 R14, R14, -0x2daee0ad, RZ ;  /* 0xd2511f530e0e7825 */ /* 0x004fe200078e00ff */
[--C-:B------:R-:W-:Y:S02]  /*a2b0*/  LOP3.LUT R178, R11, UR11, R12.reuse, 0x96, !PT ;  /* 0x0000000b0bb27c12 */ /* 0x100fe4000f8e960c */
[----:B------:R-:W-:Y:S01]  /*a2c0*/  MUFU.EX2 R226, R24 ;  /* 0x0000001800e27308 */ /* 0x000fe20000000800 */
[----:B------:R-:W-:Y:S01]  /*a2d0*/  IMAD.WIDE.U32 R20, R2, -0x2daee0ad, RZ ;  /* 0xd2511f5302147825 */ /* 0x000fe200078e00ff */
[----:B---3--:R-:W-:Y:S03]  /*a2e0*/  LOP3.LUT R8, R185, UR11, R12, 0x96, !PT ;  /* 0x0000000bb9087c12 */ /* 0x008fe6000f8e960c */
[----:B------:R-:W-:Y:S04]  /*a2f0*/  IMAD.WIDE.U32 R4, R5, -0x2daee0ad, RZ ;  /* 0xd2511f5305047825 */ /* 0x000fe800078e00ff */
[----:B------:R-:W-:Y:S01]  /*a300*/  IMAD.WIDE.U32 R16, R16, -0x326172a9, RZ ;  /* 0xcd9e8d5710107825 */ /* 0x000fe200078e00ff */
[----:B------:R2:W-:Y:S01]  /*a310*/  MUFU.EX2 R190, R32 ;  /* 0x0000002000be7308 */ /* 0x0005e20000000800 */
[----:B------:R-:W-:Y:S02]  /*a320*/  LOP3.LUT R12, R15, UR8, R4, 0x96, !PT ;  /* 0x000000080f0c7c12 */ /* 0x000fe4000f8e9604 */
[--C-:B------:R-:W-:Y:S01]  /*a330*/  LOP3.LUT R6, R5, UR10, R222.reuse, 0x96, !PT ;  /* 0x0000000a05067c12 */ /* 0x100fe2000f8e96de */
[----:B------:R-:W-:Y:S01]  /*a340*/  IMAD.WIDE.U32 R4, R0, -0x326172a9, RZ ;  /* 0xcd9e8d5700047825 */ /* 0x000fe200078e00ff */
[----:B------:R-:W-:Y:S03]  /*a350*/  LOP3.LUT R0, R21, UR10, R222, 0x96, !PT ;  /* 0x0000000a15007c12 */ /* 0x000fe6000f8e96de */
[----:B------:R-:W-:Y:S01]  /*a360*/  IMAD.WIDE.U32 R12, R12, -0x326172a9, RZ ;  /* 0xcd9e8d570c0c7825 */ /* 0x000fe200078e00ff */
[----:B------:R-:W-:Y:S01]  /*a370*/  LOP3.LUT R7, R5, UR9, R10, 0x96, !PT ;  /* 0x0000000905077c12 */ /* 0x000fe2000f8e960a */
[----:B------:R3:W3:Y:S02]  /*a380*/  MUFU.EX2 R187, R33 ;  /* 0x0000002100bb7308 */ /* 0x0006e40000000800 */
[----:B------:R-:W-:Y:S04]  /*a390*/  IMAD.WIDE.U32 R34, R0, -0x326172a9, RZ ;  /* 0xcd9e8d5700227825 */ /* 0x000fe800078e00ff */
[--C-:B------:R-:W-:Y:S02]  /*a3a0*/  FFMA.FTZ R0, R25, c[0x0][0x23c], -R139.reuse ;  /* 0x00008f0019007a23 */ /* 0x100fe4000001088b */
[----:B------:R-:W-:Y:S02]  /*a3b0*/  IMAD.WIDE.U32 R8, R8, -0x2daee0ad, RZ ;  /* 0xd2511f5308087825 */ /* 0x000fe400078e00ff */
[----:B------:R3:W3:Y:S02]  /*a3c0*/  MUFU.EX2 R206, R0 ;  /* 0x0000000000ce7308 */ /* 0x0006e40000000800 */
[----:B------:R-:W-:Y:S01]  /*a3d0*/  FFMA.FTZ R63, R63, c[0x0][0x23c], -R180 ;  /* 0x00008f003f3f7a23 */ /* 0x000fe200000108b4 */
[----:B-1----:R-:W-:Y:S01]  /*a3e0*/  LOP3.LUT R22, R9, UR8, R20, 0x96, !PT ;  /* 0x0000000809167c12 */ /* 0x002fe2000f8e9614 */
[----:B------:R-:W-:Y:S01]  /*a3f0*/  FFMA.FTZ R78, R78, c[0x0][0x23c], -R180 ;  /* 0x00008f004e4e7a23 */ /* 0x000fe200000108b4 */
[----:B------:R-:W-:Y:S01]  /*a400*/  LOP3.LUT R20, R17, UR7, R4, 0x96, !PT ;  /* 0x0000000711147c12 */ /* 0x000fe2000f8e9604 */
[----:B------:R-:W-:Y:S01]  /*a410*/  IMAD.WIDE.U32 R4, R6, -0x326172a9, RZ ;  /* 0xcd9e8d5706047825 */ /* 0x000fe200078e00ff */
[----:B--2---:R-:W-:Y:S03]  /*a420*/  LOP3.LUT R32, R35, UR9, R184, 0x96, !PT ;  /* 0x0000000923207c12 */ /* 0x004fe6000f8e96b8 */
[----:B------:R1:W-:Y:S01]  /*a430*/  MUFU.EX2 R201, R26 ;  /* 0x0000001a00c97308 */ /* 0x0003e20000000800 */
[----:B------:R-:W-:Y:S01]  /*a440*/  IMAD.WIDE.U32 R22, R22, -0x326172a9, RZ ;  /* 0xcd9e8d5716167825 */ /* 0x000fe200078e00ff */
[----:B------:R-:W-:Y:S02]  /*a450*/  LOP3.LUT R24, R13, UR7, R4, 0x96, !PT ;  /* 0x000000070d187c12 */ /* 0x000fe4000f8e9604 */
[----:B------:R-:W-:Y:S01]  /*a460*/  LOP3.LUT R5, R5, UR9, R184, 0x96, !PT ;  /* 0x0000000905057c12 */ /* 0x000fe2000f8e96b8 */
[----:B------:R-:W-:Y:S01]  /*a470*/  IMAD.WIDE.U32 R20, R20, -0x2daee0ad, RZ ;  /* 0xd2511f5314147825 */ /* 0x000fe200078e00ff */
[----:B------:R-:W-:Y:S03]  /*a480*/  LOP3.LUT R19, R23, UR7, R34, 0x96, !PT ;  /* 0x0000000717137c12 */ /* 0x000fe6000f8e9622 */
[----:B------:R-:W-:Y:S01]  /*a490*/  IMAD.WIDE.U32 R24, R24, -0x2daee0ad, RZ ;  /* 0xd2511f5318187825 */ /* 0x000fe200078e00ff */
[----:B------:R2:W-:Y:S03]  /*a4a0*/  MUFU.EX2 R189, R27 ;  /* 0x0000001b00bd7308 */ /* 0x0005e60000000800 */
[----:B------:R-:W-:Y:S04]  /*a4b0*/  IMAD.WIDE.U32 R6, R7, -0x2daee0ad, RZ ;  /* 0xd2511f5307067825 */ /* 0x000fe800078e00ff */
[----:B------:R-:W-:Y:S01]  /*a4c0*/  IMAD.WIDE.U32 R4, R5, -0x2daee0ad, RZ ;  /* 0xd2511f5305047825 */ /* 0x000fe200078e00ff */
[----:B------:R-:W-:Y:S02]  /*a4d0*/  LOP3.LUT R15, R7, UR6, R18, 0x96, !PT ;  /* 0x00000006070f7c12 */ /* 0x000fe4000f8e9612 */
[----:B------:R1:W-:Y:S01]  /*a4e0*/  MUFU.EX2 R200, R29 ;  /* 0x0000001d00c87308 */ /* 0x0003e20000000800 */
[----:B------:R-:W-:Y:S01]  /*a4f0*/  IMAD.WIDE.U32 R18, R19, -0x2daee0ad, RZ ;  /* 0xd2511f5313127825 */ /* 0x000fe200078e00ff */
[----:B------:R-:W-:Y:S02]  /*a500*/  LOP3.LUT R6, R21, UR4, R6, 0x96, !PT ;  /* 0x0000000415067c12 */ /* 0x000fe4000f8e9606 */
[----:B------:R-:W-:Y:S01]  /*a510*/  LOP3.LUT R4, R25, UR4, R4, 0x96, !PT ;  /* 0x0000000419047c12 */ /* 0x000fe2000f8e9604 */
[----:B---3--:R-:W-:Y:S01]  /*a520*/  IMAD.WIDE.U32 R32, R32, -0x2daee0ad, RZ ;  /* 0xd2511f5320207825 */ /* 0x008fe200078e00ff */
[----:B------:R-:W-:Y:S03]  /*a530*/  LOP3.LUT R9, R5, UR6, R14, 0x96, !PT ;  /* 0x0000000605097c12 */ /* 0x000fe6000f8e960e */
[----:B------:R-:W-:Y:S01]  /*a540*/  IMAD.WIDE.U32 R14, R15, -0x326172a9, RZ ;  /* 0xcd9e8d570f0e7825 */ /* 0x000fe200078e00ff */
[----:B------:R3:W-:Y:S01]  /*a550*/  MUFU.EX2 R227, R31 ;  /* 0x0000001f00e37308 */ /* 0x0007e20000000800 */
[----:B------:R-:W-:Y:S02]  /*a560*/  LOP3.LUT R0, R33, UR6, R8, 0x96, !PT ;  /* 0x0000000621007c12 */ /* 0x000fe4000f8e9608 */
[----:B------:R-:W-:Y:S01]  /*a570*/  IMAD.WIDE.U32 R8, R9, -0x326172a9, RZ ;  /* 0xcd9e8d5709087825 */ /* 0x000fe200078e00ff */
[----:B------:R-:W-:Y:S02]  /*a580*/  LOP3.LUT R32, R19, UR4, R32, 0x96, !PT ;  /* 0x0000000413207c12 */ /* 0x000fe4000f8e9620 */
[----:B------:R-:W-:Y:S01]  /*a590*/  LOP3.LUT R2, R15, UR5, R16, 0x96, !PT ;  /* 0x000000050f027c12 */ /* 0x000fe2000f8e9610 */
[----:B------:R-:W-:Y:S01]  /*a5a0*/  IMAD.WIDE.U32 R6, R6, -0x326172a9, RZ ;  /* 0xcd9e8d5706067825 */ /* 0x000fe200078e00ff */
[----:B------:R-:W-:Y:S02]  /*a5b0*/  LOP3.LUT R23, R9, UR5, R12, 0x96, !PT ;  /* 0x0000000509177c12 */ /* 0x000fe4000f8e960c */
[----:B------:R-:W-:Y:S01]  /*a5c0*/  MUFU.EX2 R212, R28 ;  /* 0x0000001c00d47308 */ /* 0x000fe20000000800 */
[----:B------:R-:W-:Y:S01]  /*a5d0*/  IMAD.WIDE.U32 R4, R4, -0x326172a9, RZ ;  /* 0xcd9e8d5704047825 */ /* 0x000fe200078e00ff */
[C---:B------:R-:W-:Y:S02]  /*a5e0*/  LOP3.LUT R21, R6.reuse, 0xffff, RZ, 0xc0, !PT ;  /* 0x0000ffff06157812 */ /* 0x040fe400078ec0ff */
[----:B------:R-:W-:Y:S01]  /*a5f0*/  LOP3.LUT R25, R6, 0xff, RZ, 0xc0, !PT ;  /* 0x000000ff06197812 */ /* 0x000fe200078ec0ff */
[----:B------:R-:W-:Y:S01]  /*a600*/  FFMA.FTZ R79, R79, c[0x0][0x23c], -R180 ;  /* 0x00008f004f4f7a23 */ /* 0x000fe200000108b4 */
[----:B------:R-:W-:Y:S01]  /*a610*/  SHF.R.U32.HI R33, RZ, 0x18, R6 ;  /* 0x00000018ff217819 */ /* 0x000fe20000011606 */
[--C-:B------:R-:W-:Y:S01]  /*a620*/  FFMA.FTZ R73, R73, c[0x0][0x23c], -R139.reuse ;  /* 0x00008f0049497a23 */ /* 0x100fe2000001088b */
[----:B------:R-:W-:Y:S01]  /*a630*/  SHF.R.U32.HI R16, RZ, 0x10, R4 ;  /* 0x00000010ff107819 */ /* 0x000fe20000011604 */
[--C-:B------:R-:W-:Y:S01]  /*a640*/  FFMA.FTZ R88, R88, c[0x0][0x23c], -R139.reuse ;  /* 0x00008f0058587a23 */ /* 0x100fe2000001088b */
[----:B------:R-:W-:Y:S01]  /*a650*/  MUFU.EX2 R238, R30 ;  /* 0x0000001e00ee7308 */ /* 0x000fe20000000800 */
[----:B------:R-:W-:Y:S01]  /*a660*/  LOP3.LUT R14, R7, UR15, R14, 0x96, !PT ;  /* 0x0000000f070e7c12 */ /* 0x000fe2000f8e960e */
[--C-:B------:R-:W-:Y:S01]  /*a670*/  FFMA.FTZ R89, R89, c[0x0][0x23c], -R139.reuse ;  /* 0x00008f0059597a23 */ /* 0x100fe2000001088b */
[----:B-1----:R-:W-:Y:S01]  /*a680*/  SHF.R.U32.HI R26, RZ, 0x10, R6 ;  /* 0x00000010ff1a7819 */ /* 0x002fe20000011606 */
[----:B------:R-:W-:Y:S01]  /*a690*/  IMAD.WIDE.U32 R6, R0, -0x326172a9, RZ ;  /* 0xcd9e8d5700067825 */ /* 0x000fe200078e00ff */
[----:B------:R-:W-:Y:S02]  /*a6a0*/  LOP3.LUT R13, R5, UR15, R8, 0x96, !PT ;  /* 0x0000000f050d7c12 */ /* 0x000fe4000f8e9608 */
[----:B------:R-:W-:Y:S01]  /*a6b0*/  LOP3.LUT R15, R4, 0xffff, RZ, 0xc0, !PT ;  /* 0x0000ffff040f7812 */ /* 0x000fe200078ec0ff */
[----:B------:R-:W-:Y:S01]  /*a6c0*/  IMAD.WIDE.U32 R8, R32, -0x326172a9, RZ ;  /* 0xcd9e8d5720087825 */ /* 0x000fe200078e00ff */
[----:B------:R-:W-:Y:S01]  /*a6d0*/  LOP3.LUT R22, R7, UR5, R22, 0x96, !PT ;  /* 0x0000000507167c12 */ /* 0x000fe2000f8e9616 */
[----:B------:R-:W-:Y:S01]  /*a6e0*/  MUFU.EX2 R192, R40 ;  /* 0x0000002800c07308 */ /* 0x000fe20000000800 */
[----:B------:R-:W-:Y:S01]  /*a6f0*/  LOP3.LUT R19, R4, 0xff, RZ, 0xc0, !PT ;  /* 0x000000ff04137812 */ /* 0x000fe200078ec0ff */
[----:B------:R-:W-:Y:S01]  /*a700*/  FFMA.FTZ R90, R90, c[0x0][0x23c], -R180 ;  /* 0x00008f005a5a7a23 */ /* 0x000fe200000108b4 */
[----:B------:R-:W-:Y:S01]  /*a710*/  LOP3.LUT R12, R9, UR15, R6, 0x96, !PT ;  /* 0x0000000f090c7c12 */ /* 0x000fe2000f8e9606 */
[----:B------:R-:W-:Y:S01]  /*a720*/  IMAD.WIDE.U32 R6, R2, -0x2daee0ad, RZ ;  /* 0xd2511f5302067825 */ /* 0x000fe200078e00ff */
[----:B------:R-:W-:Y:S02]  /*a730*/  SHF.R.U32.HI R17, RZ, 0x18, R4 ;  /* 0x00000018ff117819 */ /* 0x000fe40000011604 */
[----:B------:R-:W-:Y:S01]  /*a740*/  LOP3.LUT R32, R8, 0xffff, RZ, 0xc0, !PT ;  /* 0x0000ffff08207812 */ /* 0x000fe200078ec0ff */
[----:B------:R-:W-:Y:S01]  /*a750*/  IMAD.WIDE.U32 R4, R23, -0x2daee0ad, RZ ;  /* 0xd2511f5317047825 */ /* 0x000fe200078e00ff */
[----:B------:R-:W-:Y:S01]  /*a760*/  SHF.R.U32.HI R23, RZ, 0x18, R6 ;  /* 0x00000018ff177819 */ /* 0x000fe20000011606 */
[----:B------:R1:W-:Y:S01]  /*a770*/  MUFU.EX2 R199, R42 ;  /* 0x0000002a00c77308 */ /* 0x0003e20000000800 */
[----:B------:R-:W-:Y:S01]  /*a780*/  SHF.R.U32.HI R34, RZ, 0x10, R8 ;  /* 0x00000010ff227819 */ /* 0x000fe20000011608 */
[----:B------:R-:W-:Y:S01]  /*a790*/  FFMA.FTZ R91, R91, c[0x0][0x23c], -R180 ;  /* 0x00008f005b5b7a23 */ /* 0x000fe200000108b4 */
[----:B--2---:R-:W-:Y:S01]  /*a7a0*/  SHF.R.U32.HI R27, RZ, 0x10, R6 ;  /* 0x00000010ff1b7819 */ /* 0x004fe20000011606 */
[--C-:B------:R-:W-:Y:S01]  /*a7b0*/  FFMA.FTZ R92, R92, c[0x0][0x23c], -R139.reuse ;  /* 0x00008f005c5c7a23 */ /* 0x100fe2000001088b */
[----:B------:R-:W-:Y:S01]  /*a7c0*/  LOP3.LUT R29, R6, 0xff, RZ, 0xc0, !PT ;  /* 0x000000ff061d7812 */ /* 0x000fe200078ec0ff */
[----:B------:R-:W-:Y:S01]  /*a7d0*/  FFMA.FTZ R93, R93, c[0x0][0x23c], -R139 ;  /* 0x00008f005d5d7a23 */ /* 0x000fe2000001088b */
[----:B------:R-:W-:Y:S01]  /*a7e0*/  LOP3.LUT R172, R8, 0xff, RZ, 0xc0, !PT ;  /* 0x000000ff08ac7812 */ /* 0x000fe200078ec0ff */
[----:B------:R-:W-:Y:S01]  /*a7f0*/  FFMA.FTZ R94, R94, c[0x0][0x23c], -R180 ;  /* 0x00008f005e5e7a23 */ /* 0x000fe200000108b4 */
[----:B------:R-:W-:Y:S01]  /*a800*/  SHF.R.U32.HI R35, RZ, 0x18, R8 ;  /* 0x00000018ff237819 */ /* 0x000fe20000011608 */
[----:B------:R2:W1:Y:S01]  /*a810*/  MUFU.EX2 R179, R44 ;  /* 0x0000002c00b37308 */ /* 0x0004620000000800 */
[----:B------:R-:W-:Y:S01]  /*a820*/  LOP3.LUT R8, R7, UR14, R20, 0x96, !PT ;  /* 0x0000000e07087c12 */ /* 0x000fe2000f8e9614 */
[----:B------:R-:W-:Y:S01]  /*a830*/  FFMA.FTZ R95, R95, c[0x0][0x23c], -R180 ;  /* 0x00008f005f5f7a23 */ /* 0x000fe200000108b4 */
[----:B------:R-:W-:Y:S01]  /*a840*/  LOP3.LUT R20, R6, 0xffff, RZ, 0xc0, !PT ;  /* 0x0000ffff06147812 */ /* 0x000fe200078ec0ff */
[--C-:B------:R-:W-:Y:S01]  /*a850*/  FFMA.FTZ R114, R114, c[0x0][0x23c], -R181.reuse ;  /* 0x00008f0072727a23 */ /* 0x100fe200000108b5 */
[----:B------:R-:W-:Y:S01]  /*a860*/  LOP3.LUT R7, R26, 0xff, RZ, 0xc0, !PT ;  /* 0x000000ff1a077812 */ /* 0x000fe200078ec0ff */
[----:B------:R-:W-:Y:S01]  /*a870*/  FFMA.FTZ R115, R115, c[0x0][0x23c], -R181 ;  /* 0x00008f0073737a23 */ /* 0x000fe200000108b5 */
[----:B------:R-:W-:Y:S01]  /*a880*/  SHF.R.U32.HI R6, RZ, 0x8, R15 ;  /* 0x00000008ff067819 */ /* 0x000fe2000001160f */
[----:B------:R-:W-:Y:S01]  /*a890*/  FFMA.FTZ R102, R102, c[0x0][0x23c], -R181 ;  /* 0x00008f0066667a23 */ /* 0x000fe200000108b5 */
[----:B------:R-:W-:Y:S01]  /*a8a0*/  PRMT R33, R7, 0x5410, R33 ;  /* 0x0000541007217816 */ /* 0x000fe20000000021 */
[----:B------:R-:W-:Y:S01]  /*a8b0*/  MUFU.EX2 R188, R41 ;  /* 0x0000002900bc7308 */ /* 0x000fe20000000800 */
[----:B---3--:R-:W-:Y:S01]  /*a8c0*/  PRMT R31, R19, 0x5410, R6 ;  /* 0x00005410131f7816 */ /* 0x008fe20000000006 */
[----:B------:R-:W-:Y:S01]  /*a8d0*/  FFMA.FTZ R103, R103, c[0x0][0x23c], -R181 ;  /* 0x00008f0067677a23 */ /* 0x000fe200000108b5 */
[----:B------:R-:W-:Y:S01]  /*a8e0*/  SHF.R.U32.HI R0, RZ, 0x8, R21 ;  /* 0x00000008ff007819 */ /* 0x000fe20000011615 */
[--C-:B------:R-:W-:Y:S01]  /*a8f0*/  FFMA.FTZ R130, R130, c[0x0][0x23c], -R181.reuse ;  /* 0x00008f0082827a23 */ /* 0x100fe200000108b5 */
[----:B------:R-:W-:Y:S01]  /*a900*/  LOP3.LUT R7, R14, 0xffff, RZ, 0xc0, !PT ;  /* 0x0000ffff0e077812 */ /* 0x000fe200078ec0ff */
[--C-:B------:R-:W-:Y:S01]  /*a910*/  FFMA.FTZ R131, R131, c[0x0][0x23c], -R181.reuse ;  /* 0x00008f0083837a23 */ /* 0x100fe200000108b5 */
[----:B------:R-:W-:Y:S01]  /*a920*/  LOP3.LUT R6, R13, 0xffff, RZ, 0xc0, !PT ;  /* 0x0000ffff0d067812 */ /* 0x000fe200078ec0ff */
[----:B------:R-:W-:Y:S01]  /*a930*/  FFMA.FTZ R118, R118, c[0x0][0x23c], -R181 ;  /* 0x00008f0076767a23 */ /* 0x000fe200000108b5 */
[----:B------:R-:W-:Y:S01]  /*a940*/  PRMT R173, R25, 0x5410, R0 ;  /* 0x0000541019ad7816 */ /* 0x000fe20000000000 */
[----:B------:R3:W-:Y:S01]  /*a950*/  MUFU.EX2 R196, R43 ;  /* 0x0000002b00c47308 */ /* 0x0007e20000000800 */
[----:B------:R-:W-:Y:S01]  /*a960*/  LOP3.LUT R0, R16, 0xff, RZ, 0xc0, !PT ;  /* 0x000000ff10007812 */ /* 0x000fe200078ec0ff */
[----:B------:R-:W-:Y:S01]  /*a970*/  FFMA.FTZ R104, R104, c[0x0][0x23c], -R139 ;  /* 0x00008f0068687a23 */ /* 0x000fe2000001088b */
[----:B------:R-:W-:Y:S01]  /*a980*/  SHF.R.U32.HI R15, RZ, 0x8, R7 ;  /* 0x00000008ff0f7819 */ /* 0x000fe20000011607 */
[--C-:B-1----:R-:W-:Y:S01]  /*a990*/  HSET2.LE.AND R42, R173, R220.reuse, PT ;  /* 0x000000dcad2a7233 */ /* 0x102fe20003803000 */
[----:B------:R-:W-:Y:S01]  /*a9a0*/  SHF.R.U32.HI R7, RZ, 0x8, R6 ;  /* 0x00000008ff077819 */ /* 0x000fe20000011606 */
[----:B--2---:R-:W-:Y:S01]  /*a9b0*/  IMAD.MOV.U32 R44, RZ, RZ, R187 ;  /* 0x000000ffff2c7224 */ /* 0x004fe200078e00bb */
[----:B------:R-:W-:Y:S01]  /*a9c0*/  SHF.R.U32.HI R6, RZ, 0x10, R13 ;  /* 0x00000010ff067819 */ /* 0x000fe2000001160d */
[--C-:B------:R-:W-:Y:S01]  /*a9d0*/  FFMA.FTZ R105, R105, c[0x0][0x23c], -R139.reuse ;  /* 0x00008f0069697a23 */ /* 0x100fe2000001088b */
[----:B------:R-:W-:Y:S01]  /*a9e0*/  LOP3.LUT R2, R5, UR14, R24, 0x96, !PT ;  /* 0x0000000e05027c12 */ /* 0x000fe2000f8e9618 */
[----:B------:R-:W-:Y:S01]  /*a9f0*/  MUFU.EX2 R221, R48 ;  /* 0x0000003000dd7308 */ /* 0x000fe20000000800 */
[----:B------:R-:W-:Y:S01]  /*aa00*/  LOP3.LUT R21, R4, 0xffff, RZ, 0xc0, !PT ;  /* 0x0000ffff04157812 */ /* 0x000fe200078ec0ff */
[--C-:B------:R-:W-:Y:S01]  /*aa10*/  FFMA.FTZ R108, R108, c[0x0][0x23c], -R139.reuse ;  /* 0x00008f006c6c7a23 */ /* 0x100fe2000001088b */
[----:B------:R-:W-:Y:S01]  /*aa20*/  SHF.R.U32.HI R24, RZ, 0x10, R4 ;  /* 0x00000010ff187819 */ /* 0x000fe20000011604 */
[----:B------:R-:W-:Y:S01]  /*aa30*/  FFMA.FTZ R109, R109, c[0x0][0x23c], -R139 ;  /* 0x00008f006d6d7a23 */ /* 0x000fe2000001088b */
[----:B------:R-:W-:Y:S01]  /*aa40*/  LOP3.LUT R30, R4, 0xff, RZ, 0xc0, !PT ;  /* 0x000000ff041e7812 */ /* 0x000fe200078ec0ff */
[----:B------:R-:W-:Y:S01]  /*aa50*/  FFMA.FTZ R106, R106, c[0x0][0x23c], -R180 ;  /* 0x00008f006a6a7a23 */ /* 0x000fe200000108b4 */
[----:B------:R-:W-:Y:S01]  /*aa60*/  SHF.R.U32.HI R28, RZ, 0x18, R4 ;  /* 0x00000018ff1c7819 */ /* 0x000fe20000011604 */
[----:B------:R-:W-:Y:S01]  /*aa70*/  IMAD.WIDE.U32 R4, R22, -0x2daee0ad, RZ ;  /* 0xd2511f5316047825 */ /* 0x000fe200078e00ff */
[----:B------:R-:W-:Y:S01]  /*aa80*/  PRMT R174, R0, 0x5410, R17 ;  /* 0x0000541000ae7816 */ /* 0x000fe20000000011 */
[----:B------:R1:W2:Y:S01]  /*aa90*/  MUFU.EX2 R187, R46 ;  /* 0x0000002e00bb7308 */ /* 0x0002a20000000800 */
[----:B------:R-:W-:Y:S01]  /*aaa0*/  LOP3.LUT R17, R14, 0xff, RZ, 0xc0, !PT ;  /* 0x000000ff0e117812 */ /* 0x000fe200078ec0ff */
[----:B------:R-:W-:Y:S01]  /*aab0*/  FFMA.FTZ R107, R107, c[0x0][0x23c], -R180 ;  /* 0x00008f006b6b7a23 */ /* 0x000fe200000108b4 */
[----:B------:R-:W-:Y:S01]  /*aac0*/  SHF.R.U32.HI R16, RZ, 0x18, R14 ;  /* 0x00000018ff107819 */ /* 0x000fe2000001160e */
[--C-:B---3--:R-:W-:Y:S01]  /*aad0*/  HSET2.LE.AND R43, R33, R220.reuse, PT ;  /* 0x000000dc212b7233 */ /* 0x108fe20003803000 */
[----:B------:R-:W-:Y:S01]  /*aae0*/  LOP3.LUT R6, R6, 0xff, RZ, 0xc0, !PT ;  /* 0x000000ff06067812 */ /* 0x000fe200078ec0ff */
[----:B------:R-:W-:Y:S01]  /*aaf0*/  FFMA.FTZ R110, R110, c[0x0][0x23c], -R180 ;  /* 0x00008f006e6e7a23 */ /* 0x000fe200000108b4 */
[----:B------:R-:W-:Y:S01]  /*ab00*/  SHF.R.U32.HI R9, RZ, 0x10, R14 ;  /* 0x00000010ff097819 */ /* 0x000fe2000001160e */
[--C-:B------:R-:W-:Y:S01]  /*ab10*/  FFMA.FTZ R111, R111, c[0x0][0x23c], -R180.reuse ;  /* 0x00008f006f6f7a23 */ /* 0x100fe200000108b4 */
[----:B------:R-:W-:Y:S01]  /*ab20*/  LOP3.LUT R14, R13, 0xff, RZ, 0xc0, !PT ;  /* 0x000000ff0d0e7812 */ /* 0x000fe200078ec0ff */
[----:B------:R-:W-:Y:S01]  /*ab30*/  MUFU.EX2 R228, R47 ;  /* 0x0000002f00e47308 */ /* 0x000fe20000000800 */
[----:B------:R-:W-:Y:S01]  /*ab40*/  SHF.R.U32.HI R13, RZ, 0x18, R13 ;  /* 0x00000018ff0d7819 */ /* 0x000fe2000001160d */
[----:B------:R-:W-:Y:S01]  /*ab50*/  FFMA.FTZ R126, R126, c[0x0][0x23c], -R180 ;  /* 0x00008f007e7e7a23 */ /* 0x000fe200000108b4 */
[----:B------:R-:W-:Y:S01]  /*ab60*/  LOP3.LUT R0, R5, UR14, R18, 0x96, !PT ;  /* 0x0000000e05007c12 */ /* 0x000fe2000f8e9612 */
[--C-:B------:R-:W-:Y:S01]  /*ab70*/  FFMA.FTZ R120, R120, c[0x0][0x23c], -R139.reuse ;  /* 0x00008f0078787a23 */ /* 0x100fe2000001088b */
[----:B------:R-:W-:Y:S01]  /*ab80*/  LOP3.LUT R22, R4, 0xff, RZ, 0xc0, !PT ;  /* 0x000000ff04167812 */ /* 0x000fe200078ec0ff */
[----:B------:R-:W-:Y:S01]  /*ab90*/  FFMA.FTZ R121, R121, c[0x0][0x23c], -R139 ;  /* 0x00008f0079797a23 */ /* 0x000fe2000001088b */
[----:B------:R-:W-:Y:S01]  /*aba0*/  PRMT R26, R14, 0x5410, R7 ;  /* 0x000054100e1a7816 */ /* 0x000fe20000000007 */
[----:B------:R-:W-:Y:S01]  /*abb0*/  FFMA.FTZ R122, R122, c[0x0][0x23c], -R180 ;  /* 0x00008f007a7a7a23 */ /* 0x000fe200000108b4 */
[----:B------:R-:W-:Y:S01]  /*abc0*/  LOP3.LUT R14, R4, 0xffff, RZ, 0xc0, !PT ;  /* 0x0000ffff040e7812 */ /* 0x000fe200078ec0ff */
[----:B------:R-:W-:Y:S01]  /*abd0*/  MUFU.EX2 R47, R56 ;  /* 0x00000038002f7308 */ /* 0x000fe20000000800 */
[----:B------:R-:W-:Y:S01]  /*abe0*/  SHF.R.U32.HI R18, RZ, 0x10, R4 ;  /* 0x00000010ff127819 */ /* 0x000fe20000011604 */
[----:B------:R-:W-:Y:S01]  /*abf0*/  FFMA.FTZ R123, R123, c[0x0][0x23c], -R180 ;  /* 0x00008f007b7b7a23 */ /* 0x000fe200000108b4 */
[----:B------:R-:W-:Y:S01]  /*ac00*/  PRMT R13, R6, 0x5410, R13 ;  /* 0x00005410060d7816 */ /* 0x000fe2000000000d */
[----:B-1----:R-:W-:Y:S01]  /*ac10*/  IMAD.MOV.U32 R46, RZ, RZ, R206 ;  /* 0x000000ffff2e7224 */ /* 0x002fe200078e00ce */
[----:B------:R-:W-:Y:S01]  /*ac20*/  LOP3.LUT R6, R27, 0xff, RZ, 0xc0, !PT ;  /* 0x000000ff1b067812 */ /* 0x000fe200078ec0ff */
[----:B------:R-:W-:Y:S01]  /*ac30*/  FFMA.FTZ R180, R127, c[0x0][0x23c], -R180 ;  /* 0x00008f007fb47a23 */ /* 0x000fe200000108b4 */
[----:B------:R-:W-:Y:S01]  /*ac40*/  LOP3.LUT R5, R34, 0xff, RZ, 0xc0, !PT ;  /* 0x000000ff22057812 */ /* 0x000fe200078ec0ff */
[--C-:B------:R-:W-:Y:S01]  /*ac50*/  HSET2.LE.AND R34, R31, R220.reuse, PT ;  /* 0x000000dc1f227233 */ /* 0x100fe20003803000 */
[----:B------:R-:W-:Y:S01]  /*ac60*/  SHF.R.U32.HI R19, RZ, 0x18, R4 ;  /* 0x00000018ff137819 */ /* 0x000fe20000011604 */
[----:B------:R-:W1:Y:S01]  /*ac70*/  MUFU.EX2 R197, R49 ;  /* 0x0000003100c57308 */ /* 0x000e620000000800 */
[----:B------:R-:W-:Y:S01]  /*ac80*/  SHF.R.U32.HI R4, RZ, 0x8, R32 ;  /* 0x00000008ff047819 */ /* 0x000fe20000011620 */
[--C-:B------:R-:W-:Y:S01]  /*ac90*/  HSET2.LE.AND R32, R26, R220.reuse, PT ;  /* 0x000000dc1a207233 */ /* 0x100fe20003803000 */
[----:B------:R-:W-:Y:S01]  /*aca0*/  PRMT R23, R6, 0x5410, R23 ;  /* 0x0000541006177816 */ /* 0x000fe20000000017 */
[----:B------:R-:W-:Y:S01]  /*acb0*/  IMAD.MOV.U32 R31, RZ, RZ, R207 ;  /* 0x000000ffff1f7224 */ /* 0x000fe200078e00cf */
[----:B------:R-:W-:Y:S01]  /*acc0*/  LOP3.LUT R6, R24, 0xff, RZ, 0xc0, !PT ;  /* 0x000000ff18067812 */ /* 0x000fe200078ec0ff */
[----:B------:R-:W-:Y:S01]  /*acd0*/  IMAD.MOV.U32 R24, RZ, RZ, R177 ;  /* 0x000000ffff187224 */ /* 0x000fe200078e00b1 */
[----:B------:R-:W-:Y:S01]  /*ace0*/  LOP3.LUT R9, R9, 0xff, RZ, 0xc0, !PT ;  /* 0x000000ff09097812 */ /* 0x000fe200078ec0ff */
[----:B------:R-:W-:Y:S01]  /*acf0*/  IMAD.MOV.U32 R26, RZ, RZ, R203 ;  /* 0x000000ffff1a7224 */ /* 0x000fe200078e00cb */
[----:B------:R-:W-:Y:S01]  /*ad00*/  PRMT R27, R172, 0x5410, R4 ;  /* 0x00005410ac1b7816 */ /* 0x000fe20000000004 */
[----:B------:R-:W-:Y:S01]  /*ad10*/  MUFU.EX2 R250, R67 ;  /* 0x0000004300fa7308 */ /* 0x000fe20000000800 */
[----:B------:R-:W-:Y:S01]  /*ad20*/  PRMT R175, R5, 0x5410, R35 ;  /* 0x0000541005af7816 */ /* 0x000fe20000000023 */
[--C-:B------:R-:W-:Y:S01]  /*ad30*/  HSET2.LE.AND R35, R174, R220.reuse, PT ;  /* 0x000000dcae237233 */ /* 0x100fe20003803000 */
[----:B------:R-:W-:Y:S01]  /*ad40*/  LOP3.LUT R5, R12, 0xffff, RZ, 0xc0, !PT ;  /* 0x0000ffff0c057812 */ /* 0x000fe200078ec0ff */
[--C-:B------:R-:W-:Y:S01]  /*ad50*/  HSET2.LE.AND R33, R13, R220.reuse, PT ;  /* 0x000000dc0d217233 */ /* 0x100fe20003803000 */
[----:B------:R-:W-:Y:S01]  /*ad60*/  SHF.R.U32.HI R4, RZ, 0x10, R12 ;  /* 0x00000010ff047819 */ /* 0x000fe2000001160c */
[--C-:B------:R-:W-:Y:S01]  /*ad70*/  HSET2.LE.AND R174, R27, R220.reuse, PT ;  /* 0x000000dc1bae7233 */ /* 0x100fe20003803000 */
[----:B------:R-:W-:Y:S01]  /*ad80*/  PRMT R25, R9, 0x5410, R16 ;  /* 0x0000541009197816 */ /* 0x000fe20000000010 */
[----:B------:R-:W-:Y:S01]  /*ad90*/  IMAD.MOV.U32 R27, RZ, RZ, R179 ;  /* 0x000000ffff1b7224 */ /* 0x000fe200078e00b3 */
[----:B------:R-:W-:Y:S01]  /*ada0*/  SHF.R.U32.HI R7, RZ, 0x8, R20 ;  /* 0x00000008ff077819 */ /* 0x000fe20000011614 */
[----:B------:R-:W-:Y:S01]  /*adb0*/  MUFU.EX2 R249, R62 ;  /* 0x0000003e00f97308 */ /* 0x000fe20000000800 */
[----:B------:R-:W-:Y:S01]  /*adc0*/  LOP3.LUT R4, R4, 0xff, RZ, 0xc0, !PT ;  /* 0x000000ff04047812 */ /* 0x000fe200078ec0ff */
[--C-:B------:R-:W-:Y:S01]  /*add0*/  HSET2.LE.AND R41, R25, R220.reuse, PT ;  /* 0x000000dc19297233 */ /* 0x100fe20003803000 */
[----:B------:R-:W-:Y:S01]  /*ade0*/  LOP3.LUT R9, R12, 0xff, RZ, 0xc0, !PT ;  /* 0x000000ff0c097812 */ /* 0x000fe200078ec0ff */
[----:B------:R-:W-:Y:S01]  /*adf0*/  IMAD.MOV.U32 R25, RZ, RZ, R211 ;  /* 0x000000ffff197224 */ /* 0x000fe200078e00d3 */
[----:B------:R-:W-:Y:S01]  /*ae00*/  SHF.R.U32.HI R12, RZ, 0x18, R12 ;  /* 0x00000018ff0c7819 */ /* 0x000fe2000001160c */
[--C-:B------:R-:W-:Y:S01]  /*ae10*/  HSET2.LE.AND R175, R175, R220.reuse, PT ;  /* 0x000000dcafaf7233 */ /* 0x100fe20003803000 */
[----:B------:R-:W-:Y:S01]  /*ae20*/  PRMT R28, R6, 0x5410, R28 ;  /* 0x00005410061c7816 */ /* 0x000fe2000000001c */
[----:B------:R-:W-:Y:S01]  /*ae30*/  FFMA.FTZ R124, R124, c[0x0][0x23c], -R139 ;  /* 0x00008f007c7c7a23 */ /* 0x000fe2000001088b */
[----:B------:R-:W-:Y:S01]  /*ae40*/  SHF.R.U32.HI R5, RZ, 0x8, R5 ;  /* 0x00000008ff057819 */ /* 0x000fe20000011605 */
[----:B------:R3:W-:Y:S01]  /*ae50*/  MUFU.EX2 R211, R58 ;  /* 0x0000003a00d37308 */ /* 0x0007e20000000800 */
[----:B------:R-:W-:Y:S01]  /*ae60*/  SHF.R.U32.HI R6, RZ, 0x10, R8 ;  /* 0x00000010ff067819 */ /* 0x000fe20000011608 */
[----:B------:R-:W-:Y:S01]  /*ae70*/  FFMA.FTZ R139, R125, c[0x0][0x23c], -R139 ;  /* 0x00008f007d8b7a23 */ /* 0x000fe2000001088b */
[----:B------:R-:W-:Y:S02]  /*ae80*/  PRMT R20, R4, 0x5410, R12 ;  /* 0x0000541004147816 */ /* 0x000fe4000000000c */
[----:B------:R-:W-:Y:S02]  /*ae90*/  PRMT R29, R29, 0x5410, R7 ;  /* 0x000054101d1d7816 */ /* 0x000fe40000000007 */
[----:B------:R-:W-:Y:S01]  /*aea0*/  SHF.R.U32.HI R7, RZ, 0x8, R21 ;  /* 0x00000008ff077819 */ /* 0x000fe20000011615 */
[--C-:B------:R-:W-:Y:S01]  /*aeb0*/  HSET2.LE.AND R173, R20, R220.reuse, PT ;  /* 0x000000dc14ad7233 */ /* 0x100fe20003803000 */
[----:B------:R-:W-:Y:S01]  /*aec0*/  LOP3.LUT R4, R2, 0xffff, RZ, 0xc0, !PT ;  /* 0x0000ffff02047812 */ /* 0x000fe200078ec0ff */
[----:B------:R1:W1:Y:S01]  /*aed0*/  MUFU.EX2 R21, R45 ;  /* 0x0000002d00157308 */ /* 0x0002620000000800 */
[----:B------:R-:W-:Y:S01]  /*aee0*/  PRMT R172, R9, 0x5410, R5 ;  /* 0x0000541009ac7816 */ /* 0x000fe20000000005 */
[----:B--2---:R-:W-:Y:S01]  /*aef0*/  IMAD.MOV.U32 R20, RZ, RZ, R187 ;  /* 0x000000ffff147224 */ /* 0x004fe200078e00bb */
[----:B------:R-:W-:Y:S02]  /*af00*/  SHF.R.U32.HI R9, RZ, 0x18, R8 ;  /* 0x00000018ff097819 */ /* 0x000fe40000011608 */
[----:B------:R-:W-:Y:S01]  /*af10*/  LOP3.LUT R6, R6, 0xff, RZ, 0xc0, !PT ;  /* 0x000000ff06067812 */ /* 0x000fe200078ec0ff */
[--C-:B------:R-:W-:Y:S01]  /*af20*/  HSET2.LE.AND R172, R172, R220.reuse, PT ;  /* 0x000000dcacac7233 */ /* 0x100fe20003803000 */
[----:B------:R-:W-:Y:S02]  /*af30*/  LOP3.LUT R5, R8, 0xffff, RZ, 0xc0, !PT ;  /* 0x0000ffff08057812 */ /* 0x000fe400078ec0ff */
[----:B------:R-:W-:Y:S01]  /*af40*/  PRMT R40, R17, 0x5410, R15 ;  /* 0x0000541011287816 */ /* 0x000fe2000000000f */
[----:B------:R-:W-:Y:S01]  /*af50*/  MUFU.EX2 R248, R63 ;  /* 0x0000003f00f87308 */ /* 0x000fe20000000800 */
[----:B------:R-:W-:Y:S02]  /*af60*/  PRMT R30, R30, 0x5410, R7 ;  /* 0x000054101e1e7816 */ /* 0x000fe40000000007 */
[----:B------:R-:W-:Y:S01]  /*af70*/  LOP3.LUT R7, R2, 0xff, RZ, 0xc0, !PT ;  /* 0x000000ff02077812 */ /* 0x000fe200078ec0ff */
[--C-:B------:R-:W-:Y:S01]  /*af80*/  HSET2.LE.AND R40, R40, R220.reuse, PT ;  /* 0x000000dc28287233 */ /* 0x100fe20003803000 */
[----:B------:R-:W-:Y:S01]  /*af90*/  PRMT R15, R6, 0x5410, R9 ;  /* 0x00005410060f7816 */ /* 0x000fe20000000009 */
[--C-:B---3--:R-:W-:Y:S01]  /*afa0*/  HSET2.LE.AND R58, R30, R220.reuse, PT ;  /* 0x000000dc1e3a7233 */ /* 0x108fe20003803000 */
[----:B------:R-:W-:Y:S01]  /*afb0*/  SHF.R.U32.HI R6, RZ, 0x18, R2 ;  /* 0x00000018ff067819 */ /* 0x000fe20000011602 */
[----:B-1----:R-:W-:Y:S01]  /*afc0*/  IMAD.MOV.U32 R30, RZ, RZ, R197 ;  /* 0x000000ffff1e7224 */ /* 0x002fe200078e00c5 */
[----:B------:R-:W-:Y:S01]  /*afd0*/  LOP3.LUT R12, R8, 0xff, RZ, 0xc0, !PT ;  /* 0x000000ff080c7812 */ /* 0x000fe200078ec0ff */
[----:B------:R-:W-:Y:S01]  /*afe0*/  MUFU.EX2 R207, R65 ;  /* 0x0000004100cf7308 */ /* 0x000fe20000000800 */
[----:B------:R-:W-:Y:S01]  /*aff0*/  SHF.R.U32.HI R8, RZ, 0x8, R5 ;  /* 0x00000008ff087819 */ /* 0x000fe20000011605 */
[--C-:B------:R-:W-:Y:S01]  /*b000*/  HSET2.LE.AND R49, R15, R220.reuse, PT ;  /* 0x000000dc0f317233 */ /* 0x100fe20003803000 */
[----:B------:R-:W-:Y:S01]  /*b010*/  SHF.R.U32.HI R5, RZ, 0x8, R4 ;  /* 0x00000008ff057819 */ /* 0x000fe20000011604 */
[----:B------:R-:W-:Y:S01]  /*b020*/  IMAD.MOV.U32 R45, RZ, RZ, R208 ;  /* 0x000000ffff2d7224 */ /* 0x000fe200078e00d0 */
[----:B------:R-:W-:Y:S02]  /*b030*/  SHF.R.U32.HI R4, RZ, 0x10, R2 ;  /* 0x00000010ff047819 */ /* 0x000fe40000011602 */
[----:B------:R-:W-:Y:S02]  /*b040*/  LOP3.LUT R2, R0, 0xffff, RZ, 0xc0, !PT ;  /* 0x0000ffff00027812 */ /* 0x000fe400078ec0ff */
[----:B------:R-:W-:Y:S01]  /*b050*/  PRMT R17, R7, 0x5410, R5 ;  /* 0x0000541007117816 */ /* 0x000fe20000000005 */
[----:B------:R-:W-:Y:S01]  /*b060*/  MUFU.EX2 R208, R64 ;  /* 0x0000004000d07308 */ /* 0x000fe20000000800 */
[----:B------:R-:W-:Y:S02]  /*b070*/  LOP3.LUT R5, R4, 0xff, RZ, 0xc0, !PT ;  /* 0x000000ff04057812 */ /* 0x000fe400078ec0ff */
[----:B------:R-:W-:Y:S01]  /*b080*/  LOP3.LUT R4, R0, 0xff, RZ, 0xc0, !PT ;  /* 0x000000ff00047812 */ /* 0x000fe200078ec0ff */
[--C-:B------:R-:W-:Y:S01]  /*b090*/  HSET2.LE.AND R56, R17, R220.reuse, PT ;  /* 0x000000dc11387233 */ /* 0x100fe20003803000 */
[----:B------:R-:W-:Y:S01]  /*b0a0*/  SHF.R.U32.HI R2, RZ, 0x8, R2 ;  /* 0x00000008ff027819 */ /* 0x000fe20000011602 */
[----:B------:R-:W-:Y:S01]  /*b0b0*/  IMAD.MOV.U32 R17, RZ, RZ, R200 ;  /* 0x000000ffff117224 */ /* 0x000fe200078e00c8 */
[----:B------:R-:W-:Y:S02]  /*b0c0*/  PRMT R16, R12, 0x5410, R8 ;  /* 0x000054100c107816 */ /* 0x000fe40000000008 */
[----:B------:R-:W-:Y:S01]  /*b0d0*/  SHF.R.U32.HI R8, RZ, 0x8, R14 ;  /* 0x00000008ff087819 */ /* 0x000fe2000001160e */
[----:B------:R-:W-:Y:S01]  /*b0e0*/  MUFU.EX2 R252, R60 ;  /* 0x0000003c00fc7308 */ /* 0x000fe20000000800 */
[----:B------:R-:W-:Y:S01]  /*b0f0*/  PRMT R14, R5, 0x5410, R6 ;  /* 0x00005410050e7816 */ /* 0x000fe20000000006 */
[--C-:B------:R-:W-:Y:S01]  /*b100*/  HSET2.LE.AND R48, R16, R220.reuse, PT ;  /* 0x000000dc10307233 */ /* 0x100fe20003803000 */
[----:B------:R-:W-:Y:S01]  /*b110*/  SHF.R.U32.HI R5, RZ, 0x10, R0 ;  /* 0x00000010ff057819 */ /* 0x000fe20000011600 */
[----:B------:R-:W-:Y:S01]  /*b120*/  IMAD.MOV.U32 R16, RZ, RZ, R194 ;  /* 0x000000ffff107224 */ /* 0x000fe200078e00c2 */
[----:B------:R-:W-:Y:S02]  /*b130*/  LOP3.LUT R7, R18, 0xff, RZ, 0xc0, !PT ;  /* 0x000000ff12077812 */ /* 0x000fe400078ec0ff */
[----:B------:R-:W-:Y:S02]  /*b140*/  PRMT R18, R4, 0x5410, R2 ;  /* 0x0000541004127816 */ /* 0x000fe40000000002 */
[----:B------:R-:W-:Y:S01]  /*b150*/  SHF.R.U32.HI R4, RZ, 0x18, R0 ;  /* 0x00000018ff047819 */ /* 0x000fe20000011600 */
[----:B------:R-:W-:Y:S01]  /*b160*/  MUFU.EX2 R206, R61 ;  /* 0x0000003d00ce7308 */ /* 0x000fe20000000800 */
[----:B------:R-:W-:Y:S01]  /*b170*/  PRMT R19, R7, 0x5410, R19 ;  /* 0x0000541007137816 */ /* 0x000fe20000000013 */
[----:B------:R-:W-:Y:S01]  /*b180*/  IMAD.WIDE.U32 R6, R178, -0x2daee0ad, RZ ;  /* 0xd2511f53b2067825 */ /* 0x000fe200078e00ff */
[----:B----4-:R1:W-:Y:S01]  /*b190*/  STL [R1+0x84], R217 ;  /* 0x000084d901007387 */ /* 0x0103e20000100800 */
[----:B------:R-:W-:Y:S02]  /*b1a0*/  F2FP.BF16.PACK_AB R0, R191, R217 ;  /* 0x000000d9bf00723e */ /* 0x000fe400000010ff */
[----:B------:R-:W-:Y:S01]  /*b1b0*/  PRMT R22, R22, 0x5410, R8 ;  /* 0x0000541016167816 */ /* 0x000fe20000000008 */
[----:B------:R-:W-:Y:S01]  /*b1c0*/  IMAD.WIDE.U32 R8, R176, -0x2daee0ad, RZ ;  /* 0xd2511f53b0087825 */ /* 0x000fe200078e00ff */
[----:B------:R-:W-:Y:S01]  /*b1d0*/  LOP3.LUT R42, R42, R0, RZ, 0xc0, !PT ;  /* 0x000000002a2a7212 */ /* 0x000fe200078ec0ff */
[--C-:B------:R-:W-:Y:S01]  /*b1e0*/  HSET2.LE.AND R179, R19, R220.reuse, PT ;  /* 0x000000dc13b37233 */ /* 0x100fe20003803000 */
[----:B------:R2:W-:Y:S01]  /*b1f0*/  MUFU.EX2 R178, R50 ;  /* 0x0000003200b27308 */ /* 0x0005e20000000800 */
[----:B------:R-:W-:Y:S01]  /*b200*/  IMAD.MOV.U32 R19, RZ, RZ, R192 ;  /* 0x000000ffff137224 */ /* 0x000fe200078e00c0 */
[----:B------:R-:W-:Y:S02]  /*b210*/  F2FP.BF16.PACK_AB R0, R213, R210 ;  /* 0x000000d2d500723e */ /* 0x000fe400000010ff */
[----:B------:R-:W-:Y:S02]  /*b220*/  LOP3.LUT R2, R5, 0xff, RZ, 0xc0, !PT ;  /* 0x000000ff05027812 */ /* 0x000fe400078ec0ff */
[----:B------:R-:W-:Y:S02]  /*b230*/  LOP3.LUT R43, R43, R0, RZ, 0xc0, !PT ;  /* 0x000000002b2b7212 */ /* 0x000fe400078ec0ff */
[----:B------:R-:W-:Y:S02]  /*b240*/  PRMT R177, R2, 0x5410, R4 ;  /* 0x0000541002b17816 */ /* 0x000fe40000000004 */
[----:B------:R3:W3:Y:S01]  /*b250*/  MUFU.EX2 R210, R57 ;  /* 0x0000003900d27308 */ /* 0x0006e20000000800 */
[----:B------:R-:W-:Y:S02]  /*b260*/  F2FP.BF16.PACK_AB R4, R209, R239 ;  /* 0x000000efd104723e */ /* 0x000fe400000010ff */
[----:B------:R-:W-:Y:S01]  /*b270*/  LOP3.LUT R5, R9, UR10, R224, 0x96, !PT ;  /* 0x0000000a09057c12 */ /* 0x000fe2000f8e96e0 */
[--C-:B------:R-:W-:Y:S01]  /*b280*/  HSET2.LE.AND R177, R177, R220.reuse, PT ;  /* 0x000000dcb1b17233 */ /* 0x100fe20003803000 */
[----:B------:R-:W-:Y:S02]  /*b290*/  LOP3.LUT R8, R7, UR8, R8, 0x96, !PT ;  /* 0x0000000807087c12 */ /* 0x000fe4000f8e9608 */
[----:B------:R-:W-:Y:S01]  /*b2a0*/  LOP3.LUT R41, R41, R4, RZ, 0xc0, !PT ;  /* 0x0000000429297212 */ /* 0x000fe200078ec0ff */
[----:B------:R-:W-:Y:S01]  /*b2b0*/  IMAD.WIDE.U32 R12, R5, -0x326172a9, RZ ;  /* 0xcd9e8d57050c7825 */ /* 0x000fe200078e00ff */
[----:B-1----:R-:W4:Y:S01]  /*b2c0*/  LDL.LU R217, [R1+0x10] ;  /* 0x0000100001d97983 */ /* 0x002f220000300800 */
[----:B------:R1:W-:Y:S01]  /*b2d0*/  MUFU.EX2 R209, R59 ;  /* 0x0000003b00d17308 */ /* 0x0003e20000000800 */
[----:B------:R-:W-:Y:S01]  /*b2e0*/  F2FP.BF16.PACK_AB R4, R24, R216 ;  /* 0x000000d81804723e */ /* 0x000fe200000010ff */
[----:B------:R-:W-:Y:S01]  /*b2f0*/  IMAD.WIDE.U32 R8, R8, -0x326172a9, RZ ;  /* 0xcd9e8d5708087825 */ /* 0x000fe200078e00ff */
[----:B------:R1:W-:Y:S01]  /*b300*/  STL [R1+0x88], R213 ;  /* 0x000088d501007387 */ /* 0x0003e20000100800 */
[--C-:B--2---:R-:W-:Y:S01]  /*b310*/  HSET2.LE.AND R50, R29, R220.reuse, PT ;  /* 0x000000dc1d327233 */ /* 0x104fe20003803000 */
[----:B------:R-:W-:Y:S01]  /*b320*/  LOP3.LUT R34, R34, R4, RZ, 0xc0, !PT ;  /* 0x0000000422227212 */ /* 0x000fe200078ec0ff */
[----:B------:R-:W-:Y:S01]  /*b330*/  IMAD.MOV.U32 R29, RZ, RZ, R21 ;  /* 0x000000ffff1d7224 */ /* 0x000fe200078e0015 */
[----:B------:R-:W-:Y:S02]  /*b340*/  F2FP.BF16.PACK_AB R4, R194, R214 ;  /* 0x000000d6c204723e */ /* 0x000fe400000010ff */
[----:B------:R-:W-:Y:S01]  /*b350*/  LOP3.LUT R12, R9, UR7, R12, 0x96, !PT ;  /* 0x00000007090c7c12 */ /* 0x000fe2000f8e960c */
[----:B------:R2:W2:Y:S01]  /*b360*/  MUFU.EX2 R21, R51 ;  /* 0x0000003300157308 */ /* 0x0004a20000000800 */
[----:B------:R-:W-:Y:S01]  /*b370*/  F2FP.BF16.PACK_AB R2, R198, R193 ;  /* 0x000000c1c602723e */ /* 0x000fe200000010ff */
[--C-:B---3--:R-:W-:Y:S03]  /*b380*/  HSET2.LE.AND R57, R14, R220.reuse, PT ;  /* 0x000000dc0e397233 */ /* 0x108fe60003803000 */
[----:B------:R-:W-:Y:S02]  /*b390*/  LOP3.LUT R40, R40, R2, RZ, 0xc0, !PT ;  /* 0x0000000228287212 */ /* 0x000fe400078ec0ff */
[----:B------:R-:W-:Y:S03]  /*b3a0*/  F2FP.BF16.PACK_AB R176, R210, R47 ;  /* 0x0000002fd2b0723e */ /* 0x000fe600000010ff */
[----:B------:R3:W-:Y:S01]  /*b3b0*/  MUFU.EX2 R243, R36 ;  /* 0x0000002400f37308 */ /* 0x0007e20000000800 */
[--C-:B-1----:R-:W-:Y:S01]  /*b3c0*/  HSET2.LE.AND R59, R28, R220.reuse, PT ;  /* 0x000000dc1c3b7233 */ /* 0x102fe20003803000 */
[----:B------:R-:W-:Y:S01]  /*b3d0*/  IMAD.MOV.U32 R28, RZ, RZ, R199 ;  /* 0x000000ffff1c7224 */ /* 0x000fe200078e00c7 */
[----:B------:R-:W4:Y:S07]  /*b3e0*/  LDL.LU R213, [R1+0x4] ;  /* 0x0000040001d57983 */ /* 0x000f2e0000300800 */
[----:B------:R1:W-:Y:S01]  /*b3f0*/  MUFU.EX2 R242, R37 ;  /* 0x0000002500f27308 */ /* 0x0003e20000000800 */
[--C-:B--2---:R-:W-:Y:S01]  /*b400*/  HSET2.LE.AND R51, R23, R220.reuse, PT ;  /* 0x000000dc17337233 */ /* 0x104fe20003803000 */
[----:B------:R-:W-:Y:S01]  /*b410*/  IMAD.MOV.U32 R23, RZ, RZ, R201 ;  /* 0x000000ffff177224 */ /* 0x000fe200078e00c9 */
[----:B------:R-:W-:Y:S03]  /*b420*/  F2FP.BF16.PACK_AB R67, R21, R178 ;  /* 0x000000b21543723e */ /* 0x000fe600000010ff */
[----:B------:R-:W-:Y:S04]  /*b430*/  LOP3.LUT R51, R51, R4, RZ, 0xc0, !PT ;  /* 0x0000000433337212 */ /* 0x000fe800078ec0ff */
[----:B------:R-:W-:Y:S01]  /*b440*/  MUFU.EX2 R241, R38 ;  /* 0x0000002600f17308 */ /* 0x000fe20000000800 */
[----:B------:R-:W-:Y:S01]  /*b450*/  LOP3.LUT R4, R13, UR9, R10, 0x96, !PT ;  /* 0x000000090d047c12 */ /* 0x000fe2000f8e960a */
[----:B------:R-:W-:Y:S04]  /*b460*/  IMAD.WIDE.U32 R12, R12, -0x2daee0ad, RZ ;  /* 0xd2511f530c0c7825 */ /* 0x000fe800078e00ff */
[----:B------:R-:W-:Y:S04]  /*b470*/  IMAD.WIDE.U32 R4, R4, -0x2daee0ad, RZ ;  /* 0xd2511f5304047825 */ /* 0x000fe800078e00ff */
[----:B---3--:R-:W-:Y:S01]  /*b480*/  IMAD.MOV.U32 R36, RZ, RZ, R195 ;  /* 0x000000ffff247224 */ /* 0x008fe200078e00c3 */
[----:B------:R-:W-:Y:S01]  /*b490*/  LOP3.LUT R4, R13, UR4, R4, 0x96, !PT ;  /* 0x000000040d047c12 */ /* 0x000fe2000f8e9604 */
[----:B------:R-:W-:Y:S01]  /*b4a0*/  MUFU.EX2 R240, R39 ;  /* 0x0000002700f07308 */ /* 0x000fe20000000800 */
[----:B------:R-:W-:Y:S01]  /*b4b0*/  LOP3.LUT R6, R5, UR6, R6, 0x96, !PT ;  /* 0x0000000605067c12 */ /* 0x000fe2000f8e9606 */
[----:B-1----:R-:W-:Y:S02]  /*b4c0*/  IMAD.MOV.U32 R37, RZ, RZ, R193 ;  /* 0x000000ffff257224 */ /* 0x002fe400078e00c1 */
[----:B------:R-:W-:Y:S04]  /*b4d0*/  IMAD.WIDE.U32 R4, R4, -0x326172a9, RZ ;  /* 0xcd9e8d5704047825 */ /* 0x000fe800078e00ff */
[----:B------:R-:W-:Y:S02]  /*b4e0*/  IMAD.WIDE.U32 R6, R6, -0x326172a9, RZ ;  /* 0xcd9e8d5706067825 */ /* 0x000fe400078e00ff */
[----:B------:R1:W-:Y:S03]  /*b4f0*/  MUFU.EX2 R246, R53 ;  /* 0x0000003500f67308 */ /* 0x0003e60000000800 */
[----:B------:R-:W-:Y:S02]  /*b500*/  LOP3.LUT R8, R7, UR5, R8, 0x96, !PT ;  /* 0x0000000507087c12 */ /* 0x000fe4000f8e9608 */
[----:B------:R-:W-:Y:S04]  /*b510*/  LOP3.LUT R7, R5, UR15, R6, 0x96, !PT ;  /* 0x0000000f05077c12 */ /* 0x000fe8000f8e9606 */
[----:B------:R-:W-:Y:S01]  /*b520*/  LOP3.LUT R64, R7, 0xff, RZ, 0xc0, !PT ;  /* 0x000000ff07407812 */ /* 0x000fe200078ec0ff */
[----:B------:R2:W-:Y:S01]  /*b530*/  MUFU.EX2 R247, R52 ;  /* 0x0000003400f77308 */ /* 0x0005e20000000800 */
[----:B------:R-:W-:Y:S04]  /*b540*/  SHF.R.U32.HI R65, RZ, 0x10, R7 ;  /* 0x00000010ff417819 */ /* 0x000fe80000011607 */
[----:B------:R-:W-:Y:S05]  /*b550*/  LOP3.LUT R65, R65, 0xff, RZ, 0xc0, !PT ;  /* 0x000000ff41417812 */ /* 0x000fea00078ec0ff */
[----:B------:R-:W-:Y:S01]  /*b560*/  MUFU.EX2 R244, R55 ;  /* 0x0000003700f47308 */ /* 0x000fe20000000800 */
[----:B-1----:R-:W-:Y:S09]  /*b570*/  IMAD.MOV.U32 R53, RZ, RZ, R188 ;  /* 0x000000ffff357224 */ /* 0x002ff200078e00bc */
[----:B------:R1:W-:Y:S01]  /*b580*/  MUFU.EX2 R245, R54 ;  /* 0x0000003600f57308 */ /* 0x0003e20000000800 */
[----:B--2---:R-:W-:Y:S09]  /*b590*/  IMAD.MOV.U32 R52, RZ, RZ, R191 ;  /* 0x000000ffff347224 */ /* 0x004ff200078e00bf */
[----:B------:R-:W-:Y:S10]  /*b5a0*/  MUFU.EX2 R96, R96 ;  /* 0x0000006000607308 */ /* 0x000ff40000000800 */
[----:B------:R-:W-:Y:S01]  /*b5b0*/  MUFU.EX2 R97, R97 ;  /* 0x0000006100617308 */ /* 0x000fe20000000800 */
[----:B-1----:R-:W-:Y:S09]  /*b5c0*/  IMAD.MOV.U32 R54, RZ, RZ, R186 ;  /* 0x000000ffff367224 */ /* 0x002ff200078e00ba */
[----:B------:R-:W-:Y:S10]  /*b5d0*/  MUFU.EX2 R98, R98 ;  /* 0x0000006200627308 */ /* 0x000ff40000000800 */
        /* <DEDUP_REMOVED lines=16> */
[----:B------:R-:W-:Y:S01]  /*b6e0*/  MUFU.EX2 R95, R95 ;  /* 0x0000005f005f7308 */ /* 0x000fe20000000800 */
[----:B----4-:R-:W-:Y:S01]  /*b6f0*/  IMAD.MOV.U32 R117, RZ, RZ, R217 ;  /* 0x000000ffff757224 */ /* 0x010fe200078e00d9 */
[----:B------:R-:W-:Y:S08]  /*b700*/  F2FP.BF16.PACK_AB R2, R217, R202 ;  /* 0x000000cad902723e */ /* 0x000ff000000010ff */
[----:B------:R-:W-:Y:S01]  /*b710*/  MUFU.EX2 R114, R114 ;  /* 0x0000007200727308 */ /* 0x000fe20000000800 */
[----:B------:R-:W-:Y:S02]  /*b720*/  LOP3.LUT R33, R33, R2, RZ, 0xc0, !PT ;  /* 0x0000000221217212 */ /* 0x000fe400078ec0ff */
[----:B------:R-:W-:Y:S04]  /*b730*/  F2FP.BF16.PACK_AB R2, R44, R190 ;  /* 0x000000be2c02723e */ /* 0x000fe800000010ff */
[----:B------:R-:W-:Y:S02]  /*b740*/  LOP3.LUT R50, R50, R2, RZ, 0xc0, !PT ;  /* 0x0000000232327212 */ /* 0x000fe400078ec0ff */
[----:B------:R-:W-:Y:S01]  /*b750*/  F2FP.BF16.PACK_AB R2, R45, R195 ;  /* 0x000000c32d02723e */ /* 0x000fe200000010ff */
[----:B------:R-:W-:Y:S03]  /*b760*/  MUFU.EX2 R115, R115 ;  /* 0x0000007300737308 */ /* 0x000fe60000000800 */
[----:B------:R-:W-:Y:S02]  /*b770*/  LOP3.LUT R49, R49, R2, RZ, 0xc0, !PT ;  /* 0x0000000231317212 */ /* 0x000fe400078ec0ff */
[----:B------:R-:W-:Y:S05]  /*b780*/  LOP3.LUT R2, R4, 0xff, RZ, 0xc0, !PT ;  /* 0x000000ff04027812 */ /* 0x000fea00078ec0ff */
[----:B------:R-:W-:Y:S01]  /*b790*/  MUFU.EX2 R100, R100 ;  /* 0x0000006400647308 */ /* 0x000fe20000000800 */
[----:B------:R-:W-:Y:S04]  /*b7a0*/  F2FP.BF16.PACK_AB R0, R213, R186 ;  /* 0x000000bad500723e */ /* 0x000fe800000010ff */
[----:B------:R-:W-:Y:S05]  /*b7b0*/  LOP3.LUT R32, R32, R0, RZ, 0xc0, !PT ;  /* 0x0000000020207212 */ /* 0x000fea00078ec0ff */
[----:B------:R-:W-:Y:S01]  /*b7c0*/  MUFU.EX2 R101, R101 ;  /* 0x0000006500657308 */ /* 0x000fe20000000800 */
[----:B------:R-:W-:Y:S04]  /*b7d0*/  F2FP.BF16.PACK_AB R0, R25, R215 ;  /* 0x000000d71900723e */ /* 0x000fe800000010ff */
[----:B------:R-:W-:Y:S02]  /*b7e0*/  LOP3.LUT R35, R35, R0, RZ, 0xc0, !PT ;  /* 0x0000000023237212 */ /* 0x000fe400078ec0ff */
[----:B------:R-:W-:Y:S03]  /*b7f0*/  F2FP.BF16.PACK_AB R0, R31, R26 ;  /* 0x0000001a1f00723e */ /* 0x000fe600000010ff */
[----:B------:R-:W-:Y:S01]  /*b800*/  MUFU.EX2 R102, R102 ;  /* 0x0000006600667308 */ /* 0x000fe20000000800 */
[----:B------:R-:W-:Y:S02]  /*b810*/  LOP3.LUT R48, R48, R0, RZ, 0xc0, !PT ;  /* 0x0000000030307212 */ /* 0x000fe400078ec0ff */
[----:B------:R-:W-:Y:S04]  /*b820*/  F2FP.BF16.PACK_AB R0, R46, R226 ;  /* 0x000000e22e00723e */ /* 0x000fe800000010ff */
[----:B------:R-:W-:Y:S02]  /*b830*/  LOP3.LUT R56, R56, R0, RZ, 0xc0, !PT ;  /* 0x0000000038387212 */ /* 0x000fe400078ec0ff */
[----:B------:R-:W-:Y:S01]  /*b840*/  F2FP.BF16.PACK_AB R0, R189, R23 ;  /* 0x00000017bd00723e */ /* 0x000fe200000010ff */
[----:B------:R-:W-:Y:S03]  /*b850*/  MUFU.EX2 R103, R103 ;  /* 0x0000006700677308 */ /* 0x000fe60000000800 */
[----:B------:R-:W-:Y:S02]  /*b860*/  LOP3.LUT R57, R57, R0, RZ, 0xc0, !PT ;  /* 0x0000000039397212 */ /* 0x000fe400078ec0ff */
[----:B------:R-:W-:Y:S04]  /*b870*/  F2FP.BF16.PACK_AB R0, R17, R212 ;  /* 0x000000d41100723e */ /* 0x000fe800000010ff */
[----:B------:R-:W-:Y:S01]  /*b880*/  LOP3.LUT R58, R58, R0, RZ, 0xc0, !PT ;  /* 0x000000003a3a7212 */ /* 0x000fe200078ec0ff */
        /* <DEDUP_REMOVED lines=11> */
[----:B------:R-:W-:Y:S04]  /*b940*/  LOP3.LUT R0, R4, 0xffff, RZ, 0xc0, !PT ;  /* 0x0000ffff04007812 */ /* 0x000fe800078ec0ff */
[----:B------:R-:W-:Y:S01]  /*b950*/  SHF.R.U32.HI R0, RZ, 0x8, R0 ;  /* 0x00000008ff007819 */ /* 0x000fe20000011600 */
[----:B------:R-:W-:Y:S03]  /*b960*/  MUFU.EX2 R107, R107 ;  /* 0x0000006b006b7308 */ /* 0x000fe60000000800 */
[----:B------:R-:W-:Y:S01]  /*b970*/  PRMT R0, R2, 0x5410, R0 ;  /* 0x0000541002007816 */ /* 0x000fe20000000000 */
[--C-:B------:R-:W-:Y:S01]  /*b980*/  FFMA.FTZ R2, R66, c[0x0][0x23c], -R181.reuse ;  /* 0x00008f0042027a23 */ /* 0x100fe200000108b5 */
[----:B------:R-:W-:Y:S01]  /*b990*/  F2FP.BF16.PACK_AB R66, R30, R221 ;  /* 0x000000dd1e42723e */ /* 0x000fe200000010ff */
[----:B------:R-:W-:Y:S02]  /*b9a0*/  FFMA.FTZ R181, R119, c[0x0][0x23c], -R181 ;  /* 0x00008f0077b57a23 */ /* 0x000fe400000108b5 */
[--C-:B------:R-:W-:Y:S02]  /*b9b0*/  HSET2.LE.AND R0, R0, R220.reuse, PT ;  /* 0x000000dc00007233 */ /* 0x100fe40003803000 */
[----:B------:R1:W2:Y:S03]  /*b9c0*/  MUFU.EX2 R251, R2 ;  /* 0x0000000200fb7308 */ /* 0x0002a60000000800 */
[----:B------:R-:W-:Y:S02]  /*b9d0*/  LOP3.LUT R66, R0, R66, RZ, 0xc0, !PT ;  /* 0x0000004200427212 */ /* 0x000fe400078ec0ff */
[----:B------:R-:W-:Y:S04]  /*b9e0*/  F2FP.BF16.PACK_AB R0, R228, R20 ;  /* 0x00000014e400723e */ /* 0x000fe800000010ff */
[----:B------:R-:W-:Y:S01]  /*b9f0*/  LOP3.LUT R175, R175, R0, RZ, 0xc0, !PT ;  /* 0x00000000afaf7212 */ /* 0x000fe200078ec0ff */
[----:B------:R-:W-:Y:S10]  /*ba00*/  MUFU.EX2 R108, R108 ;  /* 0x0000006c006c7308 */ /* 0x000ff40000000800 */
[----:B------:R-:W-:Y:S01]  /*ba10*/  MUFU.EX2 R109, R109 ;  /* 0x0000006d006d7308 */ /* 0x000fe20000000800 */
[--C-:B-1----:R-:W-:Y:S02]  /*ba20*/  SHF.R.U32.HI R2, RZ, 0x10, R4.reuse ;  /* 0x00000010ff027819 */ /* 0x102fe40000011604 */
[----:B------:R-:W-:Y:S02]  /*ba30*/  SHF.R.U32.HI R4, RZ, 0x18, R4 ;  /* 0x00000018ff047819 */ /* 0x000fe40000011604 */
[----:B------:R-:W-:Y:S05]  /*ba40*/  LOP3.LUT R2, R2, 0xff, RZ, 0xc0, !PT ;  /* 0x000000ff02027812 */ /* 0x000fea00078ec0ff */
[----:B------:R-:W-:Y:S01]  /*ba50*/  MUFU.EX2 R110, R110 ;  /* 0x0000006e006e7308 */ /* 0x000fe20000000800 */
[----:B------:R-:W-:Y:S01]  /*ba60*/  PRMT R2, R2, 0x5410, R4 ;  /* 0x0000541002027816 */ /* 0x000fe20000000004 */
[----:B------:R-:W-:Y:S04]  /*ba70*/  IMAD.WIDE.U32 R4, R8, -0x2daee0ad, RZ ;  /* 0xd2511f5308047825 */ /* 0x000fe800078e00ff */
[--C-:B------:R-:W-:Y:S01]  /*ba80*/  HSET2.LE.AND R0, R2, R220.reuse, PT ;  /* 0x000000dc02007233 */ /* 0x100fe20003803000 */
[----:B------:R-:W-:Y:S01]  /*ba90*/  LOP3.LUT R62, R4, 0xff, RZ, 0xc0, !PT ;  /* 0x000000ff043e7812 */ /* 0x000fe200078ec0ff */
[--C-:B------:R-:W-:Y:S01]  /*baa0*/  HSET2.LE.AND R2, R18, R220.reuse, PT ;  /* 0x000000dc12027233 */ /* 0x100fe20003803000 */
[----:B------:R-:W-:Y:S01]  /*bab0*/  IMAD.MOV.U32 R18, RZ, RZ, R226 ;  /* 0x000000ffff127224 */ /* 0x000fe200078e00e2 */
[--C-:B------:R-:W-:Y:S01]  /*bac0*/  SHF.R.U32.HI R63, RZ, 0x10, R4.reuse ;  /* 0x00000010ff3f7819 */ /* 0x100fe20000011604 */
[----:B------:R-:W-:Y:S01]  /*bad0*/  MUFU.EX2 R111, R111 ;  /* 0x0000006f006f7308 */ /* 0x000fe20000000800 */
[----:B------:R-:W-:Y:S02]  /*bae0*/  LOP3.LUT R67, R0, R67, RZ, 0xc0, !PT ;  /* 0x0000004300437212 */ /* 0x000fe400078ec0ff */
[----:B------:R-:W-:Y:S02]  /*baf0*/  F2FP.BF16.PACK_AB R0, R209, R211 ;  /* 0x000000d3d100723e */ /* 0x000fe400000010ff */
[----:B------:R-:W-:Y:S02]  /*bb00*/  LOP3.LUT R63, R63, 0xff, RZ, 0xc0, !PT ;  /* 0x000000ff3f3f7812 */ /* 0x000fe400078ec0ff */
[----:B------:R-:W-:Y:S02]  /*bb10*/  LOP3.LUT R177, R177, R0, RZ, 0xc0, !PT ;  /* 0x00000000b1b17212 */ /* 0x000fe400078ec0ff */
[----:B------:R-:W-:Y:S01]  /*bb20*/  LOP3.LUT R0, R4, 0xffff, RZ, 0xc0, !PT ;  /* 0x0000ffff04007812 */ /* 0x000fe200078ec0ff */
[----:B------:R-:W-:Y:S01]  /*bb30*/  MUFU.EX2 R118, R118 ;  /* 0x0000007600767308 */ /* 0x000fe20000000800 */
[----:B------:R-:W-:Y:S02]  /*bb40*/  SHF.R.U32.HI R4, RZ, 0x18, R4 ;  /* 0x00000018ff047819 */ /* 0x000fe40000011604 */
[----:B------:R-:W-:Y:S02]  /*bb50*/  SHF.R.U32.HI R0, RZ, 0x8, R0 ;  /* 0x00000008ff007819 */ /* 0x000fe40000011600 */
[----:B------:R-:W-:Y:S02]  /*bb60*/  PRMT R63, R63, 0x5410, R4 ;  /* 0x000054103f3f7816 */ /* 0x000fe40000000004 */
[----:B------:R-:W-:Y:S02]  /*bb70*/  PRMT R62, R62, 0x5410, R0 ;  /* 0x000054103e3e7816 */ /* 0x000fe40000000000 */
[----:B------:R-:W-:Y:S01]  /*bb80*/  F2FP.BF16.PACK_AB R0, R207, R208 ;  /* 0x000000d0cf00723e */ /* 0x000fe200000010ff */
[--C-:B------:R-:W-:Y:S01]  /*bb90*/  HSET2.LE.AND R63, R63, R220.reuse, PT ;  /* 0x000000dc3f3f7233 */ /* 0x100fe20003803000 */
[----:B------:R-:W-:Y:S01]  /*bba0*/  LOP3.LUT R6, R5, UR14, R12, 0x96, !PT ;  /* 0x0000000e05067c12 */ /* 0x000fe2000f8e960c */
[--C-:B------:R-:W-:Y:S01]  /*bbb0*/  HSET2.LE.AND R62, R62, R220.reuse, PT ;  /* 0x000000dc3e3e7233 */ /* 0x100fe20003803000 */
[----:B------:R-:W-:Y:S01]  /*bbc0*/  LOP3.LUT R176, R2, R176, RZ, 0xc0, !PT ;  /* 0x000000b002b07212 */ /* 0x000fe200078ec0ff */
[----:B------:R-:W-:Y:S01]  /*bbd0*/  MUFU.EX2 R181, R181 ;  /* 0x000000b500b57308 */ /* 0x000fe20000000800 */
[----:B------:R-:W-:Y:S02]  /*bbe0*/  LOP3.LUT R60, R6, 0xff, RZ, 0xc0, !PT ;  /* 0x000000ff063c7812 */ /* 0x000fe400078ec0ff */
[----:B------:R-:W-:Y:S01]  /*bbf0*/  LOP3.LUT R62, R62, R0, RZ, 0xc0, !PT ;  /* 0x000000003e3e7212 */ /* 0x000fe200078ec0ff */
[--C-:B------:R-:W-:Y:S01]  /*bc00*/  HSET2.LE.AND R0, R22, R220.reuse, PT ;  /* 0x000000dc16007233 */ /* 0x100fe20003803000 */
[----:B------:R-:W-:Y:S01]  /*bc10*/  IMAD.MOV.U32 R22, RZ, RZ, R178 ;  /* 0x000000ffff167224 */ /* 0x000fe200078e00b2 */
[----:B------:R-:W-:Y:S02]  /*bc20*/  F2FP.BF16.PACK_AB R178, R206, R252 ;  /* 0x000000fcceb2723e */ /* 0x000fe400000010ff */
[----:B------:R-:W-:Y:S02]  /*bc30*/  SHF.R.U32.HI R61, RZ, 0x10, R6 ;  /* 0x00000010ff3d7819 */ /* 0x000fe40000011606 */
[----:B------:R-:W-:Y:S01]  /*bc40*/  LOP3.LUT R178, R0, R178, RZ, 0xc0, !PT ;  /* 0x000000b200b27212 */ /* 0x000fe200078ec0ff */
[----:B------:R-:W-:Y:S01]  /*bc50*/  MUFU.EX2 R130, R130 ;  /* 0x0000008200827308 */ /* 0x000fe20000000800 */
[----:B--2---:R-:W-:Y:S02]  /*bc60*/  F2FP.BF16.PACK_AB R0, R250, R251 ;  /* 0x000000fbfa00723e */ /* 0x004fe400000010ff */
[----:B------:R-:W-:Y:S02]  /*bc70*/  LOP3.LUT R61, R61, 0xff, RZ, 0xc0, !PT ;  /* 0x000000ff3d3d7812 */ /* 0x000fe400078ec0ff */
[----:B------:R-:W-:Y:S02]  /*bc80*/  LOP3.LUT R63, R63, R0, RZ, 0xc0, !PT ;  /* 0x000000003f3f7212 */ /* 0x000fe400078ec0ff */
[----:B------:R-:W-:Y:S02]  /*bc90*/  LOP3.LUT R0, R7, 0xffff, RZ, 0xc0, !PT ;  /* 0x0000ffff07007812 */ /* 0x000fe400078ec0ff */
[----:B------:R-:W-:Y:S01]  /*bca0*/  SHF.R.U32.HI R7, RZ, 0x18, R7 ;  /* 0x00000018ff077819 */ /* 0x000fe20000011607 */
[----:B------:R-:W-:Y:S01]  /*bcb0*/  MUFU.EX2 R131, R131 ;  /* 0x0000008300837308 */ /* 0x000fe20000000800 */
[----:B------:R-:W-:Y:S02]  /*bcc0*/  SHF.R.U32.HI R0, RZ, 0x8, R0 ;  /* 0x00000008ff007819 */ /* 0x000fe40000011600 */
[----:B------:R-:W-:Y:S02]  /*bcd0*/  PRMT R65, R65, 0x5410, R7 ;  /* 0x0000541041417816 */ /* 0x000fe40000000007 */
[----:B------:R-:W-:Y:S02]  /*bce0*/  PRMT R64, R64, 0x5410, R0 ;  /* 0x0000541040407816 */ /* 0x000fe40000000000 */
[----:B------:R-:W-:Y:S01]  /*bcf0*/  F2FP.BF16.PACK_AB R0, R242, R243 ;  /* 0x000000f3f200723e */ /* 0x000fe200000010ff */
[--C-:B------:R-:W-:Y:S01]  /*bd00*/  HSET2.LE.AND R65, R65, R220.reuse, PT ;  /* 0x000000dc41417233 */ /* 0x100fe20003803000 */
[----:B------:R-:W-:Y:S01]  /*bd10*/  F2FP.BF16.PACK_AB R2, R248, R249 ;  /* 0x000000f9f802723e */ /* 0x000fe200000010ff */
[--C-:B------:R-:W-:Y:S01]  /*bd20*/  HSET2.LE.AND R64, R64, R220.reuse, PT ;  /* 0x000000dc40407233 */ /* 0x100fe20003803000 */
[----:B------:R-:W-:Y:S02]  /*bd30*/  MUFU.EX2 R126, R126 ;  /* 0x0000007e007e7308 */ /* 0x000fe40000000800 */
[----:B------:R-:W-:Y:S02]  /*bd40*/  LOP3.LUT R179, R179, R2, RZ, 0xc0, !PT ;  /* 0x00000002b3b37212 */ /* 0x000fe400078ec0ff */
[----:B------:R-:W-:Y:S02]  /*bd50*/  LOP3.LUT R64, R64, R0, RZ, 0xc0, !PT ;  /* 0x0000000040407212 */ /* 0x000fe400078ec0ff */
[----:B------:R-:W-:Y:S04]  /*bd60*/  F2FP.BF16.PACK_AB R0, R240, R241 ;  /* 0x000000f1f000723e */ /* 0x000fe800000010ff */
[----:B------:R-:W-:Y:S01]  /*bd70*/  LOP3.LUT R65, R65, R0, RZ, 0xc0, !PT ;  /* 0x0000000041417212 */ /* 0x000fe200078ec0ff */
[----:B------:R-:W-:Y:S01]  /*bd80*/  MUFU.EX2 R180, R180 ;  /* 0x000000b400b47308 */ /* 0x000fe20000000800 */
[----:B------:R-:W-:Y:S02]  /*bd90*/  LOP3.LUT R0, R6, 0xffff, RZ, 0xc0, !PT ;  /* 0x0000ffff06007812 */ /* 0x000fe400078ec0ff */
[----:B------:R-:W-:Y:S02]  /*bda0*/  SHF.R.U32.HI R6, RZ, 0x18, R6 ;  /* 0x00000018ff067819 */ /* 0x000fe40000011606 */
[----:B------:R-:W-:Y:S02]  /*bdb0*/  SHF.R.U32.HI R0, RZ, 0x8, R0 ;  /* 0x00000008ff007819 */ /* 0x000fe40000011600 */
[----:B------:R-:W-:Y:S02]  /*bdc0*/  PRMT R61, R61, 0x5410, R6 ;  /* 0x000054103d3d7816 */ /* 0x000fe40000000006 */
[----:B------:R-:W-:Y:S01]  /*bdd0*/  PRMT R60, R60, 0x5410, R0 ;  /* 0x000054103c3c7816 */ /* 0x000fe20000000000 */
[----:B------:R-:W-:Y:S01]  /*bde0*/  MUFU.EX2 R120, R120 ;  /* 0x0000007800787308 */ /* 0x000fe20000000800 */
[----:B------:R-:W-:Y:S01]  /*bdf0*/  F2FP.BF16.PACK_AB R0, R246, R247 ;  /* 0x000000f7f600723e */ /* 0x000fe200000010ff */
[--C-:B------:R-:W-:Y:S02]  /*be00*/  HSET2.LE.AND R61, R61, R220.reuse, PT ;  /* 0x000000dc3d3d7233 */ /* 0x100fe40003803000 */
[--C-:B------:R-:W-:Y:S05]  /*be10*/  HSET2.LE.AND R60, R60, R220.reuse, PT ;  /* 0x000000dc3c3c7233 */ /* 0x100fea0003803000 */
[----:B------:R-:W-:Y:S01]  /*be20*/  LOP3.LUT R60, R60, R0, RZ, 0xc0, !PT ;  /* 0x000000003c3c7212 */ /* 0x000fe200078ec0ff */
[----:B------:R-:W-:Y:S01]  /*be30*/  MUFU.EX2 R121, R121 ;  /* 0x0000007900797308 */ /* 0x000fe20000000800 */
[----:B------:R-:W-:Y:S04]  /*be40*/  F2FP.BF16.PACK_AB R0, R244, R245 ;  /* 0x000000f5f400723e */ /* 0x000fe800000010ff */
[----:B------:R-:W-:Y:S02]  /*be50*/  LOP3.LUT R61, R61, R0, RZ, 0xc0, !PT ;  /* 0x000000003d3d7212 */ /* 0x000fe400078ec0ff */
[----:B------:R-:W-:Y:S03]  /*be60*/  IADD3 R0, R183, 0x2, RZ ;  /* 0x00000002b7007810 */ /* 0x000fe60007ffe0ff */
[----:B------:R-:W-:Y:S01]  /*be70*/  MUFU.EX2 R122, R122 ;  /* 0x0000007a007a7308 */ /* 0x000fe20000000800 */
[----:B------:R-:W-:Y:S05]  /*be80*/  LOP3.LUT R0, R219, UR23, R0, 0x96, !PT ;  /* 0x00000017db007c12 */ /* 0x000fea000f8e9600 */
[----:B------:R-:W-:Y:S04]  /*be90*/  IMAD.WIDE.U32 R14, R0, -0x326172a9, RZ ;  /* 0xcd9e8d57000e7825 */ /* 0x000fe800078e00ff */
[----:B------:R-:W-:Y:S01]  /*bea0*/  MUFU.EX2 R123, R123 ;  /* 0x0000007b007b7308 */ /* 0x000fe20000000800 */
[----:B------:R-:W-:Y:S02]  /*beb0*/  LOP3.LUT R4, R15, UR13, R234, 0x96, !PT ;  /* 0x0000000d0f047c12 */ /* 0x000fe4000f8e96ea */
[----:B------:R-:W-:Y:S03]  /*bec0*/  LOP3.LUT R8, R11, UR11, R14, 0x96, !PT ;  /* 0x0000000b0b087c12 */ /* 0x000fe6000f8e960e */
[----:B------:R-:W-:Y:S04]  /*bed0*/  IMAD.WIDE.U32 R4, R4, -0x2daee0ad, RZ ;  /* 0xd2511f5304047825 */ /* 0x000fe800078e00ff */
[----:B------:R-:W-:Y:S01]  /*bee0*/  IMAD.WIDE.U32 R8, R8, -0x2daee0ad, RZ ;  /* 0xd2511f5308087825 */ /* 0x000fe200078e00ff */
[----:B------:R-:W-:Y:S01]  /*bef0*/  LOP3.LUT R6, R5, UR10, R224, 0x96, !PT ;  /* 0x0000000a05067c12 */ /* 0x000fe2000f8e96e0 */
[----:B------:R-:W-:Y:S03]  /*bf00*/  MUFU.EX2 R124, R124 ;  /* 0x0000007c007c7308 */ /* 0x000fe60000000800 */
[----:B------:R-:W-:Y:S01]  /*bf10*/  LOP3.LUT R9, R9, UR8, R4, 0x96, !PT ;  /* 0x0000000809097c12 */ /* 0x000fe2000f8e9604 */
[----:B------:R-:W-:Y:S05]  /*bf20*/  IMAD.WIDE.U32 R6, R6, -0x326172a9, RZ ;  /* 0xcd9e8d5706067825 */ /* 0x000fea00078e00ff */
[----:B------:R-:W-:Y:S01]  /*bf30*/  LOP3.LUT R4, R7, UR9, R10, 0x96, !PT ;  /* 0x0000000907047c12 */ /* 0x000fe2000f8e960a */
[----:B------:R-:W-:Y:S04]  /*bf40*/  MUFU.EX2 R139, R139 ;  /* 0x0000008b008b7308 */ /* 0x000fe80000000800 */
[----:B------:R-:W-:Y:S05]  /*bf50*/  IMAD.WIDE.U32 R4, R4, -0x2daee0ad, RZ ;  /* 0xd2511f5304047825 */ /* 0x000fea00078e00ff */
[----:B------:R-:W-:Y:S01]  /*bf60*/  LOP3.LUT R7, R5, UR6, R8, 0x96, !PT ;  /* 0x0000000605077c12 */ /* 0x000fe2000f8e9608 */
[----:B------:R-:W-:Y:S01]  /*bf70*/  IMAD.WIDE.U32 R8, R9, -0x326172a9, RZ ;  /* 0xcd9e8d5709087825 */ /* 0x000fe200078e00ff */
[----:B------:R-:W-:Y:S04]  /*bf80*/  MUFU.EX2 R116, R116 ;  /* 0x0000007400747308 */ /* 0x000fe80000000800 */
[----:B------:R-:W-:Y:S01]  /*bf90*/  LOP3.LUT R12, R9, UR7, R6, 0x96, !PT ;  /* 0x00000007090c7c12 */ /* 0x000fe2000f8e9606 */
[----:B------:R-:W-:Y:S04]  /*bfa0*/  IMAD.WIDE.U32 R6, R7, -0x326172a9, RZ ;  /* 0xcd9e8d5707067825 */ /* 0x000fe800078e00ff */
[----:B------:R-:W-:Y:S01]  /*bfb0*/  IMAD.WIDE.U32 R12, R12, -0x2daee0ad, RZ ;  /* 0xd2511f530c0c7825 */ /* 0x000fe200078e00ff */
[----:B------:R-:W-:Y:S01]  /*bfc0*/  LOP3.LUT R8, R7, UR5, R8, 0x96, !PT ;  /* 0x0000000507087c12 */ /* 0x000fe2000f8e9608 */
[----:B------:R-:W-:Y:S03]  /*bfd0*/  MUFU.EX2 R182, R182 ;  /* 0x000000b600b67308 */ /* 0x000fe60000000800 */
[----:B------:R-:W-:Y:S01]  /*bfe0*/  LOP3.LUT R4, R13, UR4, R4, 0x96, !PT ;  /* 0x000000040d047c12 */ /* 0x000fe2000f8e9604 */
[----:B------:R-:W-:Y:S04]  /*bff0*/  IMAD.MOV.U32 R13, RZ, RZ, R198 ;  /* 0x000000ffff0d7224 */ /* 0x000fe800078e00c6 */
[----:B------:R-:W-:Y:S05]  /*c000*/  IMAD.WIDE.U32 R4, R4, -0x326172a9, RZ ;  /* 0xcd9e8d5704047825 */ /* 0x000fea00078e00ff */
[C---:B------:R-:W-:Y:S02]  /*c010*/  LOP3.LUT R2, R4.reuse, 0xffff, RZ, 0xc0, !PT ;  /* 0x0000ffff04027812 */ /* 0x040fe400078ec0ff */
[----:B------:R-:W-:Y:S02]  /*c020*/  LOP3.LUT R0, R5, UR15, R6, 0x96, !PT ;  /* 0x0000000f05007c12 */ /* 0x000fe4000f8e9606 */
[----:B------:R-:W-:Y:S02]  /*c030*/  SHF.R.U32.HI R5, RZ, 0x8, R2 ;  /* 0x00000008ff057819 */ /* 0x000fe40000011602 */
[----:B------:R-:W-:Y:S04]  /*c040*/  LOP3.LUT R2, R4, 0xff, RZ, 0xc0, !PT ;  /* 0x000000ff04027812 */ /* 0x000fe800078ec0ff */
[----:B------:R-:W-:Y:S02]  /*c050*/  PRMT R199, R2, 0x5410, R5 ;  /* 0x0000541002c77816 */ /* 0x000fe40000000005 */
[--C-:B------:R-:W-:Y:S02]  /*c060*/  SHF.R.U32.HI R2, RZ, 0x10, R4.reuse ;  /* 0x00000010ff027819 */ /* 0x100fe40000011604 */
[----:B------:R-:W-:Y:S02]  /*c070*/  SHF.R.U32.HI R4, RZ, 0x18, R4 ;  /* 0x00000018ff047819 */ /* 0x000fe40000011604 */
[----:B------:R-:W-:Y:S04]  /*c080*/  LOP3.LUT R2, R2, 0xff, RZ, 0xc0, !PT ;  /* 0x000000ff02027812 */ /* 0x000fe800078ec0ff */
[----:B------:R-:W-:Y:S01]  /*c090*/  PRMT R197, R2, 0x5410, R4 ;  /* 0x0000541002c57816 */ /* 0x000fe20000000004 */
[----:B------:R-:W-:Y:S01]  /*c0a0*/  IMAD.WIDE.U32 R4, R8, -0x2daee0ad, RZ ;  /* 0xd2511f5308047825 */ /* 0x000fe200078e00ff */
[----:B------:R-:W-:Y:S04]  /*c0b0*/  LOP3.LUT R2, R0, 0xffff, RZ, 0xc0, !PT ;  /* 0x0000ffff00027812 */ /* 0x000fe800078ec0ff */
[--C-:B------:R-:W-:Y:S02]  /*c0c0*/  SHF.R.U32.HI R202, RZ, 0x10, R4.reuse ;  /* 0x00000010ffca7819 */ /* 0x100fe40000011604 */
[----:B------:R-:W-:Y:S02]  /*c0d0*/  SHF.R.U32.HI R203, RZ, 0x18, R4 ;  /* 0x00000018ffcb7819 */ /* 0x000fe40000011604 */
[C---:B------:R-:W-:Y:S02]  /*c0e0*/  LOP3.LUT R201, R4.reuse, 0xff, RZ, 0xc0, !PT ;  /* 0x000000ff04c97812 */ /* 0x040fe400078ec0ff */
[----:B------:R-:W-:Y:S02]  /*c0f0*/  LOP3.LUT R200, R4, 0xffff, RZ, 0xc0, !PT ;  /* 0x0000ffff04c87812 */ /* 0x000fe400078ec0ff */
[----:B------:R-:W-:Y:S02]  /*c100*/  SHF.R.U32.HI R4, RZ, 0x8, R2 ;  /* 0x00000008ff047819 */ /* 0x000fe40000011602 */
[----:B------:R-:W-:Y:S02]  /*c110*/  LOP3.LUT R2, R0, 0xff, RZ, 0xc0, !PT ;  /* 0x000000ff00027812 */ /* 0x000fe400078ec0ff */
[----:B------:R-:W-:Y:S01]  /*c120*/  LOP3.LUT R187, R5, UR14, R12, 0x96, !PT ;  /* 0x0000000e05bb7c12 */ /* 0x000fe2000f8e960c */
[----:B------:R-:W-:Y:S01]  /*c130*/  IMAD.MOV.U32 R12, RZ, RZ, R196 ;  /* 0x000000ffff0c7224 */ /* 0x000fe200078e00c4 */
[----:B------:R-:W-:Y:S02]  /*c140*/  PRMT R198, R2, 0x5410, R4 ;  /* 0x0000541002c67816 */ /* 0x000fe40000000004 */
[--C-:B------:R-:W-:Y:S02]  /*c150*/  SHF.R.U32.HI R4, RZ, 0x10, R0.reuse ;  /* 0x00000010ff047819 */ /* 0x100fe40000011600 */
[----:B------:R-:W-:Y:S02]  /*c160*/  SHF.R.U32.HI R2, RZ, 0x18, R0 ;  /* 0x00000018ff027819 */ /* 0x000fe40000011600 */
[----:B------:R-:W-:Y:S04]  /*c170*/  LOP3.LUT R0, R4, 0xff, RZ, 0xc0, !PT ;  /* 0x000000ff04007812 */ /* 0x000fe800078ec0ff */
[----:B------:R-:W-:Y:S02]  /*c180*/  PRMT R196, R0, 0x5410, R2 ;  /* 0x0000541000c47816 */ /* 0x000fe40000000002 */
[----:B------:R-:W-:Y:S04]  /*c190*/  IADD3 R0, R183, 0x3, RZ ;  /* 0x00000003b7007810 */ /* 0x000fe80007ffe0ff */
[----:B------:R-:W-:Y:S05]  /*c1a0*/  LOP3.LUT R0, R219, UR23, R0, 0x96, !PT ;  /* 0x00000017db007c12 */ /* 0x000fea000f8e9600 */
[----:B------:R-:W-:Y:S05]  /*c1b0*/  IMAD.WIDE.U32 R38, R0, -0x326172a9, RZ ;  /* 0xcd9e8d5700267825 */ /* 0x000fea00078e00ff */
[----:B------:R-:W-:Y:S02]  /*c1c0*/  LOP3.LUT R6, R39, UR13, R234, 0x96, !PT ;  /* 0x0000000d27067c12 */ /* 0x000fe4000f8e96ea */
[----:B------:R-:W-:Y:S01]  /*c1d0*/  LOP3.LUT R4, R11, UR11, R38, 0x96, !PT ;  /* 0x0000000b0b047c12 */ /* 0x000fe2000f8e9626 */
[----:B------:R-:W-:Y:S01]  /*c1e0*/  IMAD.MOV.U32 R11, RZ, RZ, R228 ;  /* 0x000000ffff0b7224 */ /* 0x000fe200078e00e4 */
[----:B------:R-:W-:Y:S01]  /*c1f0*/  LOP3.LUT R38, R185, UR11, R38, 0x96, !PT ;  /* 0x0000000bb9267c12 */ /* 0x000fe2000f8e9626 */
[----:B------:R-:W-:Y:S04]  /*c200*/  IMAD.WIDE.U32 R6, R6, -0x2daee0ad, RZ ;  /* 0xd2511f5306067825 */ /* 0x000fe800078e00ff */
[----:B------:R-:W-:Y:S01]  /*c210*/  IMAD.WIDE.U32 R4, R4, -0x2daee0ad, RZ ;  /* 0xd2511f5304047825 */ /* 0x000fe200078e00ff */
[----:B------:R-:W-:Y:S04]  /*c220*/  LOP3.LUT R8, R7, UR10, R224, 0x96, !PT ;  /* 0x0000000a07087c12 */ /* 0x000fe8000f8e96e0 */
[----:B------:R-:W-:Y:S01]  /*c230*/  LOP3.LUT R5, R5, UR8, R6, 0x96, !PT ;  /* 0x0000000805057c12 */ /* 0x000fe2000f8e9606 */
[----:B------:R-:W-:Y:S05]  /*c240*/  IMAD.WIDE.U32 R8, R8, -0x326172a9, RZ ;  /* 0xcd9e8d5708087825 */ /* 0x000fea00078e00ff */
[----:B------:R-:W-:Y:S01]  /*c250*/  LOP3.LUT R7, R9, UR9, R10, 0x96, !PT ;  /* 0x0000000909077c12 */ /* 0x000fe2000f8e960a */
[----:B------:R-:W-:Y:S04]  /*c260*/  IMAD.MOV.U32 R10, RZ, RZ, R227 ;  /* 0x000000ffff0a7224 */ /* 0x000fe800078e00e3 */
[----:B------:R-:W-:Y:S05]  /*c270*/  IMAD.WIDE.U32 R6, R7, -0x2daee0ad, RZ ;  /* 0xd2511f5307067825 */ /* 0x000fea00078e00ff */
[----:B------:R-:W-:Y:S01]  /*c280*/  LOP3.LUT R7, R7, UR6, R4, 0x96, !PT ;  /* 0x0000000607077c12 */ /* 0x000fe2000f8e9604 */
[----:B------:R-:W-:Y:S05]  /*c290*/  IMAD.WIDE.U32 R4, R5, -0x326172a9, RZ ;  /* 0xcd9e8d5705047825 */ /* 0x000fea00078e00ff */
[----:B------:R-:W-:Y:S05]  /*c2a0*/  LOP3.LUT R8, R5, UR7, R8, 0x96, !PT ;  /* 0x0000000705087c12 */ /* 0x000fea000f8e9608 */
[----:B------:R-:W-:Y:S05]  /*c2b0*/  IMAD.WIDE.U32 R8, R8, -0x2daee0ad, RZ ;  /* 0xd2511f5308087825 */ /* 0x000fea00078e00ff */
[----:B------:R-:W-:Y:S01]  /*c2c0*/  LOP3.LUT R5, R9, UR4, R6, 0x96, !PT ;  /* 0x0000000409057c12 */ /* 0x000fe2000f8e9606 */
[----:B------:R-:W-:Y:S05]  /*c2d0*/  IMAD.WIDE.U32 R6, R7, -0x326172a9, RZ ;  /* 0xcd9e8d5707067825 */ /* 0x000fea00078e00ff */
[----:B------:R-:W-:Y:S01]  /*c2e0*/  LOP3.LUT R7, R7, UR5, R4, 0x96, !PT ;  /* 0x0000000507077c12 */ /* 0x000fe2000f8e9604 */
        /* <DEDUP_REMOVED lines=11> */
[----:B------:R-:W-:Y:S03]  /*c3a0*/  LOP3.LUT R0, R15, UR13, R232, 0x96, !PT ;  /* 0x0000000d0f007c12 */ /* 0x000fe6000f8e96e8 */
[----:B------:R-:W-:Y:S01]  /*c3b0*/  IMAD.MOV.U32 R15, RZ, RZ, R190 ;  /* 0x000000ffff0f7224 */ /* 0x000fe200078e00be */
[----:B------:R-:W-:Y:S01]  /*c3c0*/  LOP3.LUT R188, R5, UR14, R8, 0x96, !PT ;  /* 0x0000000e05bc7c12 */ /* 0x000fe2000f8e9608 */
[----:B------:R-:W-:Y:S01]  /*c3d0*/  IMAD.WIDE.U32 R6, R0, -0x2daee0ad, RZ ;  /* 0xd2511f5300067825 */ /* 0x000fe200078e00ff */
[C---:B------:R-:W-:Y:S02]  /*c3e0*/  LOP3.LUT R226, R4.reuse, 0xffff, RZ, 0xc0, !PT ;  /* 0x0000ffff04e27812 */ /* 0x040fe400078ec0ff */
[----:B------:R-:W-:Y:S02]  /*c3f0*/  SHF.R.U32.HI R227, RZ, 0x10, R4 ;  /* 0x00000010ffe37819 */ /* 0x000fe40000011604 */
[----:B------:R-:W-:Y:S02]  /*c400*/  LOP3.LUT R0, R7, UR10, R222, 0x96, !PT ;  /* 0x0000000a07007c12 */ /* 0x000fe4000f8e96de */
[----:B------:R-:W-:Y:S02]  /*c410*/  LOP3.LUT R229, R4, 0xff, RZ, 0xc0, !PT ;  /* 0x000000ff04e57812 */ /* 0x000fe400078ec0ff */
[----:B------:R-:W-:Y:S01]  /*c420*/  SHF.R.U32.HI R228, RZ, 0x18, R4 ;  /* 0x00000018ffe47819 */ /* 0x000fe20000011604 */
[----:B------:R-:W-:Y:S01]  /*c430*/  IMAD.WIDE.U32 R8, R0, -0x326172a9, RZ ;  /* 0xcd9e8d5700087825 */ /* 0x000fe200078e00ff */
[----:B------:R-:W-:Y:S03]  /*c440*/  LOP3.LUT R4, R185, UR11, R14, 0x96, !PT ;  /* 0x0000000bb9047c12 */ /* 0x000fe6000f8e960e */
[----:B------:R-:W-:Y:S02]  /*c450*/  IMAD.MOV.U32 R14, RZ, RZ, R189 ;  /* 0x000000ffff0e7224 */ /* 0x000fe400078e00bd */
[----:B------:R-:W-:Y:S05]  /*c460*/  IMAD.WIDE.U32 R4, R4, -0x2daee0ad, RZ ;  /* 0xd2511f5304047825 */ /* 0x000fea00078e00ff */
[----:B------:R-:W-:Y:S02]  /*c470*/  LOP3.LUT R5, R5, UR8, R6, 0x96, !PT ;  /* 0x0000000805057c12 */ /* 0x000fe4000f8e9606 */
[----:B------:R-:W-:Y:S05]  /*c480*/  LOP3.LUT R6, R9, UR9, R184, 0x96, !PT ;  /* 0x0000000909067c12 */ /* 0x000fea000f8e96b8 */
        /* <DEDUP_REMOVED lines=17> */
[----:B------:R-:W-:Y:S02]  /*c5a0*/  PRMT R55, R2, 0x5410, R4 ;  /* 0x0000541002377816 */ /* 0x000fe40000000004 */
[C---:B------:R-:W-:Y:S04]  /*c5b0*/  LOP3.LUT R2, R0.reuse, 0xffff, RZ, 0xc0, !PT ;  /* 0x0000ffff00027812 */ /* 0x040fe800078ec0ff */
[----:B------:R-:W-:Y:S02]  /*c5c0*/  SHF.R.U32.HI R4, RZ, 0x8, R2 ;  /* 0x00000008ff047819 */ /* 0x000fe40000011602 */
[----:B------:R-:W-:Y:S04]  /*c5d0*/  LOP3.LUT R2, R0, 0xff, RZ, 0xc0, !PT ;  /* 0x000000ff00027812 */ /* 0x000fe800078ec0ff */
[----:B------:R-:W-:Y:S02]  /*c5e0*/  PRMT R191, R2, 0x5410, R4 ;  /* 0x0000541002bf7816 */ /* 0x000fe40000000004 */
[--C-:B------:R-:W-:Y:S02]  /*c5f0*/  SHF.R.U32.HI R4, RZ, 0x10, R0.reuse ;  /* 0x00000010ff047819 */ /* 0x100fe40000011600 */
[----:B------:R-:W-:Y:S02]  /*c600*/  SHF.R.U32.HI R2, RZ, 0x18, R0 ;  /* 0x00000018ff027819 */ /* 0x000fe40000011600 */
[----:B------:R-:W-:Y:S01]  /*c610*/  LOP3.LUT R0, R4, 0xff, RZ, 0xc0, !PT ;  /* 0x000000ff04007812 */ /* 0x000fe200078ec0ff */
[----:B------:R-:W-:Y:S03]  /*c620*/  IMAD.WIDE.U32 R4, R7, -0x2daee0ad, RZ ;  /* 0xd2511f5307047825 */ /* 0x000fe600078e00ff */
[----:B------:R-:W-:Y:S01]  /*c630*/  PRMT R190, R0, 0x5410, R2 ;  /* 0x0000541000be7816 */ /* 0x000fe20000000002 */
[----:B------:R-:W-:Y:S01]  /*c640*/  FADD.FTZ R0, -R134, R135 ;  /* 0x0000008786007221 */ /* 0x000fe20000010100 */
[----:B------:R-:W-:Y:S01]  /*c650*/  LOP3.LUT R192, R4, 0xffff, RZ, 0xc0, !PT ;  /* 0x0000ffff04c07812 */ /* 0x000fe200078ec0ff */
[----:B------:R-:W-:Y:S01]  /*c660*/  FADD.FTZ R2, -R136, R133 ;  /* 0x0000008588027221 */ /* 0x000fe20000010100 */
[--C-:B------:R-:W-:Y:S01]  /*c670*/  SHF.R.U32.HI R193, RZ, 0x10, R4.reuse ;  /* 0x00000010ffc17819 */ /* 0x100fe20000011604 */
[----:B------:R-:W-:Y:S01]  /*c680*/  FMUL.FTZ R0, R0, c[0x0][0x23c] ;  /* 0x00008f0000007a20 */ /* 0x000fe20000410000 */
[----:B------:R-:W-:Y:S01]  /*c690*/  SHF.R.U32.HI R194, RZ, 0x18, R4 ;  /* 0x00000018ffc27819 */ /* 0x000fe20000011604 */
[----:B------:R-:W-:Y:S01]  /*c6a0*/  FMUL.FTZ R2, R2, c[0x0][0x23c] ;  /* 0x00008f0002027a20 */ /* 0x000fe20000410000 */
[----:B------:R-:W-:Y:S01]  /*c6b0*/  LOP3.LUT R195, R4, 0xff, RZ, 0xc0, !PT ;  /* 0x000000ff04c37812 */ /* 0x000fe200078ec0ff */
[----:B------:R-:W-:Y:S01]  /*c6c0*/  FADD.FTZ R4, -R138, R3 ;  /* 0x000000038a047221 */ /* 0x000fe20000010100 */
[----:B------:R-:W-:Y:S01]  /*c6d0*/  LOP3.LUT R183, R5, UR14, R8, 0x96, !PT ;  /* 0x0000000e05b77c12 */ /* 0x000fe2000f8e9608 */
[----:B------:R-:W-:Y:S01]  /*c6e0*/  FADD.FTZ R3, -R137, R132 ;  /* 0x0000008489037221 */ /* 0x000fe20000010100 */
[----:B------:R-:W1:Y:S01]  /*c6f0*/  MUFU.EX2 R0, R0 ;  /* 0x0000000000007308 */ /* 0x000e620000000800 */
[----:B------:R-:W-:Y:S02]  /*c700*/  FMUL.FTZ R4, R4, c[0x0][0x23c] ;  /* 0x00008f0004047a20 */ /* 0x000fe40000410000 */
[----:B------:R-:W-:Y:S02]  /*c710*/  FMUL.FTZ R3, R3, c[0x0][0x23c] ;  /* 0x00008f0003037a20 */ /* 0x000fe40000410000 */
[----:B------:R-:W-:Y:S02]  /*c720*/  IMAD.MOV.U32 R132, RZ, RZ, R54 ;  /* 0x000000ffff847224 */ /* 0x000fe400078e0036 */
[----:B------:R-:W-:Y:S02]  /*c730*/  IMAD.MOV.U32 R54, RZ, RZ, R53 ;  /* 0x000000ffff367224 */ /* 0x000fe400078e0035 */
[----:B------:R-:W-:Y:S01]  /*c740*/  IMAD.MOV.U32 R53, RZ, RZ, R52 ;  /* 0x000000ffff357224 */ /* 0x000fe200078e0034 */
[----:B------:R-:W2:Y:S01]  /*c750*/  MUFU.EX2 R3, R3 ;  /* 0x0000000300037308 */ /* 0x000ea20000000800 */
[----:B------:R-:W-:Y:S02]  /*c760*/  IMAD.MOV.U32 R52, RZ, RZ, R19 ;  /* 0x000000ffff347224 */ /* 0x000fe400078e0013 */
[----:B------:R-:W-:Y:S02]  /*c770*/  IMAD.MOV.U32 R19, RZ, RZ, R36 ;  /* 0x000000ffff137224 */ /* 0x000fe400078e0024 */
[----:B------:R-:W-:Y:S02]  /*c780*/  IMAD.MOV.U32 R135, RZ, RZ, R14 ;  /* 0x000000ffff877224 */ /* 0x000fe400078e000e */
[----:B------:R-:W-:Y:S03]  /*c790*/  IMAD.MOV.U32 R133, RZ, RZ, R15 ;  /* 0x000000ffff857224 */ /* 0x000fe600078e000f */
[----:B------:R-:W3:Y:S01]  /*c7a0*/  MUFU.EX2 R36, R4 ;  /* 0x0000000400247308 */ /* 0x000ee20000000800 */
[C---:B-1----:R-:W-:Y:S02]  /*c7b0*/  FMUL.FTZ R14, R0.reuse, R154 ;  /* 0x0000009a000e7220 */ /* 0x042fe40000410000 */
[C---:B------:R-:W-:Y:S02]  /*c7c0*/  FMUL.FTZ R15, R0.reuse, R155 ;  /* 0x0000009b000f7220 */ /* 0x040fe40000410000 */
[----:B------:R-:W-:Y:S02]  /*c7d0*/  IMAD.MOV.U32 R155, RZ, RZ, R16 ;  /* 0x000000ffff9b7224 */ /* 0x000fe400078e0010 */
[----:B------:R-:W-:Y:S03]  /*c7e0*/  IMAD.MOV.U32 R154, RZ, RZ, R27 ;  /* 0x000000ffff9a7224 */ /* 0x000fe600078e001b */
[----:B------:R-:W1:Y:S01]  /*c7f0*/  MUFU.EX2 R2, R2 ;  /* 0x0000000200027308 */ /* 0x000e620000000800 */
[----:B------:R-:W-:Y:S02]  /*c800*/  FMUL.FTZ R27, R0, R159 ;  /* 0x0000009f001b7220 */ /* 0x000fe40000410000 */
[C---:B--2---:R-:W-:Y:S02]  /*c810*/  FMUL.FTZ R6, R3.reuse, R146 ;  /* 0x0000009203067220 */ /* 0x044fe40000410000 */
[C---:B------:R-:W-:Y:S02]  /*c820*/  FMUL.FTZ R7, R3.reuse, R147 ;  /* 0x0000009303077220 */ /* 0x040fe40000410000 */
[----:B------:R-:W-:Y:S02]  /*c830*/  IMAD.MOV.U32 R146, RZ, RZ, R22 ;  /* 0x000000ffff927224 */ /* 0x000fe400078e0016 */
[----:B------:R-:W-:Y:S02]  /*c840*/  IMAD.MOV.U32 R147, RZ, RZ, R21 ;  /* 0x000000ffff937224 */ /* 0x000fe400078e0015 */
[C---:B---3--:R-:W-:Y:S02]  /*c850*/  FMUL.FTZ R4, R36.reuse, R144 ;  /* 0x0000009024047220 */ /* 0x048fe40000410000 */
[----:B------:R-:W-:Y:S02]  /*c860*/  IMAD.MOV.U32 R144, RZ, RZ, R10 ;  /* 0x000000ffff907224 */ /* 0x000fe400078e000a */
[----:B------:R-:W-:Y:S02]  /*c870*/  FMUL.FTZ R5, R36, R145 ;  /* 0x0000009124057220 */ /* 0x000fe40000410000 */
[----:B------:R-:W-:Y:S02]  /*c880*/  IMAD.MOV.U32 R145, RZ, RZ, R11 ;  /* 0x000000ffff917224 */ /* 0x000fe400078e000b */
[C---:B------:R-:W-:Y:S02]  /*c890*/  FMUL.FTZ R10, R0.reuse, R142 ;  /* 0x0000008e000a7220 */ /* 0x040fe40000410000 */
[----:B------:R-:W-:Y:S02]  /*c8a0*/  FMUL.FTZ R11, R0, R143 ;  /* 0x0000008f000b7220 */ /* 0x000fe40000410000 */
[----:B------:R-:W-:Y:S02]  /*c8b0*/  IMAD.MOV.U32 R143, RZ, RZ, R20 ;  /* 0x000000ffff8f7224 */ /* 0x000fe400078e0014 */
[----:B------:R-:W-:Y:S02]  /*c8c0*/  IMAD.MOV.U32 R142, RZ, RZ, R30 ;  /* 0x000000ffff8e7224 */ /* 0x000fe400078e001e */
[----:B------:R-:W-:Y:S02]  /*c8d0*/  IMAD.MOV.U32 R30, RZ, RZ, R23 ;  /* 0x000000ffff1e7224 */ /* 0x000fe400078e0017 */
[C---:B-1----:R-:W-:Y:S01]  /*c8e0*/  FMUL.FTZ R8, R2.reuse, R140 ;  /* 0x0000008c02087220 */ /* 0x042fe20000410000 */
[----:B------:R-:W1:Y:S01]  /*c8f0*/  LDSM.16.MT88.4 R20, [R204+0x4000] ;  /* 0x00400000cc14783b */ /* 0x000e620000004200 */
[C---:B------:R-:W-:Y:S02]  /*c900*/  FMUL.FTZ R9, R2.reuse, R141 ;  /* 0x0000008d02097220 */ /* 0x040fe40000410000 */
[----:B------:R-:W-:Y:S02]  /*c910*/  IMAD.MOV.U32 R140, RZ, RZ, R12 ;  /* 0x000000ffff8c7224 */ /* 0x000fe400078e000c */
[----:B------:R-:W-:Y:S02]  /*c920*/  IMAD.MOV.U32 R141, RZ, RZ, R13 ;  /* 0x000000ffff8d7224 */ /* 0x000fe400078e000d */
[C---:B------:R-:W-:Y:S02]  /*c930*/  FMUL.FTZ R12, R2.reuse, R152 ;  /* 0x00000098020c7220 */ /* 0x040fe40000410000 */
[----:B------:R-:W-:Y:S02]  /*c940*/  FMUL.FTZ R13, R2, R153 ;  /* 0x00000099020d7220 */ /* 0x000fe40000410000 */
[----:B------:R-:W-:Y:S02]  /*c950*/  IMAD.MOV.U32 R152, RZ, RZ, R19 ;  /* 0x000000ffff987224 */ /* 0x000fe400078e0013 */
[----:B------:R-:W-:Y:S02]  /*c960*/  IMAD.MOV.U32 R153, RZ, RZ, R18 ;  /* 0x000000ffff997224 */ /* 0x000fe400078e0012 */
[C---:B------:R-:W-:Y:S02]  /*c970*/  FMUL.FTZ R16, R36.reuse, R148 ;  /* 0x0000009424107220 */ /* 0x040fe40000410000 */
[----:B------:R-:W-:Y:S02]  /*c980*/  IMAD.MOV.U32 R148, RZ, RZ, R17 ;  /* 0x000000ffff947224 */ /* 0x000fe400078e0011 */
[----:B------:R-:W-:Y:S02]  /*c990*/  FMUL.FTZ R17, R36, R149 ;  /* 0x0000009524117220 */ /* 0x000fe40000410000 */
[C---:B------:R-:W-:Y:S02]  /*c9a0*/  FMUL.FTZ R18, R3.reuse, R150 ;  /* 0x0000009603127220 */ /* 0x040fe40000410000 */
[C---:B------:R-:W-:Y:S02]  /*c9b0*/  FMUL.FTZ R19, R3.reuse, R151 ;  /* 0x0000009703137220 */ /* 0x040fe40000410000 */
[----:B------:R-:W-:Y:S02]  /*c9c0*/  IMAD.MOV.U32 R150, RZ, RZ, R25 ;  /* 0x000000ffff967224 */ /* 0x000fe400078e0019 */
[----:B------:R-:W-:Y:S02]  /*c9d0*/  IMAD.MOV.U32 R151, RZ, RZ, R24 ;  /* 0x000000ffff977224 */ /* 0x000fe400078e0018 */
[----:B------:R-:W-:Y:S02]  /*c9e0*/  IMAD.MOV.U32 R149, RZ, RZ, R26 ;  /* 0x000000ffff957224 */ /* 0x000fe400078e001a */
[----:B------:R-:W-:Y:S02]  /*c9f0*/  IMAD.MOV.U32 R159, RZ, RZ, R151 ;  /* 0x000000ffff9f7224 */ /* 0x000fe400078e0097 */
[----:B------:R-:W-:Y:S02]  /*ca00*/  IMAD.MOV.U32 R151, RZ, RZ, R154 ;  /* 0x000000ffff977224 */ /* 0x000fe400078e009a */
[----:B------:R-:W-:Y:S02]  /*ca10*/  IMAD.MOV.U32 R154, RZ, RZ, R153 ;  /* 0x000000ffff9a7224 */ /* 0x000fe400078e0099 */
[----:B------:R-:W-:Y:S02]  /*ca20*/  IMAD.MOV.U32 R153, RZ, RZ, R44 ;  /* 0x000000ffff997224 */ /* 0x000fe400078e002c */
[C---:B------:R-:W-:Y:S01]  /*ca30*/  FMUL.FTZ R24, R2.reuse, R156 ;  /* 0x0000009c02187220 */ /* 0x040fe20000410000 */
[-C--:B-1----:R-:W-:Y:S01]  /*ca40*/  HMMA.16816.F32.BF16 R4, R40, R20.reuse, R4 ;  /* 0x000000142804723c */ /* 0x082fe20000041804 */
[----:B------:R-:W-:Y:S02]  /*ca50*/  FMUL.FTZ R25, R2, R157 ;  /* 0x0000009d02197220 */ /* 0x000fe40000410000 */
[----:B------:R-:W-:Y:S02]  /*ca60*/  FMUL.FTZ R26, R0, R158 ;  /* 0x0000009e001a7220 */ /* 0x000fe40000410000 */
[----:B------:R-:W-:Y:S02]  /*ca70*/  IMAD.MOV.U32 R158, RZ, RZ, R153 ;  /* 0x000000ffff9e7224 */ /* 0x000fe400078e0099 */
[----:B------:R-:W-:Y:S01]  /*ca80*/  MUFU.EX2 R153, R77 ;  /* 0x0000004d00997308 */ /* 0x000fe20000000800 */
[C---:B------:R-:W-:Y:S07]  /*ca90*/  HMMA.16816.F32.BF16 R8, R32.reuse, R20, R8 ;  /* 0x000000142008723c */ /* 0x040fee0000041808 */
[C---:B------:R-:W-:Y:S01]  /*caa0*/  FMUL.FTZ R20, R36.reuse, R160 ;  /* 0x000000a024147220 */ /* 0x040fe20000410000 */
[-C--:B------:R-:W-:Y:S01]  /*cab0*/  HMMA.16816.F32.BF16 R12, R32, R22.reuse, R12 ;  /* 0x00000016200c723c */ /* 0x080fe2000004180c */
[----:B------:R-:W-:Y:S01]  /*cac0*/  FMUL.FTZ R21, R36, R161 ;  /* 0x000000a124157220 */ /* 0x000fe20000410000 */
[----:B------:R-:W-:Y:S02]  /*cad0*/  MUFU.EX2 R77, R74 ;  /* 0x0000004a004d7308 */ /* 0x000fe40000000800 */
[----:B------:R-:W-:Y:S02]  /*cae0*/  IMAD.MOV.U32 R161, RZ, RZ, R148 ;  /* 0x000000ffffa17224 */ /* 0x000fe400078e0094 */
[----:B------:R-:W-:Y:S02]  /*caf0*/  IMAD.MOV.U32 R160, RZ, RZ, R155 ;  /* 0x000000ffffa07224 */ /* 0x000fe400078e009b */
[----:B------:R-:W-:Y:S01]  /*cb00*/  IMAD.MOV.U32 R155, RZ, RZ, R152 ;  /* 0x000000ffff9b7224 */ /* 0x000fe200078e0098 */
[C---:B------:R-:W-:Y:S03]  /*cb10*/  HMMA.16816.F32.BF16 R16, R40.reuse, R22, R16 ;  /* 0x000000162810723c */ /* 0x040fe60000041810 */
[----:B------:R-:W-:Y:S02]  /*cb20*/  IMAD.MOV.U32 R148, RZ, RZ, R144 ;  /* 0x000000ffff947224 */ /* 0x000fe400078e0090 */
[----:B------:R-:W-:Y:S02]  /*cb30*/  IMAD.MOV.U32 R144, RZ, RZ, R47 ;  /* 0x000000ffff907224 */ /* 0x000fe400078e002f */
[C---:B------:R-:W-:Y:S02]  /*cb40*/  FMUL.FTZ R23, R3.reuse, R163 ;  /* 0x000000a303177220 */ /* 0x040fe40000410000 */
[----:B------:R-:W-:Y:S03]  /*cb50*/  IMAD.MOV.U32 R163, RZ, RZ, R150 ;  /* 0x000000ffffa37224 */ /* 0x000fe600078e0096 */
[----:B------:R-:W-:Y:S02]  /*cb60*/  IMAD.MOV.U32 R150, RZ, RZ, R141 ;  /* 0x000000ffff967224 */ /* 0x000fe400078e008d */
[----:B------:R-:W-:Y:S02]  /*cb70*/  IMAD.MOV.U32 R141, RZ, RZ, R46 ;  /* 0x000000ffff8d7224 */ /* 0x000fe400078e002e */
[----:B------:R-:W-:Y:S02]  /*cb80*/  IMAD.MOV.U32 R152, RZ, RZ, R45 ;  /* 0x000000ffff987224 */ /* 0x000fe400078e002d */
[C---:B------:R-:W-:Y:S01]  /*cb90*/  FMUL.FTZ R22, R3.reuse, R162 ;  /* 0x000000a203167220 */ /* 0x040fe20000410000 */
[----:B------:R-:W1:Y:S01]  /*cba0*/  LDSM.16.MT88.4 R44, [R205+0x4000] ;  /* 0x00400000cd2c783b */ /* 0x000e620000004200 */
[----:B------:R-:W-:Y:S02]  /*cbb0*/  IMAD.MOV.U32 R156, RZ, RZ, R161 ;  /* 0x000000ffff9c7224 */ /* 0x000fe400078e00a1 */
[----:B------:R-:W-:Y:S02]  /*cbc0*/  IMAD.MOV.U32 R161, RZ, RZ, R160 ;  /* 0x000000ffffa17224 */ /* 0x000fe400078e00a0 */
[----:B------:R-:W-:Y:S02]  /*cbd0*/  IMAD.MOV.U32 R160, RZ, RZ, R146 ;  /* 0x000000ffffa07224 */ /* 0x000fe400078e0092 */
[----:B------:R-:W-:Y:S02]  /*cbe0*/  IMAD.MOV.U32 R162, RZ, RZ, R149 ;  /* 0x000000ffffa27224 */ /* 0x000fe400078e0095 */
[----:B------:R-:W-:Y:S02]  /*cbf0*/  IMAD.MOV.U32 R149, RZ, RZ, R140 ;  /* 0x000000ffff957224 */ /* 0x000fe400078e008c */
[----:B------:R-:W-:Y:S02]  /*cc00*/  IMAD.MOV.U32 R140, RZ, RZ, R28 ;  /* 0x000000ffff8c7224 */ /* 0x000fe400078e001c */
        /* <DEDUP_REMOVED lines=8> */
[----:B------:R-:W-:Y:S02]  /*cc90*/  FMUL.FTZ R29, R2, R165 ;  /* 0x000000a5021d7220 */ /* 0x000fe40000410000 */
[----:B------:R-:W-:Y:S02]  /*cca0*/  IMAD.MOV.U32 R165, RZ, RZ, R150 ;  /* 0x000000ffffa57224 */ /* 0x000fe400078e0096 */
[----:B------:R-:W-:Y:S02]  /*ccb0*/  IMAD.MOV.U32 R150, RZ, RZ, R52 ;  /* 0x000000ffff967224 */ /* 0x000fe400078e0034 */
[----:B------:R-:W-:Y:S02]  /*ccc0*/  IMAD.MOV.U32 R155, RZ, RZ, R30 ;  /* 0x000000ffff9b7224 */ /* 0x000fe400078e001e */
[C---:B------:R-:W-:Y:S02]  /*ccd0*/  FMUL.FTZ R30, R0.reuse, R166 ;  /* 0x000000a6001e7220 */ /* 0x040fe40000410000 */
[----:B------:R-:W-:Y:S01]  /*cce0*/  IMAD.MOV.U32 R166, RZ, RZ, R133 ;  /* 0x000000ffffa67224 */ /* 0x000fe200078e0085 */
[-C--:B-1----:R-:W-:Y:S01]  /*ccf0*/  HMMA.16816.F32.BF16 R20, R40, R44.reuse, R20 ;  /* 0x0000002c2814723c */ /* 0x082fe20000041814 */
[----:B------:R-:W-:Y:S01]  /*cd00*/  MUFU.EX2 R133, R71 ;  /* 0x0000004700857308 */ /* 0x000fe20000000800 */
[----:B------:R-:W-:Y:S02]  /*cd10*/  IMAD.MOV.U32 R154, RZ, RZ, R31 ;  /* 0x000000ffff9a7224 */ /* 0x000fe400078e001f */
[----:B------:R-:W-:Y:S02]  /*cd20*/  FMUL.FTZ R31, R0, R167 ;  /* 0x000000a7001f7220 */ /* 0x000fe40000410000 */
[----:B------:R-:W-:Y:S02]  /*cd30*/  IMAD.MOV.U32 R167, RZ, RZ, R135 ;  /* 0x000000ffffa77224 */ /* 0x000fe400078e0087 */
[C---:B------:R-:W-:Y:S03]  /*cd40*/  HMMA.16816.F32.BF16 R24, R32.reuse, R44, R24 ;  /* 0x0000002c2018723c */ /* 0x040fe60000041818 */
[----:B------:R-:W-:Y:S05]  /*cd50*/  MUFU.EX2 R135, R76 ;  /* 0x0000004c00877308 */ /* 0x000fea0000000800 */
[-C--:B------:R-:W-:Y:S07]  /*cd60*/  HMMA.16816.F32.BF16 R28, R32, R46.reuse, R28 ;  /* 0x0000002e201c723c */ /* 0x080fee000004181c */
[C---:B------:R-:W-:Y:S02]  /*cd70*/  FMUL.FTZ R32, R36.reuse, R168 ;  /* 0x000000a824207220 */ /* 0x040fe40000410000 */
[----:B------:R-:W-:Y:S03]  /*cd80*/  FMUL.FTZ R33, R36, R169 ;  /* 0x000000a924217220 */ /* 0x000fe60000410000 */
[C---:B------:R-:W-:Y:S02]  /*cd90*/  FMUL.FTZ R34, R3.reuse, R170 ;  /* 0x000000aa03227220 */ /* 0x040fe40000410000 */
[----:B------:R-:W-:Y:S02]  /*cda0*/  FMUL.FTZ R35, R3, R171 ;  /* 0x000000ab03237220 */ /* 0x000fe40000410000 */
[----:B------:R-:W-:Y:S02]  /*cdb0*/  IMAD.MOV.U32 R168, RZ, RZ, R141 ;  /* 0x000000ffffa87224 */ /* 0x000fe400078e008d */
[----:B------:R-:W-:Y:S01]  /*cdc0*/  MUFU.EX2 R141, R80 ;  /* 0x00000050008d7308 */ /* 0x000fe20000000800 */
[----:B------:R-:W-:Y:S02]  /*cdd0*/  IMAD.MOV.U32 R171, RZ, RZ, R155 ;  /* 0x000000ffffab7224 */ /* 0x000fe400078e009b */
[----:B------:R-:W-:Y:S01]  /*cde0*/  HMMA.16816.F32.BF16 R32, R40, R46, R32 ;  /* 0x0000002e2820723c */ /* 0x000fe20000041820 */
[----:B------:R-:W1:Y:S01]  /*cdf0*/  LDSM.16.MT88.4 R40, [R204+0x4400] ;  /* 0x00440000cc28783b */ /* 0x000e620000004200 */
[----:B------:R-:W-:Y:S02]  /*ce00*/  IMAD.MOV.U32 R170, RZ, RZ, R154 ;  /* 0x000000ffffaa7224 */ /* 0x000fe400078e009a */
[----:B------:R-:W-:Y:S03]  /*ce10*/  IMAD.MOV.U32 R169, RZ, RZ, R152 ;  /* 0x000000ffffa97224 */ /* 0x000fe600078e0098 */
[----:B------:R-:W-:Y:S10]  /*ce20*/  MUFU.EX2 R155, R81 ;  /* 0x00000051009b7308 */ /* 0x000ff40000000800 */
[----:B------:R-:W-:Y:S10]  /*ce30*/  MUFU.EX2 R154, R83 ;  /* 0x00000053009a7308 */ /* 0x000ff40000000800 */
[----:B------:R-:W-:Y:S10]  /*ce40*/  MUFU.EX2 R83, R69 ;  /* 0x0000004500537308 */ /* 0x000ff40000000800 */
[----:B------:R-:W-:Y:S01]  /*ce50*/  MUFU.EX2 R81, R70 ;  /* 0x0000004600517308 */ /* 0x000fe20000000800 */
[-C--:B-1----:R-:W-:Y:S09]  /*ce60*/  HMMA.16816.F32.BF16 R4, R48, R40.reuse, R4 ;  /* 0x000000283004723c */ /* 0x082ff20000041804 */
[----:B------:R-:W-:Y:S01]  /*ce70*/  MUFU.EX2 R152, R79 ;  /* 0x0000004f00987308 */ /* 0x000fe20000000800 */
[C---:B------:R-:W-:Y:S08]  /*ce80*/  HMMA.16816.F32.BF16 R8, R56.reuse, R40, R8 ;  /* 0x000000283808723c */ /* 0x040ff00000041808 */
[-C--:B------:R-:W-:Y:S01]  /*ce90*/  HMMA.16816.F32.BF16 R12, R56, R42.reuse, R12 ;  /* 0x0000002a380c723c */ /* 0x080fe2000004180c */
[----:B------:R-:W-:Y:S07]  /*cea0*/  MUFU.EX2 R80, R73 ;  /* 0x0000004900507308 */ /* 0x000fee0000000800 */
[C---:B------:R-:W-:Y:S01]  /*ceb0*/  HMMA.16816.F32.BF16 R16, R48.reuse, R42, R16 ;  /* 0x0000002a3010723c */ /* 0x040fe20000041810 */
[----:B------:R-:W1:Y:S02]  /*cec0*/  LDSM.16.MT88.4 R40, [R205+0x4400] ;  /* 0x00440000cd28783b */ /* 0x000e640000004200 */
[----:B------:R-:W-:Y:S05]  /*ced0*/  MUFU.EX2 R79, R75 ;  /* 0x0000004b004f7308 */ /* 0x000fea0000000800 */
[-C--:B-1----:R-:W-:Y:S08]  /*cee0*/  HMMA.16816.F32.BF16 R20, R48, R40.reuse, R20 ;  /* 0x000000283014723c */ /* 0x082ff00000041814 */
[C---:B------:R-:W-:Y:S08]  /*cef0*/  HMMA.16816.F32.BF16 R24, R56.reuse, R40, R24 ;  /* 0x000000283818723c */ /* 0x040ff00000041818 */
[-C--:B------:R-:W-:Y:S08]  /*cf00*/  HMMA.16816.F32.BF16 R28, R56, R42.reuse, R28 ;  /* 0x0000002a381c723c */ /* 0x080ff0000004181c */
[----:B------:R-:W-:Y:S01]  /*cf10*/  HMMA.16816.F32.BF16 R32, R48, R42, R32 ;  /* 0x0000002a3020723c */ /* 0x000fe20000041820 */
[----:B------:R-:W1:Y:S06]  /*cf20*/  LDSM.16.MT88.4 R40, [R204+0x4800] ;  /* 0x00480000cc28783b */ /* 0x000e6c0000004200 */
[--C-:B------:R-:W-:Y:S02]  /*cf30*/  HSET2.LE.AND R51, R55, R220.reuse, PT ;  /* 0x000000dc37337233 */ /* 0x100fe40003803000 */
[--C-:B------:R-:W-:Y:S03]  /*cf40*/  HSET2.LE.AND R50, R189, R220.reuse, PT ;  /* 0x000000dcbd327233 */ /* 0x100fe60003803000 */
[--C-:B------:R-:W-:Y:S01]  /*cf50*/  HSET2.LE.AND R49, R190, R220.reuse, PT ;  /* 0x000000dcbe317233 */ /* 0x100fe20003803000 */
[-C--:B-1----:R-:W-:Y:S08]  /*cf60*/  HMMA.16816.F32.BF16 R4, R64, R40.reuse, R4 ;  /* 0x000000284004723c */ /* 0x082ff00000041804 */
[C---:B------:R-:W-:Y:S08]  /*cf70*/  HMMA.16816.F32.BF16 R8, R172.reuse, R40, R8 ;  /* 0x00000028ac08723c */ /* 0x040ff00000041808 */
[-C--:B------:R-:W-:Y:S08]  /*cf80*/  HMMA.16816.F32.BF16 R12, R172, R42.reuse, R12 ;  /* 0x0000002aac0c723c */ /* 0x080ff0000004180c */
[C---:B------:R-:W-:Y:S01]  /*cf90*/  HMMA.16816.F32.BF16 R16, R64.reuse, R42, R16 ;  /* 0x0000002a4010723c */ /* 0x040fe20000041810 */
[----:B------:R-:W1:Y:S07]  /*cfa0*/  LDSM.16.MT88.4 R40, [R205+0x4800] ;  /* 0x00480000cd28783b */ /* 0x000e6e0000004200 */
[-C--:B-1----:R-:W-:Y:S08]  /*cfb0*/  HMMA.16816.F32.BF16 R20, R64, R40.reuse, R20 ;  /* 0x000000284014723c */ /* 0x082ff00000041814 */
[C---:B------:R-:W-:Y:S08]  /*cfc0*/  HMMA.16816.F32.BF16 R24, R172.reuse, R40, R24 ;  /* 0x00000028ac18723c */ /* 0x040ff00000041818 */
[-C--:B------:R-:W-:Y:S07]  /*cfd0*/  HMMA.16816.F32.BF16 R28, R172, R42.reuse, R28 ;  /* 0x0000002aac1c723c */ /* 0x080fee000004181c */
[----:B------:R-:W-:Y:S01]  /*cfe0*/  IMAD.MOV.U32 R174, RZ, RZ, R149 ;  /* 0x000000ffffae7224 */ /* 0x000fe200078e0095 */
[----:B------:R-:W-:Y:S01]  /*cff0*/  HMMA.16816.F32.BF16 R32, R64, R42, R32 ;  /* 0x0000002a4020723c */ /* 0x000fe20000041820 */
[----:B------:R-:W-:Y:S01]  /*d000*/  IMAD.MOV.U32 R149, RZ, RZ, R140 ;  /* 0x000000ffff957224 */ /* 0x000fe200078e008c */
[----:B------:R-:W1:Y:S01]  /*d010*/  LDSM.16.MT88.4 R40, [R204+0x4c00] ;  /* 0x004c0000cc28783b */ /* 0x000e620000004200 */
[----:B------:R-:W-:Y:S01]  /*d020*/  MUFU.EX2 R140, R82 ;  /* 0x00000052008c7308 */ /* 0x000fe20000000800 */
[----:B------:R-:W-:Y:S02]  /*d030*/  IMAD.MOV.U32 R172, RZ, RZ, R132 ;  /* 0x000000ffffac7224 */ /* 0x000fe400078e0084 */
[----:B------:R-:W-:Y:S02]  /*d040*/  IMAD.MOV.U32 R173, RZ, RZ, R53 ;  /* 0x000000ffffad7224 */ /* 0x000fe400078e0035 */
[----:B------:R-:W-:Y:S04]  /*d050*/  IMAD.MOV.U32 R175, RZ, RZ, R148 ;  /* 0x000000ffffaf7224 */ /* 0x000fe800078e0094 */
[----:B------:R-:W-:Y:S01]  /*d060*/  IMAD.MOV.U32 R148, RZ, RZ, R54 ;  /* 0x000000ffff947224 */ /* 0x000fe200078e0036 */
[----:B------:R-:W-:Y:S10]  /*d070*/  MUFU.EX2 R82, R68 ;  /* 0x0000004400527308 */ /* 0x000ff40000000800 */
[----:B------:R-:W2:Y:S10]  /*d080*/  MUFU.EX2 R132, R78 ;  /* 0x0000004e00847308 */ /* 0x000eb40000000800 */
[----:B------:R-:W3:Y:S01]  /*d090*/  MUFU.EX2 R78, R72 ;  /* 0x00000048004e7308 */ /* 0x000ee20000000800 */
[-C--:B-1----:R-:W-:Y:S01]  /*d0a0*/  HMMA.16816.F32.BF16 R4, R60, R40.reuse, R4 ;  /* 0x000000283c04723c */ /* 0x082fe20000041804 */
[----:B--2---:R-:W-:Y:S07]  /*d0b0*/  F2FP.BF16.PACK_AB R48, R152, R132 ;  /* 0x000000849830723e */ /* 0x004fee00000010ff */
[C---:B------:R-:W-:Y:S01]  /*d0c0*/  HMMA.16816.F32.BF16 R8, R176.reuse, R40, R8 ;  /* 0x00000028b008723c */ /* 0x040fe20000041808 */
[----:B------:R-:W-:Y:S03]  /*d0d0*/  LOP3.LUT R51, R51, R48, RZ, 0xc0, !PT ;  /* 0x0000003033337212 */ /* 0x000fe600078ec0ff */
[--C-:B------:R-:W-:Y:S04]  /*d0e0*/  HSET2.LE.AND R48, R191, R220.reuse, PT ;  /* 0x000000dcbf307233 */ /* 0x100fe80003803000 */
[-C--:B------:R-:W-:Y:S08]  /*d0f0*/  HMMA.16816.F32.BF16 R12, R176, R42.reuse, R12 ;  /* 0x0000002ab00c723c */ /* 0x080ff0000004180c */
[C---:B------:R-:W-:Y:S01]  /*d100*/  HMMA.16816.F32.BF16 R16, R60.reuse, R42, R16 ;  /* 0x0000002a3c10723c */ /* 0x040fe20000041810 */
[----:B------:R-:W1:Y:S07]  /*d110*/  LDSM.16.MT88.4 R40, [R205+0x4c00] ;  /* 0x004c0000cd28783b */ /* 0x000e6e0000004200 */
[-C--:B-1----:R-:W-:Y:S08]  /*d120*/  HMMA.16816.F32.BF16 R20, R60, R40.reuse, R20 ;  /* 0x000000283c14723c */ /* 0x082ff00000041814 */
[C---:B------:R-:W-:Y:S08]  /*d130*/  HMMA.16816.F32.BF16 R24, R176.reuse, R40, R24 ;  /* 0x00000028b018723c */ /* 0x040ff00000041818 */
[-C--:B------:R-:W-:Y:S07]  /*d140*/  HMMA.16816.F32.BF16 R28, R176, R42.reuse, R28 ;  /* 0x0000002ab01c723c */ /* 0x080fee000004181c */
[----:B------:R-:W-:Y:S01]  /*d150*/  IMAD.MOV.U32 R179, RZ, RZ, R37 ;  /* 0x000000ffffb37224 */ /* 0x000fe200078e0025 */
[----:B------:R-:W-:Y:S01]  /*d160*/  LOP3.LUT R37, R39, UR13, R232, 0x96, !PT ;  /* 0x0000000d27257c12 */ /* 0x000fe2000f8e96e8 */
[----:B------:R-:W-:Y:S01]  /*d170*/  IMAD.WIDE.U32 R38, R38, -0x2daee0ad, RZ ;  /* 0xd2511f5326267825 */ /* 0x000fe200078e00ff */
[----:B------:R-:W-:Y:S03]  /*d180*/  HMMA.16816.F32.BF16 R32, R60, R42, R32 ;  /* 0x0000002a3c20723c */ /* 0x000fe60000041820 */
[----:B------:R-:W-:Y:S01]  /*d190*/  IMAD.WIDE.U32 R46, R37, -0x2daee0ad, RZ ;  /* 0xd2511f53252e7825 */ /* 0x000fe200078e00ff */
[----:B------:R-:W-:Y:S03]  /*d1a0*/  F2FP.BF16.PACK_AB R37, R155, R141 ;  /* 0x0000008d9b25723e */ /* 0x000fe600000010ff */
[----:B------:R-:W-:Y:S01]  /*d1b0*/  FFMA.FTZ R61, R36, R237, R179 ;  /* 0x000000ed243d7223 */ /* 0x000fe200000100b3 */
[----:B------:R-:W-:Y:S01]  /*d1c0*/  LOP3.LUT R44, R47, UR10, R222, 0x96, !PT ;  /* 0x0000000a2f2c7c12 */ /* 0x000fe2000f8e96de */
[----:B------:R-:W-:Y:S03]  /*d1d0*/  IMAD.MOV.U32 R179, RZ, RZ, R172 ;  /* 0x000000ffffb37224 */ /* 0x000fe600078e00ac */
[----:B------:R-:W-:Y:S01]  /*d1e0*/  IMAD.MOV.U32 R172, RZ, RZ, R165 ;  /* 0x000000ffffac7224 */ /* 0x000fe200078e00a5 */
[----:B------:R-:W-:Y:S01]  /*d1f0*/  LOP3.LUT R39, R39, UR8, R46, 0x96, !PT ;  /* 0x0000000827277c12 */ /* 0x000fe2000f8e962e */
[----:B------:R-:W-:Y:S01]  /*d200*/  IMAD.WIDE.U32 R44, R44, -0x326172a9, RZ ;  /* 0xcd9e8d572c2c7825 */ /* 0x000fe200078e00ff */
[--C-:B------:R-:W-:Y:S02]  /*d210*/  HSET2.LE.AND R42, R199, R220.reuse, PT ;  /* 0x000000dcc72a7233 */ /* 0x100fe40003803000 */
[--C-:B------:R-:W-:Y:S01]  /*d220*/  HSET2.LE.AND R43, R197, R220.reuse, PT ;  /* 0x000000dcc52b7233 */ /* 0x100fe20003803000 */
[----:B------:R-:W-:Y:S01]  /*d230*/  IMAD.MOV.U32 R165, RZ, RZ, R159 ;  /* 0x000000ffffa57224 */ /* 0x000fe200078e009f */
[----:B------:R-:W-:Y:S01]  /*d240*/  LOP3.LUT R40, R45, UR9, R184, 0x96, !PT ;  /* 0x000000092d287c12 */ /* 0x000fe2000f8e96b8 */
[----:B------:R-:W-:Y:S01]  /*d250*/  IMAD.MOV.U32 R159, RZ, RZ, R238 ;  /* 0x000000ffff9f7224 */ /* 0x000fe200078e00ee */
[----:B------:R-:W-:Y:S01]  /*d260*/  LOP3.LUT R42, R42, R37, RZ, 0xc0, !PT ;  /* 0x000000252a2a7212 */ /* 0x000fe200078ec0ff */
[----:B------:R-:W-:Y:S01]  /*d270*/  IMAD.MOV.U32 R178, RZ, RZ, R174 ;  /* 0x000000ffffb27224 */ /* 0x000fe200078e00ae */
[----:B------:R-:W-:Y:S01]  /*d280*/  F2FP.BF16.PACK_AB R37, R83, R82 ;  /* 0x000000525325723e */ /* 0x000fe200000010ff */
[----:B------:R-:W-:Y:S04]  /*d290*/  IMAD.WIDE.U32 R40, R40, -0x2daee0ad, RZ ;  /* 0xd2511f5328287825 */ /* 0x000fe800078e00ff */
[----:B------:R-:W-:Y:S01]  /*d2a0*/  IMAD.MOV.U32 R174, RZ, RZ, R169 ;  /* 0x000000ffffae7224 */ /* 0x000fe200078e00a9 */
[----:B------:R-:W-:Y:S01]  /*d2b0*/  LOP3.LUT R41, R41, UR6, R38, 0x96, !PT ;  /* 0x0000000629297c12 */ /* 0x000fe2000f8e9626 */
[----:B------:R-:W-:Y:S05]  /*d2c0*/  IMAD.WIDE.U32 R38, R39, -0x326172a9, RZ ;  /* 0xcd9e8d5727267825 */ /* 0x000fea00078e00ff */
[----:B------:R-:W-:Y:S02]  /*d2d0*/  LOP3.LUT R44, R39, UR7, R44, 0x96, !PT ;  /* 0x00000007272c7c12 */ /* 0x000fe4000f8e962c */
[----:B------:R-:W-:Y:S03]  /*d2e0*/  F2FP.BF16.PACK_AB R39, R153, R135 ;  /* 0x000000879927723e */ /* 0x000fe600000010ff */
[----:B------:R-:W-:Y:S01]  /*d2f0*/  IMAD.WIDE.U32 R56, R44, -0x2daee0ad, RZ ;  /* 0xd2511f532c387825 */ /* 0x000fe200078e00ff */
[----:B------:R-:W-:Y:S01]  /*d300*/  LOP3.LUT R50, R50, R39, RZ, 0xc0, !PT ;  /* 0x0000002732327212 */ /* 0x000fe200078ec0ff */
[----:B------:R-:W1:Y:S03]  /*d310*/  LDSM.16.MT88.4 R44, [R204+0x5000] ;  /* 0x00500000cc2c783b */ /* 0x000e660000004200 */
[----:B------:R-:W-:Y:S01]  /*d320*/  LOP3.LUT R52, R57, UR4, R40, 0x96, !PT ;  /* 0x0000000439347c12 */ /* 0x000fe2000f8e9628 */
[----:B------:R-:W-:Y:S04]  /*d330*/  IMAD.WIDE.U32 R40, R41, -0x326172a9, RZ ;  /* 0xcd9e8d5729287825 */ /* 0x000fe800078e00ff */
[----:B------:R-:W-:Y:S01]  /*d340*/  IMAD.WIDE.U32 R52, R52, -0x326172a9, RZ ;  /* 0xcd9e8d5734347825 */ /* 0x000fe200078e00ff */
[----:B------:R-:W-:Y:S01]  /*d350*/  LOP3.LUT R54, R41, UR5, R38, 0x96, !PT ;  /* 0x0000000529367c12 */ /* 0x000fe2000f8e9626 */
[--C-:B------:R-:W-:Y:S01]  /*d360*/  HSET2.LE.AND R41, R196, R220.reuse, PT ;  /* 0x000000dcc4297233 */ /* 0x100fe20003803000 */
[----:B------:R-:W-:Y:S02]  /*d370*/  F2FP.BF16.PACK_AB R38, R154, R140 ;  /* 0x0000008c9a26723e */ /* 0x000fe400000010ff */
[----:B------:R-:W-:Y:S01]  /*d380*/  LOP3.LUT R59, R53, UR15, R40, 0x96, !PT ;  /* 0x0000000f353b7c12 */ /* 0x000fe2000f8e9628 */
[--C-:B------:R-:W-:Y:S01]  /*d390*/  HSET2.LE.AND R40, R198, R220.reuse, PT ;  /* 0x000000dcc6287233 */ /* 0x100fe20003803000 */
[----:B------:R-:W-:Y:S02]  /*d3a0*/  LOP3.LUT R43, R43, R38, RZ, 0xc0, !PT ;  /* 0x000000262b2b7212 */ /* 0x000fe400078ec0ff */
[----:B------:R-:W-:Y:S02]  /*d3b0*/  F2FP.BF16.PACK_AB R38, R133, R81 ;  /* 0x000000518526723e */ /* 0x000fe400000010ff */
[----:B------:R-:W-:Y:S02]  /*d3c0*/  LOP3.LUT R40, R40, R37, RZ, 0xc0, !PT ;  /* 0x0000002528287212 */ /* 0x000fe400078ec0ff */
[----:B------:R-:W-:Y:S02]  /*d3d0*/  LOP3.LUT R41, R41, R38, RZ, 0xc0, !PT ;  /* 0x0000002629297212 */ /* 0x000fe400078ec0ff */
[----:B---3--:R-:W-:Y:S02]  /*d3e0*/  F2FP.BF16.PACK_AB R37, R80, R78 ;  /* 0x0000004e5025723e */ /* 0x008fe400000010ff */
[----:B------:R-:W-:Y:S02]  /*d3f0*/  F2FP.BF16.PACK_AB R38, R79, R77 ;  /* 0x0000004d4f26723e */ /* 0x000fe400000010ff */
[----:B------:R-:W-:Y:S02]  /*d400*/  LOP3.LUT R48, R48, R37, RZ, 0xc0, !PT ;  /* 0x0000002530307212 */ /* 0x000fe400078ec0ff */
[----:B------:R-:W-:Y:S02]  /*d410*/  LOP3.LUT R49, R49, R38, RZ, 0xc0, !PT ;  /* 0x0000002631317212 */ /* 0x000fe400078ec0ff */
[--C-:B------:R-:W-:Y:S02]  /*d420*/  SHF.R.U32.HI R57, RZ, 0x10, R52.reuse ;  /* 0x00000010ff397819 */ /* 0x100fe40000011634 */
[----:B------:R-:W-:Y:S02]  /*d430*/  SHF.R.U32.HI R58, RZ, 0x18, R52 ;  /* 0x00000018ff3a7819 */ /* 0x000fe40000011634 */
[----:B------:R-:W-:Y:S02]  /*d440*/  LOP3.LUT R39, R52, 0xffff, RZ, 0xc0, !PT ;  /* 0x0000ffff34277812 */ /* 0x000fe400078ec0ff */
[----:B------:R-:W-:Y:S02]  /*d450*/  LOP3.LUT R37, R186, 0xffff, RZ, 0xc0, !PT ;  /* 0x0000ffffba257812 */ /* 0x000fe400078ec0ff */
[----:B------:R-:W-:Y:S01]  /*d460*/  SHF.R.U32.HI R53, RZ, 0x8, R39 ;  /* 0x00000008ff357819 */ /* 0x000fe20000011627 */
[----:B------:R-:W-:Y:S01]  /*d470*/  IMAD.WIDE.U32 R38, R54, -0x2daee0ad, RZ ;  /* 0xd2511f5336267825 */ /* 0x000fe200078e00ff */
[-C--:B-1----:R-:W-:Y:S01]  /*d480*/  HMMA.16816.F32.BF16 R4, R40, R44.reuse, R4 ;  /* 0x0000002c2804723c */ /* 0x082fe20000041804 */
[----:B------:R-:W-:Y:S02]  /*d490*/  LOP3.LUT R54, R186, 0xff, RZ, 0xc0, !PT ;  /* 0x000000ffba367812 */ /* 0x000fe400078ec0ff */
[----:B------:R-:W-:Y:S02]  /*d4a0*/  SHF.R.U32.HI R37, RZ, 0x8, R37 ;  /* 0x00000008ff257819 */ /* 0x000fe40000011625 */
[----:B------:R-:W-:Y:S02]  /*d4b0*/  LOP3.LUT R56, R39, UR14, R56, 0x96, !PT ;  /* 0x0000000e27387c12 */ /* 0x000fe4000f8e9638 */
[----:B------:R-:W-:Y:S01]  /*d4c0*/  PRMT R74, R54, 0x5410, R37 ;  /* 0x00005410364a7816 */ /* 0x000fe20000000025 */
[C---:B------:R-:W-:Y:S01]  /*d4d0*/  HMMA.16816.F32.BF16 R8, R48.reuse, R44, R8 ;  /* 0x0000002c3008723c */ /* 0x040fe20000041808 */
[----:B------:R-:W-:Y:S03]  /*d4e0*/  SHF.R.U32.HI R37, RZ, 0x10, R186 ;  /* 0x00000010ff257819 */ /* 0x000fe600000116ba */
[----:B------:R-:W-:Y:S02]  /*d4f0*/  LOP3.LUT R69, R38, 0xffff, RZ, 0xc0, !PT ;  /* 0x0000ffff26457812 */ /* 0x000fe400078ec0ff */
[----:B------:R-:W-:Y:S02]  /*d500*/  LOP3.LUT R37, R37, 0xff, RZ, 0xc0, !PT ;  /* 0x000000ff25257812 */ /* 0x000fe400078ec0ff */
[----:B------:R-:W-:Y:S01]  /*d510*/  LOP3.LUT R45, R57, 0xff, RZ, 0xc0, !PT ;  /* 0x000000ff392d7812 */ /* 0x000fe200078ec0ff */
[-C--:B------:R-:W-:Y:S03]  /*d520*/  HMMA.16816.F32.BF16 R12, R48, R46.reuse, R12 ;  /* 0x0000002e300c723c */ /* 0x080fe6000004180c */
[----:B------:R-:W-:Y:S02]  /*d530*/  PRMT R75, R45, 0x5410, R58 ;  /* 0x000054102d4b7816 */ /* 0x000fe4000000003a */
[----:B------:R-:W-:Y:S02]  /*d540*/  LOP3.LUT R58, R202, 0xff, RZ, 0xc0, !PT ;  /* 0x000000ffca3a7812 */ /* 0x000fe400078ec0ff */
[----:B------:R-:W-:Y:S01]  /*d550*/  SHF.R.U32.HI R57, RZ, 0x18, R186 ;  /* 0x00000018ff397819 */ /* 0x000fe200000116ba */
[C---:B------:R-:W-:Y:S01]  /*d560*/  HMMA.16816.F32.BF16 R16, R40.reuse, R46, R16 ;  /* 0x0000002e2810723c */ /* 0x040fe20000041810 */
[----:B------:R-:W-:Y:S03]  /*d570*/  PRMT R66, R58, 0x5410, R203 ;  /* 0x000054103a427816 */ /* 0x000fe600000000cb */
[----:B------:R-:W-:Y:S01]  /*d580*/  FFMA.FTZ R58, R3, R236, R239 ;  /* 0x000000ec033a7223 */ /* 0x000fe200000100ef */
[----:B------:R-:W-:Y:S01]  /*d590*/  LOP3.LUT R45, R193, 0xff, RZ, 0xc0, !PT ;  /* 0x000000ffc12d7812 */ /* 0x000fe200078ec0ff */
[----:B------:R-:W2:Y:S01]  /*d5a0*/  LDL.LU R239, [R1+0x90] ;  /* 0x0000900001ef7983 */ /* 0x000ea20000300800 */
[----:B------:R-:W-:Y:S02]  /*d5b0*/  SHF.R.U32.HI R39, RZ, 0x10, R187 ;  /* 0x00000010ff277819 */ /* 0x000fe400000116bb */
[----:B------:R-:W-:Y:S01]  /*d5c0*/  PRMT R73, R37, 0x5410, R57 ;  /* 0x0000541025497816 */ /* 0x000fe20000000039 */
[----:B------:R-:W3:Y:S02]  /*d5d0*/  LDL.LU R238, [R1+0x8c] ;  /* 0x00008c0001ee7983 */ /* 0x000ee40000300800 */
[----:B------:R-:W-:Y:S02]  /*d5e0*/  SHF.R.U32.HI R57, RZ, 0x8, R192 ;  /* 0x00000008ff397819 */ /* 0x000fe400000116c0 */
[----:B------:R-:W-:Y:S02]  /*d5f0*/  PRMT R67, R45, 0x5410, R194 ;  /* 0x000054102d437816 */ /* 0x000fe400000000c2 */
[----:B------:R-:W-:Y:S02]  /*d600*/  LOP3.LUT R45, R39, 0xff, RZ, 0xc0, !PT ;  /* 0x000000ff272d7812 */ /* 0x000fe400078ec0ff */
[----:B------:R-:W-:Y:S02]  /*d610*/  PRMT R68, R195, 0x5410, R57 ;  /* 0x00005410c3447816 */ /* 0x000fe40000000039 */
[----:B------:R-:W-:Y:S02]  /*d620*/  SHF.R.U32.HI R57, RZ, 0x18, R187 ;  /* 0x00000018ff397819 */ /* 0x000fe400000116bb */
[----:B------:R-:W-:Y:S02]  /*d630*/  SHF.R.U32.HI R44, RZ, 0x8, R200 ;  /* 0x00000008ff2c7819 */ /* 0x000fe400000116c8 */
[----:B------:R-:W-:Y:S02]  /*d640*/  PRMT R60, R45, 0x5410, R57 ;  /* 0x000054102d3c7816 */ /* 0x000fe40000000039 */
[----:B------:R-:W-:Y:S02]  /*d650*/  LOP3.LUT R55, R52, 0xff, RZ, 0xc0, !PT ;  /* 0x000000ff34377812 */ /* 0x000fe400078ec0ff */
[----:B------:R-:W-:Y:S02]  /*d660*/  LOP3.LUT R47, R183, 0xff, RZ, 0xc0, !PT ;  /* 0x000000ffb72f7812 */ /* 0x000fe400078ec0ff */
[----:B------:R-:W-:Y:S02]  /*d670*/  PRMT R76, R55, 0x5410, R53 ;  /* 0x00005410374c7816 */ /* 0x000fe40000000035 */
[----:B------:R-:W1:Y:S01]  /*d680*/  LDSM.16.MT88.4 R52, [R205+0x5000] ;  /* 0x00500000cd34783b */ /* 0x000e620000004200 */
[--C-:B------:R-:W-:Y:S02]  /*d690*/  SHF.R.U32.HI R46, RZ, 0x18, R183.reuse ;  /* 0x00000018ff2e7819 */ /* 0x100fe400000116b7 */
[----:B------:R-:W-:Y:S02]  /*d6a0*/  F2FP.BF16.PACK_AB R3, R97, R96 ;  /* 0x000000606103723e */ /* 0x000fe400000010ff */
[----:B------:R-:W-:Y:S02]  /*d6b0*/  PRMT R62, R201, 0x5410, R44 ;  /* 0x00005410c93e7816 */ /* 0x000fe4000000002c */
[C---:B------:R-:W-:Y:S02]  /*d6c0*/  LOP3.LUT R44, R187.reuse, 0xffff, RZ, 0xc0, !PT ;  /* 0x0000ffffbb2c7812 */ /* 0x040fe400078ec0ff */
[----:B------:R-:W-:Y:S02]  /*d6d0*/  LOP3.LUT R37, R187, 0xff, RZ, 0xc0, !PT ;  /* 0x000000ffbb257812 */ /* 0x000fe400078ec0ff */
[----:B------:R-:W-:Y:S02]  /*d6e0*/  SHF.R.U32.HI R44, RZ, 0x8, R44 ;  /* 0x00000008ff2c7819 */ /* 0x000fe4000001162c */
[----:B------:R-:W-:Y:S02]  /*d6f0*/  SHF.R.U32.HI R70, RZ, 0x10, R38 ;  /* 0x00000010ff467819 */ /* 0x000fe40000011626 */
[----:B------:R-:W-:Y:S02]  /*d700*/  PRMT R65, R37, 0x5410, R44 ;  /* 0x0000541025417816 */ /* 0x000fe4000000002c */
[----:B------:R-:W-:Y:S02]  /*d710*/  SHF.R.U32.HI R44, RZ, 0x10, R183 ;  /* 0x00000010ff2c7819 */ /* 0x000fe400000116b7 */
[----:B------:R-:W-:Y:S01]  /*d720*/  LOP3.LUT R37, R183, 0xffff, RZ, 0xc0, !PT ;  /* 0x0000ffffb7257812 */ /* 0x000fe200078ec0ff */
[--C-:B------:R-:W-:Y:S01]  /*d730*/  HSET2.LE.AND R36, R65, R220.reuse, PT ;  /* 0x000000dc41247233 */ /* 0x100fe20003803000 */
[----:B------:R-:W-:Y:S02]  /*d740*/  LOP3.LUT R72, R38, 0xff, RZ, 0xc0, !PT ;  /* 0x000000ff26487812 */ /* 0x000fe400078ec0ff */
[----:B------:R-:W-:Y:S02]  /*d750*/  SHF.R.U32.HI R39, RZ, 0x8, R37 ;  /* 0x00000008ff277819 */ /* 0x000fe40000011625 */
[----:B------:R-:W-:Y:S02]  /*d760*/  LOP3.LUT R37, R44, 0xff, RZ, 0xc0, !PT ;  /* 0x000000ff2c257812 */ /* 0x000fe400078ec0ff */
[----:B------:R-:W-:Y:S01]  /*d770*/  PRMT R64, R47, 0x5410, R39 ;  /* 0x000054102f407816 */ /* 0x000fe20000000027 */
[--C-:B------:R-:W-:Y:S01]  /*d780*/  HSET2.LE.AND R39, R66, R220.reuse, PT ;  /* 0x000000dc42277233 */ /* 0x100fe20003803000 */
[----:B------:R-:W-:Y:S01]  /*d790*/  PRMT R63, R37, 0x5410, R46 ;  /* 0x00005410253f7816 */ /* 0x000fe2000000002e */
[--C-:B------:R-:W-:Y:S01]  /*d7a0*/  HSET2.LE.AND R37, R60, R220.reuse, PT ;  /* 0x000000dc3c257233 */ /* 0x100fe20003803000 */
[----:B------:R-:W4:Y:S01]  /*d7b0*/  LDSM.16.MT88.4 R44, [R204+0x5400] ;  /* 0x00540000cc2c783b */ /* 0x000f220000004200 */
[----:B------:R-:W-:Y:S01]  /*d7c0*/  SHF.R.U32.HI R71, RZ, 0x18, R38 ;  /* 0x00000018ff477819 */ /* 0x000fe20000011626 */
[--C-:B------:R-:W-:Y:S05]  /*d7d0*/  HSET2.LE.AND R38, R62, R220.reuse, PT ;  /* 0x000000dc3e267233 */ /* 0x100fea0003803000 */
[----:B------:R-:W-:Y:S01]  /*d7e0*/  LOP3.LUT R38, R38, R3, RZ, 0xc0, !PT ;  /* 0x0000000326267212 */ /* 0x000fe200078ec0ff */
[-C--:B-1----:R-:W-:Y:S01]  /*d7f0*/  HMMA.16816.F32.BF16 R20, R40, R52.reuse, R20 ;  /* 0x000000342814723c */ /* 0x082fe20000041814 */
[----:B------:R-:W-:Y:S04]  /*d800*/  F2FP.BF16.PACK_AB R3, R87, R86 ;  /* 0x000000565703723e */ /* 0x000fe800000010ff */
[----:B------:R-:W-:Y:S02]  /*d810*/  LOP3.LUT R37, R37, R3, RZ, 0xc0, !PT ;  /* 0x0000000325257212 */ /* 0x000fe400078ec0ff */
[----:B------:R-:W-:Y:S01]  /*d820*/  F2FP.BF16.PACK_AB R3, R93, R92 ;  /* 0x0000005c5d03723e */ /* 0x000fe200000010ff */
[C---:B------:R-:W-:Y:S07]  /*d830*/  HMMA.16816.F32.BF16 R24, R48.reuse, R52, R24 ;  /* 0x000000343018723c */ /* 0x040fee0000041818 */
[----:B------:R-:W-:Y:S01]  /*d840*/  SHF.R.U32.HI R53, RZ, 0x18, R59 ;  /* 0x00000018ff357819 */ /* 0x000fe2000001163b */
[-C--:B------:R-:W-:Y:S01]  /*d850*/  HMMA.16816.F32.BF16 R28, R48, R54.reuse, R28 ;  /* 0x00000036301c723c */ /* 0x080fe2000004181c */
[----:B------:R-:W-:Y:S06]  /*d860*/  F2FP.BF16.PACK_AB R52, R95, R94 ;  /* 0x0000005e5f34723e */ /* 0x000fec00000010ff */
[--C-:B------:R-:W-:Y:S01]  /*d870*/  HSET2.LE.AND R50, R68, R220.reuse, PT ;  /* 0x000000dc44327233 */ /* 0x100fe20003803000 */
[----:B------:R-:W-:Y:S01]  /*d880*/  HMMA.16816.F32.BF16 R32, R40, R54, R32 ;  /* 0x000000362820723c */ /* 0x000fe20000041820 */
[----:B------:R-:W1:Y:S03]  /*d890*/  LDSM.16.MT88.4 R40, [R205+0x5400] ;  /* 0x00540000cd28783b */ /* 0x000e660000004200 */
[----:B------:R-:W-:Y:S01]  /*d8a0*/  LOP3.LUT R50, R50, R3, RZ, 0xc0, !PT ;  /* 0x0000000332327212 */ /* 0x000fe200078ec0ff */
[--C-:B------:R-:W-:Y:S02]  /*d8b0*/  HSET2.LE.AND R51, R67, R220.reuse, PT ;  /* 0x000000dc43337233 */ /* 0x100fe40003803000 */
[----:B------:R-:W-:Y:S01]  /*d8c0*/  LOP3.LUT R54, R59, 0xff, RZ, 0xc0, !PT ;  /* 0x000000ff3b367812 */ /* 0x000fe200078ec0ff */
[--C-:B------:R-:W-:Y:S04]  /*d8d0*/  HSET2.LE.AND R48, R64, R220.reuse, PT ;  /* 0x000000dc40307233 */ /* 0x100fe80003803000 */
[----:B------:R-:W-:Y:S01]  /*d8e0*/  LOP3.LUT R51, R51, R52, RZ, 0xc0, !PT ;  /* 0x0000003433337212 */ /* 0x000fe200078ec0ff */
[--C-:B------:R-:W-:Y:S01]  /*d8f0*/  HSET2.LE.AND R49, R63, R220.reuse, PT ;  /* 0x000000dc3f317233 */ /* 0x100fe20003803000 */
[----:B--2---:R-:W-:Y:S01]  /*d900*/  FFMA.FTZ R57, R2, R239, R179 ;  /* 0x000000ef02397223 */ /* 0x004fe200000100b3 */
[----:B------:R-:W-:Y:S01]  /*d910*/  F2FP.BF16.PACK_AB R2, R85, R84 ;  /* 0x000000545502723e */ /* 0x000fe200000010ff */
[----:B------:R-:W3:Y:S02]  /*d920*/  LDL.LU R179, [R1] ;  /* 0x0000000001b37983 */ /* 0x000ee40000300800 */
[----:B------:R-:W-:Y:S01]  /*d930*/  FADD.FTZ R57, R213, R57 ;  /* 0x00000039d5397221 */ /* 0x000fe20000010000 */
[----:B------:R-:W-:Y:S02]  /*d940*/  LOP3.LUT R36, R36, R2, RZ, 0xc0, !PT ;  /* 0x0000000224247212 */ /* 0x000fe400078ec0ff */
[----:B------:R-:W-:Y:S04]  /*d950*/  F2FP.BF16.PACK_AB R2, R91, R90 ;  /* 0x0000005a5b02723e */ /* 0x000fe800000010ff */
[----:B------:R-:W-:Y:S02]  /*d960*/  LOP3.LUT R49, R49, R2, RZ, 0xc0, !PT ;  /* 0x0000000231317212 */ /* 0x000fe400078ec0ff */
[----:B------:R-:W-:Y:S04]  /*d970*/  SHF.R.U32.HI R2, RZ, 0x10, R59 ;  /* 0x00000010ff027819 */ /* 0x000fe8000001163b */
[----:B------:R-:W-:Y:S02]  /*d980*/  LOP3.LUT R3, R2, 0xff, RZ, 0xc0, !PT ;  /* 0x000000ff02037812 */ /* 0x000fe400078ec0ff */
[----:B------:R-:W-:Y:S01]  /*d990*/  SHF.R.U32.HI R2, RZ, 0x8, R226 ;  /* 0x00000008ff027819 */ /* 0x000fe200000116e2 */
[----:B---3--:R-:W-:Y:S01]  /*d9a0*/  FFMA.FTZ R62, R0, R238, R179 ;  /* 0x000000ee003e7223 */ /* 0x008fe200000100b3 */
[----:B------:R-:W-:Y:S01]  /*d9b0*/  F2FP.BF16.PACK_AB R0, R99, R98 ;  /* 0x000000626300723e */ /* 0x000fe200000010ff */
[----:B------:R-:W-:Y:S02]  /*d9c0*/  IMAD.MOV.U32 R179, RZ, RZ, R172 ;  /* 0x000000ffffb37224 */ /* 0x000fe400078e00ac */
[----:B------:R-:W-:Y:S01]  /*d9d0*/  IMAD.MOV.U32 R172, RZ, RZ, R173 ;  /* 0x000000ffffac7224 */ /* 0x000fe200078e00ad */
[----:B------:R-:W-:Y:S01]  /*d9e0*/  LOP3.LUT R39, R39, R0, RZ, 0xc0, !PT ;  /* 0x0000000027277212 */ /* 0x000fe200078ec0ff */
[----:B------:R-:W-:Y:S01]  /*d9f0*/  FADD.FTZ R65, R179, R61 ;  /* 0x0000003db3417221 */ /* 0x000fe20000010000 */
[----:B------:R-:W2:Y:S01]  /*da00*/  LDL.LU R173, [R1+0x18] ;  /* 0x0000180001ad7983 */ /* 0x000ea20000300800 */
[----:B------:R-:W-:Y:S01]  /*da10*/  IMAD.MOV.U32 R177, RZ, RZ, R172 ;  /* 0x000000ffffb17224 */ /* 0x000fe200078e00ac */
[----:B------:R-:W-:Y:S01]  /*da20*/  F2FP.BF16.PACK_AB R0, R89, R88 ;  /* 0x000000585900723e */ /* 0x000fe200000010ff */
[----:B------:R-:W-:Y:S01]  /*da30*/  IMAD.MOV.U32 R172, RZ, RZ, R171 ;  /* 0x000000ffffac7224 */ /* 0x000fe200078e00ab */
[----:B------:R-:W3:Y:S01]  /*da40*/  LDL.LU R179, [R1+0xc] ;  /* 0x00000c0001b37983 */ /* 0x000ee20000300800 */
[----:B------:R-:W-:Y:S01]  /*da50*/  IMAD.MOV.U32 R119, RZ, RZ, R177 ;  /* 0x000000ffff777224 */ /* 0x000fe200078e00b1 */
[-C--:B----4-:R-:W-:Y:S01]  /*da60*/  HMMA.16816.F32.BF16 R4, R36, R44.reuse, R4 ;  /* 0x0000002c2404723c */ /* 0x090fe20000041804 */
[----:B------:R-:W-:Y:S01]  /*da70*/  IMAD.MOV.U32 R177, RZ, RZ, R157 ;  /* 0x000000ffffb17224 */ /* 0x000fe200078e009d */
[----:B------:R-:W4:Y:S01]  /*da80*/  LDL.LU R213, [R1+0x88] ;  /* 0x0000880001d57983 */ /* 0x000f220000300800 */
[----:B------:R-:W-:Y:S01]  /*da90*/  IMAD.MOV.U32 R157, RZ, RZ, R161 ;  /* 0x000000ffff9d7224 */ /* 0x000fe200078e00a1 */
[----:B------:R-:W-:Y:S01]  /*daa0*/  LOP3.LUT R48, R48, R0, RZ, 0xc0, !PT ;  /* 0x0000000030307212 */ /* 0x000fe200078ec0ff */
[----:B------:R-:W-:Y:S01]  /*dab0*/  IMAD.MOV.U32 R161, RZ, RZ, R221 ;  /* 0x000000ffffa17224 */ /* 0x000fe200078e00dd */
[----:B------:R-:W4:Y:S01]  /*dac0*/  LDL.LU R217, [R1+0x84] ;  /* 0x0000840001d97983 */ /* 0x000f220000300800 */
[----:B------:R-:W-:Y:S02]  /*dad0*/  LOP3.LUT R0, R59, 0xffff, RZ, 0xc0, !PT ;  /* 0x0000ffff3b007812 */ /* 0x000fe400078ec0ff */
[----:B------:R-:W-:Y:S02]  /*dae0*/  PRMT R61, R3, 0x5410, R53 ;  /* 0x00005410033d7816 */ /* 0x000fe40000000035 */
[C---:B------:R-:W-:Y:S01]  /*daf0*/  HMMA.16816.F32.BF16 R8, R48.reuse, R44, R8 ;  /* 0x0000002c3008723c */ /* 0x040fe20000041808 */
[----:B------:R-:W-:Y:S02]  /*db00*/  SHF.R.U32.HI R52, RZ, 0x8, R0 ;  /* 0x00000008ff347819 */ /* 0x000fe40000011600 */
[----:B------:R-:W-:Y:S02]  /*db10*/  LOP3.LUT R0, R227, 0xff, RZ, 0xc0, !PT ;  /* 0x000000ffe3007812 */ /* 0x000fe400078ec0ff */
[----:B------:R-:W-:Y:S02]  /*db20*/  PRMT R60, R54, 0x5410, R52 ;  /* 0x00005410363c7816 */ /* 0x000fe40000000034 */
[----:B------:R-:W-:Y:S01]  /*db30*/  PRMT R171, R0, 0x5410, R228 ;  /* 0x0000541000ab7816 */ /* 0x000fe200000000e4 */
[-C--:B------:R-:W-:Y:S01]  /*db40*/  HMMA.16816.F32.BF16 R12, R48, R46.reuse, R12 ;  /* 0x0000002e300c723c */ /* 0x080fe2000004180c */
[C---:B------:R-:W-:Y:S03]  /*db50*/  LOP3.LUT R0, R188.reuse, 0xffff, RZ, 0xc0, !PT ;  /* 0x0000ffffbc007812 */ /* 0x040fe600078ec0ff */
[----:B------:R-:W-:Y:S01]  /*db60*/  LOP3.LUT R52, R188, 0xff, RZ, 0xc0, !PT ;  /* 0x000000ffbc347812 */ /* 0x000fe200078ec0ff */
[--C-:B------:R-:W-:Y:S01]  /*db70*/  HSET2.LE.AND R171, R171, R220.reuse, PT ;  /* 0x000000dcabab7233 */ /* 0x100fe20003803000 */
[----:B------:R-:W-:Y:S02]  /*db80*/  SHF.R.U32.HI R0, RZ, 0x8, R0 ;  /* 0x00000008ff007819 */ /* 0x000fe40000011600 */
[C---:B------:R-:W-:Y:S01]  /*db90*/  HMMA.16816.F32.BF16 R16, R36.reuse, R46, R16 ;  /* 0x0000002e2410723c */ /* 0x040fe20000041810 */
[----:B------:R-:W-:Y:S03]  /*dba0*/  SHF.R.U32.HI R44, RZ, 0x8, R69 ;  /* 0x00000008ff2c7819 */ /* 0x000fe60000011645 */
[----:B------:R-:W-:Y:S02]  /*dbb0*/  SHF.R.U32.HI R45, RZ, 0x18, R188 ;  /* 0x00000018ff2d7819 */ /* 0x000fe400000116bc */
[----:B------:R-:W-:Y:S01]  /*dbc0*/  PRMT R72, R72, 0x5410, R44 ;  /* 0x0000541048487816 */ /* 0x000fe2000000002c */
[--C-:B------:R-:W-:Y:S01]  /*dbd0*/  HSET2.LE.AND R46, R230, R220.reuse, PT ;  /* 0x000000dce62e7233 */ /* 0x100fe20003803000 */
[-C--:B-1----:R-:W-:Y:S01]  /*dbe0*/  HMMA.16816.F32.BF16 R20, R36, R40.reuse, R20 ;  /* 0x000000282414723c */ /* 0x082fe20000041814 */
[----:B------:R-:W-:Y:S03]  /*dbf0*/  LOP3.LUT R44, R56, 0xff, RZ, 0xc0, !PT ;  /* 0x000000ff382c7812 */ /* 0x000fe600078ec0ff */
[--C-:B------:R-:W-:Y:S01]  /*dc00*/  HSET2.LE.AND R47, R231, R220.reuse, PT ;  /* 0x000000dce72f7233 */ /* 0x100fe20003803000 */
[----:B------:R-:W-:Y:S03]  /*dc10*/  LOP3.LUT R3, R70, 0xff, RZ, 0xc0, !PT ;  /* 0x000000ff46037812 */ /* 0x000fe600078ec0ff */
[C---:B------:R-:W-:Y:S01]  /*dc20*/  HMMA.16816.F32.BF16 R24, R48.reuse, R40, R24 ;  /* 0x000000283018723c */ /* 0x040fe20000041818 */
[----:B------:R-:W-:Y:S06]  /*dc30*/  PRMT R71, R3, 0x5410, R71 ;  /* 0x0000541003477816 */ /* 0x000fec0000000047 */
[--C-:B------:R-:W-:Y:S01]  /*dc40*/  HSET2.LE.AND R40, R60, R220.reuse, PT ;  /* 0x000000dc3c287233 */ /* 0x100fe20003803000 */
[-C--:B------:R-:W-:Y:S01]  /*dc50*/  HMMA.16816.F32.BF16 R28, R48, R42.reuse, R28 ;  /* 0x0000002a301c723c */ /* 0x080fe2000004181c */
[----:B------:R-:W-:Y:S04]  /*dc60*/  F2FP.BF16.PACK_AB R41, R105, R104 ;  /* 0x000000686929723e */ /* 0x000fe800000010ff */
[----:B------:R-:W-:Y:S01]  /*dc70*/  LOP3.LUT R40, R40, R41, RZ, 0xc0, !PT ;  /* 0x0000002928287212 */ /* 0x000fe200078ec0ff */
[--C-:B------:R-:W-:Y:S02]  /*dc80*/  HSET2.LE.AND R41, R61, R220.reuse, PT ;  /* 0x000000dc3d297233 */ /* 0x100fe40003803000 */
[----:B------:R-:W-:Y:S07]  /*dc90*/  HMMA.16816.F32.BF16 R32, R36, R42, R32 ;  /* 0x0000002a2420723c */ /* 0x000fee0000041820 */
[--C-:B------:R-:W-:Y:S02]  /*dca0*/  HSET2.LE.AND R42, R76, R220.reuse, PT ;  /* 0x000000dc4c2a7233 */ /* 0x100fe40003803000 */
[--C-:B------:R-:W-:Y:S03]  /*dcb0*/  HSET2.LE.AND R43, R75, R220.reuse, PT ;  /* 0x000000dc4b2b7233 */ /* 0x100fe60003803000 */
[----:B--2---:R-:W-:Y:S02]  /*dcc0*/  IMAD.MOV.U32 R176, RZ, RZ, R173 ;  /* 0x000000ffffb07224 */ /* 0x004fe400078e00ad */
[----:B------:R-:W-:Y:S01]  /*dcd0*/  IMAD.MOV.U32 R173, RZ, RZ, R170 ;  /* 0x000000ffffad7224 */ /* 0x000fe200078e00aa */
[----:B------:R-:W-:Y:S01]  /*dce0*/  PRMT R170, R229, 0x5410, R2 ;  /* 0x00005410e5aa7816 */ /* 0x000fe20000000002 */
[----:B---3--:R-:W-:Y:S01]  /*dcf0*/  FADD.FTZ R58, R179, R58 ;  /* 0x0000003ab33a7221 */ /* 0x008fe20000010000 */
[----:B------:R-:W-:Y:S01]  /*dd00*/  SHF.R.U32.HI R2, RZ, 0x10, R188 ;  /* 0x00000010ff027819 */ /* 0x000fe200000116bc */
[----:B------:R-:W-:Y:S02]  /*dd10*/  IMAD.MOV.U32 R179, RZ, RZ, R175 ;  /* 0x000000ffffb37224 */ /* 0x000fe400078e00af */
[----:B------:R-:W-:Y:S01]  /*dd20*/  IMAD.MOV.U32 R175, RZ, RZ, R168 ;  /* 0x000000ffffaf7224 */ /* 0x000fe200078e00a8 */
[----:B------:R-:W-:Y:S01]  /*dd30*/  PRMT R168, R52, 0x5410, R0 ;  /* 0x0000541034a87816 */ /* 0x000fe20000000000 */
[----:B------:R-:W-:Y:S01]  /*dd40*/  IMAD.MOV.U32 R185, RZ, RZ, R176 ;  /* 0x000000ffffb97224 */ /* 0x000fe200078e00b0 */
[----:B------:R-:W-:Y:S01]  /*dd50*/  LOP3.LUT R0, R56, 0xffff, RZ, 0xc0, !PT ;  /* 0x0000ffff38007812 */ /* 0x000fe200078ec0ff */
[----:B----4-:R-:W-:Y:S01]  /*dd60*/  FADD.FTZ R52, R217, R65 ;  /* 0x00000041d9347221 */ /* 0x010fe20000010000 */
[----:B------:R-:W-:Y:S01]  /*dd70*/  LOP3.LUT R2, R2, 0xff, RZ, 0xc0, !PT ;  /* 0x000000ff02027812 */ /* 0x000fe200078ec0ff */
[----:B------:R-:W-:Y:S01]  /*dd80*/  IMAD.MOV.U32 R176, RZ, RZ, R164 ;  /* 0x000000ffffb07224 */ /* 0x000fe200078e00a4 */
[----:B------:R-:W-:Y:S01]  /*dd90*/  SHF.R.U32.HI R3, RZ, 0x8, R0 ;  /* 0x00000008ff037819 */ /* 0x000fe20000011600 */
[----:B------:R-:W2:Y:S01]  /*dda0*/  LDL.LU R217, [R1+0x80] ;  /* 0x0000800001d97983 */ /* 0x000ea20000300800 */
[----:B------:R-:W-:Y:S01]  /*ddb0*/  PRMT R169, R2, 0x5410, R45 ;  /* 0x0000541002a97816 */ /* 0x000fe2000000002d */
[----:B------:R-:W-:Y:S01]  /*ddc0*/  FADD.FTZ R45, R117, R62 ;  /* 0x0000003e752d7221 */ /* 0x000fe20000010000 */
[----:B------:R-:W-:Y:S01]  /*ddd0*/  SHF.R.U32.HI R2, RZ, 0x10, R56 ;  /* 0x00000010ff027819 */ /* 0x000fe20000011638 */
[----:B------:R-:W-:Y:S01]  /*dde0*/  IMAD.MOV.U32 R117, RZ, RZ, R165 ;  /* 0x000000ffff757224 */ /* 0x000fe200078e00a5 */
[----:B------:R-:W-:Y:S01]  /*ddf0*/  PRMT R164, R44, 0x5410, R3 ;  /* 0x000054102ca47816 */ /* 0x000fe20000000003 */
[----:B------:R-:W-:Y:S01]  /*de00*/  FADD.FTZ R3, R185, R58 ;  /* 0x0000003ab9037221 */ /* 0x000fe20000010000 */
[----:B------:R1:W5:Y:S01]  /*de10*/  LDL.LU R221, [R1+0x7c] ;  /* 0x00007c0001dd7983 */ /* 0x0003620000300800 */
[----:B------:R-:W-:Y:S01]  /*de20*/  IMAD.MOV.U32 R185, RZ, RZ, R119 ;  /* 0x000000ffffb97224 */ /* 0x000fe200078e0077 */
[----:B------:R-:W-:Y:S01]  /*de30*/  LOP3.LUT R2, R2, 0xff, RZ, 0xc0, !PT ;  /* 0x000000ff02027812 */ /* 0x000fe200078ec0ff */
[----:B------:R-:W-:Y:S01]  /*de40*/  IMAD.MOV.U32 R119, RZ, RZ, R117 ;  /* 0x000000ffff777224 */ /* 0x000fe200078e0075 */
[----:B------:R-:W-:Y:S01]  /*de50*/  SHF.R.U32.HI R56, RZ, 0x18, R56 ;  /* 0x00000018ff387819 */ /* 0x000fe20000011638 */
[----:B------:R-:W-:Y:S01]  /*de60*/  IMAD.MOV.U32 R117, RZ, RZ, R176 ;  /* 0x000000ffff757224 */ /* 0x000fe200078e00b0 */
[----:B------:R-:W-:Y:S01]  /*de70*/  F2FP.BF16.PACK_AB R0, R113, R112 ;  /* 0x000000707100723e */ /* 0x000fe200000010ff */
[----:B------:R-:W-:Y:S01]  /*de80*/  IMAD.MOV.U32 R176, RZ, RZ, R177 ;  /* 0x000000ffffb07224 */ /* 0x000fe200078e00b1 */
[----:B------:R-:W-:Y:S01]  /*de90*/  PRMT R165, R2, 0x5410, R56 ;  /* 0x0000541002a57816 */ /* 0x000fe20000000038 */
[----:B------:R-:W-:Y:S01]  /*dea0*/  FADD.FTZ R2, R185, R52 ;  /* 0x00000034b9027221 */ /* 0x000fe20000010000 */
[----:B------:R-:W-:Y:S01]  /*deb0*/  LOP3.LUT R46, R46, R0, RZ, 0xc0, !PT ;  /* 0x000000002e2e7212 */ /* 0x000fe200078ec0ff */
[----:B------:R-:W-:Y:S01]  /*dec0*/  IMAD.MOV.U32 R177, RZ, RZ, R178 ;  /* 0x000000ffffb17224 */ /* 0x000fe200078e00b2 */
[----:B------:R-:W3:Y:S01]  /*ded0*/  LDSM.16.MT88.4 R52, [R204+0x5800] ;  /* 0x00580000cc34783b */ /* 0x000ee20000004200 */
[----:B------:R-:W-:Y:S01]  /*dee0*/  IMAD.MOV.U32 R178, RZ, RZ, R179 ;  /* 0x000000ffffb27224 */ /* 0x000fe200078e00b3 */
[--C-:B------:R-:W-:Y:S01]  /*def0*/  HSET2.LE.AND R170, R170, R220.reuse, PT ;  /* 0x000000dcaaaa7233 */ /* 0x100fe20003803000 */
        /* <DEDUP_REMOVED lines=8> */
[----:B------:R-:W-:Y:S02]  /*df80*/  IMAD.MOV.U32 R117, RZ, RZ, R176 ;  /* 0x000000ffff757224 */ /* 0x000fe400078e00b0 */
[----:B------:R-:W-:Y:S02]  /*df90*/  FADD.FTZ R44, R216, R57 ;  /* 0x00000039d82c7221 */ /* 0x000fe40000010000 */
[----:B------:R-:W-:Y:S01]  /*dfa0*/  IMAD.MOV.U32 R173, RZ, RZ, R174 ;  /* 0x000000ffffad7224 */ /* 0x000fe200078e00ae */
[----:B------:R1:W5:Y:S01]  /*dfb0*/  LDL.LU R216, [R1+0x78] ;  /* 0x0000780001d87983 */ /* 0x0003620000300800 */
[----:B------:R-:W-:Y:S02]  /*dfc0*/  IMAD.MOV.U32 R174, RZ, RZ, R175 ;  /* 0x000000ffffae7224 */ /* 0x000fe400078e00af */
[----:B------:R-:W-:Y:S02]  /*dfd0*/  IMAD.MOV.U32 R175, RZ, RZ, R167 ;  /* 0x000000ffffaf7224 */ /* 0x000fe400078e00a7 */
[----:B------:R-:W-:Y:S02]  /*dfe0*/  IMAD.MOV.U32 R167, RZ, RZ, R166 ;  /* 0x000000ffffa77224 */ /* 0x000fe400078e00a6 */
[----:B------:R-:W-:Y:S02]  /*dff0*/  IMAD.MOV.U32 R176, RZ, RZ, R177 ;  /* 0x000000ffffb07224 */ /* 0x000fe400078e00b1 */
[----:B------:R-:W-:Y:S02]  /*e000*/  IMAD.MOV.U32 R177, RZ, RZ, R178 ;  /* 0x000000ffffb17224 */ /* 0x000fe400078e00b2 */
[----:B------:R-:W-:Y:S02]  /*e010*/  IMAD.MOV.U32 R178, RZ, RZ, R179 ;  /* 0x000000ffffb27224 */ /* 0x000fe400078e00b3 */
[----:B------:R-:W-:Y:S02]  /*e020*/  IMAD.MOV.U32 R179, RZ, RZ, R172 ;  /* 0x000000ffffb37224 */ /* 0x000fe400078e00ac */
[----:B------:R-:W-:Y:S01]  /*e030*/  FADD.FTZ R57, R117, R2 ;  /* 0x0000000275397221 */ /* 0x000fe20000010000 */
[----:B------:R-:W-:Y:S01]  /*e040*/  F2FP.BF16.PACK_AB R2, R101, R100 ;  /* 0x000000646502723e */ /* 0x000fe200000010ff */
[----:B------:R-:W-:Y:S01]  /*e050*/  FADD.FTZ R0, R215, R45 ;  /* 0x0000002dd7007221 */ /* 0x000fe20000010000 */
[--C-:B------:R-:W-:Y:S01]  /*e060*/  HSET2.LE.AND R45, R73, R220.reuse, PT ;  /* 0x000000dc492d7233 */ /* 0x100fe20003803000 */
[----:B------:R-:W-:Y:S01]  /*e070*/  IMAD.MOV.U32 R172, RZ, RZ, R173 ;  /* 0x000000ffffac7224 */ /* 0x000fe200078e00ad */
[----:B------:R1:W5:Y:S01]  /*e080*/  LDL.LU R215, [R1+0x74] ;  /* 0x0000740001d77983 */ /* 0x0003620000300800 */
[----:B------:R-:W-:Y:S02]  /*e090*/  IMAD.MOV.U32 R173, RZ, RZ, R174 ;  /* 0x000000ffffad7224 */ /* 0x000fe400078e00ae */
[----:B------:R-:W-:Y:S02]  /*e0a0*/  IMAD.MOV.U32 R174, RZ, RZ, R175 ;  /* 0x000000ffffae7224 */ /* 0x000fe400078e00af */
[----:B------:R-:W-:Y:S02]  /*e0b0*/  IMAD.MOV.U32 R175, RZ, RZ, R167 ;  /* 0x000000ffffaf7224 */ /* 0x000fe400078e00a7 */
[----:B------:R-:W-:Y:S02]  /*e0c0*/  FADD.FTZ R50, R179, R57 ;  /* 0x00000039b3327221 */ /* 0x000fe40000010000 */
[----:B------:R-:W-:Y:S01]  /*e0d0*/  FADD.FTZ R56, R119, R0 ;  /* 0x0000000077387221 */ /* 0x000fe20000010000 */
[----:B------:R-:W-:Y:S01]  /*e0e0*/  F2FP.BF16.PACK_AB R0, R115, R114 ;  /* 0x000000727300723e */ /* 0x000fe200000010ff */
[----:B------:R-:W-:Y:S02]  /*e0f0*/  FADD.FTZ R36, R175, R50 ;  /* 0x00000032af247221 */ /* 0x000fe40000010000 */
[----:B------:R-:W-:Y:S01]  /*e100*/  FADD.FTZ R58, R185, R44 ;  /* 0x0000002cb93a7221 */ /* 0x000fe20000010000 */
[--C-:B------:R-:W-:Y:S01]  /*e110*/  HSET2.LE.AND R44, R74, R220.reuse, PT ;  /* 0x000000dc4a2c7233 */ /* 0x100fe20003803000 */
[----:B------:R-:W-:Y:S01]  /*e120*/  FADD.FTZ R59, R213, R3 ;  /* 0x00000003d53b7221 */ /* 0x000fe20000010000 */
[----:B------:R-:W-:Y:S01]  /*e130*/  F2FP.BF16.PACK_AB R3, R103, R102 ;  /* 0x000000666703723e */ /* 0x000fe200000010ff */
[----:B------:R-:W-:Y:S01]  /*e140*/  FADD.FTZ R48, R178, R56 ;  /* 0x00000038b2307221 */ /* 0x000fe20000010000 */
[----:B------:R-:W-:Y:S01]  /*e150*/  LOP3.LUT R47, R47, R0, RZ, 0xc0, !PT ;  /* 0x000000002f2f7212 */ /* 0x000fe200078ec0ff */
[----:B------:R-:W-:Y:S01]  /*e160*/  FADD.FTZ R56, R158, R36 ;  /* 0x000000249e387221 */ /* 0x000fe20000010000 */
[----:B------:R-:W-:Y:S01]  /*e170*/  LOP3.LUT R44, R44, R2, RZ, 0xc0, !PT ;  /* 0x000000022c2c7212 */ /* 0x000fe200078ec0ff */
[----:B------:R-:W-:Y:S01]  /*e180*/  FADD.FTZ R2, R176, R59 ;  /* 0x0000003bb0027221 */ /* 0x000fe20000010000 */
[----:B------:R-:W4:Y:S01]  /*e190*/  LDSM.16.MT88.4 R36, [R205+0x5800] ;  /* 0x00580000cd24783b */ /* 0x000f220000004200 */
[----:B------:R-:W-:Y:S01]  /*e1a0*/  FADD.FTZ R0, R177, R58 ;  /* 0x0000003ab1007221 */ /* 0x000fe20000010000 */
[----:B------:R-:W-:Y:S01]  /*e1b0*/  LOP3.LUT R45, R45, R3, RZ, 0xc0, !PT ;  /* 0x000000032d2d7212 */ /* 0x000fe200078ec0ff */
[----:B------:R-:W-:Y:S01]  /*e1c0*/  FADD.FTZ R49, R172, R2 ;  /* 0x00000002ac317221 */ /* 0x000fe20000010000 */
[----:B------:R-:W-:Y:S01]  /*e1d0*/  F2FP.BF16.PACK_AB R2, R109, R108 ;  /* 0x0000006c6d02723e */ /* 0x000fe200000010ff */
[----:B------:R-:W-:Y:S01]  /*e1e0*/  FADD.FTZ R51, R173, R0 ;  /* 0x00000000ad337221 */ /* 0x000fe20000010000 */
[----:B------:R-:W-:Y:S01]  /*e1f0*/  F2FP.BF16.PACK_AB R0, R107, R106 ;  /* 0x0000006a6b00723e */ /* 0x000fe200000010ff */
[----:B------:R-:W-:Y:S01]  /*e200*/  IMAD.MOV.U32 R166, RZ, RZ, R214 ;  /* 0x000000ffffa67224 */ /* 0x000fe200078e00d6 */
[----:B------:R-:W-:Y:S01]  /*e210*/  F2FP.BF16.PACK_AB R3, R111, R110 ;  /* 0x0000006e6f03723e */ /* 0x000fe200000010ff */
[-C--:B---3--:R-:W-:Y:S01]  /*e220*/  HMMA.16816.F32.BF16 R4, R44, R52.reuse, R4 ;  /* 0x000000342c04723c */ /* 0x088fe20000041804 */
[----:B------:R-:W-:Y:S01]  /*e230*/  LOP3.LUT R41, R41, R0, RZ, 0xc0, !PT ;  /* 0x0000000029297212 */ /* 0x000fe200078ec0ff */
[----:B------:R-:W-:Y:S01]  /*e240*/  IMAD.MOV.U32 R167, RZ, RZ, R166 ;  /* 0x000000ffffa77224 */ /* 0x000fe200078e00a6 */
[----:B------:R-:W-:Y:S01]  /*e250*/  LOP3.LUT R42, R42, R2, RZ, 0xc0, !PT ;  /* 0x000000022a2a7212 */ /* 0x000fe200078ec0ff */
[----:B------:R-:W-:Y:S01]  /*e260*/  IMAD.MOV.U32 R166, RZ, RZ, R212 ;  /* 0x000000ffffa67224 */ /* 0x000fe200078e00d4 */
[----:B------:R-:W-:Y:S01]  /*e270*/  LOP3.LUT R43, R43, R3, RZ, 0xc0, !PT ;  /* 0x000000032b2b7212 */ /* 0x000fe200078ec0ff */
[----:B------:R-:W-:Y:S01]  /*e280*/  FADD.FTZ R2, R174, R48 ;  /* 0x00000030ae027221 */ /* 0x000fe20000010000 */
[----:B------:R1:W5:Y:S01]  /*e290*/  LDL.LU R214, [R1+0x70] ;  /* 0x0000700001d67983 */ /* 0x0003620000300800 */
[----:B------:R-:W-:Y:S01]  /*e2a0*/  FADD.FTZ R0, R166, R51 ;  /* 0x00000033a6007221 */ /* 0x000fe20000010000 */
[----:B------:R-:W-:Y:S02]  /*e2b0*/  F2FP.BF16.PACK_AB R48, R181, R118 ;  /* 0x00000076b530723e */ /* 0x000fe400000010ff */
[----:B------:R1:W5:Y:S01]  /*e2c0*/  LDL.LU R213, [R1+0x6c] ;  /* 0x00006c0001d57983 */ /* 0x0003620000300800 */
[----:B------:R-:W-:Y:S01]  /*e2d0*/  FADD.FTZ R3, R167, R49 ;  /* 0x00000031a7037221 */ /* 0x000fe20000010000 */
[C---:B------:R-:W-:Y:S01]  /*e2e0*/  HMMA.16816.F32.BF16 R8, R40.reuse, R52, R8 ;  /* 0x000000342808723c */ /* 0x040fe20000041808 */
[----:B------:R-:W-:Y:S01]  /*e2f0*/  FADD.FTZ R49, R159, R2 ;  /* 0x000000029f317221 */ /* 0x000fe20000010000 */
[----:B------:R1:W5:Y:S01]  /*e300*/  LDL.LU R212, [R1+0x68] ;  /* 0x0000680001d47983 */ /* 0x0003620000300800 */
[----:B------:R-:W-:Y:S01]  /*e310*/  FADD.FTZ R50, R156, R0 ;  /* 0x000000009c327221 */ /* 0x000fe20000010000 */
[----:B------:R-:W-:Y:S01]  /*e320*/  F2FP.BF16.PACK_AB R0, R129, R128 ;  /* 0x000000808100723e */ /* 0x000fe200000010ff */
[----:B------:R-:W-:Y:S01]  /*e330*/  FADD.FTZ R51, R157, R3 ;  /* 0x000000039d337221 */ /* 0x000fe20000010000 */
[----:B------:R-:W-:Y:S01]  /*e340*/  F2FP.BF16.PACK_AB R2, R131, R130 ;  /* 0x000000828302723e */ /* 0x000fe200000010ff */
[--C-:B------:R-:W-:Y:S01]  /*e350*/  HSET2.LE.AND R167, R71, R220.reuse, PT ;  /* 0x000000dc47a77233 */ /* 0x100fe20003803000 */
[-C--:B------:R-:W-:Y:S01]  /*e360*/  HMMA.16816.F32.BF16 R12, R40, R54.reuse, R12 ;  /* 0x00000036280c723c */ /* 0x080fe2000004180c */
[----:B------:R-:W-:Y:S03]  /*e370*/  LOP3.LUT R170, R170, R0, RZ, 0xc0, !PT ;  /* 0x00000000aaaa7212 */ /* 0x000fe600078ec0ff */
[----:B------:R-:W-:Y:S01]  /*e380*/  FADD.FTZ R0, R150, R50 ;  /* 0x0000003296007221 */ /* 0x000fe20000010000 */
[----:B------:R-:W-:Y:S01]  /*e390*/  LOP3.LUT R169, R169, R48, RZ, 0xc0, !PT ;  /* 0x00000030a9a97212 */ /* 0x000fe200078ec0ff */
[----:B------:R-:W-:Y:S01]  /*e3a0*/  FADD.FTZ R48, R163, R49 ;  /* 0x00000031a3307221 */ /* 0x000fe20000010000 */
[----:B------:R-:W-:Y:S01]  /*e3b0*/  F2FP.BF16.PACK_AB R3, R182, R116 ;  /* 0x00000074b603723e */ /* 0x000fe200000010ff */
[----:B------:R-:W-:Y:S01]  /*e3c0*/  IMAD.MOV.U32 R163, RZ, RZ, R162 ;  /* 0x000000ffffa37224 */ /* 0x000fe200078e00a2 */
[C---:B------:R-:W-:Y:S03]  /*e3d0*/  HMMA.16816.F32.BF16 R16, R44.reuse, R54, R16 ;  /* 0x000000362c10723c */ /* 0x040fe60000041810 */
[----:B------:R-:W-:Y:S01]  /*e3e0*/  FADD.FTZ R49, R149, R48 ;  /* 0x0000003095317221 */ /* 0x000fe20000010000 */
[----:B------:R-:W-:Y:S01]  /*e3f0*/  LOP3.LUT R171, R171, R2, RZ, 0xc0, !PT ;  /* 0x00000002abab7212 */ /* 0x000fe200078ec0ff */
[----:B------:R-:W-:Y:S01]  /*e400*/  FADD.FTZ R2, R241, R51 ;  /* 0x00000033f1027221 */ /* 0x000fe20000010000 */
[----:B------:R-:W-:Y:S01]  /*e410*/  F2FP.BF16.PACK_AB R48, R180, R126 ;  /* 0x0000007eb430723e */ /* 0x000fe200000010ff */
[----:B------:R-:W-:Y:S01]  /*e420*/  FADD.FTZ R51, R148, R0 ;  /* 0x0000000094337221 */ /* 0x000fe20000010000 */
[----:B------:R-:W-:Y:S01]  /*e430*/  F2FP.BF16.PACK_AB R0, R121, R120 ;  /* 0x000000787900723e */ /* 0x000fe200000010ff */
[----:B------:R-:W-:Y:S01]  /*e440*/  IMAD.MOV.U32 R162, RZ, RZ, R161 ;  /* 0x000000ffffa27224 */ /* 0x000fe200078e00a1 */
[-C--:B----4-:R-:W-:Y:S02]  /*e450*/  HMMA.16816.F32.BF16 R20, R44, R36.reuse, R20 ;  /* 0x000000242c14723c */ /* 0x090fe40000041814 */
[----:B------:R-:W-:Y:S01]  /*e460*/  IMAD.MOV.U32 R161, RZ, RZ, R160 ;  /* 0x000000ffffa17224 */ /* 0x000fe200078e00a0 */
[----:B------:R-:W-:Y:S01]  /*e470*/  LOP3.LUT R168, R168, R3, RZ, 0xc0, !PT ;  /* 0x00000003a8a87212 */ /* 0x000fe200078ec0ff */
[----:B------:R-:W-:Y:S01]  /*e480*/  FADD.FTZ R3, R243, R56 ;  /* 0x00000038f3037221 */ /* 0x000fe20000010000 */
[----:B------:R-:W-:Y:S01]  /*e490*/  LOP3.LUT R167, R167, R48, RZ, 0xc0, !PT ;  /* 0x00000030a7a77212 */ /* 0x000fe200078ec0ff */
[----:B------:R-:W-:Y:S01]  /*e4a0*/  IMAD.MOV.U32 R160, RZ, RZ, R151 ;  /* 0x000000ffffa07224 */ /* 0x000fe200078e0097 */
[----:B------:R-:W-:Y:S01]  /*e4b0*/  LOP3.LUT R164, R164, R0, RZ, 0xc0, !PT ;  /* 0x00000000a4a47212 */ /* 0x000fe200078ec0ff */
[----:B------:R-:W-:Y:S01]  /*e4c0*/  FADD.FTZ R50, R242, R3 ;  /* 0x00000003f2327221 */ /* 0x000fe20000010000 */
[----:B------:R-:W3:Y:S01]  /*e4d0*/  LDSM.16.MT88.4 R148, [R204+0x5c00] ;  /* 0x005c0000cc94783b */ /* 0x000ee20000004200 */
[C---:B------:R-:W-:Y:S02]  /*e4e0*/  HMMA.16816.F32.BF16 R24, R40.reuse, R36, R24 ;  /* 0x000000242818723c */ /* 0x040fe40000041818 */
[----:B------:R-:W-:Y:S01]  /*e4f0*/  FADD.FTZ R52, R240, R2 ;  /* 0x00000002f0347221 */ /* 0x000fe20000010000 */
[----:B------:R-:W-:Y:S01]  /*e500*/  F2FP.BF16.PACK_AB R2, R123, R122 ;  /* 0x0000007a7b02723e */ /* 0x000fe200000010ff */
[----:B------:R-:W-:Y:S01]  /*e510*/  FADD.FTZ R0, R163, R49 ;  /* 0x00000031a3007221 */ /* 0x000fe20000010000 */
[----:B------:R-:W-:Y:S01]  /*e520*/  F2FP.BF16.PACK_AB R3, R139, R124 ;  /* 0x0000007c8b03723e */ /* 0x000fe200000010ff */
[----:B------:R-:W-:Y:S01]  /*e530*/  FADD.FTZ R48, R162, R50 ;  /* 0x00000032a2307221 */ /* 0x000fe20000010000 */
[----:B------:R-:W-:Y:S01]  /*e540*/  LOP3.LUT R165, R165, R2, RZ, 0xc0, !PT ;  /* 0x00000002a5a57212 */ /* 0x000fe200078ec0ff */
[----:B------:R-:W-:Y:S01]  /*e550*/  FADD.FTZ R2, R160, R51 ;  /* 0x00000033a0027221 */ /* 0x000fe20000010000 */
[-C--:B------:R-:W-:Y:S03]  /*e560*/  HMMA.16816.F32.BF16 R28, R40, R38.reuse, R28 ;  /* 0x00000026281c723c */ /* 0x080fe6000004181c */
[----:B------:R-:W-:Y:S01]  /*e570*/  FADD.FTZ R0, R143, R0 ;  /* 0x000000008f007221 */ /* 0x000fe20000010000 */
[----:B------:R-:W-:Y:S01]  /*e580*/  HSET2.LE.AND R166, R72, R220, PT ;  /* 0x000000dc48a67233 */ /* 0x000fe20003803000 */
[----:B------:R-:W-:Y:S02]  /*e590*/  FADD.FTZ R51, R142, R48 ;  /* 0x000000308e337221 */ /* 0x000fe40000010000 */
[----:B------:R-:W-:Y:S01]  /*e5a0*/  FADD.FTZ R49, R146, R2 ;  /* 0x0000000292317221 */ /* 0x000fe20000010000 */
[----:B------:R-:W-:Y:S01]  /*e5b0*/  HMMA.16816.F32.BF16 R32, R44, R38, R32 ;  /* 0x000000262c20723c */ /* 0x000fe20000041820 */
[----:B------:R-:W-:Y:S03]  /*e5c0*/  FADD.FTZ R48, R145, R0 ;  /* 0x0000000091307221 */ /* 0x000fe60000010000 */
[----:B------:R-:W-:Y:S01]  /*e5d0*/  FADD.FTZ R0, R144, R49 ;  /* 0x0000003190007221 */ /* 0x000fe20000010000 */
[----:B------:R-:W-:Y:S01]  /*e5e0*/  LOP3.LUT R166, R166, R3, RZ, 0xc0, !PT ;  /* 0x00000003a6a67212 */ /* 0x000fe200078ec0ff */
[----:B------:R-:W-:Y:S02]  /*e5f0*/  FADD.FTZ R36, R211, R48 ;  /* 0x00000030d3247221 */ /* 0x000fe40000010000 */
[----:B------:R-:W-:Y:S01]  /*e600*/  FADD.FTZ R37, R210, R0 ;  /* 0x00000000d2257221 */ /* 0x000fe20000010000 */
[----:B------:R1:W5:Y:S03]  /*e610*/  LDL.LU R211, [R1+0x64] ;  /* 0x0000640001d37983 */ /* 0x0003660000300800 */
[----:B------:R-:W-:Y:S01]  /*e620*/  FADD.FTZ R0, R209, R36 ;  /* 0x00000024d1007221 */ /* 0x000fe20000010000 */
[----:B------:R1:W5:Y:S01]  /*e630*/  LDL.LU R210, [R1+0x60] ;  /* 0x0000600001d27983 */ /* 0x0003620000300800 */
[----:B------:R-:W-:Y:S02]  /*e640*/  FADD.FTZ R40, R252, R37 ;  /* 0x00000025fc287221 */ /* 0x000fe40000010000 */
[----:B------:R-:W-:Y:S01]  /*e650*/  FADD.FTZ R3, R161, R52 ;  /* 0x00000034a1037221 */ /* 0x000fe20000010000 */
[----:B------:R-:W4:Y:S01]  /*e660*/  LDSM.16.MT88.4 R36, [R205+0x5c00] ;  /* 0x005c0000cd24783b */ /* 0x000f220000004200 */
[----:B------:R-:W-:Y:S02]  /*e670*/  FADD.FTZ R0, R249, R0 ;  /* 0x00000000f9007221 */ /* 0x000fe40000010000 */
[----:B------:R-:W-:Y:S02]  /*e680*/  FADD.FTZ R50, R147, R3 ;  /* 0x0000000393327221 */ /* 0x000fe40000010000 */
[----:B------:R-:W-:Y:S01]  /*e690*/  FADD.FTZ R3, R247, R51 ;  /* 0x00000033f7037221 */ /* 0x000fe20000010000 */
[-C--:B---3--:R-:W-:Y:S01]  /*e6a0*/  HMMA.16816.F32.BF16 R144, R168, R148.reuse, R4 ;  /* 0x00000094a890723c */ /* 0x088fe20000041804 */
[----:B------:R-:W-:Y:S01]  /*e6b0*/  FADD.FTZ R2, R245, R50 ;  /* 0x00000032f5027221 */ /* 0x000fe20000010000 */
[----:B------:R1:W5:Y:S01]  /*e6c0*/  LDL.LU R209, [R1+0x5c] ;  /* 0x00005c0001d17983 */ /* 0x0003620000300800 */
[----:B------:R-:W-:Y:S02]  /*e6d0*/  FADD.FTZ R3, R246, R3 ;  /* 0x00000003f6037221 */ /* 0x000fe40000010000 */
[----:B------:R-:W-:Y:S02]  /*e6e0*/  FADD.FTZ R2, R244, R2 ;  /* 0x00000002f4027221 */ /* 0x000fe40000010000 */
[----:B------:R-:W-:Y:S02]  /*e6f0*/  FADD.FTZ R3, R208, R3 ;  /* 0x00000003d0037221 */ /* 0x000fe40000010000 */
[----:B------:R-:W-:Y:S01]  /*e700*/  FADD.FTZ R2, R251, R2 ;  /* 0x00000002fb027221 */ /* 0x000fe20000010000 */
[----:B------:R1:W5:Y:S02]  /*e710*/  LDL.LU R208, [R1+0x58] ;  /* 0x0000580001d07983 */ /* 0x0003640000300800 */
[----:B------:R-:W-:Y:S02]  /*e720*/  FADD.FTZ R3, R207, R3 ;  /* 0x00000003cf037221 */ /* 0x000fe40000010000 */
[----:B------:R-:W-:Y:S01]  /*e730*/  FADD.FTZ R41, R250, R2 ;  /* 0x00000002fa297221 */ /* 0x000fe20000010000 */
[----:B------:R1:W5:Y:S01]  /*e740*/  LDL.LU R207, [R1+0x54] ;  /* 0x0000540001cf7983 */ /* 0x0003620000300800 */
[----:B------:R-:W-:Y:S02]  /*e750*/  FADD.FTZ R2, R206, R40 ;  /* 0x00000028ce027221 */ /* 0x000fe40000010000 */
[----:B------:R-:W-:Y:S01]  /*e760*/  FADD.FTZ R0, R248, R0 ;  /* 0x00000000f8007221 */ /* 0x000fe20000010000 */
[----:B------:R1:W5:Y:S01]  /*e770*/  LDL.LU R206, [R1+0x50] ;  /* 0x0000500001ce7983 */ /* 0x0003620000300800 */
        /* <DEDUP_REMOVED lines=15> */
[----:B------:R-:W-:Y:S02]  /*e870*/  FADD.FTZ R0, R153, R5 ;  /* 0x0000000599007221 */ /* 0x000fe40000010000 */
[----:B------:R-:W-:Y:S02]  /*e880*/  FADD.FTZ R4, R152, R4 ;  /* 0x0000000498047221 */ /* 0x000fe40000010000 */
[-C--:B------:R-:W-:Y:S01]  /*e890*/  HMMA.16816.F32.BF16 R152, R164, R150.reuse, R12 ;  /* 0x00000096a498723c */ /* 0x080fe2000004180c */
[----:B------:R-:W-:Y:S02]  /*e8a0*/  FADD.FTZ R3, R84, R3 ;  /* 0x0000000354037221 */ /* 0x000fe40000010000 */
[----:B------:R-:W-:Y:S02]  /*e8b0*/  FADD.FTZ R2, R86, R2 ;  /* 0x0000000256027221 */ /* 0x000fe40000010000 */
[----:B------:R-:W-:Y:S02]  /*e8c0*/  FADD.FTZ R5, R88, R0 ;  /* 0x0000000058057221 */ /* 0x000fe40000010000 */
[----:B------:R-:W-:Y:S01]  /*e8d0*/  FADD.FTZ R0, R90, R4 ;  /* 0x000000045a007221 */ /* 0x000fe20000010000 */
[C---:B------:R-:W-:Y:S01]  /*e8e0*/  HMMA.16816.F32.BF16 R148, R168.reuse, R150, R16 ;  /* 0x00000096a894723c */ /* 0x040fe20000041810 */
[----:B------:R-:W-:Y:S03]  /*e8f0*/  FADD.FTZ R3, R85, R3 ;  /* 0x0000000355037221 */ /* 0x000fe60000010000 */
[----:B------:R-:W-:Y:S02]  /*e900*/  FADD.FTZ R2, R87, R2 ;  /* 0x0000000257027221 */ /* 0x000fe40000010000 */
[----:B------:R-:W-:Y:S02]  /*e910*/  FADD.FTZ R4, R89, R5 ;  /* 0x0000000559047221 */ /* 0x000fe40000010000 */
[----:B------:R-:W-:Y:S01]  /*e920*/  FADD.FTZ R0, R91, R0 ;  /* 0x000000005b007221 */ /* 0x000fe20000010000 */
[-C--:B----4-:R-:W-:Y:S03]  /*e930*/  HMMA.16816.F32.BF16 R160, R168, R36.reuse, R20 ;  /* 0x00000024a8a0723c */ /* 0x090fe60000041814 */
        /* <DEDUP_REMOVED lines=38> */
[----:B--2---:R-:W-:Y:S01]  /*eba0*/  IADD3 R0, R217, -0x1, RZ ;  /* 0xffffffffd9007810 */ /* 0x004fe20007ffe0ff */
[----:B------:R-:W-:Y:S02]  /*ebb0*/  FADD.FTZ R5, R130, R5 ;  /* 0x0000000582057221 */ /* 0x000fe40000010000 */
[----:B------:R-:W-:Y:S02]  /*ebc0*/  FADD.FTZ R237, R129, R4 ;  /* 0x0000000481ed7221 */ /* 0x000fe40000010000 */
[----:B------:R-:W-:Y:S02]  /*ebd0*/  FADD.FTZ R236, R131, R5 ;  /* 0x0000000583ec7221 */ /* 0x000fe40000010000 */
[----:B------:R-:W-:Y:S02]  /*ebe0*/  FADD.FTZ R239, R139, R3 ;  /* 0x000000038bef7221 */ /* 0x000fe40000010000 */
[----:B------:R-:W-:Y:S02]  /*ebf0*/  FADD.FTZ R238, R180, R2 ;  /* 0x00000002b4ee7221 */ /* 0x000fe40000010000 */
[----:B------:R-:W-:Y:S02]  /*ec00*/  IMAD.MOV.U32 R217, RZ, RZ, R0 ;  /* 0x000000ffffd97224 */ /* 0x000fe400078e0000 */
[----:B------:R-:W-:Y:S02]  /*ec10*/  IMAD.MOV.U32 R135, RZ, RZ, R134 ;  /* 0x000000ffff877224 */ /* 0x000fe400078e0086 */
[----:B------:R-:W-:Y:S02]  /*ec20*/  IMAD.MOV.U32 R132, RZ, RZ, R137 ;  /* 0x000000ffff847224 */ /* 0x000fe400078e0089 */
[----:B------:R-:W-:Y:S02]  /*ec30*/  IMAD.MOV.U32 R3, RZ, RZ, R138 ;  /* 0x000000ffff037224 */ /* 0x000fe400078e008a */
[----:B------:R-:W-:Y:S01]  /*ec40*/  IMAD.MOV.U32 R133, RZ, RZ, R136 ;  /* 0x000000ffff857224 */ /* 0x000fe200078e0088 */
[----:B-1---5:R-:W-:-:S05]  /*ec50*/  @P0 BRA `(.L_x_216) ;  /* 0xffff9bb000000947 */ /* 0x022fca000383ffff */
.L_x_215:
[----:B-1----:R-:W1:Y:S01]  /*ec60*/  SHFL.BFLY PT, R0, R236, 0x2, 0x1f ;  /* 0x0c401f00ec007f89 */ /* 0x002e6200000e0000 */
        /* <DEDUP_REMOVED lines=8> */
[----:B------:R-:W4:Y:S01]  /*ecf0*/  S2R R40, SR_TID.X ;  /* 0x0000000000287919 */ /* 0x000f220000002100 */
[----:B------:R-:W-:-:S04]  /*ed00*/  @P0 IMAD.MOV.U32 R23, RZ, RZ, c[0x0][0x210] ;  /* 0x00008400ff170624 */ /* 0x000fc800078e00ff */
        /* <DEDUP_REMOVED lines=8> */
[----:B------:R-:W-:-:S03]  /*ed90*/  SHF.R.S32.HI R24, RZ, 0x1f, R40 ;  /* 0x0000001fff187819 */ /* 0x000fc60000011428 */
[----:B------:R-:W4:Y:S01]  /*eda0*/  SHFL.BFLY PT, R5, R3, 0x1, 0x1f ;  /* 0x0c201f0003057f89 */ /* 0x000f2200000e0000 */
[----:B-1----:R-:W-:Y:S01]  /*edb0*/  FADD.FTZ R20, R0, R7 ;  /* 0x0000000700147221 */ /* 0x002fe20000010000 */
[----:B------:R-:W-:Y:S01]  /*edc0*/  MOV R0, 0x3f800000 ;  /* 0x3f80000000007802 */ /* 0x000fe20000000f00 */
[----:B--2---:R-:W-:-:S03]  /*edd0*/  FADD.FTZ R21, R2, R8 ;  /* 0x0000000802157221 */ /* 0x004fc60000010000 */
[----:B------:R-:W-:Y:S02]  /*ede0*/  FSETP.NE.FTZ.AND P5, PT, R20, RZ, PT ;  /* 0x000000ff1400720b */ /* 0x000fe40003fb5000 */
[----:B------:R-:W-:Y:S01]  /*edf0*/  MOV R2, 0x3f800000 ;  /* 0x3f80000000027802 */ /* 0x000fe20000000f00 */
[----:B---3--:R-:W-:Y:S01]  /*ee00*/  FADD.FTZ R19, R4, R6 ;  /* 0x0000000604137221 */ /* 0x008fe20000010000 */
[----:B------:R-:W-:Y:S02]  /*ee10*/  FSETP.NE.FTZ.AND P6, PT, R21, RZ, PT ;  /* 0x000000ff1500720b */ /* 0x000fe40003fd5000 */
[----:B------:R-:W-:Y:S01]  /*ee20*/  @!P0 MOV R6, c[0x0][0x214] ;  /* 0x0000850000068a02 */ /* 0x000fe20000000f00 */
[----:B----4-:R-:W-:Y:S01]  /*ee30*/  FADD.FTZ R22, R3, R5 ;  /* 0x0000000503167221 */ /* 0x010fe20000010000 */
[----:B------:R-:W-:Y:S01]  /*ee40*/  FSETP.NE.FTZ.AND P4, PT, R19, RZ, PT ;  /* 0x000000ff1300720b */ /* 0x000fe20003f95000 */
[----:B------:R-:W-:Y:S01]  /*ee50*/  IMAD.MOV.U32 R3, RZ, RZ, 0x3f800000 ;  /* 0x3f800000ff037424 */ /* 0x000fe200078e00ff */
[----:B------:R-:W-:-:S02]  /*ee60*/  LEA.HI R5, R24, R40, RZ, 0x2 ;  /* 0x0000002818057211 */ /* 0x000fc400078f10ff */
[----:B------:R-:W-:Y:S02]  /*ee70*/  LEA.HI R24, R24, R40, RZ, 0x5 ;  /* 0x0000002818187211 */ /* 0x000fe400078f28ff */
[----:B------:R-:W-:Y:S01]  /*ee80*/  FSETP.NE.FTZ.AND P3, PT, R22, RZ, PT ;  /* 0x000000ff1600720b */ /* 0x000fe20003f75000 */
[----:B------:R-:W1:Y:S01]  /*ee90*/  @P5 MUFU.RCP R3, R20 ;  /* 0x0000001400035308 */ /* 0x000e620000001000 */
[----:B------:R-:W-:Y:S02]  /*eea0*/  LOP3.LUT R4, R5, 0xfffffffc, RZ, 0xc0, !PT ;  /* 0xfffffffc05047812 */ /* 0x000fe400078ec0ff */
[----:B------:R-:W-:Y:S02]  /*eeb0*/  SHF.R.S32.HI R7, RZ, 0x5, R24 ;  /* 0x00000005ff077819 */ /* 0x000fe40000011418 */
[----:B------:R-:W-:Y:S01]  /*eec0*/  @!P0 SEL R23, R6, c[0x0][0x234], !P1 ;  /* 0x00008d0006178a07 */ /* 0x000fe20004800000 */
[----:B------:R-:W-:Y:S01]  /*eed0*/  IMAD.IADD R4, R40, 0x1, -R4 ;  /* 0x0000000128047824 */ /* 0x000fe200078e0a04 */
[----:B------:R-:W-:Y:S01]  /*eee0*/  MOV R6, 0x3f800000 ;  /* 0x3f80000000067802 */ /* 0x000fe20000000f00 */
[----:B------:R-:W2:Y:S01]  /*eef0*/  @P6 MUFU.RCP R0, R21 ;  /* 0x0000001500006308 */ /* 0x000ea20000001000 */
[----:B------:R-:W-:Y:S01]  /*ef00*/  ISETP.NE.OR P1, PT, RZ, UR4, !P1 ;  /* 0x00000004ff007c0c */ /* 0x000fe2000cf25670 */
[----:B------:R-:W-:Y:S01]  /*ef10*/  IMAD R8, R7, 0x100, R4 ;  /* 0x0000010007087824 */ /* 0x000fe200078e0204 */
[----:B------:R-:W-:-:S04]  /*ef20*/  SHF.R.S32.HI R4, RZ, 0x2, R5 ;  /* 0x00000002ff047819 */ /* 0x000fc80000011405 */
[----:B------:R-:W-:Y:S01]  /*ef30*/  SHF.R.S32.HI R5, RZ, 0x1f, R4 ;  /* 0x0000001fff057819 */ /* 0x000fe20000011404 */
[----:B------:R-:W3:Y:S01]  /*ef40*/  @P4 MUFU.RCP R2, R19 ;  /* 0x0000001300024308 */ /* 0x000ee20000001000 */
[----:B-1----:R-:W-:Y:S02]  /*ef50*/  FMUL.FTZ R3, R3, c[0x0][0x2dc] ;  /* 0x0000b70003037a20 */ /* 0x002fe40000410000 */
[----:B------:R-:W-:Y:S02]  /*ef60*/  LEA.HI R5, R5, R4, RZ, 0x3 ;  /* 0x0000000405057211 */ /* 0x000fe400078f18ff */
[C---:B------:R-:W-:Y:S02]  /*ef70*/  FMUL.FTZ R146, R3.reuse, R146 ;  /* 0x0000009203927220 */ /* 0x040fe40000410000 */
[C---:B------:R-:W-:Y:S01]  /*ef80*/  FMUL.FTZ R18, R3.reuse, R147 ;  /* 0x0000009303127220 */ /* 0x040fe20000410000 */
[----:B------:R-:W1:Y:S01]  /*ef90*/  @P3 MUFU.RCP R6, R22 ;  /* 0x0000001600063308 */ /* 0x000e620000001000 */
        /* <DEDUP_REMOVED lines=8> */
[----:B------:R-:W-:Y:S01]  /*f020*/  LOP3.LUT R3, R5, 0xfffffff8, RZ, 0xc0, !PT ;  /* 0xfffffff805037812 */ /* 0x000fe200078ec0ff */
[----:B--2---:R-:W-:Y:S01]  /*f030*/  FMUL.FTZ R0, R0, c[0x0][0x2dc] ;  /* 0x0000b70000007a20 */ /* 0x004fe20000410000 */
[----:B------:R-:W-:Y:S01]  /*f040*/  F2FP.BF16.PACK_AB R11, R11, R162 ;  /* 0x000000a20b0b723e */ /* 0x000fe200000010ff */
[----:B---3--:R-:W-:Y:S01]  /*f050*/  FMUL.FTZ R2, R2, c[0x0][0x2dc] ;  /* 0x0000b70002027a20 */ /* 0x008fe20000410000 */
[----:B------:R-:W-:Y:S01]  /*f060*/  IADD3 R4, R4, -R3, RZ ;  /* 0x8000000304047210 */ /* 0x000fe20007ffe0ff */
[----:B------:R-:W-:-:S02]  /*f070*/  FMUL.FTZ R144, R0, R144 ;  /* 0x0000009000907220 */ /* 0x000fc40000410000 */
[C---:B------:R-:W-:Y:S02]  /*f080*/  FMUL.FTZ R16, R0.reuse, R145 ;  /* 0x0000009100107220 */ /* 0x040fe40000410000 */
[C---:B------:R-:W-:Y:S02]  /*f090*/  FMUL.FTZ R148, R0.reuse, R148 ;  /* 0x0000009400947220 */ /* 0x040fe40000410000 */
[----:B------:R-:W-:Y:S01]  /*f0a0*/  FMUL.FTZ R15, R0, R149 ;  /* 0x00000095000f7220 */ /* 0x000fe20000410000 */
[----:B------:R-:W-:Y:S01]  /*f0b0*/  F2FP.BF16.PACK_AB R16, R16, R144 ;  /* 0x000000901010723e */ /* 0x000fe200000010ff */
[C---:B------:R-:W-:Y:S02]  /*f0c0*/  FMUL.FTZ R160, R0.reuse, R160 ;  /* 0x000000a000a07220 */ /* 0x040fe40000410000 */
[C---:B------:R-:W-:Y:S01]  /*f0d0*/  FMUL.FTZ R12, R0.reuse, R161 ;  /* 0x000000a1000c7220 */ /* 0x040fe20000410000 */
[----:B------:R-:W-:Y:S01]  /*f0e0*/  F2FP.BF16.PACK_AB R15, R15, R148 ;  /* 0x000000940f0f723e */ /* 0x000fe200000010ff */
[----:B------:R-:W-:-:S02]  /*f0f0*/  FMUL.FTZ R168, R0, R168 ;  /* 0x000000a800a87220 */ /* 0x000fc40000410000 */
[----:B------:R-:W-:Y:S01]  /*f100*/  FMUL.FTZ R7, R0, R169 ;  /* 0x000000a900077220 */ /* 0x000fe20000410000 */
[----:B------:R-:W-:Y:S01]  /*f110*/  F2FP.BF16.PACK_AB R12, R12, R160 ;  /* 0x000000a00c0c723e */ /* 0x000fe200000010ff */
[----:B-1----:R-:W-:Y:S01]  /*f120*/  FMUL.FTZ R0, R6, c[0x0][0x2dc] ;  /* 0x0000b70006007a20 */ /* 0x002fe20000410000 */
[----:B------:R-:W-:Y:S01]  /*f130*/  F2FP.BF16.PACK_AB R6, R171, R170 ;  /* 0x000000aaab06723e */ /* 0x000fe200000010ff */
[C---:B------:R-:W-:Y:S01]  /*f140*/  FMUL.FTZ R140, R2.reuse, R140 ;  /* 0x0000008c028c7220 */ /* 0x040fe20000410000 */
[----:B------:R-:W-:Y:S01]  /*f150*/  F2FP.BF16.PACK_AB R7, R7, R168 ;  /* 0x000000a80707723e */ /* 0x000fe200000010ff */
[C---:B------:R-:W-:Y:S02]  /*f160*/  FMUL.FTZ R17, R2.reuse, R141 ;  /* 0x0000008d02117220 */ /* 0x040fe40000410000 */
[C---:B------:R-:W-:Y:S02]  /*f170*/  FMUL.FTZ R152, R2.reuse, R152 ;  /* 0x0000009802987220 */ /* 0x040fe40000410000 */
[C---:B------:R-:W-:Y:S01]  /*f180*/  FMUL.FTZ R13, R2.reuse, R153 ;  /* 0x00000099020d7220 */ /* 0x040fe20000410000 */
[----:B------:R-:W-:Y:S01]  /*f190*/  F2FP.BF16.PACK_AB R17, R17, R140 ;  /* 0x0000008c1111723e */ /* 0x000fe200000010ff */
[----:B------:R-:W-:-:S02]  /*f1a0*/  FMUL.FTZ R156, R2, R156 ;  /* 0x0000009c029c7220 */ /* 0x000fc40000410000 */
[C---:B------:R-:W-:Y:S01]  /*f1b0*/  FMUL.FTZ R10, R2.reuse, R157 ;  /* 0x0000009d020a7220 */ /* 0x040fe20000410000 */
[----:B------:R-:W-:Y:S01]  /*f1c0*/  F2FP.BF16.PACK_AB R13, R13, R152 ;  /* 0x000000980d0d723e */ /* 0x000fe200000010ff */
[C---:B------:R-:W-:Y:S02]  /*f1d0*/  FMUL.FTZ R164, R2.reuse, R164 ;  /* 0x000000a402a47220 */ /* 0x040fe40000410000 */
[----:B------:R-:W-:Y:S01]  /*f1e0*/  FMUL.FTZ R5, R2, R165 ;  /* 0x000000a502057220 */ /* 0x000fe20000410000 */
[----:B------:R-:W-:Y:S01]  /*f1f0*/  LEA.HI R2, R4, R4, RZ, 0x1 ;  /* 0x0000000404027211 */ /* 0x000fe200078f08ff */
[----:B------:R-:W-:Y:S01]  /*f200*/  FMUL.FTZ R142, R0, R142 ;  /* 0x0000008e008e7220 */ /* 0x000fe20000410000 */
[----:B------:R-:W-:Y:S01]  /*f210*/  F2FP.BF16.PACK_AB R10, R10, R156 ;  /* 0x0000009c0a0a723e */ /* 0x000fe200000010ff */
[C---:B------:R-:W-:Y:S01]  /*f220*/  FMUL.FTZ R143, R0.reuse, R143 ;  /* 0x0000008f008f7220 */ /* 0x040fe20000410000 */
        /* <DEDUP_REMOVED lines=15> */
[----:B------:R-:W-:Y:S02]  /*f320*/  LOP3.LUT R3, R3, 0xc0, RZ, 0xc0, !PT ;  /* 0x000000c003037812 */ /* 0x000fe400078ec0ff */
[----:B------:R-:W-:Y:S01]  /*f330*/  LEA R2, R2, R8, 0x4 ;  /* 0x0000000802027211 */ /* 0x000fe200078e20ff */
[----:B------:R-:W-:Y:S01]  /*f340*/  IMAD.MOV.U32 R8, RZ, RZ, -0x10 ;  /* 0xfffffff0ff087424 */ /* 0x000fe200078e00ff */
[----:B------:R-:W-:-:S02]  /*f350*/  ISETP.NE.U32.AND P2, PT, R4, 0x1, PT ;  /* 0x000000010400780c */ /* 0x000fc40003f45070 */
[----:B------:R-:W-:Y:S02]  /*f360*/  LEA.HI R3, R3, R3, RZ, 0x1d ;  /* 0x0000000303037211 */ /* 0x000fe400078fe8ff */
[----:B------:R-:W-:Y:S02]  /*f370*/  SEL R8, R8, 0x10, !P2 ;  /* 0x0000001008087807 */ /* 0x000fe40005000000 */
[----:B------:R-:W-:Y:S02]  /*f380*/  LOP3.LUT P2, RZ, R0, 0x2, RZ, 0xc0, !PT ;  /* 0x0000000200ff7812 */ /* 0x000fe4000784c0ff */
[----:B------:R-:W-:Y:S02]  /*f390*/  LEA R2, R2, R3, 0x1 ;  /* 0x0000000302027211 */ /* 0x000fe400078e08ff */
[----:B------:R-:W-:Y:S02]  /*f3a0*/  F2FP.BF16.PACK_AB R4, R167, R166 ;  /* 0x000000a6a704723e */ /* 0x000fe400000010ff */
[----:B------:R-:W-:-:S04]  /*f3b0*/  SHF.L.U32 R0, R2, 0x1, RZ ;  /* 0x0000000102007819 */ /* 0x000fc800000006ff */
[C---:B------:R-:W-:Y:S01]  /*f3c0*/  IADD3 R2, R0.reuse, 0x20, RZ ;  /* 0x0000002000027810 */ /* 0x040fe20007ffe0ff */
[C---:B------:R-:W-:Y:S01]  /*f3d0*/  IMAD.IADD R3, R0.reuse, 0x1, R8 ;  /* 0x0000000100037824 */ /* 0x040fe200078e0208 */
[----:B------:R1:W-:Y:S01]  /*f3e0*/  STS [R0], R16 ;  /* 0x0000001000007388 */ /* 0x0003e20000000800 */
[----:B------:R-:W-:-:S03]  /*f3f0*/  @P2 IADD3 R2, R0, -0x20, RZ ;  /* 0xffffffe000022810 */ /* 0x000fc60007ffe0ff */
[----:B------:R-:W-:Y:S04]  /*f400*/  STS [R0+0x200], R18 ;  /* 0x0002001200007388 */ /* 0x000fe80000000800 */
[----:B------:R2:W-:Y:S04]  /*f410*/  STS [R3], R15 ;  /* 0x0000000f03007388 */ /* 0x0005e80000000800 */
[----:B------:R3:W-:Y:S04]  /*f420*/  STS [R3+0x200], R14 ;  /* 0x0002000e03007388 */ /* 0x0007e80000000800 */
[----:B------:R4:W-:Y:S04]  /*f430*/  STS [R0+0x1000], R17 ;  /* 0x0010001100007388 */ /* 0x0009e80000000800 */
[----:B------:R4:W-:Y:S04]  /*f440*/  STS [R0+0x1200], R142 ;  /* 0x0012008e00007388 */ /* 0x0009e80000000800 */
[----:B------:R4:W-:Y:S01]  /*f450*/  STS [R3+0x1000], R13 ;  /* 0x0010000d03007388 */ /* 0x0009e20000000800 */
[----:B-1----:R-:W-:-:S03]  /*f460*/  MOV R16, 0x7f800000 ;  /* 0x7f80000000107802 */ /* 0x002fc60000000f00 */
[----:B------:R-:W-:Y:S04]  /*f470*/  STS [R3+0x1200], R155 ;  /* 0x0012009b03007388 */ /* 0x000fe80000000800 */
[----:B------:R-:W-:Y:S01]  /*f480*/  STS [R2], R12 ;  /* 0x0000000c02007388 */ /* 0x000fe20000000800 */
[----:B--2---:R-:W-:-:S03]  /*f490*/  MOV R15, 0x7f800000 ;  /* 0x7f800000000f7802 */ /* 0x004fc60000000f00 */
[----:B------:R1:W-:Y:S01]  /*f4a0*/  STS [R2+0x200], R11 ;  /* 0x0002000b02007388 */ /* 0x0003e20000000800 */
[----:B---3--:R-:W-:-:S03]  /*f4b0*/  MOV R14, 0x7f800000 ;  /* 0x7f800000000e7802 */ /* 0x008fc60000000f00 */
[----:B------:R-:W2:Y:S04]  /*f4c0*/  S2R R18, SR_CTAID.Z ;  /* 0x0000000000127919 */ /* 0x000ea80000002700 */
[----:B----4-:R-:W1:Y:S01]  /*f4d0*/  S2R R17, SR_CTAID.Y ;  /* 0x0000000000117919 */ /* 0x010e620000002600 */
[----:B------:R-:W-:Y:S02]  /*f4e0*/  IADD3 R0, R8, R2, RZ ;  /* 0x0000000208007210 */ /* 0x000fe40007ffe0ff */
[----:B------:R-:W-:Y:S01]  /*f4f0*/  @P3 MUFU.LG2 R8, R22 ;  /* 0x0000001600083308 */ /* 0x000fe20000000c00 */
[----:B------:R-:W-:Y:S02]  /*f500*/  IMAD.MOV.U32 R13, RZ, RZ, 0x7f800000 ;  /* 0x7f800000ff0d7424 */ /* 0x000fe400078e00ff */
[----:B------:R3:W-:Y:S04]  /*f510*/  STS [R0], R7 ;  /* 0x0000000700007388 */ /* 0x0007e80000000800 */
[----:B------:R-:W-:Y:S04]  /*f520*/  STS [R0+0x200], R6 ;  /* 0x0002000600007388 */ /* 0x000fe80000000800 */
[----:B------:R-:W-:Y:S04]  /*f530*/  STS [R2+0x1000], R10 ;  /* 0x0010000a02007388 */ /* 0x000fe80000000800 */
[----:B------:R4:W-:Y:S04]  /*f540*/  STS [R2+0x1200], R9 ;  /* 0x0012000902007388 */ /* 0x0009e80000000800 */
[----:B------:R2:W-:Y:S01]  /*f550*/  STS [R0+0x1000], R5 ;  /* 0x0010000500007388 */ /* 0x0005e20000000800 */
[----:B-1----:R-:W-:-:S03]  /*f560*/  @!P1 IMAD R11, R17, c[0x0][0x214], RZ ;  /* 0x00008500110b9a24 */ /* 0x002fc600078e02ff */
[----:B------:R1:W-:Y:S04]  /*f570*/  STS [R0+0x1200], R4 ;  /* 0x0012000400007388 */ /* 0x0003e80000000800 */
[----:B------:R-:W-:Y:S06]  /*f580*/  BAR.SYNC.DEFER_BLOCKING 0x0 ;  /* 0x0000000000007b1d */ /* 0x000fec0000010000 */
[----:B------:R-:W1:Y:S01]  /*f590*/  S2R R12, SR_CTAID.X ;  /* 0x00000000000c7919 */ /* 0x000e620000002500 */
[----:B---3--:R-:W3:Y:S01]  /*f5a0*/  @P6 MUFU.LG2 R7, R21 ;  /* 0x0000001500076308 */ /* 0x008ee20000000c00 */
[----:B----4-:R-:W-:-:S07]  /*f5b0*/  CS2R R2, SRZ ;  /* 0x0000000000027805 */ /* 0x010fce000001ff00 */
[----:B------:R-:W4:Y:S01]  /*f5c0*/  @P5 MUFU.LG2 R9, R20 ;  /* 0x0000001400095308 */ /* 0x000f220000000c00 */
[----:B------:R-:W-:Y:S02]  /*f5d0*/  @!P1 MOV R2, R11 ;  /* 0x0000000b00029202 */ /* 0x000fe40000000f00 */
[----:B--2---:R-:W-:Y:S01]  /*f5e0*/  @P0 MOV R5, 0x1 ;  /* 0x0000000100050802 */ /* 0x004fe20000000f00 */
[----:B------:R-:W-:Y:S01]  /*f5f0*/  @!P0 IMAD R5, R23, c[0x0][0x1c0], RZ ;  /* 0x0000700017058a24 */ /* 0x000fe200078e02ff */
[----:B------:R-:W-:Y:S02]  /*f600*/  @!P1 SHF.R.S32.HI R3, RZ, 0x1f, R11 ;  /* 0x0000001fff039819 */ /* 0x000fe4000001140b */
[----:B-1----:R-:W-:Y:S01]  /*f610*/  LOP3.LUT R0, R24, 0xffffffe0, RZ, 0xc0, !PT ;  /* 0xffffffe018007812 */ /* 0x002fe200078ec0ff */
[----:B------:R-:W1:Y:S01]  /*f620*/  @P4 MUFU.LG2 R10, R19 ;  /* 0x00000013000a4308 */ /* 0x000e620000000c00 */
[----:B------:R2:W2:Y:S01]  /*f630*/  LDS.128 R36, [R221] ;  /* 0x00000000dd247984 */ /* 0x0004a20000000c00 */
[----:B------:R-:W-:Y:S01]  /*f640*/  @P0 MOV R4, c[0x0][0x210] ;  /* 0x0000840000040a02 */ /* 0x000fe20000000f00 */
[----:B------:R-:W-:-:S02]  /*f650*/  @!P0 IMAD.MOV.U32 R4, RZ, RZ, 0x1 ;  /* 0x00000001ff048424 */ /* 0x000fc400078e00ff */
[----:B------:R2:W2:Y:S01]  /*f660*/  LDS.128 R32, [R221+0x800] ;  /* 0x00080000dd207984 */ /* 0x0004a20000000c00 */
[----:B------:R-:W-:Y:S02]  /*f670*/  IMAD.IADD R6, R40, 0x1, -R0 ;  /* 0x0000000128067824 */ /* 0x000fe400078e0a00 */
[----:B------:R-:W-:Y:S01]  /*f680*/  IMAD R0, R17, R5, RZ ;  /* 0x0000000511007224 */ /* 0x000fe200078e02ff */
[----:B------:R2:W2:Y:S01]  /*f690*/  LDS.128 R28, [R221+0x1000] ;  /* 0x00100000dd1c7984 */ /* 0x0004a20000000c00 */
[----:B---3--:R-:W-:Y:S01]  /*f6a0*/  @P6 FMUL.FTZ R5, R7, 0.69314718246459960938 ;  /* 0x3f31721807056820 */ /* 0x008fe20000410000 */
[----:B------:R-:W-:Y:S01]  /*f6b0*/  LOP3.LUT P0, RZ, R6, 0x3, RZ, 0xc0, !PT ;  /* 0x0000000306ff7812 */ /* 0x000fe2000780c0ff */
[----:B------:R-:W-:Y:S01]  /*f6c0*/  @P3 FMUL.FTZ R6, R8, 0.69314718246459960938 ;  /* 0x3f31721808063820 */ /* 0x000fe20000410000 */
[----:B------:R3:W2:Y:S01]  /*f6d0*/  LDS.128 R24, [R221+0x1800] ;  /* 0x00180000dd187984 */ /* 0x0006a20000000c00 */
[----:B------:R-:W-:Y:S01]  /*f6e0*/  SEL R7, R0, RZ, P1 ;  /* 0x000000ff00077207 */ /* 0x000fe20000800000 */
[----:B------:R-:W-:-:S02]  /*f6f0*/  IMAD R0, R12, R4, RZ ;  /* 0x000000040c007224 */ /* 0x000fc400078e02ff */
[----:B------:R-:W-:Y:S02]  /*f700*/  @P6 FFMA.FTZ R16, R138, c[0x0][0x238], R5 ;  /* 0x00008e008a106a23 */ /* 0x000fe40000010005 */
[----:B------:R-:W-:Y:S01]  /*f710*/  IMAD R5, R18, R23, R7 ;  /* 0x0000001712057224 */ /* 0x000fe200078e0207 */
[----:B------:R-:W-:Y:S01]  /*f720*/  SHF.L.U32 R0, R0, 0x7, RZ ;  /* 0x0000000700007819 */ /* 0x000fe200000006ff */
[----:B----4-:R-:W-:Y:S02]  /*f730*/  @P5 FMUL.FTZ R9, R9, 0.69314718246459960938 ;  /* 0x3f31721809095820 */ /* 0x010fe40000410000 */
        /* <DEDUP_REMOVED lines=9> */
[----:B------:R-:W4:Y:S04]  /*f7d0*/  LDL.LU R42, [R1+0x48] ;  /* 0x00004800012a7983 */ /* 0x000f280000300800 */
[----:B------:R-:W4:Y:S01]  /*f7e0*/  LDL.LU R41, [R1+0x4c] ;  /* 0x00004c0001297983 */ /* 0x000f220000300800 */
[----:B------:R-:W-:-:S04]  /*f7f0*/  IMAD.MOV.U32 R7, RZ, RZ, c[0x0][0x214] ;  /* 0x00008500ff077624 */ /* 0x000fc800078e00ff */
[----:B------:R-:W-:Y:S02]  /*f800*/  IMAD R7, R12, -0x80, R7 ;  /* 0xffffff800c077824 */ /* 0x000fe400078e0207 */
[----:B----4-:R-:W-:-:S05]  /*f810*/  IMAD R0, R41, 0x10, R42 ;  /* 0x0000001029007824 */ /* 0x010fca00078e022a */
        /* <DEDUP_REMOVED lines=9> */
[C---:B------:R-:W-:Y:S01]  /*f8b0*/  @!P6 IADD3 R3, P0, R9.reuse, R8, RZ ;  /* 0x000000080903e210 */ /* 0x040fe20007f1e0ff */
[-C--:B------:R-:W-:Y:S02]  /*f8c0*/  @!P5 IMAD R2, R2, R4.reuse, RZ ;  /* 0x000000040202d224 */ /* 0x080fe400078e02ff */
[----:B------:R-:W-:Y:S01]  /*f8d0*/  @!P3 IMAD R7, R6, R4, RZ ;  /* 0x000000040607b224 */ /* 0x000fe200078e02ff */
[-C--:B------:R-:W-:Y:S02]  /*f8e0*/  @!P4 IADD3 R11, P1, R0, R8.reuse, RZ ;  /* 0x00000008000bc210 */ /* 0x080fe40007f3e0ff */
[-C--:B------:R-:W-:Y:S02]  /*f8f0*/  @!P5 IADD3 R4, P2, R2, R8.reuse, RZ ;  /* 0x000000080204d210 */ /* 0x080fe40007f5e0ff */
[----:B------:R-:W-:Y:S02]  /*f900*/  @!P6 LEA.HI.X.SX32 R9, R9, R5, 0x1, P0 ;  /* 0x000000050909e211 */ /* 0x000fe400000f0eff */
[----:B------:R-:W-:-:S02]  /*f910*/  @!P3 IADD3 R10, P0, R7, R8, RZ ;  /* 0x00000008070ab210 */ /* 0x000fc40007f1e0ff */
[-C--:B------:R-:W-:Y:S02]  /*f920*/  @!P4 LEA.HI.X.SX32 R12, R0, R5.reuse, 0x1, P1 ;  /* 0x00000005000cc211 */ /* 0x080fe400008f0eff */
[-C--:B------:R-:W-:Y:S02]  /*f930*/  @!P5 LEA.HI.X.SX32 R2, R2, R5.reuse, 0x1, P2 ;  /* 0x000000050202d211 */ /* 0x080fe400010f0eff */
[C---:B------:R-:W-:Y:S02]  /*f940*/  @!P5 LEA R6, P1, R4.reuse, c[0x0][0x200], 0x2 ;  /* 0x000080000406da11 */ /* 0x040fe400078210ff */
        /* <DEDUP_REMOVED lines=12> */
.L_x_220:
[----:B------:R-:W-:Y:S05]  /*fa10*/  BSYNC B0 ;  /* 0x0000000000007941 */ /* 0x000fea0003800000 */
.L_x_219:
[----:B-1----:R-:W4:Y:S01]  /*fa20*/  LDL.LU.64 R8, [R1+0x38] ;  /* 0x0000380001087983 */ /* 0x002f220000300a00 */
[----:B------:R-:W-:Y:S01]  /*fa30*/  SHF.R.S32.HI R0, RZ, 0x1f, R17 ;  /* 0x0000001fff007819 */ /* 0x000fe20000011411 */
[----:B------:R-:W-:-:S02]  /*fa40*/  ULDC.64 UR4, c[0x0][0x1e8] ;  /* 0x00007a0000047ab9 */ /* 0x000fc40000000a00 */
[----:B---3--:R-:W3:Y:S01]  /*fa50*/  LDL.LU.64 R6, [R1+0x40] ;  /* 0x0000400001067983 */ /* 0x008ee20000300a00 */
[----:B------:R-:W-:Y:S01]  /*fa60*/  SHF.R.S32.HI R4, RZ, 0x1f, R18 ;  /* 0x0000001fff047819 */ /* 0x000fe20000011412 */
[----:B------:R-:W-:Y:S01]  /*fa70*/  IMAD R0, R0, c[0x0][0x1e0], RZ ;  /* 0x0000780000007a24 */ /* 0x000fe200078e02ff */
[----:B------:R-:W-:Y:S02]  /*fa80*/  USHF.L.U32 UR7, UR4, 0x6, URZ ;  /* 0x0000000604077899 */ /* 0x000fe4000800063f */
[----:B------:R-:W-:Y:S01]  /*fa90*/  UMOV UR6, 0x6 ;  /* 0x0000000600067882 */ /* 0x000fe20000000000 */
[----:B------:R-:W-:Y:S01]  /*faa0*/  IMAD R0, R17, c[0x0][0x1e4], R0 ;  /* 0x0000790011007a24 */ /* 0x000fe200078e0200 */
[----:B------:R-:W-:Y:S01]  /*fab0*/  USHF.L.U64.HI UR5, UR4, UR6, UR5 ;  /* 0x0000000604057299 */ /* 0x000fe20008010205 */
[----:B------:R-:W-:-:S04]  /*fac0*/  IMAD R4, R4, c[0x0][0x1f0], RZ ;  /* 0x00007c0004047a24 */ /* 0x000fc800078e02ff */
[----:B------:R-:W-:Y:S01]  /*fad0*/  IMAD R4, R18, c[0x0][0x1f4], R4 ;  /* 0x00007d0012047a24 */ /* 0x000fe200078e0204 */
[--C-:B----4-:R-:W-:Y:S01]  /*fae0*/  SHF.R.S32.HI R3, RZ, 0x1f, R8.reuse ;  /* 0x0000001fff037819 */ /* 0x110fe20000011408 */
[----:B------:R-:W-:-:S04]  /*faf0*/  IMAD.MOV.U32 R2, RZ, RZ, R8 ;  /* 0x000000ffff027224 */ /* 0x000fc800078e0008 */
[----:B------:R-:W-:-:S04]  /*fb00*/  IMAD.WIDE.U32 R2, R17, c[0x0][0x1e0], R2 ;  /* 0x0000780011027a25 */ /* 0x000fc800078e0002 */
[----:B------:R-:W-:Y:S02]  /*fb10*/  IMAD.IADD R3, R3, 0x1, R0 ;  /* 0x0000000103037824 */ /* 0x000fe400078e0200 */
[----:B---3--:R-:W-:Y:S02]  /*fb20*/  IMAD R0, R7, c[0x0][0x1e8], RZ ;  /* 0x00007a0007007a24 */ /* 0x008fe400078e02ff */
        /* <DEDUP_REMOVED lines=8> */
[----:B--2---:R-:W-:Y:S01]  /*fbb0*/  STG.E.128 [R6.64], R36 ;  /* 0x0000002406007986 */ /* 0x004fe2000c101d14 */
[----:B------:R-:W-:Y:S02]  /*fbc0*/  IADD3.X R5, R7, UR5, RZ, P0, !PT ;  /* 0x0000000507057c10 */ /* 0x000fe400087fe4ff */
[----:B------:R-:W-:-:S03]  /*fbd0*/  IADD3 R2, P0, R4, UR7, RZ ;  /* 0x0000000704027c10 */ /* 0x000fc6000ff1e0ff */
[----:B------:R-:W-:Y:S01]  /*fbe0*/  STG.E.128 [R4.64], R32 ;  /* 0x0000002004007986 */ /* 0x000fe2000c101d14 */
[----:B------:R-:W-:Y:S02]  /*fbf0*/  IADD3.X R3, R5, UR5, RZ, P0, !PT ;  /* 0x0000000505037c10 */ /* 0x000fe400087fe4ff */
[----:B------:R-:W-:-:S03]  /*fc00*/  IADD3 R8, P0, R2, UR7, RZ ;  /* 0x0000000702087c10 */ /* 0x000fc6000ff1e0ff */
[----:B------:R-:W-:Y:S01]  /*fc10*/  STG.E.128 [R2.64], R28 ;  /* 0x0000001c02007986 */ /* 0x000fe2000c101d14 */
[----:B------:R-:W-:-:S05]  /*fc20*/  IADD3.X R9, R3, UR5, RZ, P0, !PT ;  /* 0x0000000503097c10 */ /* 0x000fca00087fe4ff */
[----:B------:R-:W-:Y:S01]  /*fc30*/  STG.E.128 [R8.64], R24 ;  /* 0x0000001808007986 */ /* 0x000fe2000c101d14 */
[----:B------:R-:W-:Y:S05]  /*fc40*/  EXIT ;  /* 0x000000000000794d */ /* 0x000fea0003800000 */
.L_x_213:
[----:B------:R-:W1:Y:S01]  /*fc50*/  LDC.U8 R10, c[0x0][0x329] ;  /* 0x0000ca40ff0a7b82 */ /* 0x000e620000000000 */
[----:B------:R-:W-:Y:S01]  /*fc60*/  LEA.HI R6, R7, R74, RZ, 0x2 ;  /* 0x0000004a07067211 */ /* 0x000fe200078f10ff */
[----:B------:R-:W-:Y:S01]  /*fc70*/  UMOV UR6, 0x6 ;  /* 0x0000000600067882 */ /* 0x000fe20000000000 */
[----:B------:R-:W-:Y:S01]  /*fc80*/  SHF.R.S32.HI R0, RZ, 0x1f, R26 ;  /* 0x0000001fff007819 */ /* 0x000fe2000001141a */
[----:B------:R-:W-:Y:S01]  /*fc90*/  ULDC.64 UR4, c[0x0][0x1e8] ;  /* 0x00007a0000047ab9 */ /* 0x000fe20000000a00 */
[----:B------:R-:W-:Y:S01]  /*fca0*/  LOP3.LUT R2, R6, 0x1ffffffc, RZ, 0xc0, !PT ;  /* 0x1ffffffc06027812 */ /* 0x000fe200078ec0ff */
[----:B------:R-:W-:Y:S01]  /*fcb0*/  USHF.L.U64.HI UR5, UR4, UR6, UR5 ;  /* 0x0000000604057299 */ /* 0x000fe20008010205 */
[----:B------:R-:W-:Y:S01]  /*fcc0*/  SHF.R.S32.HI R6, RZ, 0x2, R6 ;  /* 0x00000002ff067819 */ /* 0x000fe20000011406 */
[----:B------:R-:W2:Y:S01]  /*fcd0*/  LDC.U8 R9, c[0x0][0x328] ;  /* 0x0000ca00ff097b82 */ /* 0x000ea20000000000 */
[----:B------:R-:W-:Y:S01]  /*fce0*/  IMAD R0, R0, c[0x0][0x1e0], RZ ;  /* 0x0000780000007a24 */ /* 0x000fe200078e02ff */
[----:B------:R-:W-:Y:S01]  /*fcf0*/  SHF.R.S32.HI R8, RZ, 0x1f, R27 ;  /* 0x0000001fff087819 */ /* 0x000fe2000001141b */
[----:B------:R-:W-:Y:S01]  /*fd00*/  IMAD.IADD R2, R74, 0x1, -R2 ;  /* 0x000000014a027824 */ /* 0x000fe200078e0a02 */
[----:B------:R-:W-:Y:S01]  /*fd10*/  SHF.R.S32.HI R7, RZ, 0x1f, R6 ;  /* 0x0000001fff077819 */ /* 0x000fe20000011406 */
[----:B------:R-:W-:Y:S01]  /*fd20*/  IMAD R0, R26, c[0x0][0x1e4], R0 ;  /* 0x000079001a007a24 */ /* 0x000fe200078e0200 */
[----:B------:R-:W-:Y:S01]  /*fd30*/  LOP3.LUT P6, RZ, R74, 0x3, RZ, 0xc0, !PT ;  /* 0x000000034aff7812 */ /* 0x000fe200078cc0ff */
[----:B------:R-:W-:Y:S01]  /*fd40*/  IMAD.SHL.U32 R2, R2, 0x8, RZ ;  /* 0x0000000802027824 */ /* 0x000fe200078e00ff */
[----:B------:R-:W-:Y:S01]  /*fd50*/  IADD3 R16, -R75, c[0x0][0x214], RZ ;  /* 0x000085004b107a10 */ /* 0x000fe20007ffe1ff */
[----:B------:R-:W-:Y:S01]  /*fd60*/  IMAD R8, R8, c[0x0][0x1f0], RZ ;  /* 0x00007c0008087a24 */ /* 0x000fe200078e02ff */
[----:B------:R-:W-:Y:S01]  /*fd70*/  USHF.L.U32 UR4, UR4, 0x6, URZ ;  /* 0x0000000604047899 */ /* 0x000fe2000800063f */
[----:B------:R-:W-:Y:S01]  /*fd80*/  IMAD.WIDE R4, R204, 0x80, R6 ;  /* 0x00000080cc047825 */ /* 0x000fe200078e0206 */
[----:B------:R-:W-:-:S02]  /*fd90*/  SHF.R.S32.HI R3, RZ, 0x1f, R2 ;  /* 0x0000001fff037819 */ /* 0x000fc40000011402 */
[----:B------:R-:W-:Y:S01]  /*fda0*/  ISETP.GE.OR P5, PT, R6, R16, P6 ;  /* 0x000000100600720c */ /* 0x000fe200037a6670 */
[----:B------:R-:W-:Y:S01]  /*fdb0*/  IMAD R8, R27, c[0x0][0x1f4], R8 ;  /* 0x00007d001b087a24 */ /* 0x000fe200078e0208 */
[----:B-1----:R-:W-:Y:S01]  /*fdc0*/  ISETP.NE.AND P0, PT, R10, RZ, PT ;  /* 0x000000ff0a00720c */ /* 0x002fe20003f05270 */
[----:B------:R-:W-:-:S04]  /*fdd0*/  IMAD.WIDE.U32 R2, R26, c[0x0][0x1e0], R2 ;  /* 0x000078001a027a25 */ /* 0x000fc800078e0002 */
[----:B------:R-:W-:Y:S02]  /*fde0*/  IMAD.IADD R3, R0, 0x1, R3 ;  /* 0x0000000100037824 */ /* 0x000fe400078e0203 */
[----:B------:R-:W-:Y:S02]  /*fdf0*/  IMAD R13, R26, c[0x0][0x214], RZ ;  /* 0x000085001a0d7a24 */ /* 0x000fe400078e02ff */
[----:B------:R-:W-:-:S04]  /*fe00*/  IMAD.WIDE.U32 R2, R27, c[0x0][0x1f0], R2 ;  /* 0x00007c001b027a25 */ /* 0x000fc800078e0002 */
[----:B------:R-:W-:Y:S01]  /*fe10*/  @P0 IMAD.MOV.U32 R0, RZ, RZ, c[0x0][0x210] ;  /* 0x00008400ff000624 */ /* 0x000fe200078e00ff */
[----:B--2---:R-:W-:Y:S01]  /*fe20*/  @!P0 ISETP.NE.AND P1, PT, R9, RZ, PT ;  /* 0x000000ff0900820c */ /* 0x004fe20003f25270 */
        /* <DEDUP_REMOVED lines=9> */
[C---:B------:R-:W-:Y:S01]  /*fec0*/  IMAD R8, R4.reuse, c[0x0][0x1ec], R8 ;  /* 0x00007b0004087a24 */ /* 0x040fe200078e0208 */
[----:B------:R-:W-:Y:S01]  /*fed0*/  SHF.R.S32.HI R10, RZ, 0x1f, R13 ;  /* 0x0000001fff0a7819 */ /* 0x000fe2000001140d */
        /* <DEDUP_REMOVED lines=62> */
.L_x_221:
        /* <DEDUP_REMOVED lines=12> */
.L_x_613:


//--------------------- .text._ZN5flash16flash_fwd_kernelI23Flash_fwd_kernel_traitsILi32ELi128ELi128ELi4ELb0ELb0EN7cutlass10bfloat16_tE19Flash_kernel_traitsILi32ELi128ELi128ELi4ES3_EELb0ELb1ELb0ELb0ELb1ELb1ELb1ELb0EEEvNS_16Flash_fwd_paramsE --------------------------
	.section	.text._ZN5flash16flash_fwd_kernelI23Flash_fwd_kernel_traitsILi32ELi128ELi128ELi4ELb0ELb0EN7cutlass10bfloat16_tE19Flash_kernel_traitsILi32ELi128ELi128ELi4ES3_EELb0ELb1ELb0ELb0ELb1ELb1ELb1ELb0EEEvNS_16Flash_fwd_paramsE,"ax",@progbits
	.sectioninfo	@"SHI_REGISTERS=255"
	.align	128
        .global         _ZN5flash16flash_fwd_kernelI23Flash_fwd_kernel_traitsILi32ELi128ELi128ELi4ELb0ELb0EN7cutlass10bfloat16_tE19Flash_kernel_traitsILi32ELi128ELi128ELi4ES3_EELb0ELb1ELb0ELb0ELb1ELb1ELb1ELb0EEEvNS_16Flash_fwd_paramsE
        .type           _ZN5flash16flash_fwd_kernelI23Flash_fwd_kernel_traitsILi32ELi128ELi128ELi4ELb0ELb0EN7cutlass10bfloat16_tE19Flash_kernel_traitsILi32ELi128ELi128ELi4ES3_EELb0ELb1ELb0ELb0ELb1ELb1ELb1ELb0EEEvNS_16Flash_fwd_paramsE,@function
        .size           _ZN5flash16flash_fwd_kernelI23Flash_fwd_kernel_traitsILi32ELi128ELi128ELi4ELb0ELb0EN7cutlass10bfloat16_tE19Flash_kernel_traitsILi32ELi128ELi128ELi4ES3_EELb0ELb1ELb0ELb0ELb1ELb1ELb1ELb0EEEvNS_16Flash_fwd_paramsE,(.L_x_614 - _ZN5flash16flash_fwd_kernelI23Flash_fwd_kernel_traitsILi32ELi128ELi128ELi4ELb0ELb0EN7cutlass10bfloat16_tE19Flash_kernel_traitsILi32ELi128ELi128ELi4ES3_EELb0ELb1ELb0ELb0ELb1ELb1ELb1ELb0EEEvNS_16Flash_fwd_paramsE)
        .other          _ZN5flash16flash_fwd_kernelI23Flash_fwd_kernel_traitsILi32ELi128ELi128ELi4ELb0ELb0EN7cutlass10bfloat16_tE19Flash_kernel_traitsILi32ELi128ELi128ELi4ES3_EELb0ELb1ELb0ELb0ELb1ELb1ELb1ELb0EEEvNS_16Flash_fwd_paramsE,@"STO_CUDA_ENTRY STV_DEFAULT"
_ZN5flash16flash_fwd_kernelI23Flash_fwd_kernel_traitsILi32ELi128ELi128ELi4ELb0ELb0EN7cutlass10bfloat16_tE19Flash_kernel_traitsILi32ELi128ELi128ELi4ES3_EELb0ELb1ELb0ELb0ELb1ELb1ELb1ELb0EEEvNS_16Flash_fwd_paramsE:
.text._ZN5flash16flash_fwd_kernelI23Flash_fwd_kernel_traitsILi32ELi128ELi128ELi4ELb0ELb0EN7cutlass10bfloat16_tE19Flash_kernel_traitsILi32ELi128ELi128ELi4ES3_EELb0ELb1ELb0ELb0ELb1ELb1ELb1ELb0EEEvNS_16Flash_fwd_paramsE:
        /* <DEDUP_REMOVED lines=53> */
[C---:B------:R-:W-:Y:S01]  /*0350*/  LEA.HI R0, R5.reuse, R2, RZ, 0x1 ;  /* 0x0000000205007211 */ /* 0x040fe200078f08ff */
        /* <DEDUP_REMOVED lines=35> */
[----:B------:R-:W-:Y:S01]  /*0590*/  STL.64 [R1+0x30], R30 ;  /* 0x0000301e01007387 */ /* 0x000fe20000100a00 */
        /* <DEDUP_REMOVED lines=13> */
[----:B------:R-:W-:Y:S01]  /*0670*/  IMAD.IADD R136, R0, 0x1, -R7 ;  /* 0x0000000100887824 */ /* 0x000fe200078e0a07 */
[----:B------:R-:W-:Y:S01]  /*0680*/  SHF.R.S32.HI R15, RZ, 0x1, R15 ;  /* 0x00000001ff0f7819 */ /* 0x000fe2000001140f */
        /* <DEDUP_REMOVED lines=10> */
[----:B------:R-:W-:Y:S02]  /*0730*/  IMAD R5, R57, 0x8, R17 ;  /* 0x0000000839057824 */ /* 0x000fe400078e0211 */
        /* <DEDUP_REMOVED lines=55> */
[----:B------:R-:W-:Y:S01]  /*0ab0*/  IMAD R8, R9, c[0x0][0x1b0], RZ ;  /* 0x00006c0009087a24 */ /* 0x000fe200078e02ff */
[----:B------:R2:W-:Y:S01]  /*0ac0*/  STL.64 [R1+0x20], R22 ;  /* 0x0000201601007387 */ /* 0x0005e20000100a00 */
[----:B------:R-:W-:-:S02]  /*0ad0*/  IMAD R10, R59, UR7, RZ ;  /* 0x000000073b0a7c24 */ /* 0x000fc4000f8e02ff */
[----:B------:R-:W-:Y:S02]  /*0ae0*/  IMAD R8, R0, c[0x0][0x1b4], R8 ;  /* 0x00006d0000087a24 */ /* 0x000fe400078e0208 */
[----:B------:R-:W-:Y:S02]  /*0af0*/  IMAD.MOV.U32 R204, RZ, RZ, R22 ;  /* 0x000000ffffcc7224 */ /* 0x000fe400078e0016 */
[----:B------:R-:W-:Y:S02]  /*0b00*/  IMAD.IADD R205, R23, 0x1, R8 ;  /* 0x0000000117cd7824 */ /* 0x000fe400078e0208 */
[C---:B------:R-:W-:Y:S02]  /*0b10*/  IMAD R8, R12.reuse, UR8, R10 ;  /* 0x000000080c087c24 */ /* 0x040fe4000f8e020a */
[----:B------:R-:W-:Y:S01]  /*0b20*/  IMAD R9, R9, c[0x0][0x1b8], RZ ;  /* 0x00006e0009097a24 */ /* 0x000fe200078e02ff */
[----:B------:R-:W-:Y:S01]  /*0b30*/  STL.64 [R1+0x10], R204 ;  /* 0x000010cc01007387 */ /* 0x000fe20000100a00 */
[----:B------:R-:W-:-:S02]  /*0b40*/  IMAD R13, R12, c[0x0][0x1a0], RZ ;  /* 0x000068000c0d7a24 */ /* 0x000fc400078e02ff */
[----:B------:R-:W-:Y:S02]  /*0b50*/  IMAD R12, R0, c[0x0][0x1bc], R9 ;  /* 0x00006f00000c7a24 */ /* 0x000fe400078e0209 */
[----:B------:R-:W-:-:S04]  /*0b60*/  IMAD.WIDE.U32 R10, R59, c[0x0][0x1a0], RZ ;  /* 0x000068003b0a7a25 */ /* 0x000fc800078e00ff */
[----:B------:R-:W-:Y:S01]  /*0b70*/  IMAD R13, R59, c[0x0][0x1a4], R13 ;  /* 0x000069003b0d7a24 */ /* 0x000fe200078e020d */
[----:B-1----:R-:W-:-:S04]  /*0b80*/  IADD3 R2, P0, R2, UR13, RZ ;  /* 0x0000000d02027c10 */ /* 0x002fc8000ff1e0ff */
        /* <DEDUP_REMOVED lines=32> */
[----:B--2---:R-:W-:Y:S02]  /*0d90*/  IMAD R8, R19, 0x8, R20 ;  /* 0x0000000813087824 */ /* 0x004fe400078e0214 */
        /* <DEDUP_REMOVED lines=18> */
[----:B------:R-:W-:Y:S01]  /*0ec0*/  IADD3 R6, P1, R4, UR12, RZ ;  /* 0x0000000c04067c10 */ /* 0x000fe2000ff3e0ff */
[----:B------:R-:W-:Y:S01]  /*0ed0*/  IMAD R136, R136, 0x20, R58 ;  /* 0x0000002088887824 */ /* 0x000fe200078e023a */
        /* <DEDUP_REMOVED lines=21> */
[----:B------:R-:W3:Y:S02]  /*1030*/  LDSM.16.M88.4 R16, [R187+0x1000] ;  /* 0x00100000bb10783b */ /* 0x000ee40000000200 */
[----:B------:R-:W-:Y:S01]  /*1040*/  @P0 IADD3 R189, R186, -0x20, RZ ;  /* 0xffffffe0babd0810 */ /* 0x000fe20007ffe0ff */
[----:B------:R-:W-:Y:S01]  /*1050*/  IMAD.IADD R188, R187, 0x1, R0 ;  /* 0x00000001bbbc7824 */ /* 0x000fe200078e0200 */
[----:B------:R-:W4:Y:S04]  /*1060*/  LDSM.16.M88.4 R44, [R3+0x2400] ;  /* 0x00240000032c783b */ /* 0x000f280000000200 */
[----:B--2---:R-:W-:Y:S04]  /*1070*/  LDSM.16.M88.4 R4, [R188] ;  /* 0x00000000bc04783b */ /* 0x004fe80000000200 */
[----:B------:R-:W-:Y:S04]  /*1080*/  LDSM.16.M88.4 R48, [R189] ;  /* 0x00000000bd30783b */ /* 0x000fe80000000200 */
[----:B------:R-:W-:Y:S04]  /*1090*/  LDSM.16.M88.4 R12, [R188+0x1000] ;  /* 0x00100000bc0c783b */ /* 0x000fe80000000200 */
[----:B-1----:R-:W1:Y:S04]  /*10a0*/  LDSM.16.M88.4 R8, [R187] ;  /* 0x00000000bb08783b */ /* 0x002e680000000200 */
[----:B------:R-:W2:Y:S04]  /*10b0*/  LDSM.16.M88.4 R64, [R189+0x400] ;  /* 0x00040000bd40783b */ /* 0x000ea80000000200 */
[----:B------:R-:W5:Y:S04]  /*10c0*/  LDSM.16.M88.4 R52, [R3+0x2800] ;  /* 0x002800000334783b */ /* 0x000f680000000200 */
[----:B------:R-:W2:Y:S04]  /*10d0*/  LDSM.16.M88.4 R60, [R189+0x800] ;  /* 0x00080000bd3c783b */ /* 0x000ea80000000200 */
[----:B------:R-:W2:Y:S01]  /*10e0*/  LDSM.16.M88.4 R108, [R3+0x2c00] ;  /* 0x002c0000036c783b */ /* 0x000ea20000000200 */
[C---:B---3--:R-:W-:Y:S03]  /*10f0*/  HMMA.16816.F32.BF16 R24, R16.reuse, R40, RZ ;  /* 0x000000281018723c */ /* 0x048fe600000418ff */
[----:B------:R-:W3:Y:S04]  /*1100*/  LDSM.16.M88.4 R100, [R189+0xc00] ;  /* 0x000c0000bd64783b */ /* 0x000ee80000000200 */
[----:B------:R-:W2:Y:S01]  /*1110*/  LDSM.16.M88.4 R116, [R3+0x3000] ;  /* 0x003000000374783b */ /* 0x000ea20000000200 */
[----:B----4-:R-:W-:Y:S03]  /*1120*/  HMMA.16816.F32.BF16 R28, R16, R44, RZ ;  /* 0x0000002c101c723c */ /* 0x010fe600000418ff */
[----:B------:R-:W4:Y:S04]  /*1130*/  LDSM.16.M88.4 R112, [R189+0x1000] ;  /* 0x00100000bd70783b */ /* 0x000f280000000200 */
[----:B------:R-:W3:Y:S04]  /*1140*/  LDSM.16.M88.4 R96, [R3+0x3400] ;  /* 0x003400000360783b */ /* 0x000ee80000000200 */
[----:B------:R-:W3:Y:S01]  /*1150*/  LDSM.16.M88.4 R88, [R189+0x1400] ;  /* 0x00140000bd58783b */ /* 0x000ee20000000200 */
[----:B-1----:R-:W-:Y:S03]  /*1160*/  HMMA.16816.F32.BF16 R20, R8, R40, RZ ;  /* 0x000000280814723c */ /* 0x002fe600000418ff */
[----:B------:R-:W1:Y:S04]  /*1170*/  LDSM.16.M88.4 R92, [R3+0x3800] ;  /* 0x00380000035c783b */ /* 0x000e680000000200 */
[----:B------:R-:W1:Y:S01]  /*1180*/  LDSM.16.M88.4 R104, [R189+0x1800] ;  /* 0x00180000bd68783b */ /* 0x000e620000000200 */
[----:B------:R-:W-:Y:S03]  /*1190*/  HMMA.16816.F32.BF16 R32, R12, R48, R24 ;  /* 0x000000300c20723c */ /* 0x000fe60000041818 */
[----:B------:R2:W1:Y:S04]  /*11a0*/  LDSM.16.M88.4 R84, [R3+0x3c00] ;  /* 0x003c00000354783b */ /* 0x0004680000000200 */
[----:B------:R-:W1:Y:S01]  /*11b0*/  LDSM.16.M88.4 R80, [R189+0x1c00] ;  /* 0x001c0000bd50783b */ /* 0x000e620000000200 */
[----:B------:R-:W-:Y:S03]  /*11c0*/  HMMA.16816.F32.BF16 R24, R8, R44, RZ ;  /* 0x0000002c0818723c */ /* 0x000fe600000418ff */
[----:B------:R-:W0:Y:S05]  /*11d0*/  LDGDEPBAR ;  /* 0x00000000000079af */ /* 0x000e2a0000000000 */
[----:B------:R-:W-:Y:S08]  /*11e0*/  HMMA.16816.F32.BF16 R20, R4, R48, R20 ;  /* 0x000000300414723c */ /* 0x000ff00000041814 */
[----:B--2---:R-:W-:Y:S01]  /*11f0*/  HMMA.16816.F32.BF16 R36, R12, R64, R28 ;  /* 0x000000400c24723c */ /* 0x004fe2000004181c */
[----:B------:R-:W-:-:S05]  /*1200*/  LOP3.LUT R3, R121, 0xffffffe0, RZ, 0xc0, !PT ;  /* 0xffffffe079037812 */ /* 0x000fca00078ec0ff */
[----:B------:R-:W-:Y:S02]  /*1210*/  IMAD.IADD R3, R120, 0x1, -R3 ;  /* 0x0000000178037824 */ /* 0x000fe400078e0a03 */
[----:B-----5:R-:W-:Y:S01]  /*1220*/  HMMA.16816.F32.BF16 R28, R16, R52, RZ ;  /* 0x00000034101c723c */ /* 0x020fe200000418ff */
[----:B------:R-:W-:-:S07]  /*1230*/  DEPBAR.LE SB0, 0x0 ;  /* 0x000080000000791a */ /* 0x000fce0000000000 */
[----:B------:R-:W-:-:S04]  /*1240*/  FMUL.FTZ R2, R20, c[0x0][0x2ec] ;  /* 0x0000bb0014027a20 */ /* 0x000fc80000410000 */
[----:B------:R2:W-:Y:S11]  /*1250*/  MUFU.TANH R148, R2 ;  /* 0x0000000200947308 */ /* 0x0005f60000002400 */
[----:B------:R-:W-:Y:S01]  /*1260*/  @!UPT UIADD3 URZ, URZ, URZ, URZ ;  /* 0x0000003f3f3ff290 */ /* 0x000fe2000fffe03f */
[----:B------:R-:W-:Y:S01]  /*1270*/  HMMA.16816.F32.BF16 R28, R12, R60, R28 ;  /* 0x0000003c0c1c723c */ /* 0x000fe2000004181c */
[----:B--2---:R-:W-:-:S04]  /*1280*/  FMUL.FTZ R2, R21, c[0x0][0x2ec] ;  /* 0x0000bb0015027a20 */ /* 0x004fc80000410000 */
[----:B------:R2:W5:Y:S02]  /*1290*/  MUFU.TANH R147, R2 ;  /* 0x0000000200937308 */ /* 0x0005640000002400 */
[----:B--2---:R-:W-:-:S06]  /*12a0*/  FMUL.FTZ R2, R22, c[0x0][0x2ec] ;  /* 0x0000bb0016027a20 */ /* 0x004fcc0000410000 */
[----:B------:R2:W-:Y:S02]  /*12b0*/  MUFU.TANH R160, R2 ;  /* 0x0000000200a07308 */ /* 0x0005e40000002400 */
[----:B--2---:R-:W-:Y:S02]  /*12c0*/  FMUL.FTZ R2, R23, c[0x0][0x2ec] ;  /* 0x0000bb0017027a20 */ /* 0x004fe40000410000 */
[----:B------:R-:W-:Y:S04]  /*12d0*/  HMMA.16816.F32.BF16 R20, R4, R64, R24 ;  /* 0x000000400414723c */ /* 0x000fe80000041818 */
[----:B------:R2:W-:Y:S04]  /*12e0*/  MUFU.TANH R159, R2 ;  /* 0x00000002009f7308 */ /* 0x0005e80000002400 */
[----:B------:R-:W-:Y:S01]  /*12f0*/  HMMA.16816.F32.BF16 R24, R8, R52, RZ ;  /* 0x000000340818723c */ /* 0x000fe200000418ff */
[----:B--2---:R-:W-:-:S04]  /*1300*/  FMUL.FTZ R2, R32, c[0x0][0x2ec] ;  /* 0x0000bb0020027a20 */ /* 0x004fc80000410000 */
[----:B------:R2:W-:Y:S02]  /*1310*/  MUFU.TANH R194, R2 ;  /* 0x0000000200c27308 */ /* 0x0005e40000002400 */
[----:B--2---:R-:W-:-:S06]  /*1320*/  FMUL.FTZ R2, R33, c[0x0][0x2ec] ;  /* 0x0000bb0021027a20 */ /* 0x004fcc0000410000 */
        /* <DEDUP_REMOVED lines=21> */
[----:B--2---:R-:W-:Y:S02]  /*1480*/  FMUL.FTZ R2, R39, c[0x0][0x2ec] ;  /* 0x0000bb0027027a20 */ /* 0x004fe40000410000 */
[----:B------:R-:W-:Y:S04]  /*1490*/  HMMA.16816.F32.BF16 R36, R16, R108, RZ ;  /* 0x0000006c1024723c */ /* 0x000fe800000418ff */
[----:B------:R2:W-:Y:S02]  /*14a0*/  MUFU.TANH R190, R2 ;  /* 0x0000000200be7308 */ /* 0x0005e40000002400 */
[----:B--2---:R-:W-:-:S06]  /*14b0*/  FMUL.FTZ R2, R20, c[0x0][0x2ec] ;  /* 0x0000bb0014027a20 */ /* 0x004fcc0000410000 */
[----:B------:R2:W1:Y:S11]  /*14c0*/  MUFU.TANH R128, R2 ;  /* 0x0000000200807308 */ /* 0x0004760000002400 */
[----:B------:R-:W-:Y:S01]  /*14d0*/  @!UPT UIADD3 URZ, URZ, URZ, URZ ;  /* 0x0000003f3f3ff290 */ /* 0x000fe2000fffe03f */
[----:B---3--:R-:W-:Y:S01]  /*14e0*/  HMMA.16816.F32.BF16 R36, R12, R100, R36 ;  /* 0x000000640c24723c */ /* 0x008fe20000041824 */
[----:B--2---:R-:W-:-:S04]  /*14f0*/  FMUL.FTZ R2, R21, c[0x0][0x2ec] ;  /* 0x0000bb0015027a20 */ /* 0x004fc80000410000 */
        /* <DEDUP_REMOVED lines=17> */
[----:B------:R2:W-:Y:S11]  /*1610*/  MUFU.TANH R126, R2 ;  /* 0x00000002007e7308 */ /* 0x0005f60000002400 */
[----:B------:R-:W-:Y:S01]  /*1620*/  @!UPT UIADD3 URZ, URZ, URZ, URZ ;  /* 0x0000003f3f3ff290 */ /* 0x000fe2000fffe03f */
[----:B----4-:R-:W-:Y:S08]  /*1630*/  HMMA.16816.F32.BF16 R32, R12, R112, R28 ;  /* 0x000000700c20723c */ /* 0x010ff0000004181c */
[----:B------:R-:W-:Y:S01]  /*1640*/  HMMA.16816.F32.BF16 R28, R16, R96, RZ ;  /* 0x00000060101c723c */ /* 0x000fe200000418ff */
        /* <DEDUP_REMOVED lines=9> */
[----:B------:R2:W-:Y:S11]  /*16e0*/  MUFU.TANH R171, R2 ;  /* 0x0000000200ab7308 */ /* 0x0005f60000002400 */
[----:B------:R-:W-:Y:S08]  /*16f0*/  @!UPT UIADD3 URZ, URZ, URZ, URZ ;  /* 0x0000003f3f3ff290 */ /* 0x000ff0000fffe03f */
[----:B------:R-:W-:Y:S01]  /*1700*/  HMMA.16816.F32.BF16 R24, R4, R88, R24 ;  /* 0x000000580418723c */ /* 0x000fe20000041818 */
[----:B--2---:R-:W-:-:S04]  /*1710*/  FMUL.FTZ R2, R37, c[0x0][0x2ec] ;  /* 0x0000bb0025027a20 */ /* 0x004fc80000410000 */
[----:B------:R2:W-:Y:S02]  /*1720*/  MUFU.TANH R175, R2 ;  /* 0x0000000200af7308 */ /* 0x0005e40000002400 */
[----:B--2---:R-:W-:-:S06]  /*1730*/  FMUL.FTZ R2, R38, c[0x0][0x2ec] ;  /* 0x0000bb0026027a20 */ /* 0x004fcc0000410000 */
[----:B------:R2:W-:Y:S02]  /*1740*/  MUFU.TANH R172, R2 ;  /* 0x0000000200ac7308 */ /* 0x0005e40000002400 */
[----:B--2---:R-:W-:Y:S02]  /*1750*/  FMUL.FTZ R2, R39, c[0x0][0x2ec] ;  /* 0x0000bb0027027a20 */ /* 0x004fe40000410000 */
[----:B------:R-:W-:Y:S04]  /*1760*/  HMMA.16816.F32.BF16 R36, R12, R88, R28 ;  /* 0x000000580c24723c */ /* 0x000fe8000004181c */
[----:B------:R2:W-:Y:S04]  /*1770*/  MUFU.TANH R168, R2 ;  /* 0x0000000200a87308 */ /* 0x0005e80000002400 */
[----:B-1----:R-:W-:Y:S01]  /*1780*/  HMMA.16816.F32.BF16 R28, R8, R92, RZ ;  /* 0x0000005c081c723c */ /* 0x002fe200000418ff */
[----:B--2---:R-:W-:-:S04]  /*1790*/  FMUL.FTZ R2, R20, c[0x0][0x2ec] ;  /* 0x0000bb0014027a20 */ /* 0x004fc80000410000 */
[----:B------:R1:W-:Y:S11]  /*17a0*/  MUFU.TANH R101, R2 ;  /* 0x0000000200657308 */ /* 0x0003f60000002400 */
[----:B------:R-:W-:Y:S08]  /*17b0*/  @!UPT UIADD3 URZ, URZ, URZ, URZ ;  /* 0x0000003f3f3ff290 */ /* 0x000ff0000fffe03f */
[----:B------:R-:W-:Y:S01]  /*17c0*/  HMMA.16816.F32.BF16 R28, R4, R104, R28 ;  /* 0x00000068041c723c */ /* 0x000fe2000004181c */
[----:B-1----:R-:W-:-:S04]  /*17d0*/  FMUL.FTZ R2, R21, c[0x0][0x2ec] ;  /* 0x0000bb0015027a20 */ /* 0x002fc80000410000 */
[----:B------:R1:W-:Y:S02]  /*17e0*/  MUFU.TANH R100, R2 ;  /* 0x0000000200647308 */ /* 0x0003e40000002400 */
[----:B-1----:R-:W-:-:S06]  /*17f0*/  FMUL.FTZ R2, R22, c[0x0][0x2ec] ;  /* 0x0000bb0016027a20 */ /* 0x002fcc0000410000 */
[----:B------:R1:W-:Y:S02]  /*1800*/  MUFU.TANH R146, R2 ;  /* 0x0000000200927308 */ /* 0x0003e40000002400 */
[----:B-1----:R-:W-:Y:S02]  /*1810*/  FMUL.FTZ R2, R23, c[0x0][0x2ec] ;  /* 0x0000bb0017027a20 */ /* 0x002fe40000410000 */
[----:B------:R-:W-:Y:S04]  /*1820*/  HMMA.16816.F32.BF16 R20, R16, R92, RZ ;  /* 0x0000005c1014723c */ /* 0x000fe800000418ff */
[----:B------:R1:W-:Y:S02]  /*1830*/  MUFU.TANH R129, R2 ;  /* 0x0000000200817308 */ /* 0x0003e40000002400 */
[----:B-1----:R-:W-:-:S06]  /*1840*/  FMUL.FTZ R2, R32, c[0x0][0x2ec] ;  /* 0x0000bb0020027a20 */ /* 0x002fcc0000410000 */
[----:B------:R1:W-:Y:S11]  /*1850*/  MUFU.TANH R164, R2 ;  /* 0x0000000200a47308 */ /* 0x0003f60000002400 */
[----:B------:R-:W-:Y:S01]  /*1860*/  @!UPT UIADD3 URZ, URZ, URZ, URZ ;  /* 0x0000003f3f3ff290 */ /* 0x000fe2000fffe03f */
        /* <DEDUP_REMOVED lines=9> */
[----:B------:R1:W-:Y:S02]  /*1900*/  MUFU.TANH R109, R2 ;  /* 0x00000002006d7308 */ /* 0x0003e40000002400 */
[----:B-1----:R-:W-:-:S06]  /*1910*/  FMUL.FTZ R2, R25, c[0x0][0x2ec] ;  /* 0x0000bb0019027a20 */ /* 0x002fcc0000410000 */
        /* <DEDUP_REMOVED lines=21> */
[----:B------:R-:W-:Y:S04]  /*1a70*/  HMMA.16816.F32.BF16 R28, R4, R80, R32 ;  /* 0x00000050041c723c */ /* 0x000fe80000041820 */
[----:B------:R1:W-:Y:S04]  /*1a80*/  MUFU.TANH R177, R2 ;  /* 0x0000000200b17308 */ /* 0x0003e80000002400 */
[-C--:B------:R-:W-:Y:S08]  /*1a90*/  HMMA.16816.F32.BF16 R32, R16, R42.reuse, RZ ;  /* 0x0000002a1020723c */ /* 0x080ff000000418ff */
[----:B------:R-:W-:Y:S01]  /*1aa0*/  HMMA.16816.F32.BF16 R40, R8, R42, RZ ;  /* 0x0000002a0828723c */ /* 0x000fe200000418ff */
[----:B-1----:R-:W-:-:S04]  /*1ab0*/  FMUL.FTZ R2, R20, c[0x0][0x2ec] ;  /* 0x0000bb0014027a20 */ /* 0x002fc80000410000 */
[----:B------:R1:W-:Y:S03]  /*1ac0*/  MUFU.TANH R165, R2 ;  /* 0x0000000200a57308 */ /* 0x0003e60000002400 */
[----:B------:R-:W-:Y:S02]  /*1ad0*/  FMUL.FTZ R28, R28, c[0x0][0x2ec] ;  /* 0x0000bb001c1c7a20 */ /* 0x000fe40000410000 */
[----:B------:R-:W-:Y:S02]  /*1ae0*/  FMUL.FTZ R29, R29, c[0x0][0x2ec] ;  /* 0x0000bb001d1d7a20 */ /* 0x000fe40000410000 */
[----:B------:R-:W-:Y:S02]  /*1af0*/  FMUL.FTZ R30, R30, c[0x0][0x2ec] ;  /* 0x0000bb001e1e7a20 */ /* 0x000fe40000410000 */
[----:B------:R-:W-:Y:S01]  /*1b00*/  FMUL.FTZ R31, R31, c[0x0][0x2ec] ;  /* 0x0000bb001f1f7a20 */ /* 0x000fe20000410000 */
[----:B------:R-:W-:Y:S01]  /*1b10*/  MUFU.TANH R123, R28 ;  /* 0x0000001c007b7308 */ /* 0x000fe20000002400 */
[----:B------:R-:W-:Y:S01]  /*1b20*/  HMMA.16816.F32.BF16 R36, R12, R50, R32 ;  /* 0x000000320c24723c */ /* 0x000fe20000041820 */
[----:B-1----:R-:W-:-:S06]  /*1b30*/  FMUL.FTZ R2, R21, c[0x0][0x2ec] ;  /* 0x0000bb0015027a20 */ /* 0x002fcc0000410000 */
[----:B------:R-:W-:Y:S01]  /*1b40*/  MUFU.TANH R122, R29 ;  /* 0x0000001d007a7308 */ /* 0x000fe20000002400 */
[----:B------:R-:W-:Y:S07]  /*1b50*/  HMMA.16816.F32.BF16 R32, R8, R46, RZ ;  /* 0x0000002e0820723c */ /* 0x000fee00000418ff */
[----:B------:R1:W-:Y:S01]  /*1b60*/  MUFU.TANH R166, R2 ;  /* 0x0000000200a67308 */ /* 0x0003e20000002400 */
[----:B------:R-:W-:Y:S07]  /*1b70*/  HMMA.16816.F32.BF16 R40, R4, R50, R40 ;  /* 0x000000320428723c */ /* 0x000fee0000041828 */
[----:B------:R-:W-:Y:S01]  /*1b80*/  MUFU.TANH R200, R30 ;  /* 0x0000001e00c87308 */ /* 0x000fe20000002400 */
[----:B------:R-:W-:-:S02]  /*1b90*/  FMUL.FTZ R36, R36, c[0x0][0x2ec] ;  /* 0x0000bb0024247a20 */ /* 0x000fc40000410000 */
[----:B------:R-:W-:Y:S02]  /*1ba0*/  FMUL.FTZ R37, R37, c[0x0][0x2ec] ;  /* 0x0000bb0025257a20 */ /* 0x000fe40000410000 */
[----:B------:R-:W-:Y:S02]  /*1bb0*/  FMUL.FTZ R38, R38, c[0x0][0x2ec] ;  /* 0x0000bb0026267a20 */ /* 0x000fe40000410000 */
[----:B-1----:R-:W-:Y:S01]  /*1bc0*/  FMUL.FTZ R2, R22, c[0x0][0x2ec] ;  /* 0x0000bb0016027a20 */ /* 0x002fe20000410000 */
[----:B------:R1:W-:Y:S08]  /*1bd0*/  MUFU.TANH R199, R31 ;  /* 0x0000001f00c77308 */ /* 0x0003f00000002400 */
[----:B------:R2:W-:Y:S01]  /*1be0*/  MUFU.TANH R169, R2 ;  /* 0x0000000200a97308 */ /* 0x0005e20000002400 */
[----:B-1----:R-:W-:Y:S07]  /*1bf0*/  HMMA.16816.F32.BF16 R28, R16, R54, RZ ;  /* 0x00000036101c723c */ /* 0x002fee00000418ff */
[----:B------:R-:W-:Y:S01]  /*1c00*/  MUFU.TANH R144, R36 ;  /* 0x0000002400907308 */ /* 0x000fe20000002400 */
[----:B--2---:R-:W-:-:S07]  /*1c10*/  FMUL.FTZ R2, R23, c[0x0][0x2ec] ;  /* 0x0000bb0017027a20 */ /* 0x004fce0000410000 */
[----:B------:R-:W-:Y:S01]  /*1c20*/  MUFU.TANH R143, R37 ;  /* 0x00000025008f7308 */ /* 0x000fe20000002400 */
[----:B------:R-:W-:Y:S07]  /*1c30*/  HMMA.16816.F32.BF16 R20, R12, R80, R24 ;  /* 0x000000500c14723c */ /* 0x000fee0000041818 */
[----:B------:R1:W-:Y:S01]  /*1c40*/  MUFU.TANH R170, R2 ;  /* 0x0000000200aa7308 */ /* 0x0003e20000002400 */
[----:B------:R-:W-:Y:S07]  /*1c50*/  HMMA.16816.F32.BF16 R24, R16, R46, RZ ;  /* 0x0000002e1018723c */ /* 0x000fee00000418ff */
[----:B------:R2:W-:Y:S01]  /*1c60*/  MUFU.TANH R140, R38 ;  /* 0x00000026008c7308 */ /* 0x0005e20000002400 */
[----:B------:R-:W-:Y:S01]  /*1c70*/  HMMA.16816.F32.BF16 R76, R12, R62, R28 ;  /* 0x0000003e0c4c723c */ /* 0x000fe2000004181c */
[----:B-1----:R-:W-:-:S07]  /*1c80*/  FMUL.FTZ R2, R39, c[0x0][0x2ec] ;  /* 0x0000bb0027027a20 */ /* 0x002fce0000410000 */
[C---:B------:R-:W-:Y:S01]  /*1c90*/  HMMA.16816.F32.BF16 R28, R8.reuse, R86, RZ ;  /* 0x00000056081c723c */ /* 0x040fe200000418ff */
[----:B------:R-:W-:Y:S02]  /*1ca0*/  FMUL.FTZ R20, R20, c[0x0][0x2ec] ;  /* 0x0000bb0014147a20 */ /* 0x000fe40000410000 */
[----:B------:R-:W-:Y:S01]  /*1cb0*/  FMUL.FTZ R21, R21, c[0x0][0x2ec] ;  /* 0x0000bb0015157a20 */ /* 0x000fe20000410000 */
[----:B------:R-:W-:Y:S01]  /*1cc0*/  MUFU.TANH R131, R2 ;  /* 0x0000000200837308 */ /* 0x000fe20000002400 */
[----:B------:R-:W-:Y:S02]  /*1cd0*/  FMUL.FTZ R22, R22, c[0x0][0x2ec] ;  /* 0x0000bb0016167a20 */ /* 0x000fe40000410000 */
[----:B------:R-:W-:Y:S01]  /*1ce0*/  FMUL.FTZ R23, R23, c[0x0][0x2ec] ;  /* 0x0000bb0017177a20 */ /* 0x000fe20000410000 */
[----:B--2---:R-:W-:Y:S04]  /*1cf0*/  HMMA.16816.F32.BF16 R36, R8, R94, RZ ;  /* 0x0000005e0824723c */ /* 0x004fe800000418ff */
[----:B------:R-:W-:Y:S08]  /*1d00*/  MUFU.TANH R173, R20 ;  /* 0x0000001400ad7308 */ /* 0x000ff00000002400 */
[----:B------:R-:W-:Y:S04]  /*1d10*/  MUFU.TANH R174, R21 ;  /* 0x0000001500ae7308 */ /* 0x000fe80000002400 */
[----:B------:R-:W-:Y:S04]  /*1d20*/  HMMA.16816.F32.BF16 R48, R4, R82, R28 ;  /* 0x000000520430723c */ /* 0x000fe8000004181c */
[----:B------:R-:W-:Y:S08]  /*1d30*/  MUFU.TANH R178, R22 ;  /* 0x0000001600b27308 */ /* 0x000ff00000002400 */
[----:B------:R1:W-:Y:S11]  /*1d40*/  MUFU.TANH R179, R23 ;  /* 0x0000001700b37308 */ /* 0x0003f60000002400 */
[----:B------:R-:W-:Y:S01]  /*1d50*/  @!UPT UIADD3 URZ, URZ, URZ, URZ ;  /* 0x0000003f3f3ff290 */ /* 0x000fe2000fffe03f */
[----:B------:R-:W-:Y:S02]  /*1d60*/  FMUL.FTZ R48, R48, c[0x0][0x2ec] ;  /* 0x0000bb0030307a20 */ /* 0x000fe40000410000 */
[----:B------:R-:W-:Y:S01]  /*1d70*/  FMUL.FTZ R51, R51, c[0x0][0x2ec] ;  /* 0x0000bb0033337a20 */ /* 0x000fe20000410000 */
[----:B-1----:R-:W-:Y:S08]  /*1d80*/  HMMA.16816.F32.BF16 R20, R12, R66, R24 ;  /* 0x000000420c14723c */ /* 0x002ff00000041818 */
[----:B------:R-:W-:Y:S08]  /*1d90*/  HMMA.16816.F32.BF16 R24, R8, R54, RZ ;  /* 0x000000360818723c */ /* 0x000ff000000418ff */
[----:B------:R-:W-:Y:S08]  /*1da0*/  HMMA.16816.F32.BF16 R52, R4, R66, R32 ;  /* 0x000000420434723c */ /* 0x000ff00000041820 */
[----:B------:R-:W-:Y:S01]  /*1db0*/  FMUL.FTZ R2, R20, c[0x0][0x2ec] ;  /* 0x0000bb0014027a20 */ /* 0x000fe20000410000 */
[----:B------:R-:W-:Y:S03]  /*1dc0*/  HMMA.16816.F32.BF16 R32, R8, R110, RZ ;  /* 0x0000006e0820723c */ /* 0x000fe600000418ff */
[----:B------:R1:W-:Y:S05]  /*1dd0*/  MUFU.TANH R139, R2 ;  /* 0x00000002008b7308 */ /* 0x0003ea0000002400 */
[----:B------:R-:W-:Y:S08]  /*1de0*/  HMMA.16816.F32.BF16 R44, R4, R62, R24 ;  /* 0x0000003e042c723c */ /* 0x000ff00000041818 */
[----:B------:R-:W-:Y:S01]  /*1df0*/  HMMA.16816.F32.BF16 R24, R8, R118, RZ ;  /* 0x000000760818723c */ /* 0x000fe200000418ff */
[----:B-1----:R-:W-:-:S04]  /*1e00*/  FMUL.FTZ R2, R21, c[0x0][0x2ec] ;  /* 0x0000bb0015027a20 */ /* 0x002fc80000410000 */
[----:B------:R1:W-:Y:S03]  /*1e10*/  MUFU.TANH R135, R2 ;  /* 0x0000000200877308 */ /* 0x0003e60000002400 */
[C---:B------:R-:W-:Y:S08]  /*1e20*/  HMMA.16816.F32.BF16 R68, R4.reuse, R102, R32 ;  /* 0x000000660444723c */ /* 0x040ff00000041820 */
[----:B------:R-:W-:Y:S01]  /*1e30*/  HMMA.16816.F32.BF16 R60, R4, R106, R36 ;  /* 0x0000006a043c723c */ /* 0x000fe20000041824 */
[----:B------:R-:W-:-:S02]  /*1e40*/  FMUL.FTZ R46, R46, c[0x0][0x2ec] ;  /* 0x0000bb002e2e7a20 */ /* 0x000fc40000410000 */
[----:B------:R-:W-:Y:S02]  /*1e50*/  FMUL.FTZ R31, R45, c[0x0][0x2ec] ;  /* 0x0000bb002d1f7a20 */ /* 0x000fe40000410000 */
[----:B-1----:R-:W-:-:S03]  /*1e60*/  FMUL.FTZ R2, R22, c[0x0][0x2ec] ;  /* 0x0000bb0016027a20 */ /* 0x002fc60000410000 */
[----:B------:R-:W-:Y:S01]  /*1e70*/  HMMA.16816.F32.BF16 R72, R4, R114, R24 ;  /* 0x000000720448723c */ /* 0x000fe20000041818 */
[----:B------:R-:W-:Y:S01]  /*1e80*/  IMAD R36, R57, 0x10, R182 ;  /* 0x0000001039247824 */ /* 0x000fe200078e02b6 */
[----:B------:R1:W-:Y:S11]  /*1e90*/  MUFU.TANH R133, R2 ;  /* 0x0000000200857308 */ /* 0x0003f60000002400 */
[----:B------:R-:W-:Y:S03]  /*1ea0*/  @!UPT UIADD3 URZ, URZ, URZ, URZ ;  /* 0x0000003f3f3ff290 */ /* 0x000fe6000fffe03f */
[----:B------:R-:W-:Y:S02]  /*1eb0*/  FMUL.FTZ R61, R61, c[0x0][0x2ec] ;  /* 0x0000bb003d3d7a20 */ /* 0x000fe40000410000 */
[----:B------:R-:W-:Y:S02]  /*1ec0*/  FMUL.FTZ R60, R60, c[0x0][0x2ec] ;  /* 0x0000bb003c3c7a20 */ /* 0x000fe40000410000 */
[----:B-1----:R-:W-:Y:S02]  /*1ed0*/  FMUL.FTZ R2, R23, c[0x0][0x2ec] ;  /* 0x0000bb0017027a20 */ /* 0x002fe40000410000 */
[----:B------:R-:W-:Y:S01]  /*1ee0*/  HMMA.16816.F32.BF16 R20, R8, R98, RZ ;  /* 0x000000620814723c */ /* 0x000fe200000418ff */
[----:B------:R-:W-:Y:S01]  /*1ef0*/  MUFU.TANH R61, R61 ;  /* 0x0000003d003d7308 */ /* 0x000fe20000002400 */
[----:B------:R-:W-:Y:S02]  /*1f00*/  FMUL.FTZ R45, R73, c[0x0][0x2ec] ;  /* 0x0000bb00492d7a20 */ /* 0x000fe40000410000 */
[----:B------:R-:W-:-:S02]  /*1f10*/  FMUL.FTZ R62, R62, c[0x0][0x2ec] ;  /* 0x0000bb003e3e7a20 */ /* 0x000fc40000410000 */
[----:B------:R-:W-:Y:S02]  /*1f20*/  FMUL.FTZ R63, R63, c[0x0][0x2ec] ;  /* 0x0000bb003f3f7a20 */ /* 0x000fe40000410000 */
[----:B------:R-:W-:Y:S01]  /*1f30*/  IMAD.SHL.U32 R9, R120, 0x2, RZ ;  /* 0x0000000278097824 */ /* 0x000fe200078e00ff */
[----:B------:R1:W-:Y:S01]  /*1f40*/  MUFU.TANH R134, R2 ;  /* 0x0000000200867308 */ /* 0x0003e20000002400 */
[----:B------:R-:W-:Y:S02]  /*1f50*/  FMUL.FTZ R8, R43, c[0x0][0x2ec] ;  /* 0x0000bb002b087a20 */ /* 0x000fe40000410000 */
[----:B------:R-:W-:Y:S01]  /*1f60*/  FMUL.FTZ R10, R52, c[0x0][0x2ec] ;  /* 0x0000bb00340a7a20 */ /* 0x000fe20000410000 */
[----:B------:R-:W-:-:S04]  /*1f70*/  LOP3.LUT R9, R9, 0x6, RZ, 0xc0, !PT ;  /* 0x0000000609097812 */ /* 0x000fc800078ec0ff */
[----:B------:R-:W-:Y:S07]  /*1f80*/  MUFU.TANH R116, R8 ;  /* 0x0000000800747308 */ /* 0x000fee0000002400 */
[----:B------:R-:W-:Y:S01]  /*1f90*/  HMMA.16816.F32.BF16 R64, R4, R90, R20 ;  /* 0x0000005a0440723c */ /* 0x000fe20000041814 */
[----:B-1----:R-:W-:Y:S01]  /*1fa0*/  FMUL.FTZ R2, R76, c[0x0][0x2ec] ;  /* 0x0000bb004c027a20 */ /* 0x002fe20000410000 */
[----:B------:R-:W-:Y:S05]  /*1fb0*/  MUFU.TANH R81, R10 ;  /* 0x0000000a00517308 */ /* 0x000fea0000002400 */
[----:B------:R-:W-:-:S02]  /*1fc0*/  FMUL.FTZ R5, R44, c[0x0][0x2ec] ;  /* 0x0000bb002c057a20 */ /* 0x000fc40000410000 */
[----:B------:R-:W-:Y:S01]  /*1fd0*/  FMUL.FTZ R4, R55, c[0x0][0x2ec] ;  /* 0x0000bb0037047a20 */ /* 0x000fe20000410000 */
[----:B------:R1:W-:Y:S01]  /*1fe0*/  MUFU.TANH R141, R2 ;  /* 0x00000002008d7308 */ /* 0x0003e20000002400 */
[----:B------:R-:W-:-:S07]  /*1ff0*/  FMUL.FTZ R44, R47, c[0x0][0x2ec] ;  /* 0x0000bb002f2c7a20 */ /* 0x000fce0000410000 */
[----:B------:R-:W-:Y:S01]  /*2000*/  MUFU.TANH R113, R4 ;  /* 0x0000000400717308 */ /* 0x000fe20000002400 */
[----:B-1----:R-:W-:-:S07]  /*2010*/  FMUL.FTZ R2, R77, c[0x0][0x2ec] ;  /* 0x0000bb004d027a20 */ /* 0x002fce0000410000 */
[----:B------:R-:W-:Y:S08]  /*2020*/  MUFU.TANH R120, R46 ;  /* 0x0000002e00787308 */ /* 0x000ff00000002400 */
[----:B------:R1:W-:Y:S08]  /*2030*/  MUFU.TANH R142, R2 ;  /* 0x00000002008e7308 */ /* 0x0003f00000002400 */
[----:B------:R-:W-:Y:S01]  /*2040*/  MUFU.TANH R47, R31 ;  /* 0x0000001f002f7308 */ /* 0x000fe20000002400 */
[----:B-1----:R-:W-:-:S07]  /*2050*/  FMUL.FTZ R2, R40, c[0x0][0x2ec] ;  /* 0x0000bb0028027a20 */ /* 0x002fce0000410000 */
[----:B------:R1:W-:Y:S08]  /*2060*/  MUFU.TANH R55, R45 ;  /* 0x0000002d00377308 */ /* 0x0003f00000002400 */
[----:B------:R2:W-:Y:S01]  /*2070*/  MUFU.TANH R80, R2 ;  /* 0x0000000200507308 */ /* 0x0005e20000002400 */
[----:B-1----:R-:W-:-:S07]  /*2080*/  FMUL.FTZ R45, R64, c[0x0][0x2ec] ;  /* 0x0000bb00402d7a20 */ /* 0x002fce0000410000 */
[----:B------:R-:W-:Y:S01]  /*2090*/  MUFU.TANH R62, R62 ;  /* 0x0000003e003e7308 */ /* 0x000fe20000002400 */
[----:B--2---:R-:W-:-:S07]  /*20a0*/  FMUL.FTZ R2, R41, c[0x0][0x2ec] ;  /* 0x0000bb0029027a20 */ /* 0x004fce0000410000 */
[----:B------:R1:W2:Y:S02]  /*20b0*/  MUFU.TANH R77, R2 ;  /* 0x00000002004d7308 */ /* 0x0002a40000002400 */
[----:B-1----:R-:W-:-:S06]  /*20c0*/  FMUL.FTZ R2, R42, c[0x0][0x2ec] ;  /* 0x0000bb002a027a20 */ /* 0x002fcc0000410000 */
[----:B------:R1:W-:Y:S02]  /*20d0*/  MUFU.TANH R117, R2 ;  /* 0x0000000200757308 */ /* 0x0003e40000002400 */
[----:B-1----:R-:W-:-:S06]  /*20e0*/  SHF.R.S32.HI R2, RZ, 0x1f, R121 ;  /* 0x0000001fff027819 */ /* 0x002fcc0000011479 */
[----:B------:R-:W-:Y:S01]  /*20f0*/  MUFU.TANH R121, R44 ;  /* 0x0000002c00797308 */ /* 0x000fe20000002400 */
[----:B------:R-:W-:Y:S01]  /*2100*/  LEA.HI R8, R2, R57, RZ, 0x2 ;  /* 0x0000003902087211 */ /* 0x000fe200078f10ff */
[----:B------:R-:W-:Y:S01]  /*2110*/  IMAD R2, R59, 0x80, R9 ;  /* 0x000000803b027824 */ /* 0x000fe200078e0209 */
[----:B------:R-:W-:Y:S02]  /*2120*/  SHF.R.S32.HI R9, RZ, 0x1f, R3 ;  /* 0x0000001fff097819 */ /* 0x000fe40000011403 */
[----:B------:R-:W-:Y:S02]  /*2130*/  LOP3.LUT R8, R8, 0xfffffffc, RZ, 0xc0, !PT ;  /* 0xfffffffc08087812 */ /* 0x000fe400078ec0ff */
[----:B------:R-:W-:Y:S01]  /*2140*/  LEA.HI R32, R9, R3, RZ, 0x2 ;  /* 0x0000000309207211 */ /* 0x000fe200078f10ff */
[----:B------:R-:W-:Y:S01]  /*2150*/  FMUL.FTZ R3, R54, c[0x0][0x2ec] ;  /* 0x0000bb0036037a20 */ /* 0x000fe20000410000 */
[C---:B------:R-:W-:Y:S01]  /*2160*/  IADD3 R30, R2.reuse, 0x1, RZ ;  /* 0x00000001021e7810 */ /* 0x040fe20007ffe0ff */
[----:B------:R-:W-:Y:S01]  /*2170*/  IMAD.IADD R10, R57, 0x1, -R8 ;  /* 0x00000001390a7824 */ /* 0x000fe200078e0a08 */
[----:B------:R-:W-:Y:S01]  /*2180*/  SHF.R.S32.HI R37, RZ, 0x2, R32 ;  /* 0x00000002ff257819 */ /* 0x000fe20000011420 */
[----:B------:R1:W-:Y:S01]  /*2190*/  MUFU.TANH R112, R3 ;  /* 0x0000000300707308 */ /* 0x0003e20000002400 */
[----:B------:R-:W-:Y:S01]  /*21a0*/  FMUL.FTZ R8, R53, c[0x0][0x2ec] ;  /* 0x0000bb0035087a20 */ /* 0x000fe20000410000 */
[C---:B------:R-:W-:Y:S01]  /*21b0*/  IADD3 R23, R2.reuse, 0x20, RZ ;  /* 0x0000002002177810 */ /* 0x040fe20007ffe0ff */
[----:B------:R3:W-:Y:S01]  /*21c0*/  STL [R1+0x40], R10 ;  /* 0x0000400a01007387 */ /* 0x0007e20000100800 */
[----:B------:R-:W-:-:S02]  /*21d0*/  IADD3 R28, R2, 0x9, RZ ;  /* 0x00000009021c7810 */ /* 0x000fc40007ffe0ff */
[C---:B------:R-:W-:Y:S01]  /*21e0*/  IADD3 R25, R2.reuse, 0x18, RZ ;  /* 0x0000001802197810 */ /* 0x040fe20007ffe0ff */
[----:B------:R4:W-:Y:S01]  /*21f0*/  STL [R1+0x2c], R37 ;  /* 0x00002c2501007387 */ /* 0x0009e20000100800 */
[----:B------:R2:W-:Y:S01]  /*2200*/  MUFU.TANH R53, R5 ;  /* 0x0000000500357308 */ /* 0x0005e20000002400 */
[C---:B------:R-:W-:Y:S02]  /*2210*/  IADD3 R24, R2.reuse, 0x19, RZ ;  /* 0x0000001902187810 */ /* 0x040fe40007ffe0ff */
[C---:B------:R-:W-:Y:S02]  /*2220*/  IADD3 R27, R2.reuse, 0x10, RZ ;  /* 0x00000010021b7810 */ /* 0x040fe40007ffe0ff */
[C---:B------:R-:W-:Y:S02]  /*2230*/  IADD3 R21, R2.reuse, 0x28, RZ ;  /* 0x0000002802157810 */ /* 0x040fe40007ffe0ff */
[----:B------:R-:W-:Y:S01]  /*2240*/  IADD3 R20, R2, 0x29, RZ ;  /* 0x0000002902147810 */ /* 0x000fe20007ffe0ff */
[----:B------:R4:W4:Y:S01]  /*2250*/  MUFU.TANH R54, R8 ;  /* 0x0000000800367308 */ /* 0x0009220000002400 */
[----:B-1----:R-:W-:-:S02]  /*2260*/  IADD3 R3, R36, 0x1, R37 ;  /* 0x0000000124037810 */ /* 0x002fc40007ffe025 */
[----:B------:R-:W-:Y:S02]  /*2270*/  IADD3 R9, R2, 0x38, RZ ;  /* 0x0000003802097810 */ /* 0x000fe40007ffe0ff */
[----:B------:R-:W-:Y:S02]  /*2280*/  IADD3 R3, R56, -c[0x0][0x214], R3 ;  /* 0x8000850038037a10 */ /* 0x000fe40007ffe003 */
[----:B------:R-:W-:Y:S01]  /*2290*/  IADD3 R29, R2, 0x8, RZ ;  /* 0x00000008021d7810 */ /* 0x000fe20007ffe0ff */
[----:B--2---:R-:W-:Y:S01]  /*22a0*/  FMUL.FTZ R5, R68, c[0x0][0x2ec] ;  /* 0x0000bb0044057a20 */ /* 0x004fe20000410000 */
[----:B------:R-:W-:Y:S02]  /*22b0*/  IADD3 R4, R3, c[0x0][0x2e8], RZ ;  /* 0x0000ba0003047a10 */ /* 0x000fe40007ffe0ff */
[----:B------:R-:W-:Y:S01]  /*22c0*/  IADD3 R26, R2, 0x11, RZ ;  /* 0x00000011021a7810 */ /* 0x000fe20007ffe0ff */
[----:B------:R1:W-:Y:S01]  /*22d0*/  MUFU.TANH R46, R5 ;  /* 0x00000005002e7308 */ /* 0x0003e20000002400 */
[----:B------:R-:W-:-:S02]  /*22e0*/  IMNMX R3, R4, R56, PT ;  /* 0x0000003804037217 */ /* 0x000fc40003800200 */
[----:B---3--:R-:W-:Y:S02]  /*22f0*/  IADD3 R10, R2, 0x31, RZ ;  /* 0x00000031020a7810 */ /* 0x008fe40007ffe0ff */
[-C--:B------:R-:W-:Y:S02]  /*2300*/  ISETP.GE.AND P1, PT, R30, R3.reuse, PT ;  /* 0x000000031e00720c */ /* 0x080fe40003f26270 */
[CC--:B------:R-:W-:Y:S02]  /*2310*/  ISETP.GE.AND P2, PT, R2.reuse, R3.reuse, PT ;  /* 0x000000030200720c */ /* 0x0c0fe40003f46270 */
[----:B-----5:R-:W-:Y:S02]  /*2320*/  FSEL R68, R147, -INF , !P1 ;  /* 0xff80000093447808 */ /* 0x020fe40004800000 */
[----:B------:R-:W-:Y:S02]  /*2330*/  ISETP.GE.AND P1, PT, R23, R3, PT ;  /* 0x000000031700720c */ /* 0x000fe40003f26270 */
[----:B----4-:R-:W-:-:S02]  /*2340*/  IADD3 R8, R2, 0x39, RZ ;  /* 0x0000003902087810 */ /* 0x010fc40007ffe0ff */
[----:B------:R-:W-:Y:S01]  /*2350*/  FSEL R76, R148, -INF , !P2 ;  /* 0xff800000944c7808 */ /* 0x000fe20005000000 */
[----:B-1----:R-:W-:Y:S01]  /*2360*/  FMUL.FTZ R5, R69, c[0x0][0x2ec] ;  /* 0x0000bb0045057a20 */ /* 0x002fe20000410000 */
[-C--:B------:R-:W-:Y:S02]  /*2370*/  ISETP.GE.AND P6, PT, R28, R3.reuse, PT ;  /* 0x000000031c00720c */ /* 0x080fe40003fc6270 */
[-C--:B------:R-:W-:Y:S01]  /*2380*/  ISETP.GE.AND P4, PT, R25, R3.reuse, PT ;  /* 0x000000031900720c */ /* 0x080fe20003f86270 */
[----:B------:R1:W2:Y:S01]  /*2390*/  MUFU.TANH R44, R5 ;  /* 0x00000005002c7308 */ /* 0x0002a20000002400 */
[-C--:B------:R-:W-:Y:S02]  /*23a0*/  ISETP.GE.AND P2, PT, R24, R3.reuse, PT ;  /* 0x000000031800720c */ /* 0x080fe40003f46270 */
[----:B------:R-:W-:Y:S02]  /*23b0*/  FSEL R84, R128, -INF , !P1 ;  /* 0xff80000080547808 */ /* 0x000fe40004800000 */
[----:B------:R-:W-:-:S02]  /*23c0*/  ISETP.GE.AND P3, PT, R27, R3, PT ;  /* 0x000000031b00720c */ /* 0x000fc40003f66270 */
[-C--:B------:R-:W-:Y:S02]  /*23d0*/  ISETP.GE.AND P1, PT, R8, R3.reuse, PT ;  /* 0x000000030800720c */ /* 0x080fe40003f26270 */
[----:B------:R-:W-:Y:S02]  /*23e0*/  FSEL R77, R77, -INF , !P6 ;  /* 0xff8000004d4d7808 */ /* 0x000fe40007000000 */
[----:B------:R-:W-:Y:S02]  /*23f0*/  FSEL R81, R81, -INF , !P4 ;  /* 0xff80000051517808 */ /* 0x000fe40006000000 */
[----:B------:R-:W-:Y:S02]  /*2400*/  FSEL R73, R54, -INF , !P2 ;  /* 0xff80000036497808 */ /* 0x000fe40005000000 */
[-C--:B------:R-:W-:Y:S01]  /*2410*/  ISETP.GE.AND P6, PT, R21, R3.reuse, PT ;  /* 0x000000031500720c */ /* 0x080fe20003fc6270 */
[----:B------:R3:W-:Y:S01]  /*2420*/  MUFU.TANH R54, R45 ;  /* 0x0000002d00367308 */ /* 0x0007e20000002400 */
[----:B------:R-:W-:Y:S01]  /*2430*/  FSEL R69, R145, -INF , !P3 ;  /* 0xff80000091457808 */ /* 0x000fe20005800000 */
[----:B-1----:R-:W-:Y:S01]  /*2440*/  FMUL.FTZ R5, R72, c[0x0][0x2ec] ;  /* 0x0000bb0048057a20 */ /* 0x002fe20000410000 */
[----:B------:R-:W-:-:S02]  /*2450*/  ISETP.GE.AND P4, PT, R10, R3, PT ;  /* 0x000000030a00720c */ /* 0x000fc40003f86270 */
[----:B--2---:R-:W-:Y:S01]  /*2460*/  FSEL R96, R44, -INF , !P1 ;  /* 0xff8000002c607808 */ /* 0x004fe20004800000 */
[----:B------:R-:W-:Y:S01]  /*2470*/  FMUL.FTZ R44, R70, c[0x0][0x2ec] ;  /* 0x0000bb00462c7a20 */ /* 0x000fe20000410000 */
[-C--:B------:R-:W-:Y:S01]  /*2480*/  ISETP.GE.AND P3, PT, R20, R3.reuse, PT ;  /* 0x000000031400720c */ /* 0x080fe20003f66270 */
[----:B------:R-:W1:Y:S01]  /*2490*/  MUFU.TANH R5, R5 ;  /* 0x0000000500057308 */ /* 0x000e620000002400 */
[-C--:B------:R-:W-:Y:S02]  /*24a0*/  ISETP.GE.AND P2, PT, R9, R3.reuse, PT ;  /* 0x000000030900720c */ /* 0x080fe40003f46270 */
[----:B------:R-:W-:Y:S02]  /*24b0*/  ISETP.GE.AND P0, PT, R29, R3, PT ;  /* 0x000000031d00720c */ /* 0x000fe40003f06270 */
[----:B------:R-:W-:Y:S02]  /*24c0*/  FSEL R64, R53, -INF , !P6 ;  /* 0xff80000035407808 */ /* 0x000fe40007000000 */
[----:B------:R-:W-:Y:S01]  /*24d0*/  FSEL R92, R124, -INF , !P4 ;  /* 0xff8000007c5c7808 */ /* 0x000fe20006000000 */
[----:B---3--:R-:W-:Y:S01]  /*24e0*/  FMUL.FTZ R45, R65, c[0x0][0x2ec] ;  /* 0x0000bb00412d7a20 */ /* 0x008fe20000410000 */
[----:B------:R-:W-:Y:S01]  /*24f0*/  IADD3 R22, R2, 0x21, RZ ;  /* 0x0000002102167810 */ /* 0x000fe20007ffe0ff */
[----:B------:R-:W-:Y:S01]  /*2500*/  MUFU.TANH R124, R44 ;  /* 0x0000002c007c7308 */ /* 0x000fe20000002400 */
[----:B------:R-:W-:-:S02]  /*2510*/  FSEL R88, R47, -INF , !P3 ;  /* 0xff8000002f587808 */ /* 0x000fc40005800000 */
[----:B------:R-:W-:Y:S02]  /*2520*/  FSEL R93, R46, -INF , !P2 ;  /* 0xff8000002e5d7808 */ /* 0x000fe40005000000 */
[----:B------:R-:W-:Y:S02]  /*2530*/  FSEL R80, R80, -INF , !P0 ;  /* 0xff80000050507808 */ /* 0x000fe40004000000 */
[-C--:B------:R-:W-:Y:S01]  /*2540*/  ISETP.GE.AND P5, PT, R26, R3.reuse, PT ;  /* 0x000000031a00720c */ /* 0x080fe20003fa6270 */
[----:B------:R2:W3:Y:S01]  /*2550*/  MUFU.TANH R53, R45 ;  /* 0x0000002d00357308 */ /* 0x0004e20000002400 */
[----:B------:R-:W-:Y:S02]  /*2560*/  ISETP.GE.AND P0, PT, R22, R3, PT ;  /* 0x000000031600720c */ /* 0x000fe40003f06270 */
[C---:B------:R-:W-:Y:S02]  /*2570*/  IADD3 R11, R2.reuse, 0x30, RZ ;  /* 0x00000030020b7810 */ /* 0x040fe40007ffe0ff */
[----:B------:R-:W-:-:S02]  /*2580*/  IADD3 R7, R2, 0x40, RZ ;  /* 0x0000004002077810 */ /* 0x000fc40007ffe0ff */
[C---:B------:R-:W-:Y:S02]  /*2590*/  IADD3 R6, R2.reuse, 0x41, RZ ;  /* 0x0000004102067810 */ /* 0x040fe40007ffe0ff */
[----:B------:R-:W-:Y:S02]  /*25a0*/  FSEL R72, R137, -INF , !P5 ;  /* 0xff80000089487808 */ /* 0x000fe40006800000 */
[----:B------:R-:W-:Y:S02]  /*25b0*/  FSEL R85, R127, -INF , !P0 ;  /* 0xff8000007f557808 */ /* 0x000fe40004000000 */
[C---:B------:R-:W-:Y:S02]  /*25c0*/  IADD3 R33, R2.reuse, 0x50, RZ ;  /* 0x0000005002217810 */ /* 0x040fe40007ffe0ff */
[----:B------:R-:W-:Y:S01]  /*25d0*/  IADD3 R32, R2, 0x51, RZ ;  /* 0x0000005102207810 */ /* 0x000fe20007ffe0ff */
[----:B--2---:R-:W-:Y:S01]  /*25e0*/  HMMA.16816.F32.BF16 R44, R16, R110, RZ ;  /* 0x0000006e102c723c */ /* 0x004fe200000418ff */
[----:B------:R-:W-:-:S02]  /*25f0*/  ISETP.GE.AND P5, PT, R11, R3, PT ;  /* 0x000000030b00720c */ /* 0x000fc40003fa6270 */
[-C--:B------:R-:W-:Y:S02]  /*2600*/  ISETP.GE.AND P0, PT, R7, R3.reuse, PT ;  /* 0x000000030700720c */ /* 0x080fe40003f06270 */
[----:B------:R-:W-:Y:S02]  /*2610*/  ISETP.GE.AND P6, PT, R6, R3, PT ;  /* 0x000000030600720c */ /* 0x000fe40003fc6270 */
[C---:B------:R-:W-:Y:S02]  /*2620*/  IADD3 R35, R2.reuse, 0x48, RZ ;  /* 0x0000004802237810 */ /* 0x040fe40007ffe0ff */
[C---:B------:R-:W-:Y:S02]  /*2630*/  IADD3 R34, R2.reuse, 0x49, RZ ;  /* 0x0000004902227810 */ /* 0x040fe40007ffe0ff */
[C---:B------:R-:W-:Y:S02]  /*2640*/  IADD3 R31, R2.reuse, 0x58, RZ ;  /* 0x00000058021f7810 */ /* 0x040fe40007ffe0ff */
[----:B------:R-:W-:-:S02]  /*2650*/  IADD3 R36, R2, 0x59, RZ ;  /* 0x0000005902247810 */ /* 0x000fc40007ffe0ff */
[----:B------:R-:W-:Y:S02]  /*2660*/  IADD3 R37, R2, 0x60, RZ ;  /* 0x0000006002257810 */ /* 0x000fe40007ffe0ff */
[----:B------:R-:W-:Y:S02]  /*2670*/  FSEL R89, R126, -INF , !P5 ;  /* 0xff8000007e597808 */ /* 0x000fe40006800000 */
[-C--:B------:R-:W-:Y:S02]  /*2680*/  ISETP.GE.AND P4, PT, R33, R3.reuse, PT ;  /* 0x000000032100720c */ /* 0x080fe40003f86270 */
[----:B------:R-:W-:Y:S02]  /*2690*/  ISETP.GE.AND P2, PT, R32, R3, PT ;  /* 0x000000032000720c */ /* 0x000fe40003f46270 */
[----:B------:R-:W-:Y:S02]  /*26a0*/  FSEL R70, R101, -INF , !P0 ;  /* 0xff80000065467808 */ /* 0x000fe40004000000 */
[----:B------:R-:W-:-:S02]  /*26b0*/  FSEL R100, R100, -INF , !P6 ;  /* 0xff80000064647808 */ /* 0x000fc40007000000 */
[-C--:B------:R-:W-:Y:S02]  /*26c0*/  ISETP.GE.AND P3, PT, R35, R3.reuse, PT ;  /* 0x000000032300720c */ /* 0x080fe40003f66270 */
[-C--:B------:R-:W-:Y:S02]  /*26d0*/  ISETP.GE.AND P5, PT, R34, R3.reuse, PT ;  /* 0x000000032200720c */ /* 0x080fe40003fa6270 */
[-C--:B------:R-:W-:Y:S02]  /*26e0*/  ISETP.GE.AND P1, PT, R31, R3.reuse, PT ;  /* 0x000000031f00720c */ /* 0x080fe40003f26270 */
[-C--:B------:R-:W-:Y:S02]  /*26f0*/  ISETP.GE.AND P0, PT, R36, R3.reuse, PT ;  /* 0x000000032400720c */ /* 0x080fe40003f06270 */
[----:B------:R-:W-:Y:S02]  /*2700*/  ISETP.GE.AND P6, PT, R37, R3, PT ;  /* 0x000000032500720c */ /* 0x000fe40003fc6270 */
[----:B------:R-:W-:-:S02]  /*2710*/  IADD3 R38, R2, 0x61, RZ ;  /* 0x0000006102267810 */ /* 0x000fc40007ffe0ff */
[C---:B------:R-:W-:Y:S02]  /*2720*/  IADD3 R39, R2.reuse, 0x68, RZ ;  /* 0x0000006802277810 */ /* 0x040fe40007ffe0ff */
[C---:B------:R-:W-:Y:S02]  /*2730*/  IADD3 R40, R2.reuse, 0x69, RZ ;  /* 0x0000006902287810 */ /* 0x040fe40007ffe0ff */
[C---:B------:R-:W-:Y:S02]  /*2740*/  IADD3 R41, R2.reuse, 0x70, RZ ;  /* 0x0000007002297810 */ /* 0x040fe40007ffe0ff */
[C---:B------:R-:W-:Y:S02]  /*2750*/  IADD3 R42, R2.reuse, 0x71, RZ ;  /* 0x00000071022a7810 */ /* 0x040fe40007ffe0ff */
[C---:B------:R-:W-:Y:S02]  /*2760*/  IADD3 R43, R2.reuse, 0x78, RZ ;  /* 0x00000078022b7810 */ /* 0x040fe40007ffe0ff */
[----:B------:R-:W-:-:S02]  /*2770*/  IADD3 R52, R2, 0x79, RZ ;  /* 0x0000007902347810 */ /* 0x000fc40007ffe0ff */
[----:B------:R-:W-:Y:S02]  /*2780*/  FSEL R104, R109, -INF , !P4 ;  /* 0xff8000006d687808 */ /* 0x000fe40006000000 */
[----:B------:R-:W-:Y:S02]  /*2790*/  FSEL R110, R108, -INF , !P2 ;  /* 0xff8000006c6e7808 */ /* 0x000fe40005000000 */
[----:B-1----:R-:W-:Y:S02]  /*27a0*/  FSEL R101, R5, -INF , !P3 ;  /* 0xff80000005657808 */ /* 0x002fe40005800000 */
[----:B------:R-:W-:Y:S02]  /*27b0*/  FSEL R97, R55, -INF , !P5 ;  /* 0xff80000037617808 */ /* 0x000fe40006800000 */
[----:B------:R-:W-:Y:S01]  /*27c0*/  FSEL R109, R54, -INF , !P1 ;  /* 0xff800000366d7808 */ /* 0x000fe20004800000 */
[----:B------:R-:W1:Y:S01]  /*27d0*/  MUFU.TANH R55, R60 ;  /* 0x0000003c00377308 */ /* 0x000e620000002400 */
[----:B---3--:R-:W-:-:S02]  /*27e0*/  FSEL R108, R53, -INF , !P0 ;  /* 0xff800000356c7808 */ /* 0x008fc40004000000 */
[----:B------:R-:W-:Y:S02]  /*27f0*/  FSEL R105, R105, -INF , !P6 ;  /* 0xff80000069697808 */ /* 0x000fe40007000000 */
[-C--:B------:R-:W-:Y:S02]  /*2800*/  ISETP.GE.AND P3, PT, R38, R3.reuse, PT ;  /* 0x000000032600720c */ /* 0x080fe40003f66270 */
[-C--:B------:R-:W-:Y:S01]  /*2810*/  ISETP.GE.AND P5, PT, R39, R3.reuse, PT ;  /* 0x000000032700720c */ /* 0x080fe20003fa6270 */
[----:B------:R2:W3:Y:S01]  /*2820*/  MUFU.TANH R54, R48 ;  /* 0x0000003000367308 */ /* 0x0004e20000002400 */
[-C--:B------:R-:W-:Y:S02]  /*2830*/  ISETP.GE.AND P4, PT, R40, R3.reuse, PT ;  /* 0x000000032800720c */ /* 0x080fe40003f86270 */
[-C--:B------:R-:W-:Y:S02]  /*2840*/  ISETP.GE.AND P2, PT, R41, R3.reuse, PT ;  /* 0x000000032900720c */ /* 0x080fe40003f46270 */
[----:B------:R-:W-:-:S02]  /*2850*/  ISETP.GE.AND P1, PT, R42, R3, PT ;  /* 0x000000032a00720c */ /* 0x000fc40003f26270 */
[-C--:B------:R-:W-:Y:S02]  /*2860*/  ISETP.GE.AND P0, PT, R43, R3.reuse, PT ;  /* 0x000000032b00720c */ /* 0x080fe40003f06270 */
[----:B------:R-:W-:Y:S02]  /*2870*/  ISETP.GE.AND P6, PT, R52, R3, PT ;  /* 0x000000033400720c */ /* 0x000fe40003fc6270 */
[C---:B------:R-:W-:Y:S02]  /*2880*/  IADD3 R5, R4.reuse, 0x8, RZ ;  /* 0x0000000804057810 */ /* 0x040fe40007ffe0ff */
[C---:B------:R-:W-:Y:S02]  /*2890*/  IADD3 R53, R4.reuse, 0x40, RZ ;  /* 0x0000004004357810 */ /* 0x040fe40007ffe0ff */
[----:B------:R-:W-:Y:S01]  /*28a0*/  IADD3 R3, R4, 0x48, RZ ;  /* 0x0000004804037810 */ /* 0x000fe20007ffe0ff */
[----:B--2---:R-:W-:Y:S01]  /*28b0*/  FMUL.FTZ R48, R71, c[0x0][0x2ec] ;  /* 0x0000bb0047307a20 */ /* 0x004fe20000410000 */
[----:B------:R-:W-:-:S02]  /*28c0*/  IMNMX R5, R5, R56, PT ;  /* 0x0000003805057217 */ /* 0x000fc40003800200 */
[-C--:B------:R-:W-:Y:S01]  /*28d0*/  IMNMX R4, R53, R56.reuse, PT ;  /* 0x0000003835047217 */ /* 0x080fe20003800200 */
[----:B------:R-:W-:Y:S01]  /*28e0*/  FMUL.FTZ R53, R67, c[0x0][0x2ec] ;  /* 0x0000bb0043357a20 */ /* 0x000fe20000410000 */
[----:B------:R-:W-:Y:S01]  /*28f0*/  IMNMX R3, R3, R56, PT ;  /* 0x0000003803037217 */ /* 0x000fe20003800200 */
[----:B------:R-:W-:Y:S01]  /*2900*/  MUFU.TANH R48, R48 ;  /* 0x0000003000307308 */ /* 0x000fe20000002400 */
[----:B------:R-:W-:Y:S01]  /*2910*/  HMMA.16816.F32.BF16 R56, R12, R102, R44 ;  /* 0x000000660c38723c */ /* 0x000fe2000004182c */
[----:B-1----:R-:W-:Y:S02]  /*2920*/  FSEL R55, R55, -INF , !P5 ;  /* 0xff80000037377808 */ /* 0x002fe40006800000 */
[----:B------:R-:W-:Y:S02]  /*2930*/  FSEL R61, R61, -INF , !P4 ;  /* 0xff8000003d3d7808 */ /* 0x000fe40006000000 */
[-C--:B------:R-:W-:Y:S02]  /*2940*/  ISETP.GE.AND P5, PT, R30, R5.reuse, PT ;  /* 0x000000051e00720c */ /* 0x080fe40003fa6270 */
[----:B------:R-:W-:Y:S01]  /*2950*/  FMUL.FTZ R44, R49, c[0x0][0x2ec] ;  /* 0x0000bb00312c7a20 */ /* 0x000fe20000410000 */
[-C--:B------:R-:W-:Y:S01]  /*2960*/  ISETP.GE.AND P4, PT, R29, R5.reuse, PT ;  /* 0x000000051d00720c */ /* 0x080fe20003f86270 */
[----:B------:R-:W-:Y:S01]  /*2970*/  FMUL.FTZ R47, R74, c[0x0][0x2ec] ;  /* 0x0000bb004a2f7a20 */ /* 0x000fe20000410000 */
[----:B------:R-:W-:Y:S01]  /*2980*/  FSEL R60, R125, -INF , !P3 ;  /* 0xff8000007d3c7808 */ /* 0x000fe20005800000 */
[----:B------:R-:W-:Y:S01]  /*2990*/  FMUL.FTZ R46, R75, c[0x0][0x2ec] ;  /* 0x0000bb004b2e7a20 */ /* 0x000fe20000410000 */
[----:B------:R-:W-:Y:S01]  /*29a0*/  FSEL R65, R123, -INF , !P2 ;  /* 0xff8000007b417808 */ /* 0x000fe20005000000 */
[----:B------:R-:W1:Y:S01]  /*29b0*/  MUFU.TANH R44, R44 ;  /* 0x0000002c002c7308 */ /* 0x000e620000002400 */
[----:B------:R-:W-:Y:S01]  /*29c0*/  FMUL.FTZ R45, R66, c[0x0][0x2ec] ;  /* 0x0000bb00422d7a20 */ /* 0x000fe20000410000 */
[-C--:B------:R-:W-:Y:S01]  /*29d0*/  ISETP.GE.AND P3, PT, R2, R5.reuse, PT ;  /* 0x000000050200720c */ /* 0x080fe20003f66270 */
[----:B------:R-:W-:Y:S01]  /*29e0*/  FMUL.FTZ R49, R50, c[0x0][0x2ec] ;  /* 0x0000bb0032317a20 */ /* 0x000fe20000410000 */
[----:B------:R-:W-:-:S02]  /*29f0*/  ISETP.GE.AND P2, PT, R28, R5, PT ;  /* 0x000000051c00720c */ /* 0x000fc40003f46270 */
[----:B------:R-:W-:Y:S02]  /*2a00*/  FSEL R66, R122, -INF , !P1 ;  /* 0xff8000007a427808 */ /* 0x000fe40004800000 */
[----:B------:R-:W2:Y:S01]  /*2a10*/  MUFU.TANH R47, R47 ;  /* 0x0000002f002f7308 */ /* 0x000ea20000002400 */
[----:B---3--:R-:W-:Y:S02]  /*2a20*/  FSEL R54, R54, -INF , !P0 ;  /* 0xff80000036367808 */ /* 0x008fe40004000000 */
[----:B------:R-:W-:Y:S01]  /*2a30*/  FSEL R74, R159, -INF , !P5 ;  /* 0xff8000009f4a7808 */ /* 0x000fe20006800000 */
[----:B------:R-:W-:Y:S01]  /*2a40*/  FMUL.FTZ R56, R56, c[0x0][0x2ec] ;  /* 0x0000bb0038387a20 */ /* 0x000fe20000410000 */
[----:B------:R-:W-:Y:S01]  /*2a50*/  FSEL R75, R117, -INF , !P4 ;  /* 0xff800000754b7808 */ /* 0x000fe20006000000 */
[----:B------:R-:W-:Y:S01]  /*2a60*/  FMUL.FTZ R58, R58, c[0x0][0x2ec] ;  /* 0x0000bb003a3a7a20 */ /* 0x000fe20000410000 */
[-C--:B------:R-:W-:Y:S01]  /*2a70*/  ISETP.GE.AND P1, PT, R27, R5.reuse, PT ;  /* 0x000000051b00720c */ /* 0x080fe20003f26270 */
[----:B------:R-:W3:Y:S01]  /*2a80*/  MUFU.TANH R46, R46 ;  /* 0x0000002e002e7308 */ /* 0x000ee20000002400 */
[----:B-1----:R-:W-:Y:S01]  /*2a90*/  FSEL R71, R44, -INF , !P6 ;  /* 0xff8000002c477808 */ /* 0x002fe20007000000 */
[----:B------:R-:W-:Y:S01]  /*2aa0*/  FMUL.FTZ R59, R59, c[0x0][0x2ec] ;  /* 0x0000bb003b3b7a20 */ /* 0x000fe20000410000 */
[-C--:B------:R-:W-:Y:S01]  /*2ab0*/  ISETP.GE.AND P0, PT, R26, R5.reuse, PT ;  /* 0x000000051a00720c */ /* 0x080fe20003f06270 */
[----:B------:R-:W-:Y:S01]  /*2ac0*/  FMUL.FTZ R57, R57, c[0x0][0x2ec] ;  /* 0x0000bb0039397a20 */ /* 0x000fe20000410000 */
[----:B------:R-:W-:-:S02]  /*2ad0*/  ISETP.GE.AND P5, PT, R23, R5, PT ;  /* 0x000000051700720c */ /* 0x000fc40003fa6270 */
[-C--:B------:R-:W-:Y:S01]  /*2ae0*/  ISETP.GE.AND P4, PT, R22, R5.reuse, PT ;  /* 0x000000051600720c */ /* 0x080fe20003f86270 */
[----:B------:R-:W1:Y:S01]  /*2af0*/  MUFU.TANH R45, R45 ;  /* 0x0000002d002d7308 */ /* 0x000e620000002400 */
[----:B------:R-:W-:Y:S02]  /*2b00*/  FSEL R67, R160, -INF , !P3 ;  /* 0xff800000a0437808 */ /* 0x000fe40005800000 */
[----:B------:R-:W-:Y:S02]  /*2b10*/  FSEL R102, R116, -INF , !P2 ;  /* 0xff80000074667808 */ /* 0x000fe40005000000 */
[-C--:B------:R-:W-:Y:S02]  /*2b20*/  ISETP.GE.AND P6, PT, R25, R5.reuse, PT ;  /* 0x000000051900720c */ /* 0x080fe40003fc6270 */
[-C--:B------:R-:W-:Y:S01]  /*2b30*/  ISETP.GE.AND P3, PT, R24, R5.reuse, PT ;  /* 0x000000051800720c */ /* 0x080fe20003f66270 */
[----:B------:R-:W4:Y:S01]  /*2b40*/  MUFU.TANH R44, R53 ;  /* 0x00000035002c7308 */ /* 0x000f220000002400 */
[----:B------:R-:W-:-:S02]  /*2b50*/  ISETP.GE.AND P2, PT, R21, R5, PT ;  /* 0x000000051500720c */ /* 0x000fc40003f46270 */
[----:B------:R-:W-:Y:S02]  /*2b60*/  FSEL R103, R154, -INF , !P1 ;  /* 0xff8000009a677808 */ /* 0x000fe40004800000 */
[----:B------:R-:W-:Y:S02]  /*2b70*/  FSEL R111, R153, -INF , !P0 ;  /* 0xff800000996f7808 */ /* 0x000fe40004000000 */
[----:B------:R-:W-:Y:S01]  /*2b80*/  FSEL R116, R152, -INF , !P5 ;  /* 0xff80000098747808 */ /* 0x000fe20006800000 */
[----:B------:R-:W5:Y:S01]  /*2b90*/  MUFU.TANH R50, R63 ;  /* 0x0000003f00327308 */ /* 0x000f620000002400 */
[----:B------:R-:W-:Y:S02]  /*2ba0*/  FSEL R117, R151, -INF , !P4 ;  /* 0xff80000097757808 */ /* 0x000fe40006000000 */
[-C--:B------:R-:W-:Y:S02]  /*2bb0*/  ISETP.GE.AND P1, PT, R20, R5.reuse, PT ;  /* 0x000000051400720c */ /* 0x080fe40003f26270 */
[----:B------:R-:W-:-:S02]  /*2bc0*/  ISETP.GE.AND P0, PT, R11, R5, PT ;  /* 0x000000050b00720c */ /* 0x000fc40003f06270 */
[-C--:B------:R-:W-:Y:S01]  /*2bd0*/  ISETP.GE.AND P5, PT, R8, R5.reuse, PT ;  /* 0x000000050800720c */ /* 0x080fe20003fa6270 */
[----:B------:R-:W1:Y:S01]  /*2be0*/  MUFU.TANH R49, R49 ;  /* 0x0000003100317308 */ /* 0x000e620000002400 */
[-C--:B------:R-:W-:Y:S02]  /*2bf0*/  ISETP.GE.AND P4, PT, R7, R5.reuse, PT ;  /* 0x000000050700720c */ /* 0x080fe40003f86270 */
[----:B------:R-:W-:Y:S02]  /*2c00*/  FSEL R112, R112, -INF , !P6 ;  /* 0xff80000070707808 */ /* 0x000fe40007000000 */
[----:B------:R-:W-:Y:S02]  /*2c10*/  FSEL R113, R113, -INF , !P3 ;  /* 0xff80000071717808 */ /* 0x000fe40005800000 */
[----:B------:R-:W-:Y:S01]  /*2c20*/  FSEL R120, R120, -INF , !P2 ;  /* 0xff80000078787808 */ /* 0x000fe20005000000 */
[----:B------:R-:W-:Y:S01]  /*2c30*/  MUFU.TANH R56, R56 ;  /* 0x0000003800387308 */ /* 0x000fe20000002400 */
[----:B------:R-:W-:-:S02]  /*2c40*/  ISETP.GE.AND P6, PT, R10, R5, PT ;  /* 0x000000050a00720c */ /* 0x000fc40003fc6270 */
[-C--:B------:R-:W-:Y:S02]  /*2c50*/  ISETP.GE.AND P3, PT, R9, R5.reuse, PT ;  /* 0x000000050900720c */ /* 0x080fe40003f66270 */
[----:B------:R-:W-:Y:S02]  /*2c60*/  ISETP.GE.AND P2, PT, R6, R5, PT ;  /* 0x000000050600720c */ /* 0x000fe40003f46270 */
[----:B------:R-:W-:Y:S01]  /*2c70*/  FSEL R121, R121, -INF , !P1 ;  /* 0xff80000079797808 */ /* 0x000fe20004800000 */
[----:B------:R-:W-:Y:S01]  /*2c80*/  MUFU.TANH R58, R58 ;  /* 0x0000003a003a7308 */ /* 0x000fe20000002400 */
[----:B------:R-:W-:Y:S02]  /*2c90*/  FSEL R122, R150, -INF , !P0 ;  /* 0xff800000967a7808 */ /* 0x000fe40004000000 */
[----:B------:R-:W-:Y:S01]  /*2ca0*/  FSEL R125, R48, -INF , !P5 ;  /* 0xff800000307d7808 */ /* 0x000fe20006800000 */
[----:B------:R-:W-:Y:S01]  /*2cb0*/  FMUL.FTZ R48, R78, c[0x0][0x2ec] ;  /* 0x0000bb004e307a20 */ /* 0x000fe20000410000 */
[----:B------:R-:W-:-:S02]  /*2cc0*/  FSEL R126, R146, -INF , !P4 ;  /* 0xff800000927e7808 */ /* 0x000fc40006000000 */
[-C--:B------:R-:W-:Y:S01]  /*2cd0*/  ISETP.GE.AND P1, PT, R35, R5.reuse, PT ;  /* 0x000000052300720c */ /* 0x080fe20003f26270 */
[----:B------:R-:W-:Y:S01]  /*2ce0*/  MUFU.TANH R53, R48 ;  /* 0x0000003000357308 */ /* 0x000fe20000002400 */
[-C--:B------:R-:W-:Y:S02]  /*2cf0*/  ISETP.GE.AND P0, PT, R34, R5.reuse, PT ;  /* 0x000000052200720c */ /* 0x080fe40003f06270 */
[-C--:B------:R-:W-:Y:S02]  /*2d00*/  ISETP.GE.AND P5, PT, R31, R5.reuse, PT ;  /* 0x000000051f00720c */ /* 0x080fe40003fa6270 */
[----:B------:R-:W-:Y:S02]  /*2d10*/  ISETP.GE.AND P4, PT, R36, R5, PT ;  /* 0x000000052400720c */ /* 0x000fe40003f86270 */
[----:B------:R-:W-:Y:S01]  /*2d20*/  FSEL R123, R149, -INF , !P6 ;  /* 0xff800000957b7808 */ /* 0x000fe20007000000 */
[----:B------:R-:W-:Y:S01]  /*2d30*/  MUFU.TANH R59, R59 ;  /* 0x0000003b003b7308 */ /* 0x000fe20000002400 */
[----:B------:R-:W-:-:S02]  /*2d40*/  FSEL R124, R124, -INF , !P3 ;  /* 0xff8000007c7c7808 */ /* 0x000fc40005800000 */
[----:B------:R-:W-:Y:S02]  /*2d50*/  FSEL R128, R129, -INF , !P2 ;  /* 0xff80000081807808 */ /* 0x000fe40005000000 */
[-C--:B------:R-:W-:Y:S02]  /*2d60*/  ISETP.GE.AND P6, PT, R33, R5.reuse, PT ;  /* 0x000000052100720c */ /* 0x080fe40003fc6270 */
[-C--:B------:R-:W-:Y:S01]  /*2d70*/  ISETP.GE.AND P3, PT, R32, R5.reuse, PT ;  /* 0x000000052000720c */ /* 0x080fe20003f66270 */
[----:B------:R-:W-:Y:S01]  /*2d80*/  MUFU.TANH R57, R57 ;  /* 0x0000003900397308 */ /* 0x000fe20000002400 */
[----:B------:R-:W-:Y:S01]  /*2d90*/  BAR.SYNC.DEFER_BLOCKING 0x0 ;  /* 0x0000000000007b1d */ /* 0x000fe20000010000 */
[----:B------:R-:W-:Y:S02]  /*2da0*/  ISETP.GE.AND P2, PT, R37, R5, PT ;  /* 0x000000052500720c */ /* 0x000fe40003f46270 */
[----:B--2---:R-:W-:Y:S02]  /*2db0*/  FSEL R127, R47, -INF , !P1 ;  /* 0xff8000002f7f7808 */ /* 0x004fe40004800000 */
[----:B---3--:R-:W-:-:S02]  /*2dc0*/  FSEL R129, R46, -INF , !P0 ;  /* 0xff8000002e817808 */ /* 0x008fc40004000000 */
[----:B-1----:R-:W-:Y:S02]  /*2dd0*/  FSEL R137, R45, -INF , !P5 ;  /* 0xff8000002d897808 */ /* 0x002fe40006800000 */
[----:B----4-:R-:W-:Y:S02]  /*2de0*/  FSEL R153, R44, -INF , !P4 ;  /* 0xff8000002c997808 */ /* 0x010fe40006000000 */
[----:B------:R-:W-:Y:S01]  /*2df0*/  HMMA.16816.F32.BF16 R44, R16, R118, RZ ;  /* 0x00000076102c723c */ /* 0x000fe200000418ff */
[----:B------:R-:W-:Y:S02]  /*2e00*/  FSEL R130, R130, -INF , !P6 ;  /* 0xff80000082827808 */ /* 0x000fe40007000000 */
[----:B------:R-:W-:Y:S02]  /*2e10*/  FSEL R132, R132, -INF , !P3 ;  /* 0xff80000084847808 */ /* 0x000fe40005800000 */
[----:B------:R-:W-:Y:S02]  /*2e20*/  FSEL R156, R156, -INF , !P2 ;  /* 0xff8000009c9c7808 */ /* 0x000fe40005000000 */
[----:B------:R-:W-:-:S02]  /*2e30*/  ISETP.GE.AND P1, PT, R38, R5, PT ;  /* 0x000000052600720c */ /* 0x000fc40003f26270 */
[-C--:B------:R-:W-:Y:S02]  /*2e40*/  ISETP.GE.AND P0, PT, R39, R5.reuse, PT ;  /* 0x000000052700720c */ /* 0x080fe40003f06270 */
[-C--:B------:R-:W-:Y:S02]  /*2e50*/  ISETP.GE.AND P6, PT, R40, R5.reuse, PT ;  /* 0x000000052800720c */ /* 0x080fe40003fc6270 */
[-C--:B------:R-:W-:Y:S02]  /*2e60*/  ISETP.GE.AND P3, PT, R41, R5.reuse, PT ;  /* 0x000000052900720c */ /* 0x080fe40003f66270 */
[-C--:B------:R-:W-:Y:S02]  /*2e70*/  ISETP.GE.AND P5, PT, R42, R5.reuse, PT ;  /* 0x000000052a00720c */ /* 0x080fe40003fa6270 */
[-C--:B------:R-:W-:Y:S02]  /*2e80*/  ISETP.GE.AND P4, PT, R43, R5.reuse, PT ;  /* 0x000000052b00720c */ /* 0x080fe40003f86270 */
[----:B------:R-:W-:-:S02]  /*2e90*/  ISETP.GE.AND P2, PT, R52, R5, PT ;  /* 0x000000053400720c */ /* 0x000fc40003f46270 */
[----:B------:R-:W1:Y:S01]  /*2ea0*/  MUFU.TANH R5, R51 ;  /* 0x0000003300057308 */ /* 0x000e620000002400 */
[----:B------:R-:W-:Y:S02]  /*2eb0*/  FSEL R177, R177, -INF , !P1 ;  /* 0xff800000b1b17808 */ /* 0x000fe40004800000 */
[----:B------:R-:W-:Y:S02]  /*2ec0*/  FSEL R182, R62, -INF , !P0 ;  /* 0xff8000003eb67808 */ /* 0x000fe40004000000 */
[C---:B------:R-:W-:Y:S02]  /*2ed0*/  ISETP.GE.AND P1, PT, R2.reuse, R4, PT ;  /* 0x000000040200720c */ /* 0x040fe40003f26270 */
[----:B------:R-:W-:Y:S01]  /*2ee0*/  ISETP.GE.AND P0, PT, R2, R3, PT ;  /* 0x000000030200720c */ /* 0x000fe20003f06270 */
[----:B------:R-:W-:Y:S01]  /*2ef0*/  FMUL.FTZ R2, R79, c[0x0][0x2ec] ;  /* 0x0000bb004f027a20 */ /* 0x000fe20000410000 */
[----:B-----5:R-:W-:Y:S02]  /*2f00*/  FSEL R183, R50, -INF , !P6 ;  /* 0xff80000032b77808 */ /* 0x020fe40007000000 */
[----:B------:R-:W-:-:S02]  /*2f10*/  FSEL R200, R200, -INF , !P3 ;  /* 0xff800000c8c87808 */ /* 0x000fc40005800000 */
[C---:B------:R-:W-:Y:S01]  /*2f20*/  ISETP.GE.AND P6, PT, R30.reuse, R4, PT ;  /* 0x000000041e00720c */ /* 0x040fe20003fc6270 */
[----:B------:R-:W2:Y:S01]  /*2f30*/  MUFU.TANH R2, R2 ;  /* 0x0000000200027308 */ /* 0x000ea20000002400 */
[----:B------:R-:W-:Y:S02]  /*2f40*/  ISETP.GE.AND P3, PT, R30, R3, PT ;  /* 0x000000031e00720c */ /* 0x000fe40003f66270 */
[----:B------:R-:W-:Y:S02]  /*2f50*/  FSEL R199, R199, -INF , !P5 ;  /* 0xff800000c7c77808 */ /* 0x000fe40006800000 */
[----:B------:R-:W-:Y:S02]  /*2f60*/  FSEL R201, R49, -INF , !P4 ;  /* 0xff80000031c97808 */ /* 0x000fe40006000000 */
[----:B-1----:R-:W-:Y:S01]  /*2f70*/  FSEL R202, R5, -INF , !P2 ;  /* 0xff80000005ca7808 */ /* 0x002fe20005000000 */
[----:B------:R-:W-:Y:S01]  /*2f80*/  HMMA.16816.F32.BF16 R48, R12, R114, R44 ;  /* 0x000000720c30723c */ /* 0x000fe2000004182c */
[----:B------:R-:W-:-:S02]  /*2f90*/  FSEL R63, R194, -INF , !P1 ;  /* 0xff800000c23f7808 */ /* 0x000fc40004800000 */
[----:B------:R-:W-:Y:S02]  /*2fa0*/  FSEL R30, R195, -INF , !P0 ;  /* 0xff800000c31e7808 */ /* 0x000fe40004000000 */
[CC--:B------:R-:W-:Y:S02]  /*2fb0*/  ISETP.GE.AND P5, PT, R29.reuse, R4.reuse, PT ;  /* 0x000000041d00720c */ /* 0x0c0fe40003fa6270 */
[-C--:B------:R-:W-:Y:S01]  /*2fc0*/  ISETP.GE.AND P4, PT, R29, R3.reuse, PT ;  /* 0x000000031d00720c */ /* 0x080fe20003f86270 */
[----:B------:R-:W-:Y:S01]  /*2fd0*/  HMMA.16816.F32.BF16 R44, R16, R98, RZ ;  /* 0x00000062102c723c */ /* 0x000fe200000418ff */
[CC--:B------:R-:W-:Y:S02]  /*2fe0*/  ISETP.GE.AND P2, PT, R28.reuse, R4.reuse, PT ;  /* 0x000000041c00720c */ /* 0x0c0fe40003f46270 */
[----:B------:R-:W-:Y:S02]  /*2ff0*/  ISETP.GE.AND P1, PT, R28, R3, PT ;  /* 0x000000031c00720c */ /* 0x000fe40003f26270 */
[----:B------:R-:W-:-:S02]  /*3000*/  ISETP.GE.AND P0, PT, R27, R4, PT ;  /* 0x000000041b00720c */ /* 0x000fc40003f06270 */
[----:B------:R-:W-:Y:S02]  /*3010*/  FSEL R28, R196, -INF , !P6 ;  /* 0xff800000c41c7808 */ /* 0x000fe40007000000 */
[----:B------:R-:W-:Y:S02]  /*3020*/  FSEL R78, R193, -INF , !P3 ;  /* 0xff800000c14e7808 */ /* 0x000fe40005800000 */
[----:B------:R-:W-:Y:S02]  /*3030*/  FSEL R62, R144, -INF , !P5 ;  /* 0xff800000903e7808 */ /* 0x000fe40006800000 */
[----:B------:R-:W-:Y:S02]  /*3040*/  FSEL R115, R140, -INF , !P4 ;  /* 0xff8000008c737808 */ /* 0x000fe40006000000 */
[----:B------:R-:W-:Y:S01]  /*3050*/  FSEL R29, R143, -INF , !P2 ;  /* 0xff8000008f1d7808 */ /* 0x000fe20005000000 */
[----:B------:R-:W-:Y:S01]  /*3060*/  FMUL.FTZ R48, R48, c[0x0][0x2ec] ;  /* 0x0000bb0030307a20 */ /* 0x000fe20000410000 */
[----:B------:R-:W-:Y:S01]  /*3070*/  FSEL R99, R131, -INF , !P1 ;  /* 0xff80000083637808 */ /* 0x000fe20004800000 */
[----:B------:R-:W-:Y:S01]  /*3080*/  FMUL.FTZ R49, R49, c[0x0][0x2ec] ;  /* 0x0000bb0031317a20 */ /* 0x000fe20000410000 */
[----:B------:R-:W-:Y:S01]  /*3090*/  FSEL R114, R191, -INF , !P0 ;  /* 0xff800000bf727808 */ /* 0x000fe20004000000 */
[----:B------:R-:W-:Y:S01]  /*30a0*/  FMUL.FTZ R50, R50, c[0x0][0x2ec] ;  /* 0x0000bb0032327a20 */ /* 0x000fe20000410000 */
[-C--:B------:R-:W-:Y:S01]  /*30b0*/  ISETP.GE.AND P6, PT, R27, R3.reuse, PT ;  /* 0x000000031b00720c */ /* 0x080fe20003fc6270 */
[----:B------:R-:W1:Y:S01]  /*30c0*/  MUFU.TANH R48, R48 ;  /* 0x0000003000307308 */ /* 0x000e620000002400 */
[CC--:B------:R-:W-:Y:S01]  /*30d0*/  ISETP.GE.AND P3, PT, R26.reuse, R4.reuse, PT ;  /* 0x000000041a00720c */ /* 0x0c0fe20003f66270 */
[----:B------:R-:W-:Y:S01]  /*30e0*/  HMMA.16816.F32.BF16 R44, R12, R90, R44 ;  /* 0x0000005a0c2c723c */ /* 0x000fe2000004182c */
[----:B------:R-:W-:Y:S01]  /*30f0*/  ISETP.GE.AND P5, PT, R26, R3, PT ;  /* 0x000000031a00720c */ /* 0x000fe20003fa6270 */
[----:B------:R-:W-:Y:S01]  /*3100*/  FMUL.FTZ R51, R51, c[0x0][0x2ec] ;  /* 0x0000bb0033337a20 */ /* 0x000fe20000410000 */
[----:B------:R-:W-:-:S02]  /*3110*/  ISETP.GE.AND P4, PT, R25, R4, PT ;  /* 0x000000041900720c */ /* 0x000fc40003f86270 */
[-C--:B------:R-:W-:Y:S01]  /*3120*/  ISETP.GE.AND P2, PT, R25, R3.reuse, PT ;  /* 0x000000031900720c */ /* 0x080fe20003f46270 */
[----:B------:R-:W3:Y:S01]  /*3130*/  MUFU.TANH R49, R49 ;  /* 0x0000003100317308 */ /* 0x000ee20000002400 */
[CC--:B------:R-:W-:Y:S02]  /*3140*/  ISETP.GE.AND P1, PT, R24.reuse, R4.reuse, PT ;  /* 0x000000041800720c */ /* 0x0c0fe40003f26270 */
[----:B------:R-:W-:Y:S02]  /*3150*/  ISETP.GE.AND P0, PT, R24, R3, PT ;  /* 0x000000031800720c */ /* 0x000fe40003f06270 */
[----:B------:R-:W-:Y:S01]  /*3160*/  HMMA.16816.F32.BF16 R24, R16, R94, RZ ;  /* 0x0000005e1018723c */ /* 0x000fe200000418ff */
[----:B------:R-:W-:Y:S02]  /*3170*/  FSEL R131, R185, -INF , !P6 ;  /* 0xff800000b9837808 */ /* 0x000fe40007000000 */
[----:B------:R-:W-:Y:S01]  /*3180*/  ISETP.GE.AND P6, PT, R23, R4, PT ;  /* 0x000000041700720c */ /* 0x000fe20003fc6270 */
[----:B------:R-:W4:Y:S01]  /*3190*/  MUFU.TANH R50, R50 ;  /* 0x0000003200327308 */ /* 0x000f220000002400 */
[----:B------:R-:W-:-:S02]  /*31a0*/  FSEL R90, R133, -INF , !P2 ;  /* 0xff800000855a7808 */ /* 0x000fc40005000000 */
[-C--:B------:R-:W-:Y:S01]  /*31b0*/  ISETP.GE.AND P2, PT, R21, R4.reuse, PT ;  /* 0x000000041500720c */ /* 0x080fe20003f46270 */
[----:B------:R-:W-:Y:S01]  /*31c0*/  HMMA.16816.F32.BF16 R16, R16, R86, RZ ;  /* 0x000000561010723c */ /* 0x000fe200000418ff */
[----:B------:R-:W-:Y:S02]  /*31d0*/  FSEL R79, R135, -INF , !P1 ;  /* 0xff800000874f7808 */ /* 0x000fe40004800000 */
[-C--:B------:R-:W-:Y:S01]  /*31e0*/  ISETP.GE.AND P1, PT, R21, R3.reuse, PT ;  /* 0x000000031500720c */ /* 0x080fe20003f26270 */
[----:B------:R-:W5:Y:S01]  /*31f0*/  MUFU.TANH R51, R51 ;  /* 0x0000003300337308 */ /* 0x000f620000002400 */
[----:B------:R-:W-:Y:S01]  /*3200*/  FSEL R91, R134, -INF , !P0 ;  /* 0xff800000865b7808 */ /* 0x000fe20004000000 */
[----:B------:R-:W-:Y:S01]  /*3210*/  FMUL.FTZ R46, R46, c[0x0][0x2ec] ;  /* 0x0000bb002e2e7a20 */ /* 0x000fe20000410000 */
[----:B------:R-:W-:Y:S01]  /*3220*/  ISETP.GE.AND P0, PT, R20, R4, PT ;  /* 0x000000041400720c */ /* 0x000fe20003f06270 */
[----:B------:R-:W-:Y:S01]  /*3230*/  FMUL.FTZ R44, R44, c[0x0][0x2ec] ;  /* 0x0000bb002c2c7a20 */ /* 0x000fe20000410000 */
[----:B------:R-:W-:Y:S01]  /*3240*/  FSEL R94, R181, -INF , !P6 ;  /* 0xff800000b55e7808 */ /* 0x000fe20007000000 */
[----:B------:R-:W-:Y:S01]  /*3250*/  FMUL.FTZ R45, R45, c[0x0][0x2ec] ;  /* 0x0000bb002d2d7a20 */ /* 0x000fe20000410000 */
[-C--:B------:R-:W-:Y:S01]  /*3260*/  ISETP.GE.AND P6, PT, R20, R3.reuse, PT ;  /* 0x000000031400720c */ /* 0x080fe20003fc6270 */
[----:B------:R-:W1:Y:S01]  /*3270*/  MUFU.TANH R46, R46 ;  /* 0x0000002e002e7308 */ /* 0x000e620000002400 */
[----:B------:R-:W-:Y:S01]  /*3280*/  FSEL R133, R141, -INF , !P2 ;  /* 0xff8000008d857808 */ /* 0x000fe20005000000 */
[----:B------:R-:W-:Y:S01]  /*3290*/  FMUL.FTZ R47, R47, c[0x0][0x2ec] ;  /* 0x0000bb002f2f7a20 */ /* 0x000fe20000410000 */
[----:B------:R-:W-:Y:S01]  /*32a0*/  FSEL R141, R53, -INF , !P1 ;  /* 0xff800000358d7808 */ /* 0x000fe20004800000 */
[----:B------:R-:W-:Y:S01]  /*32b0*/  HMMA.16816.F32.BF16 R24, R12, R106, R24 ;  /* 0x0000006a0c18723c */ /* 0x000fe20000041818 */
[----:B------:R-:W-:-:S02]  /*32c0*/  ISETP.GE.AND P2, PT, R10, R3, PT ;  /* 0x000000030a00720c */ /* 0x000fc40003f46270 */
[-C--:B------:R-:W-:Y:S01]  /*32d0*/  ISETP.GE.AND P1, PT, R9, R4.reuse, PT ;  /* 0x000000040900720c */ /* 0x080fe20003f26270 */
[----:B------:R-:W-:Y:S01]  /*32e0*/  MUFU.TANH R44, R44 ;  /* 0x0000002c002c7308 */ /* 0x000fe20000002400 */
[----:B------:R-:W-:Y:S02]  /*32f0*/  FSEL R134, R142, -INF , !P0 ;  /* 0xff8000008e867808 */ /* 0x000fe40004000000 */
[----:B--2---:R-:W-:Y:S01]  /*3300*/  FSEL R142, R2, -INF , !P6 ;  /* 0xff800000028e7808 */ /* 0x004fe20007000000 */
[----:B------:R-:W-:Y:S01]  /*3310*/  HMMA.16816.F32.BF16 R12, R12, R82, R16 ;  /* 0x000000520c0c723c */ /* 0x000fe20000041810 */
[----:B------:R-:W-:Y:S02]  /*3320*/  FSEL R145, R168, -INF , !P2 ;  /* 0xff800000a8917808 */ /* 0x000fe40005000000 */
[----:B------:R-:W-:Y:S01]  /*3330*/  FSEL R107, R56, -INF , !P1 ;  /* 0xff800000386b7808 */ /* 0x000fe20004800000 */
[----:B------:R-:W-:Y:S01]  /*3340*/  MUFU.TANH R45, R45 ;  /* 0x0000002d002d7308 */ /* 0x000fe20000002400 */
[----:B------:R-:W-:-:S02]  /*3350*/  ISETP.GE.AND P2, PT, R6, R4, PT ;  /* 0x000000040600720c */ /* 0x000fc40003f46270 */
[-C--:B------:R-:W-:Y:S02]  /*3360*/  ISETP.GE.AND P1, PT, R6, R3.reuse, PT ;  /* 0x000000030600720c */ /* 0x080fe40003f26270 */
[----:B------:R-:W-:Y:S02]  /*3370*/  FSEL R118, R139, -INF , !P4 ;  /* 0xff8000008b767808 */ /* 0x000fe40006000000 */
[----:B------:R-:W-:Y:S01]  /*3380*/  FSEL R98, R192, -INF , !P3 ;  /* 0xff800000c0627808 */ /* 0x000fe20005800000 */
[----:B------:R-:W-:Y:S01]  /*3390*/  MUFU.TANH R47, R47 ;  /* 0x0000002f002f7308 */ /* 0x000fe20000002400 */
[-C--:B------:R-:W-:Y:S02]  /*33a0*/  ISETP.GE.AND P4, PT, R22, R3.reuse, PT ;  /* 0x000000031600720c */ /* 0x080fe40003f86270 */
[----:B------:R-:W-:Y:S01]  /*33b0*/  ISETP.GE.AND P3, PT, R23, R3, PT ;  /* 0x000000031700720c */ /* 0x000fe20003f66270 */
[----:B------:R-:W-:Y:S01]  /*33c0*/  FMUL.FTZ R2, R25, c[0x0][0x2ec] ;  /* 0x0000bb0019027a20 */ /* 0x000fe20000410000 */
[----:B------:R-:W-:Y:S01]  /*33d0*/  FSEL R140, R180, -INF , !P4 ;  /* 0xff800000b48c7808 */ /* 0x000fe20006000000 */
[----:B------:R-:W-:Y:S01]  /*33e0*/  FMUL.FTZ R24, R24, c[0x0][0x2ec] ;  /* 0x0000bb0018187a20 */ /* 0x000fe20000410000 */
[----:B------:R-:W-:Y:S01]  /*33f0*/  FSEL R119, R190, -INF , !P5 ;  /* 0xff800000be777808 */ /* 0x000fe20006800000 */
[----:B------:R2:W-:Y:S01]  /*3400*/  MUFU.TANH R6, R2 ;  /* 0x0000000200067308 */ /* 0x0005e20000002400 */
[----:B------:R-:W-:-:S02]  /*3410*/  FSEL R135, R176, -INF , !P3 ;  /* 0xff800000b0877808 */ /* 0x000fc40005800000 */
[-C--:B------:R-:W-:Y:S01]  /*3420*/  ISETP.GE.AND P4, PT, R10, R4.reuse, PT ;  /* 0x000000040a00720c */ /* 0x080fe20003f86270 */
[----:B------:R-:W-:Y:S01]  /*3430*/  FMUL.FTZ R12, R12, c[0x0][0x2ec] ;  /* 0x0000bb000c0c7a20 */ /* 0x000fe20000410000 */
[-C--:B------:R-:W-:Y:S01]  /*3440*/  ISETP.GE.AND P5, PT, R22, R4.reuse, PT ;  /* 0x000000041600720c */ /* 0x080fe20003fa6270 */
[----:B------:R-:W-:Y:S01]  /*3450*/  FMUL.FTZ R13, R13, c[0x0][0x2ec] ;  /* 0x0000bb000d0d7a20 */ /* 0x000fe20000410000 */
[----:B------:R-:W-:Y:S01]  /*3460*/  ISETP.GE.AND P3, PT, R11, R4, PT ;  /* 0x000000040b00720c */ /* 0x000fe20003f66270 */
[----:B------:R-:W-:Y:S01]  /*3470*/  MUFU.TANH R24, R24 ;  /* 0x0000001800187308 */ /* 0x000fe20000002400 */
[----:B------:R-:W-:Y:S01]  /*3480*/  ISETP.GE.AND P0, PT, R9, R3, PT ;  /* 0x000000030900720c */ /* 0x000fe20003f06270 */
[----:B------:R-:W-:Y:S01]  /*3490*/  FMUL.FTZ R14, R14, c[0x0][0x2ec] ;  /* 0x0000bb000e0e7a20 */ /* 0x000fe20000410000 */
[----:B------:R-:W-:Y:S02]  /*34a0*/  FSEL R106, R175, -INF , !P4 ;  /* 0xff800000af6a7808 */ /* 0x000fe40006000000 */
[----:B------:R-:W-:-:S02]  /*34b0*/  FSEL R95, R184, -INF , !P5 ;  /* 0xff800000b85f7808 */ /* 0x000fc40006800000 */
[----:B------:R-:W-:Y:S01]  /*34c0*/  FSEL R143, R171, -INF , !P3 ;  /* 0xff800000ab8f7808 */ /* 0x000fe20005800000 */
[----:B--2---:R-:W-:Y:S01]  /*34d0*/  FMUL.FTZ R2, R26, c[0x0][0x2ec] ;  /* 0x0000bb001a027a20 */ /* 0x004fe20000410000 */
[-C--:B------:R-:W-:Y:S01]  /*34e0*/  ISETP.GE.AND P4, PT, R7, R3.reuse, PT ;  /* 0x000000030700720c */ /* 0x080fe20003f86270 */
[----:B------:R-:W-:Y:S01]  /*34f0*/  MUFU.TANH R12, R12 ;  /* 0x0000000c000c7308 */ /* 0x000fe20000002400 */
[-C--:B------:R-:W-:Y:S02]  /*3500*/  ISETP.GE.AND P5, PT, R11, R3.reuse, PT ;  /* 0x000000030b00720c */ /* 0x080fe40003fa6270 */
[----:B------:R-:W-:Y:S02]  /*3510*/  ISETP.GE.AND P3, PT, R8, R3, PT ;  /* 0x000000030800720c */ /* 0x000fe40003f66270 */
[----:B------:R-:W-:Y:S02]  /*3520*/  FSEL R87, R58, -INF , !P0 ;  /* 0xff8000003a577808 */ /* 0x000fe40004000000 */
[----:B------:R-:W-:Y:S01]  /*3530*/  FSEL R148, R167, -INF , !P2 ;  /* 0xff800000a7947808 */ /* 0x000fe20005000000 */
[----:B------:R2:W-:Y:S01]  /*3540*/  MUFU.TANH R5, R2 ;  /* 0x0000000200057308 */ /* 0x0005e20000002400 */
[----:B------:R-:W-:-:S02]  /*3550*/  ISETP.GE.AND P0, PT, R35, R4, PT ;  /* 0x000000042300720c */ /* 0x000fc40003f06270 */
[----:B------:R-:W-:Y:S02]  /*3560*/  ISETP.GE.AND P2, PT, R33, R3, PT ;  /* 0x000000032100720c */ /* 0x000fe40003f46270 */
[----:B------:R-:W-:Y:S02]  /*3570*/  FSEL R151, R161, -INF , !P4 ;  /* 0xff800000a1977808 */ /* 0x000fe40006000000 */
[----:B------:R-:W-:Y:S01]  /*3580*/  FSEL R144, R172, -INF , !P5 ;  /* 0xff800000ac907808 */ /* 0x000fe20006800000 */
[----:B------:R-:W-:Y:S01]  /*3590*/  MUFU.TANH R13, R13 ;  /* 0x0000000d000d7308 */ /* 0x000fe20000002400 */
[----:B------:R-:W-:Y:S02]  /*35a0*/  FSEL R146, R59, -INF , !P3 ;  /* 0xff8000003b927808 */ /* 0x000fe40005800000 */
[----:B------:R-:W-:Y:S02]  /*35b0*/  ISETP.GE.AND P4, PT, R33, R4, PT ;  /* 0x000000042100720c */ /* 0x000fe40003f86270 */
[----:B------:R-:W-:-:S02]  /*35c0*/  FSEL R152, R158, -INF , !P1 ;  /* 0xff8000009e987808 */ /* 0x000fc40004800000 */
[-C--:B------:R-:W-:Y:S01]  /*35d0*/  ISETP.GE.AND P6, PT, R8, R4.reuse, PT ;  /* 0x000000040800720c */ /* 0x080fe20003fc6270 */
[----:B--2---:R-:W-:Y:S01]  /*35e0*/  FMUL.FTZ R2, R27, c[0x0][0x2ec] ;  /* 0x0000bb001b027a20 */ /* 0x004fe20000410000 */
[-C--:B------:R-:W-:Y:S01]  /*35f0*/  ISETP.GE.AND P5, PT, R7, R4.reuse, PT ;  /* 0x000000040700720c */ /* 0x080fe20003fa6270 */
[----:B------:R-:W-:Y:S01]  /*3600*/  MUFU.TANH R14, R14 ;  /* 0x0000000e000e7308 */ /* 0x000fe20000002400 */
[-C--:B------:R-:W-:Y:S02]  /*3610*/  ISETP.GE.AND P3, PT, R34, R4.reuse, PT ;  /* 0x000000042200720c */ /* 0x080fe40003f66270 */
[----:B------:R-:W-:Y:S02]  /*3620*/  ISETP.GE.AND P1, PT, R32, R4, PT ;  /* 0x000000042000720c */ /* 0x000fe40003f26270 */
[----:B-1----:R-:W-:Y:S02]  /*3630*/  FSEL R149, R48, -INF , !P0 ;  /* 0xff80000030957808 */ /* 0x002fe40004000000 */
[----:B------:R-:W-:Y:S01]  /*3640*/  FSEL R162, R162, -INF , !P2 ;  /* 0xff800000a2a27808 */ /* 0x000fe20005000000 */
[----:B------:R-:W1:Y:S01]  /*3650*/  MUFU.TANH R2, R2 ;  /* 0x0000000200027308 */ /* 0x000e620000002400 */
[----:B------:R-:W-:-:S02]  /*3660*/  ISETP.GE.AND P0, PT, R32, R3, PT ;  /* 0x000000032000720c */ /* 0x000fc40003f06270 */
[----:B------:R-:W-:Y:S02]  /*3670*/  ISETP.GE.AND P2, PT, R37, R4, PT ;  /* 0x000000042500720c */ /* 0x000fe40003f46270 */
[----:B------:R-:W-:Y:S02]  /*3680*/  FSEL R83, R155, -INF , !P4 ;  /* 0xff8000009b537808 */ /* 0x000fe40006000000 */
[----:B------:R-:W-:Y:S02]  /*3690*/  FSEL R86, R57, -INF , !P6 ;  /* 0xff80000039567808 */ /* 0x000fe40007000000 */
[----:B------:R-:W-:Y:S02]  /*36a0*/  FSEL R147, R164, -INF , !P5 ;  /* 0xff800000a4937808 */ /* 0x000fe40006800000 */
[----:B---3--:R-:W-:Y:S02]  /*36b0*/  FSEL R150, R49, -INF , !P3 ;  /* 0xff80000031967808 */ /* 0x008fe40005800000 */
[----:B------:R-:W-:-:S02]  /*36c0*/  FSEL R155, R157, -INF , !P1 ;  /* 0xff8000009d9b7808 */ /* 0x000fc40004800000 */
[-C--:B------:R-:W-:Y:S02]  /*36d0*/  ISETP.GE.AND P6, PT, R35, R3.reuse, PT ;  /* 0x000000032300720c */ /* 0x080fe40003fc6270 */
[-C--:B------:R-:W-:Y:S02]  /*36e0*/  ISETP.GE.AND P5, PT, R34, R3.reuse, PT ;  /* 0x000000032200720c */ /* 0x080fe40003fa6270 */
[-C--:B------:R-:W-:Y:S02]  /*36f0*/  ISETP.GE.AND P3, PT, R31, R3.reuse, PT ;  /* 0x000000031f00720c */ /* 0x080fe40003f66270 */
[----:B------:R-:W-:Y:S02]  /*3700*/  ISETP.GE.AND P1, PT, R37, R3, PT ;  /* 0x000000032500720c */ /* 0x000fe40003f26270 */
[----:B------:R-:W-:Y:S02]  /*3710*/  FSEL R163, R163, -INF , !P0 ;  /* 0xff800000a3a37808 */ /* 0x000fe40004000000 */
[----:B------:R-:W-:-:S02]  /*3720*/  FSEL R165, R165, -INF , !P2 ;  /* 0xff800000a5a57808 */ /* 0x000fc40005000000 */
[----:B------:R-:W-:Y:S02]  /*3730*/  ISETP.GE.AND P0, PT, R38, R4, PT ;  /* 0x000000042600720c */ /* 0x000fe40003f06270 */
[----:B------:R-:W-:Y:S02]  /*3740*/  ISETP.GE.AND P2, PT, R40, R3, PT ;  /* 0x000000032800720c */ /* 0x000fe40003f46270 */
[----:B----4-:R-:W-:Y:S02]  /*3750*/  FSEL R154, R50, -INF , !P6 ;  /* 0xff800000329a7808 */ /* 0x010fe40007000000 */
[----:B-----5:R-:W-:Y:S02]  /*3760*/  FSEL R82, R51, -INF , !P5 ;  /* 0xff80000033527808 */ /* 0x020fe40006800000 */
[----:B------:R-:W-:Y:S02]  /*3770*/  FSEL R164, R46, -INF , !P3 ;  /* 0xff8000002ea47808 */ /* 0x000fe40005800000 */
[----:B------:R-:W-:-:S02]  /*3780*/  FSEL R169, R169, -INF , !P1 ;  /* 0xff800000a9a97808 */ /* 0x000fc40004800000 */
[-C--:B------:R-:W-:Y:S02]  /*3790*/  ISETP.GE.AND P6, PT, R31, R4.reuse, PT ;  /* 0x000000041f00720c */ /* 0x080fe40003fc6270 */
[-C--:B------:R-:W-:Y:S02]  /*37a0*/  ISETP.GE.AND P5, PT, R36, R4.reuse, PT ;  /* 0x000000042400720c */ /* 0x080fe40003fa6270 */
[-C--:B------:R-:W-:Y:S02]  /*37b0*/  ISETP.GE.AND P3, PT, R39, R4.reuse, PT ;  /* 0x000000042700720c */ /* 0x080fe40003f66270 */
[----:B------:R-:W-:Y:S02]  /*37c0*/  ISETP.GE.AND P1, PT, R41, R4, PT ;  /* 0x000000042900720c */ /* 0x000fe40003f26270 */
[----:B------:R-:W-:Y:S02]  /*37d0*/  FSEL R166, R166, -INF , !P0 ;  /* 0xff800000a6a67808 */ /* 0x000fe40004000000 */
[----:B-1----:R-:W-:Y:S01]  /*37e0*/  FSEL R172, R2, -INF , !P2 ;  /* 0xff80000002ac7808 */ /* 0x002fe20005000000 */
[----:B------:R-:W-:Y:S01]  /*37f0*/  FMUL.FTZ R2, R15, c[0x0][0x2ec] ;  /* 0x0000bb000f027a20 */ /* 0x000fe20000410000 */
        /* <DEDUP_REMOVED lines=8> */
[-C--:B------:R-:W-:Y:S02]  /*3880*/  ISETP.GE.AND P3, PT, R42, R3.reuse, PT ;  /* 0x000000032a00720c */ /* 0x080fe40003f66270 */
[-C--:B------:R-:W-:Y:S02]  /*3890*/  ISETP.GE.AND P2, PT, R43, R3.reuse, PT ;  /* 0x000000032b00720c */ /* 0x080fe40003f46270 */
[----:B------:R-:W-:Y:S02]  /*38a0*/  ISETP.GE.AND P1, PT, R52, R3, PT ;  /* 0x000000033400720c */ /* 0x000fe40003f26270 */
[----:B------:R1:W2:Y:S01]  /*38b0*/  MUFU.TANH R3, R2 ;  /* 0x0000000200037308 */ /* 0x0002a20000002400 */
[----:B------:R-:W-:Y:S02]  /*38c0*/  FSEL R178, R178, -INF , !P0 ;  /* 0xff800000b2b27808 */ /* 0x000fe40004000000 */
[----:B------:R-:W-:-:S02]  /*38d0*/  ISETP.NE.AND P0, PT, R197, 0x1, PT ;  /* 0x00000001c500780c */ /* 0x000fc40003f05270 */
[----:B------:R-:W-:Y:S02]  /*38e0*/  FSEL R39, R47, -INF , !P4 ;  /* 0xff8000002f277808 */ /* 0x000fe40006000000 */
[-C--:B------:R-:W-:Y:S02]  /*38f0*/  ISETP.GE.AND P4, PT, R40, R4.reuse, PT ;  /* 0x000000042800720c */ /* 0x080fe40003f86270 */
[----:B------:R-:W-:Y:S02]  /*3900*/  FSEL R170, R170, -INF , !P6 ;  /* 0xff800000aaaa7808 */ /* 0x000fe40007000000 */
[----:B------:R-:W-:Y:S02]  /*3910*/  FSEL R171, R5, -INF , !P5 ;  /* 0xff80000005ab7808 */ /* 0x000fe40006800000 */
[----:B------:R-:W-:Y:S02]  /*3920*/  FSEL R167, R6, -INF , !P4 ;  /* 0xff80000006a77808 */ /* 0x000fe40006000000 */
[-C--:B------:R-:W-:Y:S01]  /*3930*/  ISETP.GE.AND P6, PT, R42, R4.reuse, PT ;  /* 0x000000042a00720c */ /* 0x080fe20003fc6270 */
[----:B-1----:R-:W-:Y:S01]  /*3940*/  IMAD.IADD R2, R138, 0x1, R136 ;  /* 0x000000018a027824 */ /* 0x002fe200078e0288 */
[----:B------:R-:W-:-:S02]  /*3950*/  ISETP.GE.AND P5, PT, R43, R4, PT ;  /* 0x000000042b00720c */ /* 0x000fc40003fa6270 */
[----:B------:R-:W-:Y:S02]  /*3960*/  ISETP.GE.AND P4, PT, R52, R4, PT ;  /* 0x000000043400720c */ /* 0x000fe40003f86270 */
[C---:B------:R-:W-:Y:S02]  /*3970*/  IADD3 R196, R189.reuse, 0x400, RZ ;  /* 0x00000400bdc47810 */ /* 0x040fe40007ffe0ff */
[C---:B------:R-:W-:Y:S02]  /*3980*/  IADD3 R195, R189.reuse, 0x800, RZ ;  /* 0x00000800bdc37810 */ /* 0x040fe40007ffe0ff */
[C---:B------:R-:W-:Y:S02]  /*3990*/  IADD3 R194, R189.reuse, 0xc00, RZ ;  /* 0x00000c00bdc27810 */ /* 0x040fe40007ffe0ff */
[C---:B------:R-:W-:Y:S02]  /*39a0*/  IADD3 R193, R189.reuse, 0x1000, RZ ;  /* 0x00001000bdc17810 */ /* 0x040fe40007ffe0ff */
[----:B------:R-:W-:-:S02]  /*39b0*/  IADD3 R192, R189, 0x1400, RZ ;  /* 0x00001400bdc07810 */ /* 0x000fc40007ffe0ff */
[C---:B------:R-:W-:Y:S02]  /*39c0*/  IADD3 R191, R189.reuse, 0x1800, RZ ;  /* 0x00001800bdbf7810 */ /* 0x040fe40007ffe0ff */
[----:B------:R-:W-:Y:S02]  /*39d0*/  IADD3 R190, R189, 0x1c00, RZ ;  /* 0x00001c00bdbe7810 */ /* 0x000fe40007ffe0ff */
[----:B------:R-:W-:Y:S02]  /*39e0*/  FSEL R174, R174, -INF , !P6 ;  /* 0xff800000aeae7808 */ /* 0x000fe40007000000 */
[----:B------:R-:W-:Y:S02]  /*39f0*/  FSEL R179, R179, -INF , !P3 ;  /* 0xff800000b3b37808 */ /* 0x000fe40005800000 */
[----:B------:R-:W-:Y:S02]  /*3a00*/  FSEL R175, R12, -INF , !P5 ;  /* 0xff8000000caf7808 */ /* 0x000fe40006800000 */
[----:B------:R-:W-:-:S02]  /*3a10*/  FSEL R176, R13, -INF , !P4 ;  /* 0xff8000000db07808 */ /* 0x000fc40006000000 */
[----:B------:R-:W-:Y:S02]  /*3a20*/  FSEL R180, R14, -INF , !P2 ;  /* 0xff8000000eb47808 */ /* 0x000fe40005000000 */
[----:B--2---:R-:W-:Y:S01]  /*3a30*/  FSEL R181, R3, -INF , !P1 ;  /* 0xff80000003b57808 */ /* 0x004fe20004800000 */
        /* <DEDUP_REMOVED lines=23> */
.L_x_223:
        /* <DEDUP_REMOVED lines=154> */
[----:B------:R-:W-:Y:S02]  /*4550*/  FMNMX.FTZ R7, R99, R5, !PT ;  /* 0x0000000563077209 */ /* 0x000fe40007810000 */
        /* <DEDUP_REMOVED lines=54> */
[----:B------:R-:W-:Y:S02]  /*48c0*/  FMNMX.FTZ R3, R164, R3, !PT ;  /* 0x00000003a4037209 */ /* 0x000fe40007810000 */
[----:B------:R-:W-:Y:S01]  /*48d0*/  F2FP.BF16.PACK_AB R13, R203, R210 ;  /* 0x000000d2cb0d723e */ /* 0x000fe200000010ff */
[----:B------:R-:W3:Y:S01]  /*48e0*/  SHFL.BFLY PT, R7, R36, 0x2, 0x1f ;  /* 0x0c401f0024077f89 */ /* 0x000ee200000e0000 */
[----:B------:R-:W-:-:S04]  /*48f0*/  FMNMX.FTZ R3, R39, R3, !PT ;  /* 0x0000000327037209 */ /* 0x000fc80007810000 */
[----:B------:R-:W-:Y:S01]  /*4900*/  FMNMX.FTZ R3, R169, R3, !PT ;  /* 0x00000003a9037209 */ /* 0x000fe20007810000 */
[----:B-1----:R-:W-:Y:S01]  /*4910*/  FFMA.FTZ R4, R103, c[0x0][0x23c], -R6 ;  /* 0x00008f0067047a23 */ /* 0x002fe20000010806 */
[----:B--2---:R-:W-:-:S03]  /*4920*/  F2FP.BF16.PACK_AB R15, R205, R209 ;  /* 0x000000d1cd0f723e */ /* 0x004fc600000010ff */
[----:B------:R1:W-:Y:S04]  /*4930*/  MUFU.EX2 R208, R4 ;  /* 0x0000000400d07308 */ /* 0x0003e80000000800 */
[----:B------:R-:W-:Y:S01]  /*4940*/  HMMA.16816.F32.BF16 R56, R12, R20, RZ ;  /* 0x000000140c38723c */ /* 0x000fe200000418ff */
[----:B---3--:R-:W-:-:S07]  /*4950*/  FMNMX.FTZ R36, R36, R7, !PT ;  /* 0x0000000724247209 */ /* 0x008fce0007810000 */
[----:B------:R-:W-:Y:S01]  /*4960*/  HMMA.16816.F32.BF16 R64, R12, R22, RZ ;  /* 0x000000160c40723c */ /* 0x000fe200000418ff */
[----:B------:R-:W2:Y:S01]  /*4970*/  SHFL.BFLY PT, R7, R36, 0x1, 0x1f ;  /* 0x0c201f0024077f89 */ /* 0x000ea200000e0000 */
[----:B-1----:R-:W-:-:S04]  /*4980*/  FFMA.FTZ R4, R111, c[0x0][0x23c], -R6 ;  /* 0x00008f006f047a23 */ /* 0x002fc80000010806 */
[----:B------:R1:W-:Y:S02]  /*4990*/  MUFU.EX2 R204, R4 ;  /* 0x0000000400cc7308 */ /* 0x0003e40000000800 */
[----:B------:R-:W-:Y:S01]  /*49a0*/  HMMA.16816.F32.BF16 R52, R12, R16, RZ ;  /* 0x000000100c34723c */ /* 0x000fe200000418ff */
[----:B-1----:R-:W-:Y:S01]  /*49b0*/  FFMA.FTZ R4, R112, c[0x0][0x23c], -R6 ;  /* 0x00008f0070047a23 */ /* 0x002fe20000010806 */
[----:B--2---:R-:W-:-:S04]  /*49c0*/  FMNMX.FTZ R36, R36, R7, !PT ;  /* 0x0000000724247209 */ /* 0x004fc80007810000 */
        /* <DEDUP_REMOVED lines=59> */
[--C-:B------:R-:W-:Y:S01]  /*4d80*/  FFMA.FTZ R0, R78, c[0x0][0x23c], -R4.reuse ;  /* 0x00008f004e007a23 */ /* 0x100fe20000010804 */
[----:B------:R-:W1:Y:S01]  /*4d90*/  LDSM.16.MT88.4 R28, [R184+0x4400] ;  /* 0x00440000b81c783b */ /* 0x000e620000004200 */
[----:B------:R-:W-:Y:S08]  /*4da0*/  MUFU.EX2 R96, R7 ;  /* 0x0000000700607308 */ /* 0x000ff00000000800 */
        /* <DEDUP_REMOVED lines=9> */
[C---:B------:R-:W-:Y:S08]  /*4e40*/  HMMA.16816.F32.BF16 R48, R8.reuse, R20, RZ ;  /* 0x000000140830723c */ /* 0x040ff000000418ff */
[----:B------:R-:W-:Y:S01]  /*4e50*/  HMMA.16816.F32.BF16 R40, R8, R16, RZ ;  /* 0x000000100828723c */ /* 0x000fe200000418ff */
[----:B--2---:R-:W-:-:S04]  /*4e60*/  FFMA.FTZ R0, R98, c[0x0][0x23c], -R5 ;  /* 0x00008f0062007a23 */ /* 0x004fc80000010805 */
[----:B------:R2:W3:Y:S03]  /*4e70*/  MUFU.EX2 R114, R0 ;  /* 0x0000000000727308 */ /* 0x0004e60000000800 */
[C---:B------:R-:W-:Y:S08]  /*4e80*/  HMMA.16816.F32.BF16 R44, R8.reuse, R22, RZ ;  /* 0x00000016082c723c */ /* 0x040ff000000418ff */
[----:B------:R-:W-:Y:S01]  /*4e90*/  HMMA.16816.F32.BF16 R32, R8, R18, RZ ;  /* 0x000000120820723c */ /* 0x000fe200000418ff */
[----:B--2---:R-:W-:-:S07]  /*4ea0*/  FFMA.FTZ R0, R118, c[0x0][0x23c], -R5 ;  /* 0x00008f0076007a23 */ /* 0x004fce0000010805 */
[----:B------:R-:W-:Y:S01]  /*4eb0*/  HMMA.16816.F32.BF16 R20, R12, R18, RZ ;  /* 0x000000120c14723c */ /* 0x000fe200000418ff */
[----:B------:R-:W2:Y:S01]  /*4ec0*/  LDSM.16.MT88.4 R12, [R184+0x4800] ;  /* 0x00480000b80c783b */ /* 0x000ea20000004200 */
[----:B---3--:R-:W-:Y:S01]  /*4ed0*/  F2FP.BF16.PACK_AB R8, R114, R112 ;  /* 0x000000707208723e */ /* 0x008fe200000010ff */
[----:B------:R3:W-:Y:S02]  /*4ee0*/  MUFU.EX2 R115, R0 ;  /* 0x0000000000737308 */ /* 0x0007e40000000800 */
[----:B------:R-:W4:Y:S01]  /*4ef0*/  LDSM.16.MT88.4 R16, [R185+0x4800] ;  /* 0x00480000b910783b */ /* 0x000f220000004200 */
[----:B---3--:R-:W-:-:S05]  /*4f00*/  FFMA.FTZ R0, R79, c[0x0][0x23c], -R5 ;  /* 0x00008f004f007a23 */ /* 0x008fca0000010805 */
[----:B------:R3:W5:Y:S02]  /*4f10*/  MUFU.EX2 R117, R0 ;  /* 0x0000000000757308 */ /* 0x0007640000000800 */
[----:B---3--:R-:W-:Y:S01]  /*4f20*/  FFMA.FTZ R0, R131, c[0x0][0x23c], -R4 ;  /* 0x00008f0083007a23 */ /* 0x008fe20000010804 */
[----:B-----5:R-:W-:-:S05]  /*4f30*/  F2FP.BF16.PACK_AB R10, R117, R115 ;  /* 0x00000073750a723e */ /* 0x020fca00000010ff */
[----:B------:R3:W-:Y:S02]  /*4f40*/  MUFU.EX2 R101, R0 ;  /* 0x0000000000657308 */ /* 0x0007e40000000800 */
[----:B---3--:R-:W-:-:S06]  /*4f50*/  FFMA.FTZ R0, R119, c[0x0][0x23c], -R4 ;  /* 0x00008f0077007a23 */ /* 0x008fcc0000010804 */
        /* <DEDUP_REMOVED lines=9> */
[C---:B-1----:R-:W-:Y:S08]  /*4ff0*/  HMMA.16816.F32.BF16 R136, R8.reuse, R28, R48 ;  /* 0x0000001c0888723c */ /* 0x042ff00000041830 */
[----:B------:R-:W-:Y:S01]  /*5000*/  HMMA.16816.F32.BF16 R60, R8, R24, R40 ;  /* 0x00000018083c723c */ /* 0x000fe20000041828 */
[----:B---3--:R-:W-:-:S04]  /*5010*/  FFMA.FTZ R0, R94, c[0x0][0x23c], -R5 ;  /* 0x00008f005e007a23 */ /* 0x008fc80000010805 */
        /* <DEDUP_REMOVED lines=13> */
[----:B------:R5:W-:Y:S03]  /*50f0*/  MUFU.EX2 R98, R0 ;  /* 0x0000000000627308 */ /* 0x000be60000000800 */
[----:B------:R-:W1:Y:S03]  /*5100*/  LDSM.16.MT88.4 R24, [R185+0x4c00] ;  /* 0x004c0000b918783b */ /* 0x000e660000004200 */
[C---:B------:R-:W-:Y:S08]  /*5110*/  HMMA.16816.F32.BF16 R48, R8.reuse, R30, R64 ;  /* 0x0000001e0830723c */ /* 0x040ff00000041840 */
[----:B------:R-:W-:Y:S01]  /*5120*/  HMMA.16816.F32.BF16 R56, R8, R28, R56 ;  /* 0x0000001c0838723c */ /* 0x000fe20000041838 */
[----:B-----5:R-:W-:-:S04]  /*5130*/  FFMA.FTZ R0, R134, c[0x0][0x23c], -R5 ;  /* 0x00008f0086007a23 */ /* 0x020fc80000010805 */
[----:B------:R5:W2:Y:S02]  /*5140*/  MUFU.EX2 R97, R0 ;  /* 0x0000000000617308 */ /* 0x000aa40000000800 */
[----:B---3--:R-:W-:Y:S01]  /*5150*/  F2FP.BF16.PACK_AB R8, R100, R99 ;  /* 0x000000636408723e */ /* 0x008fe200000010ff */
[----:B-----5:R-:W-:Y:S01]  /*5160*/  FFMA.FTZ R0, R135, c[0x0][0x23c], -R4 ;  /* 0x00008f0087007a23 */ /* 0x020fe20000010804 */
[----:B--2---:R-:W-:-:S04]  /*5170*/  F2FP.BF16.PACK_AB R10, R97, R98 ;  /* 0x00000062610a723e */ /* 0x004fc800000010ff */
        /* <DEDUP_REMOVED lines=12> */
[----:B----4-:R-:W-:Y:S01]  /*5240*/  HMMA.16816.F32.BF16 R60, R8, R16, R60 ;  /* 0x00000010083c723c */ /* 0x010fe2000004183c */
        /* <DEDUP_REMOVED lines=57> */
[--C-:B----4-:R-:W-:Y:S01]  /*55e0*/  FFMA.FTZ R0, R151, c[0x0][0x23c], -R4.reuse ;  /* 0x00008f0097007a23 */ /* 0x110fe20000010804 */
[----:B--2---:R-:W-:Y:S01]  /*55f0*/  F2FP.BF16.PACK_AB R10, R77, R78 ;  /* 0x0000004e4d0a723e */ /* 0x004fe200000010ff */
[----:B------:R-:W-:Y:S04]  /*5600*/  LDSM.16.MT88.4 R148, [R184+0x5c00] ;  /* 0x005c0000b894783b */ /* 0x000fe80000004200 */
        /* <DEDUP_REMOVED lines=13> */
[----:B--2---:R-:W-:-:S04]  /*56e0*/  FFMA.FTZ R0, R83, c[0x0][0x23c], -R5 ;  /* 0x00008f0053007a23 */ /* 0x004fc80000010805 */
        /* <DEDUP_REMOVED lines=26> */
[----:B---3--:R-:W-:Y:S02]  /*5890*/  F2FP.BF16.PACK_AB R9, R67, R66 ;  /* 0x000000424309723e */ /* 0x008fe400000010ff */
[----:B------:R-:W-:-:S03]  /*58a0*/  F2FP.BF16.PACK_AB R164, R243, R244 ;  /* 0x000000f4f3a4723e */ /* 0x000fc600000010ff */
        /* <DEDUP_REMOVED lines=17> */
[----:B------:R-:W-:Y:S02]  /*59c0*/  F2FP.BF16.PACK_AB R11, R111, R118 ;  /* 0x000000766f0b723e */ /* 0x000fe400000010ff */
[----:B------:R-:W-:-:S05]  /*59d0*/  F2FP.BF16.PACK_AB R166, R236, R239 ;  /* 0x000000efeca6723e */ /* 0x000fca00000010ff */
[----:B------:R-:W-:Y:S01]  /*59e0*/  HMMA.16816.F32.BF16 R140, R8, R20, R140 ;  /* 0x00000014088c723c */ /* 0x000fe2000004188c */
[----:B-1----:R-:W-:-:S07]  /*59f0*/  FFMA.FTZ R0, R168, c[0x0][0x23c], -R5 ;  /* 0x00008f00a8007a23 */ /* 0x002fce0000010805 */
[C---:B------:R-:W-:Y:S01]  /*5a00*/  HMMA.16816.F32.BF16 R20, R8.reuse, R22, R52 ;  /* 0x000000160814723c */ /* 0x040fe20000041834 */
[----:B------:R1:W-:Y:S07]  /*5a10*/  MUFU.EX2 R60, R0 ;  /* 0x00000000003c7308 */ /* 0x0003ee0000000800 */
[C---:B------:R-:W-:Y:S08]  /*5a20*/  HMMA.16816.F32.BF16 R48, R8.reuse, R24, R48 ;  /* 0x000000180830723c */ /* 0x040ff00000041830 */
[----:B------:R-:W-:Y:S01]  /*5a30*/  HMMA.16816.F32.BF16 R24, R8, R26, R28 ;  /* 0x0000001a0818723c */ /* 0x000fe2000004181c */
[----:B-1----:R-:W-:-:S04]  /*5a40*/  FFMA.FTZ R0, R167, c[0x0][0x23c], -R5 ;  /* 0x00008f00a7007a23 */ /* 0x002fc80000010805 */
[----:B------:R1:W4:Y:S02]  /*5a50*/  MUFU.EX2 R59, R0 ;  /* 0x00000000003b7308 */ /* 0x0003240000000800 */
[----:B---3--:R-:W-:Y:S01]  /*5a60*/  F2FP.BF16.PACK_AB R8, R61, R62 ;  /* 0x0000003e3d08723e */ /* 0x008fe200000010ff */
[----:B-1----:R-:W-:Y:S01]  /*5a70*/  FFMA.FTZ R0, R169, c[0x0][0x23c], -R4 ;  /* 0x00008f00a9007a23 */ /* 0x002fe20000010804 */
[----:B----4-:R-:W-:-:S04]  /*5a80*/  F2FP.BF16.PACK_AB R10, R59, R60 ;  /* 0x0000003c3b0a723e */ /* 0x010fc800000010ff */
        /* <DEDUP_REMOVED lines=10> */
[----:B------:R1:W3:Y:S02]  /*5b30*/  MUFU.EX2 R43, R0 ;  /* 0x00000000002b7308 */ /* 0x0002e40000000800 */
[C---:B--2---:R-:W-:Y:S08]  /*5b40*/  HMMA.16816.F32.BF16 R136, R8.reuse, R12, R136 ;  /* 0x0000000c0888723c */ /* 0x044ff00000041888 */
[----:B------:R-:W-:Y:S01]  /*5b50*/  HMMA.16816.F32.BF16 R144, R8, R14, R44 ;  /* 0x0000000e0890723c */ /* 0x000fe2000004182c */
[----:B-1----:R-:W-:-:S04]  /*5b60*/  FFMA.FTZ R0, R173, c[0x0][0x23c], -R5 ;  /* 0x00008f00ad007a23 */ /* 0x002fc80000010805 */
[----:B------:R1:W-:Y:S03]  /*5b70*/  MUFU.EX2 R42, R0 ;  /* 0x00000000002a7308 */ /* 0x0003e60000000800 */
[C---:B-----5:R-:W-:Y:S08]  /*5b80*/  HMMA.16816.F32.BF16 R156, R8.reuse, R16, R156 ;  /* 0x00000010089c723c */ /* 0x060ff0000004189c */
[----:B------:R-:W-:Y:S01]  /*5b90*/  HMMA.16816.F32.BF16 R32, R8, R18, R32 ;  /* 0x000000120820723c */ /* 0x000fe20000041820 */
[----:B-1----:R-:W-:-:S06]  /*5ba0*/  FFMA.FTZ R0, R174, c[0x0][0x23c], -R5 ;  /* 0x00008f00ae007a23 */ /* 0x002fcc0000010805 */
[----:B------:R-:W-:Y:S02]  /*5bb0*/  F2FP.BF16.PACK_AB R8, R242, R240 ;  /* 0x000000f0f208723e */ /* 0x000fe400000010ff */
[----:B------:R-:W-:Y:S01]  /*5bc0*/  F2FP.BF16.PACK_AB R9, R76, R87 ;  /* 0x000000574c09723e */ /* 0x000fe200000010ff */
[----:B------:R1:W2:Y:S01]  /*5bd0*/  MUFU.EX2 R41, R0 ;  /* 0x0000000000297308 */ /* 0x0002a20000000800 */
[----:B------:R-:W-:Y:S02]  /*5be0*/  F2FP.BF16.PACK_AB R10, R245, R241 ;  /* 0x000000f1f50a723e */ /* 0x000fe400000010ff */
[----:B---3--:R-:W-:-:S07]  /*5bf0*/  F2FP.BF16.PACK_AB R11, R43, R64 ;  /* 0x000000402b0b723e */ /* 0x008fce00000010ff */
[----:B------:R-:W-:Y:S01]  /*5c00*/  HMMA.16816.F32.BF16 R48, R8, R16, R48 ;  /* 0x000000100830723c */ /* 0x000fe20000041830 */
[----:B-1----:R-:W-:Y:S01]  /*5c10*/  FFMA.FTZ R0, R175, c[0x0][0x23c], -R5 ;  /* 0x00008f00af007a23 */ /* 0x002fe20000010805 */
[----:B--2---:R-:W-:-:S06]  /*5c20*/  F2FP.BF16.PACK_AB R160, R41, R42 ;  /* 0x0000002a29a0723e */ /* 0x004fcc00000010ff */
        /* <DEDUP_REMOVED lines=156> */
[----:B------:R-:W-:Y:S01]  /*65f0*/  FADD.FTZ R0, R28, R0 ;  /* 0x000000001c007221 */ /* 0x000fe20000010000 */
[----:B------:R1:W-:Y:S01]  /*6600*/  STL [R1], R5 ;  /* 0x0000000501007387 */ /* 0x0003e20000100800 */
[----:B------:R-:W-:-:S03]  /*6610*/  FADD.FTZ R2, R39, R2 ;  /* 0x0000000227027221 */ /* 0x000fc60000010000 */
[----:B------:R1:W-:Y:S04]  /*6620*/  STL [R1+0xc], R4 ;  /* 0x00000c0401007387 */ /* 0x0003e80000100800 */
[----:B------:R1:W-:Y:S04]  /*6630*/  STL [R1+0x4], R0 ;  /* 0x0000040001007387 */ /* 0x0003e80000100800 */
[----:B------:R1:W-:Y:S01]  /*6640*/  STL [R1+0x8], R2 ;  /* 0x0000080201007387 */ /* 0x0003e20000100800 */
[----:B------:R-:W-:Y:S05]  /*6650*/  @!P0 BRA `(.L_x_224) ;  /* 0x0000486000008947 */ /* 0x000fea0003800000 */
[----:B------:R-:W-:Y:S01]  /*6660*/  IADD3 R197, R197, -0x2, RZ ;  /* 0xfffffffec5c57810 */ /* 0x000fe20007ffe0ff */
[----:B------:R-:W-:Y:S01]  /*6670*/  IMAD.MOV.U32 R133, RZ, RZ, R37 ;  /* 0x000000ffff857224 */ /* 0x000fe200078e0025 */
[----:B------:R-:W-:Y:S01]  /*6680*/  MOV R135, R3 ;  /* 0x0000000300877202 */ /* 0x000fe20000000f00 */
[----:B------:R-:W-:Y:S01]  /*6690*/  IMAD.MOV.U32 R132, RZ, RZ, R38 ;  /* 0x000000ffff847224 */ /* 0x000fe200078e0026 */
[----:B------:R-:W-:Y:S01]  /*66a0*/  MOV R134, R36 ;  /* 0x0000002400867202 */ /* 0x000fe20000000f00 */
[----:B------:R-:W-:Y:S05]  /*66b0*/  BRA `(.L_x_225) ;  /* 0x000001b000007947 */ /* 0x000fea0003800000 */
.L_x_227:
        /* <DEDUP_REMOVED lines=27> */
.L_x_225:
[----:B------:R-:W2:Y:S01]  /*6870*/  LDL.64 R10, [R1+0x18] ;  /* 0x00001800010a7983 */ /* 0x000ea20000100a00 */
[----:B------:R-:W-:Y:S04]  /*6880*/  DEPBAR.LE SB0, 0x0 ;  /* 0x000080000000791a */ /* 0x000fe80000000000 */
[C---:B-1----:R-:W-:Y:S01]  /*6890*/  IMAD.WIDE.U32 R2, R197.reuse, c[0x0][0x1a0], RZ ;  /* 0x00006800c5027a25 */ /* 0x042fe200078e00ff */
[----:B------:R-:W3:Y:S01]  /*68a0*/  LDL R8, [R1+0x28] ;  /* 0x0000280001087983 */ /* 0x000ee20000100800 */
[----:B------:R-:W-:Y:S03]  /*68b0*/  SHF.R.S32.HI R0, RZ, 0x1f, R197 ;  /* 0x0000001fff007819 */ /* 0x000fe600000114c5 */
[----:B------:R-:W-:Y:S02]  /*68c0*/  BAR.SYNC.DEFER_BLOCKING 0x0 ;  /* 0x0000000000007b1d */ /* 0x000fe40000010000 */
[----:B------:R-:W-:Y:S04]  /*68d0*/  IMAD R0, R0, c[0x0][0x1a0], RZ ;  /* 0x0000680000007a24 */ /* 0x000fe800078e02ff */
[----:B------:R-:W-:Y:S05]  /*68e0*/  IMAD R4, R197, c[0x0][0x1a4], R0 ;  /* 0x00006900c5047a24 */ /* 0x000fea00078e0200 */
[----:B------:R-:W-:Y:S02]  /*68f0*/  IADD3 R4, R3, R4, RZ ;  /* 0x0000000403047210 */ /* 0x000fe40007ffe0ff */
[----:B--2---:R-:W-:Y:S04]  /*6900*/  LEA R0, P0, R2, R10, 0x7 ;  /* 0x0000000a02007211 */ /* 0x004fe800078038ff */
[----:B------:R-:W-:Y:S02]  /*6910*/  LEA R6, P1, R0, c[0x0][0x170], 0x1 ;  /* 0x00005c0000067a11 */ /* 0x000fe400078208ff */
[----:B---3--:R-:W-:Y:S02]  /*6920*/  LEA.HI.X R2, R2, R8, R4, 0x7, P0 ;  /* 0x0000000802027211 */ /* 0x008fe400000f3c04 */
[----:B------:R-:W-:Y:S02]  /*6930*/  IADD3 R4, P0, R6, UR12, RZ ;  /* 0x0000000c06047c10 */ /* 0x000fe4000ff1e0ff */
[----:B------:R-:W-:Y:S02]  /*6940*/  LEA.HI.X R7, R0, c[0x0][0x174], R2, 0x1, P1 ;  /* 0x00005d0000077a11 */ /* 0x000fe400008f0c02 */
[----:B------:R-:W-:Y:S02]  /*6950*/  IADD3 R2, P1, R4, UR12, RZ ;  /* 0x0000000c04027c10 */ /* 0x000fe4000ff3e0ff */
[----:B------:R-:W-:Y:S02]  /*6960*/  IADD3.X R5, R7, UR5, RZ, P0, !PT ;  /* 0x0000000507057c10 */ /* 0x000fe400087fe4ff */
[----:B------:R-:W-:Y:S02]  /*6970*/  IADD3 R8, P0, R2, UR12, RZ ;  /* 0x0000000c02087c10 */ /* 0x000fe4000ff1e0ff */
[----:B------:R-:W-:Y:S04]  /*6980*/  IADD3.X R3, R5, UR5, RZ, P1, !PT ;  /* 0x0000000505037c10 */ /* 0x000fe80008ffe4ff */
[----:B------:R-:W-:Y:S02]  /*6990*/  IADD3.X R9, R3, UR5, RZ, P0, !PT ;  /* 0x0000000503097c10 */ /* 0x000fe400087fe4ff */
[----:B------:R-:W-:Y:S01]  /*69a0*/  ISETP.GT.AND P0, PT, R197, RZ, PT ;  /* 0x000000ffc500720c */ /* 0x000fe20003f04270 */
[----:B------:R-:W-:Y:S01]  /*69b0*/  @!PT LDS RZ, [RZ] ;  /* 0x00000000fffff984 */ /* 0x000fe20000000800 */
[----:B------:R-:W-:Y:S01]  /*69c0*/  @!PT LDS RZ, [RZ] ;  /* 0x00000000fffff984 */ /* 0x000fe20000000800 */
[----:B------:R-:W-:Y:S01]  /*69d0*/  @!PT LDS RZ, [RZ] ;  /* 0x00000000fffff984 */ /* 0x000fe20000000800 */
[----:B------:R1:W-:Y:S08]  /*69e0*/  LDGSTS.E.BYPASS.LTC128B.128 [R198+0x4000], [R6.64] ;  /* 0x0400000006c67fae */ /* 0x0003f0000b901d4a */
[----:B------:R1:W-:Y:S08]  /*69f0*/  LDGSTS.E.BYPASS.LTC128B.128 [R198+0x4800], [R4.64] ;  /* 0x0480000004c67fae */ /* 0x0003f0000b901d4a */
[----:B------:R2:W-:Y:S08]  /*6a00*/  LDGSTS.E.BYPASS.LTC128B.128 [R198+0x5000], [R2.64] ;  /* 0x0500000002c67fae */ /* 0x0005f0000b901d4a */
[----:B------:R3:W-:Y:S08]  /*6a10*/  LDGSTS.E.BYPASS.LTC128B.128 [R198+0x5800], [R8.64] ;  /* 0x0580000008c67fae */ /* 0x0007f0000b901d4a */
[----:B------:R-:W-:Y:S08]  /*6a20*/  LDSM.16.M88.4 R128, [R187] ;  /* 0x00000000bb80783b */ /* 0x000ff00000000200 */
[----:B------:R-:W0:Y:S08]  /*6a30*/  LDGDEPBAR ;  /* 0x00000000000079af */ /* 0x000e300000000000 */
[----:B------:R-:W1:Y:S08]  /*6a40*/  LDSM.16.M88.4 R16, [R186] ;  /* 0x00000000ba10783b */ /* 0x000e700000000200 */
[----:B------:R-:W3:Y:S08]  /*6a50*/  LDSM.16.M88.4 R124, [R187+0x1000] ;  /* 0x00100000bb7c783b */ /* 0x000ef00000000200 */
[----:B------:R-:W4:Y:S08]  /*6a60*/  LDSM.16.M88.4 R32, [R186+0x400] ;  /* 0x00040000ba20783b */ /* 0x000f300000000200 */
[----:B------:R-:W5:Y:S08]  /*6a70*/  LDSM.16.M88.4 R48, [R186+0x800] ;  /* 0x00080000ba30783b */ /* 0x000f700000000200 */
[----:B------:R-:W2:Y:S08]  /*6a80*/  LDSM.16.M88.4 R64, [R186+0xc00] ;  /* 0x000c0000ba40783b */ /* 0x000eb00000000200 */
[----:B------:R-:W2:Y:S01]  /*6a90*/  LDSM.16.M88.4 R80, [R186+0x1000] ;  /* 0x00100000ba50783b */ /* 0x000ea20000000200 */
[-C--:B-1----:R-:W-:Y:S07]  /*6aa0*/  HMMA.16816.F32.BF16 R4, R128, R16.reuse, RZ ;  /* 0x000000108004723c */ /* 0x082fee00000418ff */
[----:B------:R-:W1:Y:S01]  /*6ab0*/  LDSM.16.M88.4 R96, [R186+0x1400] ;  /* 0x00140000ba60783b */ /* 0x000e620000000200 */
[C---:B---3--:R-:W-:Y:S07]  /*6ac0*/  HMMA.16816.F32.BF16 R8, R124.reuse, R16, RZ ;  /* 0x000000107c08723c */ /* 0x048fee00000418ff */
[----:B------:R-:W3:Y:S01]  /*6ad0*/  LDSM.16.M88.4 R112, [R186+0x1800] ;  /* 0x00180000ba70783b */ /* 0x000ee20000000200 */
[-C--:B------:R-:W-:Y:S07]  /*6ae0*/  HMMA.16816.F32.BF16 R12, R124, R18.reuse, RZ ;  /* 0x000000127c0c723c */ /* 0x080fee00000418ff */
[----:B------:R-:W1:Y:S01]  /*6af0*/  LDSM.16.M88.4 R168, [R186+0x1c00] ;  /* 0x001c0000baa8783b */ /* 0x000e620000000200 */
[C---:B------:R-:W-:Y:S07]  /*6b00*/  HMMA.16816.F32.BF16 R16, R128.reuse, R18, RZ ;  /* 0x000000128010723c */ /* 0x040fee00000418ff */
[----:B------:R-:W-:Y:S01]  /*6b10*/  LDSM.16.M88.4 R172, [R188] ;  /* 0x00000000bcac783b */ /* 0x000fe20000000200 */
[-C--:B----4-:R-:W-:Y:S07]  /*6b20*/  HMMA.16816.F32.BF16 R20, R128, R32.reuse, RZ ;  /* 0x000000208014723c */ /* 0x090fee00000418ff */
[----:B------:R-:W4:Y:S01]  /*6b30*/  LDSM.16.M88.4 R176, [R189] ;  /* 0x00000000bdb0783b */ /* 0x000f220000000200 */
[C---:B------:R-:W-:Y:S07]  /*6b40*/  HMMA.16816.F32.BF16 R24, R124.reuse, R32, RZ ;  /* 0x000000207c18723c */ /* 0x040fee00000418ff */
[----:B------:R-:W1:Y:S01]  /*6b50*/  LDSM.16.M88.4 R180, [R188+0x1000] ;  /* 0x00100000bcb4783b */ /* 0x000e620000000200 */
[-C--:B------:R-:W-:Y:S08]  /*6b60*/  HMMA.16816.F32.BF16 R28, R124, R34.reuse, RZ ;  /* 0x000000227c1c723c */ /* 0x080ff000000418ff */
[C---:B------:R-:W-:Y:S08]  /*6b70*/  HMMA.16816.F32.BF16 R32, R128.reuse, R34, RZ ;  /* 0x000000228020723c */ /* 0x040ff000000418ff */
[-C--:B-----5:R-:W-:Y:S08]  /*6b80*/  HMMA.16816.F32.BF16 R36, R128, R48.reuse, RZ ;  /* 0x000000308024723c */ /* 0x0a0ff000000418ff */
[C---:B------:R-:W-:Y:S08]  /*6b90*/  HMMA.16816.F32.BF16 R40, R124.reuse, R48, RZ ;  /* 0x000000307c28723c */ /* 0x040ff000000418ff */
[-C--:B------:R-:W-:Y:S08]  /*6ba0*/  HMMA.16816.F32.BF16 R44, R124, R50.reuse, RZ ;  /* 0x000000327c2c723c */ /* 0x080ff000000418ff */
[C---:B------:R-:W-:Y:S08]  /*6bb0*/  HMMA.16816.F32.BF16 R48, R128.reuse, R50, RZ ;  /* 0x000000328030723c */ /* 0x040ff000000418ff */
[-C--:B--2---:R-:W-:Y:S08]  /*6bc0*/  HMMA.16816.F32.BF16 R52, R128, R64.reuse, RZ ;  /* 0x000000408034723c */ /* 0x084ff000000418ff */
[C---:B------:R-:W-:Y:S08]  /*6bd0*/  HMMA.16816.F32.BF16 R56, R124.reuse, R64, RZ ;  /* 0x000000407c38723c */ /* 0x040ff000000418ff */
[-C--:B------:R-:W-:Y:S08]  /*6be0*/  HMMA.16816.F32.BF16 R60, R124, R66.reuse, RZ ;  /* 0x000000427c3c723c */ /* 0x080ff000000418ff */
[C---:B------:R-:W-:Y:S08]  /*6bf0*/  HMMA.16816.F32.BF16 R64, R128.reuse, R66, RZ ;  /* 0x000000428040723c */ /* 0x040ff000000418ff */
[-C--:B------:R-:W-:Y:S08]  /*6c00*/  HMMA.16816.F32.BF16 R68, R128, R80.reuse, RZ ;  /* 0x000000508044723c */ /* 0x080ff000000418ff */
[C---:B------:R-:W-:Y:S08]  /*6c10*/  HMMA.16816.F32.BF16 R72, R124.reuse, R80, RZ ;  /* 0x000000507c48723c */ /* 0x040ff000000418ff */
[-C--:B------:R-:W-:Y:S08]  /*6c20*/  HMMA.16816.F32.BF16 R76, R124, R82.reuse, RZ ;  /* 0x000000527c4c723c */ /* 0x080ff000000418ff */
[C---:B------:R-:W-:Y:S08]  /*6c30*/  HMMA.16816.F32.BF16 R80, R128.reuse, R82, RZ ;  /* 0x000000528050723c */ /* 0x040ff000000418ff */
[-C--:B-1----:R-:W-:Y:S08]  /*6c40*/  HMMA.16816.F32.BF16 R84, R128, R96.reuse, RZ ;  /* 0x000000608054723c */ /* 0x082ff000000418ff */
        /* <DEDUP_REMOVED lines=10> */
[----:B------:R-:W-:Y:S08]  /*6cf0*/  HMMA.16816.F32.BF16 R128, R128, R170, RZ ;  /* 0x000000aa8080723c */ /* 0x000ff000000418ff */
[-C--:B----4-:R-:W-:Y:S08]  /*6d00*/  HMMA.16816.F32.BF16 R4, R172, R176.reuse, R4 ;  /* 0x000000b0ac04723c */ /* 0x090ff00000041804 */
[C---:B------:R-:W-:Y:S08]  /*6d10*/  HMMA.16816.F32.BF16 R8, R180.reuse, R176, R8 ;  /* 0x000000b0b408723c */ /* 0x040ff00000041808 */
[-C--:B------:R-:W-:Y:S08]  /*6d20*/  HMMA.16816.F32.BF16 R12, R180, R178.reuse, R12 ;  /* 0x000000b2b40c723c */ /* 0x080ff0000004180c */
[----:B------:R-:W-:Y:S01]  /*6d30*/  FMUL.FTZ R4, R4, c[0x0][0x2ec] ;  /* 0x0000bb0004047a20 */ /* 0x000fe20000410000 */
[C---:B------:R-:W-:Y:S03]  /*6d40*/  HMMA.16816.F32.BF16 R16, R172.reuse, R178, R16 ;  /* 0x000000b2ac10723c */ /* 0x040fe60000041810 */
[----:B------:R-:W1:Y:S01]  /*6d50*/  MUFU.TANH R201, R4 ;  /* 0x0000000400c97308 */ /* 0x000e620000002400 */
[----:B------:R-:W-:Y:S02]  /*6d60*/  FMUL.FTZ R5, R5, c[0x0][0x2ec] ;  /* 0x0000bb0005057a20 */ /* 0x000fe40000410000 */
[----:B------:R-:W-:Y:S02]  /*6d70*/  FMUL.FTZ R6, R6, c[0x0][0x2ec] ;  /* 0x0000bb0006067a20 */ /* 0x000fe40000410000 */
[----:B------:R-:W-:Y:S04]  /*6d80*/  FMUL.FTZ R7, R7, c[0x0][0x2ec] ;  /* 0x0000bb0007077a20 */ /* 0x000fe80000410000 */
[----:B------:R-:W-:Y:S01]  /*6d90*/  FMUL.FTZ R8, R8, c[0x0][0x2ec] ;  /* 0x0000bb0008087a20 */ /* 0x000fe20000410000 */
[----:B------:R-:W2:Y:S01]  /*6da0*/  MUFU.TANH R209, R5 ;  /* 0x0000000500d17308 */ /* 0x000ea20000002400 */
[----:B------:R-:W-:Y:S02]  /*6db0*/  FMUL.FTZ R9, R9, c[0x0][0x2ec] ;  /* 0x0000bb0009097a20 */ /* 0x000fe40000410000 */
[----:B------:R-:W-:Y:S02]  /*6dc0*/  FMUL.FTZ R10, R10, c[0x0][0x2ec] ;  /* 0x0000bb000a0a7a20 */ /* 0x000fe40000410000 */
[----:B------:R-:W-:Y:S02]  /*6dd0*/  FMUL.FTZ R11, R11, c[0x0][0x2ec] ;  /* 0x0000bb000b0b7a20 */ /* 0x000fe40000410000 */
[----:B------:R-:W-:Y:S02]  /*6de0*/  FMUL.FTZ R12, R12, c[0x0][0x2ec] ;  /* 0x0000bb000c0c7a20 */ /* 0x000fe40000410000 */
[----:B------:R-:W-:Y:S01]  /*6df0*/  FMUL.FTZ R13, R13, c[0x0][0x2ec] ;  /* 0x0000bb000d0d7a20 */ /* 0x000fe20000410000 */
[----:B------:R-:W3:Y:S01]  /*6e00*/  MUFU.TANH R200, R6 ;  /* 0x0000000600c87308 */ /* 0x000ee20000002400 */
[----:B------:R-:W-:Y:S02]  /*6e10*/  FMUL.FTZ R14, R14, c[0x0][0x2ec] ;  /* 0x0000bb000e0e7a20 */ /* 0x000fe40000410000 */
[----:B------:R-:W-:Y:S02]  /*6e20*/  FMUL.FTZ R15, R15, c[0x0][0x2ec] ;  /* 0x0000bb000f0f7a20 */ /* 0x000fe40000410000 */
[----:B------:R-:W-:Y:S02]  /*6e30*/  FMUL.FTZ R16, R16, c[0x0][0x2ec] ;  /* 0x0000bb0010107a20 */ /* 0x000fe40000410000 */
[----:B------:R-:W-:Y:S02]  /*6e40*/  FMUL.FTZ R17, R17, c[0x0][0x2ec] ;  /* 0x0000bb0011117a20 */ /* 0x000fe40000410000 */
[----:B------:R-:W-:Y:S01]  /*6e50*/  FMUL.FTZ R18, R18, c[0x0][0x2ec] ;  /* 0x0000bb0012127a20 */ /* 0x000fe20000410000 */
[----:B------:R4:W1:Y:S01]  /*6e60*/  MUFU.TANH R207, R7 ;  /* 0x0000000700cf7308 */ /* 0x0008620000002400 */
[----:B------:R-:W-:Y:S09]  /*6e70*/  FMUL.FTZ R19, R19, c[0x0][0x2ec] ;  /* 0x0000bb0013137a20 */ /* 0x000ff20000410000 */
[----:B------:R-:W1:Y:S10]  /*6e80*/  MUFU.TANH R202, R8 ;  /* 0x0000000800ca7308 */ /* 0x000e740000002400 */
[----:B------:R-:W1:Y:S01]  /*6e90*/  MUFU.TANH R208, R9 ;  /* 0x0000000900d07308 */ /* 0x000e620000002400 */
[----:B----4-:R-:W4:Y:S09]  /*6ea0*/  LDSM.16.M88.4 R4, [R196] ;  /* 0x00000000c404783b */ /* 0x010f320000000200 */
[----:B------:R-:W1:Y:S10]  /*6eb0*/  MUFU.TANH R199, R10 ;  /* 0x0000000a00c77308 */ /* 0x000e740000002400 */
[----:B------:R5:W1:Y:S10]  /*6ec0*/  MUFU.TANH R206, R11 ;  /* 0x0000000b00ce7308 */ /* 0x000a740000002400 */
[----:B------:R-:W1:Y:S10]  /*6ed0*/  MUFU.TANH R205, R12 ;  /* 0x0000000c00cd7308 */ /* 0x000e740000002400 */
[----:B------:R-:W1:Y:S01]  /*6ee0*/  MUFU.TANH R204, R13 ;  /* 0x0000000d00cc7308 */ /* 0x000e620000002400 */
[----:B-----5:R-:W5:Y:S01]  /*6ef0*/  LDSM.16.M88.4 R8, [R195] ;  /* 0x00000000c308783b */ /* 0x020f620000000200 */
[-C--:B----4-:R-:W-:Y:S08]  /*6f00*/  HMMA.16816.F32.BF16 R20, R172, R4.reuse, R20 ;  /* 0x00000004ac14723c */ /* 0x090ff00000041814 */
[----:B------:R-:W4:Y:S01]  /*6f10*/  MUFU.TANH R203, R14 ;  /* 0x0000000e00cb7308 */ /* 0x000f220000002400 */
[C---:B------:R-:W-:Y:S09]  /*6f20*/  HMMA.16816.F32.BF16 R24, R180.reuse, R4, R24 ;  /* 0x00000004b418723c */ /* 0x040ff20000041818 */
[----:B------:R-:W1:Y:S01]  /*6f30*/  MUFU.TANH R179, R15 ;  /* 0x0000000f00b37308 */ /* 0x000e620000002400 */
[-C--:B------:R-:W-:Y:S08]  /*6f40*/  HMMA.16816.F32.BF16 R28, R180, R6.reuse, R28 ;  /* 0x00000006b41c723c */ /* 0x080ff0000004181c */
[C---:B------:R-:W-:Y:S01]  /*6f50*/  HMMA.16816.F32.BF16 R32, R172.reuse, R6, R32 ;  /* 0x00000006ac20723c */ /* 0x040fe20000041820 */
[----:B------:R-:W1:Y:S01]  /*6f60*/  MUFU.TANH R178, R16 ;  /* 0x0000001000b27308 */ /* 0x000e620000002400 */
[----:B------:R-:W1:Y:S02]  /*6f70*/  LDSM.16.M88.4 R4, [R194] ;  /* 0x00000000c204783b */ /* 0x000e640000000200 */
[----:B------:R-:W-:Y:S02]  /*6f80*/  FMUL.FTZ R21, R21, c[0x0][0x2ec] ;  /* 0x0000bb0015157a20 */ /* 0x000fe40000410000 */
[----:B------:R-:W-:Y:S02]  /*6f90*/  FMUL.FTZ R20, R20, c[0x0][0x2ec] ;  /* 0x0000bb0014147a20 */ /* 0x000fe40000410000 */
[----:B------:R-:W-:Y:S03]  /*6fa0*/  FMUL.FTZ R22, R22, c[0x0][0x2ec] ;  /* 0x0000bb0016167a20 */ /* 0x000fe60000410000 */
[----:B------:R-:W1:Y:S01]  /*6fb0*/  MUFU.TANH R176, R21 ;  /* 0x0000001500b07308 */ /* 0x000e620000002400 */
[----:B------:R-:W-:Y:S02]  /*6fc0*/  FMUL.FTZ R23, R23, c[0x0][0x2ec] ;  /* 0x0000bb0017177a20 */ /* 0x000fe40000410000 */
[----:B------:R-:W-:Y:S01]  /*6fd0*/  FMUL.FTZ R24, R24, c[0x0][0x2ec] ;  /* 0x0000bb0018187a20 */ /* 0x000fe20000410000 */
[-C--:B-----5:R-:W-:Y:S03]  /*6fe0*/  HMMA.16816.F32.BF16 R36, R172, R8.reuse, R36 ;  /* 0x00000008ac24723c */ /* 0x0a0fe60000041824 */
[----:B------:R-:W-:Y:S02]  /*6ff0*/  FMUL.FTZ R25, R25, c[0x0][0x2ec] ;  /* 0x0000bb0019197a20 */ /* 0x000fe40000410000 */
[----:B------:R-:W-:Y:S01]  /*7000*/  FMUL.FTZ R26, R26, c[0x0][0x2ec] ;  /* 0x0000bb001a1a7a20 */ /* 0x000fe20000410000 */
[----:B------:R-:W1:Y:S01]  /*7010*/  MUFU.TANH R170, R17 ;  /* 0x0000001100aa7308 */ /* 0x000e620000002400 */
[----:B------:R-:W-:Y:S01]  /*7020*/  FMUL.FTZ R27, R27, c[0x0][0x2ec] ;  /* 0x0000bb001b1b7a20 */ /* 0x000fe20000410000 */
[C---:B------:R-:W-:Y:S04]  /*7030*/  HMMA.16816.F32.BF16 R40, R180.reuse, R8, R40 ;  /* 0x00000008b428723c */ /* 0x040fe80000041828 */
[----:B------:R-:W-:Y:S02]  /*7040*/  FMUL.FTZ R28, R28, c[0x0][0x2ec] ;  /* 0x0000bb001c1c7a20 */ /* 0x000fe40000410000 */
[----:B------:R-:W-:Y:S02]  /*7050*/  FMUL.FTZ R29, R29, c[0x0][0x2ec] ;  /* 0x0000bb001d1d7a20 */ /* 0x000fe40000410000 */
[----:B------:R-:W2:Y:S01]  /*7060*/  MUFU.TANH R169, R18 ;  /* 0x0000001200a97308 */ /* 0x000ea20000002400 */
[-C--:B------:R-:W-:Y:S03]  /*7070*/  HMMA.16816.F32.BF16 R44, R180, R10.reuse, R44 ;  /* 0x0000000ab42c723c */ /* 0x080fe6000004182c */
[----:B------:R-:W-:Y:S02]  /*7080*/  FMUL.FTZ R30, R30, c[0x0][0x2ec] ;  /* 0x0000bb001e1e7a20 */ /* 0x000fe40000410000 */
[----:B------:R-:W-:Y:S02]  /*7090*/  FMUL.FTZ R31, R31, c[0x0][0x2ec] ;  /* 0x0000bb001f1f7a20 */ /* 0x000fe40000410000 */
[----:B------:R-:W-:Y:S01]  /*70a0*/  FMUL.FTZ R32, R32, c[0x0][0x2ec] ;  /* 0x0000bb0020207a20 */ /* 0x000fe20000410000 */
[C---:B------:R-:W-:Y:S01]  /*70b0*/  HMMA.16816.F32.BF16 R48, R172.reuse, R10, R48 ;  /* 0x0000000aac30723c */ /* 0x040fe20000041830 */
[----:B------:R-:W2:Y:S01]  /*70c0*/  MUFU.TANH R168, R19 ;  /* 0x0000001300a87308 */ /* 0x000ea20000002400 */
[----:B------:R-:W5:Y:S02]  /*70d0*/  LDSM.16.M88.4 R8, [R193] ;  /* 0x00000000c108783b */ /* 0x000f640000000200 */
[----:B------:R-:W-:Y:S02]  /*70e0*/  FMUL.FTZ R33, R33, c[0x0][0x2ec] ;  /* 0x0000bb0021217a20 */ /* 0x000fe40000410000 */
[----:B------:R-:W-:Y:S02]  /*70f0*/  FMUL.FTZ R34, R34, c[0x0][0x2ec] ;  /* 0x0000bb0022227a20 */ /* 0x000fe40000410000 */
[-C--:B-1----:R-:W-:Y:S03]  /*7100*/  HMMA.16816.F32.BF16 R52, R172, R4.reuse, R52 ;  /* 0x00000004ac34723c */ /* 0x082fe60000041834 */
[----:B------:R-:W1:Y:S01]  /*7110*/  MUFU.TANH R177, R20 ;  /* 0x0000001400b17308 */ /* 0x000e620000002400 */
[----:B------:R-:W-:Y:S02]  /*7120*/  FMUL.FTZ R40, R40, c[0x0][0x2ec] ;  /* 0x0000bb0028287a20 */ /* 0x000fe40000410000 */
[----:B------:R-:W-:Y:S02]  /*7130*/  FMUL.FTZ R35, R35, c[0x0][0x2ec] ;  /* 0x0000bb0023237a20 */ /* 0x000fe40000410000 */
[C---:B------:R-:W-:Y:S04]  /*7140*/  HMMA.16816.F32.BF16 R56, R180.reuse, R4, R56 ;  /* 0x00000004b438723c */ /* 0x040fe80000041838 */
[----:B------:R-:W-:Y:S01]  /*7150*/  FMUL.FTZ R39, R39, c[0x0][0x2ec] ;  /* 0x0000bb0027277a20 */ /* 0x000fe20000410000 */
[----:B------:R1:W1:Y:S01]  /*7160*/  MUFU.TANH R21, R40 ;  /* 0x0000002800157308 */ /* 0x0002620000002400 */
[----:B------:R-:W-:Y:S02]  /*7170*/  FMUL.FTZ R44, R44, c[0x0][0x2ec] ;  /* 0x0000bb002c2c7a20 */ /* 0x000fe40000410000 */
[-C--:B------:R-:W-:Y:S04]  /*7180*/  HMMA.16816.F32.BF16 R60, R180, R6.reuse, R60 ;  /* 0x00000006b43c723c */ /* 0x080fe8000004183c */
[----:B------:R-:W-:Y:S02]  /*7190*/  FMUL.FTZ R45, R45, c[0x0][0x2ec] ;  /* 0x0000bb002d2d7a20 */ /* 0x000fe40000410000 */
[----:B------:R-:W-:Y:S01]  /*71a0*/  FMUL.FTZ R46, R46, c[0x0][0x2ec] ;  /* 0x0000bb002e2e7a20 */ /* 0x000fe20000410000 */
[----:B------:R1:W1:Y:S01]  /*71b0*/  MUFU.TANH R171, R22 ;  /* 0x0000001600ab7308 */ /* 0x0002620000002400 */
[C---:B------:R-:W-:Y:S01]  /*71c0*/  HMMA.16816.F32.BF16 R64, R172.reuse, R6, R64 ;  /* 0x00000006ac40723c */ /* 0x040fe20000041840 */
[----:B------:R-:W1:Y:S03]  /*71d0*/  LDSM.16.M88.4 R4, [R192] ;  /* 0x00000000c004783b */ /* 0x000e660000000200 */
[----:B------:R-:W-:Y:S02]  /*71e0*/  FMUL.FTZ R47, R47, c[0x0][0x2ec] ;  /* 0x0000bb002f2f7a20 */ /* 0x000fe40000410000 */
[----:B------:R-:W-:Y:S02]  /*71f0*/  FMUL.FTZ R48, R48, c[0x0][0x2ec] ;  /* 0x0000bb0030307a20 */ /* 0x000fe40000410000 */
[----:B------:R-:W-:Y:S01]  /*7200*/  FMUL.FTZ R49, R49, c[0x0][0x2ec] ;  /* 0x0000bb0031317a20 */ /* 0x000fe20000410000 */
[----:B------:R-:W1:Y:S01]  /*7210*/  MUFU.TANH R23, R23 ;  /* 0x0000001700177308 */ /* 0x000e620000002400 */
[-C--:B-----5:R-:W-:Y:S03]  /*7220*/  HMMA.16816.F32.BF16 R68, R172, R8.reuse, R68 ;  /* 0x00000008ac44723c */ /* 0x0a0fe60000041844 */
[----:B------:R-:W-:Y:S02]  /*7230*/  FMUL.FTZ R50, R50, c[0x0][0x2ec] ;  /* 0x0000bb0032327a20 */ /* 0x000fe40000410000 */
[----:B------:R-:W-:Y:S02]  /*7240*/  FMUL.FTZ R51, R51, c[0x0][0x2ec] ;  /* 0x0000bb0033337a20 */ /* 0x000fe40000410000 */
[----:B------:R-:W-:Y:S01]  /*7250*/  FMUL.FTZ R52, R52, c[0x0][0x2ec] ;  /* 0x0000bb0034347a20 */ /* 0x000fe20000410000 */
[C---:B------:R-:W-:Y:S01]  /*7260*/  HMMA.16816.F32.BF16 R72, R180.reuse, R8, R72 ;  /* 0x00000008b448723c */ /* 0x040fe20000041848 */
[----:B------:R-:W2:Y:S03]  /*7270*/  MUFU.TANH R24, R24 ;  /* 0x0000001800187308 */ /* 0x000ea60000002400 */
[----:B------:R-:W-:Y:S02]  /*7280*/  FMUL.FTZ R53, R53, c[0x0][0x2ec] ;  /* 0x0000bb0035357a20 */ /* 0x000fe40000410000 */
[----:B------:R-:W-:Y:S02]  /*7290*/  FMUL.FTZ R54, R54, c[0x0][0x2ec] ;  /* 0x0000bb0036367a20 */ /* 0x000fe40000410000 */
[-C--:B------:R-:W-:Y:S03]  /*72a0*/  HMMA.16816.F32.BF16 R76, R180, R10.reuse, R76 ;  /* 0x0000000ab44c723c */ /* 0x080fe6000004184c */
[----:B------:R-:W2:Y:S01]  /*72b0*/  MUFU.TANH R25, R25 ;  /* 0x0000001900197308 */ /* 0x000ea20000002400 */
[----:B------:R-:W-:Y:S02]  /*72c0*/  FMUL.FTZ R55, R55, c[0x0][0x2ec] ;  /* 0x0000bb0037377a20 */ /* 0x000fe40000410000 */
[----:B------:R-:W-:Y:S02]  /*72d0*/  FMUL.FTZ R56, R56, c[0x0][0x2ec] ;  /* 0x0000bb0038387a20 */ /* 0x000fe40000410000 */
[C---:B------:R-:W-:Y:S01]  /*72e0*/  HMMA.16816.F32.BF16 R80, R172.reuse, R10, R80 ;  /* 0x0000000aac50723c */ /* 0x040fe20000041850 */
[----:B------:R-:W5:Y:S03]  /*72f0*/  LDSM.16.M88.4 R8, [R191] ;  /* 0x00000000bf08783b */ /* 0x000f660000000200 */
[----:B------:R-:W-:Y:S01]  /*7300*/  FMUL.FTZ R57, R57, c[0x0][0x2ec] ;  /* 0x0000bb0039397a20 */ /* 0x000fe20000410000 */
[----:B------:R-:W2:Y:S01]  /*7310*/  MUFU.TANH R26, R26 ;  /* 0x0000001a001a7308 */ /* 0x000ea20000002400 */
[----:B------:R-:W-:Y:S02]  /*7320*/  FMUL.FTZ R58, R58, c[0x0][0x2ec] ;  /* 0x0000bb003a3a7a20 */ /* 0x000fe40000410000 */
[-C--:B-1----:R-:W-:Y:S04]  /*7330*/  HMMA.16816.F32.BF16 R84, R172, R4.reuse, R84 ;  /* 0x00000004ac54723c */ /* 0x082fe80000041854 */
[----:B------:R-:W-:Y:S02]  /*7340*/  FMUL.FTZ R59, R59, c[0x0][0x2ec] ;  /* 0x0000bb003b3b7a20 */ /* 0x000fe40000410000 */
[----:B------:R-:W-:Y:S01]  /*7350*/  FMUL.FTZ R60, R60, c[0x0][0x2ec] ;  /* 0x0000bb003c3c7a20 */ /* 0x000fe20000410000 */
[----:B------:R-:W1:Y:S01]  /*7360*/  MUFU.TANH R27, R27 ;  /* 0x0000001b001b7308 */ /* 0x000e620000002400 */
[C---:B------:R-:W-:Y:S04]  /*7370*/  HMMA.16816.F32.BF16 R88, R180.reuse, R4, R88 ;  /* 0x00000004b458723c */ /* 0x040fe80000041858 */
[----:B------:R-:W-:Y:S02]  /*7380*/  FMUL.FTZ R61, R61, c[0x0][0x2ec] ;  /* 0x0000bb003d3d7a20 */ /* 0x000fe40000410000 */
[----:B------:R-:W-:Y:S02]  /*7390*/  FMUL.FTZ R62, R62, c[0x0][0x2ec] ;  /* 0x0000bb003e3e7a20 */ /* 0x000fe40000410000 */
[-C--:B------:R-:W-:Y:S01]  /*73a0*/  HMMA.16816.F32.BF16 R92, R180, R6.reuse, R92 ;  /* 0x00000006b45c723c */ /* 0x080fe2000004185c */
[----:B------:R-:W1:Y:S03]  /*73b0*/  MUFU.TANH R28, R28 ;  /* 0x0000001c001c7308 */ /* 0x000e660000002400 */
[----:B------:R-:W-:Y:S02]  /*73c0*/  FMUL.FTZ R63, R63, c[0x0][0x2ec] ;  /* 0x0000bb003f3f7a20 */ /* 0x000fe40000410000 */
[----:B------:R-:W-:Y:S02]  /*73d0*/  FMUL.FTZ R67, R67, c[0x0][0x2ec] ;  /* 0x0000bb0043437a20 */ /* 0x000fe40000410000 */
[C---:B------:R-:W-:Y:S01]  /*73e0*/  HMMA.16816.F32.BF16 R96, R172.reuse, R6, R96 ;  /* 0x00000006ac60723c */ /* 0x040fe20000041860 */
[----:B------:R-:W1:Y:S01]  /*73f0*/  LDSM.16.M88.4 R4, [R190] ;  /* 0x00000000be04783b */ /* 0x000e620000000200 */
[----:B------:R-:W-:Y:S04]  /*7400*/  DEPBAR.LE SB0, 0x0 ;  /* 0x000080000000791a */ /* 0x000fe80000000000 */
[----:B------:R-:W1:Y:S01]  /*7410*/  MUFU.TANH R29, R29 ;  /* 0x0000001d001d7308 */ /* 0x000e620000002400 */
[----:B------:R-:W-:Y:S02]  /*7420*/  FMUL.FTZ R68, R68, c[0x0][0x2ec] ;  /* 0x0000bb0044447a20 */ /* 0x000fe40000410000 */
[----:B------:R-:W-:Y:S01]  /*7430*/  BAR.SYNC.DEFER_BLOCKING 0x0 ;  /* 0x0000000000007b1d */ /* 0x000fe20000010000 */
[-C--:B-----5:R-:W-:Y:S05]  /*7440*/  HMMA.16816.F32.BF16 R100, R172, R8.reuse, R100 ;  /* 0x00000008ac64723c */ /* 0x0a0fea0000041864 */
        /* <DEDUP_REMOVED lines=12> */
[----:B------:R-:W2:Y:S03]  /*7510*/  MUFU.TANH R32, R32 ;  /* 0x0000002000207308 */ /* 0x000ea60000002400 */
        /* <DEDUP_REMOVED lines=8> */
[----:B------:R-:W1:Y:S01]  /*75a0*/  MUFU.TANH R34, R34 ;  /* 0x0000002200227308 */ /* 0x000e620000002400 */
[----:B------:R-:W-:Y:S02]  /*75b0*/  FMUL.FTZ R81, R81, c[0x0][0x2ec] ;  /* 0x0000bb0051517a20 */ /* 0x000fe40000410000 */
[-C--:B------:R-:W-:Y:S04]  /*75c0*/  HMMA.16816.F32.BF16 R124, R180, R6.reuse, R124 ;  /* 0x00000006b47c723c */ /* 0x080fe8000004187c */
[----:B------:R-:W-:Y:S02]  /*75d0*/  FMUL.FTZ R82, R82, c[0x0][0x2ec] ;  /* 0x0000bb0052527a20 */ /* 0x000fe40000410000 */
[----:B------:R-:W-:Y:S01]  /*75e0*/  FMUL.FTZ R83, R83, c[0x0][0x2ec] ;  /* 0x0000bb0053537a20 */ /* 0x000fe20000410000 */
[----:B------:R-:W1:Y:S01]  /*75f0*/  MUFU.TANH R35, R35 ;  /* 0x0000002300237308 */ /* 0x000e620000002400 */
[----:B------:R-:W-:Y:S04]  /*7600*/  HMMA.16816.F32.BF16 R128, R172, R6, R128 ;  /* 0x00000006ac80723c */ /* 0x000fe80000041880 */
[----:B------:R-:W-:Y:S02]  /*7610*/  FMUL.FTZ R84, R84, c[0x0][0x2ec] ;  /* 0x0000bb0054547a20 */ /* 0x000fe40000410000 */
[----:B------:R-:W-:Y:S02]  /*7620*/  FMUL.FTZ R85, R85, c[0x0][0x2ec] ;  /* 0x0000bb0055557a20 */ /* 0x000fe40000410000 */
[----:B------:R-:W-:Y:S01]  /*7630*/  FMUL.FTZ R86, R86, c[0x0][0x2ec] ;  /* 0x0000bb0056567a20 */ /* 0x000fe20000410000 */
[----:B------:R1:W1:Y:S03]  /*7640*/  MUFU.TANH R18, R39 ;  /* 0x0000002700127308 */ /* 0x0002660000002400 */
[----:B------:R-:W-:Y:S02]  /*7650*/  FMUL.FTZ R87, R87, c[0x0][0x2ec] ;  /* 0x0000bb0057577a20 */ /* 0x000fe40000410000 */
[----:B------:R-:W-:Y:S02]  /*7660*/  FMUL.FTZ R88, R88, c[0x0][0x2ec] ;  /* 0x0000bb0058587a20 */ /* 0x000fe40000410000 */
[----:B------:R-:W-:Y:S02]  /*7670*/  FMUL.FTZ R89, R89, c[0x0][0x2ec] ;  /* 0x0000bb0059597a20 */ /* 0x000fe40000410000 */
[----:B------:R-:W-:Y:S01]  /*7680*/  FMUL.FTZ R90, R90, c[0x0][0x2ec] ;  /* 0x0000bb005a5a7a20 */ /* 0x000fe20000410000 */
[----:B------:R-:W1:Y:S01]  /*7690*/  MUFU.TANH R44, R44 ;  /* 0x0000002c002c7308 */ /* 0x000e620000002400 */
[----:B------:R-:W-:Y:S02]  /*76a0*/  FMUL.FTZ R91, R91, c[0x0][0x2ec] ;  /* 0x0000bb005b5b7a20 */ /* 0x000fe40000410000 */
        /* <DEDUP_REMOVED lines=52> */
[----:B------:R1:W1:Y:S01]  /*79f0*/  MUFU.TANH R22, R36 ;  /* 0x0000002400167308 */ /* 0x0002620000002400 */
[----:B------:R-:W-:Y:S02]  /*7a00*/  FMUL.FTZ R43, R43, c[0x0][0x2ec] ;  /* 0x0000bb002b2b7a20 */ /* 0x000fe40000410000 */
[----:B------:R-:W-:Y:S02]  /*7a10*/  FMUL.FTZ R64, R64, c[0x0][0x2ec] ;  /* 0x0000bb0040407a20 */ /* 0x000fe40000410000 */
[----:B------:R-:W-:Y:S02]  /*7a20*/  FMUL.FTZ R65, R65, c[0x0][0x2ec] ;  /* 0x0000bb0041417a20 */ /* 0x000fe40000410000 */
[----:B------:R-:W-:Y:S02]  /*7a30*/  FMUL.FTZ R66, R66, c[0x0][0x2ec] ;  /* 0x0000bb0042427a20 */ /* 0x000fe40000410000 */
[----:B------:R-:W-:Y:S01]  /*7a40*/  FMUL.FTZ R0, R127, c[0x0][0x2ec] ;  /* 0x0000bb007f007a20 */ /* 0x000fe20000410000 */
[----:B------:R1:W1:Y:S10]  /*7a50*/  MUFU.TANH R20, R37 ;  /* 0x0000002500147308 */ /* 0x0002740000002400 */
[----:B------:R1:W1:Y:S10]  /*7a60*/  MUFU.TANH R19, R38 ;  /* 0x0000002600137308 */ /* 0x0002740000002400 */
[----:B------:R1:W1:Y:S10]  /*7a70*/  MUFU.TANH R17, R41 ;  /* 0x0000002900117308 */ /* 0x0002740000002400 */
[----:B------:R1:W1:Y:S10]  /*7a80*/  MUFU.TANH R16, R42 ;  /* 0x0000002a00107308 */ /* 0x0002740000002400 */
[----:B------:R1:W1:Y:S10]  /*7a90*/  MUFU.TANH R15, R43 ;  /* 0x0000002b000f7308 */ /* 0x0002740000002400 */
[----:B------:R-:W1:Y:S10]  /*7aa0*/  MUFU.TANH R53, R53 ;  /* 0x0000003500357308 */ /* 0x000e740000002400 */
        /* <DEDUP_REMOVED lines=74> */
[----:B------:R-:W1:Y:S10]  /*7f50*/  MUFU.TANH R128, R128 ;  /* 0x0000008000807308 */ /* 0x000e740000002400 */
[----:B------:R-:W1:Y:S10]  /*7f60*/  MUFU.TANH R129, R129 ;  /* 0x0000008100817308 */ /* 0x000e740000002400 */
[----:B------:R-:W1:Y:S10]  /*7f70*/  MUFU.TANH R130, R130 ;  /* 0x0000008200827308 */ /* 0x000e740000002400 */
[----:B------:R-:W1:Y:S02]  /*7f80*/  MUFU.TANH R131, R131 ;  /* 0x0000008300837308 */ /* 0x000e640000002400 */
[----:B-1234-:R-:W-:-:S05]  /*7f90*/  @P0 BRA `(.L_x_227) ;  /* 0xffffe72000000947 */ /* 0x01efca000383ffff */
.L_x_226:
        /* <DEDUP_REMOVED lines=102> */
[----:B------:R-:W-:Y:S03]  /*8600*/  FMNMX.FTZ R0, R179, R0, !PT ;  /* 0x00000000b3007209 */ /* 0x000fe60007810000 */
[----:B------:R-:W1:Y:S01]  /*8610*/  SHFL.BFLY PT, R37, R3, 0x2, 0x1f ;  /* 0x0c401f0003257f89 */ /* 0x000e6200000e0000 */
[----:B------:R-:W-:Y:S04]  /*8620*/  FMNMX.FTZ R0, R26, R0, !PT ;  /* 0x000000001a007209 */ /* 0x000fe80007810000 */
[----:B------:R-:W-:Y:S04]  /*8630*/  FMNMX.FTZ R0, R27, R0, !PT ;  /* 0x000000001b007209 */ /* 0x000fe80007810000 */
[----:B------:R-:W-:Y:S04]  /*8640*/  FMNMX.FTZ R0, R30, R0, !PT ;  /* 0x000000001e007209 */ /* 0x000fe80007810000 */
[----:B------:R-:W-:Y:S04]  /*8650*/  FMNMX.FTZ R0, R31, R0, !PT ;  /* 0x000000001f007209 */ /* 0x000fe80007810000 */
[----:B------:R-:W-:Y:S04]  /*8660*/  FMNMX.FTZ R0, R16, R0, !PT ;  /* 0x0000000010007209 */ /* 0x000fe80007810000 */
[----:B------:R-:W-:Y:S02]  /*8670*/  FMNMX.FTZ R0, R15, R0, !PT ;  /* 0x000000000f007209 */ /* 0x000fe40007810000 */
[----:B-1----:R-:W-:Y:S02]  /*8680*/  FMNMX.FTZ R37, R3, R37, !PT ;  /* 0x0000002503257209 */ /* 0x002fe40007810000 */
[----:B------:R-:W-:Y:S02]  /*8690*/  FMNMX.FTZ R38, R38, R6, !PT ;  /* 0x0000000626267209 */ /* 0x000fe40007810000 */
[----:B------:R-:W-:Y:S01]  /*86a0*/  FMNMX.FTZ R4, R4, R5, !PT ;  /* 0x0000000504047209 */ /* 0x000fe20007810000 */
[----:B------:R-:W1:Y:S01]  /*86b0*/  SHFL.BFLY PT, R7, R37, 0x1, 0x1f ;  /* 0x0c201f0025077f89 */ /* 0x000e6200000e0000 */
[----:B------:R-:W-:Y:S04]  /*86c0*/  FMNMX.FTZ R0, R46, R0, !PT ;  /* 0x000000002e007209 */ /* 0x000fe80007810000 */
[----:B------:R-:W-:Y:S03]  /*86d0*/  FMNMX.FTZ R0, R47, R0, !PT ;  /* 0x000000002f007209 */ /* 0x000fe60007810000 */
[----:B------:R-:W2:Y:S01]  /*86e0*/  SHFL.BFLY PT, R6, R38, 0x1, 0x1f ;  /* 0x0c201f0026067f89 */ /* 0x000ea200000e0000 */
[----:B------:R-:W-:Y:S04]  /*86f0*/  FMNMX.FTZ R0, R58, R0, !PT ;  /* 0x000000003a007209 */ /* 0x000fe80007810000 */
[----:B------:R-:W-:Y:S03]  /*8700*/  FMNMX.FTZ R0, R59, R0, !PT ;  /* 0x000000003b007209 */ /* 0x000fe60007810000 */
[----:B------:R-:W3:Y:S01]  /*8710*/  SHFL.BFLY PT, R36, R4, 0x1, 0x1f ;  /* 0x0c201f0004247f89 */ /* 0x000ee200000e0000 */
[----:B------:R-:W-:Y:S04]  /*8720*/  FMNMX.FTZ R0, R62, R0, !PT ;  /* 0x000000003e007209 */ /* 0x000fe80007810000 */
[----:B------:R-:W-:Y:S02]  /*8730*/  FMNMX.FTZ R0, R63, R0, !PT ;  /* 0x000000003f007209 */ /* 0x000fe40007810000 */
[----:B-1----:R-:W-:Y:S02]  /*8740*/  FMNMX.FTZ R37, R37, R7, !PT ;  /* 0x0000000725257209 */ /* 0x002fe40007810000 */
[----:B------:R-:W-:Y:S03]  /*8750*/  FMNMX.FTZ R0, R74, R0, !PT ;  /* 0x000000004a007209 */ /* 0x000fe60007810000 */
[----:B------:R-:W-:Y:S01]  /*8760*/  FMUL.FTZ R64, R37, c[0x0][0x23c] ;  /* 0x00008f0025407a20 */ /* 0x000fe20000410000 */
[----:B------:R-:W-:Y:S02]  /*8770*/  FMNMX.FTZ R0, R75, R0, !PT ;  /* 0x000000004b007209 */ /* 0x000fe40007810000 */
[----:B--2---:R-:W-:Y:S02]  /*8780*/  FMNMX.FTZ R38, R38, R6, !PT ;  /* 0x0000000626267209 */ /* 0x004fe40007810000 */
[----:B------:R-:W-:Y:S02]  /*8790*/  FMNMX.FTZ R0, R78, R0, !PT ;  /* 0x000000004e007209 */ /* 0x000fe40007810000 */
[C---:B------:R-:W-:Y:S01]  /*87a0*/  FSETP.NEU.FTZ.AND P1, PT, R38.reuse, -INF , PT ;  /* 0xff8000002600780b */ /* 0x040fe20003f3d000 */
[----:B------:R-:W-:Y:S01]  /*87b0*/  FMUL.FTZ R43, R38, c[0x0][0x23c] ;  /* 0x00008f00262b7a20 */ /* 0x000fe20000410000 */
[----:B------:R-:W-:Y:S02]  /*87c0*/  FMNMX.FTZ R0, R79, R0, !PT ;  /* 0x000000004f007209 */ /* 0x000fe40007810000 */
[----:B---3--:R-:W-:Y:S02]  /*87d0*/  FMNMX.FTZ R36, R4, R36, !PT ;  /* 0x0000002404247209 */ /* 0x008fe40007810000 */
[----:B------:R-:W-:Y:S02]  /*87e0*/  FSEL R43, R43, RZ, P1 ;  /* 0x000000ff2b2b7208 */ /* 0x000fe40000800000 */
[----:B------:R-:W-:Y:S01]  /*87f0*/  FSETP.NEU.FTZ.AND P1, PT, R37, -INF , PT ;  /* 0xff8000002500780b */ /* 0x000fe20003f3d000 */
[----:B------:R-:W-:Y:S01]  /*8800*/  FMUL.FTZ R65, R36, c[0x0][0x23c] ;  /* 0x00008f0024417a20 */ /* 0x000fe20000410000 */
[----:B------:R-:W-:Y:S01]  /*8810*/  FMNMX.FTZ R0, R90, R0, !PT ;  /* 0x000000005a007209 */ /* 0x000fe20007810000 */
[--C-:B------:R-:W-:Y:S01]  /*8820*/  FFMA.FTZ R4, R201, c[0x0][0x23c], -R43.reuse ;  /* 0x00008f00c9047a23 */ /* 0x100fe2000001082b */
[----:B------:R-:W-:Y:S01]  /*8830*/  FSEL R64, R64, RZ, P1 ;  /* 0x000000ff40407208 */ /* 0x000fe20000800000 */
[--C-:B------:R-:W-:Y:S01]  /*8840*/  FFMA.FTZ R8, R177, c[0x0][0x23c], -R43.reuse ;  /* 0x00008f00b1087a23 */ /* 0x100fe2000001082b */
[----:B------:R-:W-:Y:S01]  /*8850*/  FMNMX.FTZ R0, R91, R0, !PT ;  /* 0x000000005b007209 */ /* 0x000fe20007810000 */
[----:B------:R1:W-:Y:S01]  /*8860*/  MUFU.EX2 R210, R4 ;  /* 0x0000000400d27308 */ /* 0x0003e20000000800 */
[--C-:B------:R-:W-:Y:S01]  /*8870*/  FFMA.FTZ R5, R209, c[0x0][0x23c], -R43.reuse ;  /* 0x00008f00d1057a23 */ /* 0x100fe2000001082b */
[----:B------:R-:W-:Y:S01]  /*8880*/  FSETP.NEU.FTZ.AND P1, PT, R36, -INF , PT ;  /* 0xff8000002400780b */ /* 0x000fe20003f3d000 */
[--C-:B------:R-:W-:Y:S01]  /*8890*/  FFMA.FTZ R7, R32, c[0x0][0x23c], -R43.reuse ;  /* 0x00008f0020077a23 */ /* 0x100fe2000001082b */
[----:B------:R-:W-:Y:S01]  /*88a0*/  FMNMX.FTZ R0, R94, R0, !PT ;  /* 0x000000005e007209 */ /* 0x000fe20007810000 */
[--C-:B------:R-:W-:Y:S01]  /*88b0*/  FFMA.FTZ R6, R33, c[0x0][0x23c], -R43.reuse ;  /* 0x00008f0021067a23 */ /* 0x100fe2000001082b */
[----:B------:R-:W-:Y:S02]  /*88c0*/  FSEL R65, R65, RZ, P1 ;  /* 0x000000ff41417208 */ /* 0x000fe40000800000 */
[----:B------:R-:W-:Y:S02]  /*88d0*/  FMNMX.FTZ R0, R95, R0, !PT ;  /* 0x000000005f007209 */ /* 0x000fe40007810000 */
[----:B------:R2:W-:Y:S02]  /*88e0*/  MUFU.EX2 R236, R5 ;  /* 0x0000000500ec7308 */ /* 0x0005e40000000800 */
[----:B------:R-:W-:Y:S04]  /*88f0*/  FMNMX.FTZ R0, R106, R0, !PT ;  /* 0x000000006a007209 */ /* 0x000fe80007810000 */
[----:B------:R-:W-:Y:S04]  /*8900*/  FMNMX.FTZ R0, R107, R0, !PT ;  /* 0x000000006b007209 */ /* 0x000fe80007810000 */
[----:B------:R3:W-:Y:S01]  /*8910*/  MUFU.EX2 R126, R7 ;  /* 0x00000007007e7308 */ /* 0x0007e20000000800 */
[----:B------:R-:W-:Y:S01]  /*8920*/  FMNMX.FTZ R0, R110, R0, !PT ;  /* 0x000000006e007209 */ /* 0x000fe20007810000 */
[--C-:B-1----:R-:W-:Y:S03]  /*8930*/  FFMA.FTZ R4, R200, c[0x0][0x23c], -R64.reuse ;  /* 0x00008f00c8047a23 */ /* 0x102fe60000010840 */
[----:B------:R-:W-:Y:S04]  /*8940*/  FMNMX.FTZ R0, R111, R0, !PT ;  /* 0x000000006f007209 */ /* 0x000fe80007810000 */
[----:B------:R-:W-:Y:S01]  /*8950*/  FMNMX.FTZ R0, R122, R0, !PT ;  /* 0x000000007a007209 */ /* 0x000fe20007810000 */
[----:B------:R1:W-:Y:S03]  /*8960*/  MUFU.EX2 R209, R4 ;  /* 0x0000000400d17308 */ /* 0x0003e60000000800 */
[----:B------:R-:W-:Y:S01]  /*8970*/  FMNMX.FTZ R0, R123, R0, !PT ;  /* 0x000000007b007209 */ /* 0x000fe20007810000 */
[--C-:B--2---:R-:W-:Y:S03]  /*8980*/  FFMA.FTZ R5, R168, c[0x0][0x23c], -R64.reuse ;  /* 0x00008f00a8057a23 */ /* 0x104fe60000010840 */
[----:B------:R-:W-:Y:S03]  /*8990*/  FMNMX.FTZ R0, R40, R0, !PT ;  /* 0x0000000028007209 */ /* 0x000fe60007810000 */
[----:B------:R2:W-:Y:S01]  /*89a0*/  MUFU.EX2 R239, R5 ;  /* 0x0000000500ef7308 */ /* 0x0005e20000000800 */
[----:B------:R-:W-:Y:S01]  /*89b0*/  FMNMX.FTZ R0, R39, R0, !PT ;  /* 0x0000000027007209 */ /* 0x000fe20007810000 */
[----:B---3--:R-:W-:Y:S04]  /*89c0*/  FFMA.FTZ R7, R48, c[0x0][0x23c], -R43 ;  /* 0x00008f0030077a23 */ /* 0x008fe8000001082b */
[----:B------:R-:W3:Y:S04]  /*89d0*/  SHFL.BFLY PT, R2, R0, 0x2, 0x1f ;  /* 0x0c401f0000027f89 */ /* 0x000ee800000e0000 */
[----:B------:R4:W-:Y:S01]  /*89e0*/  MUFU.EX2 R246, R7 ;  /* 0x0000000700f67308 */ /* 0x0009e20000000800 */
[----:B-1----:R-:W-:Y:S09]  /*89f0*/  FFMA.FTZ R4, R207, c[0x0][0x23c], -R64 ;  /* 0x00008f00cf047a23 */ /* 0x002ff20000010840 */
[----:B------:R1:W-:Y:S01]  /*8a00*/  MUFU.EX2 R227, R4 ;  /* 0x0000000400e37308 */ /* 0x0003e20000000800 */
[----:B--2---:R-:W-:Y:S09]  /*8a10*/  FFMA.FTZ R5, R205, c[0x0][0x23c], -R65 ;  /* 0x00008f00cd057a23 */ /* 0x004ff20000010841 */
[----:B------:R2:W-:Y:S01]  /*8a20*/  MUFU.EX2 R180, R5 ;  /* 0x0000000500b47308 */ /* 0x0005e20000000800 */
[----:B---3--:R-:W-:Y:S01]  /*8a30*/  FMNMX.FTZ R2, R0, R2, !PT ;  /* 0x0000000200027209 */ /* 0x008fe20007810000 */
[----:B------:R-:W-:Y:S02]  /*8a40*/  FADD.FTZ R0, -R38, R132 ;  /* 0x0000008426007221 */ /* 0x000fe40000010100 */
[--C-:B----4-:R-:W-:Y:S02]  /*8a50*/  FFMA.FTZ R7, R14, c[0x0][0x23c], -R43.reuse ;  /* 0x00008f000e077a23 */ /* 0x110fe4000001082b */
[----:B------:R-:W3:Y:S01]  /*8a60*/  SHFL.BFLY PT, R3, R2, 0x1, 0x1f ;  /* 0x0c201f0002037f89 */ /* 0x000ee200000e0000 */
[----:B------:R-:W-:Y:S03]  /*8a70*/  FMUL.FTZ R0, R0, c[0x0][0x23c] ;  /* 0x00008f0000007a20 */ /* 0x000fe60000410000 */
[----:B------:R4:W-:Y:S01]  /*8a80*/  MUFU.EX2 R201, R8 ;  /* 0x0000000800c97308 */ /* 0x0009e20000000800 */
[--C-:B-1----:R-:W-:Y:S09]  /*8a90*/  FFMA.FTZ R4, R178, c[0x0][0x23c], -R43.reuse ;  /* 0x00008f00b2047a23 */ /* 0x102ff2000001082b */
[----:B------:R1:W-:Y:S01]  /*8aa0*/  MUFU.EX2 R229, R4 ;  /* 0x0000000400e57308 */ /* 0x0003e20000000800 */
[--C-:B--2---:R-:W-:Y:S09]  /*8ab0*/  FFMA.FTZ R5, R171, c[0x0][0x23c], -R64.reuse ;  /* 0x00008f00ab057a23 */ /* 0x104ff20000010840 */
[----:B------:R2:W-:Y:S01]  /*8ac0*/  MUFU.EX2 R42, R0 ;  /* 0x00000000002a7308 */ /* 0x0005e20000000800 */
[----:B---3--:R-:W-:Y:S01]  /*8ad0*/  FMNMX.FTZ R3, R2, R3, !PT ;  /* 0x0000000302037209 */ /* 0x008fe20007810000 */
[--C-:B----4-:R-:W-:Y:S03]  /*8ae0*/  FFMA.FTZ R8, R22, c[0x0][0x23c], -R43.reuse ;  /* 0x00008f0016087a23 */ /* 0x110fe6000001082b */
[C---:B------:R-:W-:Y:S01]  /*8af0*/  FSETP.NEU.FTZ.AND P1, PT, R3.reuse, -INF , PT ;  /* 0xff8000000300780b */ /* 0x040fe20003f3d000 */
[----:B------:R-:W-:Y:S04]  /*8b00*/  FMUL.FTZ R66, R3, c[0x0][0x23c] ;  /* 0x00008f0003427a20 */ /* 0x000fe80000410000 */
[----:B------:R3:W-:Y:S01]  /*8b10*/  MUFU.EX2 R177, R5 ;  /* 0x0000000500b17308 */ /* 0x0007e20000000800 */
[----:B------:R-:W-:Y:S01]  /*8b20*/  FSEL R66, R66, RZ, P1 ;  /* 0x000000ff42427208 */ /* 0x000fe20000800000 */
[----:B-1----:R-:W-:Y:S08]  /*8b30*/  FFMA.FTZ R4, R170, c[0x0][0x23c], -R43 ;  /* 0x00008f00aa047a23 */ /* 0x002ff0000001082b */
[----:B------:R1:W-:Y:S01]  /*8b40*/  MUFU.EX2 R247, R4 ;  /* 0x0000000400f77308 */ /* 0x0003e20000000800 */
[----:B--2---:R-:W-:Y:S04]  /*8b50*/  FADD.FTZ R0, -R37, R133 ;  /* 0x0000008525007221 */ /* 0x004fe80000010100 */
[----:B------:R-:W-:Y:S05]  /*8b60*/  FMUL.FTZ R0, R0, c[0x0][0x23c] ;  /* 0x00008f0000007a20 */ /* 0x000fea0000410000 */
[----:B------:R2:W-:Y:S01]  /*8b70*/  MUFU.EX2 R127, R6 ;  /* 0x00000006007f7308 */ /* 0x0005e20000000800 */
[----:B---3--:R-:W-:Y:S09]  /*8b80*/  FFMA.FTZ R5, R28, c[0x0][0x23c], -R65 ;  /* 0x00008f001c057a23 */ /* 0x008ff20000010841 */
[----:B------:R3:W4:Y:S01]  /*8b90*/  MUFU.EX2 R41, R0 ;  /* 0x0000000000297308 */ /* 0x0007220000000800 */
[----:B-1----:R-:W-:Y:S09]  /*8ba0*/  FFMA.FTZ R4, R169, c[0x0][0x23c], -R64 ;  /* 0x00008f00a9047a23 */ /* 0x002ff20000010840 */
[----:B------:R1:W-:Y:S01]  /*8bb0*/  MUFU.EX2 R219, R4 ;  /* 0x0000000400db7308 */ /* 0x0003e20000000800 */
[----:B--2---:R-:W-:Y:S09]  /*8bc0*/  FFMA.FTZ R6, R49, c[0x0][0x23c], -R43 ;  /* 0x00008f0031067a23 */ /* 0x004ff2000001082b */
[----:B------:R2:W-:Y:S01]  /*8bd0*/  MUFU.EX2 R225, R5 ;  /* 0x0000000500e17308 */ /* 0x0005e20000000800 */
[----:B---3--:R-:W-:Y:S04]  /*8be0*/  FADD.FTZ R0, -R36, R134 ;  /* 0x0000008624007221 */ /* 0x008fe80000010100 */
[----:B------:R-:W-:Y:S05]  /*8bf0*/  FMUL.FTZ R0, R0, c[0x0][0x23c] ;  /* 0x00008f0000007a20 */ /* 0x000fea0000410000 */
[----:B------:R3:W-:Y:S01]  /*8c00*/  MUFU.EX2 R249, R7 ;  /* 0x0000000700f97308 */ /* 0x0007e20000000800 */
[----:B-1----:R-:W-:Y:S09]  /*8c10*/  FFMA.FTZ R4, R202, c[0x0][0x23c], -R65 ;  /* 0x00008f00ca047a23 */ /* 0x002ff20000010841 */
[----:B------:R1:W-:Y:S01]  /*8c20*/  MUFU.EX2 R172, R4 ;  /* 0x0000000400ac7308 */ /* 0x0003e20000000800 */
[----:B--2---:R-:W-:Y:S02]  /*8c30*/  FFMA.FTZ R5, R19, c[0x0][0x23c], -R64 ;  /* 0x00008f0013057a23 */ /* 0x004fe40000010840 */
[----:B----4-:R-:W-:Y:S07]  /*8c40*/  FMUL.FTZ R19, R41, R151 ;  /* 0x0000009729137220 */ /* 0x010fee0000410000 */
[----:B------:R2:W-:Y:S01]  /*8c50*/  MUFU.EX2 R226, R5 ;  /* 0x0000000500e27308 */ /* 0x0005e20000000800 */
[----:B---3--:R-:W-:Y:S09]  /*8c60*/  FFMA.FTZ R7, R80, c[0x0][0x23c], -R43 ;  /* 0x00008f0050077a23 */ /* 0x008ff2000001082b */
[----:B------:R3:W-:Y:S01]  /*8c70*/  MUFU.EX2 R234, R8 ;  /* 0x0000000800ea7308 */ /* 0x0007e20000000800 */
[--C-:B-1----:R-:W-:Y:S09]  /*8c80*/  FFMA.FTZ R4, R208, c[0x0][0x23c], -R65.reuse ;  /* 0x00008f00d0047a23 */ /* 0x102ff20000010841 */
[----:B------:R1:W4:Y:S01]  /*8c90*/  MUFU.EX2 R175, R4 ;  /* 0x0000000400af7308 */ /* 0x0003220000000800 */
[----:B--2---:R-:W-:Y:S01]  /*8ca0*/  FFMA.FTZ R5, R44, c[0x0][0x23c], -R65 ;  /* 0x00008f002c057a23 */ /* 0x004fe20000010841 */
[----:B------:R-:W-:Y:S08]  /*8cb0*/  F2FP.BF16.PACK_AB R44, R236, R210 ;  /* 0x000000d2ec2c723e */ /* 0x000ff000000010ff */
[----:B------:R2:W-:Y:S01]  /*8cc0*/  MUFU.EX2 R220, R5 ;  /* 0x0000000500dc7308 */ /* 0x0005e20000000800 */
[--C-:B---3--:R-:W-:Y:S09]  /*8cd0*/  FFMA.FTZ R8, R52, c[0x0][0x23c], -R43.reuse ;  /* 0x00008f0034087a23 */ /* 0x108ff2000001082b */
[----:B------:R3:W-:Y:S01]  /*8ce0*/  MUFU.EX2 R133, R6 ;  /* 0x0000000600857308 */ /* 0x0007e20000000800 */
[----:B-1----:R-:W-:Y:S01]  /*8cf0*/  FFMA.FTZ R4, R199, c[0x0][0x23c], -R66 ;  /* 0x00008f00c7047a23 */ /* 0x002fe20000010842 */
[----:B----4-:R-:W-:Y:S08]  /*8d00*/  F2FP.BF16.PACK_AB R32, R175, R172 ;  /* 0x000000acaf20723e */ /* 0x010ff000000010ff */
[----:B------:R1:W-:Y:S01]  /*8d10*/  MUFU.EX2 R169, R4 ;  /* 0x0000000400a97308 */ /* 0x0003e20000000800 */
[----:B--2---:R-:W-:Y:S09]  /*8d20*/  FFMA.FTZ R5, R54, c[0x0][0x23c], -R64 ;  /* 0x00008f0036057a23 */ /* 0x004ff20000010840 */
[----:B------:R2:W-:Y:S01]  /*8d30*/  MUFU.EX2 R233, R5 ;  /* 0x0000000500e97308 */ /* 0x0005e20000000800 */
[----:B---3--:R-:W-:Y:S09]  /*8d40*/  FFMA.FTZ R6, R13, c[0x0][0x23c], -R43 ;  /* 0x00008f000d067a23 */ /* 0x008ff2000001082b */
[----:B------:R-:W3:Y:S01]  /*8d50*/  MUFU.EX2 R2, R0 ;  /* 0x0000000000027308 */ /* 0x000ee20000000800 */
[--C-:B-1----:R-:W-:Y:S09]  /*8d60*/  FFMA.FTZ R4, R206, c[0x0][0x23c], -R66.reuse ;  /* 0x00008f00ce047a23 */ /* 0x102ff20000010842 */
[----:B------:R1:W4:Y:S01]  /*8d70*/  MUFU.EX2 R173, R4 ;  /* 0x0000000400ad7308 */ /* 0x0003220000000800 */
[--C-:B--2---:R-:W-:Y:S02]  /*8d80*/  FFMA.FTZ R5, R60, c[0x0][0x23c], -R65.reuse ;  /* 0x00008f003c057a23 */ /* 0x104fe40000010841 */
[----:B------:R-:W-:Y:S07]  /*8d90*/  FFMA.FTZ R60, R89, c[0x0][0x23c], -R65 ;  /* 0x00008f00593c7a23 */ /* 0x000fee0000010841 */
[----:B------:R2:W-:Y:S01]  /*8da0*/  MUFU.EX2 R240, R8 ;  /* 0x0000000800f07308 */ /* 0x0005e20000000800 */
[C---:B---3--:R-:W-:Y:S02]  /*8db0*/  FMUL.FTZ R9, R2.reuse, R137 ;  /* 0x0000008902097220 */ /* 0x048fe40000410000 */
[----:B------:R-:W-:Y:S02]  /*8dc0*/  FMUL.FTZ R13, R2, R145 ;  /* 0x00000091020d7220 */ /* 0x000fe40000410000 */
[----:B------:R-:W-:Y:S05]  /*8dd0*/  FADD.FTZ R0, -R3, R135 ;  /* 0x0000008703007221 */ /* 0x000fea0000010100 */
[----:B------:R3:W-:Y:S01]  /*8de0*/  MUFU.EX2 R135, R6 ;  /* 0x0000000600877308 */ /* 0x0007e20000000800 */
[----:B------:R-:W-:Y:S02]  /*8df0*/  FMUL.FTZ R0, R0, c[0x0][0x23c] ;  /* 0x00008f0000007a20 */ /* 0x000fe40000410000 */
[----:B-1----:R-:W-:Y:S01]  /*8e00*/  FFMA.FTZ R4, R204, c[0x0][0x23c], -R65 ;  /* 0x00008f00cc047a23 */ /* 0x002fe20000010841 */
[----:B----4-:R-:W-:Y:S06]  /*8e10*/  F2FP.BF16.PACK_AB R33, R173, R169 ;  /* 0x000000a9ad21723e */ /* 0x010fec00000010ff */
[----:B------:R1:W-:Y:S01]  /*8e20*/  MUFU.EX2 R199, R4 ;  /* 0x0000000400c77308 */ /* 0x0003e20000000800 */
[--C-:B--2---:R-:W-:Y:S02]  /*8e30*/  FFMA.FTZ R8, R68, c[0x0][0x23c], -R43.reuse ;  /* 0x00008f0044087a23 */ /* 0x104fe4000001082b */
[--C-:B------:R-:W-:Y:S07]  /*8e40*/  FFMA.FTZ R68, R40, c[0x0][0x23c], -R66.reuse ;  /* 0x00008f0028447a23 */ /* 0x100fee0000010842 */
[----:B------:R2:W-:Y:S01]  /*8e50*/  MUFU.EX2 R215, R5 ;  /* 0x0000000500d77308 */ /* 0x0005e20000000800 */
[----:B---3--:R-:W-:Y:S09]  /*8e60*/  FFMA.FTZ R6, R81, c[0x0][0x23c], -R43 ;  /* 0x00008f0051067a23 */ /* 0x008ff2000001082b */
[----:B------:R3:W-:Y:S01]  /*8e70*/  MUFU.EX2 R221, R8 ;  /* 0x0000000800dd7308 */ /* 0x0007e20000000800 */
[----:B-1----:R-:W-:Y:S09]  /*8e80*/  FFMA.FTZ R4, R203, c[0x0][0x23c], -R66 ;  /* 0x00008f00cb047a23 */ /* 0x002ff20000010842 */
[----:B------:R1:W-:Y:S01]  /*8e90*/  MUFU.EX2 R174, R4 ;  /* 0x0000000400ae7308 */ /* 0x0003e20000000800 */
[----:B--2---:R-:W-:Y:S02]  /*8ea0*/  FFMA.FTZ R5, R70, c[0x0][0x23c], -R64 ;  /* 0x00008f0046057a23 */ /* 0x004fe40000010840 */
[----:B------:R-:W2:Y:S07]  /*8eb0*/  LDL.LU R70, [R1+0x8] ;  /* 0x0000080001467983 */ /* 0x000eae0000300800 */
[----:B------:R4:W-:Y:S01]  /*8ec0*/  MUFU.EX2 R212, R5 ;  /* 0x0000000500d47308 */ /* 0x0009e20000000800 */
[----:B---3--:R-:W-:Y:S09]  /*8ed0*/  FFMA.FTZ R8, R76, c[0x0][0x23c], -R65 ;  /* 0x00008f004c087a23 */ /* 0x008ff20000010841 */
[----:B------:R-:W3:Y:S01]  /*8ee0*/  MUFU.EX2 R0, R0 ;  /* 0x0000000000007308 */ /* 0x000ee20000000800 */
[----:B-1----:R-:W-:Y:S09]  /*8ef0*/  FFMA.FTZ R4, R179, c[0x0][0x23c], -R66 ;  /* 0x00008f00b3047a23 */ /* 0x002ff20000010842 */
[----:B------:R1:W5:Y:S01]  /*8f00*/  MUFU.EX2 R178, R4 ;  /* 0x0000000400b27308 */ /* 0x0003620000000800 */
[----:B----4-:R-:W-:Y:S09]  /*8f10*/  FMUL.FTZ R5, R42, R141 ;  /* 0x0000008d2a057220 */ /* 0x010ff20000410000 */
[----:B------:R4:W-:Y:S01]  /*8f20*/  MUFU.EX2 R228, R8 ;  /* 0x0000000800e47308 */ /* 0x0009e20000000800 */
[C---:B---3--:R-:W-:Y:S01]  /*8f30*/  FMUL.FTZ R10, R0.reuse, R138 ;  /* 0x0000008a000a7220 */ /* 0x048fe20000410000 */
[----:B------:R-:W-:Y:S01]  /*8f40*/  MOV R138, R133 ;  /* 0x00000085008a7202 */ /* 0x000fe20000000f00 */
[C---:B------:R-:W-:Y:S02]  /*8f50*/  FMUL.FTZ R11, R0.reuse, R139 ;  /* 0x0000008b000b7220 */ /* 0x040fe40000410000 */
[----:B------:R-:W-:Y:S05]  /*8f60*/  FMUL.FTZ R14, R0, R146 ;  /* 0x00000092000e7220 */ /* 0x000fea0000410000 */
[----:B------:R-:W-:Y:S01]  /*8f70*/  MUFU.EX2 R68, R68 ;  /* 0x0000004400447308 */ /* 0x000fe20000000800 */
[----:B-1----:R-:W-:Y:S09]  /*8f80*/  FFMA.FTZ R4, R176, c[0x0][0x23c], -R43 ;  /* 0x00008f00b0047a23 */ /* 0x002ff2000001082b */
[----:B------:R1:W-:Y:S01]  /*8f90*/  MUFU.EX2 R207, R4 ;  /* 0x0000000400cf7308 */ /* 0x0003e20000000800 */
[----:B----4-:R-:W-:Y:S02]  /*8fa0*/  FMUL.FTZ R8, R2, R136 ;  /* 0x0000008802087220 */ /* 0x010fe40000410000 */
[--C-:B-1----:R-:W-:Y:S07]  /*8fb0*/  FFMA.FTZ R4, R23, c[0x0][0x23c], -R64.reuse ;  /* 0x00008f0017047a23 */ /* 0x102fee0000010840 */
[----:B------:R1:W-:Y:S02]  /*8fc0*/  MUFU.EX2 R200, R4 ;  /* 0x0000000400c87308 */ /* 0x0003e40000000800 */
[--C-:B-1----:R-:W-:Y:S01]  /*8fd0*/  FFMA.FTZ R4, R34, c[0x0][0x23c], -R64.reuse ;  /* 0x00008f0022047a23 */ /* 0x102fe20000010840 */
[----:B------:R-:W-:Y:S07]  /*8fe0*/  F2FP.BF16.PACK_AB R34, R199, R180 ;  /* 0x000000b4c722723e */ /* 0x000fee00000010ff */
[----:B------:R1:W-:Y:S02]  /*8ff0*/  MUFU.EX2 R251, R4 ;  /* 0x0000000400fb7308 */ /* 0x0003e40000000800 */
[----:B-1----:R-:W-:Y:S01]  /*9000*/  FFMA.FTZ R4, R35, c[0x0][0x23c], -R64 ;  /* 0x00008f0023047a23 */ /* 0x002fe20000010840 */
[----:B-----5:R-:W-:Y:S07]  /*9010*/  F2FP.BF16.PACK_AB R35, R178, R174 ;  /* 0x000000aeb223723e */ /* 0x020fee00000010ff */
[----:B------:R1:W3:Y:S02]  /*9020*/  MUFU.EX2 R132, R4 ;  /* 0x0000000400847308 */ /* 0x0002e40000000800 */
[--C-:B-1----:R-:W-:Y:S01]  /*9030*/  FFMA.FTZ R4, R24, c[0x0][0x23c], -R65.reuse ;  /* 0x00008f0018047a23 */ /* 0x102fe20000010841 */
[----:B---3--:R-:W-:Y:S07]  /*9040*/  MOV R139, R132 ;  /* 0x00000084008b7202 */ /* 0x008fee0000000f00 */
[----:B------:R1:W-:Y:S02]  /*9050*/  MUFU.EX2 R170, R4 ;  /* 0x0000000400aa7308 */ /* 0x0003e40000000800 */
[--C-:B-1----:R-:W-:Y:S08]  /*9060*/  FFMA.FTZ R4, R25, c[0x0][0x23c], -R65.reuse ;  /* 0x00008f0019047a23 */ /* 0x102ff00000010841 */
[----:B------:R1:W-:Y:S02]  /*9070*/  MUFU.EX2 R203, R4 ;  /* 0x0000000400cb7308 */ /* 0x0003e40000000800 */
[--C-:B-1----:R-:W-:Y:S08]  /*9080*/  FFMA.FTZ R4, R26, c[0x0][0x23c], -R66.reuse ;  /* 0x00008f001a047a23 */ /* 0x102ff00000010842 */
[----:B------:R1:W3:Y:S10]  /*9090*/  MUFU.EX2 R26, R7 ;  /* 0x00000007001a7308 */ /* 0x0002f40000000800 */
[----:B------:R4:W-:Y:S01]  /*90a0*/  MUFU.EX2 R168, R4 ;  /* 0x0000000400a87308 */ /* 0x0009e20000000800 */
[--C-:B-1----:R-:W-:Y:S01]  /*90b0*/  FFMA.FTZ R7, R75, c[0x0][0x23c], -R66.reuse ;  /* 0x00008f004b077a23 */ /* 0x102fe20000010842 */
[----:B---3--:R-:W-:Y:S01]  /*90c0*/  MOV R136, R26 ;  /* 0x0000001a00887202 */ /* 0x008fe20000000f00 */
[----:B------:R-:W-:Y:S07]  /*90d0*/  FMUL.FTZ R26, R0, R158 ;  /* 0x0000009e001a7220 */ /* 0x000fee0000410000 */
[----:B------:R1:W-:Y:S01]  /*90e0*/  MUFU.EX2 R223, R7 ;  /* 0x0000000700df7308 */ /* 0x0003e20000000800 */
[--C-:B----4-:R-:W-:Y:S09]  /*90f0*/  FFMA.FTZ R4, R27, c[0x0][0x23c], -R66.reuse ;  /* 0x00008f001b047a23 */ /* 0x110ff20000010842 */
[----:B------:R3:W-:Y:S10]  /*9100*/  MUFU.EX2 R182, R4 ;  /* 0x0000000400b67308 */ /* 0x0007f40000000800 */
[----:B------:R4:W5:Y:S01]  /*9110*/  MUFU.EX2 R27, R6 ;  /* 0x00000006001b7308 */ /* 0x0009620000000800 */
[--C-:B-1----:R-:W-:Y:S09]  /*9120*/  FFMA.FTZ R7, R78, c[0x0][0x23c], -R66.reuse ;  /* 0x00008f004e077a23 */ /* 0x102ff20000010842 */
[----:B------:R1:W-:Y:S01]  /*9130*/  MUFU.EX2 R213, R7 ;  /* 0x0000000700d57308 */ /* 0x0003e20000000800 */
[----:B---3--:R-:W-:Y:S02]  /*9140*/  FFMA.FTZ R4, R29, c[0x0][0x23c], -R65 ;  /* 0x00008f001d047a23 */ /* 0x008fe40000010841 */
[----:B------:R-:W-:Y:S07]  /*9150*/  FMUL.FTZ R29, R2, R161 ;  /* 0x000000a1021d7220 */ /* 0x000fee0000410000 */
[----:B------:R3:W-:Y:S01]  /*9160*/  MUFU.EX2 R242, R4 ;  /* 0x0000000400f27308 */ /* 0x0007e20000000800 */
[C---:B----4-:R-:W-:Y:S01]  /*9170*/  FMUL.FTZ R6, R41.reuse, R142 ;  /* 0x0000008e29067220 */ /* 0x050fe20000410000 */
[----:B-----5:R-:W-:Y:S01]  /*9180*/  MOV R146, R27 ;  /* 0x0000001b00927202 */ /* 0x020fe20000000f00 */
[----:B------:R-:W-:Y:S01]  /*9190*/  FMUL.FTZ R27, R0, R159 ;  /* 0x0000009f001b7220 */ /* 0x000fe20000410000 */
[----:B------:R-:W-:Y:S01]  /*91a0*/  MOV R142, R135 ;  /* 0x00000087008e7202 */ /* 0x000fe20000000f00 */
[----:B-1----:R-:W-:Y:S02]  /*91b0*/  FMUL.FTZ R7, R41, R143 ;  /* 0x0000008f29077220 */ /* 0x002fe40000410000 */
[--C-:B---3--:R-:W-:Y:S02]  /*91c0*/  FFMA.FTZ R4, R30, c[0x0][0x23c], -R66.reuse ;  /* 0x00008f001e047a23 */ /* 0x108fe40000010842 */
[--C-:B------:R-:W-:Y:S02]  /*91d0*/  FFMA.FTZ R30, R97, c[0x0][0x23c], -R43.reuse ;  /* 0x00008f00611e7a23 */ /* 0x100fe4000001082b */
[----:B------:R1:W-:Y:S10]  /*91e0*/  MUFU.EX2 R217, R4 ;  /* 0x0000000400d97308 */ /* 0x0003f40000000800 */
[----:B------:R3:W-:Y:S01]  /*91f0*/  MUFU.EX2 R135, R30 ;  /* 0x0000001e00877308 */ /* 0x0007e20000000800 */
[----:B-1----:R-:W-:Y:S02]  /*9200*/  FFMA.FTZ R4, R31, c[0x0][0x23c], -R66 ;  /* 0x00008f001f047a23 */ /* 0x002fe40000010842 */
[C---:B------:R-:W-:Y:S07]  /*9210*/  FMUL.FTZ R31, R0.reuse, R163 ;  /* 0x000000a3001f7220 */ /* 0x040fee0000410000 */
[----:B------:R1:W-:Y:S01]  /*9220*/  MUFU.EX2 R235, R4 ;  /* 0x0000000400eb7308 */ /* 0x0003e20000000800 */
[----:B---3--:R-:W-:Y:S02]  /*9230*/  FMUL.FTZ R30, R0, R162 ;  /* 0x000000a2001e7220 */ /* 0x008fe40000410000 */
[----:B-1----:R-:W-:Y:S07]  /*9240*/  FFMA.FTZ R4, R20, c[0x0][0x23c], -R43 ;  /* 0x00008f0014047a23 */ /* 0x002fee000001082b */
[----:B------:R1:W-:Y:S02]  /*9250*/  MUFU.EX2 R250, R4 ;  /* 0x0000000400fa7308 */ /* 0x0003e40000000800 */
[--C-:B-1----:R-:W-:Y:S02]  /*9260*/  FFMA.FTZ R4, R18, c[0x0][0x23c], -R64.reuse ;  /* 0x00008f0012047a23 */ /* 0x102fe40000010840 */
[----:B------:R-:W-:Y:S06]  /*9270*/  FMUL.FTZ R18, R41, R150 ;  /* 0x0000009629127220 */ /* 0x000fec0000410000 */
[----:B------:R1:W-:Y:S02]  /*9280*/  MUFU.EX2 R243, R4 ;  /* 0x0000000400f37308 */ /* 0x0003e40000000800 */
[--C-:B-1----:R-:W-:Y:S08]  /*9290*/  FFMA.FTZ R4, R50, c[0x0][0x23c], -R64.reuse ;  /* 0x00008f0032047a23 */ /* 0x102ff00000010840 */
[----:B------:R1:W-:Y:S02]  /*92a0*/  MUFU.EX2 R238, R4 ;  /* 0x0000000400ee7308 */ /* 0x0003e40000000800 */
[----:B-1----:R-:W-:Y:S02]  /*92b0*/  FFMA.FTZ R4, R51, c[0x0][0x23c], -R64 ;  /* 0x00008f0033047a23 */ /* 0x002fe40000010840 */
[----:B------:R-:W-:Y:S06]  /*92c0*/  LDSM.16.MT88.4 R48, [R185+0x4000] ;  /* 0x00400000b930783b */ /* 0x000fec0000004200 */
[----:B------:R1:W3:Y:S02]  /*92d0*/  MUFU.EX2 R134, R4 ;  /* 0x0000000400867308 */ /* 0x0002e40000000800 */
[--C-:B-1----:R-:W-:Y:S01]  /*92e0*/  FFMA.FTZ R4, R21, c[0x0][0x23c], -R65.reuse ;  /* 0x00008f0015047a23 */ /* 0x102fe20000010841 */
[----:B---3--:R-:W-:Y:S01]  /*92f0*/  MOV R143, R134 ;  /* 0x00000086008f7202 */ /* 0x008fe20000000f00 */
[----:B------:R-:W1:Y:S06]  /*9300*/  LDSM.16.MT88.4 R20, [R184+0x4000] ;  /* 0x00400000b814783b */ /* 0x000e6c0000004200 */
[----:B------:R3:W-:Y:S02]  /*9310*/  MUFU.EX2 R176, R4 ;  /* 0x0000000400b07308 */ /* 0x0007e40000000800 */
[----:B---3--:R-:W-:Y:S02]  /*9320*/  FFMA.FTZ R4, R17, c[0x0][0x23c], -R65 ;  /* 0x00008f0011047a23 */ /* 0x008fe40000010841 */
[----:B------:R-:W-:Y:S06]  /*9330*/  FFMA.FTZ R17, R85, c[0x0][0x23c], -R43 ;  /* 0x00008f0055117a23 */ /* 0x000fec000001082b */
[----:B------:R3:W-:Y:S02]  /*9340*/  MUFU.EX2 R211, R4 ;  /* 0x0000000400d37308 */ /* 0x0007e40000000800 */
[--C-:B---3--:R-:W-:Y:S02]  /*9350*/  FFMA.FTZ R4, R16, c[0x0][0x23c], -R66.reuse ;  /* 0x00008f0010047a23 */ /* 0x108fe40000010842 */
[----:B------:R-:W-:Y:S01]  /*9360*/  FMUL.FTZ R16, R42, R148 ;  /* 0x000000942a107220 */ /* 0x000fe20000410000 */
[----:B------:R-:W-:Y:S05]  /*9370*/  MOV R148, R126 ;  /* 0x0000007e00947202 */ /* 0x000fea0000000f00 */
[----:B------:R3:W-:Y:S02]  /*9380*/  MUFU.EX2 R181, R4 ;  /* 0x0000000400b57308 */ /* 0x0007e40000000800 */
[--C-:B---3--:R-:W-:Y:S02]  /*9390*/  FFMA.FTZ R4, R15, c[0x0][0x23c], -R66.reuse ;  /* 0x00008f000f047a23 */ /* 0x108fe40000010842 */
[----:B------:R-:W-:Y:S01]  /*93a0*/  FMUL.FTZ R15, R0, R147 ;  /* 0x00000093000f7220 */ /* 0x000fe20000410000 */
[----:B------:R-:W-:Y:S05]  /*93b0*/  MOV R147, R127 ;  /* 0x0000007f00937202 */ /* 0x000fea0000000f00 */
[----:B------:R3:W-:Y:S10]  /*93c0*/  MUFU.EX2 R202, R4 ;  /* 0x0000000400ca7308 */ /* 0x0007f40000000800 */
[----:B------:R-:W-:Y:S01]  /*93d0*/  MUFU.EX2 R127, R60 ;  /* 0x0000003c007f7308 */ /* 0x000fe20000000800 */
[----:B---3--:R-:W-:Y:S01]  /*93e0*/  FFMA.FTZ R4, R45, c[0x0][0x23c], -R65 ;  /* 0x00008f002d047a23 */ /* 0x008fe20000010841 */
[----:B------:R-:W-:Y:S08]  /*93f0*/  F2FP.BF16.PACK_AB R45, R227, R209 ;  /* 0x000000d1e32d723e */ /* 0x000ff000000010ff */
[----:B------:R3:W-:Y:S02]  /*9400*/  MUFU.EX2 R237, R4 ;  /* 0x0000000400ed7308 */ /* 0x0007e40000000800 */
[--C-:B---3--:R-:W-:Y:S01]  /*9410*/  FFMA.FTZ R4, R46, c[0x0][0x23c], -R66.reuse ;  /* 0x00008f002e047a23 */ /* 0x108fe20000010842 */
[----:B------:R-:W-:Y:S07]  /*9420*/  F2FP.BF16.PACK_AB R46, R247, R229 ;  /* 0x000000e5f72e723e */ /* 0x000fee00000010ff */
[----:B------:R3:W-:Y:S02]  /*9430*/  MUFU.EX2 R208, R4 ;  /* 0x0000000400d07308 */ /* 0x0007e40000000800 */
[----:B---3--:R-:W-:Y:S01]  /*9440*/  FFMA.FTZ R4, R47, c[0x0][0x23c], -R66 ;  /* 0x00008f002f047a23 */ /* 0x008fe20000010842 */
[----:B------:R-:W-:Y:S07]  /*9450*/  F2FP.BF16.PACK_AB R47, R239, R219 ;  /* 0x000000dbef2f723e */ /* 0x000fee00000010ff */
[----:B------:R3:W-:Y:S02]  /*9460*/  MUFU.EX2 R241, R4 ;  /* 0x0000000400f17308 */ /* 0x0007e40000000800 */
[----:B---3--:R-:W-:Y:S08]  /*9470*/  FFMA.FTZ R4, R53, c[0x0][0x23c], -R43 ;  /* 0x00008f0035047a23 */ /* 0x008ff0000001082b */
[----:B------:R3:W-:Y:S02]  /*9480*/  MUFU.EX2 R245, R4 ;  /* 0x0000000400f57308 */ /* 0x0007e40000000800 */
[--C-:B---3--:R-:W-:Y:S02]  /*9490*/  FFMA.FTZ R4, R55, c[0x0][0x23c], -R64.reuse ;  /* 0x00008f0037047a23 */ /* 0x108fe40000010840 */
[----:B------:R-:W3:Y:S06]  /*94a0*/  LDSM.16.MT88.4 R52, [R184+0x4400] ;  /* 0x00440000b834783b */ /* 0x000eec0000004200 */
[----:B------:R4:W-:Y:S02]  /*94b0*/  MUFU.EX2 R248, R4 ;  /* 0x0000000400f87308 */ /* 0x0009e40000000800 */
[----:B----4-:R-:W-:Y:S02]  /*94c0*/  FFMA.FTZ R4, R12, c[0x0][0x23c], -R64 ;  /* 0x00008f000c047a23 */ /* 0x010fe40000010840 */
[----:B------:R-:W-:Y:S06]  /*94d0*/  FFMA.FTZ R12, R79, c[0x0][0x23c], -R66 ;  /* 0x00008f004f0c7a23 */ /* 0x000fec0000010842 */
[----:B------:R4:W-:Y:S10]  /*94e0*/  MUFU.EX2 R244, R4 ;  /* 0x0000000400f47308 */ /* 0x0009f40000000800 */
[----:B------:R5:W-:Y:S01]  /*94f0*/  MUFU.EX2 R222, R12 ;  /* 0x0000000c00de7308 */ /* 0x000be20000000800 */
[----:B----4-:R-:W-:Y:S02]  /*9500*/  FFMA.FTZ R4, R67, c[0x0][0x23c], -R64 ;  /* 0x00008f0043047a23 */ /* 0x010fe40000010840 */
[----:B------:R-:W-:Y:S07]  /*9510*/  FFMA.FTZ R67, R124, c[0x0][0x23c], -R65 ;  /* 0x00008f007c437a23 */ /* 0x000fee0000010841 */
[----:B------:R4:W1:Y:S01]  /*9520*/  MUFU.EX2 R179, R4 ;  /* 0x0000000400b37308 */ /* 0x0008620000000800 */
[----:B-----5:R-:W-:Y:S09]  /*9530*/  FFMA.FTZ R12, R84, c[0x0][0x23c], -R43 ;  /* 0x00008f00540c7a23 */ /* 0x020ff2000001082b */
[----:B------:R5:W-:Y:S10]  /*9540*/  MUFU.EX2 R206, R12 ;  /* 0x0000000c00ce7308 */ /* 0x000bf40000000800 */
[----:B------:R-:W-:Y:S01]  /*9550*/  MUFU.EX2 R67, R67 ;  /* 0x0000004300437308 */ /* 0x000fe20000000800 */
[--C-:B----4-:R-:W-:Y:S01]  /*9560*/  FFMA.FTZ R4, R56, c[0x0][0x23c], -R65.reuse ;  /* 0x00008f0038047a23 */ /* 0x110fe20000010841 */
[----:B-1----:R-:W-:Y:S08]  /*9570*/  MOV R141, R179 ;  /* 0x000000b3008d7202 */ /* 0x002ff00000000f00 */
[----:B------:R1:W-:Y:S01]  /*9580*/  MUFU.EX2 R183, R4 ;  /* 0x0000000400b77308 */ /* 0x0003e20000000800 */
[----:B-----5:R-:W-:Y:S09]  /*9590*/  FMUL.FTZ R12, R2, R144 ;  /* 0x00000090020c7220 */ /* 0x020ff20000410000 */
[----:B------:R4:W-:Y:S01]  /*95a0*/  MUFU.EX2 R179, R17 ;  /* 0x0000001100b37308 */ /* 0x0009e20000000800 */
[--C-:B-1----:R-:W-:Y:S09]  /*95b0*/  FFMA.FTZ R4, R57, c[0x0][0x23c], -R65.reuse ;  /* 0x00008f0039047a23 */ /* 0x102ff20000010841 */
[----:B------:R1:W-:Y:S01]  /*95c0*/  MUFU.EX2 R218, R4 ;  /* 0x0000000400da7308 */ /* 0x0003e20000000800 */
[----:B----4-:R-:W-:Y:S02]  /*95d0*/  FMUL.FTZ R17, R42, R149 ;  /* 0x000000952a117220 */ /* 0x010fe40000410000 */
[--C-:B-1----:R-:W-:Y:S07]  /*95e0*/  FFMA.FTZ R4, R58, c[0x0][0x23c], -R66.reuse ;  /* 0x00008f003a047a23 */ /* 0x102fee0000010842 */
[----:B------:R1:W-:Y:S02]  /*95f0*/  MUFU.EX2 R171, R4 ;  /* 0x0000000400ab7308 */ /* 0x0003e40000000800 */
[--C-:B-1----:R-:W-:Y:S02]  /*9600*/  FFMA.FTZ R4, R59, c[0x0][0x23c], -R66.reuse ;  /* 0x00008f003b047a23 */ /* 0x102fe40000010842 */
[----:B------:R-:W1:Y:S06]  /*9610*/  LDSM.16.MT88.4 R56, [R185+0x4400] ;  /* 0x00440000b938783b */ /* 0x000e6c0000004200 */
[----:B------:R4:W-:Y:S02]  /*9620*/  MUFU.EX2 R205, R4 ;  /* 0x0000000400cd7308 */ /* 0x0009e40000000800 */
[----:B----4-:R-:W-:Y:S08]  /*9630*/  FFMA.FTZ R4, R61, c[0x0][0x23c], -R65 ;  /* 0x00008f003d047a23 */ /* 0x010ff00000010841 */
[----:B------:R4:W-:Y:S02]  /*9640*/  MUFU.EX2 R232, R4 ;  /* 0x0000000400e87308 */ /* 0x0009e40000000800 */
[--C-:B----4-:R-:W-:Y:S08]  /*9650*/  FFMA.FTZ R4, R62, c[0x0][0x23c], -R66.reuse ;  /* 0x00008f003e047a23 */ /* 0x110ff00000010842 */
[----:B------:R4:W-:Y:S02]  /*9660*/  MUFU.EX2 R216, R4 ;  /* 0x0000000400d87308 */ /* 0x0009e40000000800 */
[----:B----4-:R-:W-:Y:S02]  /*9670*/  FFMA.FTZ R4, R63, c[0x0][0x23c], -R66 ;  /* 0x00008f003f047a23 */ /* 0x010fe40000010842 */
[----:B------:R-:W4:Y:S06]  /*9680*/  LDSM.16.MT88.4 R60, [R184+0x4800] ;  /* 0x00480000b83c783b */ /* 0x000f2c0000004200 */
[----:B------:R5:W-:Y:S02]  /*9690*/  MUFU.EX2 R224, R4 ;  /* 0x0000000400e07308 */ /* 0x000be40000000800 */
[----:B-----5:R-:W-:Y:S02]  /*96a0*/  FFMA.FTZ R4, R69, c[0x0][0x23c], -R43 ;  /* 0x00008f0045047a23 */ /* 0x020fe4000001082b */
[----:B------:R-:W5:Y:S06]  /*96b0*/  LDL.LU R69, [R1+0x4] ;  /* 0x0000040001457983 */ /* 0x000f6c0000300800 */
[----:B------:R1:W-:Y:S01]  /*96c0*/  MUFU.EX2 R24, R4 ;  /* 0x0000000400187308 */ /* 0x0003e20000000800 */
[----:B------:R-:W3:Y:S04]  /*96d0*/  LDL.LU R149, [R1+0xc] ;  /* 0x00000c0001957983 */ /* 0x000ee80000300800 */
[----:B------:R-:W3:Y:S01]  /*96e0*/  LDL.LU R150, [R1] ;  /* 0x0000000001967983 */ /* 0x000ee20000300800 */
[--C-:B-1----:R-:W-:Y:S04]  /*96f0*/  FFMA.FTZ R4, R71, c[0x0][0x23c], -R64.reuse ;  /* 0x00008f0047047a23 */ /* 0x102fe80000010840 */
[----:B------:R1:W1:Y:S02]  /*9700*/  MUFU.EX2 R25, R4 ;  /* 0x0000000400197308 */ /* 0x0002640000000800 */
[--C-:B-1----:R-:W-:Y:S01]  /*9710*/  FFMA.FTZ R4, R82, c[0x0][0x23c], -R64.reuse ;  /* 0x00008f0052047a23 */ /* 0x102fe20000010840 */
[----:B------:R-:W-:Y:S01]  /*9720*/  MOV R137, R25 ;  /* 0x0000001900897202 */ /* 0x000fe20000000f00 */
[----:B------:R-:W-:Y:S06]  /*9730*/  FMUL.FTZ R25, R2, R157 ;  /* 0x0000009d02197220 */ /* 0x000fec0000410000 */
[----:B------:R1:W-:Y:S02]  /*9740*/  MUFU.EX2 R252, R4 ;  /* 0x0000000400fc7308 */ /* 0x0003e40000000800 */
[----:B-1----:R-:W-:Y:S08]  /*9750*/  FFMA.FTZ R4, R83, c[0x0][0x23c], -R64 ;  /* 0x00008f0053047a23 */ /* 0x002ff00000010840 */
[----:B------:R1:W1:Y:S02]  /*9760*/  MUFU.EX2 R28, R4 ;  /* 0x00000004001c7308 */ /* 0x0002640000000800 */
[----:B-1----:R-:W-:Y:S01]  /*9770*/  FFMA.FTZ R4, R72, c[0x0][0x23c], -R65 ;  /* 0x00008f0048047a23 */ /* 0x002fe20000010841 */
[----:B------:R-:W-:Y:S01]  /*9780*/  MOV R145, R28 ;  /* 0x0000001c00917202 */ /* 0x000fe20000000f00 */
[----:B------:R-:W-:Y:S06]  /*9790*/  FFMA.FTZ R28, R96, c[0x0][0x23c], -R43 ;  /* 0x00008f00601c7a23 */ /* 0x000fec000001082b */
[----:B------:R1:W-:Y:S02]  /*97a0*/  MUFU.EX2 R214, R4 ;  /* 0x0000000400d67308 */ /* 0x0003e40000000800 */
[--C-:B-1----:R-:W-:Y:S08]  /*97b0*/  FFMA.FTZ R4, R73, c[0x0][0x23c], -R65.reuse ;  /* 0x00008f0049047a23 */ /* 0x102ff00000010841 */
[----:B------:R1:W-:Y:S02]  /*97c0*/  MUFU.EX2 R231, R4 ;  /* 0x0000000400e77308 */ /* 0x0003e40000000800 */
[----:B-1----:R-:W-:Y:S08]  /*97d0*/  FFMA.FTZ R4, R74, c[0x0][0x23c], -R66 ;  /* 0x00008f004a047a23 */ /* 0x002ff00000010842 */
[----:B------:R1:W-:Y:S02]  /*97e0*/  MUFU.EX2 R204, R4 ;  /* 0x0000000400cc7308 */ /* 0x0003e40000000800 */
[----:B-1----:R-:W-:Y:S08]  /*97f0*/  FFMA.FTZ R4, R77, c[0x0][0x23c], -R65 ;  /* 0x00008f004d047a23 */ /* 0x002ff00000010841 */
[----:B------:R1:W-:Y:S02]  /*9800*/  MUFU.EX2 R230, R4 ;  /* 0x0000000400e67308 */ /* 0x0003e40000000800 */
[----:B-1----:R-:W-:Y:S01]  /*9810*/  FMUL.FTZ R4, R42, R140 ;  /* 0x0000008c2a047220 */ /* 0x002fe20000410000 */
[----:B------:R-:W-:Y:S01]  /*9820*/  MOV R140, R24 ;  /* 0x00000018008c7202 */ /* 0x000fe20000000f00 */
[--C-:B------:R-:W-:Y:S05]  /*9830*/  FFMA.FTZ R24, R87, c[0x0][0x23c], -R64.reuse ;  /* 0x00008f0057187a23 */ /* 0x100fea0000010840 */
[-C--:B------:R-:W-:Y:S08]  /*9840*/  HMMA.16816.F32.BF16 R4, R44, R20.reuse, R4 ;  /* 0x000000142c04723c */ /* 0x080ff00000041804 */
[C---:B------:R-:W-:Y:S07]  /*9850*/  HMMA.16816.F32.BF16 R8, R32.reuse, R20, R8 ;  /* 0x000000142008723c */ /* 0x040fee0000041808 */
[--C-:B------:R-:W-:Y:S01]  /*9860*/  FFMA.FTZ R20, R86, c[0x0][0x23c], -R64.reuse ;  /* 0x00008f0056147a23 */ /* 0x100fe20000010840 */
[-C--:B------:R-:W-:Y:S03]  /*9870*/  HMMA.16816.F32.BF16 R12, R32, R22.reuse, R12 ;  /* 0x00000016200c723c */ /* 0x080fe6000004180c */
[----:B------:R1:W-:Y:S01]  /*9880*/  MUFU.EX2 R144, R20 ;  /* 0x0000001400907308 */ /* 0x0003e20000000800 */
[C---:B------:R-:W-:Y:S04]  /*9890*/  FMUL.FTZ R21, R42.reuse, R153 ;  /* 0x000000992a157220 */ /* 0x040fe80000410000 */
[C---:B------:R-:W-:Y:S05]  /*98a0*/  HMMA.16816.F32.BF16 R16, R44.reuse, R22, R16 ;  /* 0x000000162c10723c */ /* 0x040fea0000041810 */
[----:B------:R2:W-:Y:S02]  /*98b0*/  MUFU.EX2 R153, R24 ;  /* 0x0000001800997308 */ /* 0x0005e40000000800 */
[C---:B------:R-:W-:Y:S02]  /*98c0*/  FMUL.FTZ R22, R41.reuse, R154 ;  /* 0x0000009a29167220 */ /* 0x040fe40000410000 */
[----:B------:R-:W-:Y:S03]  /*98d0*/  FMUL.FTZ R23, R41, R155 ;  /* 0x0000009b29177220 */ /* 0x000fe60000410000 */
[----:B-1----:R-:W-:Y:S03]  /*98e0*/  FMUL.FTZ R20, R42, R152 ;  /* 0x000000982a147220 */ /* 0x002fe60000410000 */
[----:B------:R1:W-:Y:S04]  /*98f0*/  MUFU.EX2 R152, R28 ;  /* 0x0000001c00987308 */ /* 0x0003e80000000800 */
[-C--:B------:R-:W-:Y:S03]  /*9900*/  HMMA.16816.F32.BF16 R20, R44, R48.reuse, R20 ;  /* 0x000000302c14723c */ /* 0x080fe60000041814 */
[----:B--2---:R-:W-:Y:S07]  /*9910*/  FMUL.FTZ R24, R2, R156 ;  /* 0x0000009c02187220 */ /* 0x004fee0000410000 */
[C---:B------:R-:W-:Y:S07]  /*9920*/  HMMA.16816.F32.BF16 R24, R32.reuse, R48, R24 ;  /* 0x000000302018723c */ /* 0x040fee0000041818 */
[----:B------:R-:W-:Y:S01]  /*9930*/  FFMA.FTZ R48, R98, c[0x0][0x23c], -R64 ;  /* 0x00008f0062307a23 */ /* 0x000fe20000010840 */
[----:B------:R-:W-:Y:S01]  /*9940*/  F2FP.BF16.PACK_AB R49, R182, R168 ;  /* 0x000000a8b631723e */ /* 0x000fe200000010ff */
[----:B-1----:R-:W-:Y:S02]  /*9950*/  FMUL.FTZ R28, R2, R160 ;  /* 0x000000a0021c7220 */ /* 0x002fe40000410000 */
[----:B------:R1:W-:Y:S01]  /*9960*/  MUFU.EX2 R134, R48 ;  /* 0x0000003000867308 */ /* 0x0003e20000000800 */
[----:B-----5:R-:W-:Y:S02]  /*9970*/  FFMA.FTZ R0, R0, R69, R169 ;  /* 0x0000004500007223 */ /* 0x020fe400000100a9 */
[----:B------:R-:W-:Y:S02]  /*9980*/  FFMA.FTZ R2, R2, R70, R172 ;  /* 0x0000004602027223 */ /* 0x000fe400000100ac */
[-C--:B------:R-:W-:Y:S03]  /*9990*/  HMMA.16816.F32.BF16 R28, R32, R50.reuse, R28 ;  /* 0x00000032201c723c */ /* 0x080fe6000004181c */
[----:B------:R-:W-:Y:S04]  /*99a0*/  FADD.FTZ R0, R173, R0 ;  /* 0x00000000ad007221 */ /* 0x000fe80000010000 */
[C---:B------:R-:W-:Y:S02]  /*99b0*/  FMUL.FTZ R32, R42.reuse, R164 ;  /* 0x000000a42a207220 */ /* 0x040fe40000410000 */
[C---:B------:R-:W-:Y:S03]  /*99c0*/  FMUL.FTZ R33, R42.reuse, R165 ;  /* 0x000000a52a217220 */ /* 0x040fe60000410000 */
[C---:B------:R-:W-:Y:S02]  /*99d0*/  FMUL.FTZ R34, R41.reuse, R166 ;  /* 0x000000a629227220 */ /* 0x040fe40000410000 */
[C---:B------:R-:W-:Y:S02]  /*99e0*/  FMUL.FTZ R35, R41.reuse, R167 ;  /* 0x000000a729237220 */ /* 0x040fe40000410000 */
[----:B---3--:R-:W-:Y:S02]  /*99f0*/  FFMA.FTZ R41, R41, R149, R209 ;  /* 0x0000009529297223 */ /* 0x008fe400000100d1 */
[----:B------:R-:W-:Y:S02]  /*9a00*/  FFMA.FTZ R42, R42, R150, R210 ;  /* 0x000000962a2a7223 */ /* 0x000fe400000100d2 */
[----:B-1----:R-:W-:Y:S01]  /*9a10*/  FFMA.FTZ R48, R99, c[0x0][0x23c], -R64 ;  /* 0x00008f0063307a23 */ /* 0x002fe20000010840 */
[----:B------:R-:W-:Y:S03]  /*9a20*/  HMMA.16816.F32.BF16 R32, R44, R50, R32 ;  /* 0x000000322c20723c */ /* 0x000fe60000041820 */
[----:B------:R1:W-:Y:S01]  /*9a30*/  MUFU.EX2 R133, R48 ;  /* 0x0000003000857308 */ /* 0x0003e20000000800 */
[----:B------:R-:W-:Y:S02]  /*9a40*/  FADD.FTZ R40, R227, R41 ;  /* 0x00000029e3287221 */ /* 0x000fe40000010000 */
[----:B------:R-:W-:Y:S01]  /*9a50*/  FADD.FTZ R42, R236, R42 ;  /* 0x0000002aec2a7221 */ /* 0x000fe20000010000 */
[----:B------:R-:W-:Y:S01]  /*9a60*/  F2FP.BF16.PACK_AB R46, R147, R148 ;  /* 0x00000094932e723e */ /* 0x000fe200000010ff */
[----:B------:R-:W-:Y:S01]  /*9a70*/  FADD.FTZ R40, R219, R40 ;  /* 0x00000028db287221 */ /* 0x000fe20000010000 */
[----:B------:R-:W-:Y:S03]  /*9a80*/  F2FP.BF16.PACK_AB R44, R207, R201 ;  /* 0x000000c9cf2c723e */ /* 0x000fe600000010ff */
[----:B------:R-:W-:Y:S01]  /*9a90*/  F2FP.BF16.PACK_AB R45, R200, R177 ;  /* 0x000000b1c82d723e */ /* 0x000fe200000010ff */
[----:B------:R-:W-:Y:S01]  /*9aa0*/  FADD.FTZ R40, R239, R40 ;  /* 0x00000028ef287221 */ /* 0x000fe20000010000 */
[----:B------:R-:W-:Y:S01]  /*9ab0*/  F2FP.BF16.PACK_AB R47, R139, R251 ;  /* 0x000000fb8b2f723e */ /* 0x000fe200000010ff */
[----:B------:R-:W-:Y:S01]  /*9ac0*/  FADD.FTZ R0, R174, R0 ;  /* 0x00000000ae007221 */ /* 0x000fe20000010000 */
[----:B------:R-:W-:Y:S02]  /*9ad0*/  F2FP.BF16.PACK_AB R50, R242, R225 ;  /* 0x000000e1f232723e */ /* 0x000fe400000010ff */
[----:B------:R-:W-:Y:S03]  /*9ae0*/  F2FP.BF16.PACK_AB R51, R235, R217 ;  /* 0x000000d9eb33723e */ /* 0x000fe600000010ff */
[-C--:B------:R-:W-:Y:S03]  /*9af0*/  HMMA.16816.F32.BF16 R4, R44, R52.reuse, R4 ;  /* 0x000000342c04723c */ /* 0x080fe60000041804 */
[----:B-1----:R-:W-:Y:S04]  /*9b00*/  FFMA.FTZ R48, R88, c[0x0][0x23c], -R65 ;  /* 0x00008f0058307a23 */ /* 0x002fe80000010841 */
[----:B------:R1:W-:Y:S02]  /*9b10*/  MUFU.EX2 R132, R48 ;  /* 0x0000003000847308 */ /* 0x0003e40000000800 */
[----:B-1----:R-:W-:Y:S07]  /*9b20*/  F2FP.BF16.PACK_AB R48, R203, R170 ;  /* 0x000000aacb30723e */ /* 0x002fee00000010ff */
[C---:B------:R-:W-:Y:S07]  /*9b30*/  HMMA.16816.F32.BF16 R8, R48.reuse, R52, R8 ;  /* 0x000000343008723c */ /* 0x040fee0000041808 */
[--C-:B------:R-:W-:Y:S01]  /*9b40*/  FFMA.FTZ R52, R90, c[0x0][0x23c], -R66.reuse ;  /* 0x00008f005a347a23 */ /* 0x100fe20000010842 */
[-C--:B------:R-:W-:Y:S03]  /*9b50*/  HMMA.16816.F32.BF16 R12, R48, R54.reuse, R12 ;  /* 0x00000036300c723c */ /* 0x080fe6000004180c */
[----:B------:R1:W-:Y:S05]  /*9b60*/  MUFU.EX2 R126, R52 ;  /* 0x00000034007e7308 */ /* 0x0003ea0000000800 */
[C---:B------:R-:W-:Y:S08]  /*9b70*/  HMMA.16816.F32.BF16 R16, R44.reuse, R54, R16 ;  /* 0x000000362c10723c */ /* 0x040ff00000041810 */
[-C--:B------:R-:W-:Y:S08]  /*9b80*/  HMMA.16816.F32.BF16 R20, R44, R56.reuse, R20 ;  /* 0x000000382c14723c */ /* 0x080ff00000041814 */
[C---:B------:R-:W-:Y:S04]  /*9b90*/  HMMA.16816.F32.BF16 R24, R48.reuse, R56, R24 ;  /* 0x000000383018723c */ /* 0x040fe80000041818 */
[--C-:B-1----:R-:W-:Y:S03]  /*9ba0*/  FFMA.FTZ R52, R91, c[0x0][0x23c], -R66.reuse ;  /* 0x00008f005b347a23 */ /* 0x102fe60000010842 */
[----:B------:R-:W-:Y:S01]  /*9bb0*/  FFMA.FTZ R56, R100, c[0x0][0x23c], -R43 ;  /* 0x00008f0064387a23 */ /* 0x000fe2000001082b */
[-C--:B------:R-:W-:Y:S01]  /*9bc0*/  HMMA.16816.F32.BF16 R28, R48, R58.reuse, R28 ;  /* 0x0000003a301c723c */ /* 0x080fe2000004181c */
[----:B------:R1:W-:Y:S06]  /*9bd0*/  MUFU.EX2 R98, R52 ;  /* 0x0000003400627308 */ /* 0x0003ec0000000800 */
[--C-:B------:R-:W-:Y:S01]  /*9be0*/  FFMA.FTZ R48, R94, c[0x0][0x23c], -R66.reuse ;  /* 0x00008f005e307a23 */ /* 0x100fe20000010842 */
[----:B------:R-:W-:Y:S03]  /*9bf0*/  HMMA.16816.F32.BF16 R32, R44, R58, R32 ;  /* 0x0000003a2c20723c */ /* 0x000fe60000041820 */
[----:B------:R2:W-:Y:S01]  /*9c00*/  MUFU.EX2 R96, R48 ;  /* 0x0000003000607308 */ /* 0x0005e20000000800 */
[----:B------:R-:W-:Y:S02]  /*9c10*/  F2FP.BF16.PACK_AB R49, R202, R181 ;  /* 0x000000b5ca31723e */ /* 0x000fe400000010ff */
[----:B------:R-:W-:Y:S02]  /*9c20*/  F2FP.BF16.PACK_AB R50, R237, R220 ;  /* 0x000000dced32723e */ /* 0x000fe400000010ff */
[----:B------:R-:W-:Y:S04]  /*9c30*/  F2FP.BF16.PACK_AB R44, R250, R234 ;  /* 0x000000eafa2c723e */ /* 0x000fe800000010ff */
[----:B------:R-:W-:Y:S02]  /*9c40*/  F2FP.BF16.PACK_AB R45, R243, R226 ;  /* 0x000000e2f32d723e */ /* 0x000fe400000010ff */
[----:B------:R-:W-:Y:S02]  /*9c50*/  F2FP.BF16.PACK_AB R46, R138, R246 ;  /* 0x000000f68a2e723e */ /* 0x000fe400000010ff */
[----:B------:R-:W-:Y:S01]  /*9c60*/  F2FP.BF16.PACK_AB R47, R143, R238 ;  /* 0x000000ee8f2f723e */ /* 0x000fe200000010ff */
[--C-:B-1----:R-:W-:Y:S01]  /*9c70*/  FFMA.FTZ R52, R92, c[0x0][0x23c], -R65.reuse ;  /* 0x00008f005c347a23 */ /* 0x102fe20000010841 */
[----:B------:R-:W-:Y:S03]  /*9c80*/  F2FP.BF16.PACK_AB R51, R241, R208 ;  /* 0x000000d0f133723e */ /* 0x000fe600000010ff */
[----:B------:R1:W-:Y:S02]  /*9c90*/  MUFU.EX2 R99, R52 ;  /* 0x0000003400637308 */ /* 0x0003e40000000800 */
[-C--:B----4-:R-:W-:Y:S03]  /*9ca0*/  HMMA.16816.F32.BF16 R4, R44, R60.reuse, R4 ;  /* 0x0000003c2c04723c */ /* 0x090fe60000041804 */
[----:B--2---:R-:W-:Y:S05]  /*9cb0*/  FFMA.FTZ R48, R95, c[0x0][0x23c], -R66 ;  /* 0x00008f005f307a23 */ /* 0x004fea0000010842 */
[----:B------:R2:W-:Y:S01]  /*9cc0*/  MUFU.EX2 R94, R48 ;  /* 0x00000030005e7308 */ /* 0x0005e20000000800 */
[----:B-1----:R-:W-:Y:S09]  /*9cd0*/  FFMA.FTZ R52, R93, c[0x0][0x23c], -R65 ;  /* 0x00008f005d347a23 */ /* 0x002ff20000010841 */
[----:B------:R1:W-:Y:S01]  /*9ce0*/  MUFU.EX2 R93, R56 ;  /* 0x00000038005d7308 */ /* 0x0003e20000000800 */
[----:B--2---:R-:W-:Y:S09]  /*9cf0*/  F2FP.BF16.PACK_AB R48, R211, R176 ;  /* 0x000000b0d330723e */ /* 0x004ff200000010ff */
[----:B------:R2:W-:Y:S01]  /*9d00*/  MUFU.EX2 R97, R52 ;  /* 0x0000003400617308 */ /* 0x0005e20000000800 */
[C---:B------:R-:W-:Y:S07]  /*9d10*/  HMMA.16816.F32.BF16 R8, R48.reuse, R60, R8 ;  /* 0x0000003c3008723c */ /* 0x040fee0000041808 */
[--C-:B------:R-:W-:Y:S01]  /*9d20*/  FFMA.FTZ R60, R102, c[0x0][0x23c], -R64.reuse ;  /* 0x00008f00663c7a23 */ /* 0x100fe20000010840 */
[-C--:B------:R-:W-:Y:S03]  /*9d30*/  HMMA.16816.F32.BF16 R12, R48, R62.reuse, R12 ;  /* 0x0000003e300c723c */ /* 0x080fe6000004180c */
[----:B------:R3:W-:Y:S01]  /*9d40*/  MUFU.EX2 R91, R60 ;  /* 0x0000003c005b7308 */ /* 0x0007e20000000800 */
[--C-:B-1----:R-:W-:Y:S04]  /*9d50*/  FFMA.FTZ R56, R101, c[0x0][0x23c], -R43.reuse ;  /* 0x00008f0065387a23 */ /* 0x102fe8000001082b */
[C---:B------:R-:W-:Y:S01]  /*9d60*/  HMMA.16816.F32.BF16 R16, R44.reuse, R62, R16 ;  /* 0x0000003e2c10723c */ /* 0x040fe20000041810 */
[----:B--2---:R-:W1:Y:S04]  /*9d70*/  LDSM.16.MT88.4 R52, [R185+0x4800] ;  /* 0x00480000b934783b */ /* 0x004e680000004200 */
[----:B------:R2:W-:Y:S01]  /*9d80*/  MUFU.EX2 R92, R56 ;  /* 0x00000038005c7308 */ /* 0x0005e20000000800 */
[--C-:B---3--:R-:W-:Y:S09]  /*9d90*/  FFMA.FTZ R60, R103, c[0x0][0x23c], -R64.reuse ;  /* 0x00008f00673c7a23 */ /* 0x108ff20000010840 */
[----:B------:R3:W4:Y:S01]  /*9da0*/  MUFU.EX2 R90, R60 ;  /* 0x0000003c005a7308 */ /* 0x0007220000000800 */
[----:B--2---:R-:W2:Y:S01]  /*9db0*/  LDSM.16.MT88.4 R56, [R184+0x4c00] ;  /* 0x004c0000b838783b */ /* 0x004ea20000004200 */
[-C--:B-1----:R-:W-:Y:S07]  /*9dc0*/  HMMA.16816.F32.BF16 R20, R44, R52.reuse, R20 ;  /* 0x000000342c14723c */ /* 0x082fee0000041814 */
[----:B---3--:R-:W1:Y:S01]  /*9dd0*/  LDSM.16.MT88.4 R60, [R185+0x4c00] ;  /* 0x004c0000b93c783b */ /* 0x008e620000004200 */
[----:B----4-:R-:W-:Y:S01]  /*9de0*/  F2FP.BF16.PACK_AB R41, R90, R91 ;  /* 0x0000005b5a29723e */ /* 0x010fe200000010ff */
[C---:B------:R-:W-:Y:S07]  /*9df0*/  HMMA.16816.F32.BF16 R24, R48.reuse, R52, R24 ;  /* 0x000000343018723c */ /* 0x040fee0000041818 */
[--C-:B------:R-:W-:Y:S01]  /*9e00*/  FFMA.FTZ R52, R112, c[0x0][0x23c], -R43.reuse ;  /* 0x00008f0070347a23 */ /* 0x100fe2000001082b */
[-C--:B------:R-:W-:Y:S03]  /*9e10*/  HMMA.16816.F32.BF16 R28, R48, R54.reuse, R28 ;  /* 0x00000036301c723c */ /* 0x080fe6000004181c */
[----:B------:R3:W-:Y:S04]  /*9e20*/  MUFU.EX2 R89, R52 ;  /* 0x0000003400597308 */ /* 0x0007e80000000800 */
[----:B------:R-:W-:Y:S01]  /*9e30*/  FFMA.FTZ R48, R113, c[0x0][0x23c], -R43 ;  /* 0x00008f0071307a23 */ /* 0x000fe2000001082b */
[----:B------:R-:W-:Y:S04]  /*9e40*/  HMMA.16816.F32.BF16 R32, R44, R54, R32 ;  /* 0x000000362c20723c */ /* 0x000fe80000041820 */
[----:B------:R-:W-:Y:S01]  /*9e50*/  F2FP.BF16.PACK_AB R49, R205, R171 ;  /* 0x000000abcd31723e */ /* 0x000fe200000010ff */
[----:B------:R4:W-:Y:S01]  /*9e60*/  MUFU.EX2 R88, R48 ;  /* 0x0000003000587308 */ /* 0x0009e20000000800 */
[----:B------:R-:W-:Y:S02]  /*9e70*/  F2FP.BF16.PACK_AB R50, R232, R215 ;  /* 0x000000d7e832723e */ /* 0x000fe400000010ff */
[----:B------:R-:W-:Y:S04]  /*9e80*/  F2FP.BF16.PACK_AB R44, R245, R240 ;  /* 0x000000f0f52c723e */ /* 0x000fe800000010ff */
[----:B------:R-:W-:Y:S02]  /*9e90*/  F2FP.BF16.PACK_AB R45, R248, R233 ;  /* 0x000000e9f82d723e */ /* 0x000fe400000010ff */
[----:B------:R-:W-:Y:S02]  /*9ea0*/  F2FP.BF16.PACK_AB R46, R142, R249 ;  /* 0x000000f98e2e723e */ /* 0x000fe400000010ff */
[----:B------:R-:W-:Y:S02]  /*9eb0*/  F2FP.BF16.PACK_AB R47, R141, R244 ;  /* 0x000000f48d2f723e */ /* 0x000fe400000010ff */
[----:B------:R-:W-:Y:S01]  /*9ec0*/  F2FP.BF16.PACK_AB R51, R224, R216 ;  /* 0x000000d8e033723e */ /* 0x000fe200000010ff */
[--C-:B---3--:R-:W-:Y:S04]  /*9ed0*/  FFMA.FTZ R52, R115, c[0x0][0x23c], -R64.reuse ;  /* 0x00008f0073347a23 */ /* 0x108fe80000010840 */
[-C--:B--2---:R-:W-:Y:S01]  /*9ee0*/  HMMA.16816.F32.BF16 R4, R44, R56.reuse, R4 ;  /* 0x000000382c04723c */ /* 0x084fe20000041804 */
[----:B------:R2:W-:Y:S02]  /*9ef0*/  MUFU.EX2 R86, R52 ;  /* 0x0000003400567308 */ /* 0x0005e40000000800 */
[----:B----4-:R-:W-:Y:S08]  /*9f00*/  FFMA.FTZ R48, R114, c[0x0][0x23c], -R64 ;  /* 0x00008f0072307a23 */ /* 0x010ff00000010840 */
[----:B------:R3:W-:Y:S01]  /*9f10*/  MUFU.EX2 R87, R48 ;  /* 0x0000003000577308 */ /* 0x0007e20000000800 */
[--C-:B--2---:R-:W-:Y:S09]  /*9f20*/  FFMA.FTZ R52, R104, c[0x0][0x23c], -R65.reuse ;  /* 0x00008f0068347a23 */ /* 0x104ff20000010841 */
[----:B------:R2:W-:Y:S01]  /*9f30*/  MUFU.EX2 R85, R52 ;  /* 0x0000003400557308 */ /* 0x0005e20000000800 */
[----:B---3--:R-:W-:Y:S07]  /*9f40*/  F2FP.BF16.PACK_AB R48, R218, R183 ;  /* 0x000000b7da30723e */ /* 0x008fee00000010ff */
[C---:B------:R-:W-:Y:S07]  /*9f50*/  HMMA.16816.F32.BF16 R8, R48.reuse, R56, R8 ;  /* 0x000000383008723c */ /* 0x040fee0000041808 */
[--C-:B------:R-:W-:Y:S01]  /*9f60*/  FFMA.FTZ R56, R105, c[0x0][0x23c], -R65.reuse ;  /* 0x00008f0069387a23 */ /* 0x100fe20000010841 */
[-C--:B------:R-:W-:Y:S01]  /*9f70*/  HMMA.16816.F32.BF16 R12, R48, R58.reuse, R12 ;  /* 0x0000003a300c723c */ /* 0x080fe2000004180c */
[----:B--2---:R-:W2:Y:S02]  /*9f80*/  LDSM.16.MT88.4 R52, [R184+0x5000] ;  /* 0x00500000b834783b */ /* 0x004ea40000004200 */
[----:B------:R3:W-:Y:S05]  /*9f90*/  MUFU.EX2 R84, R56 ;  /* 0x0000003800547308 */ /* 0x0007ea0000000800 */
[C---:B------:R-:W-:Y:S08]  /*9fa0*/  HMMA.16816.F32.BF16 R16, R44.reuse, R58, R16 ;  /* 0x0000003a2c10723c */ /* 0x040ff00000041810 */
[-C--:B-1----:R-:W-:Y:S08]  /*9fb0*/  HMMA.16816.F32.BF16 R20, R44, R60.reuse, R20 ;  /* 0x0000003c2c14723c */ /* 0x082ff00000041814 */
[C---:B------:R-:W-:Y:S04]  /*9fc0*/  HMMA.16816.F32.BF16 R24, R48.reuse, R60, R24 ;  /* 0x0000003c3018723c */ /* 0x040fe80000041818 */
[--C-:B---3--:R-:W-:Y:S03]  /*9fd0*/  FFMA.FTZ R56, R106, c[0x0][0x23c], -R66.reuse ;  /* 0x00008f006a387a23 */ /* 0x108fe60000010842 */
[--C-:B------:R-:W-:Y:S01]  /*9fe0*/  FFMA.FTZ R60, R110, c[0x0][0x23c], -R66.reuse ;  /* 0x00008f006e3c7a23 */ /* 0x100fe20000010842 */
        /* <DEDUP_REMOVED lines=8> */
[----:B------:R-:W-:Y:S01]  /*a070*/  F2FP.BF16.PACK_AB R45, R137, R212 ;  /* 0x000000d4892d723e */ /* 0x000fe200000010ff */
[----:B------:R4:W-:Y:S01]  /*a080*/  MUFU.EX2 R79, R60 ;  /* 0x0000003c004f7308 */ /* 0x0009e20000000800 */
[----:B------:R-:W-:Y:S02]  /*a090*/  F2FP.BF16.PACK_AB R46, R146, R136 ;  /* 0x00000088922e723e */ /* 0x000fe400000010ff */
[----:B------:R-:W-:Y:S01]  /*a0a0*/  F2FP.BF16.PACK_AB R47, R145, R252 ;  /* 0x000000fc912f723e */ /* 0x000fe200000010ff */
[--C-:B-1----:R-:W-:Y:S01]  /*a0b0*/  FFMA.FTZ R56, R107, c[0x0][0x23c], -R66.reuse ;  /* 0x00008f006b387a23 */ /* 0x102fe20000010842 */
[----:B------:R-:W-:Y:S05]  /*a0c0*/  F2FP.BF16.PACK_AB R51, R222, R213 ;  /* 0x000000d5de33723e */ /* 0x000fea00000010ff */
[----:B------:R1:W-:Y:S01]  /*a0d0*/  MUFU.EX2 R82, R56 ;  /* 0x0000003800527308 */ /* 0x0003e20000000800 */
[-C--:B--2---:R-:W-:Y:S03]  /*a0e0*/  HMMA.16816.F32.BF16 R4, R44, R52.reuse, R4 ;  /* 0x000000342c04723c */ /* 0x084fe60000041804 */
[----:B---3--:R-:W-:Y:S06]  /*a0f0*/  FFMA.FTZ R48, R109, c[0x0][0x23c], -R65 ;  /* 0x00008f006d307a23 */ /* 0x008fec0000010841 */
[----:B------:R2:W-:Y:S01]  /*a100*/  MUFU.EX2 R80, R48 ;  /* 0x0000003000507308 */ /* 0x0005e20000000800 */
[----:B----4-:R-:W-:Y:S08]  /*a110*/  LDSM.16.MT88.4 R60, [R184+0x5400] ;  /* 0x00540000b83c783b */ /* 0x010ff00000004200 */
[----:B-1----:R-:W1:Y:S01]  /*a120*/  LDSM.16.MT88.4 R56, [R185+0x5000] ;  /* 0x00500000b938783b */ /* 0x002e620000004200 */
[----:B--2---:R-:W-:Y:S07]  /*a130*/  F2FP.BF16.PACK_AB R48, R231, R214 ;  /* 0x000000d6e730723e */ /* 0x004fee00000010ff */
[C---:B------:R-:W-:Y:S07]  /*a140*/  HMMA.16816.F32.BF16 R8, R48.reuse, R52, R8 ;  /* 0x000000343008723c */ /* 0x040fee0000041808 */
[----:B------:R-:W-:Y:S01]  /*a150*/  FFMA.FTZ R52, R111, c[0x0][0x23c], -R66 ;  /* 0x00008f006f347a23 */ /* 0x000fe20000010842 */
[-C--:B------:R-:W-:Y:S03]  /*a160*/  HMMA.16816.F32.BF16 R12, R48, R54.reuse, R12 ;  /* 0x00000036300c723c */ /* 0x080fe6000004180c */
[----:B------:R2:W-:Y:S05]  /*a170*/  MUFU.EX2 R78, R52 ;  /* 0x00000034004e7308 */ /* 0x0005ea0000000800 */
[C---:B------:R-:W-:Y:S08]  /*a180*/  HMMA.16816.F32.BF16 R16, R44.reuse, R54, R16 ;  /* 0x000000362c10723c */ /* 0x040ff00000041810 */
[-C--:B-1----:R-:W-:Y:S08]  /*a190*/  HMMA.16816.F32.BF16 R20, R44, R56.reuse, R20 ;  /* 0x000000382c14723c */ /* 0x082ff00000041814 */
[C---:B------:R-:W-:Y:S04]  /*a1a0*/  HMMA.16816.F32.BF16 R24, R48.reuse, R56, R24 ;  /* 0x000000383018723c */ /* 0x040fe80000041818 */
[--C-:B--2---:R-:W-:Y:S03]  /*a1b0*/  FFMA.FTZ R52, R116, c[0x0][0x23c], -R43.reuse ;  /* 0x00008f0074347a23 */ /* 0x104fe6000001082b */
[--C-:B------:R-:W-:Y:S01]  /*a1c0*/  FFMA.FTZ R56, R130, c[0x0][0x23c], -R64.reuse ;  /* 0x00008f0082387a23 */ /* 0x100fe20000010840 */
[----:B------:R1:W-:Y:S01]  /*a1d0*/  MUFU.EX2 R77, R52 ;  /* 0x00000034004d7308 */ /* 0x0003e20000000800 */
[-C--:B------:R-:W-:Y:S07]  /*a1e0*/  HMMA.16816.F32.BF16 R28, R48, R58.reuse, R28 ;  /* 0x0000003a301c723c */ /* 0x080fee000004181c */
[--C-:B------:R-:W-:Y:S01]  /*a1f0*/  FFMA.FTZ R48, R119, c[0x0][0x23c], -R64.reuse ;  /* 0x00008f0077307a23 */ /* 0x100fe20000010840 */
[----:B------:R-:W-:Y:S01]  /*a200*/  HMMA.16816.F32.BF16 R32, R44, R58, R32 ;  /* 0x0000003a2c20723c */ /* 0x000fe20000041820 */
[----:B------:R2:W-:Y:S03]  /*a210*/  MUFU.EX2 R71, R56 ;  /* 0x0000003800477308 */ /* 0x0005e60000000800 */
[----:B------:R-:W-:Y:S02]  /*a220*/  F2FP.BF16.PACK_AB R49, R98, R126 ;  /* 0x0000007e6231723e */ /* 0x000fe400000010ff */
[----:B------:R-:W-:Y:S02]  /*a230*/  F2FP.BF16.PACK_AB R50, R97, R99 ;  /* 0x000000636132723e */ /* 0x000fe400000010ff */
[----:B------:R-:W-:Y:S03]  /*a240*/  F2FP.BF16.PACK_AB R51, R94, R96 ;  /* 0x000000605e33723e */ /* 0x000fe600000010ff */
[----:B------:R3:W-:Y:S01]  /*a250*/  MUFU.EX2 R74, R48 ;  /* 0x00000030004a7308 */ /* 0x0007e20000000800 */
[----:B------:R-:W-:Y:S02]  /*a260*/  F2FP.BF16.PACK_AB R44, R179, R206 ;  /* 0x000000ceb32c723e */ /* 0x000fe400000010ff */
[----:B------:R-:W-:Y:S01]  /*a270*/  F2FP.BF16.PACK_AB R45, R153, R144 ;  /* 0x00000090992d723e */ /* 0x000fe200000010ff */
[--C-:B-1----:R-:W-:Y:S01]  /*a280*/  FFMA.FTZ R52, R117, c[0x0][0x23c], -R43.reuse ;  /* 0x00008f0075347a23 */ /* 0x102fe2000001082b */
[----:B------:R-:W-:Y:S02]  /*a290*/  F2FP.BF16.PACK_AB R46, R135, R152 ;  /* 0x00000098872e723e */ /* 0x000fe400000010ff */
[----:B------:R-:W-:Y:S03]  /*a2a0*/  F2FP.BF16.PACK_AB R47, R133, R134 ;  /* 0x00000086852f723e */ /* 0x000fe600000010ff */
[----:B------:R1:W4:Y:S01]  /*a2b0*/  MUFU.EX2 R76, R52 ;  /* 0x00000034004c7308 */ /* 0x0003220000000800 */
[----:B--2---:R-:W-:Y:S03]  /*a2c0*/  LDSM.16.MT88.4 R56, [R184+0x5800] ;  /* 0x00580000b838783b */ /* 0x004fe60000004200 */
[-C--:B------:R-:W-:Y:S03]  /*a2d0*/  HMMA.16816.F32.BF16 R4, R44, R60.reuse, R4 ;  /* 0x0000003c2c04723c */ /* 0x080fe60000041804 */
[--C-:B---3--:R-:W-:Y:S02]  /*a2e0*/  FFMA.FTZ R48, R128, c[0x0][0x23c], -R43.reuse ;  /* 0x00008f0080307a23 */ /* 0x108fe4000001082b */
[----:B------:R-:W-:Y:S02]  /*a2f0*/  FFMA.FTZ R43, R129, c[0x0][0x23c], -R43 ;  /* 0x00008f00812b7a23 */ /* 0x000fe4000001082b */
[----:B------:R2:W-:Y:S01]  /*a300*/  MUFU.EX2 R73, R48 ;  /* 0x0000003000497308 */ /* 0x0005e20000000800 */
[--C-:B-1----:R-:W-:Y:S01]  /*a310*/  FFMA.FTZ R52, R118, c[0x0][0x23c], -R64.reuse ;  /* 0x00008f0076347a23 */ /* 0x102fe20000010840 */
[----:B----4-:R-:W-:Y:S03]  /*a320*/  F2FP.BF16.PACK_AB R164, R76, R77 ;  /* 0x0000004d4ca4723e */ /* 0x010fe600000010ff */
[----:B------:R-:W-:Y:S05]  /*a330*/  FFMA.FTZ R64, R131, c[0x0][0x23c], -R64 ;  /* 0x00008f0083407a23 */ /* 0x000fea0000010840 */
[----:B------:R1:W3:Y:S10]  /*a340*/  MUFU.EX2 R75, R52 ;  /* 0x00000034004b7308 */ /* 0x0002f40000000800 */
[----:B------:R4:W5:Y:S01]  /*a350*/  MUFU.EX2 R72, R43 ;  /* 0x0000002b00487308 */ /* 0x0009620000000800 */
[----:B--2---:R-:W-:Y:S09]  /*a360*/  F2FP.BF16.PACK_AB R48, R127, R132 ;  /* 0x000000847f30723e */ /* 0x004ff200000010ff */
[----:B------:R-:W2:Y:S01]  /*a370*/  MUFU.EX2 R70, R64 ;  /* 0x0000004000467308 */ /* 0x000ea20000000800 */
[C---:B------:R-:W-:Y:S01]  /*a380*/  HMMA.16816.F32.BF16 R8, R48.reuse, R60, R8 ;  /* 0x0000003c3008723c */ /* 0x040fe20000041808 */
[----:B-1----:R-:W1:Y:S03]  /*a390*/  LDSM.16.MT88.4 R52, [R185+0x5400] ;  /* 0x00540000b934783b */ /* 0x002e660000004200 */
[----:B---3--:R-:W-:Y:S03]  /*a3a0*/  F2FP.BF16.PACK_AB R165, R74, R75 ;  /* 0x0000004b4aa5723e */ /* 0x008fe600000010ff */
[--C-:B------:R-:W-:Y:S01]  /*a3b0*/  FFMA.FTZ R60, R121, c[0x0][0x23c], -R65.reuse ;  /* 0x00008f00793c7a23 */ /* 0x100fe20000010841 */
[-C--:B------:R-:W-:Y:S03]  /*a3c0*/  HMMA.16816.F32.BF16 R12, R48, R62.reuse, R12 ;  /* 0x0000003e300c723c */ /* 0x080fe6000004180c */
[----:B------:R-:W-:Y:S01]  /*a3d0*/  MUFU.EX2 R64, R60 ;  /* 0x0000003c00407308 */ /* 0x000fe20000000800 */
[--C-:B----4-:R-:W-:Y:S01]  /*a3e0*/  FFMA.FTZ R43, R120, c[0x0][0x23c], -R65.reuse ;  /* 0x00008f00782b7a23 */ /* 0x110fe20000010841 */
[----:B-----5:R-:W-:Y:S01]  /*a3f0*/  F2FP.BF16.PACK_AB R166, R72, R73 ;  /* 0x0000004948a6723e */ /* 0x020fe200000010ff */
[----:B------:R-:W-:Y:S02]  /*a400*/  FFMA.FTZ R65, R125, c[0x0][0x23c], -R65 ;  /* 0x00008f007d417a23 */ /* 0x000fe40000010841 */
[C---:B------:R-:W-:Y:S05]  /*a410*/  HMMA.16816.F32.BF16 R16, R44.reuse, R62, R16 ;  /* 0x0000003e2c10723c */ /* 0x040fea0000041810 */
[----:B------:R3:W4:Y:S02]  /*a420*/  MUFU.EX2 R69, R43 ;  /* 0x0000002b00457308 */ /* 0x0007240000000800 */
[--C-:B------:R-:W-:Y:S01]  /*a430*/  FFMA.FTZ R62, R122, c[0x0][0x23c], -R66.reuse ;  /* 0x00008f007a3e7a23 */ /* 0x100fe20000010842 */
[----:B--2---:R-:W-:Y:S01]  /*a440*/  F2FP.BF16.PACK_AB R167, R70, R71 ;  /* 0x0000004746a7723e */ /* 0x004fe200000010ff */
[--C-:B------:R-:W-:Y:S03]  /*a450*/  FFMA.FTZ R63, R123, c[0x0][0x23c], -R66.reuse ;  /* 0x00008f007b3f7a23 */ /* 0x100fe60000010842 */
[----:B------:R-:W-:Y:S02]  /*a460*/  FFMA.FTZ R66, R39, c[0x0][0x23c], -R66 ;  /* 0x00008f0027427a23 */ /* 0x000fe40000010842 */
[----:B------:R-:W-:Y:S01]  /*a470*/  FADD.FTZ R39, R175, R2 ;  /* 0x00000002af277221 */ /* 0x000fe20000010000 */
[----:B------:R-:W2:Y:S01]  /*a480*/  MUFU.EX2 R65, R65 ;  /* 0x0000004100417308 */ /* 0x000ea20000000800 */
[----:B------:R-:W-:Y:S01]  /*a490*/  FADD.FTZ R2, R229, R42 ;  /* 0x0000002ae5027221 */ /* 0x000fe20000010000 */
[----:B------:R-:W-:Y:S03]  /*a4a0*/  F2FP.BF16.PACK_AB R42, R88, R89 ;  /* 0x00000059582a723e */ /* 0x000fe600000010ff */
[----:B------:R-:W-:Y:S04]  /*a4b0*/  FADD.FTZ R2, R247, R2 ;  /* 0x00000002f7027221 */ /* 0x000fe80000010000 */
[----:B------:R-:W-:Y:S01]  /*a4c0*/  FADD.FTZ R2, R201, R2 ;  /* 0x00000002c9027221 */ /* 0x000fe20000010000 */
[----:B------:R-:W5:Y:S01]  /*a4d0*/  MUFU.EX2 R66, R66 ;  /* 0x0000004200427308 */ /* 0x000f620000000800 */
[-C--:B-1----:R-:W-:Y:S03]  /*a4e0*/  HMMA.16816.F32.BF16 R20, R44, R52.reuse, R20 ;  /* 0x000000342c14723c */ /* 0x082fe60000041814 */
[----:B------:R-:W-:Y:S01]  /*a4f0*/  FADD.FTZ R61, R207, R2 ;  /* 0x00000002cf3d7221 */ /* 0x000fe20000010000 */
[----:B---3--:R-:W-:Y:S02]  /*a500*/  F2FP.BF16.PACK_AB R43, R86, R87 ;  /* 0x00000057562b723e */ /* 0x008fe400000010ff */
[----:B----4-:R-:W-:Y:S02]  /*a510*/  F2FP.BF16.PACK_AB R160, R64, R69 ;  /* 0x0000004540a0723e */ /* 0x010fe400000010ff */
[C---:B------:R-:W-:Y:S01]  /*a520*/  HMMA.16816.F32.BF16 R24, R48.reuse, R52, R24 ;  /* 0x000000343018723c */ /* 0x040fe20000041818 */
[----:B------:R-:W-:Y:S03]  /*a530*/  MUFU.EX2 R63, R63 ;  /* 0x0000003f003f7308 */ /* 0x000fe60000000800 */
[----:B--2---:R-:W-:Y:S03]  /*a540*/  F2FP.BF16.PACK_AB R162, R65, R67 ;  /* 0x0000004341a2723e */ /* 0x004fe600000010ff */
[----:B------:R-:W-:Y:S01]  /*a550*/  FADD.FTZ R53, R180, R39 ;  /* 0x00000027b4357221 */ /* 0x000fe20000010000 */
[-C--:B------:R-:W-:Y:S01]  /*a560*/  HMMA.16816.F32.BF16 R28, R48, R54.reuse, R28 ;  /* 0x00000036301c723c */ /* 0x080fe2000004181c */
[----:B------:R-:W1:Y:S02]  /*a570*/  LDSM.16.MT88.4 R48, [R185+0x5800] ;  /* 0x00580000b930783b */ /* 0x000e640000004200 */
[----:B------:R-:W2:Y:S01]  /*a580*/  MUFU.EX2 R62, R62 ;  /* 0x0000003e003e7308 */ /* 0x000ea20000000800 */
[----:B------:R-:W-:Y:S02]  /*a590*/  FADD.FTZ R39, R178, R0 ;  /* 0x00000000b2277221 */ /* 0x000fe40000010000 */
[----:B------:R-:W-:Y:S01]  /*a5a0*/  FADD.FTZ R0, R177, R40 ;  /* 0x00000028b1007221 */ /* 0x000fe20000010000 */
[----:B------:R-:W-:Y:S01]  /*a5b0*/  F2FP.BF16.PACK_AB R40, R92, R93 ;  /* 0x0000005d5c28723e */ /* 0x000fe200000010ff */
[----:B------:R-:W-:Y:S01]  /*a5c0*/  FADD.FTZ R53, R199, R53 ;  /* 0x00000035c7357221 */ /* 0x000fe20000010000 */
[----:B------:R-:W-:Y:S04]  /*a5d0*/  HMMA.16816.F32.BF16 R32, R44, R54, R32 ;  /* 0x000000362c20723c */ /* 0x000fe80000041820 */
[----:B------:R-:W-:Y:S01]  /*a5e0*/  FADD.FTZ R60, R200, R0 ;  /* 0x00000000c83c7221 */ /* 0x000fe20000010000 */
[----:B-----5:R-:W-:Y:S01]  /*a5f0*/  F2FP.BF16.PACK_AB R163, R66, R68 ;  /* 0x0000004442a3723e */ /* 0x020fe200000010ff */
[----:B------:R-:W-:Y:S01]  /*a600*/  FADD.FTZ R0, R148, R61 ;  /* 0x0000003d94007221 */ /* 0x000fe20000010000 */
[----:B------:R-:W-:Y:S01]  /*a610*/  F2FP.BF16.PACK_AB R44, R84, R85 ;  /* 0x00000055542c723e */ /* 0x000fe200000010ff */
[----:B------:R-:W-:Y:S01]  /*a620*/  FADD.FTZ R53, R170, R53 ;  /* 0x00000035aa357221 */ /* 0x000fe20000010000 */
[----:B------:R-:W3:Y:S01]  /*a630*/  LDSM.16.MT88.4 R148, [R184+0x5c00] ;  /* 0x005c0000b894783b */ /* 0x000ee20000004200 */
[-C--:B------:R-:W-:Y:S05]  /*a640*/  HMMA.16816.F32.BF16 R4, R40, R56.reuse, R4 ;  /* 0x000000382804723c */ /* 0x080fea0000041804 */
[----:B------:R-:W-:Y:S01]  /*a650*/  FADD.FTZ R52, R168, R39 ;  /* 0x00000027a8347221 */ /* 0x000fe20000010000 */
[----:B------:R-:W-:Y:S01]  /*a660*/  F2FP.BF16.PACK_AB R45, R82, R83 ;  /* 0x00000053522d723e */ /* 0x000fe200000010ff */
[----:B------:R-:W-:Y:S01]  /*a670*/  FADD.FTZ R39, R203, R53 ;  /* 0x00000035cb277221 */ /* 0x000fe20000010000 */
[----:B------:R-:W-:Y:S01]  /*a680*/  F2FP.BF16.PACK_AB R46, R80, R81 ;  /* 0x00000051502e723e */ /* 0x000fe200000010ff */
[----:B------:R-:W-:Y:S03]  /*a690*/  FADD.FTZ R2, R182, R52 ;  /* 0x00000034b6027221 */ /* 0x000fe60000010000 */
[----:B------:R-:W-:Y:S01]  /*a6a0*/  FADD.FTZ R53, R251, R60 ;  /* 0x0000003cfb357221 */ /* 0x000fe20000010000 */
[----:B------:R-:W-:Y:S01]  /*a6b0*/  F2FP.BF16.PACK_AB R47, R78, R79 ;  /* 0x0000004f4e2f723e */ /* 0x000fe200000010ff */
[----:B------:R-:W-:Y:S01]  /*a6c0*/  FADD.FTZ R52, R225, R39 ;  /* 0x00000027e1347221 */ /* 0x000fe20000010000 */
[----:B--2---:R-:W-:Y:S01]  /*a6d0*/  F2FP.BF16.PACK_AB R161, R63, R62 ;  /* 0x0000003e3fa1723e */ /* 0x004fe200000010ff */
        /* <DEDUP_REMOVED lines=11> */
[C---:B------:R-:W-:Y:S04]  /*a790*/  HMMA.16816.F32.BF16 R16, R40.reuse, R58, R16 ;  /* 0x0000003a2810723c */ /* 0x040fe80000041810 */
[----:B------:R-:W-:Y:S02]  /*a7a0*/  FADD.FTZ R39, R250, R52 ;  /* 0x00000034fa277221 */ /* 0x000fe40000010000 */
[----:B------:R-:W-:Y:S02]  /*a7b0*/  FADD.FTZ R2, R243, R2 ;  /* 0x00000002f3027221 */ /* 0x000fe40000010000 */
[----:B------:R-:W-:Y:S01]  /*a7c0*/  FADD.FTZ R53, R211, R53 ;  /* 0x00000035d3357221 */ /* 0x000fe20000010000 */
[-C--:B-1----:R-:W-:Y:S03]  /*a7d0*/  HMMA.16816.F32.BF16 R20, R40, R48.reuse, R20 ;  /* 0x000000302814723c */ /* 0x082fe60000041814 */
        /* <DEDUP_REMOVED lines=12> */
[----:B------:R-:W1:Y:S03]  /*a8a0*/  LDSM.16.MT88.4 R40, [R185+0x5c00] ;  /* 0x005c0000b928783b */ /* 0x000e660000004200 */
        /* <DEDUP_REMOVED lines=19> */
[-C--:B---3--:R-:W-:Y:S05]  /*a9e0*/  HMMA.16816.F32.BF16 R140, R164, R148.reuse, R4 ;  /* 0x00000094a48c723c */ /* 0x088fea0000041804 */
[----:B------:R-:W-:Y:S02]  /*a9f0*/  FADD.FTZ R2, R212, R2 ;  /* 0x00000002d4027221 */ /* 0x000fe40000010000 */
[----:B------:R-:W-:Y:S02]  /*aa00*/  FADD.FTZ R0, R214, R48 ;  /* 0x00000030d6007221 */ /* 0x000fe40000010000 */
[----:B------:R-:W-:Y:S03]  /*aa10*/  FADD.FTZ R2, R137, R2 ;  /* 0x0000000289027221 */ /* 0x000fe60000010000 */
[----:B------:R-:W-:Y:S02]  /*aa20*/  FADD.FTZ R0, R231, R0 ;  /* 0x00000000e7007221 */ /* 0x000fe40000010000 */
[----:B------:R-:W-:Y:S02]  /*aa30*/  FADD.FTZ R4, R223, R39 ;  /* 0x00000027df047221 */ /* 0x000fe40000010000 */
[----:B------:R-:W-:Y:S02]  /*aa40*/  FADD.FTZ R44, R136, R44 ;  /* 0x0000002c882c7221 */ /* 0x000fe40000010000 */
[----:B------:R-:W-:Y:S01]  /*aa50*/  FADD.FTZ R2, R252, R2 ;  /* 0x00000002fc027221 */ /* 0x000fe20000010000 */
[C---:B------:R-:W-:Y:S04]  /*aa60*/  HMMA.16816.F32.BF16 R136, R160.reuse, R148, R8 ;  /* 0x00000094a088723c */ /* 0x040fe80000041808 */
        /* <DEDUP_REMOVED lines=8> */
[----:B------:R-:W-:Y:S01]  /*aaf0*/  FADD.FTZ R2, R132, R5 ;  /* 0x0000000584027221 */ /* 0x000fe20000010000 */
[-C--:B------:R-:W-:Y:S03]  /*ab00*/  HMMA.16816.F32.BF16 R144, R160, R150.reuse, R12 ;  /* 0x00000096a090723c */ /* 0x080fe6000004180c */
[----:B------:R-:W-:Y:S01]  /*ab10*/  FADD.FTZ R4, R179, R4 ;  /* 0x00000004b3047221 */ /* 0x000fe20000010000 */
[----:B------:R-:W-:Y:S01]  /*ab20*/  MOV R132, R38 ;  /* 0x0000002600847202 */ /* 0x000fe20000000f00 */
[----:B------:R-:W-:Y:S02]  /*ab30*/  FADD.FTZ R0, R126, R0 ;  /* 0x000000007e007221 */ /* 0x000fe40000010000 */
[----:B------:R-:W-:Y:S01]  /*ab40*/  FADD.FTZ R5, R153, R6 ;  /* 0x0000000699057221 */ /* 0x000fe20000010000 */
[C---:B------:R-:W-:Y:S04]  /*ab50*/  HMMA.16816.F32.BF16 R148, R164.reuse, R150, R16 ;  /* 0x00000096a494723c */ /* 0x040fe80000041810 */
[----:B------:R-:W-:Y:S02]  /*ab60*/  FADD.FTZ R2, R127, R2 ;  /* 0x000000027f027221 */ /* 0x000fe40000010000 */
[----:B------:R-:W-:Y:S02]  /*ab70*/  FADD.FTZ R8, R152, R4 ;  /* 0x0000000498087221 */ /* 0x000fe40000010000 */
[----:B------:R-:W-:Y:S01]  /*ab80*/  FADD.FTZ R0, R98, R0 ;  /* 0x0000000062007221 */ /* 0x000fe20000010000 */
[-C--:B-1----:R-:W-:Y:S03]  /*ab90*/  HMMA.16816.F32.BF16 R152, R164, R40.reuse, R20 ;  /* 0x00000028a498723c */ /* 0x082fe60000041814 */
[----:B------:R-:W-:Y:S01]  /*aba0*/  FADD.FTZ R4, R134, R5 ;  /* 0x0000000586047221 */ /* 0x000fe20000010000 */
[----:B------:R-:W-:Y:S01]  /*abb0*/  MOV R134, R36 ;  /* 0x0000002400867202 */ /* 0x000fe20000000f00 */
[----:B------:R-:W-:Y:S02]  /*abc0*/  FADD.FTZ R2, R99, R2 ;  /* 0x0000000263027221 */ /* 0x000fe40000010000 */
[----:B------:R-:W-:Y:S01]  /*abd0*/  FADD.FTZ R8, R135, R8 ;  /* 0x0000000887087221 */ /* 0x000fe20000010000 */
[C---:B------:R-:W-:Y:S04]  /*abe0*/  HMMA.16816.F32.BF16 R156, R160.reuse, R40, R24 ;  /* 0x00000028a09c723c */ /* 0x040fe80000041818 */
[----:B------:R-:W-:Y:S01]  /*abf0*/  FADD.FTZ R0, R96, R0 ;  /* 0x0000000060007221 */ /* 0x000fe20000010000 */
[----:B------:R-:W-:Y:S01]  /*ac00*/  MOV R135, R3 ;  /* 0x0000000300877202 */ /* 0x000fe20000000f00 */
[----:B------:R-:W-:Y:S01]  /*ac10*/  FADD.FTZ R7, R133, R4 ;  /* 0x0000000485077221 */ /* 0x000fe20000010000 */
[----:B------:R-:W-:Y:S01]  /*ac20*/  MOV R133, R37 ;  /* 0x0000002500857202 */ /* 0x000fe20000000f00 */
        /* <DEDUP_REMOVED lines=32> */
[----:B------:R1:W-:Y:S01]  /*ae30*/  STL [R1], R6 ;  /* 0x0000000601007387 */ /* 0x0003e20000100800 */
[----:B------:R-:W-:Y:S02]  /*ae40*/  FADD.FTZ R0, R68, R4 ;  /* 0x0000000444007221 */ /* 0x000fe40000010000 */
[----:B------:R-:W-:Y:S02]  /*ae50*/  FADD.FTZ R4, R70, R5 ;  /* 0x0000000546047221 */ /* 0x000fe40000010000 */
[----:B------:R-:W-:Y:S02]  /*ae60*/  FADD.FTZ R2, R65, R2 ;  /* 0x0000000241027221 */ /* 0x000fe40000010000 */
[----:B------:R-:W-:Y:S01]  /*ae70*/  FADD.FTZ R0, R66, R0 ;  /* 0x0000000042007221 */ /* 0x000fe20000010000 */
[----:B------:R1:W-:Y:S04]  /*ae80*/  STL [R1+0xc], R4 ;  /* 0x00000c0401007387 */ /* 0x0003e80000100800 */
[----:B------:R1:W-:Y:S04]  /*ae90*/  STL [R1+0x8], R2 ;  /* 0x0000080201007387 */ /* 0x0003e80000100800 */
[----:B------:R1:W-:Y:S02]  /*aea0*/  STL [R1+0x4], R0 ;  /* 0x0000040001007387 */ /* 0x0003e40000100800 */
[----:B-1----:R-:W-:-:S05]  /*aeb0*/  @P0 BRA `(.L_x_225) ;  /* 0xffffb9b000000947 */ /* 0x002fca000383ffff */
.L_x_224:
[----:B------:R-:W2:Y:S04]  /*aec0*/  LDL.LU R9, [R1] ;  /* 0x0000000001097983 */ /* 0x000ea80000300800 */
[----:B------:R-:W3:Y:S04]  /*aed0*/  LDL.LU R8, [R1+0xc] ;  /* 0x00000c0001087983 */ /* 0x000ee80000300800 */
[----:B------:R-:W4:Y:S04]  /*aee0*/  LDL.LU R7, [R1+0x8] ;  /* 0x0000080001077983 */ /* 0x000f280000300800 */
[----:B------:R-:W5:Y:S01]  /*aef0*/  LDL.LU R6, [R1+0x4] ;  /* 0x0000040001067983 */ /* 0x000f620000300800 */
[----:B------:R-:W-:Y:S01]  /*af00*/  ULDC.U8 UR4, c[0x0][0x329] ;  /* 0x0000ca4000047ab9 */ /* 0x000fe20000000000 */
[----:B------:R-:W-:Y:S01]  /*af10*/  BSSY B0, `(.L_x_228) ;  /* 0x00000d6000007945 */ /* 0x000fe20003800000 */
[----:B------:R-:W-:Y:S01]  /*af20*/  ISETP.NE.AND P0, PT, RZ, UR4, PT ;  /* 0x00000004ff007c0c */ /* 0x000fe2000bf05270 */
[----:B------:R-:W1:Y:S01]  /*af30*/  S2R R27, SR_TID.X ;  /* 0x00000000001b7919 */ /* 0x000e620000002100 */
[----:B------:R-:W-:-:S02]  /*af40*/  ULDC.U8 UR5, c[0x0][0x328] ;  /* 0x0000ca0000057ab9 */ /* 0x000fc40000000000 */
[----:B------:R-:W-:-:S09]  /*af50*/  ISETP.NE.AND P1, PT, RZ, UR5, PT ;  /* 0x00000005ff007c0c */ /* 0x000fd2000bf25270 */
[----:B------:R-:W-:-:S05]  /*af60*/  @P0 MOV R25, c[0x0][0x210] ;  /* 0x0000840000190a02 */ /* 0x000fca0000000f00 */
[----:B------:R-:W-:Y:S01]  /*af70*/  @P0 IMAD R25, R25, c[0x0][0x214], RZ ;  /* 0x0000850019190a24 */ /* 0x000fe200078e02ff */
[----:B-1----:R-:W-:Y:S01]  /*af80*/  SHF.R.S32.HI R26, RZ, 0x1f, R27 ;  /* 0x0000001fff1a7819 */ /* 0x002fe2000001141b */
[----:B--2---:R-:W1:Y:S04]  /*af90*/  SHFL.BFLY PT, R5, R9, 0x2, 0x1f ;  /* 0x0c401f0009057f89 */ /* 0x004e6800000e0000 */
[----:B---3--:R-:W2:Y:S04]  /*afa0*/  SHFL.BFLY PT, R4, R8, 0x2, 0x1f ;  /* 0x0c401f0008047f89 */ /* 0x008ea800000e0000 */
[----:B----4-:R-:W3:Y:S04]  /*afb0*/  SHFL.BFLY PT, R2, R7, 0x2, 0x1f ;  /* 0x0c401f0007027f89 */ /* 0x010ee800000e0000 */
[----:B-----5:R-:W4:Y:S01]  /*afc0*/  SHFL.BFLY PT, R0, R6, 0x2, 0x1f ;  /* 0x0c401f0006007f89 */ /* 0x020f2200000e0000 */
[----:B-1----:R-:W-:-:S02]  /*afd0*/  FADD.FTZ R5, R5, R9 ;  /* 0x0000000905057221 */ /* 0x002fc40000010000 */
[----:B--2---:R-:W-:-:S03]  /*afe0*/  FADD.FTZ R4, R4, R8 ;  /* 0x0000000804047221 */ /* 0x004fc60000010000 */
[----:B------:R-:W1:Y:S01]  /*aff0*/  SHFL.BFLY PT, R9, R5, 0x1, 0x1f ;  /* 0x0c201f0005097f89 */ /* 0x000e6200000e0000 */
[----:B---3--:R-:W-:-:S03]  /*b000*/  FADD.FTZ R2, R2, R7 ;  /* 0x0000000702027221 */ /* 0x008fc60000010000 */
[----:B------:R-:W2:Y:S01]  /*b010*/  SHFL.BFLY PT, R8, R4, 0x1, 0x1f ;  /* 0x0c201f0004087f89 */ /* 0x000ea200000e0000 */
[----:B----4-:R-:W-:-:S03]  /*b020*/  FADD.FTZ R0, R0, R6 ;  /* 0x0000000600007221 */ /* 0x010fc60000010000 */
[----:B------:R-:W3:Y:S04]  /*b030*/  SHFL.BFLY PT, R7, R2, 0x1, 0x1f ;  /* 0x0c201f0002077f89 */ /* 0x000ee800000e0000 */
[----:B------:R-:W4:Y:S01]  /*b040*/  SHFL.BFLY PT, R6, R0, 0x1, 0x1f ;  /* 0x0c201f0000067f89 */ /* 0x000f2200000e0000 */
[----:B-1----:R-:W-:Y:S02]  /*b050*/  FADD.FTZ R23, R5, R9 ;  /* 0x0000000905177221 */ /* 0x002fe40000010000 */
[----:B--2---:R-:W-:-:S03]  /*b060*/  FADD.FTZ R22, R4, R8 ;  /* 0x0000000804167221 */ /* 0x004fc60000010000 */
[----:B------:R-:W-:Y:S01]  /*b070*/  FSETP.NE.FTZ.AND P6, PT, R23, RZ, PT ;  /* 0x000000ff1700720b */ /* 0x000fe20003fd5000 */
[----:B------:R-:W-:Y:S02]  /*b080*/  IMAD.MOV.U32 R4, RZ, RZ, 0x3f800000 ;  /* 0x3f800000ff047424 */ /* 0x000fe400078e00ff */
[----:B---3--:R-:W-:Y:S01]  /*b090*/  FADD.FTZ R21, R2, R7 ;  /* 0x0000000702157221 */ /* 0x008fe20000010000 */
[----:B------:R-:W-:Y:S01]  /*b0a0*/  FSETP.NE.FTZ.AND P5, PT, R22, RZ, PT ;  /* 0x000000ff1600720b */ /* 0x000fe20003fb5000 */
[----:B------:R-:W-:Y:S02]  /*b0b0*/  @!P0 IMAD.MOV.U32 R8, RZ, RZ, c[0x0][0x214] ;  /* 0x00008500ff088624 */ /* 0x000fe400078e00ff */
[----:B----4-:R-:W-:Y:S01]  /*b0c0*/  FADD.FTZ R24, R0, R6 ;  /* 0x0000000600187221 */ /* 0x010fe20000010000 */
[----:B------:R-:W-:Y:S01]  /*b0d0*/  MOV R0, 0x3f800000 ;  /* 0x3f80000000007802 */ /* 0x000fe20000000f00 */
[----:B------:R-:W-:Y:S01]  /*b0e0*/  IMAD.MOV.U32 R2, RZ, RZ, 0x3f800000 ;  /* 0x3f800000ff027424 */ /* 0x000fe200078e00ff */
[----:B------:R-:W-:-:S02]  /*b0f0*/  LEA.HI R6, R26, R27, RZ, 0x2 ;  /* 0x0000001b1a067211 */ /* 0x000fc400078f10ff */
[----:B------:R-:W-:Y:S02]  /*b100*/  FSETP.NE.FTZ.AND P4, PT, R21, RZ, PT ;  /* 0x000000ff1500720b */ /* 0x000fe40003f95000 */
[----:B------:R-:W1:Y:S01]  /*b110*/  @P6 MUFU.RCP R0, R23 ;  /* 0x0000001700006308 */ /* 0x000e620000001000 */
[-C--:B------:R-:W-:Y:S02]  /*b120*/  LEA.HI R26, R26, R27.reuse, RZ, 0x5 ;  /* 0x0000001b1a1a7211 */ /* 0x080fe400078f28ff */
[----:B------:R-:W-:Y:S02]  /*b130*/  LOP3.LUT R5, R6, 0xfffffffc, RZ, 0xc0, !PT ;  /* 0xfffffffc06057812 */ /* 0x000fe400078ec0ff */
[----:B------:R-:W-:Y:S02]  /*b140*/  FSETP.NE.FTZ.AND P3, PT, R24, RZ, PT ;  /* 0x000000ff1800720b */ /* 0x000fe40003f75000 */
[----:B------:R-:W-:Y:S01]  /*b150*/  SHF.R.S32.HI R7, RZ, 0x5, R26 ;  /* 0x00000005ff077819 */ /* 0x000fe2000001141a */
[----:B------:R-:W2:Y:S01]  /*b160*/  @P5 MUFU.RCP R4, R22 ;  /* 0x0000001600045308 */ /* 0x000ea20000001000 */
[----:B------:R-:W-:-:S02]  /*b170*/  IADD3 R5, -R5, R27, RZ ;  /* 0x0000001b05057210 */ /* 0x000fc40007ffe1ff */
[----:B------:R-:W-:Y:S02]  /*b180*/  @!P0 SEL R25, R8, c[0x0][0x234], !P1 ;  /* 0x00008d0008198a07 */ /* 0x000fe40004800000 */
[----:B------:R-:W-:Y:S02]  /*b190*/  LEA R9, R7, R5, 0x8 ;  /* 0x0000000507097211 */ /* 0x000fe400078e40ff */
[----:B------:R-:W-:Y:S01]  /*b1a0*/  SHF.R.S32.HI R5, RZ, 0x2, R6 ;  /* 0x00000002ff057819 */ /* 0x000fe20000011406 */
[C---:B-1----:R-:W-:Y:S01]  /*b1b0*/  FMUL.FTZ R140, R0.reuse, R140 ;  /* 0x0000008c008c7220 */ /* 0x042fe20000410000 */
[----:B------:R-:W1:Y:S01]  /*b1c0*/  @P4 MUFU.RCP R2, R21 ;  /* 0x0000001500024308 */ /* 0x000e620000001000 */
[C---:B------:R-:W-:Y:S01]  /*b1d0*/  FMUL.FTZ R18, R0.reuse, R141 ;  /* 0x0000008d00127220 */ /* 0x040fe20000410000 */
[----:B------:R-:W-:Y:S01]  /*b1e0*/  ISETP.NE.OR P1, PT, RZ, UR4, !P1 ;  /* 0x00000004ff007c0c */ /* 0x000fe2000cf25670 */
        /* <DEDUP_REMOVED lines=168> */
.L_x_229:
[----:B------:R-:W-:Y:S05]  /*bc70*/  BSYNC B0 ;  /* 0x0000000000007941 */ /* 0x000fea0003800000 */
.L_x_228:
[----:B-1----:R-:W3:Y:S01]  /*bc80*/  LDL.LU.64 R2, [R1+0x30] ;  /* 0x0000300001027983 */ /* 0x002ee20000300a00 */
        /* <DEDUP_REMOVED lines=32> */
.L_x_222:
        /* <DEDUP_REMOVED lines=104> */
.L_x_230:
        /* <DEDUP_REMOVED lines=15> */
.L_x_614:


//--------------------- .text._ZN5flash16flash_fwd_kernelI23Flash_fwd_kernel_traitsILi32ELi128ELi128ELi4ELb0ELb0EN7cutlass10bfloat16_tE19Flash_kernel_traitsILi32ELi128ELi128ELi4ES3_EELb1ELb1ELb0ELb0ELb0ELb1ELb0ELb0EEEvNS_16Flash_fwd_paramsE --------------------------
	.section	.text._ZN5flash16flash_fwd_kernelI23Flash_fwd_kernel_traitsILi32ELi128ELi128ELi4ELb0ELb0EN7cutlass10bfloat16_tE19Flash_kernel_traitsILi32ELi128ELi128ELi4ES3_EELb1ELb1ELb0ELb0ELb0ELb1ELb0ELb0EEEvNS_16Flash_fwd_paramsE,"ax",@progbits
	.sectioninfo	@"SHI_REGISTERS=255"
	.align	128
        .global         _ZN5flash16flash_fwd_kernelI23Flash_fwd_kernel_traitsILi32ELi128ELi128ELi4ELb0ELb0EN7cutlass10bfloat16_tE19Flash_kernel_traitsILi32ELi128ELi128ELi4ES3_EELb1ELb1ELb0ELb0ELb0ELb1ELb0ELb0EEEvNS_16Flash_fwd_paramsE
        .type           _ZN5flash16flash_fwd_kernelI23Flash_fwd_kernel_traitsILi32ELi128ELi128ELi4ELb0ELb0EN7cutlass10bfloat16_tE19Flash_kernel_traitsILi32ELi128ELi128ELi4ES3_EELb1ELb1ELb0ELb0ELb0ELb1ELb0ELb0EEEvNS_16Flash_fwd_paramsE,@function
        .size           _ZN5flash16flash_fwd_kernelI23Flash_fwd_kernel_traitsILi32ELi128ELi128ELi4ELb0ELb0EN7cutlass10bfloat16_tE19Flash_kernel_traitsILi32ELi128ELi128ELi4ES3_EELb1ELb1ELb0ELb0ELb0ELb1ELb0ELb0EEEvNS_16Flash_fwd_paramsE,(.L_x_615 - _ZN5flash16flash_fwd_kernelI23Flash_fwd_kernel_traitsILi32ELi128ELi128ELi4ELb0ELb0EN7cutlass10bfloat16_tE19Flash_kernel_traitsILi32ELi128ELi128ELi4ES3_EELb1ELb1ELb0ELb0ELb0ELb1ELb0ELb0EEEvNS_16Flash_fwd_paramsE)
        .other          _ZN5flash16flash_fwd_kernelI23Flash_fwd_kernel_traitsILi32ELi128ELi128ELi4ELb0ELb0EN7cutlass10bfloat16_tE19Flash_kernel_traitsILi32ELi128ELi128ELi4ES3_EELb1ELb1ELb0ELb0ELb0ELb1ELb0ELb0EEEvNS_16Flash_fwd_paramsE,@"STO_CUDA_ENTRY STV_DEFAULT"
_ZN5flash16flash_fwd_kernelI23Flash_fwd_kernel_traitsILi32ELi128ELi128ELi4ELb0ELb0EN7cutlass10bfloat16_tE19Flash_kernel_traitsILi32ELi128ELi128ELi4ES3_EELb1ELb1ELb0ELb0ELb0ELb1ELb0ELb0EEEvNS_16Flash_fwd_paramsE:
.text._ZN5flash16flash_fwd_kernelI23Flash_fwd_kernel_traitsILi32ELi128ELi128ELi4ELb0ELb0EN7cutlass10bfloat16_tE19Flash_kernel_traitsILi32ELi128ELi128ELi4ES3_EELb1ELb1ELb0ELb0ELb0ELb1ELb0ELb0EEEvNS_16Flash_fwd_paramsE:
        /* <DEDUP_REMOVED lines=18> */
[----:B------:R-:W5:Y:S01]  /*0120*/  S2UR UR12, SR_CTAID.Y ;  /* 0x00000000000c79c3 */ /* 0x000f620000002600 */
        /* <DEDUP_REMOVED lines=11> */
[----:B------:R-:W-:Y:S02]  /*01e0*/  ULDC.64 UR14, c[0x0][0x240] ;  /* 0x00009000000e7ab9 */ /* 0x000fe40000000a00 */
[----:B------:R-:W-:-:S02]  /*01f0*/  UISETP.EQ.OR.EX UP0, UPT, URZ, UR5, !UP3, UP0 ;  /* 0x000000053f00728c */ /* 0x000fc4000df02700 */
[----:B-----5:R-:W-:Y:S02]  /*0200*/  UIMAD.WIDE UR14, UR12, UR7, UR14 ;  /* 0x000000070c0e72a5 */ /* 0x020fe4000f8e020e */
[----:B-1----:R-:W-:-:S06]  /*0210*/  ULOP3.LUT UR9, UR11, UR8, UR12, 0xfe, !UPT ;  /* 0x000000080b097292 */ /* 0x002fcc000f8efe0c */
[----:B--2---:R-:W-:Y:S01]  /*0220*/  LOP3.LUT P3, RZ, R63, UR9, RZ, 0xfc, !PT ;  /* 0x000000093fff7c12 */ /* 0x004fe2000f86fcff */
[----:B------:R-:W-:Y:S02]  /*0230*/  ULDC.64 UR4, c[0x0][0x248] ;  /* 0x0000920000047ab9 */ /* 0x000fe40000000a00 */
[----:B------:R-:W-:-:S10]  /*0240*/  UIMAD.WIDE UR4, UR12, UR7, UR4 ;  /* 0x000000070c0472a5 */ /* 0x000fd4000f8e0204 */
[----:B------:R-:W-:Y:S02]  /*0250*/  @!P3 IMAD.MOV.U32 R10, RZ, RZ, c[0x0][0x308] ;  /* 0x0000c200ff0ab624 */ /* 0x000fe400078e00ff */
[----:B------:R-:W-:Y:S01]  /*0260*/  @!P3 IMAD.MOV.U32 R11, RZ, RZ, c[0x0][0x30c] ;  /* 0x0000c300ff0bb624 */ /* 0x000fe200078e00ff */
        /* <DEDUP_REMOVED lines=24> */
[----:B------:R-:W-:Y:S02]  /*03f0*/  UMOV UR15, 0xffffffff ;  /* 0xffffffff000f7882 */ /* 0x000fe40000000000 */
[----:B------:R-:W-:Y:S02]  /*0400*/  UMOV UR21, 0xffffffff ;  /* 0xffffffff00157882 */ /* 0x000fe40000000000 */
[----:B------:R-:W-:Y:S02]  /*0410*/  ULDC UR4, c[0x0][0x1c0] ;  /* 0x0000700000047ab9 */ /* 0x000fe40000000800 */
[----:B------:R-:W-:-:S02]  /*0420*/  UIMAD UR4, UR12, UR4, UR11 ;  /* 0x000000040c0472a4 */ /* 0x000fc4000f8e020b */
[----:B------:R-:W-:Y:S02]  /*0430*/  UMOV UR14, URZ ;  /* 0x0000003f000e7c82 */ /* 0x000fe40008000000 */
[----:B------:R-:W-:-:S04]  /*0440*/  USHF.L.U32 UR5, UR4, 0x5, URZ ;  /* 0x0000000504057899 */ /* 0x000fc8000800063f */
[----:B------:R-:W-:Y:S01]  /*0450*/  USHF.R.S32.HI UR4, URZ, 0x1f, UR5 ;  /* 0x0000001f3f047899 */ /* 0x000fe20008011405 */
[----:B-1----:R-:W-:-:S04]  /*0460*/  SHF.R.S32.HI R5, RZ, 0x1f, R63 ;  /* 0x0000001fff057819 */ /* 0x002fc8000001143f */
[----:B------:R-:W-:Y:S01]  /*0470*/  LEA.HI R28, R5, R63, RZ, 0x5 ;  /* 0x0000003f051c7211 */ /* 0x000fe200078f28ff */
        /* <DEDUP_REMOVED lines=22> */
.L_x_231:
[----:B------:R-:W-:Y:S02]  /*05e0*/  ULDC UR6, c[0x0][0x218] ;  /* 0x0000860000067ab9 */ /* 0x000fe40000000800 */
.L_x_232:
        /* <DEDUP_REMOVED lines=42> */
[----:B------:R-:W-:Y:S02]  /*0890*/  @!UP1 USHF.R.S32.HI UR16, URZ, 0x1f, UR12 ;  /* 0x0000001f3f109899 */ /* 0x000fe4000801140c */
[----:B------:R-:W-:Y:S02]  /*08a0*/  @UP1 UIMAD.WIDE.U32 UR28, UR21, UR4, URZ ;  /* 0x00000004151c12a5 */ /* 0x000fe4000f8e003f */
[----:B------:R-:W-:Y:S02]  /*08b0*/  @UP0 UIADD3 UR17, UR14, UR15, URZ ;  /* 0x0000000f0e110290 */ /* 0x000fe4000fffe03f */
[----:B------:R-:W-:Y:S02]  /*08c0*/  @!UP1 UIMAD UR16, UR16, UR6, URZ ;  /* 0x00000006101092a4 */ /* 0x000fe4000f8e023f */
[----:B------:R-:W-:Y:S02]  /*08d0*/  @UP1 UIMAD UR13, UR21, UR5, UR29 ;  /* 0x00000005150d12a4 */ /* 0x000fe4000f8e021d */
[----:B------:R-:W-:-:S02]  /*08e0*/  @!UP1 UIMAD.WIDE.U32 UR18, UR12, UR6, URZ ;  /* 0x000000060c1292a5 */ /* 0x000fc4000f8e003f */
[----:B------:R-:W-:Y:S02]  /*08f0*/  ULDC.64 UR4, c[0x0][0x198] ;  /* 0x0000660000047ab9 */ /* 0x000fe40000000a00 */
[----:B------:R-:W-:Y:S02]  /*0900*/  @UP0 UIMAD.WIDE.U32 UR30, UR17, UR4, URZ ;  /* 0x00000004111e02a5 */ /* 0x000fe4000f8e003f */
[----:B------:R-:W-:Y:S02]  /*0910*/  @!UP1 UIMAD UR16, UR12, UR7, UR16 ;  /* 0x000000070c1092a4 */ /* 0x000fe4000f8e0210 */
[----:B------:R-:W-:Y:S02]  /*0920*/  @UP1 UMOV UR6, UR28 ;  /* 0x0000001c00061c82 */ /* 0x000fe40008000000 */
[----:B------:R-:W-:Y:S02]  /*0930*/  @!UP1 UIADD3 UR13, UR19, UR16, URZ ;  /* 0x00000010130d9290 */ /* 0x000fe4000fffe03f */
[----:B------:R-:W-:-:S02]  /*0940*/  @UP0 UIMAD UR7, UR17, UR5, UR31 ;  /* 0x00000005110702a4 */ /* 0x000fc4000f8e021f */
        /* <DEDUP_REMOVED lines=12> */
[----:B------:R-:W-:Y:S02]  /*0a10*/  UMOV UR16, UR18 ;  /* 0x0000001200107c82 */ /* 0x000fe40008000000 */
[----:B------:R-:W-:-:S02]  /*0a20*/  UIMAD UR7, UR12, UR5, UR7 ;  /* 0x000000050c0772a4 */ /* 0x000fc4000f8e0207 */
[----:B------:R-:W-:-:S04]  /*0a30*/  UIMAD.WIDE.U32 UR16, UR12, UR4, UR16 ;  /* 0x000000040c1072a5 */ /* 0x000fc8000f8e0010 */
[----:B------:R-:W-:Y:S02]  /*0a40*/  UIADD3 UR7, UR17, UR7, URZ ;  /* 0x0000000711077290 */ /* 0x000fe4000fffe03f */
.L_x_234:
[----:B-1----:R-:W-:Y:S01]  /*0a50*/  IABS R4, c[0x0][0x1c8] ;  /* 0x0000720000047a13 */ /* 0x002fe20000000000 */
        /* <DEDUP_REMOVED lines=10> */
[----:B------:R-:W-:Y:S02]  /*0b00*/  USHF.R.S32.HI UR15, URZ, 0x1f, UR11 ;  /* 0x0000001f3f0f7899 */ /* 0x000fe4000801140b */
[----:B------:R-:W-:Y:S01]  /*0b10*/  @UP0 UMOV UR20, UR18 ;  /* 0x0000001200140c82 */ /* 0x000fe20008000000 */
[----:B-1----:R-:W-:Y:S02]  /*0b20*/  IABS R6, R6 ;  /* 0x0000000600067213 */ /* 0x002fe40000000000 */
[----:B--2---:R-:W-:-:S04]  /*0b30*/  IADD3 R2, R2, 0xffffffe, RZ ;  /* 0x0ffffffe02027810 */ /* 0x004fc80007ffe0ff */
        /* <DEDUP_REMOVED lines=32> */
.L_x_235:
[CC--:B------:R-:W-:Y:S01]  /*0d40*/  LEA.HI R21, R5.reuse, R63.reuse, RZ, 0x4 ;  /* 0x0000003f05157211 */ /* 0x0c0fe200078f20ff */
[----:B------:R-:W1:Y:S01]  /*0d50*/  S2R R252, SR_CTAID.X ;  /* 0x0000000000fc7919 */ /* 0x000e620000002500 */
[CC--:B------:R-:W-:Y:S01]  /*0d60*/  LEA.HI R29, R5.reuse, R63.reuse, RZ, 0x2 ;  /* 0x0000003f051d7211 */ /* 0x0c0fe200078f10ff */
[----:B------:R-:W-:Y:S01]  /*0d70*/  UIADD3 UR18, -UR8, UR10, URZ ;  /* 0x0000000a08127290 */ /* 0x000fe2000fffe13f */
[----:B------:R-:W-:Y:S01]  /*0d80*/  SHF.R.S32.HI R2, RZ, 0x4, R21 ;  /* 0x00000004ff027819 */ /* 0x000fe20000011415 */
[----:B------:R-:W2:Y:S01]  /*0d90*/  S2R R9, SR_CTAID.Z ;  /* 0x0000000000097919 */ /* 0x000ea20000002700 */
[----:B------:R-:W-:Y:S01]  /*0da0*/  LEA.HI R3, R5, R63, RZ, 0x3 ;  /* 0x0000003f05037211 */ /* 0x000fe200078f18ff */
[----:B------:R-:W-:Y:S01]  /*0db0*/  ULDC.64 UR4, c[0x0][0x1a8] ;  /* 0x00006a0000047ab9 */ /* 0x000fe20000000a00 */
[----:B------:R-:W-:Y:S01]  /*0dc0*/  LEA.HI R0, R21, R2, RZ, 0x1 ;  /* 0x0000000215007211 */ /* 0x000fe200078f08ff */
[----:B------:R-:W-:Y:S01]  /*0dd0*/  UIMAD UR4, UR15, UR4, URZ ;  /* 0x000000040f0472a4 */ /* 0x000fe2000f8e023f */
[----:B------:R-:W-:Y:S01]  /*0de0*/  LOP3.LUT R4, R29, 0xfffffffc, RZ, 0xc0, !PT ;  /* 0xfffffffc1d047812 */ /* 0x000fe200078ec0ff */
[----:B------:R-:W-:Y:S01]  /*0df0*/  UIADD3 UR27, UR26, -0x1, URZ ;  /* 0xffffffff1a1b7890 */ /* 0x000fe2000fffe03f */
[----:B------:R-:W-:Y:S01]  /*0e00*/  LOP3.LUT R0, R0, 0xfffffffe, RZ, 0xc0, !PT ;  /* 0xfffffffe00007812 */ /* 0x000fe200078ec0ff */
[----:B------:R-:W-:Y:S01]  /*0e10*/  UIMAD UR4, UR11, UR5, UR4 ;  /* 0x000000050b0472a4 */ /* 0x000fe2000f8e0204 */
[----:B------:R-:W-:Y:S01]  /*0e20*/  SHF.R.S32.HI R25, RZ, 0x3, R3 ;  /* 0x00000003ff197819 */ /* 0x000fe20000011403 */
[----:B------:R-:W-:Y:S01]  /*0e30*/  IMAD.IADD R4, R63, 0x1, -R4 ;  /* 0x000000013f047824 */ /* 0x000fe200078e0a04 */
[----:B------:R-:W-:Y:S01]  /*0e40*/  SHF.R.S32.HI R74, RZ, 0x5, R28 ;  /* 0x00000005ff4a7819 */ /* 0x000fe2000001141c */
[----:B------:R-:W-:Y:S01]  /*0e50*/  IMAD.IADD R26, R2, 0x1, -R0 ;  /* 0x00000001021a7824 */ /* 0x000fe200078e0a00 */
[----:B------:R-:W-:Y:S01]  /*0e60*/  LOP3.LUT R0, R3, 0xfffffff8, RZ, 0xc0, !PT ;  /* 0xfffffff803007812 */ /* 0x000fe200078ec0ff */
[----:B------:R-:W-:Y:S01]  /*0e70*/  IMAD.SHL.U32 R34, R4, 0x8, RZ ;  /* 0x0000000804227824 */ /* 0x000fe200078e00ff */
[----:B------:R-:W-:Y:S01]  /*0e80*/  SHF.R.S32.HI R2, RZ, 0x2, R29 ;  /* 0x00000002ff027819 */ /* 0x000fe2000001141d */
[----:B------:R-:W-:Y:S01]  /*0e90*/  UIMAD UR11, UR27, -0x80, UR9 ;  /* 0xffffff801b0b78a4 */ /* 0x000fe2000f8e0209 */
[----:B------:R-:W-:Y:S01]  /*0ea0*/  IMAD.MOV.U32 R205, RZ, RZ, c[0x0][0x19c] ;  /* 0x00006700ffcd7624 */ /* 0x000fe200078e00ff */
[----:B------:R-:W-:Y:S01]  /*0eb0*/  UMOV UR19, 0x7 ;  /* 0x0000000700137882 */ /* 0x000fe20000000000 */
[----:B------:R-:W-:Y:S01]  /*0ec0*/  IMAD.IADD R6, R63, 0x1, -R0 ;  /* 0x000000013f067824 */ /* 0x000fe200078e0a00 */
[C---:B------:R-:W-:Y:S01]  /*0ed0*/  IADD3 R32, R2.reuse, 0x20, RZ ;  /* 0x0000002002207810 */ /* 0x040fe20007ffe0ff */
[----:B------:R-:W-:Y:S01]  /*0ee0*/  IMAD.SHL.U32 R0, R25, 0x40, RZ ;  /* 0x0000004019007824 */ /* 0x000fe200078e00ff */
[----:B------:R-:W-:Y:S01]  /*0ef0*/  IADD3 R31, R2, 0x40, RZ ;  /* 0x00000040021f7810 */ /* 0x000fe20007ffe0ff */
[----:B------:R-:W-:Y:S01]  /*0f00*/  UISETP.GE.AND UP0, UPT, UR26, 0x2, UPT ;  /* 0x000000021a00788c */ /* 0x000fe2000bf06270 */
[----:B------:R-:W-:Y:S01]  /*0f10*/  ISETP.GE.AND P2, PT, R32, UR18, PT ;  /* 0x0000001220007c0c */ /* 0x000fe2000bf46270 */
[----:B------:R-:W-:Y:S01]  /*0f20*/  STL [R1+0x6c], R32 ;  /* 0x00006c2001007387 */ /* 0x000fe20000100800 */
[----:B------:R-:W-:-:S02]  /*0f30*/  IADD3 R30, R2, 0x60, RZ ;  /* 0x00000060021e7810 */ /* 0x000fc40007ffe0ff */
[----:B------:R-:W-:Y:S01]  /*0f40*/  LOP3.LUT R0, R0, 0xc0, RZ, 0xc0, !PT ;  /* 0x000000c000007812 */ /* 0x000fe200078ec0ff */
[----:B------:R-:W-:Y:S01]  /*0f50*/  STL [R1+0x70], R31 ;  /* 0x0000701f01007387 */ /* 0x000fe20000100800 */
[----:B------:R-:W-:Y:S02]  /*0f60*/  ISETP.GE.AND P1, PT, R31, UR18, PT ;  /* 0x000000121f007c0c */ /* 0x000fe4000bf26270 */
[----:B------:R-:W-:Y:S01]  /*0f70*/  SHF.R.S32.HI R3, RZ, 0x1f, R2 ;  /* 0x0000001fff037819 */ /* 0x000fe20000011402 */
[----:B------:R-:W-:Y:S01]  /*0f80*/  STL [R1+0x68], R30 ;  /* 0x0000681e01007387 */ /* 0x000fe20000100800 */
[----:B------:R-:W-:Y:S02]  /*0f90*/  LEA.HI R24, R6, R6, RZ, 0x1 ;  /* 0x0000000606187211 */ /* 0x000fe400078f08ff */
[----:B------:R-:W-:Y:S01]  /*0fa0*/  SHF.R.S32.HI R35, RZ, 0x1f, R34 ;  /* 0x0000001fff237819 */ /* 0x000fe20000011422 */
[----:B-1----:R-:W-:Y:S01]  /*0fb0*/  IMAD.WIDE R22, R252, 0x80, R2 ;  /* 0x00000080fc167825 */ /* 0x002fe200078e0202 */
[----:B------:R-:W-:-:S02]  /*0fc0*/  IADD3 R4, P4, R34, UR6, RZ ;  /* 0x0000000622047c10 */ /* 0x000fc4000ff9e0ff */
[----:B------:R-:W-:Y:S01]  /*0fd0*/  ISETP.GE.AND P3, PT, R2, UR18, PT ;  /* 0x0000001202007c0c */ /* 0x000fe2000bf66270 */
[----:B------:R-:W-:Y:S01]  /*0fe0*/  STL.64 [R1+0x48], R34 ;  /* 0x0000482201007387 */ /* 0x000fe20000100a00 */
[----:B------:R-:W-:Y:S01]  /*0ff0*/  ISETP.GE.AND P0, PT, R30, UR18, PT ;  /* 0x000000121e007c0c */ /* 0x000fe2000bf06270 */
[----:B------:R-:W-:Y:S01]  /*1000*/  IMAD R252, R252, 0x8, R74 ;  /* 0x00000008fcfc7824 */ /* 0x000fe200078e024a */
[----:B------:R-:W-:Y:S01]  /*1010*/  LOP3.LUT R8, R0, 0x18, R34, 0xf8, !PT ;  /* 0x0000001800087812 */ /* 0x000fe200078ef822 */
[----:B------:R1:W-:Y:S01]  /*1020*/  STL.64 [R1+0x30], R22 ;  /* 0x0000301601007387 */ /* 0x0003e20000100a00 */
[----:B------:R-:W-:Y:S02]  /*1030*/  SHF.R.U32.HI R7, RZ, 0x3, R0 ;  /* 0x00000003ff077819 */ /* 0x000fe40000011600 */
[----:B------:R-:W-:Y:S02]  /*1040*/  LOP3.LUT R0, R24, 0x7fffffe, RZ, 0xc0, !PT ;  /* 0x07fffffe18007812 */ /* 0x000fe400078ec0ff */
[----:B------:R-:W-:Y:S01]  /*1050*/  IADD3.X R5, R35, UR13, RZ, P4, !PT ;  /* 0x0000000d23057c10 */ /* 0x000fe2000a7fe4ff */
[----:B------:R-:W-:Y:S01]  /*1060*/  USHF.R.S32.HI UR13, URZ, 0x1f, UR27 ;  /* 0x0000001f3f0d7899 */ /* 0x000fe2000801141b */
[----:B------:R-:W-:Y:S01]  /*1070*/  @!P1 IADD3 R12, P5, R22, 0x40, RZ ;  /* 0x00000040160c9810 */ /* 0x000fe20007fbe0ff */
[----:B------:R-:W-:Y:S01]  /*1080*/  IMAD.IADD R27, R6, 0x1, -R0 ;  /* 0x00000001061b7824 */ /* 0x000fe200078e0a00 */
[C---:B------:R-:W-:Y:S01]  /*1090*/  @!P2 IADD3 R0, P6, R22.reuse, 0x20, RZ ;  /* 0x000000201600a810 */ /* 0x040fe20007fde0ff */
[----:B--2---:R-:W-:Y:S01]  /*10a0*/  IMAD.WIDE.U32 R4, R9, c[0x0][0x1a8], R4 ;  /* 0x00006a0009047a25 */ /* 0x004fe200078e0004 */
[----:B------:R-:W-:-:S02]  /*10b0*/  @!P0 IADD3 R13, P4, R22, 0x60, RZ ;  /* 0x00000060160d8810 */ /* 0x000fc40007f9e0ff */
[----:B------:R-:W-:Y:S01]  /*10c0*/  LOP3.LUT R20, R8, R7, RZ, 0x3c, !PT ;  /* 0x0000000708147212 */ /* 0x000fe200078e3cff */
[----:B------:R-:W-:Y:S01]  /*10d0*/  @!P3 IMAD R14, R23, c[0x0][0x190], RZ ;  /* 0x00006400170eba24 */ /* 0x000fe200078e02ff */
[----:B------:R-:W-:Y:S01]  /*10e0*/  IADD3 R5, R5, UR4, RZ ;  /* 0x0000000405057c10 */ /* 0x000fe2000fffe0ff */
[--C-:B------:R-:W-:Y:S01]  /*10f0*/  @!P2 IMAD.X R15, RZ, RZ, R23.reuse, P6 ;  /* 0x000000ffff0fa224 */ /* 0x100fe200030e0617 */
[----:B------:R-:W-:Y:S01]  /*1100*/  SHF.R.S32.HI R48, RZ, 0x1, R24 ;  /* 0x00000001ff307819 */ /* 0x000fe20000011418 */
[----:B------:R-:W-:Y:S02]  /*1110*/  @!P1 IMAD.X R16, RZ, RZ, R23, P5 ;  /* 0x000000ffff109224 */ /* 0x000fe400028e0617 */
[----:B------:R-:W-:Y:S02]  /*1120*/  @!P3 IMAD R17, R22, c[0x0][0x194], R14 ;  /* 0x000065001611ba24 */ /* 0x000fe400078e020e */
[----:B------:R-:W-:Y:S02]  /*1130*/  @!P2 IMAD R15, R15, c[0x0][0x190], RZ ;  /* 0x000064000f0faa24 */ /* 0x000fe400078e02ff */
[----:B------:R-:W-:-:S02]  /*1140*/  @!P2 IMAD.MOV.U32 R10, RZ, RZ, R4 ;  /* 0x000000ffff0aa224 */ /* 0x000fc400078e0004 */
[--C-:B------:R-:W-:Y:S02]  /*1150*/  @!P2 IMAD.MOV.U32 R11, RZ, RZ, R5.reuse ;  /* 0x000000ffff0ba224 */ /* 0x100fe400078e0005 */
[--C-:B------:R-:W-:Y:S02]  /*1160*/  @!P1 IMAD.MOV.U32 R8, RZ, RZ, R4.reuse ;  /* 0x000000ffff089224 */ /* 0x100fe400078e0004 */
[--C-:B------:R-:W-:Y:S02]  /*1170*/  @!P1 IMAD.MOV.U32 R9, RZ, RZ, R5.reuse ;  /* 0x000000ffff099224 */ /* 0x100fe400078e0005 */
[----:B------:R-:W-:Y:S02]  /*1180*/  @!P0 IMAD.MOV.U32 R6, RZ, RZ, R4 ;  /* 0x000000ffff068224 */ /* 0x000fe400078e0004 */
[----:B------:R-:W-:Y:S02]  /*1190*/  @!P0 IMAD.MOV.U32 R7, RZ, RZ, R5 ;  /* 0x000000ffff078224 */ /* 0x000fe400078e0005 */
[----:B------:R-:W-:-:S02]  /*11a0*/  @!P0 IMAD.X R14, RZ, RZ, R23, P4 ;  /* 0x000000ffff0e8224 */ /* 0x000fc400020e0617 */
[----:B------:R-:W-:Y:S02]  /*11b0*/  @!P1 IMAD R16, R16, c[0x0][0x190], RZ ;  /* 0x0000640010109a24 */ /* 0x000fe400078e02ff */
[----:B------:R-:W-:-:S04]  /*11c0*/  @!P3 IMAD.WIDE.U32 R4, R22, c[0x0][0x190], R4 ;  /* 0x000064001604ba25 */ /* 0x000fc800078e0004 */
[C---:B------:R-:W-:Y:S02]  /*11d0*/  @!P2 IMAD R19, R0.reuse, c[0x0][0x194], R15 ;  /* 0x000065000013aa24 */ /* 0x040fe400078e020f */
[----:B------:R-:W-:-:S04]  /*11e0*/  @!P2 IMAD.WIDE.U32 R10, R0, c[0x0][0x190], R10 ;  /* 0x00006400000aaa25 */ /* 0x000fc800078e000a */
[----:B------:R-:W-:Y:S02]  /*11f0*/  @!P0 IMAD R15, R14, c[0x0][0x190], RZ ;  /* 0x000064000e0f8a24 */ /* 0x000fe400078e02ff */
[----:B------:R-:W-:Y:S01]  /*1200*/  @!P1 IMAD R14, R12, c[0x0][0x194], R16 ;  /* 0x000065000c0e9a24 */ /* 0x000fe200078e0210 */
[----:B------:R-:W-:Y:S01]  /*1210*/  @!P3 LEA R16, P4, R4, c[0x0][0x160], 0x1 ;  /* 0x000058000410ba11 */ /* 0x000fe200078808ff */
[----:B------:R-:W-:Y:S02]  /*1220*/  @!P3 IMAD.IADD R0, R5, 0x1, R17 ;  /* 0x000000010500b824 */ /* 0x000fe400078e0211 */
[----:B------:R-:W-:Y:S01]  /*1230*/  @!P1 IMAD.WIDE.U32 R8, R12, c[0x0][0x190], R8 ;  /* 0x000064000c089a25 */ /* 0x000fe200078e0008 */
[----:B------:R-:W-:Y:S02]  /*1240*/  @!P2 LEA R12, P6, R10, c[0x0][0x160], 0x1 ;  /* 0x000058000a0caa11 */ /* 0x000fe400078c08ff */
[----:B------:R-:W-:Y:S01]  /*1250*/  @!P3 LEA.HI.X R17, R4, c[0x0][0x164], R0, 0x1, P4 ;  /* 0x000059000411ba11 */ /* 0x000fe200020f0c00 */
[----:B------:R-:W-:-:S02]  /*1260*/  @!P2 IMAD.IADD R0, R11, 0x1, R19 ;  /* 0x000000010b00a824 */ /* 0x000fc400078e0213 */
[C---:B------:R-:W-:Y:S02]  /*1270*/  @!P0 IMAD R5, R13.reuse, c[0x0][0x194], R15 ;  /* 0x000065000d058a24 */ /* 0x040fe400078e020f */
[----:B------:R-:W-:Y:S01]  /*1280*/  @!P0 IMAD.WIDE.U32 R6, R13, c[0x0][0x190], R6 ;  /* 0x000064000d068a25 */ /* 0x000fe200078e0006 */
[----:B------:R-:W-:Y:S02]  /*1290*/  @!P2 LEA.HI.X R13, R10, c[0x0][0x164], R0, 0x1, P6 ;  /* 0x000059000a0daa11 */ /* 0x000fe400030f0c00 */
[----:B------:R-:W-:Y:S01]  /*12a0*/  LEA.HI R0, R29, R2, RZ, 0x1 ;  /* 0x000000021d007211 */ /* 0x000fe200078f08ff */
[----:B------:R-:W-:Y:S01]  /*12b0*/  @!P0 IMAD.IADD R5, R7, 0x1, R5 ;  /* 0x0000000107058824 */ /* 0x000fe200078e0205 */
[----:B-1----:R-:W-:Y:S01]  /*12c0*/  @!P0 LEA R22, P4, R6, c[0x0][0x160], 0x1 ;  /* 0x0000580006168a11 */ /* 0x002fe200078808ff */
[----:B------:R-:W-:Y:S01]  /*12d0*/  @!P1 IMAD.IADD R4, R9, 0x1, R14 ;  /* 0x0000000109049824 */ /* 0x000fe200078e020e */
[----:B------:R-:W-:Y:S01]  /*12e0*/  LOP3.LUT R0, R0, 0x7fffffe, RZ, 0xc0, !PT ;  /* 0x07fffffe00007812 */ /* 0x000fe200078ec0ff */
[----:B------:R-:W-:Y:S01]  /*12f0*/  IMAD R7, R3, c[0x0][0x198], RZ ;  /* 0x0000660003077a24 */ /* 0x000fe200078e02ff */
[----:B------:R-:W-:-:S02]  /*1300*/  @!P1 LEA R14, P5, R8, c[0x0][0x160], 0x1 ;  /* 0x00005800080e9a11 */ /* 0x000fc400078a08ff */
[----:B------:R-:W-:Y:S01]  /*1310*/  @!P0 LEA.HI.X R23, R6, c[0x0][0x164], R5, 0x1, P4 ;  /* 0x0000590006178a11 */ /* 0x000fe200020f0c05 */
[----:B------:R-:W-:Y:S01]  /*1320*/  IMAD R6, R3, c[0x0][0x1a0], RZ ;  /* 0x0000680003067a24 */ /* 0x000fe200078e02ff */
[----:B------:R-:W-:Y:S01]  /*1330*/  @!P1 LEA.HI.X R15, R8, c[0x0][0x164], R4, 0x1, P5 ;  /* 0x00005900080f9a11 */ /* 0x000fe200028f0c04 */
[C---:B------:R-:W-:Y:S01]  /*1340*/  IMAD.IADD R3, R2.reuse, 0x1, -R0 ;  /* 0x0000000102037824 */ /* 0x040fe200078e0a00 */
[----:B------:R-:W-:Y:S01]  /*1350*/  LOP3.LUT R8, R21, 0xfffffff0, RZ, 0xc0, !PT ;  /* 0xfffffff015087812 */ /* 0x000fe200078ec0ff */
[C---:B------:R-:W-:Y:S01]  /*1360*/  IMAD R10, R2.reuse, c[0x0][0x19c], R7 ;  /* 0x00006700020a7a24 */ /* 0x040fe200078e0207 */
[----:B------:R-:W-:Y:S01]  /*1370*/  ISETP.GE.AND P5, PT, R2, UR11, PT ;  /* 0x0000000b02007c0c */ /* 0x000fe2000bfa6270 */
[----:B------:R-:W-:Y:S01]  /*1380*/  IMAD R7, R74, 0x8, R3 ;  /* 0x000000084a077824 */ /* 0x000fe200078e0203 */
[C---:B------:R-:W-:Y:S01]  /*1390*/  ISETP.GE.AND P6, PT, R2.reuse, UR11, PT ;  /* 0x0000000b02007c0c */ /* 0x040fe2000bfc6270 */
[----:B------:R-:W-:-:S04]  /*13a0*/  IMAD.WIDE.U32 R4, R2, c[0x0][0x198], R34 ;  /* 0x0000660002047a25 */ /* 0x000fc800078e0022 */
[----:B------:R-:W-:Y:S01]  /*13b0*/  IMAD.IADD R0, R63, 0x1, -R8 ;  /* 0x000000013f007824 */ /* 0x000fe200078e0a08 */
[----:B------:R-:W-:Y:S01]  /*13c0*/  IADD3 R4, P4, R4, UR16, RZ ;  /* 0x0000001004047c10 */ /* 0x000fe2000ff9e0ff */
[----:B------:R-:W-:Y:S01]  /*13d0*/  IMAD.U32 R7, R7, 0x20, R20 ;  /* 0x0000002007077824 */ /* 0x000fe200078e0014 */
[----:B------:R-:W-:Y:S01]  /*13e0*/  UIADD3 UR16, UR25, 0x646e171e, URZ ;  /* 0x646e171e19107890 */ /* 0x000fe2000fffe03f */
[----:B------:R-:W-:Y:S01]  /*13f0*/  IMAD R9, R2, c[0x0][0x1a4], R6 ;  /* 0x0000690002097a24 */ /* 0x000fe200078e0206 */
[-C--:B------:R-:W-:Y:S01]  /*1400*/  LEA.HI R8, R0, R0.reuse, RZ, 0x1 ;  /* 0x0000000000087211 */ /* 0x080fe200078f08ff */
[----:B------:R-:W-:Y:S01]  /*1410*/  IMAD.SHL.U32 R224, R7, 0x2, RZ ;  /* 0x0000000207e07824 */ /* 0x000fe200078e00ff */
[----:B------:R-:W-:Y:S01]  /*1420*/  IADD3.X R5, R5, UR7, R10, P4, !PT ;  /* 0x0000000705057c10 */ /* 0x000fe2000a7fe40a */
[----:B------:R-:W-:Y:S01]  /*1430*/  IMAD.WIDE.U32 R2, R2, c[0x0][0x1a0], R34 ;  /* 0x0000680002027a25 */ /* 0x000fe200078e0022 */
[----:B------:R-:W-:Y:S01]  /*1440*/  LOP3.LUT R6, R8, 0x7fffffe, RZ, 0xc0, !PT ;  /* 0x07fffffe08067812 */ /* 0x000fe200078ec0ff */
[----:B------:R-:W-:Y:S01]  /*1450*/  ULDC.64 UR6, c[0x0][0x198] ;  /* 0x0000660000067ab9 */ /* 0x000fe20000000a00 */
[----:B------:R-:W-:Y:S01]  /*1460*/  @!PT LDS RZ, [RZ] ;  /* 0x00000000fffff984 */ /* 0x000fe20000000800 */
[----:B------:R-:W-:Y:S01]  /*1470*/  @!PT LDS RZ, [RZ] ;  /* 0x00000000fffff984 */ /* 0x000fe20000000800 */
[----:B------:R-:W-:Y:S01]  /*1480*/  @!PT LDS RZ, [RZ] ;  /* 0x00000000fffff984 */ /* 0x000fe20000000800 */
[----:B------:R1:W-:Y:S01]  /*1490*/  @!P3 LDGSTS.E.BYPASS.LTC128B.128 [R224], [R16.64] ;  /* 0x0000000010e0bfae */ /* 0x0003e2000b901d56 */
[----:B------:R-:W-:Y:S01]  /*14a0*/  SHF.R.S32.HI R10, RZ, 0x1f, R0 ;  /* 0x0000001fff0a7819 */ /* 0x000fe20000011400 */
[----:B------:R-:W-:Y:S01]  /*14b0*/  USHF.L.U64.HI UR7, UR6, UR19, UR7 ;  /* 0x0000001306077299 */ /* 0x000fe20008010207 */
[----:B------:R-:W-:Y:S01]  /*14c0*/  IMAD.IADD R62, R0, 0x1, -R6 ;  /* 0x00000001003e7824 */ /* 0x000fe200078e0a06 */
[----:B------:R-:W-:Y:S01]  /*14d0*/  IADD3 R20, P4, R2, UR20, RZ ;  /* 0x0000001402147c10 */ /* 0x000fe2000ff9e0ff */
[----:B------:R-:W-:Y:S01]  /*14e0*/  IMAD.WIDE.U32 R28, R18, c[0x0][0x1b0], R4 ;  /* 0x00006c00121c7a25 */ /* 0x000fe200078e0004 */
[----:B------:R-:W-:Y:S01]  /*14f0*/  LEA.HI R19, R10, R0, RZ, 0x3 ;  /* 0x000000000a137211 */ /* 0x000fe200078f18ff */
[----:B------:R-:W-:Y:S01]  /*1500*/  USHF.L.U32 UR12, UR6, 0x7, URZ ;  /* 0x00000007060c7899 */ /* 0x000fe2000800063f */
[----:B------:R-:W-:Y:S01]  /*1510*/  IADD3.X R21, R3, UR17, R9, P4, !PT ;  /* 0x0000001103157c10 */ /* 0x000fe2000a7fe409 */
[----:B------:R-:W-:Y:S01]  /*1520*/  UIMAD UR4, UR7, UR27, URZ ;  /* 0x0000001b070472a4 */ /* 0x000fe2000f8e023f */
[----:B------:R-:W-:Y:S01]  /*1530*/  IMAD.U32 R2, RZ, RZ, UR27 ;  /* 0x0000001bff027e24 */ /* 0x000fe2000f8e00ff */
[----:B------:R-:W-:Y:S01]  /*1540*/  ISETP.GE.AND P4, PT, R32, UR11, PT ;  /* 0x0000000b20007c0c */ /* 0x000fe2000bf86270 */
[----:B------:R-:W-:Y:S01]  /*1550*/  IMAD.MOV.U32 R230, RZ, RZ, R28 ;  /* 0x000000ffffe67224 */ /* 0x000fe200078e001c */
[----:B------:R-:W-:Y:S01]  /*1560*/  UIMAD UR4, UR13, UR12, UR4 ;  /* 0x0000000c0d0472a4 */ /* 0x000fe2000f8e0204 */
[----:B------:R2:W-:Y:S01]  /*1570*/  @!P2 LDGSTS.E.BYPASS.LTC128B.128 [R224+0x800], [R12.64] ;  /* 0x008000000ce0afae */ /* 0x0005e2000b901d56 */
[----:B------:R-:W-:Y:S01]  /*1580*/  IMAD.SHL.U32 R4, R48, 0x40, RZ ;  /* 0x0000004030047824 */ /* 0x000fe200078e00ff */
[----:B------:R-:W-:Y:S01]  /*1590*/  ISETP.GE.AND P3, PT, R31, UR11, PT ;  /* 0x0000000b1f007c0c */ /* 0x000fe2000bf66270 */
[----:B------:R-:W-:Y:S01]  /*15a0*/  IMAD.SHL.U32 R5, R25, 0x8, RZ ;  /* 0x0000000819057824 */ /* 0x000fe200078e00ff */
[----:B------:R3:W-:Y:S01]  /*15b0*/  @!P1 LDGSTS.E.BYPASS.LTC128B.128 [R224+0x1000], [R14.64] ;  /* 0x010000000ee09fae */ /* 0x0007e2000b901d56 */
[----:B------:R-:W-:Y:S01]  /*15c0*/  IMAD.U32 R10, RZ, RZ, UR6 ;  /* 0x00000006ff0a7e24 */ /* 0x000fe2000f8e00ff */
[----:B------:R-:W-:Y:S01]  /*15d0*/  LOP3.LUT R4, R4, 0xc0, RZ, 0xc0, !PT ;  /* 0x000000c004047812 */ /* 0x000fe200078ec0ff */
[----:B------:R-:W-:Y:S01]  /*15e0*/  IMAD.WIDE.U32 R20, R18, c[0x0][0x1b8], R20 ;  /* 0x00006e0012147a25 */ /* 0x000fe200078e0014 */
[----:B------:R-:W-:Y:S01]  /*15f0*/  ISETP.GE.AND P2, PT, R30, UR11, PT ;  /* 0x0000000b1e007c0c */ /* 0x000fe2000bf46270 */
[----:B------:R4:W-:Y:S01]  /*1600*/  @!P0 LDGSTS.E.BYPASS.LTC128B.128 [R224+0x1800], [R22.64] ;  /* 0x0180000016e08fae */ /* 0x0009e2000b901d56 */
[----:B------:R-:W-:Y:S01]  /*1610*/  LOP3.LUT R7, R4, 0x8, R5, 0xf8, !PT ;  /* 0x0000000804077812 */ /* 0x000fe200078ef805 */
[----:B------:R-:W-:Y:S01]  /*1620*/  UIADD3 UR17, UR24, -0x4ab325aa, URZ ;  /* 0xb54cda5618117890 */ /* 0x000fe2000fffe03f */
[----:B------:R-:W-:Y:S01]  /*1630*/  SHF.R.S32.HI R9, RZ, 0x1, R8 ;  /* 0x00000001ff097819 */ /* 0x000fe20000011408 */
[----:B------:R-:W-:Y:S01]  /*1640*/  STL.64 [R1+0x28], R28 ;  /* 0x0000281c01007387 */ /* 0x000fe20000100a00 */
[----:B-1----:R-:W-:-:S02]  /*1650*/  SHF.R.S32.HI R16, RZ, 0x1f, R18 ;  /* 0x0000001fff107819 */ /* 0x002fc40000011412 */
[----:B------:R-:W-:Y:S01]  /*1660*/  SHF.R.S32.HI R6, RZ, 0x1f, R8 ;  /* 0x0000001fff067819 */ /* 0x000fe20000011408 */
[----:B------:R-:W-:Y:S01]  /*1670*/  IMAD.SHL.U32 R8, R205, 0x40, RZ ;  /* 0x00000040cd087824 */ /* 0x000fe200078e00ff */
[----:B------:R-:W-:Y:S01]  /*1680*/  SHF.R.U32.HI R5, RZ, 0x3, R4 ;  /* 0x00000003ff057819 */ /* 0x000fe20000011604 */
[----:B------:R-:W-:Y:S01]  /*1690*/  IMAD R0, R16, c[0x0][0x1b0], RZ ;  /* 0x00006c0010007a24 */ /* 0x000fe200078e02ff */
[----:B------:R-:W-:Y:S02]  /*16a0*/  LEA.HI R6, R6, R9, RZ, 0x2 ;  /* 0x0000000906067211 */ /* 0x000fe400078f10ff */
[----:B------:R-:W-:Y:S01]  /*16b0*/  LOP3.LUT R7, R7, R5, RZ, 0x3c, !PT ;  /* 0x0000000507077212 */ /* 0x000fe200078e3cff */
[----:B------:R-:W-:Y:S02]  /*16c0*/  IMAD R0, R18, c[0x0][0x1b4], R0 ;  /* 0x00006d0012007a24 */ /* 0x000fe400078e0200 */
[----:B------:R-:W-:Y:S02]  /*16d0*/  IMAD.U32 R5, RZ, RZ, UR6 ;  /* 0x00000006ff057e24 */ /* 0x000fe4000f8e00ff */
[----:B------:R-:W-:-:S02]  /*16e0*/  IMAD.IADD R231, R29, 0x1, R0 ;  /* 0x000000011de77824 */ /* 0x000fc400078e0200 */
[----:B------:R-:W-:Y:S02]  /*16f0*/  IMAD.U32 R0, RZ, RZ, UR6 ;  /* 0x00000006ff007e24 */ /* 0x000fe4000f8e00ff */
[----:B------:R-:W-:Y:S01]  /*1700*/  IMAD.WIDE.U32 R2, R2, UR12, R230 ;  /* 0x0000000c02027c25 */ /* 0x000fe2000f8e00e6 */
[----:B------:R-:W-:Y:S03]  /*1710*/  STL.64 [R1+0x20], R230 ;  /* 0x000020e601007387 */ /* 0x000fe60000100a00 */
[----:B--2---:R-:W-:Y:S01]  /*1720*/  IMAD.MOV.U32 R13, RZ, RZ, c[0x0][0x1a4] ;  /* 0x00006900ff0d7624 */ /* 0x004fe200078e00ff */
[----:B------:R-:W-:Y:S01]  /*1730*/  IADD3 R3, R3, UR4, RZ ;  /* 0x0000000403037c10 */ /* 0x000fe2000fffe0ff */
[----:B------:R-:W-:Y:S01]  /*1740*/  UIMAD.WIDE.U32 UR4, UR6, 0x40, URZ ;  /* 0x00000040060478a5 */ /* 0x000fe2000f8e003f */
[C---:B---3--:R-:W-:Y:S01]  /*1750*/  @!P5 LEA R14, P1, R2.reuse, c[0x0][0x168], 0x1 ;  /* 0x00005a00020eda11 */ /* 0x048fe200078208ff */
[----:B------:R-:W-:Y:S03]  /*1760*/  STL.64 [R1+0x60], R20 ;  /* 0x0000601401007387 */ /* 0x000fe60000100a00 */
[----:B------:R-:W-:-:S02]  /*1770*/  @!P5 LEA.HI.X R15, R2, c[0x0][0x16c], R3, 0x1, P1 ;  /* 0x00005b00020fda11 */ /* 0x000fc400008f0c03 */
[----:B------:R-:W-:-:S03]  /*1780*/  @!P4 LEA R0, P1, R0, R2, 0x5 ;  /* 0x000000020000c211 */ /* 0x000fc600078228ff */
[----:B------:R1:W-:Y:S01]  /*1790*/  @!P5 LDGSTS.E.BYPASS.LTC128B.128 [R224+0x2000], [R14.64] ;  /* 0x020000000ee0dfae */ /* 0x0003e2000b901d56 */
[----:B------:R-:W-:Y:S02]  /*17a0*/  @!P4 LEA.HI.X R4, R10, R3, R205, 0x5, P1 ;  /* 0x000000030a04c211 */ /* 0x000fe400008f2ccd */
[----:B------:R-:W-:Y:S02]  /*17b0*/  @!P4 LEA R10, P1, R0, c[0x0][0x168], 0x1 ;  /* 0x00005a00000aca11 */ /* 0x000fe400078208ff */
[----:B------:R-:W-:Y:S02]  /*17c0*/  ISETP.GE.AND P5, PT, R32, UR11, PT ;  /* 0x0000000b20007c0c */ /* 0x000fe4000bfa6270 */
[----:B------:R-:W-:Y:S01]  /*17d0*/  @!P4 LEA.HI.X R11, R0, c[0x0][0x16c], R4, 0x1, P1 ;  /* 0x00005b00000bca11 */ /* 0x000fe200008f0c04 */
[----:B------:R-:W-:Y:S01]  /*17e0*/  IMAD R0, R26, 0x8, R27 ;  /* 0x000000081a007824 */ /* 0x000fe200078e021b */
[----:B------:R-:W-:Y:S02]  /*17f0*/  LOP3.LUT R4, R6, 0xfffffffc, RZ, 0xc0, !PT ;  /* 0xfffffffc06047812 */ /* 0x000fe400078ec0ff */
[----:B------:R-:W-:Y:S01]  /*1800*/  @!P3 IADD3 R12, P1, R2, UR4, RZ ;  /* 0x00000004020cbc10 */ /* 0x000fe2000ff3e0ff */
[----:B------:R-:W-:Y:S01]  /*1810*/  IMAD.U32 R0, R0, 0x20, R7 ;  /* 0x0000002000007824 */ /* 0x000fe200078e0007 */
[----:B------:R2:W-:Y:S01]  /*1820*/  @!P4 LDGSTS.E.BYPASS.LTC128B.128 [R224+0x2800], [R10.64] ;  /* 0x028000000ae0cfae */ /* 0x0005e2000b901d56 */
[----:B------:R-:W-:Y:S01]  /*1830*/  IMAD.IADD R17, R9, 0x1, -R4 ;  /* 0x0000000109117824 */ /* 0x000fe200078e0a04 */
[----:B------:R-:W-:Y:S01]  /*1840*/  @!P3 IADD3.X R7, R3, UR5, R8, P1, !PT ;  /* 0x000000050307bc10 */ /* 0x000fe20008ffe408 */
[----:B------:R-:W-:Y:S01]  /*1850*/  @!P2 IMAD.WIDE.U32 R2, R5, 0x60, R2 ;  /* 0x000000600502a825 */ /* 0x000fe200078e0002 */
[----:B------:R-:W-:Y:S01]  /*1860*/  @!P3 LEA R6, P1, R12, c[0x0][0x168], 0x1 ;  /* 0x00005a000c06ba11 */ /* 0x000fe200078208ff */
[----:B------:R-:W-:Y:S01]  /*1870*/  ULDC.64 UR4, c[0x0][0x1a0] ;  /* 0x0000680000047ab9 */ /* 0x000fe20000000a00 */
[----:B------:R-:W-:Y:S01]  /*1880*/  ISETP.GE.AND P4, PT, R31, UR11, PT ;  /* 0x0000000b1f007c0c */ /* 0x000fe2000bf86270 */
[----:B------:R-:W-:Y:S01]  /*1890*/  IMAD R4, R16, c[0x0][0x1b8], RZ ;  /* 0x00006e0010047a24 */ /* 0x000fe200078e02ff */
[----:B------:R-:W-:Y:S01]  /*18a0*/  @!P3 LEA.HI.X R7, R12, c[0x0][0x16c], R7, 0x1, P1 ;  /* 0x00005b000c07ba11 */ /* 0x000fe200008f0c07 */
[----:B------:R-:W-:Y:S01]  /*18b0*/  @!P2 IMAD R5, R205, 0x60, RZ ;  /* 0x00000060cd05a824 */ /* 0x000fe200078e02ff */
[----:B------:R-:W-:Y:S01]  /*18c0*/  USHF.L.U64.HI UR19, UR4, UR19, UR5 ;  /* 0x0000001304137299 */ /* 0x000fe20008010205 */
[----:B------:R-:W-:Y:S01]  /*18d0*/  IMAD R8, R18, c[0x0][0x1bc], R4 ;  /* 0x00006f0012087a24 */ /* 0x000fe200078e0204 */
[----:B------:R-:W-:Y:S01]  /*18e0*/  @!P2 LEA R4, P0, R2, c[0x0][0x168], 0x1 ;  /* 0x00005a000204aa11 */ /* 0x000fe200078008ff */
[----:B------:R-:W-:Y:S01]  /*18f0*/  @!P2 IMAD.IADD R3, R3, 0x1, R5 ;  /* 0x000000010303a824 */ /* 0x000fe200078e0205 */
[----:B------:R3:W-:Y:S01]  /*1900*/  @!P3 LDGSTS.E.BYPASS.LTC128B.128 [R224+0x3000], [R6.64] ;  /* 0x0300000006e0bfae */ /* 0x0007e2000b901d56 */
[----:B------:R-:W-:Y:S01]  /*1910*/  USHF.L.U32 UR20, UR4, 0x7, URZ ;  /* 0x0000000704147899 */ /* 0x000fe2000800063f */
[----:B------:R-:W-:Y:S01]  /*1920*/  ISETP.GE.AND P3, PT, R30, UR11, PT ;  /* 0x0000000b1e007c0c */ /* 0x000fe2000bf66270 */
[----:B------:R-:W-:Y:S01]  /*1930*/  UIMAD UR5, UR19, UR27, URZ ;  /* 0x0000001b130572a4 */ /* 0x000fe2000f8e023f */
[----:B------:R-:W-:Y:S01]  /*1940*/  @!P2 LEA.HI.X R5, R2, c[0x0][0x16c], R3, 0x1, P0 ;  /* 0x00005b000205aa11 */ /* 0x000fe200000f0c03 */
[----:B------:R-:W-:Y:S01]  /*1950*/  IMAD.U32 R2, RZ, RZ, UR27 ;  /* 0x0000001bff027e24 */ /* 0x000fe2000f8e00ff */
[----:B------:R-:W-:Y:S01]  /*1960*/  UIMAD.WIDE.U32 UR14, UR4, 0x40, URZ ;  /* 0x00000040040e78a5 */ /* 0x000fe2000f8e003f */
[----:B-1----:R-:W-:Y:S01]  /*1970*/  IMAD.SHL.U32 R14, R13, 0x40, RZ ;  /* 0x000000400d0e7824 */ /* 0x002fe200078e00ff */
[----:B------:R-:W-:Y:S01]  /*1980*/  UIMAD UR5, UR13, UR20, UR5 ;  /* 0x000000140d0572a4 */ /* 0x000fe2000f8e0205 */
[----:B------:R1:W-:Y:S01]  /*1990*/  @!P2 LDGSTS.E.BYPASS.LTC128B.128 [R224+0x3800], [R4.64] ;  /* 0x0380000004e0afae */ /* 0x0003e2000b901d56 */
[----:B------:R-:W-:-:S02]  /*19a0*/  IMAD.SHL.U32 R204, R0, 0x2, RZ ;  /* 0x0000000200cc7824 */ /* 0x000fc400078e00ff */
[----:B------:R-:W-:Y:S01]  /*19b0*/  IMAD.MOV.U32 R0, RZ, RZ, 0x10 ;  /* 0x00000010ff007424 */ /* 0x000fe200078e00ff */
[----:B------:R-:W0:Y:S01]  /*19c0*/  LDGDEPBAR ;  /* 0x00000000000079af */ /* 0x000e220000000000 */
[----:B--2---:R-:W-:Y:S01]  /*19d0*/  IMAD.SHL.U32 R10, R17, 0x40, RZ ;  /* 0x00000040110a7824 */ /* 0x004fe200078e00ff */
[----:B------:R-:W-:Y:S01]  /*19e0*/  IADD3 R209, R204, 0x2020, RZ ;  /* 0x00002020ccd17810 */ /* 0x000fe20007ffe0ff */
[----:B------:R-:W-:Y:S02]  /*19f0*/  IMAD.U32 R11, RZ, RZ, UR4 ;  /* 0x00000004ff0b7e24 */ /* 0x000fe4000f8e00ff */
[----:B---3--:R-:W-:Y:S02]  /*1a00*/  IMAD.IADD R7, R21, 0x1, R8 ;  /* 0x0000000115077824 */ /* 0x008fe400078e0208 */
[----:B------:R-:W-:-:S04]  /*1a10*/  IMAD.MOV.U32 R6, RZ, RZ, R20 ;  /* 0x000000ffff067224 */ /* 0x000fc800078e0014 */
[----:B------:R-:W-:Y:S01]  /*1a20*/  IMAD.WIDE.U32 R2, R2, UR20, R6 ;  /* 0x0000001402027c25 */ /* 0x000fe2000f8e0006 */
[----:B------:R2:W-:Y:S03]  /*1a30*/  STL.64 [R1+0x50], R6 ;  /* 0x0000500601007387 */ /* 0x0005e60000100a00 */
[----:B-1----:R-:W-:Y:S01]  /*1a40*/  IMAD.U32 R4, RZ, RZ, UR4 ;  /* 0x00000004ff047e24 */ /* 0x002fe2000f8e00ff */
[----:B------:R-:W-:Y:S01]  /*1a50*/  IADD3 R3, R3, UR5, RZ ;  /* 0x0000000503037c10 */ /* 0x000fe2000fffe0ff */
[----:B------:R-:W-:Y:S01]  /*1a60*/  IMAD.U32 R5, RZ, RZ, UR4 ;  /* 0x00000004ff057e24 */ /* 0x000fe2000f8e00ff */
[----:B------:R-:W-:-:S04]  /*1a70*/  DEPBAR.LE SB0, 0x0 ;  /* 0x000080000000791a */ /* 0x000fc80000000000 */
[----:B------:R-:W-:Y:S01]  /*1a80*/  BAR.SYNC.DEFER_BLOCKING 0x0 ;  /* 0x0000000000007b1d */ /* 0x000fe20000010000 */
[----:B------:R-:W-:Y:S02]  /*1a90*/  @!P5 LEA R4, P1, R4, R2, 0x5 ;  /* 0x000000020404d211 */ /* 0x000fe400078228ff */
[C---:B------:R-:W-:Y:S02]  /*1aa0*/  @!P6 LEA R8, P2, R2.reuse, c[0x0][0x170], 0x1 ;  /* 0x00005c000208ea11 */ /* 0x040fe400078408ff */
[----:B------:R-:W-:Y:S02]  /*1ab0*/  @!P5 LEA.HI.X R5, R5, R3, R13, 0x5, P1 ;  /* 0x000000030505d211 */ /* 0x000fe400008f2c0d */
[C---:B------:R-:W-:Y:S02]  /*1ac0*/  @!P4 IADD3 R12, P0, R2.reuse, UR14, RZ ;  /* 0x0000000e020ccc10 */ /* 0x040fe4000ff1e0ff */
[--C-:B------:R-:W-:Y:S02]  /*1ad0*/  @!P6 LEA.HI.X R9, R2, c[0x0][0x174], R3.reuse, 0x1, P2 ;  /* 0x00005d000209ea11 */ /* 0x100fe400010f0c03 */
[----:B------:R-:W-:Y:S01]  /*1ae0*/  @!P4 IADD3.X R14, R3, UR15, R14, P0, !PT ;  /* 0x0000000f030ecc10 */ /* 0x000fe200087fe40e */
[----:B------:R-:W-:Y:S01]  /*1af0*/  @!P3 IMAD.WIDE.U32 R2, R11, 0x60, R2 ;  /* 0x000000600b02b825 */ /* 0x000fe200078e0002 */
[----:B--2---:R-:W-:-:S04]  /*1b00*/  @!P5 LEA R6, P1, R4, c[0x0][0x170], 0x1 ;  /* 0x00005c000406da11 */ /* 0x004fc800078208ff */
[----:B------:R-:W-:Y:S01]  /*1b10*/  @!P5 LEA.HI.X R7, R4, c[0x0][0x174], R5, 0x1, P1 ;  /* 0x00005d000407da11 */ /* 0x000fe200008f0c05 */
[----:B------:R-:W-:Y:S01]  /*1b20*/  IMAD.SHL.U32 R5, R26, 0x8, RZ ;  /* 0x000000081a057824 */ /* 0x000fe200078e00ff */
[----:B------:R-:W-:Y:S01]  /*1b30*/  LOP3.LUT R4, R10, 0xc0, RZ, 0xc0, !PT ;  /* 0x000000c00a047812 */ /* 0x000fe200078ec0ff */
[----:B------:R-:W-:Y:S01]  /*1b40*/  @!P3 IMAD R10, R13, 0x60, RZ ;  /* 0x000000600d0ab824 */ /* 0x000fe200078e02ff */
[----:B------:R-:W-:Y:S01]  /*1b50*/  @P6 STS [R224+0x4000], RZ ;  /* 0x004000ffe0006388 */ /* 0x000fe20000000800 */
[----:B------:R-:W-:Y:S01]  /*1b60*/  IMAD.SHL.U32 R13, R19, 0x20, RZ ;  /* 0x00000020130d7824 */ /* 0x000fe200078e00ff */
[----:B------:R-:W-:Y:S01]  /*1b70*/  LOP3.LUT R11, R4, 0x8, R5, 0xf8, !PT ;  /* 0x00000008040b7812 */ /* 0x000fe200078ef805 */
[----:B------:R-:W-:Y:S01]  /*1b80*/  @!P3 IMAD.IADD R3, R3, 0x1, R10 ;  /* 0x000000010303b824 */ /* 0x000fe200078e020a */
[----:B------:R-:W-:Y:S01]  /*1b90*/  SHF.R.U32.HI R5, RZ, 0x3, R4 ;  /* 0x00000003ff057819 */ /* 0x000fe20000011604 */
[----:B------:R-:W-:Y:S01]  /*1ba0*/  @P6 STS [R224+0x4004], RZ ;  /* 0x004004ffe0006388 */ /* 0x000fe20000000800 */
[----:B------:R-:W-:-:S02]  /*1bb0*/  @!P3 LEA R10, P0, R2, c[0x0][0x170], 0x1 ;  /* 0x00005c00020aba11 */ /* 0x000fc400078008ff */
[----:B------:R-:W-:Y:S01]  /*1bc0*/  LOP3.LUT R60, R13, 0xffffff00, RZ, 0xc0, !PT ;  /* 0xffffff000d3c7812 */ /* 0x000fe200078ec0ff */
[----:B------:R-:W-:Y:S01]  /*1bd0*/  @P6 STS.64 [R224+0x4008], RZ ;  /* 0x004008ffe0006388 */ /* 0x000fe20000000a00 */
[----:B------:R-:W-:Y:S02]  /*1be0*/  LOP3.LUT R73, R11, R5, RZ, 0x3c, !PT ;  /* 0x000000050b497212 */ /* 0x000fe400078e3cff */
[----:B------:R-:W-:Y:S01]  /*1bf0*/  @!P3 LEA.HI.X R11, R2, c[0x0][0x174], R3, 0x1, P0 ;  /* 0x00005d00020bba11 */ /* 0x000fe200000f0c03 */
[----:B------:R-:W-:Y:S01]  /*1c00*/  IMAD R2, R74, 0x200, R60 ;  /* 0x000002004a027824 */ /* 0x000fe200078e023c */
[----:B------:R-:W-:Y:S01]  /*1c10*/  @!P4 LEA R4, P1, R12, c[0x0][0x170], 0x1 ;  /* 0x00005c000c04ca11 */ /* 0x000fe200078208ff */
[----:B------:R-:W-:Y:S01]  /*1c20*/  @!PT LDS RZ, [RZ] ;  /* 0x00000000fffff984 */ /* 0x000fe20000000800 */
[----:B------:R-:W-:Y:S01]  /*1c30*/  @!PT LDS RZ, [RZ] ;  /* 0x00000000fffff984 */ /* 0x000fe20000000800 */
[----:B------:R-:W-:Y:S01]  /*1c40*/  @!PT LDS RZ, [RZ] ;  /* 0x00000000fffff984 */ /* 0x000fe20000000800 */
[----:B------:R1:W-:Y:S01]  /*1c50*/  @!P6 LDGSTS.E.BYPASS.LTC128B.128 [R224+0x4000], [R8.64] ;  /* 0x0400000008e0efae */ /* 0x0003e2000b901d56 */
[----:B------:R-:W-:Y:S01]  /*1c60*/  LOP3.LUT P0, RZ, R48, 0x2, RZ, 0xc0, !PT ;  /* 0x0000000230ff7812 */ /* 0x000fe2000780c0ff */
[----:B------:R-:W-:Y:S01]  /*1c70*/  IMAD R2, R62, 0x20, R2 ;  /* 0x000000203e027824 */ /* 0x000fe200078e0202 */
[----:B------:R-:W-:Y:S01]  /*1c80*/  @!P4 LEA.HI.X R5, R12, c[0x0][0x174], R14, 0x1, P1 ;  /* 0x00005d000c05ca11 */ /* 0x000fe200008f0c0e */
[----:B------:R-:W-:Y:S01]  /*1c90*/  @P5 STS.128 [R224+0x4800], RZ ;  /* 0x004800ffe0005388 */ /* 0x000fe20000000c00 */
[----:B------:R-:W-:Y:S01]  /*1ca0*/  LOP3.LUT P1, RZ, R17, 0x2, RZ, 0xc0, !PT ;  /* 0x0000000211ff7812 */ /* 0x000fe2000782c0ff */
[----:B------:R-:W-:Y:S01]  /*1cb0*/  IMAD.IADD R2, R73, 0x1, R2 ;  /* 0x0000000149027824 */ /* 0x000fe200078e0202 */
[----:B------:R-:W-:Y:S01]  /*1cc0*/  LEA R3, R74, UR8, 0x4 ;  /* 0x000000084a037c11 */ /* 0x000fe2000f8e20ff */
[----:B------:R-:W-:Y:S01]  /*1cd0*/  @!PT LDS RZ, [RZ] ;  /* 0x00000000fffff984 */ /* 0x000fe20000000800 */
[----:B------:R-:W-:Y:S01]  /*1ce0*/  @!PT LDS RZ, [RZ] ;  /* 0x00000000fffff984 */ /* 0x000fe20000000800 */
[----:B------:R-:W-:Y:S01]  /*1cf0*/  @!PT LDS RZ, [RZ] ;  /* 0x00000000fffff984 */ /* 0x000fe20000000800 */
[----:B------:R2:W-:Y:S01]  /*1d00*/  @!P5 LDGSTS.E.BYPASS.LTC128B.128 [R224+0x4800], [R6.64] ;  /* 0x0480000006e0dfae */ /* 0x0005e2000b901d56 */
[----:B------:R-:W-:Y:S01]  /*1d10*/  SEL R0, R0, 0xfffffff0, !P1 ;  /* 0xfffffff000007807 */ /* 0x000fe20004800000 */
[----:B------:R-:W-:Y:S01]  /*1d20*/  IMAD.SHL.U32 R207, R2, 0x2, RZ ;  /* 0x0000000202cf7824 */ /* 0x000fe200078e00ff */
[----:B------:R-:W-:Y:S01]  /*1d30*/  IADD3 R2, R204, 0x2000, RZ ;  /* 0x00002000cc027810 */ /* 0x000fe20007ffe0ff */
[----:B------:R-:W-:Y:S02]  /*1d40*/  @P4 STS.128 [R224+0x5000], RZ ;  /* 0x005000ffe0004388 */ /* 0x000fe40000000c00 */
[----:B------:R-:W-:Y:S01]  /*1d50*/  IMAD R208, R0, 0x2, R207 ;  /* 0x0000000200d07824 */ /* 0x000fe200078e02cf */
[----:B------:R-:W-:Y:S01]  /*1d60*/  @P0 IADD3 R209, R2, -0x20, RZ ;  /* 0xffffffe002d10810 */ /* 0x000fe20007ffe0ff */
[----:B------:R-:W-:Y:S01]  /*1d70*/  @!PT LDS RZ, [RZ] ;  /* 0x00000000fffff984 */ /* 0x000fe20000000800 */
[----:B------:R-:W-:Y:S01]  /*1d80*/  @!PT LDS RZ, [RZ] ;  /* 0x00000000fffff984 */ /* 0x000fe20000000800 */
[----:B------:R-:W-:Y:S01]  /*1d90*/  @!PT LDS RZ, [RZ] ;  /* 0x00000000fffff984 */ /* 0x000fe20000000800 */
[----:B------:R2:W-:Y:S01]  /*1da0*/  @!P4 LDGSTS.E.BYPASS.LTC128B.128 [R224+0x5000], [R4.64] ;  /* 0x0500000004e0cfae */ /* 0x0005e2000b901d56 */
[----:B------:R-:W-:-:S02]  /*1db0*/  SHF.R.S32.HI R2, RZ, 0x1f, R61 ;  /* 0x0000001fff027819 */ /* 0x000fc4000001143d */
[C---:B------:R-:W-:Y:S01]  /*1dc0*/  IADD3 R216, R209.reuse, 0x400, RZ ;  /* 0x00000400d1d87810 */ /* 0x040fe20007ffe0ff */
[----:B------:R-:W-:Y:S01]  /*1dd0*/  @P3 STS.128 [R224+0x5800], RZ ;  /* 0x005800ffe0003388 */ /* 0x000fe20000000c00 */
[----:B------:R-:W-:Y:S02]  /*1de0*/  LEA.HI R2, R2, R61, RZ, 0x2 ;  /* 0x0000003d02027211 */ /* 0x000fe400078f10ff */
[C---:B------:R-:W-:Y:S01]  /*1df0*/  IADD3 R215, R209.reuse, 0x800, RZ ;  /* 0x00000800d1d77810 */ /* 0x040fe20007ffe0ff */
[----:B------:R-:W-:Y:S01]  /*1e00*/  @!PT LDS RZ, [RZ] ;  /* 0x00000000fffff984 */ /* 0x000fe20000000800 */
[----:B------:R-:W-:Y:S01]  /*1e10*/  @!PT LDS RZ, [RZ] ;  /* 0x00000000fffff984 */ /* 0x000fe20000000800 */
[----:B------:R-:W-:Y:S01]  /*1e20*/  @!PT LDS RZ, [RZ] ;  /* 0x00000000fffff984 */ /* 0x000fe20000000800 */
[----:B------:R1:W-:Y:S01]  /*1e30*/  @!P3 LDGSTS.E.BYPASS.LTC128B.128 [R224+0x5800], [R10.64] ;  /* 0x058000000ae0bfae */ /* 0x0003e2000b901d56 */
[----:B------:R-:W-:Y:S01]  /*1e40*/  SHF.R.S32.HI R75, RZ, 0x2, R2 ;  /* 0x00000002ff4b7819 */ /* 0x000fe20000011402 */
[----:B------:R-:W-:Y:S01]  /*1e50*/  IMAD.U32 R2, RZ, RZ, UR10 ;  /* 0x0000000aff027e24 */ /* 0x000fe2000f8e00ff */
[----:B------:R-:W-:Y:S01]  /*1e60*/  IADD3 R214, R209, 0xc00, RZ ;  /* 0x00000c00d1d67810 */ /* 0x000fe20007ffe0ff */
[----:B------:R-:W-:Y:S01]  /*1e70*/  LDSM.16.M88.4 R12, [R204+0x2000] ;  /* 0x00200000cc0c783b */ /* 0x000fe20000000200 */
[----:B------:R-:W-:-:S02]  /*1e80*/  IADD3 R3, R3, 0x1, R75 ;  /* 0x0000000103037810 */ /* 0x000fc40007ffe04b */
[----:B------:R-:W-:Y:S01]  /*1e90*/  IADD3 R213, R209, 0x1000, RZ ;  /* 0x00001000d1d57810 */ /* 0x000fe20007ffe0ff */
[----:B----4-:R-:W-:Y:S01]  /*1ea0*/  LDSM.16.M88.4 R20, [R204+0x2400] ;  /* 0x00240000cc14783b */ /* 0x010fe20000000200 */
[----:B------:R-:W-:Y:S02]  /*1eb0*/  IADD3 R3, R3, UR9, -R2 ;  /* 0x0000000903037c10 */ /* 0x000fe4000fffe802 */
[----:B------:R-:W-:Y:S01]  /*1ec0*/  IADD3 R212, R209, 0x1400, RZ ;  /* 0x00001400d1d47810 */ /* 0x000fe20007ffe0ff */
[----:B------:R-:W-:Y:S01]  /*1ed0*/  LDSM.16.M88.4 R24, [R204+0x3c00] ;  /* 0x003c0000cc18783b */ /* 0x000fe20000000200 */
[----:B------:R-:W-:Y:S02]  /*1ee0*/  IADD3 R3, R3, c[0x0][0x2e8], RZ ;  /* 0x0000ba0003037a10 */ /* 0x000fe40007ffe0ff */
[C---:B------:R-:W-:Y:S01]  /*1ef0*/  IADD3 R211, R209.reuse, 0x1800, RZ ;  /* 0x00001800d1d37810 */ /* 0x040fe20007ffe0ff */
[----:B------:R-:W-:Y:S01]  /*1f00*/  LDSM.16.M88.4 R44, [R204+0x2800] ;  /* 0x00280000cc2c783b */ /* 0x000fe20000000200 */
[----:B------:R-:W-:-:S03]  /*1f10*/  IADD3 R210, R209, 0x1c00, RZ ;  /* 0x00001c00d1d27810 */ /* 0x000fc60007ffe0ff */
[----:B--2---:R-:W2:Y:S04]  /*1f20*/  LDSM.16.M88.4 R4, [R207+0x1000] ;  /* 0x00100000cf04783b */ /* 0x004ea80000000200 */
[----:B------:R-:W-:Y:S04]  /*1f30*/  LDSM.16.M88.4 R40, [R204+0x2c00] ;  /* 0x002c0000cc28783b */ /* 0x000fe80000000200 */
[----:B-1----:R-:W1:Y:S04]  /*1f40*/  LDSM.16.M88.4 R8, [R207] ;  /* 0x00000000cf08783b */ /* 0x002e680000000200 */
[----:B------:R-:W3:Y:S04]  /*1f50*/  LDSM.16.M88.4 R36, [R204+0x3000] ;  /* 0x00300000cc24783b */ /* 0x000ee80000000200 */
[----:B------:R-:W4:Y:S04]  /*1f60*/  LDSM.16.M88.4 R32, [R204+0x3400] ;  /* 0x00340000cc20783b */ /* 0x000f280000000200 */
[----:B------:R-:W5:Y:S04]  /*1f70*/  LDSM.16.M88.4 R28, [R204+0x3800] ;  /* 0x00380000cc1c783b */ /* 0x000f680000000200 */
[----:B------:R-:W-:Y:S04]  /*1f80*/  LDSM.16.M88.4 R76, [R209] ;  /* 0x00000000d14c783b */ /* 0x000fe80000000200 */
[----:B------:R-:W-:Y:S04]  /*1f90*/  LDSM.16.M88.4 R16, [R208] ;  /* 0x00000000d010783b */ /* 0x000fe80000000200 */
[----:B------:R-:W-:Y:S04]  /*1fa0*/  LDSM.16.M88.4 R48, [R209+0x400] ;  /* 0x00040000d130783b */ /* 0x000fe80000000200 */
[----:B------:R-:W-:Y:S01]  /*1fb0*/  STL [R1+0x74], R75 ;  /* 0x0000744b01007387 */ /* 0x000fe20000100800 */
[-C--:B--2---:R-:W-:Y:S03]  /*1fc0*/  HMMA.16816.F32.BF16 R180, R4, R12.reuse, RZ ;  /* 0x0000000c04b4723c */ /* 0x084fe600000418ff */
[----:B------:R-:W0:Y:S05]  /*1fd0*/  LDGDEPBAR ;  /* 0x00000000000079af */ /* 0x000e2a0000000000 */
[----:B-1----:R-:W-:Y:S08]  /*1fe0*/  HMMA.16816.F32.BF16 R172, R8, R12, RZ ;  /* 0x0000000c08ac723c */ /* 0x002ff000000418ff */
[-C--:B------:R-:W-:Y:S08]  /*1ff0*/  HMMA.16816.F32.BF16 R64, R4, R14.reuse, RZ ;  /* 0x0000000e0440723c */ /* 0x080ff000000418ff */
[C---:B------:R-:W-:Y:S01]  /*2000*/  HMMA.16816.F32.BF16 R68, R8.reuse, R14, RZ ;  /* 0x0000000e0844723c */ /* 0x040fe200000418ff */
[----:B------:R-:W1:Y:S07]  /*2010*/  LDSM.16.M88.4 R12, [R208+0x1000] ;  /* 0x00100000d00c783b */ /* 0x000e6e0000000200 */
[-C--:B------:R-:W-:Y:S08]  /*2020*/  HMMA.16816.F32.BF16 R56, R8, R20.reuse, RZ ;  /* 0x000000140838723c */ /* 0x080ff000000418ff */
[C---:B------:R-:W-:Y:S08]  /*2030*/  HMMA.16816.F32.BF16 R52, R4.reuse, R20, RZ ;  /* 0x000000140434723c */ /* 0x040ff000000418ff */
[C---:B------:R-:W-:Y:S08]  /*2040*/  HMMA.16816.F32.BF16 R184, R4.reuse, R24, RZ ;  /* 0x0000001804b8723c */ /* 0x040ff000000418ff */
[C---:B------:R-:W-:Y:S08]  /*2050*/  HMMA.16816.F32.BF16 R84, R4.reuse, R22, RZ ;  /* 0x000000160454723c */ /* 0x040ff000000418ff */
[----:B------:R-:W-:Y:S08]  /*2060*/  HMMA.16816.F32.BF16 R188, R4, R26, RZ ;  /* 0x0000001a04bc723c */ /* 0x000ff000000418ff */
[C---:B------:R-:W-:Y:S01]  /*2070*/  HMMA.16816.F32.BF16 R80, R8.reuse, R22, RZ ;  /* 0x000000160850723c */ /* 0x040fe200000418ff */
[----:B------:R-:W2:Y:S07]  /*2080*/  LDSM.16.M88.4 R20, [R209+0x800] ;  /* 0x00080000d114783b */ /* 0x000eae0000000200 */
[C---:B------:R-:W-:Y:S08]  /*2090*/  HMMA.16816.F32.BF16 R156, R8.reuse, R24, RZ ;  /* 0x00000018089c723c */ /* 0x040ff000000418ff */
[----:B------:R-:W-:Y:S08]  /*20a0*/  HMMA.16816.F32.BF16 R164, R8, R26, RZ ;  /* 0x0000001a08a4723c */ /* 0x000ff000000418ff */
[C---:B------:R-:W-:Y:S08]  /*20b0*/  HMMA.16816.F32.BF16 R96, R4.reuse, R44, RZ ;  /* 0x0000002c0460723c */ /* 0x040ff000000418ff */
[C---:B------:R-:W-:Y:S08]  /*20c0*/  HMMA.16816.F32.BF16 R112, R4.reuse, R40, RZ ;  /* 0x000000280470723c */ /* 0x040ff000000418ff */
[C---:B---3--:R-:W-:Y:S08]  /*20d0*/  HMMA.16816.F32.BF16 R132, R4.reuse, R36, RZ ;  /* 0x000000240484723c */ /* 0x048ff000000418ff */
[C---:B----4-:R-:W-:Y:S08]  /*20e0*/  HMMA.16816.F32.BF16 R148, R4.reuse, R32, RZ ;  /* 0x000000200494723c */ /* 0x050ff000000418ff */
[C---:B-----5:R-:W-:Y:S08]  /*20f0*/  HMMA.16816.F32.BF16 R160, R4.reuse, R28, RZ ;  /* 0x0000001c04a0723c */ /* 0x060ff000000418ff */
[C---:B------:R-:W-:Y:S08]  /*2100*/  HMMA.16816.F32.BF16 R100, R4.reuse, R46, RZ ;  /* 0x0000002e0464723c */ /* 0x040ff000000418ff */
[C---:B------:R-:W-:Y:S08]  /*2110*/  HMMA.16816.F32.BF16 R120, R4.reuse, R42, RZ ;  /* 0x0000002a0478723c */ /* 0x040ff000000418ff */
[C---:B------:R-:W-:Y:S08]  /*2120*/  HMMA.16816.F32.BF16 R136, R4.reuse, R38, RZ ;  /* 0x000000260488723c */ /* 0x040ff000000418ff */
[C---:B------:R-:W-:Y:S08]  /*2130*/  HMMA.16816.F32.BF16 R152, R4.reuse, R34, RZ ;  /* 0x000000220498723c */ /* 0x040ff000000418ff */
[----:B------:R-:W-:Y:S07]  /*2140*/  HMMA.16816.F32.BF16 R176, R4, R30, RZ ;  /* 0x0000001e04b0723c */ /* 0x000fee00000418ff */
[----:B------:R-:W-:Y:S01]  /*2150*/  IMAD.SHL.U32 R5, R63, 0x2, RZ ;  /* 0x000000023f057824 */ /* 0x000fe200078e00ff */
[----:B-1----:R-:W-:Y:S01]  /*2160*/  HMMA.16816.F32.BF16 R24, R12, R78, R64 ;  /* 0x0000004e0c18723c */ /* 0x002fe20000041840 */
[----:B------:R-:W-:Y:S01]  /*2170*/  IMAD.U32 R4, RZ, RZ, UR27 ;  /* 0x0000001bff047e24 */ /* 0x000fe2000f8e00ff */
[----:B------:R-:W-:-:S02]  /*2180*/  IADD3 R7, R3, 0x48, RZ ;  /* 0x0000004803077810 */ /* 0x000fc40007ffe0ff */
[----:B------:R-:W-:Y:S02]  /*2190*/  LOP3.LUT R5, R5, 0x6, RZ, 0xc0, !PT ;  /* 0x0000000605057812 */ /* 0x000fe400078ec0ff */
[----:B------:R-:W-:Y:S02]  /*21a0*/  IMNMX R7, R7, UR9, PT ;  /* 0x0000000907077c17 */ /* 0x000fe4000b800200 */
[----:B------:R-:W-:Y:S01]  /*21b0*/  HMMA.16816.F32.BF16 R104, R8, R40, RZ ;  /* 0x000000280868723c */ /* 0x000fe200000418ff */
[----:B------:R-:W-:Y:S01]  /*21c0*/  IMAD R2, R4, 0x80, R5 ;  /* 0x0000008004027824 */ /* 0x000fe200078e0205 */
[C---:B------:R-:W-:Y:S02]  /*21d0*/  IADD3 R5, R3.reuse, 0x8, RZ ;  /* 0x0000000803057810 */ /* 0x040fe40007ffe0ff */
[C---:B------:R-:W-:Y:S02]  /*21e0*/  IADD3 R6, R3.reuse, 0x40, RZ ;  /* 0x0000004003067810 */ /* 0x040fe40007ffe0ff */
[----:B------:R-:W-:-:S02]  /*21f0*/  IMNMX R4, R3, UR9, PT ;  /* 0x0000000903047c17 */ /* 0x000fc4000b800200 */
[----:B------:R-:W-:Y:S01]  /*2200*/  HMMA.16816.F32.BF16 R108, R8, R42, RZ ;  /* 0x0000002a086c723c */ /* 0x000fe200000418ff */
[----:B------:R-:W-:Y:S02]  /*2210*/  IMNMX R5, R5, UR9, PT ;  /* 0x0000000905057c17 */ /* 0x000fe4000b800200 */
[----:B------:R-:W-:Y:S02]  /*2220*/  IMNMX R6, R6, UR9, PT ;  /* 0x0000000906067c17 */ /* 0x000fe4000b800200 */
[----:B------:R-:W-:-:S03]  /*2230*/  IADD3 R3, R2, 0x11, RZ ;  /* 0x0000001102037810 */ /* 0x000fc60007ffe0ff */
[C---:B------:R-:W-:Y:S08]  /*2240*/  HMMA.16816.F32.BF16 R56, R16.reuse, R48, R56 ;  /* 0x000000301038723c */ /* 0x040ff00000041838 */
[----:B------:R-:W-:Y:S08]  /*2250*/  HMMA.16816.F32.BF16 R40, R16, R78, R68 ;  /* 0x0000004e1028723c */ /* 0x000ff00000041844 */
        /* <DEDUP_REMOVED lines=11> */
[----:B------:R-:W-:Y:S01]  /*2310*/  IADD3 R8, R2, 0x1, RZ ;  /* 0x0000000102087810 */ /* 0x000fe20007ffe0ff */
[----:B------:R-:W-:Y:S01]  /*2320*/  IMAD R11, R62, 0x20, R60 ;  /* 0x000000203e0b7824 */ /* 0x000fe200078e023c */
[----:B------:R-:W-:-:S02]  /*2330*/  ISETP.GE.AND P3, PT, R10, R7, PT ;  /* 0x000000070a00720c */ /* 0x000fc40003f66270 */
[----:B------:R-:W-:Y:S02]  /*2340*/  IADD3 R9, R2, 0x9, RZ ;  /* 0x0000000902097810 */ /* 0x000fe40007ffe0ff */
[C---:B------:R-:W-:Y:S01]  /*2350*/  ISETP.GE.AND P5, PT, R8.reuse, R4, PT ;  /* 0x000000040800720c */ /* 0x040fe20003fa6270 */
[-C--:B------:R-:W-:Y:S01]  /*2360*/  HMMA.16816.F32.BF16 R44, R12, R50.reuse, R84 ;  /* 0x000000320c2c723c */ /* 0x080fe20000041854 */
[C---:B------:R-:W-:Y:S02]  /*2370*/  ISETP.GE.AND P0, PT, R8.reuse, R5, PT ;  /* 0x000000050800720c */ /* 0x040fe40003f06270 */
[CC--:B------:R-:W-:Y:S02]  /*2380*/  ISETP.GE.AND P4, PT, R8.reuse, R6.reuse, PT ;  /* 0x000000060800720c */ /* 0x0c0fe40003f86270 */
[----:B------:R-:W-:Y:S02]  /*2390*/  ISETP.GE.AND P1, PT, R8, R7, PT ;  /* 0x000000070800720c */ /* 0x000fe40003f26270 */
[----:B------:R-:W-:Y:S01]  /*23a0*/  FSEL R84, R26, -INF , !P3 ;  /* 0xff8000001a547808 */ /* 0x000fe20005800000 */
[----:B------:R-:W-:Y:S01]  /*23b0*/  HMMA.16816.F32.BF16 R60, R16, R50, R80 ;  /* 0x00000032103c723c */ /* 0x000fe20000041850 */
[----:B------:R-:W-:-:S02]  /*23c0*/  ISETP.GE.AND P2, PT, R9, R6, PT ;  /* 0x000000060900720c */ /* 0x000fc40003f46270 */
[----:B------:R-:W-:Y:S02]  /*23d0*/  ISETP.GE.AND P3, PT, R9, R7, PT ;  /* 0x000000070900720c */ /* 0x000fe40003f66270 */
[----:B------:R-:W-:Y:S02]  /*23e0*/  IADD3 R8, R2, 0x10, RZ ;  /* 0x0000001002087810 */ /* 0x000fe40007ffe0ff */
[----:B------:R-:W-:Y:S01]  /*23f0*/  FSEL R75, R25, -INF , !P2 ;  /* 0xff800000194b7808 */ /* 0x000fe20005000000 */
[----:B--2---:R-:W-:Y:S01]  /*2400*/  HMMA.16816.F32.BF16 R36, R16, R20, R88 ;  /* 0x000000141024723c */ /* 0x004fe20000041858 */
[----:B------:R-:W-:Y:S02]  /*2410*/  FSEL R79, R27, -INF , !P3 ;  /* 0xff8000001b4f7808 */ /* 0x000fe40005800000 */
[C---:B------:R-:W-:Y:S02]  /*2420*/  ISETP.GE.AND P6, PT, R10.reuse, R6, PT ;  /* 0x000000060a00720c */ /* 0x040fe40003fc6270 */
[----:B------:R-:W-:-:S02]  /*2430*/  ISETP.GE.AND P2, PT, R10, R5, PT ;  /* 0x000000050a00720c */ /* 0x000fc40003f46270 */
[-C--:B------:R-:W-:Y:S01]  /*2440*/  ISETP.GE.AND P3, PT, R8, R4.reuse, PT ;  /* 0x000000040800720c */ /* 0x080fe20003f66270 */
[C---:B------:R-:W-:Y:S01]  /*2450*/  HMMA.16816.F32.BF16 R32, R12.reuse, R20, R96 ;  /* 0x000000140c20723c */ /* 0x040fe20000041860 */
[----:B------:R-:W-:Y:S02]  /*2460*/  FSEL R74, R24, -INF , !P6 ;  /* 0xff800000184a7808 */ /* 0x000fe40007000000 */
[----:B------:R-:W-:Y:S01]  /*2470*/  FSEL R192, R42, -INF , !P2 ;  /* 0xff8000002ac07808 */ /* 0x000fe20005000000 */
[----:B------:R-:W2:Y:S01]  /*2480*/  LDSM.16.M88.4 R24, [R209+0x1000] ;  /* 0x00100000d118783b */ /* 0x000ea20000000200 */
[----:B------:R-:W-:Y:S02]  /*2490*/  FSEL R194, R56, -INF , !P3 ;  /* 0xff80000038c27808 */ /* 0x000fe40005800000 */
[----:B------:R-:W-:Y:S01]  /*24a0*/  ISETP.GE.AND P6, PT, R10, R4, PT ;  /* 0x000000040a00720c */ /* 0x000fe20003fc6270 */
[----:B------:R-:W-:Y:S01]  /*24b0*/  HMMA.16816.F32.BF16 R48, R12, R22, R100 ;  /* 0x000000160c30723c */ /* 0x000fe20000041864 */
[----:B------:R-:W-:-:S02]  /*24c0*/  ISETP.GE.AND P2, PT, R8, R5, PT ;  /* 0x000000050800720c */ /* 0x000fc40003f46270 */
[----:B------:R-:W-:Y:S02]  /*24d0*/  ISETP.GE.AND P3, PT, R8, R7, PT ;  /* 0x000000070800720c */ /* 0x000fe40003f66270 */
[----:B------:R-:W-:Y:S02]  /*24e0*/  FSEL R85, R40, -INF , !P6 ;  /* 0xff80000028557808 */ /* 0x000fe40007000000 */
[----:B------:R-:W-:Y:S02]  /*24f0*/  FSEL R196, R58, -INF , !P2 ;  /* 0xff8000003ac47808 */ /* 0x000fe40005000000 */
[----:B------:R-:W-:Y:S02]  /*2500*/  FSEL R81, R54, -INF , !P3 ;  /* 0xff80000036517808 */ /* 0x000fe40005800000 */
[----:B------:R-:W-:Y:S02]  /*2510*/  ISETP.GE.AND P6, PT, R8, R6, PT ;  /* 0x000000060800720c */ /* 0x000fe40003fc6270 */
        /* <DEDUP_REMOVED lines=11> */
[----:B-1----:R-:W-:Y:S01]  /*25d0*/  HMMA.16816.F32.BF16 R56, R16, R30, R108 ;  /* 0x0000001e1038723c */ /* 0x002fe2000004186c */
[----:B------:R-:W-:Y:S02]  /*25e0*/  ISETP.GE.AND P6, PT, R9, R4, PT ;  /* 0x000000040900720c */ /* 0x000fe40003fc6270 */
[----:B------:R-:W-:-:S02]  /*25f0*/  ISETP.GE.AND P3, PT, R3, R7, PT ;  /* 0x000000070300720c */ /* 0x000fc40003f66270 */
[----:B------:R-:W-:Y:S02]  /*2600*/  IADD3 R9, R2, 0x19, RZ ;  /* 0x0000001902097810 */ /* 0x000fe40007ffe0ff */
[----:B------:R-:W-:Y:S02]  /*2610*/  FSEL R82, R55, -INF , !P2 ;  /* 0xff80000037527808 */ /* 0x000fe40005000000 */
[----:B------:R-:W-:Y:S01]  /*2620*/  FSEL R83, R41, -INF , !P6 ;  /* 0xff80000029537808 */ /* 0x000fe20007000000 */
[----:B------:R-:W-:Y:S01]  /*2630*/  HMMA.16816.F32.BF16 R52, R16, R22, R92 ;  /* 0x000000161034723c */ /* 0x000fe2000004185c */
[----:B------:R-:W-:Y:S01]  /*2640*/  FSEL R80, R46, -INF , !P3 ;  /* 0xff8000002e507808 */ /* 0x000fe20005800000 */
[----:B------:R-:W1:Y:S01]  /*2650*/  LDSM.16.M88.4 R20, [R209+0x1400] ;  /* 0x00140000d114783b */ /* 0x000e620000000200 */
[-C--:B------:R-:W-:Y:S02]  /*2660*/  ISETP.GE.AND P6, PT, R3, R6.reuse, PT ;  /* 0x000000060300720c */ /* 0x080fe40003fc6270 */
[----:B------:R-:W-:-:S02]  /*2670*/  ISETP.GE.AND P2, PT, R9, R6, PT ;  /* 0x000000060900720c */ /* 0x000fc40003f46270 */
[----:B------:R-:W-:Y:S01]  /*2680*/  ISETP.GE.AND P3, PT, R9, R7, PT ;  /* 0x000000070900720c */ /* 0x000fe20003f66270 */
[----:B------:R-:W-:Y:S01]  /*2690*/  HMMA.16816.F32.BF16 R40, R16, R28, R104 ;  /* 0x0000001c1028723c */ /* 0x000fe20000041868 */
[----:B------:R-:W-:Y:S02]  /*26a0*/  IADD3 R8, R2, 0x20, RZ ;  /* 0x0000002002087810 */ /* 0x000fe40007ffe0ff */
[----:B------:R-:W-:Y:S02]  /*26b0*/  FSEL R68, R44, -INF , !P6 ;  /* 0xff8000002c447808 */ /* 0x000fe40007000000 */
[----:B------:R-:W-:Y:S02]  /*26c0*/  FSEL R69, R45, -INF , !P2 ;  /* 0xff8000002d457808 */ /* 0x000fe40005000000 */
[----:B------:R-:W-:Y:S02]  /*26d0*/  FSEL R78, R47, -INF , !P3 ;  /* 0xff8000002f4e7808 */ /* 0x000fe40005800000 */
[C---:B------:R-:W-:Y:S01]  /*26e0*/  ISETP.GE.AND P6, PT, R3.reuse, R4, PT ;  /* 0x000000040300720c */ /* 0x040fe20003fc6270 */
[----:B------:R-:W-:Y:S01]  /*26f0*/  HMMA.16816.F32.BF16 R44, R12, R30, R120 ;  /* 0x0000001e0c2c723c */ /* 0x000fe20000041878 */
        /* <DEDUP_REMOVED lines=10> */
[----:B------:R-:W-:Y:S02]  /*27a0*/  FSEL R103, R32, -INF , !P6 ;  /* 0xff80000020677808 */ /* 0x000fe40007000000 */
[----:B------:R-:W-:Y:S02]  /*27b0*/  FSEL R104, R34, -INF , !P3 ;  /* 0xff80000022687808 */ /* 0x000fe40005800000 */
[----:B------:R-:W-:-:S02]  /*27c0*/  ISETP.GE.AND P2, PT, R3, R4, PT ;  /* 0x000000040300720c */ /* 0x000fc40003f46270 */
[C---:B------:R-:W-:Y:S02]  /*27d0*/  ISETP.GE.AND P6, PT, R3.reuse, R5, PT ;  /* 0x000000050300720c */ /* 0x040fe40003fc6270 */
[----:B------:R-:W-:Y:S02]  /*27e0*/  ISETP.GE.AND P3, PT, R3, R6, PT ;  /* 0x000000060300720c */ /* 0x000fe40003f66270 */
[----:B------:R-:W-:Y:S02]  /*27f0*/  FSEL R197, R37, -INF , !P2 ;  /* 0xff80000025c57808 */ /* 0x000fe40005000000 */
[----:B------:R-:W-:Y:S02]  /*2800*/  FSEL R199, R39, -INF , !P6 ;  /* 0xff80000027c77808 */ /* 0x000fe40007000000 */
[----:B------:R-:W-:Y:S01]  /*2810*/  FSEL R102, R33, -INF , !P3 ;  /* 0xff80000021667808 */ /* 0x000fe20005800000 */
[----:B------:R-:W-:Y:S01]  /*2820*/  HMMA.16816.F32.BF16 R36, R12, R28, R112 ;  /* 0x0000001c0c24723c */ /* 0x000fe20000041870 */
[----:B------:R-:W-:-:S02]  /*2830*/  ISETP.GE.AND P2, PT, R3, R7, PT ;  /* 0x000000070300720c */ /* 0x000fc40003f46270 */
[----:B------:R-:W-:Y:S02]  /*2840*/  ISETP.GE.AND P3, PT, R9, R5, PT ;  /* 0x000000050900720c */ /* 0x000fe40003f66270 */
[C---:B------:R-:W-:Y:S02]  /*2850*/  IADD3 R3, R2.reuse, 0x28, RZ ;  /* 0x0000002802037810 */ /* 0x040fe40007ffe0ff */
[----:B------:R-:W-:Y:S01]  /*2860*/  FSEL R63, R63, -INF , !P3 ;  /* 0xff8000003f3f7808 */ /* 0x000fe20005800000 */
[----:B--2---:R-:W-:Y:S01]  /*2870*/  HMMA.16816.F32.BF16 R28, R12, R24, R132 ;  /* 0x000000180c1c723c */ /* 0x004fe20000041884 */
[----:B------:R-:W-:Y:S02]  /*2880*/  ISETP.GE.AND P6, PT, R9, R4, PT ;  /* 0x000000040900720c */ /* 0x000fe40003fc6270 */
[----:B------:R-:W-:Y:S02]  /*2890*/  ISETP.GE.AND P3, PT, R3, R7, PT ;  /* 0x000000070300720c */ /* 0x000fe40003f66270 */
[----:B------:R-:W-:-:S02]  /*28a0*/  IADD3 R9, R2, 0x29, RZ ;  /* 0x0000002902097810 */ /* 0x000fc40007ffe0ff */
[----:B------:R-:W-:Y:S02]  /*28b0*/  FSEL R105, R35, -INF , !P2 ;  /* 0xff80000023697808 */ /* 0x000fe40005000000 */
[----:B------:R-:W-:Y:S01]  /*28c0*/  FSEL R101, R50, -INF , !P3 ;  /* 0xff80000032657808 */ /* 0x000fe20005800000 */
[----:B------:R-:W-:Y:S01]  /*28d0*/  HMMA.16816.F32.BF16 R32, R16, R24, R116 ;  /* 0x000000181020723c */ /* 0x000fe20000041874 */
[C---:B------:R-:W-:Y:S02]  /*28e0*/  ISETP.GE.AND P2, PT, R9.reuse, R6, PT ;  /* 0x000000060900720c */ /* 0x040fe40003f46270 */
[----:B------:R-:W-:Y:S02]  /*28f0*/  ISETP.GE.AND P3, PT, R9, R7, PT ;  /* 0x000000070900720c */ /* 0x000fe40003f66270 */
[----:B------:R-:W-:Y:S02]  /*2900*/  IADD3 R8, R2, 0x30, RZ ;  /* 0x0000003002087810 */ /* 0x000fe40007ffe0ff */
[----:B------:R-:W-:-:S02]  /*2910*/  FSEL R89, R61, -INF , !P6 ;  /* 0xff8000003d597808 */ /* 0x000fc40007000000 */
[----:B------:R-:W-:Y:S02]  /*2920*/  FSEL R99, R49, -INF , !P2 ;  /* 0xff80000031637808 */ /* 0x000fe40005000000 */
[----:B------:R-:W-:Y:S02]  /*2930*/  FSEL R100, R51, -INF , !P3 ;  /* 0xff80000033647808 */ /* 0x000fe40005800000 */
[C---:B------:R-:W-:Y:S02]  /*2940*/  ISETP.GE.AND P6, PT, R3.reuse, R6, PT ;  /* 0x000000060300720c */ /* 0x040fe40003fc6270 */
[----:B------:R-:W-:Y:S02]  /*2950*/  ISETP.GE.AND P2, PT, R3, R5, PT ;  /* 0x000000050300720c */ /* 0x000fe40003f46270 */
[----:B------:R-:W-:Y:S02]  /*2960*/  ISETP.GE.AND P3, PT, R8, R4, PT ;  /* 0x000000040800720c */ /* 0x000fe40003f66270 */
[----:B------:R-:W-:-:S02]  /*2970*/  FSEL R98, R48, -INF , !P6 ;  /* 0xff80000030627808 */ /* 0x000fc40007000000 */
[----:B------:R-:W-:Y:S01]  /*2980*/  FSEL R109, R54, -INF , !P2 ;  /* 0xff800000366d7808 */ /* 0x000fe20005000000 */
[----:B------:R-:W-:Y:S01]  /*2990*/  HMMA.16816.F32.BF16 R48, R12, R26, R136 ;  /* 0x0000001a0c30723c */ /* 0x000fe20000041888 */
[----:B------:R-:W-:Y:S02]  /*29a0*/  FSEL R123, R40, -INF , !P3 ;  /* 0xff800000287b7808 */ /* 0x000fe40005800000 */
[----:B------:R-:W-:Y:S02]  /*29b0*/  ISETP.GE.AND P6, PT, R3, R4, PT ;  /* 0x000000040300720c */ /* 0x000fe40003fc6270 */
        /* <DEDUP_REMOVED lines=18> */
[----:B-1----:R-:W-:Y:S01]  /*2ae0*/  HMMA.16816.F32.BF16 R40, R16, R20, R128 ;  /* 0x000000141028723c */ /* 0x002fe20000041880 */
[----:B------:R-:W-:Y:S02]  /*2af0*/  ISETP.GE.AND P6, PT, R9, R4, PT ;  /* 0x000000040900720c */ /* 0x000fe40003fc6270 */
[----:B------:R-:W-:Y:S02]  /*2b00*/  ISETP.GE.AND P3, PT, R3, R7, PT ;  /* 0x000000070300720c */ /* 0x000fe40003f66270 */
[----:B------:R-:W-:-:S02]  /*2b10*/  IADD3 R9, R2, 0x39, RZ ;  /* 0x0000003902097810 */ /* 0x000fc40007ffe0ff */
[----:B------:R-:W-:Y:S02]  /*2b20*/  FSEL R106, R53, -INF , !P6 ;  /* 0xff800000356a7808 */ /* 0x000fe40007000000 */
[----:B------:R-:W-:Y:S01]  /*2b30*/  FSEL R114, R46, -INF , !P3 ;  /* 0xff8000002e727808 */ /* 0x000fe20005800000 */
[----:B------:R-:W-:Y:S01]  /*2b40*/  HMMA.16816.F32.BF16 R52, R16, R26, R124 ;  /* 0x0000001a1034723c */ /* 0x000fe2000004187c */
[----:B------:R-:W-:Y:S01]  /*2b50*/  FSEL R117, R39, -INF , !P2 ;  /* 0xff80000027757808 */ /* 0x000fe20005000000 */
[----:B------:R-:W1:Y:S01]  /*2b60*/  LDSM.16.M88.4 R24, [R209+0x1800] ;  /* 0x00180000d118783b */ /* 0x000e620000000200 */
[-C--:B------:R-:W-:Y:S02]  /*2b70*/  ISETP.GE.AND P6, PT, R3, R6.reuse, PT ;  /* 0x000000060300720c */ /* 0x080fe40003fc6270 */
[C---:B------:R-:W-:Y:S02]  /*2b80*/  ISETP.GE.AND P3, PT, R9.reuse, R7, PT ;  /* 0x000000070900720c */ /* 0x040fe40003f66270 */
[----:B------:R-:W-:Y:S01]  /*2b90*/  ISETP.GE.AND P2, PT, R9, R6, PT ;  /* 0x000000060900720c */ /* 0x000fe20003f46270 */
[----:B------:R-:W-:Y:S01]  /*2ba0*/  HMMA.16816.F32.BF16 R36, R12, R22, R152 ;  /* 0x000000160c24723c */ /* 0x000fe20000041898 */
[----:B------:R-:W-:-:S02]  /*2bb0*/  IADD3 R8, R2, 0x40, RZ ;  /* 0x0000004002087810 */ /* 0x000fc40007ffe0ff */
[----:B------:R-:W-:Y:S02]  /*2bc0*/  FSEL R110, R44, -INF , !P6 ;  /* 0xff8000002c6e7808 */ /* 0x000fe40007000000 */
[----:B------:R-:W-:Y:S02]  /*2bd0*/  FSEL R112, R47, -INF , !P3 ;  /* 0xff8000002f707808 */ /* 0x000fe40005800000 */
[-C--:B------:R-:W-:Y:S02]  /*2be0*/  ISETP.GE.AND P6, PT, R3, R4.reuse, PT ;  /* 0x000000040300720c */ /* 0x080fe40003fc6270 */
[----:B------:R-:W-:Y:S02]  /*2bf0*/  FSEL R111, R45, -INF , !P2 ;  /* 0xff8000002d6f7808 */ /* 0x000fe40005000000 */
[----:B------:R-:W-:Y:S02]  /*2c00*/  ISETP.GE.AND P3, PT, R8, R4, PT ;  /* 0x000000040800720c */ /* 0x000fe40003f66270 */
[----:B------:R-:W-:-:S02]  /*2c10*/  ISETP.GE.AND P2, PT, R3, R5, PT ;  /* 0x000000050300720c */ /* 0x000fc40003f46270 */
[----:B------:R-:W-:Y:S02]  /*2c20*/  FSEL R120, R56, -INF , !P6 ;  /* 0xff80000038787808 */ /* 0x000fe40007000000 */
[----:B------:R-:W-:Y:S02]  /*2c30*/  FSEL R218, R32, -INF , !P3 ;  /* 0xff80000020da7808 */ /* 0x000fe40005800000 */
[----:B------:R-:W-:Y:S02]  /*2c40*/  FSEL R121, R58, -INF , !P2 ;  /* 0xff8000003a797808 */ /* 0x000fe40005000000 */
[C---:B------:R-:W-:Y:S02]  /*2c50*/  ISETP.GE.AND P6, PT, R8.reuse, R6, PT ;  /* 0x000000060800720c */ /* 0x040fe40003fc6270 */
[----:B------:R-:W-:Y:S02]  /*2c60*/  ISETP.GE.AND P3, PT, R8, R7, PT ;  /* 0x000000070800720c */ /* 0x000fe40003f66270 */
[----:B------:R-:W-:-:S02]  /*2c70*/  IADD3 R3, R2, 0x41, RZ ;  /* 0x0000004102037810 */ /* 0x000fc40007ffe0ff */
[-C--:B------:R-:W-:Y:S02]  /*2c80*/  ISETP.GE.AND P2, PT, R8, R5.reuse, PT ;  /* 0x000000050800720c */ /* 0x080fe40003f46270 */
[----:B------:R-:W-:Y:S02]  /*2c90*/  FSEL R132, R28, -INF , !P6 ;  /* 0xff8000001c847808 */ /* 0x000fe40007000000 */
[----:B------:R-:W-:Y:S02]  /*2ca0*/  FSEL R130, R30, -INF , !P3 ;  /* 0xff8000001e827808 */ /* 0x000fe40005800000 */
[----:B------:R-:W-:Y:S01]  /*2cb0*/  FSEL R220, R34, -INF , !P2 ;  /* 0xff80000022dc7808 */ /* 0x000fe20005000000 */
[----:B-1----:R-:W-:Y:S01]  /*2cc0*/  HMMA.16816.F32.BF16 R44, R16, R24, R144 ;  /* 0x00000018102c723c */ /* 0x002fe20000041890 */
[C---:B------:R-:W-:Y:S02]  /*2cd0*/  ISETP.GE.AND P6, PT, R3.reuse, R5, PT ;  /* 0x000000050300720c */ /* 0x040fe40003fc6270 */
[----:B------:R-:W-:-:S02]  /*2ce0*/  ISETP.GE.AND P3, PT, R3, R6, PT ;  /* 0x000000060300720c */ /* 0x000fc40003f66270 */
[-C--:B------:R-:W-:Y:S02]  /*2cf0*/  ISETP.GE.AND P2, PT, R3, R4.reuse, PT ;  /* 0x000000040300720c */ /* 0x080fe40003f46270 */
[----:B------:R-:W-:Y:S02]  /*2d00*/  FSEL R219, R35, -INF , !P6 ;  /* 0xff80000023db7808 */ /* 0x000fe40007000000 */
[----:B------:R-:W-:Y:S02]  /*2d10*/  FSEL R126, R29, -INF , !P3 ;  /* 0xff8000001d7e7808 */ /* 0x000fe40005800000 */
[----:B------:R-:W-:Y:S02]  /*2d20*/  FSEL R217, R33, -INF , !P2 ;  /* 0xff80000021d97808 */ /* 0x000fe40005000000 */
[C---:B------:R-:W-:Y:S01]  /*2d30*/  ISETP.GE.AND P6, PT, R9.reuse, R4, PT ;  /* 0x000000040900720c */ /* 0x040fe20003fc6270 */
[----:B------:R-:W-:Y:S01]  /*2d40*/  HMMA.16816.F32.BF16 R32, R12, R20, R148 ;  /* 0x000000140c20723c */ /* 0x000fe20000041894 */
[----:B------:R-:W-:-:S02]  /*2d50*/  ISETP.GE.AND P3, PT, R9, R5, PT ;  /* 0x000000050900720c */ /* 0x000fc40003f66270 */
[-C--:B------:R-:W-:Y:S02]  /*2d60*/  ISETP.GE.AND P2, PT, R3, R7.reuse, PT ;  /* 0x000000070300720c */ /* 0x080fe40003f46270 */
[C---:B------:R-:W-:Y:S02]  /*2d70*/  IADD3 R3, R2.reuse, 0x48, RZ ;  /* 0x0000004802037810 */ /* 0x040fe40007ffe0ff */
[----:B------:R-:W-:Y:S02]  /*2d80*/  IADD3 R9, R2, 0x49, RZ ;  /* 0x0000004902097810 */ /* 0x000fe40007ffe0ff */
[----:B------:R-:W-:Y:S02]  /*2d90*/  FSEL R118, R57, -INF , !P6 ;  /* 0xff80000039767808 */ /* 0x000fe40007000000 */
[----:B------:R-:W-:Y:S02]  /*2da0*/  FSEL R119, R59, -INF , !P3 ;  /* 0xff8000003b777808 */ /* 0x000fe40005800000 */
[----:B------:R-:W-:Y:S01]  /*2db0*/  FSEL R129, R31, -INF , !P2 ;  /* 0xff8000001f817808 */ /* 0x000fe20005000000 */
[----:B------:R-:W-:Y:S01]  /*2dc0*/  HMMA.16816.F32.BF16 R56, R16, R22, R140 ;  /* 0x000000161038723c */ /* 0x000fe2000004188c */
[----:B------:R-:W-:Y:S01]  /*2dd0*/  ISETP.GE.AND P3, PT, R3, R7, PT ;  /* 0x000000070300720c */ /* 0x000fe20003f66270 */
[----:B------:R-:W1:Y:S01]  /*2de0*/  LDSM.16.M88.4 R20, [R209+0x1c00] ;  /* 0x001c0000d114783b */ /* 0x000e620000000200 */
[----:B------:R-:W-:Y:S01]  /*2df0*/  ISETP.GE.AND P2, PT, R9, R6, PT ;  /* 0x000000060900720c */ /* 0x000fe20003f46270 */
[----:B------:R-:W-:-:S04]  /*2e00*/  DEPBAR.LE SB0, 0x0 ;  /* 0x000080000000791a */ /* 0x000fc80000000000 */
[----:B------:R-:W-:Y:S01]  /*2e10*/  FSEL R128, R50, -INF , !P3 ;  /* 0xff80000032807808 */ /* 0x000fe20005800000 */
[----:B------:R-:W-:Y:S01]  /*2e20*/  HMMA.16816.F32.BF16 R28, R12, R24, R160 ;  /* 0x000000180c1c723c */ /* 0x000fe200000418a0 */
        /* <DEDUP_REMOVED lines=124> */
[----:B------:R-:W-:Y:S02]  /*35f0*/  FSEL R189, R37, -INF , !P2 ;  /* 0xff80000025bd7808 */ /* 0x000fe40005000000 */
[----:B------:R-:W-:Y:S02]  /*3600*/  FSEL R177, R19, -INF , !P0 ;  /* 0xff80000013b17808 */ /* 0x000fe40004000000 */
[----:B------:R-:W-:Y:S02]  /*3610*/  PLOP3.LUT P0, PT, PT, PT, UP0, 0x80, 0x0 ;  /* 0x000000000000781c */ /* 0x000fe40003f0f008 */
        /* <DEDUP_REMOVED lines=9> */
[----:B------:R-:W-:Y:S01]  /*36b0*/  ISETP.GE.AND P3, PT, R2, R7, PT ;  /* 0x000000070200720c */ /* 0x000fe20003f66270 */
[----:B------:R-:W-:Y:S01]  /*36c0*/  IMAD.IADD R2, R73, 0x1, R11 ;  /* 0x0000000149027824 */ /* 0x000fe200078e020b */
        /* <DEDUP_REMOVED lines=8> */
[----:B------:R-:W-:-:S03]  /*3750*/  IMAD.U32 R3, RZ, RZ, UR6 ;  /* 0x00000006ff037e24 */ /* 0x000fc6000f8e00ff */
[----:B------:R-:W-:Y:S02]  /*3760*/  USHF.R.S32.HI UR5, URZ, 0x1f, UR8 ;  /* 0x0000001f3f057899 */ /* 0x000fe40008011408 */
[----:B------:R-:W-:Y:S01]  /*3770*/  UIMAD UR7, UR7, UR8, URZ ;  /* 0x00000008070772a4 */ /* 0x000fe2000f8e023f */
[----:B------:R-:W-:Y:S01]  /*3780*/  IMAD.U32 R8, RZ, RZ, UR8 ;  /* 0x00000008ff087e24 */ /* 0x000fe2000f8e00ff */
[----:B------:R-:W-:Y:S02]  /*3790*/  SHF.L.U64.HI R3, R3, 0x6, R205 ;  /* 0x0000000603037819 */ /* 0x000fe400000102cd */
[----:B------:R-:W-:Y:S01]  /*37a0*/  UIMAD UR5, UR5, UR12, UR7 ;  /* 0x0000000c050572a4 */ /* 0x000fe2000f8e0207 */
[----:B------:R-:W-:Y:S01]  /*37b0*/  IMAD.WIDE.U32 R8, R8, UR12, R230 ;  /* 0x0000000c08087c25 */ /* 0x000fe2000f8e00e6 */
[----:B------:R-:W-:-:S04]  /*37c0*/  USHF.L.U32 UR7, UR6, 0x6, URZ ;  /* 0x0000000606077899 */ /* 0x000fc8000800063f */
[----:B------:R-:W-:Y:S02]  /*37d0*/  IADD3 R9, R9, UR5, RZ ;  /* 0x0000000509097c10 */ /* 0x000fe4000fffe0ff */
[----:B------:R-:W-:-:S04]  /*37e0*/  LEA R12, P1, R8, c[0x0][0x168], 0x1 ;  /* 0x00005a00080c7a11 */ /* 0x000fc800078208ff */
[----:B------:R-:W-:Y:S02]  /*37f0*/  LEA.HI.X R13, R8, c[0x0][0x16c], R9, 0x1, P1 ;  /* 0x00005b00080d7a11 */ /* 0x000fe400008f0c09 */
[----:B------:R-:W-:-:S03]  /*3800*/  IADD3 R10, P1, R12, UR7, RZ ;  /* 0x000000070c0a7c10 */ /* 0x000fc6000ff3e0ff */
[----:B------:R-:W-:Y:S01]  /*3810*/  @!PT LDS RZ, [RZ] ;  /* 0x00000000fffff984 */ /* 0x000fe20000000800 */
[----:B------:R-:W-:Y:S01]  /*3820*/  @!PT LDS RZ, [RZ] ;  /* 0x00000000fffff984 */ /* 0x000fe20000000800 */
[----:B------:R-:W-:Y:S01]  /*3830*/  @!PT LDS RZ, [RZ] ;  /* 0x00000000fffff984 */ /* 0x000fe20000000800 */
[----:B------:R1:W-:Y:S02]  /*3840*/  LDGSTS.E.BYPASS.LTC128B.128 [R224+0x2000], [R12.64] ;  /* 0x020000000ce07fae */ /* 0x0003e4000b901d56 */
[----:B------:R-:W-:Y:S01]  /*3850*/  IMAD.X R11, R3, 0x1, R13, P1 ;  /* 0x00000001030b7824 */ /* 0x000fe200008e060d */
[----:B------:R-:W-:-:S04]  /*3860*/  IADD3 R8, P1, R10, UR7, RZ ;  /* 0x000000070a087c10 */ /* 0x000fc8000ff3e0ff */
[----:B------:R1:W-:Y:S01]  /*3870*/  LDGSTS.E.BYPASS.LTC128B.128 [R224+0x2800], [R10.64] ;  /* 0x028000000ae07fae */ /* 0x0003e2000b901d56 */
[----:B------:R-:W-:Y:S01]  /*3880*/  IMAD.X R9, R11, 0x1, R3, P1 ;  /* 0x000000010b097824 */ /* 0x000fe200008e0603 */
[----:B------:R-:W-:-:S04]  /*3890*/  IADD3 R14, P1, R8, UR7, RZ ;  /* 0x00000007080e7c10 */ /* 0x000fc8000ff3e0ff */
[----:B------:R1:W-:Y:S01]  /*38a0*/  LDGSTS.E.BYPASS.LTC128B.128 [R224+0x3000], [R8.64] ;  /* 0x0300000008e07fae */ /* 0x0003e2000b901d56 */
[----:B------:R-:W-:-:S05]  /*38b0*/  IMAD.X R15, R9, 0x1, R3, P1 ;  /* 0x00000001090f7824 */ /* 0x000fca00008e0603 */
[----:B------:R1:W-:Y:S04]  /*38c0*/  LDGSTS.E.BYPASS.LTC128B.128 [R224+0x3800], [R14.64] ;  /* 0x038000000ee07fae */ /* 0x0003e8000b901d56 */
[----:B------:R-:W0:Y:S02]  /*38d0*/  LDGDEPBAR ;  /* 0x00000000000079af */ /* 0x000e240000000000 */
.L_x_236:
[----:B------:R-:W-:Y:S01]  /*38e0*/  FMNMX.FTZ R3, R52, R53, !PT ;  /* 0x0000003534037209 */ /* 0x000fe20007810000 */
[C---:B------:R-:W-:Y:S01]  /*38f0*/  IMAD.WIDE.U32 R244, R252.reuse, -0x326172a9, RZ ;  /* 0xcd9e8d57fcf47825 */ /* 0x040fe200078e00ff */
[----:B-1----:R-:W-:Y:S01]  /*3900*/  IADD3 R9, R252, 0x4, RZ ;  /* 0x00000004fc097810 */ /* 0x002fe20007ffe0ff */
[----:B------:R-:W-:Y:S01]  /*3910*/  STL [R1+0x84], R7 ;  /* 0x0000840701007387 */ /* 0x000fe20000100800 */
[----:B------:R-:W-:Y:S01]  /*3920*/  FMNMX.FTZ R3, R74, R3, !PT ;  /* 0x000000034a037209 */ /* 0x000fe20007810000 */
[----:B------:R-:W-:Y:S01]  /*3930*/  USHF.L.U32 UR28, UR27, 0x2, URZ ;  /* 0x000000021b1c7899 */ /* 0x000fe2000800063f */
[----:B------:R-:W-:Y:S01]  /*3940*/  LOP3.LUT R10, R203, UR24, RZ, 0x3c, !PT ;  /* 0x00000018cb0a7c12 */ /* 0x000fe2000f8e3cff */
[----:B------:R-:W-:Y:S01]  /*3950*/  IMAD.WIDE.U32 R92, R9, -0x326172a9, RZ ;  /* 0xcd9e8d57095c7825 */ /* 0x000fe200078e00ff */
[----:B------:R-:W-:Y:S01]  /*3960*/  FMNMX.FTZ R3, R75, R3, !PT ;  /* 0x000000034b037209 */ /* 0x000fe20007810000 */
[----:B------:R-:W-:Y:S01]  /*3970*/  STL [R1+0x80], R6 ;  /* 0x0000800601007387 */ /* 0x000fe20000100800 */
[----:B------:R-:W-:Y:S01]  /*3980*/  LOP3.LUT R9, R245, R10, RZ, 0x3c, !PT ;  /* 0x0000000af5097212 */ /* 0x000fe200078e3cff */
        /* <DEDUP_REMOVED lines=8> */
[----:B------:R-:W-:Y:S01]  /*3a10*/  IMAD.U32 R11, RZ, RZ, UR28 ;  /* 0x0000001cff0b7e24 */ /* 0x000fe2000f8e00ff */
[----:B------:R-:W-:Y:S01]  /*3a20*/  FMNMX.FTZ R3, R68, R3, !PT ;  /* 0x0000000344037209 */ /* 0x000fe20007810000 */
[----:B------:R1:W-:Y:S01]  /*3a30*/  STL [R1+0x40], R10 ;  /* 0x0000400a01007387 */ /* 0x0003e20000100800 */
[----:B------:R-:W-:Y:S01]  /*3a40*/  LOP3.LUT R12, R95, UR14, R142, 0x96, !PT ;  /* 0x0000000e5f0c7c12 */ /* 0x000fe2000f8e968e */
[----:B------:R-:W-:Y:S01]  /*3a50*/  UIADD3 UR13, UR24, 0x3c6ef372, URZ ;  /* 0x3c6ef372180d7890 */ /* 0x000fe2000fffe03f */
[----:B------:R-:W-:Y:S01]  /*3a60*/  FMNMX.FTZ R3, R69, R3, !PT ;  /* 0x0000000345037209 */ /* 0x000fe20007810000 */
[----:B------:R-:W-:Y:S01]  /*3a70*/  UIADD3 UR12, UR25, 0x76cf5d0a, URZ ;  /* 0x76cf5d0a190c7890 */ /* 0x000fe2000fffe03f */
[----:B------:R-:W-:Y:S01]  /*3a80*/  IMAD.SHL.U32 R205, R2, 0x2, RZ ;  /* 0x0000000202cd7824 */ /* 0x000fe200078e00ff */
[----:B------:R-:W-:Y:S01]  /*3a90*/  UIADD3 UR10, UR25, 0x32370b8f, URZ ;  /* 0x32370b8f190a7890 */ /* 0x000fe2000fffe03f */
[----:B------:R-:W-:Y:S01]  /*3aa0*/  FMNMX.FTZ R3, R103, R3, !PT ;  /* 0x0000000367037209 */ /* 0x000fe20007810000 */
[----:B------:R-:W-:Y:S01]  /*3ab0*/  IMAD.WIDE.U32 R64, R12, -0x326172a9, RZ ;  /* 0xcd9e8d570c407825 */ /* 0x000fe200078e00ff */
[----:B------:R-:W-:Y:S01]  /*3ac0*/  UIADD3 UR11, UR24, -0x255992d5, URZ ;  /* 0xdaa66d2b180b7890 */ /* 0x000fe2000fffe03f */
[----:B------:R-:W-:Y:S01]  /*3ad0*/  LDSM.16.MT88.4 R44, [R205+0x4000] ;  /* 0x00400000cd2c783b */ /* 0x000fe20000004200 */
[----:B------:R-:W-:Y:S01]  /*3ae0*/  FMNMX.FTZ R3, R102, R3, !PT ;  /* 0x0000000366037209 */ /* 0x000fe20007810000 */
[----:B------:R-:W-:Y:S01]  /*3af0*/  UIADD3 UR8, UR25, -0x126145ec, URZ ;  /* 0xed9eba1419087890 */ /* 0x000fe2000fffe03f */
[----:B------:R-:W-:Y:S01]  /*3b00*/  IMAD R135, R72, 0x10000, R72 ;  /* 0x0001000048877824 */ /* 0x000fe200078e0248 */
[----:B------:R-:W-:Y:S01]  /*3b10*/  UIADD3 UR9, UR24, 0x78dde6e4, URZ ;  /* 0x78dde6e418097890 */ /* 0x000fe2000fffe03f */
[----:B------:R-:W-:Y:S01]  /*3b20*/  FMNMX.FTZ R3, R98, R3, !PT ;  /* 0x0000000362037209 */ /* 0x000fe20007810000 */
[----:B------:R-:W-:Y:S01]  /*3b30*/  UIADD3 UR6, UR25, -0x56f99767, URZ ;  /* 0xa906689919067890 */ /* 0x000fe2000fffe03f */
[----:B------:R-:W-:Y:S01]  /*3b40*/  IMAD R206, R0, 0x2, R205 ;  /* 0x0000000200ce7824 */ /* 0x000fe200078e02cd */
[----:B------:R-:W-:Y:S01]  /*3b50*/  UIADD3 UR7, UR24, 0x1715609d, URZ ;  /* 0x1715609d18077890 */ /* 0x000fe2000fffe03f */
[----:B------:R-:W-:Y:S01]  /*3b60*/  FMNMX.FTZ R3, R99, R3, !PT ;  /* 0x0000000363037209 */ /* 0x000fe20007810000 */
[----:B------:R-:W-:Y:S01]  /*3b70*/  LDSM.16.MT88.4 R56, [R205+0x4400] ;  /* 0x00440000cd38783b */ /* 0x000fe20000004200 */
[----:B------:R-:W-:-:S02]  /*3b80*/  UIADD3 UR5, UR28, 0x1, URZ ;  /* 0x000000011c057890 */ /* 0x000fc4000fffe03f */
[----:B------:R-:W-:Y:S01]  /*3b90*/  FMNMX.FTZ R3, R115, R3, !PT ;  /* 0x0000000373037209 */ /* 0x000fe20007810000 */
[----:B------:R-:W-:Y:S01]  /*3ba0*/  LDSM.16.MT88.4 R48, [R206+0x4000] ;  /* 0x00400000ce30783b */ /* 0x000fe20000004200 */
[----:B-1----:R-:W-:Y:S02]  /*3bb0*/  LOP3.LUT R10, R93, R10, RZ, 0x3c, !PT ;  /* 0x0000000a5d0a7212 */ /* 0x002fe400078e3cff */
[----:B------:R-:W-:-:S03]  /*3bc0*/  FMNMX.FTZ R3, R113, R3, !PT ;  /* 0x0000000371037209 */ /* 0x000fc60007810000 */
[----:B------:R-:W-:Y:S01]  /*3bd0*/  IMAD.WIDE.U32 R96, R10, -0x2daee0ad, RZ ;  /* 0xd2511f530a607825 */ /* 0x000fe200078e00ff */
        /* <DEDUP_REMOVED lines=16> */
[----:B------:R-:W-:Y:S02]  /*3ce0*/  LOP3.LUT R8, R143, UR25, R11, 0x96, !PT ;  /* 0x000000198f087c12 */ /* 0x000fe4000f8e960b */
[----:B------:R-:W-:Y:S02]  /*3cf0*/  FMNMX.FTZ R11, R141, R3, !PT ;  /* 0x000000038d0b7209 */ /* 0x000fe40007810000 */
[----:B------:R-:W-:Y:S01]  /*3d00*/  FMNMX.FTZ R3, R104, R10, !PT ;  /* 0x0000000a68037209 */ /* 0x000fe20007810000 */
[----:B------:R-:W-:Y:S01]  /*3d10*/  IMAD.WIDE.U32 R8, R8, -0x326172a9, RZ ;  /* 0xcd9e8d5708087825 */ /* 0x000fe200078e00ff */
        /* <DEDUP_REMOVED lines=8> */
[C---:B------:R-:W-:Y:S02]  /*3da0*/  LOP3.LUT R17, R9.reuse, UR15, R244, 0x96, !PT ;  /* 0x0000000f09117c12 */ /* 0x040fe4000f8e96f4 */
[----:B------:R-:W-:Y:S02]  /*3db0*/  LOP3.LUT R11, R9, UR15, R92, 0x96, !PT ;  /* 0x0000000f090b7c12 */ /* 0x000fe4000f8e965c */
[----:B------:R-:W-:Y:S02]  /*3dc0*/  FMNMX.FTZ R9, R181, R10, !PT ;  /* 0x0000000ab5097209 */ /* 0x000fe40007810000 */
[----:B------:R-:W-:Y:S01]  /*3dd0*/  FMNMX.FTZ R3, R116, R3, !PT ;  /* 0x0000000374037209 */ /* 0x000fe20007810000 */
[----:B------:R-:W-:Y:S01]  /*3de0*/  IMAD.WIDE.U32 R14, R11, -0x2daee0ad, RZ ;  /* 0xd2511f530b0e7825 */ /* 0x000fe200078e00ff */
[--C-:B------:R-:W-:Y:S02]  /*3df0*/  LOP3.LUT R18, R65, UR13, R8.reuse, 0x96, !PT ;  /* 0x0000000d41127c12 */ /* 0x100fe4000f8e9608 */
[----:B------:R-:W-:-:S02]  /*3e00*/  LOP3.LUT R12, R67, UR13, R8, 0x96, !PT ;  /* 0x0000000d430c7c12 */ /* 0x000fc4000f8e9608 */
[----:B------:R-:W-:Y:S01]  /*3e10*/  FMNMX.FTZ R8, R190, R9, !PT ;  /* 0x00000009be087209 */ /* 0x000fe20007810000 */
[----:B------:R-:W-:Y:S01]  /*3e20*/  IMAD.WIDE.U32 R30, R18, -0x2daee0ad, RZ ;  /* 0xd2511f53121e7825 */ /* 0x000fe200078e00ff */
[----:B------:R-:W-:Y:S02]  /*3e30*/  FMNMX.FTZ R9, R29, R61, !PT ;  /* 0x0000003d1d097209 */ /* 0x000fe40007810000 */
[----:B------:R-:W-:Y:S01]  /*3e40*/  FMNMX.FTZ R3, R117, R3, !PT ;  /* 0x0000000375037209 */ /* 0x000fe20007810000 */
[----:B------:R-:W-:Y:S01]  /*3e50*/  IMAD.WIDE.U32 R12, R12, -0x2daee0ad, RZ ;  /* 0xd2511f530c0c7825 */ /* 0x000fe200078e00ff */
        /* <DEDUP_REMOVED lines=8> */
[----:B------:R-:W-:Y:S01]  /*3ee0*/  LOP3.LUT R10, R15, UR12, R96, 0x96, !PT ;  /* 0x0000000c0f0a7c12 */ /* 0x000fe2000f8e9660 */
[----:B------:R-:W1:Y:S01]  /*3ef0*/  SHFL.BFLY PT, R136, R3, 0x2, 0x1f ;  /* 0x0c401f0003887f89 */ /* 0x000e6200000e0000 */
[----:B------:R-:W-:-:S02]  /*3f00*/  FMNMX.FTZ R9, R194, R11, !PT ;  /* 0x0000000bc2097209 */ /* 0x000fc40007810000 */
[----:B------:R-:W-:Y:S01]  /*3f10*/  FMNMX.FTZ R8, R129, R8, !PT ;  /* 0x0000000881087209 */ /* 0x000fe20007810000 */
[----:B------:R-:W-:Y:S01]  /*3f20*/  IMAD.WIDE.U32 R10, R10, -0x326172a9, RZ ;  /* 0xcd9e8d570a0a7825 */ /* 0x000fe200078e00ff */
[----:B------:R-:W-:Y:S02]  /*3f30*/  LOP3.LUT R16, R13, UR10, R14, 0x96, !PT ;  /* 0x0000000a0d107c12 */ /* 0x000fe4000f8e960e */
        /* <DEDUP_REMOVED lines=9> */
[----:B------:R-:W-:Y:S02]  /*3fd0*/  LOP3.LUT R27, R31, UR10, R14, 0x96, !PT ;  /* 0x0000000a1f1b7c12 */ /* 0x000fe4000f8e960e */
[----:B------:R-:W-:Y:S02]  /*3fe0*/  FMNMX.FTZ R11, R147, R11, !PT ;  /* 0x0000000b930b7209 */ /* 0x000fe40007810000 */
[----:B------:R-:W-:Y:S02]  /*3ff0*/  LOP3.LUT R14, R9, UR8, R12, 0x96, !PT ;  /* 0x00000008090e7c12 */ /* 0x000fe4000f8e960c */
[----:B------:R-:W-:-:S02]  /*4000*/  FMNMX.FTZ R12, R89, R13, !PT ;  /* 0x0000000d590c7209 */ /* 0x000fc40007810000 */
[----:B------:R-:W-:Y:S02]  /*4010*/  LOP3.LUT R13, R17, UR9, R10, 0x96, !PT ;  /* 0x00000009110d7c12 */ /* 0x000fe4000f8e960a */
[----:B------:R-:W-:Y:S02]  /*4020*/  FMNMX.FTZ R10, R146, R11, !PT ;  /* 0x0000000b920a7209 */ /* 0x000fe40007810000 */
[----:B------:R-:W-:Y:S01]  /*4030*/  FMNMX.FTZ R9, R60, R62, !PT ;  /* 0x0000003e3c097209 */ /* 0x000fe20007810000 */
[----:B------:R-:W-:Y:S01]  /*4040*/  IMAD.WIDE.U32 R18, R13, -0x2daee0ad, RZ ;  /* 0xd2511f530d127825 */ /* 0x000fe200078e00ff */
[----:B------:R-:W-:Y:S02]  /*4050*/  FMNMX.FTZ R11, R198, R12, !PT ;  /* 0x0000000cc60b7209 */ /* 0x000fe40007810000 */
[----:B-1----:R-:W-:Y:S02]  /*4060*/  FMNMX.FTZ R136, R3, R136, !PT ;  /* 0x0000008803887209 */ /* 0x002fe40007810000 */
        /* <DEDUP_REMOVED lines=12> */
[----:B------:R-:W-:Y:S02]  /*4130*/  LOP3.LUT R15, R19, UR6, R8, 0x96, !PT ;  /* 0x00000006130f7c12 */ /* 0x000fe4000f8e9608 */
[----:B------:R-:W-:Y:S01]  /*4140*/  FMNMX.FTZ R8, R195, R11, !PT ;  /* 0x0000000bc3087209 */ /* 0x000fe20007810000 */
[----:B------:R-:W-:Y:S01]  /*4150*/  IMAD.WIDE.U32 R10, R14, -0x326172a9, RZ ;  /* 0xcd9e8d570e0a7825 */ /* 0x000fe200078e00ff */
[----:B------:R-:W-:-:S02]  /*4160*/  FMNMX.FTZ R9, R123, R9, !PT ;  /* 0x000000097b097209 */ /* 0x000fc40007810000 */
[----:B------:R-:W-:Y:S02]  /*4170*/  FMNMX.FTZ R12, R188, R3, !PT ;  /* 0x00000003bc0c7209 */ /* 0x000fe40007810000 */
[----:B------:R-:W-:Y:S02]  /*4180*/  FMNMX.FTZ R8, R91, R8, !PT ;  /* 0x000000085b087209 */ /* 0x000fe40007810000 */
[----:B------:R-:W-:Y:S02]  /*4190*/  FMNMX.FTZ R3, R122, R9, !PT ;  /* 0x000000097a037209 */ /* 0x000fe40007810000 */
[----:B------:R-:W-:Y:S02]  /*41a0*/  FMNMX.FTZ R12, R229, R12, !PT ;  /* 0x0000000ce50c7209 */ /* 0x000fe40007810000 */
[----:B------:R-:W-:Y:S01]  /*41b0*/  FMNMX.FTZ R13, R63, R8, !PT ;  /* 0x000000083f0d7209 */ /* 0x000fe20007810000 */
[----:B------:R-:W-:Y:S01]  /*41c0*/  IMAD.WIDE.U32 R8, R15, -0x326172a9, RZ ;  /* 0xcd9e8d570f087825 */ /* 0x000fe200078e00ff */
[----:B------:R-:W-:-:S02]  /*41d0*/  FMNMX.FTZ R14, R120, R3, !PT ;  /* 0x00000003780e7209 */ /* 0x000fc40007810000 */
[----:B------:R-:W-:Y:S02]  /*41e0*/  FMNMX.FTZ R3, R191, R12, !PT ;  /* 0x0000000cbf037209 */ /* 0x000fe40007810000 */
[----:B------:R-:W-:Y:S02]  /*41f0*/  LOP3.LUT R12, R11, UR7, R16, 0x96, !PT ;  /* 0x000000070b0c7c12 */ /* 0x000fe4000f8e9610 */
[----:B------:R-:W-:Y:S02]  /*4200*/  FMNMX.FTZ R11, R200, R13, !PT ;  /* 0x0000000dc80b7209 */ /* 0x000fe40007810000 */
[----:B------:R-:W-:Y:S02]  /*4210*/  FMNMX.FTZ R13, R118, R14, !PT ;  /* 0x0000000e760d7209 */ /* 0x000fe40007810000 */
[----:B------:R-:W-:Y:S02]  /*4220*/  FMNMX.FTZ R3, R187, R3, !PT ;  /* 0x00000003bb037209 */ /* 0x000fe40007810000 */
[----:B------:R-:W-:-:S02]  /*4230*/  FMNMX.FTZ R13, R218, R13, !PT ;  /* 0x0000000dda0d7209 */ /* 0x000fc40007810000 */
[----:B------:R-:W-:Y:S02]  /*4240*/  LOP3.LUT R15, R9, UR17, R10, 0x96, !PT ;  /* 0x00000011090f7c12 */ /* 0x000fe4000f8e960a */
[----:B------:R-:W-:Y:S02]  /*4250*/  FMNMX.FTZ R10, R199, R11, !PT ;  /* 0x0000000bc70a7209 */ /* 0x000fe40007810000 */
[----:B------:R-:W-:Y:S02]  /*4260*/  FMNMX.FTZ R3, R185, R3, !PT ;  /* 0x00000003b9037209 */ /* 0x000fe40007810000 */
[----:B------:R-:W-:Y:S02]  /*4270*/  FMNMX.FTZ R13, R217, R13, !PT ;  /* 0x0000000dd90d7209 */ /* 0x000fe40007810000 */
[----:B-1----:R-:W-:Y:S01]  /*4280*/  FMNMX.FTZ R136, R136, R17, !PT ;  /* 0x0000001188887209 */ /* 0x002fe20007810000 */
[----:B------:R-:W1:Y:S01]  /*4290*/  SHFL.BFLY PT, R16, R3, 0x2, 0x1f ;  /* 0x0c401f0003107f89 */ /* 0x000e6200000e0000 */
[----:B------:R-:W-:Y:S01]  /*42a0*/  FMNMX.FTZ R14, R109, R10, !PT ;  /* 0x0000000a6d0e7209 */ /* 0x000fe20007810000 */
[----:B------:R-:W-:Y:S01]  /*42b0*/  IMAD.WIDE.U32 R10, R12, -0x2daee0ad, RZ ;  /* 0xd2511f530c0a7825 */ /* 0x000fe200078e00ff */
[----:B------:R-:W-:-:S02]  /*42c0*/  LOP3.LUT R19, R8, 0xffff, RZ, 0xc0, !PT ;  /* 0x0000ffff08137812 */ /* 0x000fc400078ec0ff */
[----:B------:R-:W-:Y:S01]  /*42d0*/  FMNMX.FTZ R9, R134, R13, !PT ;  /* 0x0000000d86097209 */ /* 0x000fe20007810000 */
[----:B------:R-:W-:Y:S01]  /*42e0*/  FMUL.FTZ R12, R136, c[0x0][0x23c] ;  /* 0x00008f00880c7a20 */ /* 0x000fe20000410000 */
[----:B------:R-:W-:Y:S02]  /*42f0*/  LOP3.LUT R21, R8, 0xff, RZ, 0xc0, !PT ;  /* 0x000000ff08157812 */ /* 0x000fe400078ec0ff */
[--C-:B------:R-:W-:Y:S02]  /*4300*/  SHF.R.U32.HI R20, RZ, 0x10, R8.reuse ;  /* 0x00000010ff147819 */ /* 0x100fe40000011608 */
[----:B------:R-:W-:Y:S02]  /*4310*/  SHF.R.U32.HI R22, RZ, 0x18, R8 ;  /* 0x00000018ff167819 */ /* 0x000fe40000011608 */
[----:B------:R-:W-:Y:S02]  /*4320*/  FMNMX.FTZ R8, R107, R14, !PT ;  /* 0x0000000e6b087209 */ /* 0x000fe40007810000 */
[----:B------:R-:W-:-:S02]  /*4330*/  FSETP.NEU.FTZ.AND P1, PT, R136, -INF , PT ;  /* 0xff8000008800780b */ /* 0x000fc40003f3d000 */
[----:B------:R-:W-:Y:S02]  /*4340*/  FMNMX.FTZ R9, R131, R9, !PT ;  /* 0x0000000983097209 */ /* 0x000fe40007810000 */
[----:B------:R-:W-:Y:S02]  /*4350*/  FMNMX.FTZ R13, R202, R8, !PT ;  /* 0x00000008ca0d7209 */ /* 0x000fe40007810000 */
[----:B------:R-:W-:Y:S02]  /*4360*/  FSEL R25, R12, RZ, P1 ;  /* 0x000000ff0c197208 */ /* 0x000fe40000800000 */
[----:B------:R-:W-:Y:S02]  /*4370*/  FMNMX.FTZ R8, R222, R9, !PT ;  /* 0x00000009de087209 */ /* 0x000fe40007810000 */
[----:B------:R-:W-:Y:S01]  /*4380*/  LOP3.LUT R17, R11, UR16, R18, 0x96, !PT ;  /* 0x000000100b117c12 */ /* 0x000fe2000f8e9612 */
[--C-:B------:R-:W-:Y:S01]  /*4390*/  FFMA.FTZ R12, R52, c[0x0][0x23c], -R25.reuse ;  /* 0x00008f00340c7a23 */ /* 0x100fe20000010819 */
[----:B------:R-:W-:Y:S01]  /*43a0*/  FMNMX.FTZ R8, R221, R8, !PT ;  /* 0x00000008dd087209 */ /* 0x000fe20007810000 */
[----:B------:R-:W-:Y:S01]  /*43b0*/  FFMA.FTZ R9, R53, c[0x0][0x23c], -R25 ;  /* 0x00008f0035097a23 */ /* 0x000fe20000010819 */
[----:B------:R-:W-:Y:S01]  /*43c0*/  LOP3.LUT R14, R10, 0xff, RZ, 0xc0, !PT ;  /* 0x000000ff0a0e7812 */ /* 0x000fe200078ec0ff */
[----:B------:R2:W-:Y:S01]  /*43d0*/  MUFU.EX2 R239, R12 ;  /* 0x0000000c00ef7308 */ /* 0x0005e20000000800 */
[----:B------:R-:W-:-:S02]  /*43e0*/  FMNMX.FTZ R8, R154, R8, !PT ;  /* 0x000000089a087209 */ /* 0x000fc40007810000 */
[--C-:B------:R-:W-:Y:S02]  /*43f0*/  SHF.R.U32.HI R18, RZ, 0x10, R10.reuse ;  /* 0x00000010ff127819 */ /* 0x100fe4000001160a */
[----:B------:R-:W-:-:S03]  /*4400*/  SHF.R.U32.HI R23, RZ, 0x18, R10 ;  /* 0x00000018ff177819 */ /* 0x000fc6000001160a */
[----:B------:R3:W-:Y:S01]  /*4410*/  MUFU.EX2 R233, R9 ;  /* 0x0000000900e97308 */ /* 0x0007e20000000800 */
[----:B--2---:R-:W-:Y:S02]  /*4420*/  LOP3.LUT R12, R10, 0xffff, RZ, 0xc0, !PT ;  /* 0x0000ffff0a0c7812 */ /* 0x004fe400078ec0ff */
[----:B------:R-:W-:Y:S02]  /*4430*/  FMNMX.FTZ R10, R201, R13, !PT ;  /* 0x0000000dc90a7209 */ /* 0x000fe40007810000 */
[----:B-1----:R-:W-:Y:S01]  /*4440*/  FMNMX.FTZ R11, R3, R16, !PT ;  /* 0x00000010030b7209 */ /* 0x002fe20007810000 */
[----:B------:R-:W-:Y:S01]  /*4450*/  FFMA.FTZ R3, R74, c[0x0][0x23c], -R25 ;  /* 0x00008f004a037a23 */ /* 0x000fe20000010819 */
[----:B------:R-:W-:Y:S02]  /*4460*/  LOP3.LUT R16, R18, 0xff, RZ, 0xc0, !PT ;  /* 0x000000ff12107812 */ /* 0x000fe400078ec0ff */
[----:B---3--:R-:W-:Y:S01]  /*4470*/  FMNMX.FTZ R9, R152, R8, !PT ;  /* 0x0000000898097209 */ /* 0x008fe20007810000 */
[----:B------:R-:W-:Y:S01]  /*4480*/  SHFL.BFLY PT, R13, R11, 0x1, 0x1f ;  /* 0x0c201f000b0d7f89 */ /* 0x000fe200000e0000 */
        /* <DEDUP_REMOVED lines=12> */
[----:B------:R-:W-:Y:S01]  /*4550*/  SHF.R.U32.HI R10, RZ, 0x8, R19 ;  /* 0x00000008ff0a7819 */ /* 0x000fe20000011613 */
[----:B------:R1:W2:Y:S01]  /*4560*/  MUFU.EX2 R150, R3 ;  /* 0x0000000300967308 */ /* 0x0002a20000000800 */
[----:B------:R-:W-:Y:S02]  /*4570*/  FMNMX.FTZ R8, R133, R8, !PT ;  /* 0x0000000885087209 */ /* 0x000fe40007810000 */
[----:B------:R-:W-:Y:S02]  /*4580*/  FMNMX.FTZ R9, R169, R9, !PT ;  /* 0x00000009a9097209 */ /* 0x000fe40007810000 */
[----:B------:R-:W-:-:S02]  /*4590*/  PRMT R21, R21, 0x5410, R10 ;  /* 0x0000541015157816 */ /* 0x000fc4000000000a */
[----:B------:R-:W-:Y:S02]  /*45a0*/  LOP3.LUT R10, R20, 0xff, RZ, 0xc0, !PT ;  /* 0x000000ff140a7812 */ /* 0x000fe400078ec0ff */
[----:B------:R-:W-:Y:S01]  /*45b0*/  FMNMX.FTZ R8, R223, R8, !PT ;  /* 0x00000008df087209 */ /* 0x000fe20007810000 */
[----:B------:R-:W-:Y:S01]  /*45c0*/  HSET2.LE.AND R0, R21, R135, PT ;  /* 0x0000008715007233 */ /* 0x000fe20003803000 */
[----:B------:R-:W-:Y:S02]  /*45d0*/  FMNMX.FTZ R9, R165, R9, !PT ;  /* 0x00000009a5097209 */ /* 0x000fe40007810000 */
[----:B------:R-:W-:Y:S02]  /*45e0*/  PRMT R19, R10, 0x5410, R22 ;  /* 0x000054100a137816 */ /* 0x000fe40000000016 */
[----:B------:R-:W-:Y:S01]  /*45f0*/  FMNMX.FTZ R10, R225, R8, !PT ;  /* 0x00000008e10a7209 */ /* 0x000fe20007810000 */
[--C-:B-1----:R-:W-:Y:S01]  /*4600*/  FFMA.FTZ R3, R71, c[0x0][0x23c], -R25.reuse ;  /* 0x00008f0047037a23 */ /* 0x102fe20000010819 */
[----:B------:R-:W-:Y:S01]  /*4610*/  FMNMX.FTZ R8, R166, R9, !PT ;  /* 0x00000009a6087209 */ /* 0x000fe20007810000 */
[----:B------:R-:W-:Y:S01]  /*4620*/  FFMA.FTZ R9, R68, c[0x0][0x23c], -R25 ;  /* 0x00008f0044097a23 */ /* 0x000fe20000010819 */
[----:B------:R-:W-:Y:S01]  /*4630*/  SHF.R.U32.HI R12, RZ, 0x8, R12 ;  /* 0x00000008ff0c7819 */ /* 0x000fe2000001160c */
[----:B------:R1:W-:Y:S01]  /*4640*/  MUFU.EX2 R236, R3 ;  /* 0x0000000300ec7308 */ /* 0x0003e20000000800 */
[----:B------:R-:W-:Y:S01]  /*4650*/  PRMT R23, R16, 0x5410, R23 ;  /* 0x0000541010177816 */ /* 0x000fe20000000017 */
[----:B------:R-:W3:Y:S01]  /*4660*/  SHFL.BFLY PT, R18, R8, 0x2, 0x1f ;  /* 0x0c401f0008127f89 */ /* 0x000ee200000e0000 */
[----:B------:R-:W-:-:S02]  /*4670*/  PRMT R22, R14, 0x5410, R12 ;  /* 0x000054100e167816 */ /* 0x000fc4000000000c */
[C---:B------:R-:W-:Y:S02]  /*4680*/  LOP3.LUT R12, R15.reuse, 0xffff, RZ, 0xc0, !PT ;  /* 0x0000ffff0f0c7812 */ /* 0x040fe400078ec0ff */
[----:B------:R-:W-:Y:S01]  /*4690*/  LOP3.LUT R14, R15, 0xff, RZ, 0xc0, !PT ;  /* 0x000000ff0f0e7812 */ /* 0x000fe200078ec0ff */
[----:B------:R-:W-:Y:S01]  /*46a0*/  MUFU.EX2 R231, R9 ;  /* 0x0000000900e77308 */ /* 0x000fe20000000800 */
[----:B------:R-:W-:-:S04]  /*46b0*/  SHF.R.U32.HI R12, RZ, 0x8, R12 ;  /* 0x00000008ff0c7819 */ /* 0x000fc8000001160c */
[----:B------:R-:W-:Y:S01]  /*46c0*/  PRMT R14, R14, 0x5410, R12 ;  /* 0x000054100e0e7816 */ /* 0x000fe2000000000c */
[----:B-1----:R-:W-:-:S04]  /*46d0*/  FFMA.FTZ R3, R70, c[0x0][0x23c], -R25 ;  /* 0x00008f0046037a23 */ /* 0x002fc80000010819 */
[----:B------:R1:W-:Y:S01]  /*46e0*/  MUFU.EX2 R7, R3 ;  /* 0x0000000300077308 */ /* 0x0003e20000000800 */
[----:B---3--:R-:W-:Y:S02]  /*46f0*/  FMNMX.FTZ R16, R8, R18, !PT ;  /* 0x0000001208107209 */ /* 0x008fe40007810000 */
[----:B------:R-:W-:-:S03]  /*4700*/  LOP3.LUT R18, R17, 0xff, RZ, 0xc0, !PT ;  /* 0x000000ff11127812 */ /* 0x000fc600078ec0ff */
[----:B------:R-:W3:Y:S01]  /*4710*/  SHFL.BFLY PT, R21, R16, 0x1, 0x1f ;  /* 0x0c201f0010157f89 */ /* 0x000ee200000e0000 */
[----:B-1----:R-:W-:Y:S02]  /*4720*/  FMNMX.FTZ R3, R11, R13, !PT ;  /* 0x0000000d0b037209 */ /* 0x002fe40007810000 */
[----:B------:R-:W-:Y:S01]  /*4730*/  FMNMX.FTZ R11, R172, R10, !PT ;  /* 0x0000000aac0b7209 */ /* 0x000fe20007810000 */
[----:B------:R-:W-:Y:S01]  /*4740*/  FFMA.FTZ R10, R69, c[0x0][0x23c], -R25 ;  /* 0x00008f00450a7a23 */ /* 0x000fe20000010819 */
[C---:B------:R-:W-:Y:S01]  /*4750*/  FSETP.NEU.FTZ.AND P1, PT, R3.reuse, -INF , PT ;  /* 0xff8000000300780b */ /* 0x040fe20003f3d000 */
[----:B------:R-:W-:Y:S01]  /*4760*/  FMUL.FTZ R9, R3, c[0x0][0x23c] ;  /* 0x00008f0003097a20 */ /* 0x000fe20000410000 */
[----:B------:R-:W-:Y:S01]  /*4770*/  FMNMX.FTZ R11, R153, R11, !PT ;  /* 0x0000000b990b7209 */ /* 0x000fe20007810000 */
[----:B------:R1:W-:Y:S01]  /*4780*/  MUFU.EX2 R232, R10 ;  /* 0x0000000a00e87308 */ /* 0x0003e20000000800 */
[----:B------:R-:W-:Y:S02]  /*4790*/  SHF.R.U32.HI R13, RZ, 0x18, R15 ;  /* 0x00000018ff0d7819 */ /* 0x000fe4000001160f */
[----:B------:R-:W-:-:S02]  /*47a0*/  FSEL R24, R9, RZ, P1 ;  /* 0x000000ff09187208 */ /* 0x000fc40000800000 */
[----:B------:R-:W-:-:S03]  /*47b0*/  SHF.R.U32.HI R9, RZ, 0x10, R15 ;  /* 0x00000010ff097819 */ /* 0x000fc6000001160f */
[--C-:B------:R-:W-:Y:S01]  /*47c0*/  FFMA.FTZ R8, R54, c[0x0][0x23c], -R24.reuse ;  /* 0x00008f0036087a23 */ /* 0x100fe20000010818 */
[----:B------:R-:W-:Y:S01]  /*47d0*/  LOP3.LUT R9, R9, 0xff, RZ, 0xc0, !PT ;  /* 0x000000ff09097812 */ /* 0x000fe200078ec0ff */
[--C-:B------:R-:W-:Y:S02]  /*47e0*/  FFMA.FTZ R15, R78, c[0x0][0x23c], -R24.reuse ;  /* 0x00008f004e0f7a23 */ /* 0x100fe40000010818 */
[----:B------:R4:W-:Y:S01]  /*47f0*/  MUFU.EX2 R241, R8 ;  /* 0x0000000800f17308 */ /* 0x0009e20000000800 */
[----:B------:R-:W-:Y:S02]  /*4800*/  PRMT R13, R9, 0x5410, R13 ;  /* 0x00005410090d7816 */ /* 0x000fe4000000000d */
[----:B---3--:R-:W-:Y:S02]  /*4810*/  FMNMX.FTZ R138, R16, R21, !PT ;  /* 0x00000015108a7209 */ /* 0x008fe40007810000 */
[----:B-1----:R-:W-:Y:S01]  /*4820*/  FMNMX.FTZ R10, R179, R11, !PT ;  /* 0x0000000bb30a7209 */ /* 0x002fe20007810000 */
[----:B------:R-:W-:Y:S01]  /*4830*/  FFMA.FTZ R11, R84, c[0x0][0x23c], -R24 ;  /* 0x00008f00540b7a23 */ /* 0x000fe20000010818 */
[----:B------:R-:W-:Y:S01]  /*4840*/  FSETP.NEU.FTZ.AND P1, PT, R138, -INF , PT ;  /* 0xff8000008a00780b */ /* 0x000fe20003f3d000 */
[----:B------:R-:W-:Y:S01]  /*4850*/  MUFU.EX2 R234, R15 ;  /* 0x0000000f00ea7308 */ /* 0x000fe20000000800 */
[----:B------:R-:W-:-:S04]  /*4860*/  FMNMX.FTZ R10, R176, R10, !PT ;  /* 0x0000000ab00a7209 */ /* 0x000fc80007810000 */
[----:B------:R-:W-:-:S03]  /*4870*/  FMNMX.FTZ R10, R168, R10, !PT ;  /* 0x0000000aa80a7209 */ /* 0x000fc60007810000 */
[----:B------:R1:W-:Y:S01]  /*4880*/  MUFU.EX2 R163, R11 ;  /* 0x0000000b00a37308 */ /* 0x0003e20000000800 */
[----:B------:R-:W-:-:S04]  /*4890*/  FMNMX.FTZ R9, R167, R10, !PT ;  /* 0x0000000aa7097209 */ /* 0x000fc80007810000 */
[----:B------:R-:W-:Y:S01]  /*48a0*/  FMNMX.FTZ R2, R171, R9, !PT ;  /* 0x00000009ab027209 */ /* 0x000fe20007810000 */
[--C-:B------:R-:W-:Y:S02]  /*48b0*/  FFMA.FTZ R9, R55, c[0x0][0x23c], -R24.reuse ;  /* 0x00008f0037097a23 */ /* 0x100fe40000010818 */
[----:B------:R-:W-:Y:S01]  /*48c0*/  LDSM.16.MT88.4 R52, [R206+0x4400] ;  /* 0x00440000ce34783b */ /* 0x000fe20000004200 */
[----:B------:R-:W-:Y:S01]  /*48d0*/  FMNMX.FTZ R2, R170, R2, !PT ;  /* 0x00000002aa027209 */ /* 0x000fe20007810000 */
[----:B------:R3:W-:Y:S03]  /*48e0*/  MUFU.EX2 R243, R9 ;  /* 0x0000000900f37308 */ /* 0x0007e60000000800 */
[----:B----4-:R-:W-:Y:S02]  /*48f0*/  FMNMX.FTZ R8, R178, R2, !PT ;  /* 0x00000002b2087209 */ /* 0x010fe40007810000 */
[----:B--2---:R-:W-:Y:S01]  /*4900*/  F2FP.BF16.PACK_AB R2, R150, R242 ;  /* 0x000000f29602723e */ /* 0x004fe200000010ff */
[----:B-1----:R-:W-:Y:S01]  /*4910*/  FFMA.FTZ R11, R79, c[0x0][0x23c], -R24 ;  /* 0x00008f004f0b7a23 */ /* 0x002fe20000010818 */
[----:B------:R-:W-:Y:S01]  /*4920*/  FMNMX.FTZ R12, R177, R8, !PT ;  /* 0x00000008b10c7209 */ /* 0x000fe20007810000 */
[--C-:B------:R-:W-:Y:S01]  /*4930*/  HSET2.LE.AND R8, R14, R135.reuse, PT ;  /* 0x000000870e087233 */ /* 0x100fe20003803000 */
[----:B------:R-:W-:Y:S01]  /*4940*/  LOP3.LUT R10, R0, R2, RZ, 0xc0, !PT ;  /* 0x00000002000a7212 */ /* 0x000fe200078ec0ff */
[----:B------:R1:W2:Y:S01]  /*4950*/  MUFU.EX2 R235, R11 ;  /* 0x0000000b00eb7308 */ /* 0x0002a20000000800 */
[----:B------:R-:W-:Y:S01]  /*4960*/  HSET2.LE.AND R0, R19, R135, PT ;  /* 0x0000008713007233 */ /* 0x000fe20003803000 */
[----:B------:R-:W4:Y:S01]  /*4970*/  SHFL.BFLY PT, R20, R12, 0x2, 0x1f ;  /* 0x0c401f000c147f89 */ /* 0x000f2200000e0000 */
[----:B---3--:R-:W-:-:S04]  /*4980*/  F2FP.BF16.PACK_AB R9, R233, R239 ;  /* 0x000000efe909723e */ /* 0x008fc800000010ff */
[----:B------:R-:W-:Y:S02]  /*4990*/  LOP3.LUT R8, R8, R9, RZ, 0xc0, !PT ;  /* 0x0000000908087212 */ /* 0x000fe400078ec0ff */
[----:B------:R-:W-:Y:S01]  /*49a0*/  SHF.R.U32.HI R9, RZ, 0x10, R17 ;  /* 0x00000010ff097819 */ /* 0x000fe20000011611 */
[----:B-1----:R-:W-:Y:S01]  /*49b0*/  FFMA.FTZ R11, R81, c[0x0][0x23c], -R24 ;  /* 0x00008f00510b7a23 */ /* 0x002fe20000010818 */
[----:B--2---:R-:W-:-:S03]  /*49c0*/  F2FP.BF16.PACK_AB R2, R235, R163 ;  /* 0x000000a3eb02723e */ /* 0x004fc600000010ff */
[----:B------:R1:W-:Y:S02]  /*49d0*/  MUFU.EX2 R162, R11 ;  /* 0x0000000b00a27308 */ /* 0x0003e40000000800 */
[----:B-1----:R-:W-:Y:S01]  /*49e0*/  LOP3.LUT R11, R0, R2, RZ, 0xc0, !PT ;  /* 0x00000002000b7212 */ /* 0x002fe200078ec0ff */
[----:B------:R-:W-:Y:S01]  /*49f0*/  FFMA.FTZ R2, R80, c[0x0][0x23c], -R24 ;  /* 0x00008f0050027a23 */ /* 0x000fe20000010818 */
[----:B------:R-:W-:Y:S02]  /*4a00*/  LOP3.LUT R0, R17, 0xffff, RZ, 0xc0, !PT ;  /* 0x0000ffff11007812 */ /* 0x000fe400078ec0ff */
[----:B------:R-:W-:Y:S02]  /*4a10*/  SHF.R.U32.HI R17, RZ, 0x18, R17 ;  /* 0x00000018ff117819 */ /* 0x000fe40000011611 */
[----:B------:R1:W-:Y:S01]  /*4a20*/  MUFU.EX2 R230, R2 ;  /* 0x0000000200e67308 */ /* 0x0003e20000000800 */
[----:B------:R-:W-:Y:S01]  /*4a30*/  SHF.R.U32.HI R14, RZ, 0x8, R0 ;  /* 0x00000008ff0e7819 */ /* 0x000fe20000011600 */
[----:B------:R-:W-:Y:S01]  /*4a40*/  HSET2.LE.AND R0, R13, R135, PT ;  /* 0x000000870d007233 */ /* 0x000fe20003803000 */
[----:B------:R-:W-:-:S02]  /*4a50*/  LOP3.LUT R13, R9, 0xff, RZ, 0xc0, !PT ;  /* 0x000000ff090d7812 */ /* 0x000fc400078ec0ff */
[----:B------:R-:W-:Y:S02]  /*4a60*/  PRMT R19, R18, 0x5410, R14 ;  /* 0x0000541012137816 */ /* 0x000fe4000000000e */
[----:B----4-:R-:W-:Y:S02]  /*4a70*/  FMNMX.FTZ R18, R12, R20, !PT ;  /* 0x000000140c127209 */ /* 0x010fe40007810000 */
[----:B------:R-:W-:Y:S01]  /*4a80*/  PRMT R15, R13, 0x5410, R17 ;  /* 0x000054100d0f7816 */ /* 0x000fe20000000011 */
[----:B------:R-:W-:Y:S01]  /*4a90*/  FMUL.FTZ R13, R138, c[0x0][0x23c] ;  /* 0x00008f008a0d7a20 */ /* 0x000fe20000410000 */
[--C-:B------:R-:W-:Y:S01]  /*4aa0*/  HSET2.LE.AND R12, R19, R135.reuse, PT ;  /* 0x00000087130c7233 */ /* 0x100fe20003803000 */
[----:B------:R-:W2:Y:S02]  /*4ab0*/  SHFL.BFLY PT, R28, R18, 0x1, 0x1f ;  /* 0x0c201f00121c7f89 */ /* 0x000ea400000e0000 */
[----:B------:R-:W-:Y:S01]  /*4ac0*/  HSET2.LE.AND R16, R15, R135, PT ;  /* 0x000000870f107233 */ /* 0x000fe20003803000 */
[----:B------:R-:W-:-:S02]  /*4ad0*/  FSEL R19, R13, RZ, P1 ;  /* 0x000000ff0d137208 */ /* 0x000fc40000800000 */
[----:B-1----:R-:W-:Y:S02]  /*4ae0*/  F2FP.BF16.PACK_AB R2, R243, R241 ;  /* 0x000000f1f302723e */ /* 0x002fe400000010ff */
[----:B------:R-:W-:Y:S01]  /*4af0*/  F2FP.BF16.PACK_AB R13, R7, R236 ;  /* 0x000000ec070d723e */ /* 0x000fe200000010ff */
[----:B------:R-:W-:Y:S01]  /*4b00*/  FFMA.FTZ R20, R29, c[0x0][0x23c], -R19 ;  /* 0x00008f001d147a23 */ /* 0x000fe20000010813 */
[----:B------:R-:W-:Y:S01]  /*4b10*/  LOP3.LUT R9, R0, R2, RZ, 0xc0, !PT ;  /* 0x0000000200097212 */ /* 0x000fe200078ec0ff */
[----:B------:R-:W-:Y:S01]  /*4b20*/  FFMA.FTZ R0, R82, c[0x0][0x23c], -R24 ;  /* 0x00008f0052007a23 */ /* 0x000fe20000010818 */
[----:B------:R-:W-:Y:S01]  /*4b30*/  F2FP.BF16.PACK_AB R2, R232, R231 ;  /* 0x000000e7e802723e */ /* 0x000fe200000010ff */
[----:B------:R-:W-:Y:S01]  /*4b40*/  MUFU.EX2 R240, R20 ;  /* 0x0000001400f07308 */ /* 0x000fe20000000800 */
[----:B------:R-:W-:-:S03]  /*4b50*/  LOP3.LUT R12, R12, R13, RZ, 0xc0, !PT ;  /* 0x0000000d0c0c7212 */ /* 0x000fc600078ec0ff */
[C---:B------:R-:W-:Y:S04]  /*4b60*/  HMMA.16816.F32.BF16 R32, R8.reuse, R44, RZ ;  /* 0x0000002c0820723c */ /* 0x040fe800000418ff */
[----:B------:R1:W3:Y:S04]  /*4b70*/  MUFU.EX2 R158, R0 ;  /* 0x00000000009e7308 */ /* 0x0002e80000000800 */
[----:B------:R-:W-:Y:S01]  /*4b80*/  HMMA.16816.F32.BF16 R36, R8, R48, RZ ;  /* 0x000000300824723c */ /* 0x000fe200000418ff */
[----:B--2---:R-:W-:-:S04]  /*4b90*/  FMNMX.FTZ R137, R18, R28, !PT ;  /* 0x0000001c12897209 */ /* 0x004fc80007810000 */
[----:B------:R-:W-:-:S03]  /*4ba0*/  FSETP.NEU.FTZ.AND P1, PT, R137, -INF , PT ;  /* 0xff8000008900780b */ /* 0x000fc60003f3d000 */
[----:B------:R-:W-:Y:S01]  /*4bb0*/  HMMA.16816.F32.BF16 R40, R8, R46, RZ ;  /* 0x0000002e0828723c */ /* 0x000fe200000418ff */
[----:B-1----:R-:W-:Y:S01]  /*4bc0*/  HSET2.LE.AND R0, R22, R135, PT ;  /* 0x0000008716007233 */ /* 0x002fe20003803000 */
[----:B---3--:R-:W-:-:S04]  /*4bd0*/  F2FP.BF16.PACK_AB R17, R158, R162 ;  /* 0x000000a29e11723e */ /* 0x008fc800000010ff */
[----:B------:R-:W-:Y:S01]  /*4be0*/  LOP3.LUT R14, R0, R2, RZ, 0xc0, !PT ;  /* 0x00000002000e7212 */ /* 0x000fe200078ec0ff */
[----:B------:R-:W-:Y:S01]  /*4bf0*/  HSET2.LE.AND R0, R23, R135, PT ;  /* 0x0000008717007233 */ /* 0x000fe20003803000 */
[----:B------:R-:W-:Y:S01]  /*4c00*/  F2FP.BF16.PACK_AB R2, R234, R230 ;  /* 0x000000e6ea02723e */ /* 0x000fe200000010ff */
[----:B------:R-:W-:Y:S01]  /*4c10*/  HMMA.16816.F32.BF16 R20, R8, R50, RZ ;  /* 0x000000320814723c */ /* 0x000fe200000418ff */
[----:B------:R-:W-:Y:S01]  /*4c20*/  LOP3.LUT R13, R16, R17, RZ, 0xc0, !PT ;  /* 0x00000011100d7212 */ /* 0x000fe200078ec0ff */
[----:B------:R-:W-:Y:S01]  /*4c30*/  IMAD.WIDE.U32 R16, R26, -0x326172a9, RZ ;  /* 0xcd9e8d571a107825 */ /* 0x000fe200078e00ff */
[----:B------:R-:W-:-:S03]  /*4c40*/  LOP3.LUT R15, R0, R2, RZ, 0xc0, !PT ;  /* 0x00000002000f7212 */ /* 0x000fc600078ec0ff */
[--C-:B------:R-:W-:Y:S02]  /*4c50*/  FFMA.FTZ R0, R61, c[0x0][0x23c], -R19.reuse ;  /* 0x00008f003d007a23 */ /* 0x100fe40000010813 */
[----:B------:R-:W-:Y:S02]  /*4c60*/  IMAD.WIDE.U32 R26, R27, -0x326172a9, RZ ;  /* 0xcd9e8d571b1a7825 */ /* 0x000fe400078e00ff */
[----:B------:R1:W-:Y:S01]  /*4c70*/  MUFU.EX2 R247, R0 ;  /* 0x0000000000f77308 */ /* 0x0003e20000000800 */
[----:B------:R-:W-:Y:S01]  /*4c80*/  HMMA.16816.F32.BF16 R72, R12, R56, R32 ;  /* 0x000000380c48723c */ /* 0x000fe20000041820 */
[----:B------:R-:W-:Y:S01]  /*4c90*/  FFMA.FTZ R2, R85, c[0x0][0x23c], -R19 ;  /* 0x00008f0055027a23 */ /* 0x000fe20000010813 */
[----:B------:R-:W-:-:S05]  /*4ca0*/  LOP3.LUT R10, R27, UR9, R16, 0x96, !PT ;  /* 0x000000091b0a7c12 */ /* 0x000fca000f8e9610 */
[----:B------:R2:W-:Y:S01]  /*4cb0*/  MUFU.EX2 R5, R2 ;  /* 0x0000000200057308 */ /* 0x0005e20000000800 */
[----:B------:R-:W-:Y:S01]  /*4cc0*/  HMMA.16816.F32.BF16 R84, R12, R52, R36 ;  /* 0x000000340c54723c */ /* 0x000fe20000041824 */
[----:B-1----:R-:W-:Y:S01]  /*4cd0*/  LOP3.LUT R0, R17, UR11, R64, 0x96, !PT ;  /* 0x0000000b11007c12 */ /* 0x002fe2000f8e9640 */
[----:B------:R-:W-:-:S06]  /*4ce0*/  IMAD.WIDE.U32 R16, R10, -0x2daee0ad, RZ ;  /* 0xd2511f530a107825 */ /* 0x000fcc00078e00ff */
[----:B------:R-:W-:Y:S01]  /*4cf0*/  HMMA.16816.F32.BF16 R68, R12, R58, R40 ;  /* 0x0000003a0c44723c */ /* 0x000fe20000041828 */
[----:B------:R-:W-:-:S04]  /*4d00*/  IMAD.WIDE.U32 R8, R0, -0x2daee0ad, RZ ;  /* 0xd2511f5300087825 */ /* 0x000fc800078e00ff */
[----:B------:R-:W-:Y:S01]  /*4d10*/  FMUL.FTZ R0, R137, c[0x0][0x23c] ;  /* 0x00008f0089007a20 */ /* 0x000fe20000410000 */
[----:B------:R-:W-:Y:S01]  /*4d20*/  LOP3.LUT R10, R9, UR8, R30, 0x96, !PT ;  /* 0x00000008090a7c12 */ /* 0x000fe2000f8e961e */
[----:B--2---:R-:W-:Y:S02]  /*4d30*/  FFMA.FTZ R2, R83, c[0x0][0x23c], -R19 ;  /* 0x00008f0053027a23 */ /* 0x004fe40000010813 */
[----:B------:R-:W-:Y:S01]  /*4d40*/  HMMA.16816.F32.BF16 R80, R12, R54, R20 ;  /* 0x000000360c50723c */ /* 0x000fe20000041814 */
[----:B------:R-:W-:Y:S01]  /*4d50*/  FSEL R18, R0, RZ, P1 ;  /* 0x000000ff00127208 */ /* 0x000fe20000800000 */
[----:B------:R1:W2:Y:S01]  /*4d60*/  MUFU.EX2 R237, R2 ;  /* 0x0000000200ed7308 */ /* 0x0002a20000000800 */
[----:B------:R-:W-:-:S04]  /*4d70*/  LOP3.LUT R0, R17, UR6, R8, 0x96, !PT ;  /* 0x0000000611007c12 */ /* 0x000fc8000f8e9608 */
[----:B------:R-:W-:-:S04]  /*4d80*/  IMAD.WIDE.U32 R14, R10, -0x326172a9, RZ ;  /* 0xcd9e8d570a0e7825 */ /* 0x000fc800078e00ff */
[----:B------:R-:W-:-:S04]  /*4d90*/  IMAD.WIDE.U32 R8, R0, -0x326172a9, RZ ;  /* 0xcd9e8d5700087825 */ /* 0x000fc800078e00ff */
[--C-:B------:R-:W-:Y:S01]  /*4da0*/  FFMA.FTZ R10, R192, c[0x0][0x23c], -R18.reuse ;  /* 0x00008f00c00a7a23 */ /* 0x100fe20000010812 */
[----:B------:R-:W-:Y:S01]  /*4db0*/  LOP3.LUT R0, R8, 0xffff, RZ, 0xc0, !PT ;  /* 0x0000ffff08007812 */ /* 0x000fe200078ec0ff */
[----:B-1----:R-:W-:Y:S02]  /*4dc0*/  FFMA.FTZ R2, R60, c[0x0][0x23c], -R18 ;  /* 0x00008f003c027a23 */ /* 0x002fe40000010812 */
[----:B------:R1:W-:Y:S01]  /*4dd0*/  MUFU.EX2 R4, R10 ;  /* 0x0000000a00047308 */ /* 0x0003e20000000800 */
[----:B------:R-:W-:Y:S02]  /*4de0*/  LOP3.LUT R12, R8, 0xff, RZ, 0xc0, !PT ;  /* 0x000000ff080c7812 */ /* 0x000fe400078ec0ff */
[----:B------:R-:W-:Y:S02]  /*4df0*/  SHF.R.U32.HI R11, RZ, 0x8, R0 ;  /* 0x00000008ff0b7819 */ /* 0x000fe40000011600 */
[----:B------:R-:W-:Y:S02]  /*4e00*/  LOP3.LUT R0, R9, UR17, R14, 0x96, !PT ;  /* 0x0000001109007c12 */ /* 0x000fe4000f8e960e */
[----:B------:R-:W-:Y:S01]  /*4e10*/  PRMT R14, R12, 0x5410, R11 ;  /* 0x000054100c0e7816 */ /* 0x000fe2000000000b */
[----:B------:R3:W-:Y:S01]  /*4e20*/  MUFU.EX2 R238, R2 ;  /* 0x0000000200ee7308 */ /* 0x0007e20000000800 */
[----:B------:R-:W-:Y:S01]  /*4e30*/  SHF.R.U32.HI R9, RZ, 0x10, R0 ;  /* 0x00000010ff097819 */ /* 0x000fe20000011600 */
[----:B------:R-:W-:-:S02]  /*4e40*/  FFMA.FTZ R11, R62, c[0x0][0x23c], -R18 ;  /* 0x00008f003e0b7a23 */ /* 0x000fc40000010812 */
[----:B-1----:R-:W-:-:S04]  /*4e50*/  FFMA.FTZ R10, R88, c[0x0][0x23c], -R18 ;  /* 0x00008f00580a7a23 */ /* 0x002fc80000010812 */
[----:B------:R1:W-:Y:S01]  /*4e60*/  MUFU.EX2 R142, R11 ;  /* 0x0000000b008e7308 */ /* 0x0003e20000000800 */
[----:B---3--:R-:W-:-:S07]  /*4e70*/  SHF.R.U32.HI R2, RZ, 0x10, R8 ;  /* 0x00000010ff027819 */ /* 0x008fce0000011608 */
[----:B------:R3:W4:Y:S01]  /*4e80*/  MUFU.EX2 R156, R10 ;  /* 0x0000000a009c7308 */ /* 0x0007220000000800 */
[----:B------:R-:W-:Y:S02]  /*4e90*/  SHF.R.U32.HI R8, RZ, 0x18, R8 ;  /* 0x00000018ff087819 */ /* 0x000fe40000011608 */
[----:B------:R-:W-:-:S04]  /*4ea0*/  LOP3.LUT R2, R2, 0xff, RZ, 0xc0, !PT ;  /* 0x000000ff02027812 */ /* 0x000fc800078ec0ff */
[----:B------:R-:W-:Y:S02]  /*4eb0*/  PRMT R13, R2, 0x5410, R8 ;  /* 0x00005410020d7816 */ /* 0x000fe40000000008 */
[C---:B------:R-:W-:Y:S02]  /*4ec0*/  LOP3.LUT R2, R0.reuse, 0xffff, RZ, 0xc0, !PT ;  /* 0x0000ffff00027812 */ /* 0x040fe400078ec0ff */
[----:B------:R-:W-:Y:S01]  /*4ed0*/  SHF.R.U32.HI R8, RZ, 0x18, R0 ;  /* 0x00000018ff087819 */ /* 0x000fe20000011600 */
[----:B-1----:R-:W-:Y:S01]  /*4ee0*/  HSET2.LE.AND R11, R13, R135, PT ;  /* 0x000000870d0b7233 */ /* 0x002fe20003803000 */
[----:B------:R-:W-:Y:S02]  /*4ef0*/  SHF.R.U32.HI R2, RZ, 0x8, R2 ;  /* 0x00000008ff027819 */ /* 0x000fe40000011602 */
[----:B---3--:R-:W-:Y:S02]  /*4f00*/  LOP3.LUT R10, R0, 0xff, RZ, 0xc0, !PT ;  /* 0x000000ff000a7812 */ /* 0x008fe400078ec0ff */
[----:B------:R-:W-:-:S02]  /*4f10*/  LOP3.LUT R0, R9, 0xff, RZ, 0xc0, !PT ;  /* 0x000000ff09007812 */ /* 0x000fc400078ec0ff */
[----:B------:R-:W-:Y:S02]  /*4f20*/  PRMT R12, R10, 0x5410, R2 ;  /* 0x000054100a0c7816 */ /* 0x000fe40000000002 */
[----:B------:R-:W-:Y:S01]  /*4f30*/  PRMT R9, R0, 0x5410, R8 ;  /* 0x0000541000097816 */ /* 0x000fe20000000008 */
[--C-:B------:R-:W-:Y:S01]  /*4f40*/  HSET2.LE.AND R0, R14, R135.reuse, PT ;  /* 0x000000870e007233 */ /* 0x100fe20003803000 */
[----:B--2---:R-:W-:Y:S02]  /*4f50*/  F2FP.BF16.PACK_AB R2, R237, R5 ;  /* 0x00000005ed02723e */ /* 0x004fe400000010ff */
[----:B----4-:R-:W-:Y:S01]  /*4f60*/  F2FP.BF16.PACK_AB R8, R156, R4 ;  /* 0x000000049c08723e */ /* 0x010fe200000010ff */
[--C-:B------:R-:W-:Y:S01]  /*4f70*/  HSET2.LE.AND R9, R9, R135.reuse, PT ;  /* 0x0000008709097233 */ /* 0x100fe20003803000 */
[----:B------:R-:W-:Y:S01]  /*4f80*/  LOP3.LUT R10, R0, R2, RZ, 0xc0, !PT ;  /* 0x00000002000a7212 */ /* 0x000fe200078ec0ff */
[----:B------:R-:W-:Y:S01]  /*4f90*/  HSET2.LE.AND R0, R12, R135, PT ;  /* 0x000000870c007233 */ /* 0x000fe20003803000 */
[----:B------:R-:W-:-:S02]  /*4fa0*/  F2FP.BF16.PACK_AB R2, R247, R240 ;  /* 0x000000f0f702723e */ /* 0x000fc400000010ff */
[----:B------:R-:W-:Y:S02]  /*4fb0*/  LOP3.LUT R11, R11, R8, RZ, 0xc0, !PT ;  /* 0x000000080b0b7212 */ /* 0x000fe400078ec0ff */
[----:B------:R-:W-:Y:S01]  /*4fc0*/  LOP3.LUT R8, R0, R2, RZ, 0xc0, !PT ;  /* 0x0000000200087212 */ /* 0x000fe200078ec0ff */
[----:B------:R-:W-:Y:S01]  /*4fd0*/  FFMA.FTZ R0, R194, c[0x0][0x23c], -R19 ;  /* 0x00008f00c2007a23 */ /* 0x000fe20000010813 */
[----:B------:R-:W-:Y:S01]  /*4fe0*/  F2FP.BF16.PACK_AB R12, R142, R238 ;  /* 0x000000ee8e0c723e */ /* 0x000fe200000010ff */
[----:B------:R-:W-:Y:S01]  /*4ff0*/  IMAD.MOV.U32 R194, RZ, RZ, R234 ;  /* 0x000000ffffc27224 */ /* 0x000fe200078e00ea */
[----:B------:R-:W-:Y:S01]  /*5000*/  LOP3.LUT R2, R15, UR7, R26, 0x96, !PT ;  /* 0x000000070f027c12 */ /* 0x000fe2000f8e961a */
[----:B------:R1:W-:Y:S01]  /*5010*/  MUFU.EX2 R203, R0 ;  /* 0x0000000000cb7308 */ /* 0x0003e20000000800 */
[----:B------:R-:W-:-:S07]  /*5020*/  LOP3.LUT R9, R9, R12, RZ, 0xc0, !PT ;  /* 0x0000000c09097212 */ /* 0x000fce00078ec0ff */
[----:B------:R-:W-:Y:S01]  /*5030*/  HMMA.16816.F32.BF16 R28, R8, R44, RZ ;  /* 0x0000002c081c723c */ /* 0x000fe200000418ff */
[----:B-1----:R-:W-:-:S07]  /*5040*/  FFMA.FTZ R0, R193, c[0x0][0x23c], -R19 ;  /* 0x00008f00c1007a23 */ /* 0x002fce0000010813 */
[C---:B------:R-:W-:Y:S01]  /*5050*/  HMMA.16816.F32.BF16 R36, R8.reuse, R46, RZ ;  /* 0x0000002e0824723c */ /* 0x040fe200000418ff */
[----:B------:R-:W-:Y:S01]  /*5060*/  IMAD.MOV.U32 R193, RZ, RZ, R233 ;  /* 0x000000ffffc17224 */ /* 0x000fe200078e00e9 */
[----:B------:R1:W2:Y:S06]  /*5070*/  MUFU.EX2 R6, R0 ;  /* 0x0000000000067308 */ /* 0x0002ac0000000800 */
[C---:B------:R-:W-:Y:S08]  /*5080*/  HMMA.16816.F32.BF16 R20, R8.reuse, R48, RZ ;  /* 0x000000300814723c */ /* 0x040ff000000418ff */
[----:B------:R-:W-:Y:S01]  /*5090*/  HMMA.16816.F32.BF16 R32, R8, R50, RZ ;  /* 0x000000320820723c */ /* 0x000fe200000418ff */
[----:B-1----:R-:W-:-:S02]  /*50a0*/  FFMA.FTZ R0, R90, c[0x0][0x23c], -R19 ;  /* 0x00008f005a007a23 */ /* 0x002fc40000010813 */
[----:B--2---:R-:W-:-:S04]  /*50b0*/  IMAD.MOV.U32 R90, RZ, RZ, R6 ;  /* 0x000000ffff5a7224 */ /* 0x004fc800078e0006 */
[----:B------:R-:W-:Y:S01]  /*50c0*/  IMAD.WIDE.U32 R8, R2, -0x2daee0ad, RZ ;  /* 0xd2511f5302087825 */ /* 0x000fe200078e00ff */
[----:B------:R1:W-:Y:S03]  /*50d0*/  MUFU.EX2 R159, R0 ;  /* 0x00000000009f7308 */ /* 0x0003e60000000800 */
[----:B------:R-:W-:Y:S01]  /*50e0*/  FFMA.FTZ R10, R89, c[0x0][0x23c], -R19 ;  /* 0x00008f00590a7a23 */ /* 0x000fe20000010813 */
[C---:B------:R-:W-:Y:S01]  /*50f0*/  LOP3.LUT R2, R8.reuse, 0xffff, RZ, 0xc0, !PT ;  /* 0x0000ffff08027812 */ /* 0x040fe200078ec0ff */
[----:B------:R-:W-:Y:S01]  /*5100*/  IMAD.MOV.U32 R89, RZ, RZ, R232 ;  /* 0x000000ffff597224 */ /* 0x000fe200078e00e8 */
[----:B------:R-:W-:Y:S02]  /*5110*/  LOP3.LUT R12, R8, 0xff, RZ, 0xc0, !PT ;  /* 0x000000ff080c7812 */ /* 0x000fe400078ec0ff */
[----:B------:R-:W-:Y:S01]  /*5120*/  SHF.R.U32.HI R11, RZ, 0x10, R8 ;  /* 0x00000010ff0b7819 */ /* 0x000fe20000011608 */
[----:B------:R2:W3:Y:S01]  /*5130*/  MUFU.EX2 R6, R10 ;  /* 0x0000000a00067308 */ /* 0x0004e20000000800 */
[----:B------:R-:W-:-:S04]  /*5140*/  SHF.R.U32.HI R2, RZ, 0x8, R2 ;  /* 0x00000008ff027819 */ /* 0x000fc80000011602 */
[----:B------:R-:W-:Y:S02]  /*5150*/  PRMT R14, R12, 0x5410, R2 ;  /* 0x000054100c0e7816 */ /* 0x000fe40000000002 */
[----:B-1----:R-:W-:Y:S02]  /*5160*/  LOP3.LUT R0, R9, UR16, R16, 0x96, !PT ;  /* 0x0000001009007c12 */ /* 0x002fe4000f8e9610 */
[----:B------:R-:W-:Y:S01]  /*5170*/  SHF.R.U32.HI R9, RZ, 0x18, R8 ;  /* 0x00000018ff097819 */ /* 0x000fe20000011608 */
[----:B------:R-:W-:Y:S01]  /*5180*/  FFMA.FTZ R8, R91, c[0x0][0x23c], -R18 ;  /* 0x00008f005b087a23 */ /* 0x000fe20000010812 */
[----:B------:R-:W-:Y:S02]  /*5190*/  LOP3.LUT R2, R11, 0xff, RZ, 0xc0, !PT ;  /* 0x000000ff0b027812 */ /* 0x000fe400078ec0ff */
[----:B------:R-:W-:Y:S01]  /*51a0*/  LOP3.LUT R11, R0, 0xff, RZ, 0xc0, !PT ;  /* 0x000000ff000b7812 */ /* 0x000fe200078ec0ff */
[----:B------:R1:W-:Y:S01]  /*51b0*/  MUFU.EX2 R160, R8 ;  /* 0x0000000800a07308 */ /* 0x0003e20000000800 */
[----:B------:R-:W-:-:S02]  /*51c0*/  PRMT R13, R2, 0x5410, R9 ;  /* 0x00005410020d7816 */ /* 0x000fc40000000009 */
[----:B------:R-:W-:Y:S02]  /*51d0*/  LOP3.LUT R2, R0, 0xffff, RZ, 0xc0, !PT ;  /* 0x0000ffff00027812 */ /* 0x000fe400078ec0ff */
[----:B--2---:R-:W-:Y:S02]  /*51e0*/  SHF.R.U32.HI R10, RZ, 0x18, R0 ;  /* 0x00000018ff0a7819 */ /* 0x004fe40000011600 */
[----:B------:R-:W-:Y:S01]  /*51f0*/  SHF.R.U32.HI R9, RZ, 0x8, R2 ;  /* 0x00000008ff097819 */ /* 0x000fe20000011602 */
[--C-:B------:R-:W-:Y:S02]  /*5200*/  FFMA.FTZ R2, R196, c[0x0][0x23c], -R18.reuse ;  /* 0x00008f00c4027a23 */ /* 0x100fe40000010812 */
[----:B------:R-:W-:Y:S01]  /*5210*/  IMAD.MOV.U32 R196, RZ, RZ, R231 ;  /* 0x000000ffffc47224 */ /* 0x000fe200078e00e7 */
[----:B------:R-:W-:Y:S01]  /*5220*/  PRMT R12, R11, 0x5410, R9 ;  /* 0x000054100b0c7816 */ /* 0x000fe20000000009 */
[----:B------:R-:W-:Y:S01]  /*5230*/  MUFU.EX2 R192, R2 ;  /* 0x0000000200c07308 */ /* 0x000fe20000000800 */
[----:B-1----:R-:W-:-:S07]  /*5240*/  FFMA.FTZ R8, R63, c[0x0][0x23c], -R18 ;  /* 0x00008f003f087a23 */ /* 0x002fce0000010812 */
[----:B------:R1:W2:Y:S02]  /*5250*/  MUFU.EX2 R91, R8 ;  /* 0x00000008005b7308 */ /* 0x0002a40000000800 */
[----:B-1----:R-:W-:-:S04]  /*5260*/  SHF.R.U32.HI R8, RZ, 0x10, R0 ;  /* 0x00000010ff087819 */ /* 0x002fc80000011600 */
[----:B------:R-:W-:Y:S01]  /*5270*/  LOP3.LUT R0, R8, 0xff, RZ, 0xc0, !PT ;  /* 0x000000ff08007812 */ /* 0x000fe200078ec0ff */
[----:B------:R-:W-:Y:S02]  /*5280*/  FFMA.FTZ R8, R195, c[0x0][0x23c], -R18 ;  /* 0x00008f00c3087a23 */ /* 0x000fe40000010812 */
[----:B---3--:R-:W-:Y:S01]  /*5290*/  IMAD.MOV.U32 R195, RZ, RZ, R6 ;  /* 0x000000ffffc37224 */ /* 0x008fe200078e0006 */
[----:B------:R-:W-:Y:S01]  /*52a0*/  PRMT R9, R0, 0x5410, R10 ;  /* 0x0000541000097816 */ /* 0x000fe2000000000a */
[----:B------:R-:W-:Y:S01]  /*52b0*/  HSET2.LE.AND R0, R14, R135, PT ;  /* 0x000000870e007233 */ /* 0x000fe20003803000 */
[----:B------:R1:W3:Y:S02]  /*52c0*/  MUFU.EX2 R251, R8 ;  /* 0x0000000800fb7308 */ /* 0x0002e40000000800 */
[----:B------:R-:W-:-:S04]  /*52d0*/  F2FP.BF16.PACK_AB R2, R195, R159 ;  /* 0x0000009fc302723e */ /* 0x000fc800000010ff */
[----:B------:R-:W-:Y:S01]  /*52e0*/  LOP3.LUT R10, R0, R2, RZ, 0xc0, !PT ;  /* 0x00000002000a7212 */ /* 0x000fe200078ec0ff */
[----:B------:R-:W-:Y:S01]  /*52f0*/  HSET2.LE.AND R0, R13, R135, PT ;  /* 0x000000870d007233 */ /* 0x000fe20003803000 */
[----:B--2---:R-:W-:-:S04]  /*5300*/  F2FP.BF16.PACK_AB R2, R91, R160 ;  /* 0x000000a05b02723e */ /* 0x004fc800000010ff */
[----:B------:R-:W-:Y:S01]  /*5310*/  LOP3.LUT R11, R0, R2, RZ, 0xc0, !PT ;  /* 0x00000002000b7212 */ /* 0x000fe200078ec0ff */
[----:B------:R-:W-:Y:S01]  /*5320*/  HSET2.LE.AND R0, R12, R135, PT ;  /* 0x000000870c007233 */ /* 0x000fe20003803000 */
[----:B------:R-:W-:-:S04]  /*5330*/  F2FP.BF16.PACK_AB R2, R90, R203 ;  /* 0x000000cb5a02723e */ /* 0x000fc800000010ff */
[----:B-1----:R-:W-:Y:S01]  /*5340*/  LOP3.LUT R8, R0, R2, RZ, 0xc0, !PT ;  /* 0x0000000200087212 */ /* 0x002fe200078ec0ff */
[----:B------:R-:W-:Y:S01]  /*5350*/  HSET2.LE.AND R0, R9, R135, PT ;  /* 0x0000008709007233 */ /* 0x000fe20003803000 */
[----:B---3--:R-:W-:-:S04]  /*5360*/  F2FP.BF16.PACK_AB R2, R251, R192 ;  /* 0x000000c0fb02723e */ /* 0x008fc800000010ff */
[----:B------:R-:W-:Y:S01]  /*5370*/  LOP3.LUT R9, R0, R2, RZ, 0xc0, !PT ;  /* 0x0000000200097212 */ /* 0x000fe200078ec0ff */
[----:B------:R-:W-:Y:S01]  /*5380*/  IMAD.U32 R0, RZ, RZ, UR5 ;  /* 0x00000005ff007e24 */ /* 0x000fe2000f8e00ff */
[----:B------:R-:W-:Y:S02]  /*5390*/  UIADD3 UR5, UR28, 0x2, URZ ;  /* 0x000000021c057890 */ /* 0x000fe4000fffe03f */
[----:B------:R-:W-:Y:S02]  /*53a0*/  UIADD3 UR28, UR28, 0x3, URZ ;  /* 0x000000031c1c7890 */ /* 0x000fe4000fffe03f */
[----:B------:R-:W-:Y:S01]  /*53b0*/  LOP3.LUT R0, R143, UR25, R0, 0x96, !PT ;  /* 0x000000198f007c12 */ /* 0x000fe2000f8e9600 */
[----:B------:R-:W-:Y:S01]  /*53c0*/  HMMA.16816.F32.BF16 R44, R8, R56, R28 ;  /* 0x00000038082c723c */ /* 0x000fe2000004181c */
[----:B------:R-:W1:Y:S03]  /*53d0*/  LDSM.16.MT88.4 R28, [R205+0x4800] ;  /* 0x00480000cd1c783b */ /* 0x000e660000004200 */
[----:B------:R-:W-:-:S04]  /*53e0*/  IMAD.WIDE.U32 R16, R0, -0x326172a9, RZ ;  /* 0xcd9e8d5700107825 */ /* 0x000fc800078e00ff */
[----:B------:R-:W-:Y:S01]  /*53f0*/  HMMA.16816.F32.BF16 R76, R8, R52, R20 ;  /* 0x00000034084c723c */ /* 0x000fe20000041814 */
[----:B------:R-:W-:Y:S01]  /*5400*/  LOP3.LUT R0, R17, UR15, R92, 0x96, !PT ;  /* 0x0000000f11007c12 */ /* 0x000fe2000f8e965c */
[----:B------:R-:W2:Y:S01]  /*5410*/  LDSM.16.MT88.4 R20, [R206+0x4800] ;  /* 0x00480000ce14783b */ /* 0x000ea20000004200 */
[----:B------:R-:W-:-:S03]  /*5420*/  LOP3.LUT R2, R67, UR13, R16, 0x96, !PT ;  /* 0x0000000d43027c12 */ /* 0x000fc6000f8e9610 */
[----:B------:R-:W-:Y:S02]  /*5430*/  IMAD.WIDE.U32 R12, R0, -0x2daee0ad, RZ ;  /* 0xd2511f53000c7825 */ /* 0x000fe400078e00ff */
[----:B------:R-:W-:Y:S02]  /*5440*/  HMMA.16816.F32.BF16 R40, R8, R58, R36 ;  /* 0x0000003a0828723c */ /* 0x000fe40000041824 */
[----:B------:R-:W-:Y:S01]  /*5450*/  IMAD.WIDE.U32 R14, R2, -0x2daee0ad, RZ ;  /* 0xd2511f53020e7825 */ /* 0x000fe200078e00ff */
[----:B------:R-:W-:-:S04]  /*5460*/  LOP3.LUT R2, R13, UR12, R96, 0x96, !PT ;  /* 0x0000000c0d027c12 */ /* 0x000fc8000f8e9660 */
[----:B------:R-:W-:Y:S01]  /*5470*/  LOP3.LUT R0, R15, UR10, R12, 0x96, !PT ;  /* 0x0000000a0f007c12 */ /* 0x000fe2000f8e960c */
[----:B------:R-:W-:Y:S01]  /*5480*/  HMMA.16816.F32.BF16 R48, R8, R54, R32 ;  /* 0x000000360830723c */ /* 0x000fe20000041820 */
[----:B------:R-:W-:Y:S02]  /*5490*/  IMAD.MOV.U32 R39, RZ, RZ, R230 ;  /* 0x000000ffff277224 */ /* 0x000fe400078e00e6 */
[----:B------:R-:W-:-:S04]  /*54a0*/  IMAD.MOV.U32 R38, RZ, RZ, R203 ;  /* 0x000000ffff267224 */ /* 0x000fc800078e00cb */
[----:B------:R-:W-:-:S04]  /*54b0*/  IMAD.WIDE.U32 R8, R2, -0x326172a9, RZ ;  /* 0xcd9e8d5702087825 */ /* 0x000fc800078e00ff */
[----:B------:R-:W-:Y:S01]  /*54c0*/  IMAD.WIDE.U32 R34, R0, -0x326172a9, RZ ;  /* 0xcd9e8d5700227825 */ /* 0x000fe200078e00ff */
[----:B------:R-:W-:-:S04]  /*54d0*/  LOP3.LUT R2, R9, UR11, R66, 0x96, !PT ;  /* 0x0000000b09027c12 */ /* 0x000fc8000f8e9642 */
[----:B------:R-:W-:Y:S01]  /*54e0*/  LOP3.LUT R0, R35, UR9, R8, 0x96, !PT ;  /* 0x0000000923007c12 */ /* 0x000fe2000f8e9608 */
[----:B------:R-:W-:-:S04]  /*54f0*/  IMAD.WIDE.U32 R10, R2, -0x2daee0ad, RZ ;  /* 0xd2511f53020a7825 */ /* 0x000fc800078e00ff */
[----:B------:R-:W-:Y:S01]  /*5500*/  IMAD.WIDE.U32 R36, R0, -0x2daee0ad, RZ ;  /* 0xd2511f5300247825 */ /* 0x000fe200078e00ff */
[----:B------:R-:W-:-:S03]  /*5510*/  LOP3.LUT R14, R11, UR8, R14, 0x96, !PT ;  /* 0x000000080b0e7c12 */ /* 0x000fc6000f8e960e */
[----:B------:R-:W-:Y:S01]  /*5520*/  FFMA.FTZ R2, R103, c[0x0][0x23c], -R25 ;  /* 0x00008f0067027a23 */ /* 0x000fe20000010819 */
[----:B------:R-:W-:Y:S01]  /*5530*/  LOP3.LUT R0, R37, UR6, R10, 0x96, !PT ;  /* 0x0000000625007c12 */ /* 0x000fe2000f8e960a */
[----:B------:R-:W-:Y:S02]  /*5540*/  IMAD.WIDE.U32 R14, R14, -0x326172a9, RZ ;  /* 0xcd9e8d570e0e7825 */ /* 0x000fe400078e00ff */
[----:B------:R3:W-:Y:S02]  /*5550*/  MUFU.EX2 R88, R2 ;  /* 0x0000000200587308 */ /* 0x0007e40000000800 */
[----:B------:R-:W-:-:S04]  /*5560*/  IMAD.WIDE.U32 R8, R0, -0x326172a9, RZ ;  /* 0xcd9e8d5700087825 */ /* 0x000fc800078e00ff */
[----:B------:R-:W-:Y:S01]  /*5570*/  FFMA.FTZ R10, R102, c[0x0][0x23c], -R25 ;  /* 0x00008f00660a7a23 */ /* 0x000fe20000010819 */
[C---:B------:R-:W-:Y:S01]  /*5580*/  LOP3.LUT R0, R8.reuse, 0xffff, RZ, 0xc0, !PT ;  /* 0x0000ffff08007812 */ /* 0x040fe200078ec0ff */
[----:B------:R-:W-:Y:S01]  /*5590*/  IMAD.MOV.U32 R103, RZ, RZ, R240 ;  /* 0x000000ffff677224 */ /* 0x000fe200078e00f0 */
[----:B------:R-:W-:Y:S01]  /*55a0*/  LOP3.LUT R11, R8, 0xff, RZ, 0xc0, !PT ;  /* 0x000000ff080b7812 */ /* 0x000fe200078ec0ff */
[----:B------:R4:W-:Y:S01]  /*55b0*/  MUFU.EX2 R161, R10 ;  /* 0x0000000a00a17308 */ /* 0x0009e20000000800 */
[----:B---3--:R-:W-:Y:S02]  /*55c0*/  SHF.R.U32.HI R2, RZ, 0x8, R0 ;  /* 0x00000008ff027819 */ /* 0x008fe40000011600 */
[----:B------:R-:W-:Y:S02]  /*55d0*/  SHF.R.U32.HI R0, RZ, 0x10, R8 ;  /* 0x00000010ff007819 */ /* 0x000fe40000011608 */
[----:B------:R-:W-:Y:S02]  /*55e0*/  PRMT R13, R11, 0x5410, R2 ;  /* 0x000054100b0d7816 */ /* 0x000fe40000000002 */
[----:B------:R-:W-:-:S02]  /*55f0*/  LOP3.LUT R2, R0, 0xff, RZ, 0xc0, !PT ;  /* 0x000000ff00027812 */ /* 0x000fc400078ec0ff */
[----:B------:R-:W-:Y:S02]  /*5600*/  SHF.R.U32.HI R8, RZ, 0x18, R8 ;  /* 0x00000018ff087819 */ /* 0x000fe40000011608 */
[----:B------:R-:W-:Y:S01]  /*5610*/  LOP3.LUT R0, R9, UR17, R14, 0x96, !PT ;  /* 0x0000001109007c12 */ /* 0x000fe2000f8e960e */
[--C-:B----4-:R-:W-:Y:S01]  /*5620*/  FFMA.FTZ R10, R98, c[0x0][0x23c], -R25.reuse ;  /* 0x00008f00620a7a23 */ /* 0x110fe20000010819 */
[----:B------:R-:W-:Y:S01]  /*5630*/  PRMT R11, R2, 0x5410, R8 ;  /* 0x00005410020b7816 */ /* 0x000fe20000000008 */
[----:B------:R-:W-:Y:S01]  /*5640*/  FFMA.FTZ R8, R99, c[0x0][0x23c], -R25 ;  /* 0x00008f0063087a23 */ /* 0x000fe20000010819 */
[----:B------:R-:W-:Y:S01]  /*5650*/  LOP3.LUT R2, R0, 0xffff, RZ, 0xc0, !PT ;  /* 0x0000ffff00027812 */ /* 0x000fe200078ec0ff */
[----:B------:R-:W-:Y:S01]  /*5660*/  MUFU.EX2 R157, R10 ;  /* 0x0000000a009d7308 */ /* 0x000fe20000000800 */
[----:B------:R-:W-:Y:S02]  /*5670*/  FFMA.FTZ R9, R104, c[0x0][0x23c], -R24 ;  /* 0x00008f0068097a23 */ /* 0x000fe40000010818 */
[----:B------:R-:W-:-:S02]  /*5680*/  IMAD.MOV.U32 R104, RZ, RZ, R241 ;  /* 0x000000ffff687224 */ /* 0x000fc400078e00f1 */
[----:B------:R-:W-:Y:S02]  /*5690*/  IMAD.MOV.U32 R99, RZ, RZ, R242 ;  /* 0x000000ffff637224 */ /* 0x000fe400078e00f2 */
[----:B------:R-:W-:Y:S01]  /*56a0*/  IMAD.MOV.U32 R98, RZ, RZ, R238 ;  /* 0x000000ffff627224 */ /* 0x000fe200078e00ee */
[----:B------:R3:W4:Y:S08]  /*56b0*/  MUFU.EX2 R6, R8 ;  /* 0x0000000800067308 */ /* 0x0007300000000800 */
[----:B------:R-:W-:Y:S01]  /*56c0*/  MUFU.EX2 R250, R9 ;  /* 0x0000000900fa7308 */ /* 0x000fe20000000800 */
[----:B---3--:R-:W-:-:S02]  /*56d0*/  SHF.R.U32.HI R8, RZ, 0x8, R2 ;  /* 0x00000008ff087819 */ /* 0x008fc40000011602 */
[----:B------:R-:W-:-:S04]  /*56e0*/  LOP3.LUT R2, R0, 0xff, RZ, 0xc0, !PT ;  /* 0x000000ff00027812 */ /* 0x000fc800078ec0ff */
[----:B------:R-:W-:Y:S01]  /*56f0*/  PRMT R12, R2, 0x5410, R8 ;  /* 0x00005410020c7816 */ /* 0x000fe20000000008 */
[----:B------:R-:W-:Y:S01]  /*5700*/  FFMA.FTZ R2, R101, c[0x0][0x23c], -R24 ;  /* 0x00008f0065027a23 */ /* 0x000fe20000010818 */
[--C-:B------:R-:W-:Y:S01]  /*5710*/  SHF.R.U32.HI R8, RZ, 0x10, R0.reuse ;  /* 0x00000010ff087819 */ /* 0x100fe20000011600 */
[----:B------:R-:W-:Y:S02]  /*5720*/  IMAD.MOV.U32 R101, RZ, RZ, R239 ;  /* 0x000000ffff657224 */ /* 0x000fe400078e00ef */
[----:B------:R3:W-:Y:S02]  /*5730*/  MUFU.EX2 R151, R2 ;  /* 0x0000000200977308 */ /* 0x0007e40000000800 */
[----:B---3--:R-:W-:Y:S02]  /*5740*/  SHF.R.U32.HI R2, RZ, 0x18, R0 ;  /* 0x00000018ff027819 */ /* 0x008fe40000011600 */
[----:B------:R-:W-:Y:S01]  /*5750*/  LOP3.LUT R0, R8, 0xff, RZ, 0xc0, !PT ;  /* 0x000000ff08007812 */ /* 0x000fe200078ec0ff */
[----:B------:R-:W-:-:S02]  /*5760*/  FFMA.FTZ R8, R100, c[0x0][0x23c], -R24 ;  /* 0x00008f0064087a23 */ /* 0x000fc40000010818 */
[----:B------:R-:W-:Y:S01]  /*5770*/  IMAD.MOV.U32 R100, RZ, RZ, R193 ;  /* 0x000000ffff647224 */ /* 0x000fe200078e00c1 */
[----:B------:R-:W-:Y:S01]  /*5780*/  PRMT R9, R0, 0x5410, R2 ;  /* 0x0000541000097816 */ /* 0x000fe20000000002 */
[----:B------:R3:W1:Y:S01]  /*5790*/  MUFU.EX2 R102, R8 ;  /* 0x0000000800667308 */ /* 0x0006620000000800 */
[----:B------:R-:W-:Y:S01]  /*57a0*/  HSET2.LE.AND R0, R13, R135, PT ;  /* 0x000000870d007233 */ /* 0x000fe20003803000 */
[----:B----4-:R-:W-:-:S04]  /*57b0*/  F2FP.BF16.PACK_AB R2, R6, R157 ;  /* 0x0000009d0602723e */ /* 0x010fc800000010ff */
[----:B------:R-:W-:Y:S01]  /*57c0*/  LOP3.LUT R10, R0, R2, RZ, 0xc0, !PT ;  /* 0x00000002000a7212 */ /* 0x000fe200078ec0ff */
[--C-:B------:R-:W-:Y:S01]  /*57d0*/  HSET2.LE.AND R0, R11, R135.reuse, PT ;  /* 0x000000870b007233 */ /* 0x100fe20003803000 */
[----:B---3--:R-:W-:Y:S01]  /*57e0*/  FFMA.FTZ R8, R105, c[0x0][0x23c], -R24 ;  /* 0x00008f0069087a23 */ /* 0x008fe20000010818 */
[----:B-1----:R-:W-:Y:S01]  /*57f0*/  F2FP.BF16.PACK_AB R2, R102, R151 ;  /* 0x000000976602723e */ /* 0x002fe200000010ff */
[----:B------:R-:W-:Y:S02]  /*5800*/  IMAD.MOV.U32 R105, RZ, RZ, R195 ;  /* 0x000000ffff697224 */ /* 0x000fe400078e00c3 */
[----:B------:R1:W3:Y:S01]  /*5810*/  MUFU.EX2 R249, R8 ;  /* 0x0000000800f97308 */ /* 0x0002e20000000800 */
[----:B------:R-:W-:Y:S01]  /*5820*/  LOP3.LUT R11, R0, R2, RZ, 0xc0, !PT ;  /* 0x00000002000b7212 */ /* 0x000fe200078ec0ff */
[----:B------:R-:W-:Y:S01]  /*5830*/  HSET2.LE.AND R0, R12, R135, PT ;  /* 0x000000870c007233 */ /* 0x000fe20003803000 */
[----:B------:R-:W-:-:S04]  /*5840*/  F2FP.BF16.PACK_AB R2, R161, R88 ;  /* 0x00000058a102723e */ /* 0x000fc800000010ff */
[----:B-1----:R-:W-:Y:S01]  /*5850*/  LOP3.LUT R8, R0, R2, RZ, 0xc0, !PT ;  /* 0x0000000200087212 */ /* 0x002fe200078ec0ff */
[----:B------:R-:W-:Y:S01]  /*5860*/  HSET2.LE.AND R0, R9, R135, PT ;  /* 0x0000008709007233 */ /* 0x000fe20003803000 */
[----:B---3--:R-:W-:-:S04]  /*5870*/  F2FP.BF16.PACK_AB R2, R249, R250 ;  /* 0x000000faf902723e */ /* 0x008fc800000010ff */
[----:B------:R-:W-:Y:S02]  /*5880*/  LOP3.LUT R9, R0, R2, RZ, 0xc0, !PT ;  /* 0x0000000200097212 */ /* 0x000fe400078ec0ff */
[----:B------:R-:W-:Y:S02]  /*5890*/  LOP3.LUT R0, R17, UR15, R244, 0x96, !PT ;  /* 0x0000000f11007c12 */ /* 0x000fe4000f8e96f4 */
[----:B------:R-:W-:-:S03]  /*58a0*/  LOP3.LUT R2, R65, UR13, R16, 0x96, !PT ;  /* 0x0000000d41027c12 */ /* 0x000fc6000f8e9610 */
[C---:B------:R-:W-:Y:S08]  /*58b0*/  HMMA.16816.F32.BF16 R72, R8.reuse, R28, R72 ;  /* 0x0000001c0848723c */ /* 0x040ff00000041848 */
[C---:B--2---:R-:W-:Y:S08]  /*58c0*/  HMMA.16816.F32.BF16 R60, R8.reuse, R20, R84 ;  /* 0x00000014083c723c */ /* 0x044ff00000041854 */
        /* <DEDUP_REMOVED lines=13> */
[----:B------:R-:W-:Y:S01]  /*59a0*/  IMAD.WIDE.U32 R32, R0, -0x2daee0ad, RZ ;  /* 0xd2511f5300207825 */ /* 0x000fe200078e00ff */
[----:B------:R-:W-:-:S03]  /*59b0*/  LOP3.LUT R11, R11, UR8, R8, 0x96, !PT ;  /* 0x000000080b0b7c12 */ /* 0x000fc6000f8e9608 */
[--C-:B------:R-:W-:Y:S01]  /*59c0*/  FFMA.FTZ R2, R197, c[0x0][0x23c], -R19.reuse ;  /* 0x00008f00c5027a23 */ /* 0x100fe20000010813 */
[----:B------:R-:W-:Y:S01]  /*59d0*/  LOP3.LUT R0, R33, UR6, R10, 0x96, !PT ;  /* 0x0000000621007c12 */ /* 0x000fe2000f8e960a */
[----:B------:R-:W-:Y:S02]  /*59e0*/  IMAD.WIDE.U32 R16, R11, -0x326172a9, RZ ;  /* 0xcd9e8d570b107825 */ /* 0x000fe400078e00ff */
[----:B------:R2:W3:Y:S02]  /*59f0*/  MUFU.EX2 R245, R2 ;  /* 0x0000000200f57308 */ /* 0x0004e40000000800 */
[----:B------:R-:W-:Y:S02]  /*5a00*/  FFMA.FTZ R10, R106, c[0x0][0x23c], -R19 ;  /* 0x00008f006a0a7a23 */ /* 0x000fe40000010813 */
[----:B------:R-:W-:Y:S02]  /*5a10*/  IMAD.MOV.U32 R106, RZ, RZ, R237 ;  /* 0x000000ffff6a7224 */ /* 0x000fe400078e00ed */
[----:B-1----:R-:W-:-:S02]  /*5a20*/  IMAD.WIDE.U32 R8, R0, -0x326172a9, RZ ;  /* 0xcd9e8d5700087825 */ /* 0x002fc400078e00ff */
[----:B------:R1:W-:Y:S03]  /*5a30*/  MUFU.EX2 R246, R10 ;  /* 0x0000000a00f67308 */ /* 0x0003e60000000800 */
[----:B------:R-:W-:Y:S02]  /*5a40*/  LOP3.LUT R0, R8, 0xffff, RZ, 0xc0, !PT ;  /* 0x0000ffff08007812 */ /* 0x000fe400078ec0ff */
[----:B------:R-:W-:Y:S01]  /*5a50*/  SHF.R.U32.HI R11, RZ, 0x18, R8 ;  /* 0x00000018ff0b7819 */ /* 0x000fe20000011608 */
[----:B--2---:R-:W-:Y:S02]  /*5a60*/  FFMA.FTZ R2, R108, c[0x0][0x23c], -R19 ;  /* 0x00008f006c027a23 */ /* 0x004fe40000010813 */
[----:B------:R-:W-:Y:S02]  /*5a70*/  IMAD.MOV.U32 R108, RZ, RZ, R243 ;  /* 0x000000ffff6c7224 */ /* 0x000fe400078e00f3 */
[----:B------:R2:W-:Y:S01]  /*5a80*/  MUFU.EX2 R248, R2 ;  /* 0x0000000200f87308 */ /* 0x0005e20000000800 */
[----:B-1----:R-:W-:-:S07]  /*5a90*/  FFMA.FTZ R10, R200, c[0x0][0x23c], -R18 ;  /* 0x00008f00c80a7a23 */ /* 0x002fce0000010812 */
[----:B------:R1:W-:Y:S01]  /*5aa0*/  MUFU.EX2 R243, R10 ;  /* 0x0000000a00f37308 */ /* 0x0003e20000000800 */
[----:B--2---:R-:W-:Y:S02]  /*5ab0*/  SHF.R.U32.HI R2, RZ, 0x8, R0 ;  /* 0x00000008ff027819 */ /* 0x004fe40000011600 */
[----:B------:R-:W-:-:S04]  /*5ac0*/  LOP3.LUT R0, R8, 0xff, RZ, 0xc0, !PT ;  /* 0x000000ff08007812 */ /* 0x000fc800078ec0ff */
[----:B------:R-:W-:Y:S02]  /*5ad0*/  PRMT R12, R0, 0x5410, R2 ;  /* 0x00005410000c7816 */ /* 0x000fe40000000002 */
[----:B------:R-:W-:Y:S01]  /*5ae0*/  SHF.R.U32.HI R2, RZ, 0x10, R8 ;  /* 0x00000010ff027819 */ /* 0x000fe20000011608 */
[----:B------:R-:W-:Y:S01]  /*5af0*/  FFMA.FTZ R8, R199, c[0x0][0x23c], -R18 ;  /* 0x00008f00c7087a23 */ /* 0x000fe20000010812 */
[----:B------:R-:W-:Y:S02]  /*5b00*/  LOP3.LUT R0, R9, UR17, R16, 0x96, !PT ;  /* 0x0000001109007c12 */ /* 0x000fe4000f8e9610 */
[----:B------:R-:W-:Y:S01]  /*5b10*/  LOP3.LUT R2, R2, 0xff, RZ, 0xc0, !PT ;  /* 0x000000ff02027812 */ /* 0x000fe200078ec0ff */
[----:B------:R2:W4:Y:S01]  /*5b20*/  MUFU.EX2 R241, R8 ;  /* 0x0000000800f17308 */ /* 0x0005220000000800 */
[----:B-1----:R-:W-:Y:S02]  /*5b30*/  LOP3.LUT R10, R0, 0xff, RZ, 0xc0, !PT ;  /* 0x000000ff000a7812 */ /* 0x002fe400078ec0ff */
[----:B------:R-:W-:-:S02]  /*5b40*/  PRMT R11, R2, 0x5410, R11 ;  /* 0x00005410020b7816 */ /* 0x000fc4000000000b */
[----:B------:R-:W-:Y:S02]  /*5b50*/  LOP3.LUT R2, R0, 0xffff, RZ, 0xc0, !PT ;  /* 0x0000ffff00027812 */ /* 0x000fe400078ec0ff */
[--C-:B------:R-:W-:Y:S02]  /*5b60*/  SHF.R.U32.HI R9, RZ, 0x18, R0.reuse ;  /* 0x00000018ff097819 */ /* 0x100fe40000011600 */
[----:B--2---:R-:W-:Y:S02]  /*5b70*/  SHF.R.U32.HI R8, RZ, 0x10, R0 ;  /* 0x00000010ff087819 */ /* 0x004fe40000011600 */
        /* <DEDUP_REMOVED lines=8> */
[----:B------:R-:W-:Y:S01]  /*5c00*/  HSET2.LE.AND R0, R0, R135, PT ;  /* 0x0000008700007233 */ /* 0x000fe20003803000 */
[----:B-1----:R-:W-:-:S02]  /*5c10*/  FFMA.FTZ R8, R107, c[0x0][0x23c], -R18 ;  /* 0x00008f006b087a23 */ /* 0x002fc40000010812 */
[----:B------:R-:W-:-:S03]  /*5c20*/  IMAD.MOV.U32 R107, RZ, RZ, R91 ;  /* 0x000000ffff6b7224 */ /* 0x000fc600078e005b */
[----:B------:R1:W2:Y:S02]  /*5c30*/  MUFU.EX2 R240, R8 ;  /* 0x0000000800f07308 */ /* 0x0002a40000000800 */
[----:B-1----:R-:W-:Y:S01]  /*5c40*/  LOP3.LUT R8, R0, R2, RZ, 0xc0, !PT ;  /* 0x0000000200087212 */ /* 0x002fe200078ec0ff */
[----:B------:R-:W-:Y:S01]  /*5c50*/  HSET2.LE.AND R0, R9, R135, PT ;  /* 0x0000008709007233 */ /* 0x000fe20003803000 */
[----:B----4-:R-:W-:-:S04]  /*5c60*/  F2FP.BF16.PACK_AB R2, R241, R243 ;  /* 0x000000f3f102723e */ /* 0x010fc800000010ff */
[----:B------:R-:W-:Y:S01]  /*5c70*/  LOP3.LUT R9, R0, R2, RZ, 0xc0, !PT ;  /* 0x0000000200097212 */ /* 0x000fe200078ec0ff */
[----:B------:R-:W-:Y:S01]  /*5c80*/  HSET2.LE.AND R0, R12, R135, PT ;  /* 0x000000870c007233 */ /* 0x000fe20003803000 */
[----:B------:R-:W-:-:S04]  /*5c90*/  F2FP.BF16.PACK_AB R2, R246, R248 ;  /* 0x000000f8f602723e */ /* 0x000fc800000010ff */
[----:B------:R-:W-:Y:S01]  /*5ca0*/  LOP3.LUT R10, R0, R2, RZ, 0xc0, !PT ;  /* 0x00000002000a7212 */ /* 0x000fe200078ec0ff */
[----:B------:R-:W-:Y:S01]  /*5cb0*/  HSET2.LE.AND R0, R11, R135, PT ;  /* 0x000000870b007233 */ /* 0x000fe20003803000 */
[----:B--2---:R-:W-:-:S04]  /*5cc0*/  F2FP.BF16.PACK_AB R2, R240, R242 ;  /* 0x000000f2f002723e */ /* 0x004fc800000010ff */
[----:B------:R-:W-:Y:S01]  /*5cd0*/  LOP3.LUT R11, R0, R2, RZ, 0xc0, !PT ;  /* 0x00000002000b7212 */ /* 0x000fe200078ec0ff */
[--C-:B------:R-:W-:Y:S02]  /*5ce0*/  FFMA.FTZ R0, R115, c[0x0][0x23c], -R25.reuse ;  /* 0x00008f0073007a23 */ /* 0x100fe40000010819 */
[----:B------:R-:W-:Y:S02]  /*5cf0*/  FFMA.FTZ R2, R113, c[0x0][0x23c], -R25 ;  /* 0x00008f0071027a23 */ /* 0x000fe40000010819 */
[----:B------:R1:W-:Y:S01]  /*5d00*/  MUFU.EX2 R239, R0 ;  /* 0x0000000000ef7308 */ /* 0x0003e20000000800 */
[----:B------:R-:W-:Y:S01]  /*5d10*/  IMAD.MOV.U32 R115, RZ, RZ, R89 ;  /* 0x000000ffff737224 */ /* 0x000fe200078e0059 */
[----:B------:R-:W-:Y:S01]  /*5d20*/  HMMA.16816.F32.BF16 R44, R8, R28, R44 ;  /* 0x0000001c082c723c */ /* 0x000fe2000004182c */
[----:B------:R-:W-:-:S05]  /*5d30*/  IMAD.MOV.U32 R113, RZ, RZ, R194 ;  /* 0x000000ffff717224 */ /* 0x000fca00078e00c2 */
[----:B------:R2:W-:Y:S02]  /*5d40*/  MUFU.EX2 R237, R2 ;  /* 0x0000000200ed7308 */ /* 0x0005e40000000800 */
[----:B------:R-:W-:Y:S01]  /*5d50*/  HMMA.16816.F32.BF16 R40, R8, R30, R40 ;  /* 0x0000001e0828723c */ /* 0x000fe20000041828 */
[----:B------:R-:W-:Y:S01]  /*5d60*/  LDSM.16.MT88.4 R28, [R206+0x4c00] ;  /* 0x004c0000ce1c783b */ /* 0x000fe20000004200 */
[----:B-1----:R-:W-:-:S06]  /*5d70*/  LOP3.LUT R0, R15, UR7, R34, 0x96, !PT ;  /* 0x000000070f007c12 */ /* 0x002fcc000f8e9622 */
[C---:B------:R-:W-:Y:S08]  /*5d80*/  HMMA.16816.F32.BF16 R52, R8.reuse, R20, R76 ;  /* 0x000000140834723c */ /* 0x040ff0000004184c */
[----:B------:R-:W-:Y:S01]  /*5d90*/  HMMA.16816.F32.BF16 R48, R8, R22, R48 ;  /* 0x000000160830723c */ /* 0x000fe20000041830 */
[----:B------:R-:W1:Y:S06]  /*5da0*/  LDSM.16.MT88.4 R20, [R205+0x4c00] ;  /* 0x004c0000cd14783b */ /* 0x000e6c0000004200 */
[----:B------:R-:W-:-:S04]  /*5db0*/  IMAD.WIDE.U32 R8, R0, -0x2daee0ad, RZ ;  /* 0xd2511f5300087825 */ /* 0x000fc800078e00ff */
[----:B------:R-:W-:Y:S01]  /*5dc0*/  FFMA.FTZ R0, R110, c[0x0][0x23c], -R25 ;  /* 0x00008f006e007a23 */ /* 0x000fe20000010819 */
[C---:B--2---:R-:W-:Y:S01]  /*5dd0*/  LOP3.LUT R2, R8.reuse, 0xffff, RZ, 0xc0, !PT ;  /* 0x0000ffff08027812 */ /* 0x044fe200078ec0ff */
[----:B------:R-:W-:Y:S01]  /*5de0*/  IMAD.MOV.U32 R110, RZ, RZ, R236 ;  /* 0x000000ffff6e7224 */ /* 0x000fe200078e00ec */
[----:B------:R-:W-:Y:S01]  /*5df0*/  LOP3.LUT R12, R8, 0xff, RZ, 0xc0, !PT ;  /* 0x000000ff080c7812 */ /* 0x000fe200078ec0ff */
[----:B------:R2:W-:Y:S01]  /*5e00*/  MUFU.EX2 R238, R0 ;  /* 0x0000000000ee7308 */ /* 0x0005e20000000800 */
[----:B------:R-:W-:Y:S02]  /*5e10*/  SHF.R.U32.HI R11, RZ, 0x10, R8 ;  /* 0x00000010ff0b7819 */ /* 0x000fe40000011608 */
[----:B------:R-:W-:Y:S02]  /*5e20*/  SHF.R.U32.HI R2, RZ, 0x8, R2 ;  /* 0x00000008ff027819 */ /* 0x000fe40000011602 */
[----:B------:R-:W-:Y:S01]  /*5e30*/  SHF.R.U32.HI R10, RZ, 0x18, R8 ;  /* 0x00000018ff0a7819 */ /* 0x000fe20000011608 */
[----:B------:R-:W-:Y:S01]  /*5e40*/  FFMA.FTZ R8, R116, c[0x0][0x23c], -R24 ;  /* 0x00008f0074087a23 */ /* 0x000fe20000010818 */
[----:B------:R-:W-:Y:S01]  /*5e50*/  PRMT R15, R12, 0x5410, R2 ;  /* 0x000054100c0f7816 */ /* 0x000fe20000000002 */
[----:B------:R-:W-:-:S02]  /*5e60*/  IMAD.MOV.U32 R116, RZ, RZ, R88 ;  /* 0x000000ffff747224 */ /* 0x000fc400078e0058 */
[----:B------:R3:W-:Y:S01]  /*5e70*/  MUFU.EX2 R234, R8 ;  /* 0x0000000800ea7308 */ /* 0x0007e20000000800 */
[----:B--2---:R-:W-:Y:S01]  /*5e80*/  LOP3.LUT R0, R9, UR16, R36, 0x96, !PT ;  /* 0x0000001009007c12 */ /* 0x004fe2000f8e9624 */
[----:B------:R-:W-:Y:S02]  /*5e90*/  FFMA.FTZ R9, R111, c[0x0][0x23c], -R25 ;  /* 0x00008f006f097a23 */ /* 0x000fe40000010819 */
[----:B------:R-:W-:Y:S01]  /*5ea0*/  IMAD.MOV.U32 R111, RZ, RZ, R192 ;  /* 0x000000ffff6f7224 */ /* 0x000fe200078e00c0 */
[----:B------:R-:W-:-:S03]  /*5eb0*/  LOP3.LUT R2, R0, 0xffff, RZ, 0xc0, !PT ;  /* 0x0000ffff00027812 */ /* 0x000fc600078ec0ff */
[----:B------:R2:W4:Y:S01]  /*5ec0*/  MUFU.EX2 R236, R9 ;  /* 0x0000000900ec7308 */ /* 0x0005220000000800 */
[----:B------:R-:W-:Y:S01]  /*5ed0*/  IMAD.MOV.U32 R192, RZ, RZ, R235 ;  /* 0x000000ffffc07224 */ /* 0x000fe200078e00eb */
[----:B---3--:R-:W-:Y:S02]  /*5ee0*/  SHF.R.U32.HI R8, RZ, 0x10, R0 ;  /* 0x00000010ff087819 */ /* 0x008fe40000011600 */
[----:B--2---:R-:W-:Y:S01]  /*5ef0*/  LOP3.LUT R9, R11, 0xff, RZ, 0xc0, !PT ;  /* 0x000000ff0b097812 */ /* 0x004fe200078ec0ff */
[----:B------:R-:W-:Y:S02]  /*5f00*/  FFMA.FTZ R11, R114, c[0x0][0x23c], -R24 ;  /* 0x00008f00720b7a23 */ /* 0x000fe40000010818 */
[----:B------:R-:W-:Y:S01]  /*5f10*/  IMAD.MOV.U32 R114, RZ, RZ, R192 ;  /* 0x000000ffff727224 */ /* 0x000fe200078e00c0 */
[----:B------:R-:W-:Y:S01]  /*5f20*/  PRMT R14, R9, 0x5410, R10 ;  /* 0x00005410090e7816 */ /* 0x000fe2000000000a */
[----:B------:R-:W-:Y:S01]  /*5f30*/  MUFU.EX2 R235, R11 ;  /* 0x0000000b00eb7308 */ /* 0x000fe20000000800 */
[----:B------:R-:W-:-:S02]  /*5f40*/  SHF.R.U32.HI R10, RZ, 0x8, R2 ;  /* 0x00000008ff0a7819 */ /* 0x000fc40000011602 */
[----:B------:R-:W-:Y:S02]  /*5f50*/  LOP3.LUT R9, R0, 0xff, RZ, 0xc0, !PT ;  /* 0x000000ff00097812 */ /* 0x000fe400078ec0ff */
[----:B------:R-:W-:Y:S02]  /*5f60*/  SHF.R.U32.HI R2, RZ, 0x18, R0 ;  /* 0x00000018ff027819 */ /* 0x000fe40000011600 */
[----:B------:R-:W-:Y:S01]  /*5f70*/  LOP3.LUT R0, R8, 0xff, RZ, 0xc0, !PT ;  /* 0x000000ff08007812 */ /* 0x000fe200078ec0ff */
[----:B------:R-:W-:Y:S01]  /*5f80*/  FFMA.FTZ R8, R112, c[0x0][0x23c], -R24 ;  /* 0x00008f0070087a23 */ /* 0x000fe20000010818 */
[----:B------:R-:W-:Y:S01]  /*5f90*/  PRMT R12, R9, 0x5410, R10 ;  /* 0x00005410090c7816 */ /* 0x000fe2000000000a */
[----:B------:R-:W-:Y:S01]  /*5fa0*/  FFMA.FTZ R9, R117, c[0x0][0x23c], -R24 ;  /* 0x00008f0075097a23 */ /* 0x000fe20000010818 */
[----:B------:R-:W-:Y:S01]  /*5fb0*/  PRMT R13, R0, 0x5410, R2 ;  /* 0x00005410000d7816 */ /* 0x000fe20000000002 */
[----:B------:R-:W2:Y:S01]  /*5fc0*/  MUFU.EX2 R233, R8 ;  /* 0x0000000800e97308 */ /* 0x000ea20000000800 */
[----:B------:R-:W-:Y:S01]  /*5fd0*/  HSET2.LE.AND R0, R15, R135, PT ;  /* 0x000000870f007233 */ /* 0x000fe20003803000 */
[----:B----4-:R-:W-:-:S04]  /*5fe0*/  F2FP.BF16.PACK_AB R2, R236, R238 ;  /* 0x000000eeec02723e */ /* 0x010fc800000010ff */
[----:B------:R-:W-:Y:S01]  /*5ff0*/  LOP3.LUT R10, R0, R2, RZ, 0xc0, !PT ;  /* 0x00000002000a7212 */ /* 0x000fe200078ec0ff */
[----:B------:R-:W-:Y:S01]  /*6000*/  HSET2.LE.AND R0, R14, R135, PT ;  /* 0x000000870e007233 */ /* 0x000fe20003803000 */
[----:B------:R-:W3:Y:S01]  /*6010*/  MUFU.EX2 R232, R9 ;  /* 0x0000000900e87308 */ /* 0x000ee20000000800 */
[----:B--2---:R-:W-:-:S04]  /*6020*/  F2FP.BF16.PACK_AB R2, R233, R235 ;  /* 0x000000ebe902723e */ /* 0x004fc800000010ff */
[----:B------:R-:W-:Y:S01]  /*6030*/  LOP3.LUT R11, R0, R2, RZ, 0xc0, !PT ;  /* 0x00000002000b7212 */ /* 0x000fe200078ec0ff */
[----:B------:R-:W-:Y:S01]  /*6040*/  HSET2.LE.AND R0, R12, R135, PT ;  /* 0x000000870c007233 */ /* 0x000fe20003803000 */
[----:B------:R-:W-:-:S04]  /*6050*/  F2FP.BF16.PACK_AB R2, R237, R239 ;  /* 0x000000efed02723e */ /* 0x000fc800000010ff */
[----:B------:R-:W-:Y:S01]  /*6060*/  LOP3.LUT R8, R0, R2, RZ, 0xc0, !PT ;  /* 0x0000000200087212 */ /* 0x000fe200078ec0ff */
[----:B------:R-:W-:Y:S01]  /*6070*/  HSET2.LE.AND R0, R13, R135, PT ;  /* 0x000000870d007233 */ /* 0x000fe20003803000 */
[----:B---3--:R-:W-:-:S04]  /*6080*/  F2FP.BF16.PACK_AB R2, R232, R234 ;  /* 0x000000eae802723e */ /* 0x008fc800000010ff */
[----:B------:R-:W-:Y:S01]  /*6090*/  LOP3.LUT R9, R0, R2, RZ, 0xc0, !PT ;  /* 0x0000000200097212 */ /* 0x000fe200078ec0ff */
[----:B------:R-:W-:Y:S01]  /*60a0*/  FFMA.FTZ R0, R123, c[0x0][0x23c], -R19 ;  /* 0x00008f007b007a23 */ /* 0x000fe20000010813 */
[----:B------:R-:W-:-:S03]  /*60b0*/  LOP3.LUT R2, R17, UR7, R26, 0x96, !PT ;  /* 0x0000000711027c12 */ /* 0x000fc6000f8e961a */
[----:B------:R2:W-:Y:S02]  /*60c0*/  MUFU.EX2 R200, R0 ;  /* 0x0000000000c87308 */ /* 0x0005e40000000800 */
[C---:B-1----:R-:W-:Y:S08]  /*60d0*/  HMMA.16816.F32.BF16 R80, R8.reuse, R20, R72 ;  /* 0x000000140850723c */ /* 0x042ff00000041848 */
[----:B------:R-:W-:Y:S01]  /*60e0*/  HMMA.16816.F32.BF16 R76, R8, R22, R68 ;  /* 0x00000016084c723c */ /* 0x000fe20000041844 */
[----:B--2---:R-:W-:-:S07]  /*60f0*/  FFMA.FTZ R0, R122, c[0x0][0x23c], -R19 ;  /* 0x00008f007a007a23 */ /* 0x004fce0000010813 */
[C---:B------:R-:W-:Y:S01]  /*6100*/  HMMA.16816.F32.BF16 R72, R8.reuse, R28, R60 ;  /* 0x0000001c0848723c */ /* 0x040fe2000004183c */
[----:B------:R1:W-:Y:S07]  /*6110*/  MUFU.EX2 R230, R0 ;  /* 0x0000000000e67308 */ /* 0x0003ee0000000800 */
[----:B------:R-:W-:Y:S07]  /*6120*/  HMMA.16816.F32.BF16 R68, R8, R30, R56 ;  /* 0x0000001e0844723c */ /* 0x000fee0000041838 */
[----:B------:R-:W-:-:S04]  /*6130*/  IMAD.WIDE.U32 R8, R2, -0x2daee0ad, RZ ;  /* 0xd2511f5302087825 */ /* 0x000fc800078e00ff */
[--C-:B-1----:R-:W-:Y:S01]  /*6140*/  FFMA.FTZ R0, R120, c[0x0][0x23c], -R19.reuse ;  /* 0x00008f0078007a23 */ /* 0x102fe20000010813 */
[----:B------:R-:W-:Y:S01]  /*6150*/  LOP3.LUT R2, R8, 0xffff, RZ, 0xc0, !PT ;  /* 0x0000ffff08027812 */ /* 0x000fe200078ec0ff */
[----:B------:R-:W-:Y:S01]  /*6160*/  FFMA.FTZ R10, R118, c[0x0][0x23c], -R19 ;  /* 0x00008f00760a7a23 */ /* 0x000fe20000010813 */
[----:B------:R-:W-:Y:S01]  /*6170*/  LOP3.LUT R12, R8, 0xff, RZ, 0xc0, !PT ;  /* 0x000000ff080c7812 */ /* 0x000fe200078ec0ff */
[----:B------:R1:W-:Y:S01]  /*6180*/  MUFU.EX2 R231, R0 ;  /* 0x0000000000e77308 */ /* 0x0003e20000000800 */
[----:B------:R-:W-:Y:S02]  /*6190*/  SHF.R.U32.HI R11, RZ, 0x10, R8 ;  /* 0x00000010ff0b7819 */ /* 0x000fe40000011608 */
[----:B------:R-:W-:-:S04]  /*61a0*/  SHF.R.U32.HI R2, RZ, 0x8, R2 ;  /* 0x00000008ff027819 */ /* 0x000fc80000011602 */
[----:B------:R-:W-:Y:S01]  /*61b0*/  PRMT R14, R12, 0x5410, R2 ;  /* 0x000054100c0e7816 */ /* 0x000fe20000000002 */
[----:B------:R2:W3:Y:S01]  /*61c0*/  MUFU.EX2 R203, R10 ;  /* 0x0000000a00cb7308 */ /* 0x0004e20000000800 */
[----:B------:R-:W-:Y:S02]  /*61d0*/  LOP3.LUT R2, R11, 0xff, RZ, 0xc0, !PT ;  /* 0x000000ff0b027812 */ /* 0x000fe400078ec0ff */
[----:B-1----:R-:W-:Y:S02]  /*61e0*/  LOP3.LUT R0, R9, UR16, R32, 0x96, !PT ;  /* 0x0000001009007c12 */ /* 0x002fe4000f8e9620 */
[----:B------:R-:W-:Y:S01]  /*61f0*/  SHF.R.U32.HI R9, RZ, 0x18, R8 ;  /* 0x00000018ff097819 */ /* 0x000fe20000011608 */
[----:B------:R-:W-:Y:S01]  /*6200*/  FFMA.FTZ R8, R121, c[0x0][0x23c], -R18 ;  /* 0x00008f0079087a23 */ /* 0x000fe20000010812 */
[----:B------:R-:W-:Y:S02]  /*6210*/  LOP3.LUT R11, R0, 0xff, RZ, 0xc0, !PT ;  /* 0x000000ff000b7812 */ /* 0x000fe400078ec0ff */
[----:B------:R-:W-:Y:S01]  /*6220*/  PRMT R13, R2, 0x5410, R9 ;  /* 0x00005410020d7816 */ /* 0x000fe20000000009 */
[----:B------:R1:W-:Y:S01]  /*6230*/  MUFU.EX2 R199, R8 ;  /* 0x0000000800c77308 */ /* 0x0003e20000000800 */
[----:B------:R-:W-:-:S02]  /*6240*/  LOP3.LUT R2, R0, 0xffff, RZ, 0xc0, !PT ;  /* 0x0000ffff00027812 */ /* 0x000fc400078ec0ff */
[----:B--2---:R-:W-:Y:S02]  /*6250*/  SHF.R.U32.HI R10, RZ, 0x18, R0 ;  /* 0x00000018ff0a7819 */ /* 0x004fe40000011600 */
[----:B------:R-:W-:Y:S01]  /*6260*/  SHF.R.U32.HI R9, RZ, 0x8, R2 ;  /* 0x00000008ff097819 */ /* 0x000fe20000011602 */
[----:B------:R-:W-:Y:S02]  /*6270*/  FFMA.FTZ R2, R202, c[0x0][0x23c], -R18 ;  /* 0x00008f00ca027a23 */ /* 0x000fe40000010812 */
[----:B------:R-:W-:Y:S01]  /*6280*/  IMAD.MOV.U32 R202, RZ, RZ, R38 ;  /* 0x000000ffffca7224 */ /* 0x000fe200078e0026 */
[----:B------:R-:W-:Y:S01]  /*6290*/  PRMT R12, R11, 0x5410, R9 ;  /* 0x000054100b0c7816 */ /* 0x000fe20000000009 */
[----:B------:R3:W-:Y:S01]  /*62a0*/  MUFU.EX2 R197, R2 ;  /* 0x0000000200c57308 */ /* 0x0007e20000000800 */
[----:B------:R-:W-:Y:S02]  /*62b0*/  IMAD.MOV.U32 R38, RZ, RZ, R39 ;  /* 0x000000ffff267224 */ /* 0x000fe400078e0027 */
[----:B------:R-:W-:-:S02]  /*62c0*/  IMAD.MOV.U32 R39, RZ, RZ, R196 ;  /* 0x000000ffff277224 */ /* 0x000fc400078e00c4 */
[----:B-1----:R-:W-:-:S04]  /*62d0*/  FFMA.FTZ R8, R119, c[0x0][0x23c], -R18 ;  /* 0x00008f0077087a23 */ /* 0x002fc80000010812 */
[----:B------:R1:W2:Y:S01]  /*62e0*/  MUFU.EX2 R198, R8 ;  /* 0x0000000800c67308 */ /* 0x0002a20000000800 */
[----:B---3--:R-:W-:Y:S02]  /*62f0*/  F2FP.BF16.PACK_AB R2, R203, R231 ;  /* 0x000000e7cb02723e */ /* 0x008fe400000010ff */
[----:B-1----:R-:W-:-:S04]  /*6300*/  SHF.R.U32.HI R8, RZ, 0x10, R0 ;  /* 0x00000010ff087819 */ /* 0x002fc80000011600 */
[----:B------:R-:W-:Y:S01]  /*6310*/  LOP3.LUT R0, R8, 0xff, RZ, 0xc0, !PT ;  /* 0x000000ff08007812 */ /* 0x000fe200078ec0ff */
[----:B------:R-:W-:Y:S02]  /*6320*/  FFMA.FTZ R8, R201, c[0x0][0x23c], -R18 ;  /* 0x00008f00c9087a23 */ /* 0x000fe40000010812 */
[----:B------:R-:W-:Y:S01]  /*6330*/  IMAD.MOV.U32 R201, RZ, RZ, R150 ;  /* 0x000000ffffc97224 */ /* 0x000fe200078e0096 */
[----:B------:R-:W-:Y:S01]  /*6340*/  PRMT R9, R0, 0x5410, R10 ;  /* 0x0000541000097816 */ /* 0x000fe2000000000a */
[--C-:B------:R-:W-:Y:S01]  /*6350*/  HSET2.LE.AND R0, R14, R135.reuse, PT ;  /* 0x000000870e007233 */ /* 0x100fe20003803000 */
[----:B------:R1:W3:Y:S04]  /*6360*/  MUFU.EX2 R196, R8 ;  /* 0x0000000800c47308 */ /* 0x0002e80000000800 */
        /* <DEDUP_REMOVED lines=10> */
[----:B------:R-:W-:-:S05]  /*6410*/  IMAD.U32 R0, RZ, RZ, UR5 ;  /* 0x00000005ff007e24 */ /* 0x000fca000f8e00ff */
[----:B------:R-:W-:Y:S01]  /*6420*/  LOP3.LUT R0, R143, UR25, R0, 0x96, !PT ;  /* 0x000000198f007c12 */ /* 0x000fe2000f8e9600 */
[----:B------:R-:W-:Y:S04]  /*6430*/  HMMA.16816.F32.BF16 R88, R8, R20, R44 ;  /* 0x000000140858723c */ /* 0x000fe8000004182c */
[----:B------:R-:W-:-:S04]  /*6440*/  IMAD.WIDE.U32 R16, R0, -0x326172a9, RZ ;  /* 0xcd9e8d5700107825 */ /* 0x000fc800078e00ff */
[----:B------:R-:W-:Y:S01]  /*6450*/  HMMA.16816.F32.BF16 R84, R8, R22, R40 ;  /* 0x000000160854723c */ /* 0x000fe20000041828 */
[----:B------:R-:W-:Y:S01]  /*6460*/  LOP3.LUT R0, R17, UR15, R92, 0x96, !PT ;  /* 0x0000000f11007c12 */ /* 0x000fe2000f8e965c */
[----:B------:R-:W-:Y:S01]  /*6470*/  LDSM.16.MT88.4 R20, [R206+0x5000] ;  /* 0x00500000ce14783b */ /* 0x000fe20000004200 */
[----:B------:R-:W-:-:S03]  /*6480*/  LOP3.LUT R2, R67, UR13, R16, 0x96, !PT ;  /* 0x0000000d43027c12 */ /* 0x000fc6000f8e9610 */
[----:B------:R-:W-:Y:S02]  /*6490*/  IMAD.WIDE.U32 R12, R0, -0x2daee0ad, RZ ;  /* 0xd2511f53000c7825 */ /* 0x000fe400078e00ff */
[----:B------:R-:W-:Y:S02]  /*64a0*/  HMMA.16816.F32.BF16 R52, R8, R28, R52 ;  /* 0x0000001c0834723c */ /* 0x000fe40000041834 */
[----:B------:R-:W-:Y:S01]  /*64b0*/  IMAD.WIDE.U32 R14, R2, -0x2daee0ad, RZ ;  /* 0xd2511f53020e7825 */ /* 0x000fe200078e00ff */
[----:B------:R-:W-:-:S04]  /*64c0*/  LOP3.LUT R2, R13, UR12, R96, 0x96, !PT ;  /* 0x0000000c0d027c12 */ /* 0x000fc8000f8e9660 */
[----:B------:R-:W-:Y:S01]  /*64d0*/  LOP3.LUT R0, R15, UR10, R12, 0x96, !PT ;  /* 0x0000000a0f007c12 */ /* 0x000fe2000f8e960c */
[----:B------:R-:W-:Y:S01]  /*64e0*/  HMMA.16816.F32.BF16 R48, R8, R30, R48 ;  /* 0x0000001e0830723c */ /* 0x000fe20000041830 */
[----:B------:R-:W1:Y:S03]  /*64f0*/  LDSM.16.MT88.4 R28, [R205+0x5000] ;  /* 0x00500000cd1c783b */ /* 0x000e660000004200 */
[----:B------:R-:W-:-:S04]  /*6500*/  IMAD.WIDE.U32 R34, R0, -0x326172a9, RZ ;  /* 0xcd9e8d5700227825 */ /* 0x000fc800078e00ff */
[----:B------:R-:W-:-:S05]  /*6510*/  IMAD.WIDE.U32 R8, R2, -0x326172a9, RZ ;  /* 0xcd9e8d5702087825 */ /* 0x000fca00078e00ff */
[----:B------:R-:W-:Y:S02]  /*6520*/  LOP3.LUT R2, R9, UR11, R66, 0x96, !PT ;  /* 0x0000000b09027c12 */ /* 0x000fe4000f8e9642 */
[----:B------:R-:W-:-:S03]  /*6530*/  LOP3.LUT R0, R35, UR9, R8, 0x96, !PT ;  /* 0x0000000923007c12 */ /* 0x000fc6000f8e9608 */
[----:B------:R-:W-:-:S04]  /*6540*/  IMAD.WIDE.U32 R10, R2, -0x2daee0ad, RZ ;  /* 0xd2511f53020a7825 */ /* 0x000fc800078e00ff */
[----:B------:R-:W-:-:S04]  /*6550*/  IMAD.WIDE.U32 R36, R0, -0x2daee0ad, RZ ;  /* 0xd2511f5300247825 */ /* 0x000fc800078e00ff */
[--C-:B------:R-:W-:Y:S01]  /*6560*/  FFMA.FTZ R2, R132, c[0x0][0x23c], -R25.reuse ;  /* 0x00008f0084027a23 */ /* 0x100fe20000010819 */
[----:B------:R-:W-:Y:S02]  /*6570*/  LOP3.LUT R0, R37, UR6, R10, 0x96, !PT ;  /* 0x0000000625007c12 */ /* 0x000fe4000f8e960a */
[----:B------:R-:W-:Y:S01]  /*6580*/  LOP3.LUT R10, R11, UR8, R14, 0x96, !PT ;  /* 0x000000080b0a7c12 */ /* 0x000fe2000f8e960e */
[----:B------:R2:W-:Y:S01]  /*6590*/  MUFU.EX2 R195, R2 ;  /* 0x0000000200c37308 */ /* 0x0005e20000000800 */
[----:B------:R-:W-:Y:S02]  /*65a0*/  FFMA.FTZ R11, R124, c[0x0][0x23c], -R25 ;  /* 0x00008f007c0b7a23 */ /* 0x000fe40000010819 */
[----:B------:R-:W-:-:S04]  /*65b0*/  IMAD.WIDE.U32 R8, R0, -0x326172a9, RZ ;  /* 0xcd9e8d5700087825 */ /* 0x000fc800078e00ff */
[----:B------:R-:W-:Y:S01]  /*65c0*/  IMAD.WIDE.U32 R26, R10, -0x326172a9, RZ ;  /* 0xcd9e8d570a1a7825 */ /* 0x000fe200078e00ff */
[----:B------:R-:W-:Y:S01]  /*65d0*/  LOP3.LUT R0, R8, 0xffff, RZ, 0xc0, !PT ;  /* 0x0000ffff08007812 */ /* 0x000fe200078ec0ff */
[----:B------:R3:W-:Y:S02]  /*65e0*/  MUFU.EX2 R194, R11 ;  /* 0x0000000b00c27308 */ /* 0x0007e40000000800 */
[--C-:B------:R-:W-:Y:S01]  /*65f0*/  FFMA.FTZ R10, R125, c[0x0][0x23c], -R25.reuse ;  /* 0x00008f007d0a7a23 */ /* 0x100fe20000010819 */
[----:B------:R-:W-:Y:S01]  /*6600*/  SHF.R.U32.HI R0, RZ, 0x8, R0 ;  /* 0x00000008ff007819 */ /* 0x000fe20000011600 */
[----:B--2---:R-:W-:-:S04]  /*6610*/  FFMA.FTZ R2, R126, c[0x0][0x23c], -R25 ;  /* 0x00008f007e027a23 */ /* 0x004fc80000010819 */
[----:B------:R-:W2:Y:S08]  /*6620*/  MUFU.EX2 R192, R10 ;  /* 0x0000000a00c07308 */ /* 0x000eb00000000800 */
[----:B------:R4:W-:Y:S01]  /*6630*/  MUFU.EX2 R193, R2 ;  /* 0x0000000200c17308 */ /* 0x0009e20000000800 */
[----:B---3--:R-:W-:Y:S02]  /*6640*/  SHF.R.U32.HI R11, RZ, 0x18, R8 ;  /* 0x00000018ff0b7819 */ /* 0x008fe40000011608 */
[----:B----4-:R-:W-:-:S04]  /*6650*/  LOP3.LUT R2, R8, 0xff, RZ, 0xc0, !PT ;  /* 0x000000ff08027812 */ /* 0x010fc800078ec0ff */
[----:B------:R-:W-:Y:S02]  /*6660*/  PRMT R14, R2, 0x5410, R0 ;  /* 0x00005410020e7816 */ /* 0x000fe40000000000 */
[----:B------:R-:W-:Y:S01]  /*6670*/  SHF.R.U32.HI R2, RZ, 0x10, R8 ;  /* 0x00000010ff027819 */ /* 0x000fe20000011608 */
[----:B------:R-:W-:Y:S01]  /*6680*/  FFMA.FTZ R8, R130, c[0x0][0x23c], -R24 ;  /* 0x00008f0082087a23 */ /* 0x000fe20000010818 */
[----:B------:R-:W-:Y:S02]  /*6690*/  LOP3.LUT R0, R9, UR17, R26, 0x96, !PT ;  /* 0x0000001109007c12 */ /* 0x000fe4000f8e961a */
[----:B------:R-:W-:Y:S01]  /*66a0*/  LOP3.LUT R2, R2, 0xff, RZ, 0xc0, !PT ;  /* 0x000000ff02027812 */ /* 0x000fe200078ec0ff */
[----:B------:R3:W-:Y:S01]  /*66b0*/  MUFU.EX2 R130, R8 ;  /* 0x0000000800827308 */ /* 0x0007e20000000800 */
[----:B------:R-:W-:Y:S02]  /*66c0*/  SHF.R.U32.HI R10, RZ, 0x18, R0 ;  /* 0x00000018ff0a7819 */ /* 0x000fe40000011600 */
[----:B------:R-:W-:-:S02]  /*66d0*/  PRMT R13, R2, 0x5410, R11 ;  /* 0x00005410020d7816 */ /* 0x000fc4000000000b */
[C---:B------:R-:W-:Y:S02]  /*66e0*/  LOP3.LUT R2, R0.reuse, 0xffff, RZ, 0xc0, !PT ;  /* 0x0000ffff00027812 */ /* 0x040fe400078ec0ff */
[----:B------:R-:W-:Y:S02]  /*66f0*/  LOP3.LUT R11, R0, 0xff, RZ, 0xc0, !PT ;  /* 0x000000ff000b7812 */ /* 0x000fe400078ec0ff */
[----:B------:R-:W-:Y:S01]  /*6700*/  SHF.R.U32.HI R9, RZ, 0x8, R2 ;  /* 0x00000008ff097819 */ /* 0x000fe20000011602 */
[----:B------:R-:W-:-:S03]  /*6710*/  FFMA.FTZ R2, R128, c[0x0][0x23c], -R24 ;  /* 0x00008f0080027a23 */ /* 0x000fc60000010818 */
[----:B------:R-:W-:Y:S01]  /*6720*/  PRMT R12, R11, 0x5410, R9 ;  /* 0x000054100b0c7816 */ /* 0x000fe20000000009 */
[----:B------:R2:W-:Y:S01]  /*6730*/  MUFU.EX2 R132, R2 ;  /* 0x0000000200847308 */ /* 0x0005e20000000800 */
[----:B---3--:R-:W-:-:S04]  /*6740*/  SHF.R.U32.HI R8, RZ, 0x10, R0 ;  /* 0x00000010ff087819 */ /* 0x008fc80000011600 */
[----:B------:R-:W-:Y:S01]  /*6750*/  LOP3.LUT R0, R8, 0xff, RZ, 0xc0, !PT ;  /* 0x000000ff08007812 */ /* 0x000fe200078ec0ff */
[----:B------:R-:W-:-:S03]  /*6760*/  FFMA.FTZ R8, R129, c[0x0][0x23c], -R24 ;  /* 0x00008f0081087a23 */ /* 0x000fc60000010818 */
[----:B------:R-:W-:Y:S01]  /*6770*/  PRMT R9, R0, 0x5410, R10 ;  /* 0x0000541000097816 */ /* 0x000fe2000000000a */
[----:B------:R-:W-:Y:S01]  /*6780*/  FFMA.FTZ R0, R127, c[0x0][0x23c], -R24 ;  /* 0x00008f007f007a23 */ /* 0x000fe20000010818 */
[----:B------:R-:W-:Y:S01]  /*6790*/  MUFU.EX2 R128, R8 ;  /* 0x0000000800807308 */ /* 0x000fe20000000800 */
[----:B--2---:R-:W-:-:S07]  /*67a0*/  F2FP.BF16.PACK_AB R2, R192, R194 ;  /* 0x000000c2c002723e */ /* 0x004fce00000010ff */
[----:B------:R2:W3:Y:S02]  /*67b0*/  MUFU.EX2 R129, R0 ;  /* 0x0000000000817308 */ /* 0x0004e40000000800 */
[----:B--2---:R-:W-:-:S05]  /*67c0*/  HSET2.LE.AND R0, R14, R135, PT ;  /* 0x000000870e007233 */ /* 0x004fca0003803000 */
[----:B------:R-:W-:Y:S01]  /*67d0*/  LOP3.LUT R10, R0, R2, RZ, 0xc0, !PT ;  /* 0x00000002000a7212 */ /* 0x000fe200078ec0ff */
[----:B------:R-:W-:Y:S01]  /*67e0*/  HSET2.LE.AND R0, R13, R135, PT ;  /* 0x000000870d007233 */ /* 0x000fe20003803000 */
[----:B---3--:R-:W-:-:S04]  /*67f0*/  F2FP.BF16.PACK_AB R2, R129, R132 ;  /* 0x000000848102723e */ /* 0x008fc800000010ff */
[----:B------:R-:W-:Y:S01]  /*6800*/  LOP3.LUT R11, R0, R2, RZ, 0xc0, !PT ;  /* 0x00000002000b7212 */ /* 0x000fe200078ec0ff */
[----:B------:R-:W-:Y:S01]  /*6810*/  HSET2.LE.AND R0, R12, R135, PT ;  /* 0x000000870c007233 */ /* 0x000fe20003803000 */
[----:B------:R-:W-:-:S04]  /*6820*/  F2FP.BF16.PACK_AB R2, R193, R195 ;  /* 0x000000c3c102723e */ /* 0x000fc800000010ff */
[----:B------:R-:W-:Y:S01]  /*6830*/  LOP3.LUT R8, R0, R2, RZ, 0xc0, !PT ;  /* 0x0000000200087212 */ /* 0x000fe200078ec0ff */
[----:B------:R-:W-:Y:S01]  /*6840*/  HSET2.LE.AND R0, R9, R135, PT ;  /* 0x0000008709007233 */ /* 0x000fe20003803000 */
[----:B------:R-:W-:-:S04]  /*6850*/  F2FP.BF16.PACK_AB R2, R128, R130 ;  /* 0x000000828002723e */ /* 0x000fc800000010ff */
[----:B------:R-:W-:Y:S02]  /*6860*/  LOP3.LUT R9, R0, R2, RZ, 0xc0, !PT ;  /* 0x0000000200097212 */ /* 0x000fe400078ec0ff */
[----:B------:R-:W-:-:S05]  /*6870*/  LOP3.LUT R2, R65, UR13, R16, 0x96, !PT ;  /* 0x0000000d41027c12 */ /* 0x000fca000f8e9610 */
[C---:B-1----:R-:W-:Y:S07]  /*6880*/  HMMA.16816.F32.BF16 R60, R8.reuse, R28, R80 ;  /* 0x0000001c083c723c */ /* 0x042fee0000041850 */
[----:B------:R-:W-:Y:S01]  /*6890*/  IMAD.MOV.U32 R83, RZ, RZ, R114 ;  /* 0x000000ffff537224 */ /* 0x000fe200078e0072 */
[----:B------:R-:W-:Y:S01]  /*68a0*/  HMMA.16816.F32.BF16 R56, R8, R30, R76 ;  /* 0x0000001e0838723c */ /* 0x000fe2000004184c */
[----:B------:R-:W-:Y:S02]  /*68b0*/  IMAD.MOV.U32 R80, RZ, RZ, R115 ;  /* 0x000000ffff507224 */ /* 0x000fe400078e0073 */
[----:B------:R-:W-:-:S04]  /*68c0*/  IMAD.WIDE.U32 R114, R252, -0x326172a9, RZ ;  /* 0xcd9e8d57fc727825 */ /* 0x000fc800078e00ff */
[----:B------:R-:W-:Y:S01]  /*68d0*/  IMAD.MOV.U32 R82, RZ, RZ, R116 ;  /* 0x000000ffff527224 */ /* 0x000fe200078e0074 */
[----:B------:R-:W-:Y:S01]  /*68e0*/  LOP3.LUT R0, R17, UR15, R114, 0x96, !PT ;  /* 0x0000000f11007c12 */ /* 0x000fe2000f8e9672 */
[----:B------:R-:W-:Y:S01]  /*68f0*/  HMMA.16816.F32.BF16 R44, R8, R20, R72 ;  /* 0x00000014082c723c */ /* 0x000fe20000041848 */
[----:B------:R-:W-:-:S07]  /*6900*/  IMAD.MOV.U32 R81, RZ, RZ, R113 ;  /* 0x000000ffff517224 */ /* 0x000fce00078e0071 */
        /* <DEDUP_REMOVED lines=21> */
[----:B------:R1:W-:Y:S02]  /*6a60*/  MUFU.EX2 R124, R10 ;  /* 0x0000000a007c7308 */ /* 0x0003e40000000800 */
[----:B------:R-:W-:Y:S01]  /*6a70*/  IMAD.MOV.U32 R131, RZ, RZ, R107 ;  /* 0x000000ffff837224 */ /* 0x000fe200078e006b */
[----:B------:R-:W-:Y:S01]  /*6a80*/  LOP3.LUT R0, R8, 0xffff, RZ, 0xc0, !PT ;  /* 0x0000ffff08007812 */ /* 0x000fe200078ec0ff */
[----:B------:R-:W-:Y:S01]  /*6a90*/  IMAD.MOV.U32 R107, RZ, RZ, R162 ;  /* 0x000000ffff6b7224 */ /* 0x000fe200078e00a2 */
[----:B------:R-:W-:Y:S01]  /*6aa0*/  SHF.R.U32.HI R11, RZ, 0x18, R8 ;  /* 0x00000018ff0b7819 */ /* 0x000fe20000011608 */
[----:B------:R-:W-:Y:S02]  /*6ab0*/  IMAD.MOV.U32 R218, RZ, RZ, R151 ;  /* 0x000000ffffda7224 */ /* 0x000fe400078e0097 */
[----:B--2---:R-:W-:Y:S02]  /*6ac0*/  FFMA.FTZ R2, R134, c[0x0][0x23c], -R19 ;  /* 0x00008f0086027a23 */ /* 0x004fe40000010813 */
[----:B------:R-:W-:-:S02]  /*6ad0*/  IMAD.MOV.U32 R134, RZ, RZ, R161 ;  /* 0x000000ffff867224 */ /* 0x000fc400078e00a1 */
[----:B------:R2:W-:Y:S01]  /*6ae0*/  MUFU.EX2 R126, R2 ;  /* 0x00000002007e7308 */ /* 0x0005e20000000800 */
[----:B-1----:R-:W-:Y:S02]  /*6af0*/  FFMA.FTZ R10, R220, c[0x0][0x23c], -R18 ;  /* 0x00008f00dc0a7a23 */ /* 0x002fe40000010812 */
[----:B------:R-:W-:-:S05]  /*6b00*/  IMAD.MOV.U32 R220, RZ, RZ, R105 ;  /* 0x000000ffffdc7224 */ /* 0x000fca00078e0069 */
[----:B------:R1:W-:Y:S01]  /*6b10*/  MUFU.EX2 R123, R10 ;  /* 0x0000000a007b7308 */ /* 0x0003e20000000800 */
[----:B------:R-:W-:Y:S01]  /*6b20*/  IMAD.MOV.U32 R105, RZ, RZ, R163 ;  /* 0x000000ffff697224 */ /* 0x000fe200078e00a3 */
[----:B--2---:R-:W-:Y:S02]  /*6b30*/  SHF.R.U32.HI R2, RZ, 0x8, R0 ;  /* 0x00000008ff027819 */ /* 0x004fe40000011600 */
[----:B------:R-:W-:-:S04]  /*6b40*/  LOP3.LUT R0, R8, 0xff, RZ, 0xc0, !PT ;  /* 0x000000ff08007812 */ /* 0x000fc800078ec0ff */
[----:B------:R-:W-:Y:S02]  /*6b50*/  PRMT R12, R0, 0x5410, R2 ;  /* 0x00005410000c7816 */ /* 0x000fe40000000002 */
[----:B------:R-:W-:Y:S01]  /*6b60*/  SHF.R.U32.HI R2, RZ, 0x10, R8 ;  /* 0x00000010ff027819 */ /* 0x000fe20000011608 */
[----:B------:R-:W-:Y:S01]  /*6b70*/  FFMA.FTZ R8, R219, c[0x0][0x23c], -R18 ;  /* 0x00008f00db087a23 */ /* 0x000fe20000010812 */
[----:B------:R-:W-:Y:S01]  /*6b80*/  LOP3.LUT R0, R9, UR17, R14, 0x96, !PT ;  /* 0x0000001109007c12 */ /* 0x000fe2000f8e960e */
[----:B------:R-:W-:Y:S01]  /*6b90*/  IMAD.MOV.U32 R219, RZ, RZ, R38 ;  /* 0x000000ffffdb7224 */ /* 0x000fe200078e0026 */
        /* <DEDUP_REMOVED lines=31> */
[----:B------:R1:W-:Y:S02]  /*6d90*/  MUFU.EX2 R119, R0 ;  /* 0x0000000000777308 */ /* 0x0003e40000000800 */
[C---:B------:R-:W-:Y:S06]  /*6da0*/  HMMA.16816.F32.BF16 R68, R8.reuse, R28, R88 ;  /* 0x0000001c0844723c */ /* 0x040fec0000041858 */
[----:B------:R2:W3:Y:S01]  /*6db0*/  MUFU.EX2 R117, R2 ;  /* 0x0000000200757308 */ /* 0x0004e20000000800 */
[----:B------:R-:W-:Y:S01]  /*6dc0*/  IMAD.MOV.U32 R91, RZ, RZ, R159 ;  /* 0x000000ffff5b7224 */ /* 0x000fe200078e009f */
[----:B------:R-:W-:Y:S01]  /*6dd0*/  HMMA.16816.F32.BF16 R84, R8, R30, R84 ;  /* 0x0000001e0854723c */ /* 0x000fe20000041854 */
[----:B------:R-:W-:-:S02]  /*6de0*/  IMAD.MOV.U32 R90, RZ, RZ, R158 ;  /* 0x000000ffff5a7224 */ /* 0x000fc400078e009e */
[----:B------:R-:W-:Y:S02]  /*6df0*/  IMAD.MOV.U32 R89, RZ, RZ, R156 ;  /* 0x000000ffff597224 */ /* 0x000fe400078e009c */
[----:B------:R-:W-:Y:S01]  /*6e00*/  IMAD.WIDE.U32 R28, R252, -0x326172a9, RZ ;  /* 0xcd9e8d57fc1c7825 */ /* 0x000fe200078e00ff */
[----:B-1----:R-:W-:Y:S02]  /*6e10*/  LOP3.LUT R0, R27, UR7, R34, 0x96, !PT ;  /* 0x000000071b007c12 */ /* 0x002fe4000f8e9622 */
[----:B------:R-:W-:Y:S01]  /*6e20*/  HMMA.16816.F32.BF16 R156, R8, R20, R52 ;  /* 0x00000014089c723c */ /* 0x000fe20000041834 */
[----:B------:R-:W-:Y:S01]  /*6e30*/  LDSM.16.MT88.4 R52, [R206+0x5400] ;  /* 0x00540000ce34783b */ /* 0x000fe20000004200 */
[----:B------:R-:W-:-:S06]  /*6e40*/  IMAD.MOV.U32 R145, RZ, RZ, R91 ;  /* 0x000000ffff917224 */ /* 0x000fcc00078e005b */
[----:B------:R-:W-:Y:S07]  /*6e50*/  HMMA.16816.F32.BF16 R76, R8, R22, R48 ;  /* 0x00000016084c723c */ /* 0x000fee0000041830 */
[----:B------:R-:W-:-:S04]  /*6e60*/  IMAD.WIDE.U32 R8, R0, -0x2daee0ad, RZ ;  /* 0xd2511f5300087825 */ /* 0x000fc800078e00ff */
[----:B------:R-:W-:Y:S01]  /*6e70*/  FFMA.FTZ R0, R140, c[0x0][0x23c], -R25 ;  /* 0x00008f008c007a23 */ /* 0x000fe20000010819 */
[C---:B--2---:R-:W-:Y:S01]  /*6e80*/  LOP3.LUT R2, R8.reuse, 0xffff, RZ, 0xc0, !PT ;  /* 0x0000ffff08027812 */ /* 0x044fe200078ec0ff */
[----:B------:R-:W-:Y:S01]  /*6e90*/  IMAD.MOV.U32 R50, RZ, RZ, R99 ;  /* 0x000000ffff327224 */ /* 0x000fe200078e0063 */
[----:B------:R-:W-:Y:S01]  /*6ea0*/  LOP3.LUT R12, R8, 0xff, RZ, 0xc0, !PT ;  /* 0x000000ff080c7812 */ /* 0x000fe200078ec0ff */
[----:B------:R1:W-:Y:S01]  /*6eb0*/  MUFU.EX2 R118, R0 ;  /* 0x0000000000767308 */ /* 0x0003e20000000800 */
[----:B------:R-:W-:Y:S01]  /*6ec0*/  SHF.R.U32.HI R11, RZ, 0x10, R8 ;  /* 0x00000010ff0b7819 */ /* 0x000fe20000011608 */
[----:B------:R-:W-:Y:S01]  /*6ed0*/  IMAD.MOV.U32 R51, RZ, RZ, R89 ;  /* 0x000000ffff337224 */ /* 0x000fe200078e0059 */
[----:B------:R-:W-:Y:S01]  /*6ee0*/  SHF.R.U32.HI R2, RZ, 0x8, R2 ;  /* 0x00000008ff027819 */ /* 0x000fe20000011602 */
[----:B------:R-:W-:Y:S01]  /*6ef0*/  IMAD.MOV.U32 R49, RZ, RZ, R90 ;  /* 0x000000ffff317224 */ /* 0x000fe200078e005a */
[----:B------:R-:W-:Y:S01]  /*6f00*/  SHF.R.U32.HI R10, RZ, 0x18, R8 ;  /* 0x00000018ff0a7819 */ /* 0x000fe20000011608 */
[----:B------:R-:W-:Y:S01]  /*6f10*/  FFMA.FTZ R8, R149, c[0x0][0x23c], -R24 ;  /* 0x00008f0095087a23 */ /* 0x000fe20000010818 */
[----:B------:R-:W-:Y:S01]  /*6f20*/  PRMT R14, R12, 0x5410, R2 ;  /* 0x000054100c0e7816 */ /* 0x000fe20000000002 */
[----:B------:R-:W-:-:S02]  /*6f30*/  IMAD.MOV.U32 R140, RZ, RZ, R83 ;  /* 0x000000ffff8c7224 */ /* 0x000fc400078e0053 */
[----:B------:R2:W-:Y:S01]  /*6f40*/  MUFU.EX2 R115, R8 ;  /* 0x0000000800737308 */ /* 0x0005e20000000800 */
[----:B-1----:R-:W-:Y:S01]  /*6f50*/  LOP3.LUT R0, R9, UR16, R36, 0x96, !PT ;  /* 0x0000001009007c12 */ /* 0x002fe2000f8e9624 */
[----:B------:R-:W-:Y:S01]  /*6f60*/  FFMA.FTZ R9, R141, c[0x0][0x23c], -R25 ;  /* 0x00008f008d097a23 */ /* 0x000fe20000010819 */
[----:B------:R-:W1:Y:S01]  /*6f70*/  LDSM.16.MT88.4 R36, [R205+0x5400] ;  /* 0x00540000cd24783b */ /* 0x000e620000004200 */
[----:B------:R-:W-:Y:S01]  /*6f80*/  IMAD.MOV.U32 R141, RZ, RZ, R219 ;  /* 0x000000ffff8d7224 */ /* 0x000fe200078e00db */
[----:B------:R-:W-:-:S03]  /*6f90*/  LOP3.LUT R2, R0, 0xffff, RZ, 0xc0, !PT ;  /* 0x0000ffff00027812 */ /* 0x000fc600078ec0ff */
[----:B------:R4:W-:Y:S01]  /*6fa0*/  MUFU.EX2 R116, R9 ;  /* 0x0000000900747308 */ /* 0x0009e20000000800 */
[----:B------:R-:W-:Y:S01]  /*6fb0*/  SHF.R.U32.HI R12, RZ, 0x18, R0 ;  /* 0x00000018ff0c7819 */ /* 0x000fe20000011600 */
[----:B------:R-:W-:Y:S01]  /*6fc0*/  IMAD.MOV.U32 R219, RZ, RZ, R80 ;  /* 0x000000ffffdb7224 */ /* 0x000fe200078e0050 */
[----:B--2---:R-:W-:Y:S02]  /*6fd0*/  SHF.R.U32.HI R8, RZ, 0x10, R0 ;  /* 0x00000010ff087819 */ /* 0x004fe40000011600 */
[----:B----4-:R-:W-:Y:S01]  /*6fe0*/  LOP3.LUT R9, R11, 0xff, RZ, 0xc0, !PT ;  /* 0x000000ff0b097812 */ /* 0x010fe200078ec0ff */
[----:B------:R-:W-:Y:S02]  /*6ff0*/  FFMA.FTZ R11, R147, c[0x0][0x23c], -R24 ;  /* 0x00008f00930b7a23 */ /* 0x000fe40000010818 */
[----:B------:R-:W-:Y:S01]  /*7000*/  IMAD.MOV.U32 R147, RZ, RZ, R133 ;  /* 0x000000ffff937224 */ /* 0x000fe200078e0085 */
[----:B------:R-:W-:Y:S01]  /*7010*/  PRMT R13, R9, 0x5410, R10 ;  /* 0x00005410090d7816 */ /* 0x000fe2000000000a */
[----:B------:R-:W2:Y:S01]  /*7020*/  MUFU.EX2 R114, R11 ;  /* 0x0000000b00727308 */ /* 0x000ea20000000800 */
[----:B------:R-:W-:Y:S01]  /*7030*/  SHF.R.U32.HI R10, RZ, 0x8, R2 ;  /* 0x00000008ff0a7819 */ /* 0x000fe20000011602 */
[----:B------:R-:W-:Y:S01]  /*7040*/  IMAD.MOV.U32 R133, RZ, RZ, R220 ;  /* 0x000000ffff857224 */ /* 0x000fe200078e00dc */
[----:B------:R-:W-:Y:S01]  /*7050*/  LOP3.LUT R9, R0, 0xff, RZ, 0xc0, !PT ;  /* 0x000000ff00097812 */ /* 0x000fe200078ec0ff */
[----:B------:R-:W-:Y:S01]  /*7060*/  IMAD.MOV.U32 R220, RZ, RZ, R81 ;  /* 0x000000ffffdc7224 */ /* 0x000fe200078e0051 */
[----:B------:R-:W-:Y:S01]  /*7070*/  LOP3.LUT R2, R8, 0xff, RZ, 0xc0, !PT ;  /* 0x000000ff08027812 */ /* 0x000fe200078ec0ff */
[----:B------:R-:W-:Y:S01]  /*7080*/  FFMA.FTZ R8, R146, c[0x0][0x23c], -R24 ;  /* 0x00008f0092087a23 */ /* 0x000fe20000010818 */
[----:B------:R-:W-:Y:S01]  /*7090*/  PRMT R0, R9, 0x5410, R10 ;  /* 0x0000541009007816 */ /* 0x000fe2000000000a */
[----:B------:R-:W-:Y:S01]  /*70a0*/  FFMA.FTZ R9, R144, c[0x0][0x23c], -R24 ;  /* 0x00008f0090097a23 */ /* 0x000fe20000010818 */
[----:B------:R-:W-:Y:S01]  /*70b0*/  PRMT R10, R2, 0x5410, R12 ;  /* 0x00005410020a7816 */ /* 0x000fe2000000000c */
[----:B------:R4:W-:Y:S01]  /*70c0*/  MUFU.EX2 R112, R8 ;  /* 0x0000000800707308 */ /* 0x0009e20000000800 */
[----:B---3--:R-:W-:Y:S01]  /*70d0*/  F2FP.BF16.PACK_AB R2, R117, R119 ;  /* 0x000000777502723e */ /* 0x008fe200000010ff */
[----:B------:R-:W-:Y:S01]  /*70e0*/  HSET2.LE.AND R0, R0, R135, PT ;  /* 0x0000008700007233 */ /* 0x000fe20003803000 */
[----:B------:R-:W-:-:S02]  /*70f0*/  IMAD.MOV.U32 R144, RZ, RZ, R202 ;  /* 0x000000ffff907224 */ /* 0x000fc400078e00ca */
[----:B------:R-:W-:Y:S02]  /*7100*/  IMAD.MOV.U32 R202, RZ, RZ, R102 ;  /* 0x000000ffffca7224 */ /* 0x000fe400078e0066 */
[----:B------:R-:W-:Y:S01]  /*7110*/  IMAD.MOV.U32 R146, RZ, RZ, R139 ;  /* 0x000000ffff927224 */ /* 0x000fe200078e008b */
[----:B------:R3:W1:Y:S01]  /*7120*/  MUFU.EX2 R113, R9 ;  /* 0x0000000900717308 */ /* 0x0006620000000800 */
[----:B------:R-:W-:Y:S02]  /*7130*/  IMAD.MOV.U32 R139, RZ, RZ, R131 ;  /* 0x000000ffff8b7224 */ /* 0x000fe400078e0083 */
[----:B------:R-:W-:Y:S01]  /*7140*/  IMAD.MOV.U32 R131, RZ, RZ, R82 ;  /* 0x000000ffff837224 */ /* 0x000fe200078e0052 */
[----:B----4-:R-:W-:Y:S01]  /*7150*/  LOP3.LUT R8, R0, R2, RZ, 0xc0, !PT ;  /* 0x0000000200087212 */ /* 0x010fe200078ec0ff */
[----:B------:R-:W-:Y:S01]  /*7160*/  HSET2.LE.AND R0, R10, R135, PT ;  /* 0x000000870a007233 */ /* 0x000fe20003803000 */
[----:B--2---:R-:W-:-:S04]  /*7170*/  F2FP.BF16.PACK_AB R2, R114, R115 ;  /* 0x000000737202723e */ /* 0x004fc800000010ff */
[----:B---3--:R-:W-:Y:S01]  /*7180*/  LOP3.LUT R9, R0, R2, RZ, 0xc0, !PT ;  /* 0x0000000200097212 */ /* 0x008fe200078ec0ff */
[----:B------:R-:W-:Y:S01]  /*7190*/  HSET2.LE.AND R0, R14, R135, PT ;  /* 0x000000870e007233 */ /* 0x000fe20003803000 */
[----:B------:R-:W-:-:S04]  /*71a0*/  F2FP.BF16.PACK_AB R2, R116, R118 ;  /* 0x000000767402723e */ /* 0x000fc800000010ff */
[----:B------:R-:W-:Y:S01]  /*71b0*/  LOP3.LUT R10, R0, R2, RZ, 0xc0, !PT ;  /* 0x00000002000a7212 */ /* 0x000fe200078ec0ff */
[----:B------:R-:W-:Y:S01]  /*71c0*/  HSET2.LE.AND R0, R13, R135, PT ;  /* 0x000000870d007233 */ /* 0x000fe20003803000 */
[----:B-1----:R-:W-:-:S04]  /*71d0*/  F2FP.BF16.PACK_AB R2, R113, R112 ;  /* 0x000000707102723e */ /* 0x002fc800000010ff */
[----:B------:R-:W-:Y:S01]  /*71e0*/  LOP3.LUT R11, R0, R2, RZ, 0xc0, !PT ;  /* 0x00000002000b7212 */ /* 0x000fe200078ec0ff */
[----:B------:R-:W-:Y:S01]  /*71f0*/  IMAD.U32 R0, RZ, RZ, UR28 ;  /* 0x0000001cff007e24 */ /* 0x000fe2000f8e00ff */
[----:B------:R-:W-:-:S04]  /*7200*/  LOP3.LUT R2, R15, UR7, R16, 0x96, !PT ;  /* 0x000000070f027c12 */ /* 0x000fc8000f8e9610 */
[----:B------:R-:W-:Y:S01]  /*7210*/  LOP3.LUT R0, R143, UR25, R0, 0x96, !PT ;  /* 0x000000198f007c12 */ /* 0x000fe2000f8e9600 */
[----:B------:R-:W-:Y:S01]  /*7220*/  HMMA.16816.F32.BF16 R60, R8, R36, R60 ;  /* 0x00000024083c723c */ /* 0x000fe2000004183c */
[----:B------:R-:W-:-:S07]  /*7230*/  IMAD.MOV.U32 R143, RZ, RZ, R110 ;  /* 0x000000ffff8f7224 */ /* 0x000fce00078e006e */
[C---:B------:R-:W-:Y:S08]  /*7240*/  HMMA.16816.F32.BF16 R148, R8.reuse, R38, R56 ;  /* 0x000000260894723c */ /* 0x040ff00000041838 */
[C---:B------:R-:W-:Y:S07]  /*7250*/  HMMA.16816.F32.BF16 R160, R8.reuse, R52, R44 ;  /* 0x0000003408a0723c */ /* 0x040fee000004182c */
[----:B------:R-:W-:Y:S01]  /*7260*/  IMAD.MOV.U32 R47, RZ, RZ, R111 ;  /* 0x000000ffff2f7224 */ /* 0x000fe200078e006f */
[----:B------:R-:W-:Y:S07]  /*7270*/  HMMA.16816.F32.BF16 R72, R8, R54, R40 ;  /* 0x000000360848723c */ /* 0x000fee0000041828 */
[----:B------:R-:W-:-:S04]  /*7280*/  IMAD.WIDE.U32 R10, R0, -0x326172a9, RZ ;  /* 0xcd9e8d57000a7825 */ /* 0x000fc800078e00ff */
[----:B------:R-:W-:Y:S01]  /*7290*/  IMAD.WIDE.U32 R8, R2, -0x2daee0ad, RZ ;  /* 0xd2511f5302087825 */ /* 0x000fe200078e00ff */
[C---:B------:R-:W-:Y:S02]  /*72a0*/  LOP3.LUT R12, R11.reuse, UR15, R28, 0x96, !PT ;  /* 0x0000000f0b0c7c12 */ /* 0x040fe4000f8e961c */
[----:B------:R-:W-:Y:S01]  /*72b0*/  LOP3.LUT R13, R11, UR15, R92, 0x96, !PT ;  /* 0x0000000f0b0d7c12 */ /* 0x000fe2000f8e965c */
[----:B------:R-:W-:Y:S01]  /*72c0*/  FFMA.FTZ R2, R222, c[0x0][0x23c], -R19 ;  /* 0x00008f00de027a23 */ /* 0x000fe20000010813 */
[--C-:B------:R-:W-:Y:S01]  /*72d0*/  LOP3.LUT R11, R65, UR13, R10.reuse, 0x96, !PT ;  /* 0x0000000d410b7c12 */ /* 0x100fe2000f8e960a */
[----:B------:R-:W-:Y:S01]  /*72e0*/  IMAD.MOV.U32 R222, RZ, RZ, R107 ;  /* 0x000000ffffde7224 */ /* 0x000fe200078e006b */
[----:B------:R-:W-:Y:S01]  /*72f0*/  LOP3.LUT R15, R67, UR13, R10, 0x96, !PT ;  /* 0x0000000d430f7c12 */ /* 0x000fe2000f8e960a */
[----:B------:R1:W-:Y:S01]  /*7300*/  MUFU.EX2 R111, R2 ;  /* 0x00000002006f7308 */ /* 0x0003e20000000800 */
[----:B------:R-:W-:Y:S01]  /*7310*/  LOP3.LUT R0, R9, UR16, R32, 0x96, !PT ;  /* 0x0000001009007c12 */ /* 0x000fe2000f8e9620 */
[----:B------:R-:W-:Y:S01]  /*7320*/  IMAD.WIDE.U32 R10, R11, -0x2daee0ad, RZ ;  /* 0xd2511f530b0a7825 */ /* 0x000fe200078e00ff */
[----:B------:R-:W-:-:S02]  /*7330*/  LOP3.LUT R20, R8, 0xffff, RZ, 0xc0, !PT ;  /* 0x0000ffff08147812 */ /* 0x000fc400078ec0ff */
[----:B------:R-:W-:Y:S02]  /*7340*/  LOP3.LUT R29, R8, 0xff, RZ, 0xc0, !PT ;  /* 0x000000ff081d7812 */ /* 0x000fe400078ec0ff */
[--C-:B------:R-:W-:Y:S02]  /*7350*/  SHF.R.U32.HI R21, RZ, 0x10, R8.reuse ;  /* 0x00000010ff157819 */ /* 0x100fe40000011608 */
[----:B------:R-:W-:Y:S01]  /*7360*/  SHF.R.U32.HI R28, RZ, 0x18, R8 ;  /* 0x00000018ff1c7819 */ /* 0x000fe20000011608 */
[----:B------:R-:W-:-:S04]  /*7370*/  IMAD.WIDE.U32 R8, R12, -0x2daee0ad, RZ ;  /* 0xd2511f530c087825 */ /* 0x000fc800078e00ff */
[----:B------:R-:W-:Y:S01]  /*7380*/  IMAD.WIDE.U32 R12, R13, -0x2daee0ad, RZ ;  /* 0xd2511f530d0c7825 */ /* 0x000fe200078e00ff */
[----:B------:R-:W-:Y:S02]  /*7390*/  LOP3.LUT R14, R9, UR12, R94, 0x96, !PT ;  /* 0x0000000c090e7c12 */ /* 0x000fe4000f8e965e */
[----:B------:R-:W-:Y:S01]  /*73a0*/  LOP3.LUT R11, R11, UR10, R8, 0x96, !PT ;  /* 0x0000000a0b0b7c12 */ /* 0x000fe2000f8e9608 */
[----:B-1----:R-:W-:Y:S01]  /*73b0*/  FFMA.FTZ R2, R221, c[0x0][0x23c], -R19 ;  /* 0x00008f00dd027a23 */ /* 0x002fe20000010813 */
[----:B------:R-:W-:Y:S01]  /*73c0*/  LOP3.LUT R13, R13, UR12, R96, 0x96, !PT ;  /* 0x0000000c0d0d7c12 */ /* 0x000fe2000f8e9660 */
[----:B------:R-:W-:Y:S02]  /*73d0*/  IMAD.WIDE.U32 R8, R15, -0x2daee0ad, RZ ;  /* 0xd2511f530f087825 */ /* 0x000fe400078e00ff */
[----:B------:R1:W-:Y:S02]  /*73e0*/  MUFU.EX2 R110, R2 ;  /* 0x00000002006e7308 */ /* 0x0003e40000000800 */
[----:B------:R-:W-:Y:S01]  /*73f0*/  IMAD.MOV.U32 R221, RZ, RZ, R109 ;  /* 0x000000ffffdd7224 */ /* 0x000fe200078e006d */
[----:B------:R-:W-:Y:S01]  /*7400*/  LOP3.LUT R9, R9, UR10, R12, 0x96, !PT ;  /* 0x0000000a09097c12 */ /* 0x000fe2000f8e960c */
[----:B------:R-:W-:-:S04]  /*7410*/  IMAD.WIDE.U32 R14, R14, -0x326172a9, RZ ;  /* 0xcd9e8d570e0e7825 */ /* 0x000fc800078e00ff */
[----:B------:R-:W-:Y:S01]  /*7420*/  IMAD.WIDE.U32 R12, R13, -0x326172a9, RZ ;  /* 0xcd9e8d570d0c7825 */ /* 0x000fe200078e00ff */
[----:B------:R-:W-:-:S03]  /*7430*/  LOP3.LUT R15, R15, UR11, R64, 0x96, !PT ;  /* 0x0000000b0f0f7c12 */ /* 0x000fc6000f8e9640 */
[----:B------:R-:W-:Y:S01]  /*7440*/  IMAD.WIDE.U32 R26, R9, -0x326172a9, RZ ;  /* 0xcd9e8d57091a7825 */ /* 0x000fe200078e00ff */
[----:B------:R-:W-:Y:S02]  /*7450*/  SHF.R.U32.HI R9, RZ, 0x8, R20 ;  /* 0x00000008ff097819 */ /* 0x000fe40000011614 */
[----:B------:R-:W-:Y:S01]  /*7460*/  LOP3.LUT R17, R13, UR11, R66, 0x96, !PT ;  /* 0x0000000b0d117c12 */ /* 0x000fe2000f8e9642 */
[----:B-1----:R-:W-:Y:S01]  /*7470*/  FFMA.FTZ R2, R154, c[0x0][0x23c], -R19 ;  /* 0x00008f009a027a23 */ /* 0x002fe20000010813 */
[----:B------:R-:W-:Y:S01]  /*7480*/  LOP3.LUT R33, R27, UR9, R12, 0x96, !PT ;  /* 0x000000091b217c12 */ /* 0x000fe2000f8e960c */
[----:B------:R-:W-:Y:S01]  /*7490*/  IMAD.WIDE.U32 R22, R11, -0x326172a9, RZ ;  /* 0xcd9e8d570b167825 */ /* 0x000fe200078e00ff */
[----:B------:R-:W-:Y:S01]  /*74a0*/  LOP3.LUT R11, R21, 0xff, RZ, 0xc0, !PT ;  /* 0x000000ff150b7812 */ /* 0x000fe200078ec0ff */
[----:B------:R1:W-:Y:S01]  /*74b0*/  MUFU.EX2 R109, R2 ;  /* 0x00000002006d7308 */ /* 0x0003e20000000800 */
[----:B------:R-:W-:Y:S01]  /*74c0*/  PRMT R27, R29, 0x5410, R9 ;  /* 0x000054101d1b7816 */ /* 0x000fe20000000009 */
[----:B------:R-:W-:Y:S01]  /*74d0*/  IMAD.WIDE.U32 R12, R15, -0x2daee0ad, RZ ;  /* 0xd2511f530f0c7825 */ /* 0x000fe200078e00ff */
[----:B------:R-:W-:-:S02]  /*74e0*/  LOP3.LUT R16, R23, UR9, R14, 0x96, !PT ;  /* 0x0000000917107c12 */ /* 0x000fc4000f8e960e */
[----:B------:R-:W-:Y:S01]  /*74f0*/  LOP3.LUT R9, R0, 0xffff, RZ, 0xc0, !PT ;  /* 0x0000ffff00097812 */ /* 0x000fe200078ec0ff */
[----:B------:R-:W-:Y:S01]  /*7500*/  IMAD.MOV.U32 R154, RZ, RZ, R106 ;  /* 0x000000ffff9a7224 */ /* 0x000fe200078e006a */
[----:B------:R-:W-:Y:S01]  /*7510*/  PRMT R23, R11, 0x5410, R28 ;  /* 0x000054100b177816 */ /* 0x000fe2000000001c */
[----:B------:R-:W-:Y:S01]  /*7520*/  FFMA.FTZ R14, R153, c[0x0][0x23c], -R18 ;  /* 0x00008f00990e7a23 */ /* 0x000fe20000010812 */
[----:B------:R-:W-:Y:S01]  /*7530*/  SHF.R.U32.HI R11, RZ, 0x8, R9 ;  /* 0x00000008ff0b7819 */ /* 0x000fe20000011609 */
[----:B------:R-:W-:Y:S01]  /*7540*/  IMAD.WIDE.U32 R20, R16, -0x2daee0ad, RZ ;  /* 0xd2511f5310147825 */ /* 0x000fe200078e00ff */
[----:B------:R-:W-:Y:S02]  /*7550*/  LOP3.LUT R32, R13, UR8, R10, 0x96, !PT ;  /* 0x000000080d207c12 */ /* 0x000fe4000f8e960a */
[----:B------:R-:W-:Y:S01]  /*7560*/  LOP3.LUT R9, R0, 0xff, RZ, 0xc0, !PT ;  /* 0x000000ff00097812 */ /* 0x000fe200078ec0ff */
[----:B------:R-:W-:Y:S01]  /*7570*/  IMAD.WIDE.U32 R16, R17, -0x2daee0ad, RZ ;  /* 0xd2511f5311107825 */ /* 0x000fe200078e00ff */
[----:B------:R-:W-:-:S02]  /*7580*/  SHF.R.U32.HI R10, RZ, 0x18, R0 ;  /* 0x00000018ff0a7819 */ /* 0x000fc40000011600 */
[----:B------:R-:W-:Y:S01]  /*7590*/  PRMT R11, R9, 0x5410, R11 ;  /* 0x00005410090b7816 */ /* 0x000fe2000000000b */
[----:B-1----:R-:W-:Y:S01]  /*75a0*/  FFMA.FTZ R2, R152, c[0x0][0x23c], -R19 ;  /* 0x00008f0098027a23 */ /* 0x002fe20000010813 */
[----:B------:R-:W-:Y:S01]  /*75b0*/  LOP3.LUT R13, R17, UR8, R8, 0x96, !PT ;  /* 0x00000008110d7c12 */ /* 0x000fe2000f8e9608 */
[----:B------:R-:W-:Y:S01]  /*75c0*/  IMAD.MOV.U32 R152, RZ, RZ, R108 ;  /* 0x000000ffff987224 */ /* 0x000fe200078e006c */
[----:B------:R-:W-:Y:S01]  /*75d0*/  LOP3.LUT R12, R21, UR6, R12, 0x96, !PT ;  /* 0x00000006150c7c12 */ /* 0x000fe2000f8e960c */
[----:B------:R1:W2:Y:S01]  /*75e0*/  MUFU.EX2 R108, R2 ;  /* 0x00000002006c7308 */ /* 0x0002a20000000800 */
[----:B------:R-:W-:Y:S02]  /*75f0*/  IMAD.MOV.U32 R153, RZ, RZ, R101 ;  /* 0x000000ffff997224 */ /* 0x000fe400078e0065 */
[----:B-1----:R-:W-:Y:S01]  /*7600*/  FFMA.FTZ R2, R223, c[0x0][0x23c], -R18 ;  /* 0x00008f00df027a23 */ /* 0x002fe20000010812 */
[----:B--2---:R-:W-:Y:S01]  /*7610*/  F2FP.BF16.PACK_AB R9, R108, R109 ;  /* 0x0000006d6c09723e */ /* 0x004fe200000010ff */
[----:B------:R-:W-:-:S03]  /*7620*/  IMAD.MOV.U32 R223, RZ, RZ, R105 ;  /* 0x000000ffffdf7224 */ /* 0x000fc600078e0069 */
[----:B------:R1:W-:Y:S08]  /*7630*/  MUFU.EX2 R107, R2 ;  /* 0x00000002006b7308 */ /* 0x0003f00000000800 */
[----:B------:R2:W-:Y:S01]  /*7640*/  MUFU.EX2 R105, R14 ;  /* 0x0000000e00697308 */ /* 0x0005e20000000800 */
[----:B-1----:R-:W-:Y:S02]  /*7650*/  FFMA.FTZ R2, R172, c[0x0][0x23c], -R18 ;  /* 0x00008f00ac027a23 */ /* 0x002fe40000010812 */
[----:B------:R-:W-:-:S05]  /*7660*/  IMAD.MOV.U32 R172, RZ, RZ, R100 ;  /* 0x000000ffffac7224 */ /* 0x000fca00078e0064 */
[----:B------:R1:W3:Y:S01]  /*7670*/  MUFU.EX2 R106, R2 ;  /* 0x00000002006a7308 */ /* 0x0002e20000000800 */
[----:B--2---:R-:W-:-:S05]  /*7680*/  IMAD.WIDE.U32 R14, R33, -0x2daee0ad, RZ ;  /* 0xd2511f53210e7825 */ /* 0x004fca00078e00ff */
[----:B------:R-:W-:Y:S02]  /*7690*/  LOP3.LUT R15, R15, UR6, R16, 0x96, !PT ;  /* 0x000000060f0f7c12 */ /* 0x000fe4000f8e9610 */
[----:B-1----:R-:W-:Y:S02]  /*76a0*/  SHF.R.U32.HI R2, RZ, 0x10, R0 ;  /* 0x00000010ff027819 */ /* 0x002fe40000011600 */
[----:B---3--:R-:W-:Y:S02]  /*76b0*/  F2FP.BF16.PACK_AB R8, R105, R106 ;  /* 0x0000006a6908723e */ /* 0x008fe400000010ff */
[----:B------:R-:W-:Y:S01]  /*76c0*/  LOP3.LUT R0, R2, 0xff, RZ, 0xc0, !PT ;  /* 0x000000ff02007812 */ /* 0x000fe200078ec0ff */
[----:B------:R-:W-:Y:S02]  /*76d0*/  FFMA.FTZ R2, R225, c[0x0][0x23c], -R18 ;  /* 0x00008f00e1027a23 */ /* 0x000fe40000010812 */
[----:B------:R-:W-:Y:S01]  /*76e0*/  IMAD.MOV.U32 R225, RZ, RZ, R104 ;  /* 0x000000ffffe17224 */ /* 0x000fe200078e0068 */
[----:B------:R-:W-:Y:S01]  /*76f0*/  PRMT R10, R0, 0x5410, R10 ;  /* 0x00005410000a7816 */ /* 0x000fe2000000000a */
[----:B------:R1:W2:Y:S01]  /*7700*/  MUFU.EX2 R104, R2 ;  /* 0x0000000200687308 */ /* 0x0002a20000000800 */
[----:B------:R-:W-:-:S05]  /*7710*/  HSET2.LE.AND R0, R23, R135, PT ;  /* 0x0000008717007233 */ /* 0x000fca0003803000 */
[----:B------:R-:W-:Y:S01]  /*7720*/  LOP3.LUT R31, R0, R8, RZ, 0xc0, !PT ;  /* 0x00000008001f7212 */ /* 0x000fe200078ec0ff */
[--C-:B------:R-:W-:Y:S02]  /*7730*/  HSET2.LE.AND R0, R10, R135.reuse, PT ;  /* 0x000000870a007233 */ /* 0x100fe40003803000 */
[----:B-1----:R-:W-:Y:S01]  /*7740*/  HSET2.LE.AND R2, R27, R135, PT ;  /* 0x000000871b027233 */ /* 0x002fe20003803000 */
[----:B--2---:R-:W-:-:S04]  /*7750*/  F2FP.BF16.PACK_AB R8, R104, R107 ;  /* 0x0000006b6808723e */ /* 0x004fc800000010ff */
[----:B------:R-:W-:Y:S01]  /*7760*/  LOP3.LUT R30, R2, R9, RZ, 0xc0, !PT ;  /* 0x00000009021e7212 */ /* 0x000fe200078ec0ff */
[----:B------:R-:W-:Y:S01]  /*7770*/  HSET2.LE.AND R2, R11, R135, PT ;  /* 0x000000870b027233 */ /* 0x000fe20003803000 */
[----:B------:R-:W-:Y:S01]  /*7780*/  F2FP.BF16.PACK_AB R9, R110, R111 ;  /* 0x0000006f6e09723e */ /* 0x000fe200000010ff */
[----:B------:R-:W-:Y:S01]  /*7790*/  IMAD.WIDE.U32 R10, R32, -0x326172a9, RZ ;  /* 0xcd9e8d57200a7825 */ /* 0x000fe200078e00ff */
[----:B------:R-:W-:Y:S02]  /*77a0*/  LOP3.LUT R29, R0, R8, RZ, 0xc0, !PT ;  /* 0x00000008001d7212 */ /* 0x000fe400078ec0ff */
[----:B------:R-:W-:Y:S01]  /*77b0*/  LOP3.LUT R28, R2, R9, RZ, 0xc0, !PT ;  /* 0x00000009021c7212 */ /* 0x000fe200078ec0ff */
[----:B------:R-:W-:Y:S01]  /*77c0*/  FFMA.FTZ R0, R174, c[0x0][0x23c], -R19 ;  /* 0x00008f00ae007a23 */ /* 0x000fe20000010813 */
[----:B------:R-:W-:Y:S01]  /*77d0*/  LOP3.LUT R22, R11, UR7, R22, 0x96, !PT ;  /* 0x000000070b167c12 */ /* 0x000fe2000f8e9616 */
[----:B------:R-:W-:-:S04]  /*77e0*/  IMAD.WIDE.U32 R8, R12, -0x326172a9, RZ ;  /* 0xcd9e8d570c087825 */ /* 0x000fc800078e00ff */
[C---:B------:R-:W-:Y:S01]  /*77f0*/  HMMA.16816.F32.BF16 R68, R28.reuse, R36, R68 ;  /* 0x000000241c44723c */ /* 0x040fe20000041844 */
[C---:B------:R-:W-:Y:S01]  /*7800*/  LOP3.LUT R2, R8.reuse, 0xffff, RZ, 0xc0, !PT ;  /* 0x0000ffff08027812 */ /* 0x040fe200078ec0ff */
[----:B------:R-:W-:Y:S01]  /*7810*/  IMAD.WIDE.U32 R12, R13, -0x326172a9, RZ ;  /* 0xcd9e8d570d0c7825 */ /* 0x000fe200078e00ff */
[----:B------:R-:W-:Y:S02]  /*7820*/  LOP3.LUT R11, R9, UR17, R10, 0x96, !PT ;  /* 0x00000011090b7c12 */ /* 0x000fe4000f8e960a */
[----:B------:R-:W-:Y:S01]  /*7830*/  LOP3.LUT R17, R8, 0xff, RZ, 0xc0, !PT ;  /* 0x000000ff08117812 */ /* 0x000fe200078ec0ff */
[----:B------:R-:W-:Y:S01]  /*7840*/  IMAD.MOV.U32 R174, RZ, RZ, R98 ;  /* 0x000000ffffae7224 */ /* 0x000fe200078e0062 */
[--C-:B------:R-:W-:Y:S01]  /*7850*/  SHF.R.U32.HI R16, RZ, 0x10, R8.reuse ;  /* 0x00000010ff107819 */ /* 0x100fe20000011608 */
[----:B------:R-:W-:Y:S01]  /*7860*/  IMAD.MOV.U32 R37, RZ, RZ, R103 ;  /* 0x000000ffff257224 */ /* 0x000fe200078e0067 */
[----:B------:R-:W-:Y:S01]  /*7870*/  SHF.R.U32.HI R21, RZ, 0x18, R8 ;  /* 0x00000018ff157819 */ /* 0x000fe20000011608 */
[----:B------:R1:W-:Y:S01]  /*7880*/  MUFU.EX2 R103, R0 ;  /* 0x0000000000677308 */ /* 0x0003e20000000800 */
[----:B------:R-:W-:Y:S01]  /*7890*/  IMAD.WIDE.U32 R8, R15, -0x326172a9, RZ ;  /* 0xcd9e8d570f087825 */ /* 0x000fe200078e00ff */
[----:B------:R-:W-:Y:S01]  /*78a0*/  LOP3.LUT R13, R13, UR7, R26, 0x96, !PT ;  /* 0x000000070d0d7c12 */ /* 0x000fe2000f8e961a */
[----:B------:R-:W-:Y:S02]  /*78b0*/  HMMA.16816.F32.BF16 R56, R28, R38, R84 ;  /* 0x000000261c38723c */ /* 0x000fe40000041854 */
[----:B------:R-:W-:Y:S01]  /*78c0*/  FFMA.FTZ R36, R185, c[0x0][0x23c], -R24 ;  /* 0x00008f00b9247a23 */ /* 0x000fe20000010818 */
[----:B------:R-:W-:Y:S01]  /*78d0*/  LOP3.LUT R10, R9, UR17, R12, 0x96, !PT ;  /* 0x00000011090a7c12 */ /* 0x000fe2000f8e960c */
[----:B------:R-:W-:Y:S01]  /*78e0*/  FFMA.FTZ R12, R165, c[0x0][0x23c], -R19 ;  /* 0x00008f00a50c7a23 */ /* 0x000fe20000010813 */
[----:B------:R-:W-:-:S02]  /*78f0*/  LOP3.LUT R23, R8, 0xffff, RZ, 0xc0, !PT ;  /* 0x0000ffff08177812 */ /* 0x000fc400078ec0ff */
[----:B------:R-:W-:Y:S01]  /*7900*/  LOP3.LUT R32, R8, 0xff, RZ, 0xc0, !PT ;  /* 0x000000ff08207812 */ /* 0x000fe200078ec0ff */
[----:B------:R2:W-:Y:S01]  /*7910*/  MUFU.EX2 R97, R12 ;  /* 0x0000000c00617308 */ /* 0x0005e20000000800 */
[--C-:B------:R-:W-:Y:S01]  /*7920*/  SHF.R.U32.HI R27, RZ, 0x10, R8.reuse ;  /* 0x00000010ff1b7819 */ /* 0x100fe20000011608 */
[----:B------:R-:W-:Y:S01]  /*7930*/  HMMA.16816.F32.BF16 R156, R28, R52, R156 ;  /* 0x000000341c9c723c */ /* 0x000fe2000004189c */
[----:B------:R-:W-:Y:S01]  /*7940*/  SHF.R.U32.HI R26, RZ, 0x18, R8 ;  /* 0x00000018ff1a7819 */ /* 0x000fe20000011608 */
[----:B------:R-:W-:-:S04]  /*7950*/  IMAD.WIDE.U32 R8, R22, -0x2daee0ad, RZ ;  /* 0xd2511f5316087825 */ /* 0x000fc800078e00ff */
[----:B-1----:R-:W-:Y:S01]  /*7960*/  FFMA.FTZ R0, R175, c[0x0][0x23c], -R19 ;  /* 0x00008f00af007a23 */ /* 0x002fe20000010813 */
[----:B------:R-:W-:Y:S01]  /*7970*/  LOP3.LUT R15, R8, 0xffff, RZ, 0xc0, !PT ;  /* 0x0000ffff080f7812 */ /* 0x000fe200078ec0ff */
[----:B------:R-:W-:Y:S01]  /*7980*/  IMAD.MOV.U32 R175, RZ, RZ, R247 ;  /* 0x000000ffffaf7224 */ /* 0x000fe200078e00f7 */
[----:B------:R-:W-:Y:S01]  /*7990*/  HMMA.16816.F32.BF16 R52, R28, R54, R76 ;  /* 0x000000361c34723c */ /* 0x000fe2000004184c */
[----:B------:R1:W-:Y:S01]  /*79a0*/  MUFU.EX2 R102, R0 ;  /* 0x0000000000667308 */ /* 0x0003e20000000800 */
[----:B------:R-:W-:Y:S01]  /*79b0*/  LDSM.16.MT88.4 R28, [R206+0x5800] ;  /* 0x00580000ce1c783b */ /* 0x000fe20000004200 */
[----:B--2---:R-:W-:-:S06]  /*79c0*/  FFMA.FTZ R12, R179, c[0x0][0x23c], -R18 ;  /* 0x00008f00b30c7a23 */ /* 0x004fcc0000010812 */
[----:B------:R-:W-:Y:S01]  /*79d0*/  MUFU.EX2 R95, R12 ;  /* 0x0000000c005f7308 */ /* 0x000fe20000000800 */
[----:B-1----:R-:W-:-:S07]  /*79e0*/  FFMA.FTZ R0, R164, c[0x0][0x23c], -R19 ;  /* 0x00008f00a4007a23 */ /* 0x002fce0000010813 */
[----:B------:R1:W-:Y:S02]  /*79f0*/  MUFU.EX2 R101, R0 ;  /* 0x0000000000657308 */ /* 0x0003e40000000800 */
[----:B-1----:R-:W-:Y:S01]  /*7a00*/  SHF.R.U32.HI R0, RZ, 0x8, R2 ;  /* 0x00000008ff007819 */ /* 0x002fe20000011602 */
[----:B------:R-:W-:-:S03]  /*7a10*/  FFMA.FTZ R2, R155, c[0x0][0x23c], -R19 ;  /* 0x00008f009b027a23 */ /* 0x000fc60000010813 */
[----:B------:R-:W-:Y:S02]  /*7a20*/  PRMT R46, R17, 0x5410, R0 ;  /* 0x00005410112e7816 */ /* 0x000fe40000000000 */
[----:B------:R1:W-:Y:S01]  /*7a30*/  MUFU.EX2 R100, R2 ;  /* 0x0000000200647308 */ /* 0x0003e20000000800 */
[----:B------:R-:W-:Y:S02]  /*7a40*/  LOP3.LUT R0, R16, 0xff, RZ, 0xc0, !PT ;  /* 0x000000ff10007812 */ /* 0x000fe400078ec0ff */
[----:B------:R-:W-:Y:S02]  /*7a50*/  LOP3.LUT R17, R8, 0xff, RZ, 0xc0, !PT ;  /* 0x000000ff08117812 */ /* 0x000fe400078ec0ff */
[----:B------:R-:W-:Y:S01]  /*7a60*/  PRMT R45, R0, 0x5410, R21 ;  /* 0x00005410002d7816 */ /* 0x000fe20000000015 */
[----:B------:R-:W-:Y:S01]  /*7a70*/  FFMA.FTZ R0, R169, c[0x0][0x23c], -R19 ;  /* 0x00008f00a9007a23 */ /* 0x000fe20000010813 */
[----:B------:R-:W-:-:S03]  /*7a80*/  SHF.R.U32.HI R16, RZ, 0x10, R8 ;  /* 0x00000010ff107819 */ /* 0x000fc60000011608 */
[----:B------:R-:W-:Y:S01]  /*7a90*/  MUFU.EX2 R98, R0 ;  /* 0x0000000000627308 */ /* 0x000fe20000000800 */
[----:B-1----:R-:W-:-:S07]  /*7aa0*/  FFMA.FTZ R2, R173, c[0x0][0x23c], -R19 ;  /* 0x00008f00ad027a23 */ /* 0x002fce0000010813 */
[----:B------:R1:W-:Y:S02]  /*7ab0*/  MUFU.EX2 R99, R2 ;  /* 0x0000000200637308 */ /* 0x0003e40000000800 */
[----:B-1----:R-:W-:Y:S02]  /*7ac0*/  LOP3.LUT R2, R9, UR16, R20, 0x96, !PT ;  /* 0x0000001009027c12 */ /* 0x002fe4000f8e9614 */
[----:B------:R-:W-:Y:S01]  /*7ad0*/  SHF.R.U32.HI R20, RZ, 0x18, R8 ;  /* 0x00000018ff147819 */ /* 0x000fe20000011608 */
[----:B------:R-:W-:Y:S01]  /*7ae0*/  IMAD.WIDE.U32 R8, R13, -0x2daee0ad, RZ ;  /* 0xd2511f530d087825 */ /* 0x000fe200078e00ff */
[----:B------:R-:W-:-:S04]  /*7af0*/  SHF.R.U32.HI R12, RZ, 0x18, R2 ;  /* 0x00000018ff0c7819 */ /* 0x000fc80000011602 */
[----:B------:R-:W-:Y:S02]  /*7b00*/  LOP3.LUT R0, R9, UR16, R14, 0x96, !PT ;  /* 0x0000001009007c12 */ /* 0x000fe4000f8e960e */
[----:B------:R-:W-:Y:S01]  /*7b10*/  LOP3.LUT R13, R8, 0xffff, RZ, 0xc0, !PT ;  /* 0x0000ffff080d7812 */ /* 0x000fe200078ec0ff */
[----:B------:R-:W-:Y:S01]  /*7b20*/  FFMA.FTZ R9, R166, c[0x0][0x23c], -R19 ;  /* 0x00008f00a6097a23 */ /* 0x000fe20000010813 */
[----:B------:R-:W-:Y:S02]  /*7b30*/  LOP3.LUT R21, R8, 0xff, RZ, 0xc0, !PT ;  /* 0x000000ff08157812 */ /* 0x000fe400078ec0ff */
[--C-:B------:R-:W-:Y:S01]  /*7b40*/  SHF.R.U32.HI R22, RZ, 0x10, R8.reuse ;  /* 0x00000010ff167819 */ /* 0x100fe20000011608 */
[----:B------:R1:W-:Y:S01]  /*7b50*/  MUFU.EX2 R247, R9 ;  /* 0x0000000900f77308 */ /* 0x0003e20000000800 */
[----:B------:R-:W-:Y:S02]  /*7b60*/  SHF.R.U32.HI R33, RZ, 0x18, R8 ;  /* 0x00000018ff217819 */ /* 0x000fe40000011608 */
[----:B------:R-:W-:-:S04]  /*7b70*/  LOP3.LUT R8, R11, 0xffff, RZ, 0xc0, !PT ;  /* 0x0000ffff0b087812 */ /* 0x000fc800078ec0ff */
[----:B-1----:R-:W-:Y:S02]  /*7b80*/  SHF.R.U32.HI R9, RZ, 0x8, R8 ;  /* 0x00000008ff097819 */ /* 0x002fe40000011608 */
[----:B------:R-:W-:-:S04]  /*7b90*/  LOP3.LUT R8, R11, 0xff, RZ, 0xc0, !PT ;  /* 0x000000ff0b087812 */ /* 0x000fc800078ec0ff */
[----:B------:R-:W-:Y:S01]  /*7ba0*/  PRMT R44, R8, 0x5410, R9 ;  /* 0x00005410082c7816 */ /* 0x000fe20000000009 */
[--C-:B------:R-:W-:Y:S01]  /*7bb0*/  FFMA.FTZ R8, R176, c[0x0][0x23c], -R18.reuse ;  /* 0x00008f00b0087a23 */ /* 0x100fe20000010812 */
[--C-:B------:R-:W-:Y:S02]  /*7bc0*/  SHF.R.U32.HI R9, RZ, 0x10, R11.reuse ;  /* 0x00000010ff097819 */ /* 0x100fe4000001160b */
[----:B------:R-:W-:Y:S01]  /*7bd0*/  SHF.R.U32.HI R11, RZ, 0x18, R11 ;  /* 0x00000018ff0b7819 */ /* 0x000fe2000001160b */
[----:B------:R1:W-:Y:S02]  /*7be0*/  MUFU.EX2 R96, R8 ;  /* 0x0000000800607308 */ /* 0x0003e40000000800 */
[----:B-1----:R-:W-:Y:S01]  /*7bf0*/  LOP3.LUT R8, R9, 0xff, RZ, 0xc0, !PT ;  /* 0x000000ff09087812 */ /* 0x002fe200078ec0ff */
[----:B------:R-:W-:-:S03]  /*7c00*/  FFMA.FTZ R9, R168, c[0x0][0x23c], -R18 ;  /* 0x00008f00a8097a23 */ /* 0x000fc60000010812 */
[----:B------:R-:W-:Y:S02]  /*7c10*/  PRMT R42, R8, 0x5410, R11 ;  /* 0x00005410082a7816 */ /* 0x000fe4000000000b */
[----:B------:R1:W-:Y:S01]  /*7c20*/  MUFU.EX2 R94, R9 ;  /* 0x00000009005e7308 */ /* 0x0003e20000000800 */
[----:B------:R-:W-:Y:S01]  /*7c30*/  SHF.R.U32.HI R8, RZ, 0x8, R23 ;  /* 0x00000008ff087819 */ /* 0x000fe20000011617 */
[----:B------:R-:W-:-:S03]  /*7c40*/  FFMA.FTZ R11, R226, c[0x0][0x23c], -R25 ;  /* 0x00008f00e20b7a23 */ /* 0x000fc60000010819 */
[----:B------:R-:W-:Y:S02]  /*7c50*/  PRMT R23, R32, 0x5410, R8 ;  /* 0x0000541020177816 */ /* 0x000fe40000000008 */
[----:B------:R-:W-:Y:S01]  /*7c60*/  LOP3.LUT R8, R27, 0xff, RZ, 0xc0, !PT ;  /* 0x000000ff1b087812 */ /* 0x000fe200078ec0ff */
[----:B------:R2:W-:Y:S03]  /*7c70*/  MUFU.EX2 R88, R11 ;  /* 0x0000000b00587308 */ /* 0x0005e60000000800 */
[----:B------:R-:W-:Y:S02]  /*7c80*/  PRMT R19, R8, 0x5410, R26 ;  /* 0x0000541008137816 */ /* 0x000fe4000000001a */
[----:B------:R-:W-:Y:S01]  /*7c90*/  SHF.R.U32.HI R8, RZ, 0x8, R15 ;  /* 0x00000008ff087819 */ /* 0x000fe2000001160f */
[----:B------:R-:W-:Y:S02]  /*7ca0*/  IMAD.MOV.U32 R155, RZ, RZ, R5 ;  /* 0x000000ffff9b7224 */ /* 0x000fe400078e0005 */
[----:B-1----:R-:W-:Y:S01]  /*7cb0*/  FFMA.FTZ R9, R167, c[0x0][0x23c], -R18 ;  /* 0x00008f00a7097a23 */ /* 0x002fe20000010812 */
[----:B------:R-:W-:Y:S01]  /*7cc0*/  PRMT R48, R17, 0x5410, R8 ;  /* 0x0000541011307816 */ /* 0x000fe20000000008 */
[--C-:B------:R-:W-:Y:S01]  /*7cd0*/  FFMA.FTZ R15, R189, c[0x0][0x23c], -R25.reuse ;  /* 0x00008f00bd0f7a23 */ /* 0x100fe20000010819 */
[----:B------:R-:W-:Y:S01]  /*7ce0*/  LOP3.LUT R8, R10, 0xffff, RZ, 0xc0, !PT ;  /* 0x0000ffff0a087812 */ /* 0x000fe200078ec0ff */
[----:B------:R1:W-:Y:S01]  /*7cf0*/  MUFU.EX2 R93, R9 ;  /* 0x00000009005d7308 */ /* 0x0003e20000000800 */
[----:B--2---:R-:W-:-:S07]  /*7d00*/  FFMA.FTZ R11, R182, c[0x0][0x23c], -R25 ;  /* 0x00008f00b60b7a23 */ /* 0x004fce0000010819 */
[----:B------:R2:W-:Y:S01]  /*7d10*/  MUFU.EX2 R90, R11 ;  /* 0x0000000b005a7308 */ /* 0x0005e20000000800 */
[----:B-1----:R-:W-:-:S07]  /*7d20*/  FFMA.FTZ R9, R171, c[0x0][0x23c], -R18 ;  /* 0x00008f00ab097a23 */ /* 0x002fce0000010812 */
[----:B------:R1:W-:Y:S01]  /*7d30*/  MUFU.EX2 R92, R9 ;  /* 0x00000009005c7308 */ /* 0x0003e20000000800 */
[----:B--2---:R-:W-:Y:S01]  /*7d40*/  SHF.R.U32.HI R11, RZ, 0x18, R10 ;  /* 0x00000018ff0b7819 */ /* 0x004fe2000001160a */
[----:B-1----:R-:W-:-:S06]  /*7d50*/  FFMA.FTZ R9, R170, c[0x0][0x23c], -R18 ;  /* 0x00008f00aa097a23 */ /* 0x002fcc0000010812 */
[----:B------:R1:W-:Y:S02]  /*7d60*/  MUFU.EX2 R91, R9 ;  /* 0x00000009005b7308 */ /* 0x0003e40000000800 */
[----:B-1----:R-:W-:Y:S01]  /*7d70*/  LOP3.LUT R9, R16, 0xff, RZ, 0xc0, !PT ;  /* 0x000000ff10097812 */ /* 0x002fe200078ec0ff */
[----:B------:R-:W-:Y:S02]  /*7d80*/  IMAD.MOV.U32 R164, RZ, RZ, R4 ;  /* 0x000000ffffa47224 */ /* 0x000fe400078e0004 */
[----:B------:R-:W-:Y:S01]  /*7d90*/  FFMA.FTZ R16, R184, c[0x0][0x23c], -R25 ;  /* 0x00008f00b8107a23 */ /* 0x000fe20000010819 */
[----:B------:R-:W-:Y:S02]  /*7da0*/  PRMT R43, R9, 0x5410, R20 ;  /* 0x00005410092b7816 */ /* 0x000fe40000000014 */
[----:B------:R-:W-:Y:S02]  /*7db0*/  SHF.R.U32.HI R9, RZ, 0x8, R8 ;  /* 0x00000008ff097819 */ /* 0x000fe40000011608 */
[----:B------:R-:W-:-:S04]  /*7dc0*/  LOP3.LUT R8, R10, 0xff, RZ, 0xc0, !PT ;  /* 0x000000ff0a087812 */ /* 0x000fc800078ec0ff */
[----:B------:R-:W-:Y:S01]  /*7dd0*/  PRMT R14, R8, 0x5410, R9 ;  /* 0x00005410080e7816 */ /* 0x000fe20000000009 */
[--C-:B------:R-:W-:Y:S01]  /*7de0*/  FFMA.FTZ R8, R180, c[0x0][0x23c], -R25.reuse ;  /* 0x00008f00b4087a23 */ /* 0x100fe20000010819 */
[----:B------:R-:W-:Y:S01]  /*7df0*/  SHF.R.U32.HI R9, RZ, 0x10, R10 ;  /* 0x00000010ff097819 */ /* 0x000fe2000001160a */
[----:B------:R-:W-:Y:S02]  /*7e00*/  FFMA.FTZ R10, R181, c[0x0][0x23c], -R25 ;  /* 0x00008f00b50a7a23 */ /* 0x000fe40000010819 */
[----:B------:R1:W-:Y:S01]  /*7e10*/  MUFU.EX2 R89, R8 ;  /* 0x0000000800597308 */ /* 0x0003e20000000800 */
[----:B------:R-:W-:-:S04]  /*7e20*/  LOP3.LUT R9, R9, 0xff, RZ, 0xc0, !PT ;  /* 0x000000ff09097812 */ /* 0x000fc800078ec0ff */
[----:B------:R-:W-:Y:S01]  /*7e30*/  PRMT R17, R9, 0x5410, R11 ;  /* 0x0000541009117816 */ /* 0x000fe2000000000b */
[----:B------:R-:W-:Y:S01]  /*7e40*/  FFMA.FTZ R9, R227, c[0x0][0x23c], -R24 ;  /* 0x00008f00e3097a23 */ /* 0x000fe20000010818 */
[----:B------:R-:W-:Y:S01]  /*7e50*/  LOP3.LUT R11, R22, 0xff, RZ, 0xc0, !PT ;  /* 0x000000ff160b7812 */ /* 0x000fe200078ec0ff */
[----:B------:R2:W3:Y:S03]  /*7e60*/  MUFU.EX2 R83, R10 ;  /* 0x0000000a00537308 */ /* 0x0004e60000000800 */
[----:B------:R-:W-:Y:S02]  /*7e70*/  PRMT R20, R11, 0x5410, R33 ;  /* 0x000054100b147816 */ /* 0x000fe40000000021 */
[----:B------:R-:W-:Y:S01]  /*7e80*/  SHF.R.U32.HI R11, RZ, 0x18, R0 ;  /* 0x00000018ff0b7819 */ /* 0x000fe20000011600 */
[----:B------:R-:W4:Y:S01]  /*7e90*/  LDSM.16.MT88.4 R32, [R205+0x5800] ;  /* 0x00580000cd20783b */ /* 0x000f220000004200 */
[----:B-1----:R-:W-:Y:S01]  /*7ea0*/  SHF.R.U32.HI R8, RZ, 0x8, R13 ;  /* 0x00000008ff087819 */ /* 0x002fe2000001160d */
[----:B------:R1:W-:Y:S01]  /*7eb0*/  MUFU.EX2 R82, R9 ;  /* 0x0000000900527308 */ /* 0x0003e20000000800 */
[----:B------:R-:W-:-:S02]  /*7ec0*/  LOP3.LUT R13, R2, 0xff, RZ, 0xc0, !PT ;  /* 0x000000ff020d7812 */ /* 0x000fc400078ec0ff */
[----:B------:R-:W-:Y:S01]  /*7ed0*/  PRMT R41, R21, 0x5410, R8 ;  /* 0x0000541015297816 */ /* 0x000fe20000000008 */
[----:B------:R-:W-:Y:S01]  /*7ee0*/  FFMA.FTZ R21, R191, c[0x0][0x23c], -R24 ;  /* 0x00008f00bf157a23 */ /* 0x000fe20000010818 */
[----:B------:R-:W-:Y:S02]  /*7ef0*/  LOP3.LUT R8, R2, 0xffff, RZ, 0xc0, !PT ;  /* 0x0000ffff02087812 */ /* 0x000fe400078ec0ff */
[----:B--2---:R-:W-:Y:S02]  /*7f00*/  SHF.R.U32.HI R10, RZ, 0x10, R2 ;  /* 0x00000010ff0a7819 */ /* 0x004fe40000011602 */
[----:B------:R-:W-:Y:S02]  /*7f10*/  SHF.R.U32.HI R8, RZ, 0x8, R8 ;  /* 0x00000008ff087819 */ /* 0x000fe40000011608 */
[----:B------:R-:W-:Y:S01]  /*7f20*/  LOP3.LUT R2, R10, 0xff, RZ, 0xc0, !PT ;  /* 0x000000ff0a027812 */ /* 0x000fe200078ec0ff */
[----:B------:R-:W-:Y:S01]  /*7f30*/  FFMA.FTZ R10, R228, c[0x0][0x23c], -R24 ;  /* 0x00008f00e40a7a23 */ /* 0x000fe20000010818 */
[----:B------:R-:W-:-:S02]  /*7f40*/  PRMT R40, R13, 0x5410, R8 ;  /* 0x000054100d287816 */ /* 0x000fc40000000008 */
[----:B------:R-:W-:Y:S01]  /*7f50*/  SHF.R.U32.HI R8, RZ, 0x10, R0 ;  /* 0x00000010ff087819 */ /* 0x000fe20000011600 */
[----:B-1----:R-:W-:Y:S01]  /*7f60*/  FFMA.FTZ R9, R186, c[0x0][0x23c], -R24 ;  /* 0x00008f00ba097a23 */ /* 0x002fe20000010818 */
[----:B------:R-:W-:Y:S01]  /*7f70*/  PRMT R39, R2, 0x5410, R12 ;  /* 0x0000541002277816 */ /* 0x000fe2000000000c */
[----:B------:R1:W-:Y:S01]  /*7f80*/  MUFU.EX2 R80, R10 ;  /* 0x0000000a00507308 */ /* 0x0003e20000000800 */
[C---:B------:R-:W-:Y:S02]  /*7f90*/  LOP3.LUT R2, R0.reuse, 0xffff, RZ, 0xc0, !PT ;  /* 0x0000ffff00027812 */ /* 0x040fe400078ec0ff */
[----:B------:R-:W-:Y:S02]  /*7fa0*/  LOP3.LUT R12, R0, 0xff, RZ, 0xc0, !PT ;  /* 0x000000ff000c7812 */ /* 0x000fe400078ec0ff */
[----:B------:R-:W-:-:S03]  /*7fb0*/  LOP3.LUT R0, R8, 0xff, RZ, 0xc0, !PT ;  /* 0x000000ff08007812 */ /* 0x000fc600078ec0ff */
[----:B------:R2:W-:Y:S01]  /*7fc0*/  MUFU.EX2 R81, R9 ;  /* 0x0000000900517308 */ /* 0x0005e20000000800 */
[----:B------:R-:W-:Y:S01]  /*7fd0*/  PRMT R26, R0, 0x5410, R11 ;  /* 0x00005410001a7816 */ /* 0x000fe2000000000b */
[----:B------:R-:W-:Y:S01]  /*7fe0*/  FFMA.FTZ R0, R178, c[0x0][0x23c], -R18 ;  /* 0x00008f00b2007a23 */ /* 0x000fe20000010812 */
[----:B---3--:R-:W-:-:S05]  /*7ff0*/  F2FP.BF16.PACK_AB R11, R83, R89 ;  /* 0x00000059530b723e */ /* 0x008fca00000010ff */
[----:B------:R3:W-:Y:S01]  /*8000*/  MUFU.EX2 R66, R0 ;  /* 0x0000000000427308 */ /* 0x0007e20000000800 */
[----:B-1----:R-:W-:Y:S01]  /*8010*/  HSET2.LE.AND R10, R23, R135, PT ;  /* 0x00000087170a7233 */ /* 0x002fe20003803000 */
[----:B------:R-:W-:-:S04]  /*8020*/  FFMA.FTZ R23, R187, c[0x0][0x23c], -R24 ;  /* 0x00008f00bb177a23 */ /* 0x000fc80000010818 */
[----:B------:R-:W-:Y:S02]  /*8030*/  LOP3.LUT R10, R10, R11, RZ, 0xc0, !PT ;  /* 0x0000000b0a0a7212 */ /* 0x000fe400078ec0ff */
[----:B--2---:R-:W-:Y:S01]  /*8040*/  SHF.R.U32.HI R9, RZ, 0x8, R2 ;  /* 0x00000008ff097819 */ /* 0x004fe20000011602 */
[----:B------:R-:W-:-:S03]  /*8050*/  FFMA.FTZ R2, R188, c[0x0][0x23c], -R24 ;  /* 0x00008f00bc027a23 */ /* 0x000fc60000010818 */
[----:B------:R-:W-:Y:S01]  /*8060*/  PRMT R27, R12, 0x5410, R9 ;  /* 0x000054100c1b7816 */ /* 0x000fe20000000009 */
[----:B------:R1:W2:Y:S01]  /*8070*/  MUFU.EX2 R67, R2 ;  /* 0x0000000200437308 */ /* 0x0002a20000000800 */
[----:B------:R-:W-:Y:S01]  /*8080*/  FFMA.FTZ R9, R177, c[0x0][0x23c], -R18 ;  /* 0x00008f00b1097a23 */ /* 0x000fe20000010812 */
[--C-:B------:R-:W-:Y:S01]  /*8090*/  HSET2.LE.AND R12, R19, R135.reuse, PT ;  /* 0x00000087130c7233 */ /* 0x100fe20003803000 */
[--C-:B------:R-:W-:Y:S01]  /*80a0*/  FFMA.FTZ R18, R183, c[0x0][0x23c], -R25.reuse ;  /* 0x00008f00b7127a23 */ /* 0x100fe20000010819 */
[----:B---3--:R-:W-:Y:S01]  /*80b0*/  HSET2.LE.AND R0, R14, R135, PT ;  /* 0x000000870e007233 */ /* 0x008fe20003803000 */
[----:B------:R-:W-:Y:S02]  /*80c0*/  FFMA.FTZ R14, R190, c[0x0][0x23c], -R25 ;  /* 0x00008f00be0e7a23 */ /* 0x000fe40000010819 */
[----:B------:R-:W-:Y:S01]  /*80d0*/  FFMA.FTZ R19, R229, c[0x0][0x23c], -R24 ;  /* 0x00008f00e5137a23 */ /* 0x000fe20000010818 */
[----:B------:R3:W3:Y:S01]  /*80e0*/  MUFU.EX2 R65, R9 ;  /* 0x0000000900417308 */ /* 0x0006e20000000800 */
[----:B-1----:R-:W-:-:S07]  /*80f0*/  F2FP.BF16.PACK_AB R2, R90, R88 ;  /* 0x000000585a02723e */ /* 0x002fce00000010ff */
[----:B------:R-:W-:Y:S01]  /*8100*/  MUFU.EX2 R64, R14 ;  /* 0x0000000e00407308 */ /* 0x000fe20000000800 */
[----:B--2---:R-:W-:Y:S02]  /*8110*/  F2FP.BF16.PACK_AB R13, R67, R80 ;  /* 0x00000050430d723e */ /* 0x004fe400000010ff */
[----:B------:R-:W-:Y:S01]  /*8120*/  LOP3.LUT R8, R0, R2, RZ, 0xc0, !PT ;  /* 0x0000000200087212 */ /* 0x000fe200078ec0ff */
[----:B------:R-:W-:Y:S01]  /*8130*/  HSET2.LE.AND R0, R17, R135, PT ;  /* 0x0000008711007233 */ /* 0x000fe20003803000 */
[----:B------:R-:W-:Y:S02]  /*8140*/  F2FP.BF16.PACK_AB R2, R81, R82 ;  /* 0x000000525102723e */ /* 0x000fe400000010ff */
[----:B------:R-:W-:Y:S02]  /*8150*/  LOP3.LUT R11, R12, R13, RZ, 0xc0, !PT ;  /* 0x0000000d0c0b7212 */ /* 0x000fe400078ec0ff */
[----:B---3--:R-:W-:Y:S01]  /*8160*/  LOP3.LUT R9, R0, R2, RZ, 0xc0, !PT ;  /* 0x0000000200097212 */ /* 0x008fe200078ec0ff */
[----:B------:R-:W-:-:S02]  /*8170*/  FADD.FTZ R0, R37, R175 ;  /* 0x000000af25007221 */ /* 0x000fc40000010000 */
        /* <DEDUP_REMOVED lines=19> */
[C---:B----4-:R-:W-:Y:S01]  /*82b0*/  HMMA.16816.F32.BF16 R148, R8.reuse, R34, R148 ;  /* 0x000000220894723c */ /* 0x050fe20000041894 */
[----:B------:R-:W-:Y:S01]  /*82c0*/  IMAD.MOV.U32 R166, RZ, RZ, R225 ;  /* 0x000000ffffa67224 */ /* 0x000fe200078e00e1 */
[--C-:B------:R-:W-:Y:S01]  /*82d0*/  HSET2.LE.AND R17, R42, R135.reuse, PT ;  /* 0x000000872a117233 */ /* 0x100fe20003803000 */
[----:B------:R-:W-:Y:S01]  /*82e0*/  IMAD.MOV.U32 R37, RZ, RZ, R223 ;  /* 0x000000ffff257224 */ /* 0x000fe200078e00df */
[----:B------:R-:W-:Y:S01]  /*82f0*/  MUFU.EX2 R36, R36 ;  /* 0x0000002400247308 */ /* 0x000fe20000000800 */
[----:B------:R-:W-:Y:S01]  /*8300*/  IMAD.MOV.U32 R169, RZ, RZ, R172 ;  /* 0x000000ffffa97224 */ /* 0x000fe200078e00ac */
[----:B------:R-:W-:Y:S01]  /*8310*/  HSET2.LE.AND R20, R20, R135, PT ;  /* 0x0000008714147233 */ /* 0x000fe20003803000 */
[----:B------:R-:W-:Y:S01]  /*8320*/  IMAD.MOV.U32 R223, RZ, RZ, R143 ;  /* 0x000000ffffdf7224 */ /* 0x000fe200078e008f */
[----:B------:R-:W-:Y:S01]  /*8330*/  HMMA.16816.F32.BF16 R160, R8, R28, R160 ;  /* 0x0000001c08a0723c */ /* 0x000fe200000418a0 */
[----:B------:R-:W-:Y:S01]  /*8340*/  IMAD.MOV.U32 R146, RZ, RZ, R145 ;  /* 0x000000ffff927224 */ /* 0x000fe200078e0091 */
[----:B------:R1:W5:Y:S01]  /*8350*/  LDL.LU R7, [R1+0x84] ;  /* 0x0000840001077983 */ /* 0x0003620000300800 */
[----:B------:R-:W-:-:S02]  /*8360*/  IMAD.MOV.U32 R143, RZ, RZ, R47 ;  /* 0x000000ffff8f7224 */ /* 0x000fc400078e002f */
[----:B------:R-:W-:Y:S02]  /*8370*/  IMAD.MOV.U32 R145, RZ, RZ, R51 ;  /* 0x000000ffff917224 */ /* 0x000fe400078e0033 */
[----:B------:R-:W-:Y:S02]  /*8380*/  FADD.FTZ R13, R175, R142 ;  /* 0x0000008eaf0d7221 */ /* 0x000fe40000010000 */
[----:B------:R-:W-:Y:S02]  /*8390*/  IMAD.MOV.U32 R47, RZ, RZ, R49 ;  /* 0x000000ffff2f7224 */ /* 0x000fe400078e0031 */
[----:B------:R-:W-:Y:S02]  /*83a0*/  IMAD.MOV.U32 R225, RZ, RZ, R154 ;  /* 0x000000ffffe17224 */ /* 0x000fe400078e009a */
[----:B------:R-:W-:Y:S02]  /*83b0*/  IMAD.MOV.U32 R172, RZ, RZ, R222 ;  /* 0x000000ffffac7224 */ /* 0x000fe400078e00de */
[----:B------:R-:W-:-:S02]  /*83c0*/  IMAD.MOV.U32 R49, RZ, RZ, R201 ;  /* 0x000000ffff317224 */ /* 0x000fc400078e00c9 */
[----:B------:R-:W-:Y:S02]  /*83d0*/  FADD.FTZ R12, R165, R166 ;  /* 0x000000a6a50c7221 */ /* 0x000fe40000010000 */
[----:B------:R-:W-:Y:S02]  /*83e0*/  FADD.FTZ R0, R155, R0 ;  /* 0x000000009b007221 */ /* 0x000fe40000010000 */
[----:B------:R-:W-:Y:S02]  /*83f0*/  IMAD.MOV.U32 R175, RZ, RZ, R153 ;  /* 0x000000ffffaf7224 */ /* 0x000fe400078e0099 */
[----:B------:R-:W-:Y:S01]  /*8400*/  FADD.FTZ R2, R173, R169 ;  /* 0x000000a9ad027221 */ /* 0x000fe20000010000 */
[----:B------:R2:W3:Y:S01]  /*8410*/  MUFU.EX2 R51, R15 ;  /* 0x0000000f00337308 */ /* 0x0004e20000000800 */
[----:B------:R-:W-:Y:S02]  /*8420*/  IMAD.MOV.U32 R154, RZ, RZ, R145 ;  /* 0x000000ffff9a7224 */ /* 0x000fe400078e0091 */
[----:B------:R-:W-:Y:S01]  /*8430*/  FADD.FTZ R22, R164, R13 ;  /* 0x0000000da4167221 */ /* 0x000fe20000010000 */
[----:B------:R-:W-:Y:S01]  /*8440*/  HSET2.LE.AND R13, R44, R135, PT ;  /* 0x000000872c0d7233 */ /* 0x000fe20003803000 */
[----:B------:R-:W-:-:S02]  /*8450*/  IMAD.MOV.U32 R174, RZ, RZ, R152 ;  /* 0x000000ffffae7224 */ /* 0x000fc400078e0098 */
[----:B------:R-:W-:Y:S02]  /*8460*/  IMAD.MOV.U32 R153, RZ, RZ, R221 ;  /* 0x000000ffff997224 */ /* 0x000fe400078e00dd */
[----:B------:R-:W-:Y:S01]  /*8470*/  FADD.FTZ R24, R50, R12 ;  /* 0x0000000c32187221 */ /* 0x000fe20000010000 */
[----:B------:R-:W-:Y:S01]  /*8480*/  F2FP.BF16.PACK_AB R12, R93, R94 ;  /* 0x0000005e5d0c723e */ /* 0x000fe200000010ff */
[----:B------:R-:W-:Y:S01]  /*8490*/  FADD.FTZ R37, R37, R0 ;  /* 0x0000000025257221 */ /* 0x000fe20000010000 */
[----:B------:R4:W-:Y:S01]  /*84a0*/  MUFU.EX2 R50, R16 ;  /* 0x0000001000327308 */ /* 0x0009e20000000800 */
[----:B------:R-:W-:Y:S01]  /*84b0*/  IMAD.MOV.U32 R164, RZ, RZ, R225 ;  /* 0x000000ffffa47224 */ /* 0x000fe200078e00e1 */
[--C-:B------:R-:W-:Y:S01]  /*84c0*/  HSET2.LE.AND R0, R46, R135.reuse, PT ;  /* 0x000000872e007233 */ /* 0x100fe20003803000 */
[----:B------:R-:W-:Y:S01]  /*84d0*/  IMAD.MOV.U32 R169, RZ, RZ, R172 ;  /* 0x000000ffffa97224 */ /* 0x000fe200078e00ac */
[----:B--2---:R-:W-:Y:S01]  /*84e0*/  HSET2.LE.AND R15, R45, R135, PT ;  /* 0x000000872d0f7233 */ /* 0x004fe20003803000 */
[----:B------:R-:W-:-:S02]  /*84f0*/  IMAD.MOV.U32 R222, RZ, RZ, R144 ;  /* 0x000000ffffde7224 */ /* 0x000fc400078e0090 */
[----:B------:R-:W-:Y:S02]  /*8500*/  IMAD.MOV.U32 R221, RZ, RZ, R146 ;  /* 0x000000ffffdd7224 */ /* 0x000fe400078e0092 */
[----:B------:R-:W-:Y:S02]  /*8510*/  IMAD.MOV.U32 R152, RZ, RZ, R147 ;  /* 0x000000ffff987224 */ /* 0x000fe400078e0093 */
[----:B------:R-:W-:Y:S01]  /*8520*/  FADD.FTZ R38, R175, R2 ;  /* 0x00000002af267221 */ /* 0x000fe20000010000 */
[----:B------:R-:W-:Y:S01]  /*8530*/  HMMA.16816.F32.BF16 R144, R8, R32, R60 ;  /* 0x000000200890723c */ /* 0x000fe2000004183c */
[----:B------:R-:W-:Y:S02]  /*8540*/  IMAD.MOV.U32 R225, RZ, RZ, R47 ;  /* 0x000000ffffe17224 */ /* 0x000fe400078e002f */
[----:B------:R-:W-:Y:S01]  /*8550*/  IMAD.MOV.U32 R172, RZ, RZ, R49 ;  /* 0x000000ffffac7224 */ /* 0x000fe200078e0031 */
[----:B----4-:R-:W-:Y:S01]  /*8560*/  F2FP.BF16.PACK_AB R16, R102, R103 ;  /* 0x000000676610723e */ /* 0x010fe200000010ff */
[----:B------:R2:W4:Y:S01]  /*8570*/  MUFU.EX2 R49, R18 ;  /* 0x0000001200317308 */ /* 0x0005220000000800 */
[----:B------:R-:W-:-:S02]  /*8580*/  IMAD.MOV.U32 R165, RZ, RZ, R223 ;  /* 0x000000ffffa57224 */ /* 0x000fc400078e00df */
[----:B------:R-:W-:Y:S01]  /*8590*/  HMMA.16816.F32.BF16 R44, R8, R30, R72 ;  /* 0x0000001e082c723c */ /* 0x000fe20000041848 */
[----:B------:R-:W-:Y:S02]  /*85a0*/  LOP3.LUT R15, R15, R12, RZ, 0xc0, !PT ;  /* 0x0000000c0f0f7212 */ /* 0x000fe400078ec0ff */
[----:B------:R-:W-:-:S04]  /*85b0*/  F2FP.BF16.PACK_AB R2, R100, R101 ;  /* 0x000000656402723e */ /* 0x000fc800000010ff */
[----:B------:R-:W-:Y:S01]  /*85c0*/  FADD.FTZ R9, R154, R22 ;  /* 0x000000169a097221 */ /* 0x000fe20000010000 */
[----:B------:R-:W-:Y:S01]  /*85d0*/  LOP3.LUT R12, R13, R16, RZ, 0xc0, !PT ;  /* 0x000000100d0c7212 */ /* 0x000fe200078ec0ff */
[----:B------:R-:W-:Y:S01]  /*85e0*/  FADD.FTZ R22, R140, R38 ;  /* 0x000000268c167221 */ /* 0x000fe20000010000 */
[----:B--2---:R-:W-:Y:S01]  /*85f0*/  F2FP.BF16.PACK_AB R18, R96, R95 ;  /* 0x0000005f6012723e */ /* 0x004fe200000010ff */
[----:B------:R2:W1:Y:S01]  /*8600*/  MUFU.EX2 R38, R23 ;  /* 0x0000001700267308 */ /* 0x0004620000000800 */
[----:B------:R-:W-:Y:S02]  /*8610*/  FADD.FTZ R9, R169, R9 ;  /* 0x00000009a9097221 */ /* 0x000fe40000010000 */
[----:B------:R-:W-:Y:S01]  /*8620*/  LOP3.LUT R13, R17, R18, RZ, 0xc0, !PT ;  /* 0x00000012110d7212 */ /* 0x000fe200078ec0ff */
[----:B------:R-:W-:Y:S01]  /*8630*/  IMAD.MOV.U32 R175, RZ, RZ, R174 ;  /* 0x000000ffffaf7224 */ /* 0x000fe200078e00ae */
[--C-:B------:R-:W-:Y:S01]  /*8640*/  HSET2.LE.AND R17, R39, R135.reuse, PT ;  /* 0x0000008727117233 */ /* 0x100fe20003803000 */
[----:B------:R-:W-:Y:S01]  /*8650*/  FADD.FTZ R10, R165, R37 ;  /* 0x00000025a50a7221 */ /* 0x000fe20000010000 */
[----:B------:R-:W-:Y:S01]  /*8660*/  LOP3.LUT R14, R0, R2, RZ, 0xc0, !PT ;  /* 0x00000002000e7212 */ /* 0x000fe200078ec0ff */
[----:B------:R-:W-:Y:S01]  /*8670*/  MUFU.EX2 R42, R19 ;  /* 0x00000013002a7308 */ /* 0x000fe20000000800 */
[----:B------:R-:W-:Y:S01]  /*8680*/  FADD.FTZ R37, R164, R22 ;  /* 0x00000016a4257221 */ /* 0x000fe20000010000 */
[--C-:B------:R-:W-:Y:S01]  /*8690*/  HSET2.LE.AND R0, R43, R135.reuse, PT ;  /* 0x000000872b007233 */ /* 0x100fe20003803000 */
[----:B------:R-:W-:Y:S01]  /*86a0*/  FADD.FTZ R22, R251, R9 ;  /* 0x00000009fb167221 */ /* 0x000fe20000010000 */
[----:B------:R-:W-:Y:S01]  /*86b0*/  HSET2.LE.AND R2, R48, R135, PT ;  /* 0x0000008730027233 */ /* 0x000fe20003803000 */
[----:B------:R-:W-:-:S03]  /*86c0*/  F2FP.BF16.PACK_AB R9, R65, R66 ;  /* 0x000000424109723e */ /* 0x000fc600000010ff */
[----:B------:R1:W1:Y:S01]  /*86d0*/  MUFU.EX2 R39, R21 ;  /* 0x0000001500277308 */ /* 0x0002620000000800 */
[----:B--2---:R-:W-:Y:S01]  /*86e0*/  FADD.FTZ R23, R175, R10 ;  /* 0x0000000aaf177221 */ /* 0x004fe20000010000 */
[----:B------:R-:W-:Y:S01]  /*86f0*/  F2FP.BF16.PACK_AB R10, R247, R97 ;  /* 0x00000061f70a723e */ /* 0x000fe200000010ff */
[----:B------:R-:W-:Y:S01]  /*8700*/  IMAD.MOV.U32 R173, RZ, RZ, R153 ;  /* 0x000000ffffad7224 */ /* 0x000fe200078e0099 */
[--C-:B------:R-:W-:Y:S01]  /*8710*/  HSET2.LE.AND R16, R27, R135.reuse, PT ;  /* 0x000000871b107233 */ /* 0x100fe20003803000 */
[----:B------:R-:W-:Y:S01]  /*8720*/  FADD.FTZ R11, R225, R24 ;  /* 0x00000018e10b7221 */ /* 0x000fe20000010000 */
[----:B------:R-:W-:Y:S02]  /*8730*/  LOP3.LUT R171, R0, R9, RZ, 0xc0, !PT ;  /* 0x0000000900ab7212 */ /* 0x000fe400078ec0ff */
[----:B------:R-:W-:Y:S02]  /*8740*/  LOP3.LUT R170, R2, R10, RZ, 0xc0, !PT ;  /* 0x0000000a02aa7212 */ /* 0x000fe400078ec0ff */
[----:B---3--:R-:W-:Y:S01]  /*8750*/  F2FP.BF16.PACK_AB R0, R51, R64 ;  /* 0x000000403300723e */ /* 0x008fe200000010ff */
[----:B------:R-:W-:Y:S01]  /*8760*/  IMAD.MOV.U32 R223, RZ, RZ, R152 ;  /* 0x000000ffffdf7224 */ /* 0x000fe200078e0098 */
[----:B------:R-:W-:Y:S01]  /*8770*/  F2FP.BF16.PACK_AB R2, R91, R92 ;  /* 0x0000005c5b02723e */ /* 0x000fe200000010ff */
[--C-:B------:R-:W-:Y:S01]  /*8780*/  HSET2.LE.AND R8, R40, R135.reuse, PT ;  /* 0x0000008728087233 */ /* 0x100fe20003803000 */
[----:B------:R-:W-:Y:S01]  /*8790*/  LOP3.LUT R164, R16, R0, RZ, 0xc0, !PT ;  /* 0x0000000010a47212 */ /* 0x000fe200078ec0ff */
[----:B-1----:R-:W-:Y:S01]  /*87a0*/  FADD.FTZ R21, R173, R11 ;  /* 0x0000000bad157221 */ /* 0x002fe20000010000 */
[----:B------:R-:W-:Y:S01]  /*87b0*/  F2FP.BF16.PACK_AB R11, R98, R99 ;  /* 0x00000063620b723e */ /* 0x000fe200000010ff */
[--C-:B------:R-:W-:Y:S01]  /*87c0*/  HSET2.LE.AND R19, R41, R135.reuse, PT ;  /* 0x0000008729137233 */ /* 0x100fe20003803000 */
[----:B------:R-:W-:Y:S01]  /*87d0*/  IMAD.MOV.U32 R174, RZ, RZ, R172 ;  /* 0x000000ffffae7224 */ /* 0x000fe200078e00ac */
[----:B------:R-:W-:Y:S01]  /*87e0*/  LOP3.LUT R169, R17, R2, RZ, 0xc0, !PT ;  /* 0x0000000211a97212 */ /* 0x000fe200078ec0ff */
[----:B------:R-:W-:Y:S01]  /*87f0*/  IMAD.MOV.U32 R225, RZ, RZ, R223 ;  /* 0x000000ffffe17224 */ /* 0x000fe200078e00df */
[----:B----4-:R-:W-:Y:S01]  /*8800*/  F2FP.BF16.PACK_AB R0, R49, R50 ;  /* 0x000000323100723e */ /* 0x010fe200000010ff */
[----:B------:R-:W-:Y:S01]  /*8810*/  HSET2.LE.AND R18, R26, R135, PT ;  /* 0x000000871a127233 */ /* 0x000fe20003803000 */
[----:B------:R-:W-:Y:S01]  /*8820*/  F2FP.BF16.PACK_AB R2, R36, R38 ;  /* 0x000000262402723e */ /* 0x000fe200000010ff */
[----:B------:R-:W-:Y:S01]  /*8830*/  IMAD.MOV.U32 R172, RZ, RZ, R221 ;  /* 0x000000ffffac7224 */ /* 0x000fe200078e00dd */
[----:B------:R-:W-:Y:S01]  /*8840*/  LOP3.LUT R168, R8, R11, RZ, 0xc0, !PT ;  /* 0x0000000b08a87212 */ /* 0x000fe200078ec0ff */
[----:B------:R-:W-:Y:S01]  /*8850*/  IMAD.MOV.U32 R223, RZ, RZ, R222 ;  /* 0x000000ffffdf7224 */ /* 0x000fe200078e00de */
[----:B------:R-:W-:Y:S01]  /*8860*/  F2FP.BF16.PACK_AB R8, R39, R42 ;  /* 0x0000002a2708723e */ /* 0x000fe200000010ff */
[----:B------:R-:W-:Y:S01]  /*8870*/  IMAD.MOV.U32 R221, RZ, RZ, R143 ;  /* 0x000000ffffdd7224 */ /* 0x000fe200078e008f */
[----:B------:R-:W-:Y:S01]  /*8880*/  LOP3.LUT R166, R19, R0, RZ, 0xc0, !PT ;  /* 0x0000000013a67212 */ /* 0x000fe200078ec0ff */
[----:B------:R-:W-:Y:S01]  /*8890*/  FADD.FTZ R21, R174, R21 ;  /* 0x00000015ae157221 */ /* 0x000fe20000010000 */
[----:B------:R-:W-:Y:S01]  /*88a0*/  LOP3.LUT R167, R20, R2, RZ, 0xc0, !PT ;  /* 0x0000000214a77212 */ /* 0x000fe200078ec0ff */
[----:B------:R-:W-:Y:S01]  /*88b0*/  IMAD.MOV.U32 R222, RZ, RZ, R141 ;  /* 0x000000ffffde7224 */ /* 0x000fe200078e008d */
[----:B------:R-:W1:Y:S01]  /*88c0*/  LDSM.16.MT88.4 R152, [R205+0x5c00] ;  /* 0x005c0000cd98783b */ /* 0x000e620000004200 */
[----:B------:R-:W-:Y:S01]  /*88d0*/  FADD.FTZ R0, R225, R37 ;  /* 0x00000025e1007221 */ /* 0x000fe20000010000 */
[----:B------:R-:W-:Y:S01]  /*88e0*/  LOP3.LUT R165, R18, R8, RZ, 0xc0, !PT ;  /* 0x0000000812a57212 */ /* 0x000fe200078ec0ff */
[----:B------:R-:W-:Y:S01]  /*88f0*/  FADD.FTZ R2, R172, R23 ;  /* 0x00000017ac027221 */ /* 0x000fe20000010000 */
[----:B------:R-:W2:Y:S01]  /*8900*/  LDSM.16.MT88.4 R24, [R206+0x5c00] ;  /* 0x005c0000ce18783b */ /* 0x000ea20000004200 */
        /* <DEDUP_REMOVED lines=17> */
[----:B------:R-:W-:Y:S02]  /*8a20*/  IMAD.MOV.U32 R201, RZ, RZ, R6 ;  /* 0x000000ffffc97224 */ /* 0x000fe400078e0006 */
[----:B------:R-:W-:Y:S01]  /*8a30*/  FADD.FTZ R0, R217, R10 ;  /* 0x0000000ad9007221 */ /* 0x000fe20000010000 */
[----:B------:R-:W-:Y:S01]  /*8a40*/  HMMA.16816.F32.BF16 R140, R12, R32, R68 ;  /* 0x000000200c8c723c */ /* 0x000fe20000041844 */
[----:B------:R-:W-:Y:S01]  /*8a50*/  FADD.FTZ R9, R218, R9 ;  /* 0x00000009da097221 */ /* 0x000fe20000010000 */
[----:B------:R3:W5:Y:S01]  /*8a60*/  LDL.LU R6, [R1+0x80] ;  /* 0x0000800001067983 */ /* 0x0007620000300800 */
[----:B------:R-:W-:-:S02]  /*8a70*/  FADD.FTZ R10, R246, R8 ;  /* 0x00000008f60a7221 */ /* 0x000fc40000010000 */
[----:B------:R-:W-:Y:S01]  /*8a80*/  FADD.FTZ R8, R240, R2 ;  /* 0x00000002f0087221 */ /* 0x000fe20000010000 */
[----:B------:R3:W5:Y:S01]  /*8a90*/  LDL.LU R5, [R1+0x7c] ;  /* 0x00007c0001057983 */ /* 0x0007620000300800 */
[----:B------:R-:W-:Y:S02]  /*8aa0*/  FADD.FTZ R2, R201, R0 ;  /* 0x00000000c9027221 */ /* 0x000fe40000010000 */
[----:B------:R-:W-:Y:S01]  /*8ab0*/  FADD.FTZ R0, R202, R9 ;  /* 0x00000009ca007221 */ /* 0x000fe20000010000 */
[----:B------:R-:W-:Y:S01]  /*8ac0*/  HMMA.16816.F32.BF16 R32, R12, R34, R56 ;  /* 0x000000220c20723c */ /* 0x000fe20000041838 */
[----:B------:R-:W-:Y:S01]  /*8ad0*/  FADD.FTZ R8, R197, R8 ;  /* 0x00000008c5087221 */ /* 0x000fe20000010000 */
[----:B------:R3:W5:Y:S01]  /*8ae0*/  LDL.LU R4, [R1+0x78] ;  /* 0x0000780001047983 */ /* 0x0007620000300800 */
        /* <DEDUP_REMOVED lines=74> */
[----:B------:R-:W-:Y:S01]  /*8f90*/  FADD.FTZ R9, R102, R9 ;  /* 0x0000000966097221 */ /* 0x000fe20000010000 */
[----:B------:R3:W-:Y:S03]  /*8fa0*/  STL [R1+0x8], R8 ;  /* 0x0000080801007387 */ /* 0x0007e60000100800 */
[----:B------:R-:W-:Y:S01]  /*8fb0*/  FADD.FTZ R9, R101, R9 ;  /* 0x0000000965097221 */ /* 0x000fe20000010000 */
[----:B------:R3:W-:Y:S04]  /*8fc0*/  STL [R1+0xc], R0 ;  /* 0x00000c0001007387 */ /* 0x0007e80000100800 */
[----:B------:R3:W-:Y:S01]  /*8fd0*/  STL [R1+0x10], R2 ;  /* 0x0000100201007387 */ /* 0x0007e20000100800 */
[----:B------:R-:W-:-:S04]  /*8fe0*/  FADD.FTZ R9, R100, R9 ;  /* 0x0000000964097221 */ /* 0x000fc80000010000 */
[----:B------:R-:W-:Y:S01]  /*8ff0*/  FADD.FTZ R9, R99, R9 ;  /* 0x0000000963097221 */ /* 0x000fe20000010000 */
[----:B-1----:R-:W-:Y:S03]  /*9000*/  HMMA.16816.F32.BF16 R144, R164, R152, R144 ;  /* 0x00000098a490723c */ /* 0x002fe60000041890 */
[----:B------:R-:W-:-:S04]  /*9010*/  FADD.FTZ R9, R98, R9 ;  /* 0x0000000962097221 */ /* 0x000fc80000010000 */
[----:B------:R-:W-:Y:S01]  /*9020*/  FADD.FTZ R9, R97, R9 ;  /* 0x0000000961097221 */ /* 0x000fe20000010000 */
[----:B------:R-:W-:Y:S03]  /*9030*/  HMMA.16816.F32.BF16 R148, R164, R154, R148 ;  /* 0x0000009aa494723c */ /* 0x000fe60000041894 */
[----:B------:R-:W-:-:S05]  /*9040*/  FADD.FTZ R247, R247, R9 ;  /* 0x00000009f7f77221 */ /* 0x000fca0000010000 */
[----:B------:R-:W-:Y:S08]  /*9050*/  HMMA.16816.F32.BF16 R140, R168, R152, R140 ;  /* 0x00000098a88c723c */ /* 0x000ff0000004188c */
[----:B--2---:R-:W-:Y:S08]  /*9060*/  HMMA.16816.F32.BF16 R160, R164, R24, R160 ;  /* 0x00000018a4a0723c */ /* 0x004ff000000418a0 */
[C---:B------:R-:W-:Y:S08]  /*9070*/  HMMA.16816.F32.BF16 R152, R168.reuse, R154, R32 ;  /* 0x0000009aa898723c */ /* 0x040ff00000041820 */
[----:B------:R-:W-:Y:S08]  /*9080*/  HMMA.16816.F32.BF16 R156, R168, R24, R156 ;  /* 0x00000018a89c723c */ /* 0x000ff0000004189c */
[-C--:B------:R-:W-:Y:S08]  /*9090*/  HMMA.16816.F32.BF16 R164, R164, R26.reuse, R44 ;  /* 0x0000001aa4a4723c */ /* 0x080ff0000004182c */
[----:B------:R-:W-:Y:S01]  /*90a0*/  HMMA.16816.F32.BF16 R168, R168, R26, R12 ;  /* 0x0000001aa8a8723c */ /* 0x000fe2000004180c */
[----:B------:R-:W-:Y:S11]  /*90b0*/  @!P0 BRA `(.L_x_237) ;  /* 0x0000887000008947 */ /* 0x000ff60003800000 */
[----:B---3--:R-:W2:Y:S01]  /*90c0*/  LDL.64 R218, [R1+0x50] ;  /* 0x0000500001da7983 */ /* 0x008ea20000100a00 */
[----:B------:R-:W-:Y:S01]  /*90d0*/  UIADD3 UR27, UR26, -0x2, URZ ;  /* 0xfffffffe1a1b7890 */ /* 0x000fe2000fffe03f */
[----:B------:R-:W-:-:S04]  /*90e0*/  DEPBAR.LE SB0, 0x0 ;  /* 0x000080000000791a */ /* 0x000fc80000000000 */
[----:B------:R-:W-:Y:S01]  /*90f0*/  USHF.R.S32.HI UR5, URZ, 0x1f, UR27 ;  /* 0x0000001f3f057899 */ /* 0x000fe2000801141b */
[----:B------:R-:W-:Y:S01]  /*9100*/  IMAD.U32 R8, RZ, RZ, UR27 ;  /* 0x0000001bff087e24 */ /* 0x000fe2000f8e00ff */
[----:B------:R-:W-:Y:S01]  /*9110*/  UIMAD UR28, UR19, UR27, URZ ;  /* 0x0000001b131c72a4 */ /* 0x000fe2000f8e023f */
[----:B------:R-:W-:Y:S01]  /*9120*/  IMAD.MOV.U32 R202, RZ, RZ, c[0x0][0x1a4] ;  /* 0x00006900ffca7624 */ /* 0x000fe200078e00ff */
[----:B------:R-:W-:Y:S01]  /*9130*/  USHF.L.U32 UR27, UR4, 0x6, URZ ;  /* 0x00000006041b7899 */ /* 0x000fe2000800063f */
[----:B------:R-:W-:Y:S01]  /*9140*/  IMAD.U32 R0, RZ, RZ, UR4 ;  /* 0x00000004ff007e24 */ /* 0x000fe2000f8e00ff */
[----:B------:R-:W-:Y:S02]  /*9150*/  UIMAD UR5, UR5, UR20, UR28 ;  /* 0x00000014050572a4 */ /* 0x000fe4000f8e021c */
[----:B------:R-:W-:Y:S02]  /*9160*/  UISETP.NE.AND UP0, UPT, UR26, 0x2, UPT ;  /* 0x000000021a00788c */ /* 0x000fe4000bf05270 */
[----:B------:R-:W-:Y:S01]  /*9170*/  SHF.L.U64.HI R0, R0, 0x6, R202 ;  /* 0x0000000600007819 */ /* 0x000fe200000102ca */
[----:B------:R-:W-:Y:S01]  /*9180*/  BAR.SYNC.DEFER_BLOCKING 0x0 ;  /* 0x0000000000007b1d */ /* 0x000fe20000010000 */
[----:B--2---:R-:W-:-:S05]  /*9190*/  IMAD.WIDE.U32 R8, R8, UR20, R218 ;  /* 0x0000001408087c25 */ /* 0x004fca000f8e00da */
        /* <DEDUP_REMOVED lines=12> */
[----:B------:R-:W-:Y:S01]  /*9260*/  IADD3 R14, P0, R8, UR27, RZ ;  /* 0x0000001b080e7c10 */ /* 0x000fe2000ff1e0ff */
[----:B------:R-:W-:-:S03]  /*9270*/  UIADD3 UR27, UR26, -0x2, URZ ;  /* 0xfffffffe1a1b7890 */ /* 0x000fc6000fffe03f */
[----:B------:R2:W-:Y:S01]  /*9280*/  LDGSTS.E.BYPASS.LTC128B.128 [R224+0x5000], [R8.64] ;  /* 0x0500000008e07fae */ /* 0x0005e2000b901d56 */
[----:B------:R-:W-:-:S05]  /*9290*/  IMAD.X R15, R9, 0x1, R0, P0 ;  /* 0x00000001090f7824 */ /* 0x000fca00000e0600 */
[----:B------:R1:W-:Y:S04]  /*92a0*/  LDGSTS.E.BYPASS.LTC128B.128 [R224+0x5800], [R14.64] ;  /* 0x058000000ee07fae */ /* 0x0003e8000b901d56 */
[----:B------:R-:W-:Y:S04]  /*92b0*/  LDSM.16.M88.4 R16, [R207] ;  /* 0x00000000cf10783b */ /* 0x000fe80000000200 */
[----:B------:R-:W3:Y:S04]  /*92c0*/  LDSM.16.M88.4 R40, [R204+0x2000] ;  /* 0x00200000cc28783b */ /* 0x000ee80000000200 */
[----:B------:R-:W-:Y:S04]  /*92d0*/  LDSM.16.M88.4 R36, [R204+0x2400] ;  /* 0x00240000cc24783b */ /* 0x000fe80000000200 */
[----:B------:R-:W-:Y:S04]  /*92e0*/  LDSM.16.M88.4 R32, [R204+0x2800] ;  /* 0x00280000cc20783b */ /* 0x000fe80000000200 */
[----:B------:R-:W-:Y:S04]  /*92f0*/  LDSM.16.M88.4 R28, [R204+0x2c00] ;  /* 0x002c0000cc1c783b */ /* 0x000fe80000000200 */
[----:B--2---:R-:W2:Y:S04]  /*9300*/  LDSM.16.M88.4 R8, [R207+0x1000] ;  /* 0x00100000cf08783b */ /* 0x004ea80000000200 */
[----:B------:R-:W4:Y:S04]  /*9310*/  LDSM.16.M88.4 R24, [R204+0x3000] ;  /* 0x00300000cc18783b */ /* 0x000f280000000200 */
[----:B------:R-:W4:Y:S04]  /*9320*/  LDSM.16.M88.4 R20, [R204+0x3400] ;  /* 0x00340000cc14783b */ /* 0x000f280000000200 */
[----:B-1----:R-:W1:Y:S04]  /*9330*/  LDSM.16.M88.4 R12, [R204+0x3800] ;  /* 0x00380000cc0c783b */ /* 0x002e680000000200 */
[----:B------:R-:W1:Y:S04]  /*9340*/  LDSM.16.M88.4 R44, [R204+0x3c00] ;  /* 0x003c0000cc2c783b */ /* 0x000e680000000200 */
[----:B------:R-:W0:Y:S01]  /*9350*/  LDGDEPBAR ;  /* 0x00000000000079af */ /* 0x000e220000000000 */
[C---:B---3--:R-:W-:Y:S08]  /*9360*/  HMMA.16816.F32.BF16 R88, R16.reuse, R40, RZ ;  /* 0x000000281058723c */ /* 0x048ff000000418ff */
[----:B------:R-:W-:Y:S08]  /*9370*/  HMMA.16816.F32.BF16 R112, R16, R42, RZ ;  /* 0x0000002a1070723c */ /* 0x000ff000000418ff */
[C---:B--2---:R-:W-:Y:S08]  /*9380*/  HMMA.16816.F32.BF16 R80, R8.reuse, R40, RZ ;  /* 0x000000280850723c */ /* 0x044ff000000418ff */
[C---:B------:R-:W-:Y:S08]  /*9390*/  HMMA.16816.F32.BF16 R108, R8.reuse, R42, RZ ;  /* 0x0000002a086c723c */ /* 0x040ff000000418ff */
[C---:B------:R-:W-:Y:S08]  /*93a0*/  HMMA.16816.F32.BF16 R76, R8.reuse, R36, RZ ;  /* 0x00000024084c723c */ /* 0x040ff000000418ff */
[C---:B------:R-:W-:Y:S08]  /*93b0*/  HMMA.16816.F32.BF16 R72, R8.reuse, R32, RZ ;  /* 0x000000200848723c */ /* 0x040ff000000418ff */
[C---:B------:R-:W-:Y:S08]  /*93c0*/  HMMA.16816.F32.BF16 R84, R8.reuse, R28, RZ ;  /* 0x0000001c0854723c */ /* 0x040ff000000418ff */
[C---:B----4-:R-:W-:Y:S08]  /*93d0*/  HMMA.16816.F32.BF16 R92, R8.reuse, R24, RZ ;  /* 0x00000018085c723c */ /* 0x050ff000000418ff */
[C---:B------:R-:W-:Y:S08]  /*93e0*/  HMMA.16816.F32.BF16 R96, R8.reuse, R20, RZ ;  /* 0x000000140860723c */ /* 0x040ff000000418ff */
[C---:B-1----:R-:W-:Y:S08]  /*93f0*/  HMMA.16816.F32.BF16 R100, R8.reuse, R12, RZ ;  /* 0x0000000c0864723c */ /* 0x042ff000000418ff */
[C---:B------:R-:W-:Y:S08]  /*9400*/  HMMA.16816.F32.BF16 R48, R8.reuse, R44, RZ ;  /* 0x0000002c0830723c */ /* 0x040ff000000418ff */
[C---:B------:R-:W-:Y:S08]  /*9410*/  HMMA.16816.F32.BF16 R128, R8.reuse, R38, RZ ;  /* 0x000000260880723c */ /* 0x040ff000000418ff */
[C---:B------:R-:W-:Y:S08]  /*9420*/  HMMA.16816.F32.BF16 R184, R8.reuse, R34, RZ ;  /* 0x0000002208b8723c */ /* 0x040ff000000418ff */
[----:B------:R-:W-:Y:S01]  /*9430*/  HMMA.16816.F32.BF16 R200, R8, R30, RZ ;  /* 0x0000001e08c8723c */ /* 0x000fe200000418ff */
[----:B------:R-:W-:-:S02]  /*9440*/  IMAD.MOV.U32 R244, RZ, RZ, R48 ;  /* 0x000000fffff47224 */ /* 0x000fc400078e0030 */
[----:B------:R-:W-:Y:S02]  /*9450*/  IMAD.MOV.U32 R227, RZ, RZ, R49 ;  /* 0x000000ffffe37224 */ /* 0x000fe400078e0031 */
[----:B------:R-:W-:Y:S02]  /*9460*/  IMAD.MOV.U32 R226, RZ, RZ, R50 ;  /* 0x000000ffffe27224 */ /* 0x000fe400078e0032 */
[----:B------:R-:W-:Y:S01]  /*9470*/  IMAD.MOV.U32 R219, RZ, RZ, R51 ;  /* 0x000000ffffdb7224 */ /* 0x000fe200078e0033 */
[C---:B------:R-:W-:Y:S08]  /*9480*/  HMMA.16816.F32.BF16 R232, R8.reuse, R26, RZ ;  /* 0x0000001a08e8723c */ /* 0x040ff000000418ff */
[C---:B------:R-:W-:Y:S08]  /*9490*/  HMMA.16816.F32.BF16 R240, R8.reuse, R22, RZ ;  /* 0x0000001608f0723c */ /* 0x040ff000000418ff */
[C---:B------:R-:W-:Y:S08]  /*94a0*/  HMMA.16816.F32.BF16 R40, R8.reuse, R14, RZ ;  /* 0x0000000e0828723c */ /* 0x040ff000000418ff */
[----:B------:R-:W-:Y:S08]  /*94b0*/  HMMA.16816.F32.BF16 R8, R8, R46, RZ ;  /* 0x0000002e0808723c */ /* 0x000ff000000418ff */
[C---:B------:R-:W-:Y:S08]  /*94c0*/  HMMA.16816.F32.BF16 R52, R16.reuse, R20, RZ ;  /* 0x000000141034723c */ /* 0x040ff000000418ff */
        /* <DEDUP_REMOVED lines=10> */
[----:B------:R-:W-:Y:S01]  /*9570*/  IMAD.MOV.U32 R0, RZ, RZ, R43 ;  /* 0x000000ffff007224 */ /* 0x000fe200078e002b */
[C---:B------:R-:W-:Y:S01]  /*9580*/  HMMA.16816.F32.BF16 R8, R16.reuse, R44, RZ ;  /* 0x0000002c1008723c */ /* 0x040fe200000418ff */
[----:B------:R-:W-:Y:S07]  /*9590*/  LDSM.16.M88.4 R40, [R209] ;  /* 0x00000000d128783b */ /* 0x000fee0000000200 */
[C---:B------:R-:W-:Y:S01]  /*95a0*/  HMMA.16816.F32.BF16 R104, R16.reuse, R38, RZ ;  /* 0x000000261068723c */ /* 0x040fe200000418ff */
[----:B------:R-:W-:Y:S07]  /*95b0*/  LDSM.16.M88.4 R36, [R216] ;  /* 0x00000000d824783b */ /* 0x000fee0000000200 */
[C---:B------:R-:W-:Y:S08]  /*95c0*/  HMMA.16816.F32.BF16 R64, R16.reuse, R32, RZ ;  /* 0x000000201040723c */ /* 0x040ff000000418ff */
[----:B------:R-:W-:Y:S01]  /*95d0*/  IMAD.MOV.U32 R123, RZ, RZ, R9 ;  /* 0x000000ffff7b7224 */ /* 0x000fe200078e0009 */
[----:B------:R-:W-:Y:S01]  /*95e0*/  HMMA.16816.F32.BF16 R124, R16, R34, RZ ;  /* 0x00000022107c723c */ /* 0x000fe200000418ff */
[----:B------:R-:W-:Y:S01]  /*95f0*/  IMAD.MOV.U32 R122, RZ, RZ, R8 ;  /* 0x000000ffff7a7224 */ /* 0x000fe200078e0008 */
[----:B------:R-:W-:Y:S01]  /*9600*/  LDSM.16.M88.4 R32, [R215] ;  /* 0x00000000d720783b */ /* 0x000fe20000000200 */
[----:B------:R-:W-:-:S02]  /*9610*/  IMAD.MOV.U32 R225, RZ, RZ, R10 ;  /* 0x000000ffffe17224 */ /* 0x000fc400078e000a */
[----:B------:R-:W-:Y:S02]  /*9620*/  IMAD.MOV.U32 R139, RZ, RZ, R11 ;  /* 0x000000ffff8b7224 */ /* 0x000fe400078e000b */
[----:B------:R-:W1:Y:S01]  /*9630*/  LDSM.16.M88.4 R8, [R208+0x1000] ;  /* 0x00100000d008783b */ /* 0x000e620000000200 */
[C---:B------:R-:W-:Y:S08]  /*9640*/  HMMA.16816.F32.BF16 R60, R16.reuse, R28, RZ ;  /* 0x0000001c103c723c */ /* 0x040ff000000418ff */
[C---:B------:R-:W-:Y:S01]  /*9650*/  HMMA.16816.F32.BF16 R172, R16.reuse, R30, RZ ;  /* 0x0000001e10ac723c */ /* 0x040fe200000418ff */
[----:B------:R-:W-:Y:S07]  /*9660*/  LDSM.16.M88.4 R28, [R214] ;  /* 0x00000000d61c783b */ /* 0x000fee0000000200 */
[C---:B------:R-:W-:Y:S08]  /*9670*/  HMMA.16816.F32.BF16 R56, R16.reuse, R24, RZ ;  /* 0x000000181038723c */ /* 0x040ff000000418ff */
[C---:B------:R-:W-:Y:S01]  /*9680*/  HMMA.16816.F32.BF16 R180, R16.reuse, R26, RZ ;  /* 0x0000001a10b4723c */ /* 0x040fe200000418ff */
[----:B------:R-:W-:Y:S07]  /*9690*/  LDSM.16.M88.4 R24, [R211] ;  /* 0x00000000d318783b */ /* 0x000fee0000000200 */
[C---:B------:R-:W-:Y:S08]  /*96a0*/  HMMA.16816.F32.BF16 R48, R16.reuse, R12, RZ ;  /* 0x0000000c1030723c */ /* 0x040ff000000418ff */
[C---:B------:R-:W-:Y:S01]  /*96b0*/  HMMA.16816.F32.BF16 R220, R16.reuse, R14, RZ ;  /* 0x0000000e10dc723c */ /* 0x040fe200000418ff */
[----:B------:R-:W2:Y:S07]  /*96c0*/  LDSM.16.M88.4 R12, [R208] ;  /* 0x00000000d00c783b */ /* 0x000eae0000000200 */
[----:B------:R-:W-:Y:S08]  /*96d0*/  HMMA.16816.F32.BF16 R16, R16, R46, RZ ;  /* 0x0000002e1010723c */ /* 0x000ff000000418ff */
[C---:B-1----:R-:W-:Y:S07]  /*96e0*/  HMMA.16816.F32.BF16 R188, R8.reuse, R20, R92 ;  /* 0x0000001408bc723c */ /* 0x042fee000004185c */
[----:B------:R-:W-:Y:S01]  /*96f0*/  IMAD.MOV.U32 R94, RZ, RZ, R2 ;  /* 0x000000ffff5e7224 */ /* 0x000fe200078e0002 */
[----:B------:R-:W-:Y:S01]  /*9700*/  HMMA.16816.F32.BF16 R80, R8, R40, R80 ;  /* 0x000000280850723c */ /* 0x000fe20000041850 */
[----:B------:R-:W1:Y:S01]  /*9710*/  S2R R2, SR_TID.X ;  /* 0x0000000000027919 */ /* 0x000e620000002100 */
[----:B------:R-:W-:-:S02]  /*9720*/  IMAD.MOV.U32 R95, RZ, RZ, R0 ;  /* 0x000000ffff5f7224 */ /* 0x000fc400078e0000 */
[----:B------:R-:W-:Y:S02]  /*9730*/  IMAD.U32 R0, RZ, RZ, UR27 ;  /* 0x0000001bff007e24 */ /* 0x000fe4000f8e00ff */
[----:B------:R-:W-:Y:S02]  /*9740*/  IMAD.MOV.U32 R92, RZ, RZ, R121 ;  /* 0x000000ffff5c7224 */ /* 0x000fe400078e0079 */
[----:B------:R-:W-:Y:S01]  /*9750*/  IMAD.MOV.U32 R119, RZ, RZ, R16 ;  /* 0x000000ffff777224 */ /* 0x000fe200078e0010 */
[----:B------:R-:W-:Y:S01]  /*9760*/  HMMA.16816.F32.BF16 R248, R8, R36, R76 ;  /* 0x0000002408f8723c */ /* 0x000fe2000004184c */
[----:B------:R-:W-:Y:S02]  /*9770*/  IMAD.MOV.U32 R118, RZ, RZ, R19 ;  /* 0x000000ffff767224 */ /* 0x000fe400078e0013 */
[----:B------:R-:W-:Y:S02]  /*9780*/  IMAD.MOV.U32 R218, RZ, RZ, R17 ;  /* 0x000000ffffda7224 */ /* 0x000fe400078e0011 */
[----:B------:R-:W-:-:S02]  /*9790*/  IMAD.MOV.U32 R44, RZ, RZ, R18 ;  /* 0x000000ffff2c7224 */ /* 0x000fc400078e0012 */
[----:B------:R-:W3:Y:S01]  /*97a0*/  LDSM.16.M88.4 R16, [R212] ;  /* 0x00000000d410783b */ /* 0x000ee20000000200 */
[----:B--2---:R-:W-:Y:S01]  /*97b0*/  HMMA.16816.F32.BF16 R192, R12, R40, R88 ;  /* 0x000000280cc0723c */ /* 0x004fe20000041858 */
[----:B------:R-:W-:-:S06]  /*97c0*/  IMAD.MOV.U32 R93, RZ, RZ, R120 ;  /* 0x000000ffff5d7224 */ /* 0x000fcc00078e0078 */
[----:B------:R-:W-:Y:S01]  /*97d0*/  IMAD.MOV.U32 R41, RZ, RZ, R119 ;  /* 0x000000ffff297224 */ /* 0x000fe200078e0077 */
[----:B------:R-:W-:Y:S01]  /*97e0*/  HMMA.16816.F32.BF16 R176, R12, R36, R68 ;  /* 0x000000240cb0723c */ /* 0x000fe20000041844 */
[----:B-1----:R-:W-:Y:S02]  /*97f0*/  IMAD.SHL.U32 R2, R2, 0x2, RZ ;  /* 0x0000000202027824 */ /* 0x002fe400078e00ff */
[----:B------:R-:W-:Y:S02]  /*9800*/  IMAD.MOV.U32 R40, RZ, RZ, R118 ;  /* 0x000000ffff287224 */ /* 0x000fe400078e0076 */
[----:B------:R-:W-:Y:S01]  /*9810*/  IMAD.MOV.U32 R217, RZ, RZ, R81 ;  /* 0x000000ffffd97224 */ /* 0x000fe200078e0051 */
[----:B------:R-:W-:Y:S01]  /*9820*/  LOP3.LUT R2, R2, 0x6, RZ, 0xc0, !PT ;  /* 0x0000000602027812 */ /* 0x000fe200078ec0ff */
[----:B------:R-:W-:Y:S01]  /*9830*/  IMAD.MOV.U32 R37, RZ, RZ, R117 ;  /* 0x000000ffff257224 */ /* 0x000fe200078e0075 */
[----:B------:R-:W-:Y:S01]  /*9840*/  HMMA.16816.F32.BF16 R108, R8, R42, R108 ;  /* 0x0000002a086c723c */ /* 0x000fe2000004186c */
[----:B------:R-:W-:-:S02]  /*9850*/  IMAD.MOV.U32 R36, RZ, RZ, R116 ;  /* 0x000000ffff247224 */ /* 0x000fc400078e0074 */
[----:B------:R-:W-:Y:S02]  /*9860*/  IMAD R0, R0, 0x80, R2 ;  /* 0x0000008000007824 */ /* 0x000fe400078e0202 */
[----:B------:R-:W-:Y:S02]  /*9870*/  IMAD.MOV.U32 R45, RZ, RZ, R80 ;  /* 0x000000ffff2d7224 */ /* 0x000fe400078e0050 */
[----:B------:R-:W-:Y:S01]  /*9880*/  IMAD.MOV.U32 R46, RZ, RZ, R82 ;  /* 0x000000ffff2e7224 */ /* 0x000fe200078e0052 */
[----:B------:R-:W-:Y:S01]  /*9890*/  HMMA.16816.F32.BF16 R116, R12, R32, R64 ;  /* 0x000000200c74723c */ /* 0x000fe20000041840 */
[----:B------:R-:W-:Y:S01]  /*98a0*/  IMAD.MOV.U32 R47, RZ, RZ, R83 ;  /* 0x000000ffff2f7224 */ /* 0x000fe200078e0053 */
[C---:B-----5:R-:W-:Y:S02]  /*98b0*/  ISETP.GE.AND P1, PT, R0.reuse, R5, PT ;  /* 0x000000050000720c */ /* 0x060fe40003f26270 */
[----:B------:R-:W-:-:S04]  /*98c0*/  ISETP.GE.AND P3, PT, R0, R4, PT ;  /* 0x000000040000720c */ /* 0x000fc80003f66270 */
[C---:B------:R-:W-:Y:S08]  /*98d0*/  HMMA.16816.F32.BF16 R80, R12.reuse, R28, R60 ;  /* 0x0000001c0c50723c */ /* 0x040ff0000004183c */
[C---:B---3--:R-:W-:Y:S08]  /*98e0*/  HMMA.16816.F32.BF16 R68, R12.reuse, R16, R52 ;  /* 0x000000100c44723c */ /* 0x048ff00000041834 */
[----:B------:R-:W-:Y:S07]  /*98f0*/  HMMA.16816.F32.BF16 R52, R12, R42, R112 ;  /* 0x0000002a0c34723c */ /* 0x000fee0000041870 */
[----:B------:R-:W-:Y:S01]  /*9900*/  IMAD.MOV.U32 R42, RZ, RZ, R41 ;  /* 0x000000ffff2a7224 */ /* 0x000fe200078e0029 */
[----:B------:R-:W-:Y:S01]  /*9910*/  HMMA.16816.F32.BF16 R112, R8, R38, R128 ;  /* 0x000000260870723c */ /* 0x000fe20000041880 */
[----:B------:R-:W-:Y:S01]  /*9920*/  IADD3 R41, R0, 0x10, RZ ;  /* 0x0000001000297810 */ /* 0x000fe20007ffe0ff */
[----:B------:R-:W-:-:S05]  /*9930*/  IMAD.MOV.U32 R43, RZ, RZ, R218 ;  /* 0x000000ffff2b7224 */ /* 0x000fca00078e00da */
[----:B------:R-:W-:Y:S01]  /*9940*/  IMAD.MOV.U32 R131, RZ, RZ, R40 ;  /* 0x000000ffff837224 */ /* 0x000fe200078e0028 */
[----:B------:R-:W-:Y:S01]  /*9950*/  HMMA.16816.F32.BF16 R64, R12, R38, R104 ;  /* 0x000000260c40723c */ /* 0x000fe20000041868 */
[----:B------:R-:W-:-:S06]  /*9960*/  IADD3 R40, R0, 0x11, RZ ;  /* 0x0000001100287810 */ /* 0x000fcc0007ffe0ff */
[----:B------:R-:W-:Y:S01]  /*9970*/  IMAD.MOV.U32 R39, RZ, RZ, R44 ;  /* 0x000000ffff277224 */ /* 0x000fe200078e002c */
[----:B------:R-:W-:Y:S01]  /*9980*/  IADD3 R44, R0, 0x1, RZ ;  /* 0x00000001002c7810 */ /* 0x000fe20007ffe0ff */
[----:B------:R-:W-:Y:S03]  /*9990*/  HMMA.16816.F32.BF16 R76, R12, R20, R56 ;  /* 0x000000140c4c723c */ /* 0x000fe60000041838 */
[C---:B------:R-:W-:Y:S02]  /*99a0*/  ISETP.GE.AND P2, PT, R44.reuse, R4, PT ;  /* 0x000000042c00720c */ /* 0x040fe40003f46270 */
[----:B------:R-:W-:-:S03]  /*99b0*/  ISETP.GE.AND P0, PT, R44, R5, PT ;  /* 0x000000052c00720c */ /* 0x000fc60003f06270 */
[----:B------:R-:W-:Y:S07]  /*99c0*/  HMMA.16816.F32.BF16 R236, R8, R32, R72 ;  /* 0x0000002008ec723c */ /* 0x000fee0000041848 */
[----:B------:R-:W-:Y:S01]  /*99d0*/  IMAD.MOV.U32 R32, RZ, RZ, R123 ;  /* 0x000000ffff207224 */ /* 0x000fe200078e007b */
[----:B------:R-:W-:Y:S01]  /*99e0*/  HMMA.16816.F32.BF16 R60, R12, R34, R124 ;  /* 0x000000220c3c723c */ /* 0x000fe2000004187c */
[----:B------:R-:W-:Y:S02]  /*99f0*/  IMAD.MOV.U32 R33, RZ, RZ, R122 ;  /* 0x000000ffff217224 */ /* 0x000fe400078e007a */
[----:B------:R-:W-:Y:S01]  /*9a00*/  IMAD.MOV.U32 R21, RZ, RZ, R32 ;  /* 0x000000ffff157224 */ /* 0x000fe200078e0020 */
[C---:B------:R-:W-:Y:S01]  /*9a10*/  IADD3 R32, R0.reuse, 0x31, RZ ;  /* 0x0000003100207810 */ /* 0x040fe20007ffe0ff */
[----:B------:R-:W-:Y:S01]  /*9a20*/  IMAD.MOV.U32 R20, RZ, RZ, R33 ;  /* 0x000000ffff147224 */ /* 0x000fe200078e0021 */
[----:B------:R-:W-:-:S02]  /*9a30*/  IADD3 R33, R0, 0x30, RZ ;  /* 0x0000003000217810 */ /* 0x000fc40007ffe0ff */
[-C--:B------:R-:W-:Y:S01]  /*9a40*/  HMMA.16816.F32.BF16 R48, R12, R24.reuse, R48 ;  /* 0x000000180c30723c */ /* 0x080fe20000041830 */
[----:B------:R-:W-:Y:S02]  /*9a50*/  FSEL R125, R194, -INF , !P1 ;  /* 0xff800000c27d7808 */ /* 0x000fe40004800000 */
[----:B------:R-:W-:Y:S02]  /*9a60*/  FSEL R124, R192, -INF , !P3 ;  /* 0xff800000c07c7808 */ /* 0x000fe40005800000 */
[----:B------:R-:W-:Y:S02]  /*9a70*/  ISETP.GE.AND P1, PT, R41, R5, PT ;  /* 0x000000052900720c */ /* 0x000fe40003f26270 */
[----:B------:R-:W-:Y:S01]  /*9a80*/  FSEL R126, R193, -INF , !P2 ;  /* 0xff800000c17e7808 */ /* 0x000fe20005000000 */
[----:B------:R-:W-:Y:S01]  /*9a90*/  HMMA.16816.F32.BF16 R120, R8, R24, R100 ;  /* 0x000000180878723c */ /* 0x000fe20000041864 */
[----:B------:R-:W-:Y:S02]  /*9aa0*/  FSEL R127, R195, -INF , !P0 ;  /* 0xff800000c37f7808 */ /* 0x000fe40004000000 */
[----:B------:R-:W-:-:S02]  /*9ab0*/  ISETP.GE.AND P3, PT, R41, R4, PT ;  /* 0x000000042900720c */ /* 0x000fc40003f66270 */
[----:B------:R-:W-:Y:S02]  /*9ac0*/  ISETP.GE.AND P2, PT, R40, R4, PT ;  /* 0x000000042800720c */ /* 0x000fe40003f46270 */
[----:B------:R-:W-:Y:S01]  /*9ad0*/  IMAD.MOV.U32 R24, RZ, RZ, R37 ;  /* 0x000000ffff187224 */ /* 0x000fe200078e0025 */
[----:B------:R-:W-:Y:S01]  /*9ae0*/  IADD3 R37, R0, 0x20, RZ ;  /* 0x0000002000257810 */ /* 0x000fe20007ffe0ff */
[----:B------:R-:W-:Y:S01]  /*9af0*/  IMAD.MOV.U32 R25, RZ, RZ, R36 ;  /* 0x000000ffff197224 */ /* 0x000fe200078e0024 */
[----:B------:R-:W-:Y:S01]  /*9b00*/  ISETP.GE.AND P0, PT, R40, R5, PT ;  /* 0x000000052800720c */ /* 0x000fe20003f06270 */
[----:B------:R-:W-:Y:S01]  /*9b10*/  HMMA.16816.F32.BF16 R228, R8, R28, R84 ;  /* 0x0000001c08e4723c */ /* 0x000fe20000041854 */
[----:B------:R-:W-:Y:S01]  /*9b20*/  IADD3 R36, R0, 0x21, RZ ;  /* 0x0000002100247810 */ /* 0x000fe20007ffe0ff */
[----:B------:R-:W-:Y:S01]  /*9b30*/  IMAD.MOV.U32 R38, RZ, RZ, R24 ;  /* 0x000000ffff267224 */ /* 0x000fe200078e0018 */
[----:B------:R-:W-:Y:S02]  /*9b40*/  FSEL R178, R178, -INF , !P1 ;  /* 0xff800000b2b27808 */ /* 0x000fe40004800000 */
[----:B------:R-:W-:-:S02]  /*9b50*/  FSEL R176, R176, -INF , !P3 ;  /* 0xff800000b0b07808 */ /* 0x000fc40005800000 */
[-C--:B------:R-:W-:Y:S01]  /*9b60*/  ISETP.GE.AND P1, PT, R37, R5.reuse, PT ;  /* 0x000000052500720c */ /* 0x080fe20003f26270 */
[----:B------:R-:W-:Y:S01]  /*9b70*/  HMMA.16816.F32.BF16 R72, R12, R22, R180 ;  /* 0x000000160c48723c */ /* 0x000fe200000418b4 */
        /* <DEDUP_REMOVED lines=8> */
[-C--:B------:R-:W-:Y:S01]  /*9c00*/  ISETP.GE.AND P1, PT, R33, R5.reuse, PT ;  /* 0x000000052100720c */ /* 0x080fe20003f26270 */
[----:B------:R-:W-:Y:S01]  /*9c10*/  HMMA.16816.F32.BF16 R56, R12, R30, R172 ;  /* 0x0000001e0c38723c */ /* 0x000fe200000418ac */
[----:B------:R-:W-:Y:S01]  /*9c20*/  FSEL R129, R117, -INF , !P2 ;  /* 0xff80000075817808 */ /* 0x000fe20005000000 */
[----:B------:R-:W-:Y:S01]  /*9c30*/  IMAD.MOV.U32 R184, RZ, RZ, R25 ;  /* 0x000000ffffb87224 */ /* 0x000fe200078e0019 */
[----:B------:R-:W-:Y:S01]  /*9c40*/  FSEL R119, R119, -INF , !P0 ;  /* 0xff80000077777808 */ /* 0x000fe20004000000 */
[----:B------:R-:W-:Y:S01]  /*9c50*/  IMAD.MOV.U32 R187, RZ, RZ, R131 ;  /* 0x000000ffffbb7224 */ /* 0x000fe200078e0083 */
[----:B------:R-:W-:Y:S01]  /*9c60*/  IADD3 R29, R0, 0x40, RZ ;  /* 0x00000040001d7810 */ /* 0x000fe20007ffe0ff */
[----:B------:R-:W-:Y:S01]  /*9c70*/  IMAD.MOV.U32 R186, RZ, RZ, R39 ;  /* 0x000000ffffba7224 */ /* 0x000fe200078e0027 */
[-C--:B------:R-:W-:Y:S01]  /*9c80*/  ISETP.GE.AND P3, PT, R33, R4.reuse, PT ;  /* 0x000000042100720c */ /* 0x080fe20003f66270 */
[C---:B------:R-:W-:Y:S01]  /*9c90*/  HMMA.16816.F32.BF16 R132, R8.reuse, R16, R96 ;  /* 0x000000100884723c */ /* 0x040fe20000041860 */
[C---:B------:R-:W-:Y:S01]  /*9ca0*/  ISETP.GE.AND P2, PT, R32.reuse, R4, PT ;  /* 0x000000042000720c */ /* 0x040fe20003f46270 */
[----:B------:R-:W-:Y:S01]  /*9cb0*/  IMAD.MOV.U32 R131, RZ, RZ, R42 ;  /* 0x000000ffff837224 */ /* 0x000fe200078e002a */
[-C--:B------:R-:W-:Y:S01]  /*9cc0*/  ISETP.GE.AND P0, PT, R32, R5.reuse, PT ;  /* 0x000000052000720c */ /* 0x080fe20003f06270 */
[----:B------:R-:W-:Y:S01]  /*9cd0*/  IMAD.MOV.U32 R39, RZ, RZ, R20 ;  /* 0x000000ffff277224 */ /* 0x000fe200078e0014 */
[----:B------:R-:W-:Y:S01]  /*9ce0*/  IADD3 R28, R0, 0x41, RZ ;  /* 0x00000041001c7810 */ /* 0x000fe20007ffe0ff */
[----:B------:R-:W-:Y:S01]  /*9cf0*/  IMAD.MOV.U32 R42, RZ, RZ, R21 ;  /* 0x000000ffff2a7224 */ /* 0x000fe200078e0015 */
[----:B------:R-:W-:Y:S01]  /*9d00*/  FSEL R181, R82, -INF , !P1 ;  /* 0xff80000052b57808 */ /* 0x000fe20004800000 */
[----:B------:R-:W-:Y:S01]  /*9d10*/  HMMA.16816.F32.BF16 R96, R8, R30, R200 ;  /* 0x0000001e0860723c */ /* 0x000fe200000418c8 */
[----:B------:R-:W-:Y:S01]  /*9d20*/  FSEL R180, R80, -INF , !P3 ;  /* 0xff80000050b47808 */ /* 0x000fe20005800000 */
[----:B------:R-:W-:Y:S01]  /*9d30*/  IMAD.MOV.U32 R185, RZ, RZ, R43 ;  /* 0x000000ffffb97224 */ /* 0x000fe200078e002b */
[----:B------:R-:W-:Y:S01]  /*9d40*/  ISETP.GE.AND P1, PT, R29, R5, PT ;  /* 0x000000051d00720c */ /* 0x000fe20003f26270 */
[----:B------:R-:W-:Y:S01]  /*9d50*/  IMAD.MOV.U32 R43, RZ, RZ, R225 ;  /* 0x000000ffff2b7224 */ /* 0x000fe200078e00e1 */
[----:B------:R-:W-:-:S02]  /*9d60*/  FSEL R175, R81, -INF , !P2 ;  /* 0xff80000051af7808 */ /* 0x000fc40005000000 */
[----:B------:R-:W-:Y:S01]  /*9d70*/  FSEL R182, R83, -INF , !P0 ;  /* 0xff80000053b67808 */ /* 0x000fe20004000000 */
[-C--:B------:R-:W-:Y:S01]  /*9d80*/  HMMA.16816.F32.BF16 R104, R8, R26.reuse, R92 ;  /* 0x0000001a0868723c */ /* 0x080fe2000004185c */
[-C--:B------:R-:W-:Y:S01]  /*9d90*/  ISETP.GE.AND P3, PT, R29, R4.reuse, PT ;  /* 0x000000041d00720c */ /* 0x080fe20003f66270 */
[----:B------:R-:W-:Y:S01]  /*9da0*/  IMAD.MOV.U32 R203, RZ, RZ, R38 ;  /* 0x000000ffffcb7224 */ /* 0x000fe200078e0026 */
[C---:B------:R-:W-:Y:S01]  /*9db0*/  ISETP.GE.AND P2, PT, R28.reuse, R4, PT ;  /* 0x000000041c00720c */ /* 0x040fe20003f46270 */
[----:B------:R-:W-:Y:S01]  /*9dc0*/  IMAD.MOV.U32 R202, RZ, RZ, R184 ;  /* 0x000000ffffca7224 */ /* 0x000fe200078e00b8 */
[----:B------:R-:W-:Y:S01]  /*9dd0*/  ISETP.GE.AND P0, PT, R28, R5, PT ;  /* 0x000000051c00720c */ /* 0x000fe20003f06270 */
[----:B------:R-:W-:Y:S01]  /*9de0*/  IMAD.MOV.U32 R184, RZ, RZ, R131 ;  /* 0x000000ffffb87224 */ /* 0x000fe200078e0083 */
[C---:B------:R-:W-:Y:S01]  /*9df0*/  IADD3 R25, R0.reuse, 0x50, RZ ;  /* 0x0000005000197810 */ /* 0x040fe20007ffe0ff */
[----:B------:R-:W-:Y:S01]  /*9e00*/  HMMA.16816.F32.BF16 R92, R12, R26, R220 ;  /* 0x0000001a0c5c723c */ /* 0x000fe200000418dc */
[----:B------:R-:W-:Y:S01]  /*9e10*/  IADD3 R24, R0, 0x51, RZ ;  /* 0x0000005100187810 */ /* 0x000fe20007ffe0ff */
[----:B------:R-:W-:Y:S01]  /*9e20*/  IMAD.MOV.U32 R200, RZ, RZ, R217 ;  /* 0x000000ffffc87224 */ /* 0x000fe200078e00d9 */
[----:B------:R-:W-:-:S02]  /*9e30*/  FSEL R2, R78, -INF , !P1 ;  /* 0xff8000004e027808 */ /* 0x000fc40004800000 */
[----:B------:R-:W-:Y:S02]  /*9e40*/  FSEL R201, R76, -INF , !P3 ;  /* 0xff8000004cc97808 */ /* 0x000fe40005800000 */
[----:B------:R-:W-:Y:S01]  /*9e50*/  FSEL R218, R77, -INF , !P2 ;  /* 0xff8000004dda7808 */ /* 0x000fe20005000000 */
[----:B------:R1:W-:Y:S01]  /*9e60*/  STL [R1+0x14], R2 ;  /* 0x0000140201007387 */ /* 0x0003e20000100800 */
[----:B------:R-:W-:Y:S01]  /*9e70*/  FSEL R76, R79, -INF , !P0 ;  /* 0xff8000004f4c7808 */ /* 0x000fe20004000000 */
[----:B------:R-:W-:Y:S01]  /*9e80*/  HMMA.16816.F32.BF16 R84, R8, R18, R240 ;  /* 0x000000120854723c */ /* 0x000fe200000418f0 */
[C---:B------:R-:W-:Y:S02]  /*9e90*/  ISETP.GE.AND P1, PT, R25.reuse, R5, PT ;  /* 0x000000051900720c */ /* 0x040fe40003f26270 */
[-C--:B------:R-:W-:Y:S02]  /*9ea0*/  ISETP.GE.AND P3, PT, R25, R4.reuse, PT ;  /* 0x000000041900720c */ /* 0x080fe40003f66270 */
[----:B------:R-:W-:-:S02]  /*9eb0*/  ISETP.GE.AND P2, PT, R24, R4, PT ;  /* 0x000000041800720c */ /* 0x000fc40003f46270 */
[-C--:B------:R-:W-:Y:S01]  /*9ec0*/  ISETP.GE.AND P0, PT, R24, R5.reuse, PT ;  /* 0x000000051800720c */ /* 0x080fe20003f06270 */
[----:B------:R-:W-:Y:S01]  /*9ed0*/  HMMA.16816.F32.BF16 R88, R8, R22, R232 ;  /* 0x000000160858723c */ /* 0x000fe200000418e8 */
[C---:B------:R-:W-:Y:S02]  /*9ee0*/  IADD3 R21, R0.reuse, 0x60, RZ ;  /* 0x0000006000157810 */ /* 0x040fe40007ffe0ff */
[----:B------:R-:W-:Y:S02]  /*9ef0*/  IADD3 R20, R0, 0x61, RZ ;  /* 0x0000006100147810 */ /* 0x000fe40007ffe0ff */
[----:B------:R-:W-:Y:S02]  /*9f00*/  FSEL R221, R68, -INF , !P3 ;  /* 0xff80000044dd7808 */ /* 0x000fe40005800000 */
[----:B------:R-:W-:Y:S01]  /*9f10*/  FSEL R225, R69, -INF , !P2 ;  /* 0xff80000045e17808 */ /* 0x000fe20005000000 */
[----:B------:R-:W-:Y:S01]  /*9f20*/  IMAD.MOV.U32 R233, RZ, RZ, R42 ;  /* 0x000000ffffe97224 */ /* 0x000fe200078e002a */
[----:B------:R-:W-:Y:S01]  /*9f30*/  FSEL R77, R71, -INF , !P0 ;  /* 0xff800000474d7808 */ /* 0x000fe20004000000 */
[----:B------:R-:W-:Y:S01]  /*9f40*/  IMAD.MOV.U32 R234, RZ, RZ, R43 ;  /* 0x000000ffffea7224 */ /* 0x000fe200078e002b */
[CC--:B------:R-:W-:Y:S01]  /*9f50*/  ISETP.GE.AND P3, PT, R21.reuse, R4.reuse, PT ;  /* 0x000000041500720c */ /* 0x0c0fe20003f66270 */
[----:B------:R-:W-:Y:S01]  /*9f60*/  IMAD.MOV.U32 R232, RZ, RZ, R39 ;  /* 0x000000ffffe87224 */ /* 0x000fe200078e0027 */
[----:B------:R-:W-:Y:S01]  /*9f70*/  ISETP.GE.AND P2, PT, R20, R4, PT ;  /* 0x000000041400720c */ /* 0x000fe20003f46270 */
[----:B------:R-:W-:Y:S01]  /*9f80*/  HMMA.16816.F32.BF16 R16, R12, R18, R196 ;  /* 0x000000120c10723c */ /* 0x000fe200000418c4 */
[----:B-1----:R-:W-:Y:S01]  /*9f90*/  FSEL R2, R70, -INF , !P1 ;  /* 0xff80000046027808 */ /* 0x002fe20004800000 */
[----:B------:R-:W-:Y:S01]  /*9fa0*/  IMAD.MOV.U32 R235, RZ, RZ, R139 ;  /* 0x000000ffffeb7224 */ /* 0x000fe200078e008b */
[----:B------:R-:W-:-:S02]  /*9fb0*/  ISETP.GE.AND P1, PT, R21, R5, PT ;  /* 0x000000051500720c */ /* 0x000fc40003f26270 */
[----:B------:R-:W-:Y:S01]  /*9fc0*/  ISETP.GE.AND P0, PT, R20, R5, PT ;  /* 0x000000051400720c */ /* 0x000fe20003f06270 */
[----:B------:R1:W-:Y:S01]  /*9fd0*/  STL [R1+0x38], R2 ;  /* 0x0000380201007387 */ /* 0x0003e20000100800 */
[----:B------:R-:W-:Y:S02]  /*9fe0*/  FSEL R241, R48, -INF , !P3 ;  /* 0xff80000030f17808 */ /* 0x000fe40005800000 */
[----:B------:R-:W-:Y:S02]  /*9ff0*/  FSEL R243, R49, -INF , !P2 ;  /* 0xff80000031f37808 */ /* 0x000fe40005000000 */
[----:B------:R-:W-:Y:S02]  /*a000*/  FSEL R79, R50, -INF , !P1 ;  /* 0xff800000324f7808 */ /* 0x000fe40004800000 */
[C---:B------:R-:W-:Y:S02]  /*a010*/  IADD3 R42, R0.reuse, 0x9, RZ ;  /* 0x00000009002a7810 */ /* 0x040fe40007ffe0ff */
[----:B------:R-:W-:-:S02]  /*a020*/  IADD3 R43, R0, 0x8, RZ ;  /* 0x00000008002b7810 */ /* 0x000fc40007ffe0ff */
[-C--:B------:R-:W-:Y:S02]  /*a030*/  ISETP.GE.AND P2, PT, R42, R4.reuse, PT ;  /* 0x000000042a00720c */ /* 0x080fe40003f46270 */
[C---:B------:R-:W-:Y:S02]  /*a040*/  IADD3 R38, R0.reuse, 0x19, RZ ;  /* 0x0000001900267810 */ /* 0x040fe40007ffe0ff */
[-C--:B------:R-:W-:Y:S02]  /*a050*/  ISETP.GE.AND P3, PT, R43, R4.reuse, PT ;  /* 0x000000042b00720c */ /* 0x080fe40003f66270 */
[----:B------:R-:W-:Y:S02]  /*a060*/  IADD3 R39, R0, 0x18, RZ ;  /* 0x0000001800277810 */ /* 0x000fe40007ffe0ff */
[----:B------:R-:W-:Y:S02]  /*a070*/  FSEL R69, R53, -INF , !P2 ;  /* 0xff80000035457808 */ /* 0x000fe40005000000 */
[----:B------:R-:W-:-:S02]  /*a080*/  ISETP.GE.AND P2, PT, R38, R4, PT ;  /* 0x000000042600720c */ /* 0x000fc40003f46270 */
[----:B------:R-:W-:Y:S02]  /*a090*/  FSEL R68, R52, -INF , !P3 ;  /* 0xff80000034447808 */ /* 0x000fe40005800000 */
[----:B-1----:R-:W-:Y:S02]  /*a0a0*/  FSEL R2, R51, -INF , !P0 ;  /* 0xff80000033027808 */ /* 0x002fe40004000000 */
[----:B------:R-:W1:Y:S01]  /*a0b0*/  LDSM.16.M88.4 R48, [R210] ;  /* 0x00000000d230783b */ /* 0x000e620000000200 */
[----:B------:R-:W-:Y:S01]  /*a0c0*/  ISETP.GE.AND P0, PT, R42, R5, PT ;  /* 0x000000052a00720c */ /* 0x000fe20003f06270 */
[----:B------:R-:W-:-:S04]  /*a0d0*/  DEPBAR.LE SB0, 0x0 ;  /* 0x000080000000791a */ /* 0x000fc80000000000 */
[C---:B------:R-:W-:Y:S01]  /*a0e0*/  IADD3 R34, R0.reuse, 0x29, RZ ;  /* 0x0000002900227810 */ /* 0x040fe20007ffe0ff */
[----:B------:R2:W-:Y:S01]  /*a0f0*/  STL [R1+0x3c], R2 ;  /* 0x00003c0201007387 */ /* 0x0005e20000100800 */
[----:B------:R-:W-:Y:S02]  /*a100*/  ISETP.GE.AND P3, PT, R39, R4, PT ;  /* 0x000000042700720c */ /* 0x000fe40003f66270 */
[----:B------:R-:W-:Y:S02]  /*a110*/  IADD3 R35, R0, 0x28, RZ ;  /* 0x0000002800237810 */ /* 0x000fe40007ffe0ff */
[----:B------:R-:W-:Y:S02]  /*a120*/  ISETP.GE.AND P1, PT, R43, R5, PT ;  /* 0x000000052b00720c */ /* 0x000fe40003f26270 */
[----:B------:R-:W-:Y:S01]  /*a130*/  FSEL R80, R65, -INF , !P2 ;  /* 0xff80000041507808 */ /* 0x000fe20005000000 */
[----:B------:R-:W-:Y:S01]  /*a140*/  IMAD.MOV.U32 R65, RZ, RZ, R203 ;  /* 0x000000ffff417224 */ /* 0x000fe200078e00cb */
[----:B------:R-:W-:-:S02]  /*a150*/  FSEL R71, R55, -INF , !P0 ;  /* 0xff80000037477808 */ /* 0x000fc40004000000 */
[-C--:B------:R-:W-:Y:S02]  /*a160*/  ISETP.GE.AND P2, PT, R34, R4.reuse, PT ;  /* 0x000000042200720c */ /* 0x080fe40003f46270 */
[----:B------:R-:W-:Y:S02]  /*a170*/  ISETP.GE.AND P0, PT, R38, R5, PT ;  /* 0x000000052600720c */ /* 0x000fe40003f06270 */
[----:B------:R-:W-:Y:S01]  /*a180*/  FSEL R78, R64, -INF , !P3 ;  /* 0xff800000404e7808 */ /* 0x000fe20005800000 */
[----:B------:R-:W-:Y:S01]  /*a190*/  IMAD.MOV.U32 R64, RZ, RZ, R202 ;  /* 0x000000ffff407224 */ /* 0x000fe200078e00ca */
[----:B------:R-:W-:Y:S02]  /*a1a0*/  IADD3 R30, R0, 0x39, RZ ;  /* 0x00000039001e7810 */ /* 0x000fe40007ffe0ff */
[----:B------:R-:W-:Y:S02]  /*a1b0*/  ISETP.GE.AND P3, PT, R35, R4, PT ;  /* 0x000000042300720c */ /* 0x000fe40003f66270 */
[----:B------:R-:W-:-:S02]  /*a1c0*/  FSEL R70, R54, -INF , !P1 ;  /* 0xff80000036467808 */ /* 0x000fc40004800000 */
[----:B------:R-:W-:Y:S02]  /*a1d0*/  IADD3 R31, R0, 0x38, RZ ;  /* 0x00000038001f7810 */ /* 0x000fe40007ffe0ff */
[-C--:B------:R-:W-:Y:S02]  /*a1e0*/  ISETP.GE.AND P1, PT, R39, R5.reuse, PT ;  /* 0x000000052700720c */ /* 0x080fe40003f26270 */
[----:B------:R-:W-:Y:S02]  /*a1f0*/  FSEL R116, R61, -INF , !P2 ;  /* 0xff8000003d747808 */ /* 0x000fe40005000000 */
[----:B------:R-:W-:Y:S01]  /*a200*/  FSEL R82, R67, -INF , !P0 ;  /* 0xff80000043527808 */ /* 0x000fe20004000000 */
[----:B------:R-:W-:Y:S01]  /*a210*/  IMAD.MOV.U32 R67, RZ, RZ, R245 ;  /* 0x000000ffff437224 */ /* 0x000fe200078e00f5 */
[----:B------:R-:W-:Y:S01]  /*a220*/  ISETP.GE.AND P2, PT, R30, R4, PT ;  /* 0x000000041e00720c */ /* 0x000fe20003f46270 */
[----:B-1----:R-:W-:Y:S01]  /*a230*/  HMMA.16816.F32.BF16 R52, R12, R48, R232 ;  /* 0x000000300c34723c */ /* 0x002fe200000418e8 */
[----:B------:R-:W-:-:S02]  /*a240*/  ISETP.GE.AND P0, PT, R34, R5, PT ;  /* 0x000000052200720c */ /* 0x000fc40003f06270 */
[----:B------:R-:W-:Y:S02]  /*a250*/  FSEL R83, R60, -INF , !P3 ;  /* 0xff8000003c537808 */ /* 0x000fe40005800000 */
[----:B------:R-:W-:Y:S02]  /*a260*/  IADD3 R26, R0, 0x49, RZ ;  /* 0x00000049001a7810 */ /* 0x000fe40007ffe0ff */
[----:B------:R-:W-:Y:S01]  /*a270*/  ISETP.GE.AND P3, PT, R31, R4, PT ;  /* 0x000000041f00720c */ /* 0x000fe20003f66270 */
[----:B------:R-:W-:Y:S01]  /*a280*/  HMMA.16816.F32.BF16 R12, R12, R50, R184 ;  /* 0x000000320c0c723c */ /* 0x000fe200000418b8 */
[----:B------:R-:W-:Y:S01]  /*a290*/  FSEL R81, R66, -INF , !P1 ;  /* 0xff80000042517808 */ /* 0x000fe20004800000 */
[----:B------:R-:W-:Y:S01]  /*a2a0*/  IMAD.MOV.U32 R66, RZ, RZ, R246 ;  /* 0x000000ffff427224 */ /* 0x000fe200078e00f6 */
[----:B------:R-:W-:Y:S01]  /*a2b0*/  IADD3 R27, R0, 0x48, RZ ;  /* 0x00000048001b7810 */ /* 0x000fe20007ffe0ff */
[----:B------:R-:W-:Y:S01]  /*a2c0*/  BAR.SYNC.DEFER_BLOCKING 0x0 ;  /* 0x0000000000007b1d */ /* 0x000fe20000010000 */
[----:B------:R-:W-:-:S02]  /*a2d0*/  ISETP.GE.AND P1, PT, R35, R5, PT ;  /* 0x000000052300720c */ /* 0x000fc40003f26270 */
[----:B------:R-:W-:Y:S02]  /*a2e0*/  FSEL R172, R57, -INF , !P2 ;  /* 0xff80000039ac7808 */ /* 0x000fe40005000000 */
[----:B------:R-:W-:Y:S02]  /*a2f0*/  FSEL R118, R63, -INF , !P0 ;  /* 0xff8000003f767808 */ /* 0x000fe40004000000 */
[----:B------:R-:W-:Y:S02]  /*a300*/  ISETP.GE.AND P2, PT, R26, R4, PT ;  /* 0x000000041a00720c */ /* 0x000fe40003f46270 */
[----:B------:R-:W-:Y:S02]  /*a310*/  ISETP.GE.AND P0, PT, R30, R5, PT ;  /* 0x000000051e00720c */ /* 0x000fe40003f06270 */
[----:B------:R-:W-:Y:S02]  /*a320*/  FSEL R139, R56, -INF , !P3 ;  /* 0xff800000388b7808 */ /* 0x000fe40005800000 */
[----:B------:R-:W-:-:S02]  /*a330*/  IADD3 R22, R0, 0x59, RZ ;  /* 0x0000005900167810 */ /* 0x000fc40007ffe0ff */
[----:B------:R-:W-:Y:S02]  /*a340*/  ISETP.GE.AND P3, PT, R27, R4, PT ;  /* 0x000000041b00720c */ /* 0x000fe40003f66270 */
[----:B------:R-:W-:Y:S02]  /*a350*/  FSEL R117, R62, -INF , !P1 ;  /* 0xff8000003e757808 */ /* 0x000fe40004800000 */
[----:B------:R-:W-:Y:S02]  /*a360*/  IADD3 R23, R0, 0x58, RZ ;  /* 0x0000005800177810 */ /* 0x000fe40007ffe0ff */
[----:B------:R-:W-:Y:S02]  /*a370*/  ISETP.GE.AND P1, PT, R31, R5, PT ;  /* 0x000000051f00720c */ /* 0x000fe40003f26270 */
[----:B------:R-:W-:Y:S02]  /*a380*/  FSEL R193, R73, -INF , !P2 ;  /* 0xff80000049c17808 */ /* 0x000fe40005000000 */
[----:B------:R-:W-:-:S02]  /*a390*/  FSEL R174, R59, -INF , !P0 ;  /* 0xff8000003bae7808 */ /* 0x000fc40004000000 */
[-C--:B------:R-:W-:Y:S02]  /*a3a0*/  ISETP.GE.AND P2, PT, R22, R4.reuse, PT ;  /* 0x000000041600720c */ /* 0x080fe40003f46270 */
[-C--:B------:R-:W-:Y:S02]  /*a3b0*/  ISETP.GE.AND P0, PT, R26, R5.reuse, PT ;  /* 0x000000051a00720c */ /* 0x080fe40003f06270 */
[----:B------:R-:W-:Y:S02]  /*a3c0*/  FSEL R192, R72, -INF , !P3 ;  /* 0xff80000048c07808 */ /* 0x000fe40005800000 */
[----:B------:R-:W-:Y:S02]  /*a3d0*/  ISETP.GE.AND P3, PT, R23, R4, PT ;  /* 0x000000041700720c */ /* 0x000fe40003f66270 */
[----:B------:R-:W-:Y:S02]  /*a3e0*/  FSEL R173, R58, -INF , !P1 ;  /* 0xff8000003aad7808 */ /* 0x000fe40004800000 */
[----:B------:R-:W-:-:S02]  /*a3f0*/  ISETP.GE.AND P1, PT, R27, R5, PT ;  /* 0x000000051b00720c */ /* 0x000fc40003f26270 */
[----:B------:R-:W-:Y:S02]  /*a400*/  FSEL R199, R17, -INF , !P2 ;  /* 0xff80000011c77808 */ /* 0x000fe40005000000 */
[----:B------:R-:W-:Y:S02]  /*a410*/  FSEL R62, R75, -INF , !P0 ;  /* 0xff8000004b3e7808 */ /* 0x000fe40004000000 */
[----:B------:R-:W-:Y:S02]  /*a420*/  IADD3 R17, R0, 0x70, RZ ;  /* 0x0000007000117810 */ /* 0x000fe40007ffe0ff */
[----:B------:R-:W-:Y:S02]  /*a430*/  ISETP.GE.AND P0, PT, R22, R5, PT ;  /* 0x000000051600720c */ /* 0x000fe40003f06270 */
[----:B------:R-:W-:Y:S02]  /*a440*/  FSEL R197, R16, -INF , !P3 ;  /* 0xff80000010c57808 */ /* 0x000fe40005800000 */
[----:B------:R-:W-:-:S02]  /*a450*/  IADD3 R16, R0, 0x71, RZ ;  /* 0x0000007100107810 */ /* 0x000fc40007ffe0ff */
        /* <DEDUP_REMOVED lines=8> */
[C---:B------:R-:W-:Y:S02]  /*a4e0*/  ISETP.GE.AND P2, PT, R0.reuse, R7, PT ;  /* 0x000000070000720c */ /* 0x040fe40003f46270 */
[C---:B------:R-:W-:Y:S02]  /*a4f0*/  IADD3 R19, R0.reuse, 0x68, RZ ;  /* 0x0000006800137810 */ /* 0x040fe40007ffe0ff */
[C---:B------:R-:W-:Y:S02]  /*a500*/  IADD3 R18, R0.reuse, 0x69, RZ ;  /* 0x0000006900127810 */ /* 0x040fe40007ffe0ff */
[----:B--2---:R-:W-:-:S02]  /*a510*/  IADD3 R2, R0, 0x78, RZ ;  /* 0x0000007800027810 */ /* 0x004fc40007ffe0ff */
[-C--:B------:R-:W-:Y:S02]  /*a520*/  ISETP.GE.AND P5, PT, R17, R5.reuse, PT ;  /* 0x000000051100720c */ /* 0x080fe40003fa6270 */
[----:B------:R-:W-:Y:S02]  /*a530*/  IADD3 R0, R0, 0x79, RZ ;  /* 0x0000007900007810 */ /* 0x000fe40007ffe0ff */
[----:B------:R-:W-:Y:S02]  /*a540*/  FSEL R220, R53, -INF , !P0 ;  /* 0xff80000035dc7808 */ /* 0x000fe40004000000 */
[----:B------:R-:W-:Y:S02]  /*a550*/  ISETP.GE.AND P0, PT, R16, R5, PT ;  /* 0x000000051000720c */ /* 0x000fe40003f06270 */
[----:B------:R-:W-:Y:S02]  /*a560*/  FSEL R61, R54, -INF , !P5 ;  /* 0xff800000363d7808 */ /* 0x000fe40006800000 */
[----:B------:R-:W-:-:S02]  /*a570*/  ISETP.GE.AND P1, PT, R19, R4, PT ;  /* 0x000000041300720c */ /* 0x000fc40003f26270 */
[-C--:B------:R-:W-:Y:S02]  /*a580*/  ISETP.GE.AND P4, PT, R18, R4.reuse, PT ;  /* 0x000000041200720c */ /* 0x080fe40003f86270 */
[-C--:B------:R-:W-:Y:S02]  /*a590*/  ISETP.GE.AND P6, PT, R2, R4.reuse, PT ;  /* 0x000000040200720c */ /* 0x080fe40003fc6270 */
[----:B------:R-:W-:Y:S02]  /*a5a0*/  ISETP.GE.AND P5, PT, R0, R4, PT ;  /* 0x000000040000720c */ /* 0x000fe40003fa6270 */
[----:B------:R-:W-:Y:S02]  /*a5b0*/  FSEL R4, R55, -INF , !P0 ;  /* 0xff80000037047808 */ /* 0x000fe40004000000 */
[C---:B------:R-:W-:Y:S02]  /*a5c0*/  ISETP.GE.AND P0, PT, R44.reuse, R6, PT ;  /* 0x000000062c00720c */ /* 0x040fe40003f06270 */
[----:B------:R-:W-:Y:S01]  /*a5d0*/  FSEL R45, R45, -INF , !P3 ;  /* 0xff8000002d2d7808 */ /* 0x000fe20005800000 */
[----:B------:R1:W-:Y:S01]  /*a5e0*/  STL [R1+0x4], R4 ;  /* 0x0000040401007387 */ /* 0x0003e20000100800 */
[----:B------:R-:W-:-:S02]  /*a5f0*/  ISETP.GE.AND P3, PT, R44, R7, PT ;  /* 0x000000072c00720c */ /* 0x000fc40003f66270 */
[----:B------:R-:W-:Y:S02]  /*a600*/  FSEL R46, R46, -INF , !P2 ;  /* 0xff8000002e2e7808 */ /* 0x000fe40005000000 */
[----:B------:R-:W-:Y:S02]  /*a610*/  FSEL R44, R200, -INF , !P0 ;  /* 0xff800000c82c7808 */ /* 0x000fe40004000000 */
[CC--:B------:R-:W-:Y:S02]  /*a620*/  ISETP.GE.AND P2, PT, R43.reuse, R6.reuse, PT ;  /* 0x000000062b00720c */ /* 0x0c0fe40003f46270 */
[----:B------:R-:W-:Y:S02]  /*a630*/  ISETP.GE.AND P0, PT, R43, R7, PT ;  /* 0x000000072b00720c */ /* 0x000fe40003f06270 */
[----:B------:R-:W-:Y:S02]  /*a640*/  FSEL R47, R47, -INF , !P3 ;  /* 0xff8000002f2f7808 */ /* 0x000fe40005800000 */
[----:B------:R-:W-:-:S02]  /*a650*/  ISETP.GE.AND P3, PT, R42, R6, PT ;  /* 0x000000062a00720c */ /* 0x000fc40003f66270 */
[----:B------:R-:W-:Y:S01]  /*a660*/  FSEL R43, R108, -INF , !P2 ;  /* 0xff8000006c2b7808 */ /* 0x000fe20005000000 */
[----:B------:R-:W-:Y:S01]  /*a670*/  IMAD.MOV.U32 R108, RZ, RZ, R244 ;  /* 0x000000ffff6c7224 */ /* 0x000fe200078e00f4 */
[----:B------:R-:W-:Y:S01]  /*a680*/  FSEL R54, R110, -INF , !P0 ;  /* 0xff8000006e367808 */ /* 0x000fe20004000000 */
[----:B------:R-:W-:Y:S01]  /*a690*/  IMAD.MOV.U32 R110, RZ, RZ, R226 ;  /* 0x000000ffff6e7224 */ /* 0x000fe200078e00e2 */
[-C--:B------:R-:W-:Y:S02]  /*a6a0*/  ISETP.GE.AND P2, PT, R42, R7.reuse, PT ;  /* 0x000000072a00720c */ /* 0x080fe40003f46270 */
[----:B------:R-:W-:Y:S02]  /*a6b0*/  ISETP.GE.AND P0, PT, R41, R6, PT ;  /* 0x000000062900720c */ /* 0x000fe40003f06270 */
[----:B------:R-:W-:Y:S01]  /*a6c0*/  FSEL R42, R109, -INF , !P3 ;  /* 0xff8000006d2a7808 */ /* 0x000fe20005800000 */
[----:B------:R-:W-:Y:S01]  /*a6d0*/  IMAD.MOV.U32 R109, RZ, RZ, R227 ;  /* 0x000000ffff6d7224 */ /* 0x000fe200078e00e3 */
[----:B------:R-:W-:-:S02]  /*a6e0*/  ISETP.GE.AND P3, PT, R41, R7, PT ;  /* 0x000000072900720c */ /* 0x000fc40003f66270 */
[----:B------:R-:W-:Y:S01]  /*a6f0*/  FSEL R41, R111, -INF , !P2 ;  /* 0xff8000006f297808 */ /* 0x000fe20005000000 */
[----:B------:R-:W-:Y:S01]  /*a700*/  IMAD.MOV.U32 R111, RZ, RZ, R219 ;  /* 0x000000ffff6f7224 */ /* 0x000fe200078e00db */
[----:B------:R-:W-:Y:S02]  /*a710*/  FSEL R57, R248, -INF , !P0 ;  /* 0xff800000f8397808 */ /* 0x000fe40004000000 */
[C---:B------:R-:W-:Y:S02]  /*a720*/  ISETP.GE.AND P2, PT, R40.reuse, R6, PT ;  /* 0x000000062800720c */ /* 0x040fe40003f46270 */
[----:B------:R-:W-:Y:S02]  /*a730*/  ISETP.GE.AND P0, PT, R40, R7, PT ;  /* 0x000000072800720c */ /* 0x000fe40003f06270 */
[----:B------:R-:W-:Y:S02]  /*a740*/  FSEL R74, R250, -INF , !P3 ;  /* 0xff800000fa4a7808 */ /* 0x000fe40005800000 */
[----:B------:R-:W-:-:S02]  /*a750*/  FSEL R56, R249, -INF , !P2 ;  /* 0xff800000f9387808 */ /* 0x000fc40005000000 */
[----:B------:R-:W-:Y:S02]  /*a760*/  FSEL R75, R251, -INF , !P0 ;  /* 0xff800000fb4b7808 */ /* 0x000fe40004000000 */
[CC--:B------:R-:W-:Y:S02]  /*a770*/  ISETP.GE.AND P3, PT, R39.reuse, R6.reuse, PT ;  /* 0x000000062700720c */ /* 0x0c0fe40003f66270 */
[----:B------:R-:W-:Y:S02]  /*a780*/  ISETP.GE.AND P2, PT, R39, R7, PT ;  /* 0x000000072700720c */ /* 0x000fe40003f46270 */
[----:B------:R-:W-:Y:S02]  /*a790*/  ISETP.GE.AND P0, PT, R38, R6, PT ;  /* 0x000000062600720c */ /* 0x000fe40003f06270 */
[----:B------:R-:W-:Y:S02]  /*a7a0*/  FSEL R59, R112, -INF , !P3 ;  /* 0xff800000703b7808 */ /* 0x000fe40005800000 */
[----:B------:R-:W-:-:S02]  /*a7b0*/  FSEL R72, R114, -INF , !P2 ;  /* 0xff80000072487808 */ /* 0x000fc40005000000 */
[----:B------:R-:W-:Y:S02]  /*a7c0*/  FSEL R58, R113, -INF , !P0 ;  /* 0xff800000713a7808 */ /* 0x000fe40004000000 */
[-C--:B------:R-:W-:Y:S02]  /*a7d0*/  ISETP.GE.AND P3, PT, R38, R7.reuse, PT ;  /* 0x000000072600720c */ /* 0x080fe40003f66270 */
        /* <DEDUP_REMOVED lines=40> */
[----:B------:R-:W-:Y:S01]  /*aa60*/  FSEL R251, R191, -INF , !P0 ;  /* 0xff800000bffb7808 */ /* 0x000fe20004000000 */
[----:B------:R1:W-:Y:S01]  /*aa70*/  STL [R1], R52 ;  /* 0x0000003401007387 */ /* 0x0003e20000100800 */
        /* <DEDUP_REMOVED lines=29> */
[C---:B------:R-:W-:Y:S01]  /*ac50*/  HMMA.16816.F32.BF16 R20, R8.reuse, R48, R108 ;  /* 0x000000300814723c */ /* 0x040fe2000004186c */
[----:B------:R-:W-:Y:S02]  /*ac60*/  FSEL R202, R121, -INF , !P0 ;  /* 0xff80000079ca7808 */ /* 0x000fe40004000000 */
[----:B------:R-:W-:Y:S02]  /*ac70*/  ISETP.GE.AND P0, PT, R19, R7, PT ;  /* 0x000000071300720c */ /* 0x000fe40003f06270 */
[----:B------:R-:W-:Y:S02]  /*ac80*/  FSEL R233, R122, -INF , !P2 ;  /* 0xff8000007ae97808 */ /* 0x000fe40005000000 */
[----:B------:R-:W-:Y:S01]  /*ac90*/  FSEL R219, R106, -INF , !P0 ;  /* 0xff8000006adb7808 */ /* 0x000fe20004000000 */
[----:B------:R-:W-:Y:S01]  /*aca0*/  HMMA.16816.F32.BF16 R8, R8, R50, R64 ;  /* 0x000000320808723c */ /* 0x000fe20000041840 */
[----:B------:R-:W-:Y:S02]  /*acb0*/  ISETP.GE.AND P0, PT, R17, R6, PT ;  /* 0x000000061100720c */ /* 0x000fe40003f06270 */
[----:B------:R-:W-:-:S02]  /*acc0*/  FSEL R222, R123, -INF , !P1 ;  /* 0xff8000007bde7808 */ /* 0x000fc40004800000 */
[-C--:B------:R-:W-:Y:S02]  /*acd0*/  ISETP.GE.AND P2, PT, R19, R6.reuse, PT ;  /* 0x000000061300720c */ /* 0x080fe40003f46270 */
[----:B------:R-:W-:Y:S02]  /*ace0*/  ISETP.GE.AND P1, PT, R18, R6, PT ;  /* 0x000000061200720c */ /* 0x000fe40003f26270 */
[----:B------:R-:W-:Y:S02]  /*acf0*/  FSEL R203, R120, -INF , !P3 ;  /* 0xff80000078cb7808 */ /* 0x000fe40005800000 */
[----:B------:R-:W-:Y:S02]  /*ad00*/  FSEL R196, R104, -INF , !P2 ;  /* 0xff80000068c47808 */ /* 0x000fe40005000000 */
[----:B------:R-:W-:Y:S02]  /*ad10*/  FSEL R195, R105, -INF , !P1 ;  /* 0xff80000069c37808 */ /* 0x000fe40004800000 */
[----:B------:R-:W-:-:S02]  /*ad20*/  ISETP.GE.AND P3, PT, R19, R5, PT ;  /* 0x000000051300720c */ /* 0x000fc40003f66270 */
[----:B------:R-:W-:Y:S02]  /*ad30*/  FSEL R189, R20, -INF , !P0 ;  /* 0xff80000014bd7808 */ /* 0x000fe40004000000 */
[----:B------:R-:W-:Y:S02]  /*ad40*/  ISETP.GE.AND P0, PT, R2, R6, PT ;  /* 0x000000060200720c */ /* 0x000fe40003f06270 */
[-C--:B------:R-:W-:Y:S02]  /*ad50*/  ISETP.GE.AND P2, PT, R18, R7.reuse, PT ;  /* 0x000000071200720c */ /* 0x080fe40003f46270 */
[-C--:B------:R-:W-:Y:S02]  /*ad60*/  ISETP.GE.AND P1, PT, R17, R7.reuse, PT ;  /* 0x000000071100720c */ /* 0x080fe40003f26270 */
[----:B------:R-:W-:Y:S02]  /*ad70*/  FSEL R187, R8, -INF , !P0 ;  /* 0xff80000008bb7808 */ /* 0x000fe40004000000 */
[----:B------:R-:W-:-:S02]  /*ad80*/  ISETP.GE.AND P0, PT, R2, R7, PT ;  /* 0x000000070200720c */ /* 0x000fc40003f06270 */
[----:B------:R-:W-:Y:S02]  /*ad90*/  FSEL R200, R107, -INF , !P2 ;  /* 0xff8000006bc87808 */ /* 0x000fe40005000000 */
[----:B------:R-:W-:Y:S02]  /*ada0*/  FSEL R191, R10, -INF , !P0 ;  /* 0xff8000000abf7808 */ /* 0x000fe40004000000 */
[----:B------:R-:W-:Y:S02]  /*adb0*/  PLOP3.LUT P0, PT, PT, PT, UP0, 0x80, 0x0 ;  /* 0x000000000000781c */ /* 0x000fe40003f0f008 */
        /* <DEDUP_REMOVED lines=8> */
[----:B------:R-:W-:-:S02]  /*ae40*/  FSEL R194, R23, -INF , !P2 ;  /* 0xff80000017c27808 */ /* 0x000fc40005000000 */
[-C--:B------:R-:W-:Y:S02]  /*ae50*/  ISETP.GE.AND P4, PT, R18, R5.reuse, PT ;  /* 0x000000051200720c */ /* 0x080fe40003f86270 */
[----:B------:R-:W-:Y:S02]  /*ae60*/  ISETP.GE.AND P3, PT, R2, R5, PT ;  /* 0x000000050200720c */ /* 0x000fe40003f66270 */
        /* <DEDUP_REMOVED lines=9> */
[----:B-1----:R-:W2:Y:S04]  /*af00*/  LDL.64 R66, [R1+0x28] ;  /* 0x0000280001427983 */ /* 0x002ea80000100a00 */
[----:B------:R-:W3:Y:S01]  /*af10*/  LDL.64 R64, [R1+0x20] ;  /* 0x0000200001407983 */ /* 0x000ee20000100a00 */
[----:B------:R-:W-:-:S02]  /*af20*/  UIADD3 UR29, UR26, -0x3, URZ ;  /* 0xfffffffd1a1d7890 */ /* 0x000fc4000fffe03f */
[----:B------:R-:W-:Y:S02]  /*af30*/  ULDC.64 UR4, c[0x0][0x198] ;  /* 0x0000660000047ab9 */ /* 0x000fe40000000a00 */
[----:B------:R-:W-:Y:S02]  /*af40*/  USHF.R.S32.HI UR28, URZ, 0x1f, UR29 ;  /* 0x0000001f3f1c7899 */ /* 0x000fe4000801141d */
[----:B------:R-:W-:Y:S02]  /*af50*/  UIMAD.WIDE.U32 UR30, UR29, UR4, URZ ;  /* 0x000000041d1e72a5 */ /* 0x000fe4000f8e003f */
[----:B------:R-:W-:-:S04]  /*af60*/  UIMAD UR28, UR28, UR4, URZ ;  /* 0x000000041c1c72a4 */ /* 0x000fc8000f8e023f */
[----:B------:R-:W-:Y:S01]  /*af70*/  UIMAD UR28, UR29, UR5, UR28 ;  /* 0x000000051d1c72a4 */ /* 0x000fe2000f8e021c */
[----:B------:R-:W-:Y:S02]  /*af80*/  IMAD.U32 R0, RZ, RZ, UR30 ;  /* 0x0000001eff007e24 */ /* 0x000fe4000f8e00ff */
[----:B------:R-:W-:Y:S01]  /*af90*/  IMAD.U32 R4, RZ, RZ, UR30 ;  /* 0x0000001eff047e24 */ /* 0x000fe2000f8e00ff */
[----:B------:R-:W-:-:S06]  /*afa0*/  UIADD3 UR28, UR31, UR28, URZ ;  /* 0x0000001c1f1c7290 */ /* 0x000fcc000fffe03f */
[----:B------:R-:W-:Y:S01]  /*afb0*/  IMAD.U32 R2, RZ, RZ, UR28 ;  /* 0x0000001cff027e24 */ /* 0x000fe2000f8e00ff */
[----:B------:R-:W-:Y:S02]  /*afc0*/  USHF.L.U32 UR28, UR4, 0x6, URZ ;  /* 0x00000006041c7899 */ /* 0x000fe4000800063f */
[----:B------:R-:W-:Y:S01]  /*afd0*/  USHF.L.U64.HI UR4, UR4, 0x6, UR5 ;  /* 0x0000000604047899 */ /* 0x000fe20008010205 */
[----:B--2---:R-:W-:-:S04]  /*afe0*/  LEA R0, P0, R0, R66, 0x7 ;  /* 0x0000004200007211 */ /* 0x004fc800078038ff */
        /* <DEDUP_REMOVED lines=10> */
[----:B------:R-:W-:-:S02]  /*b090*/  IADD3 R10, P0, R4, UR28, RZ ;  /* 0x0000001c040a7c10 */ /* 0x000fc4000ff1e0ff */
[----:B------:R-:W-:Y:S01]  /*b0a0*/  IADD3.X R5, R7, UR4, RZ, P1, !PT ;  /* 0x0000000407057c10 */ /* 0x000fe20008ffe4ff */
[----:B------:R1:W-:Y:S03]  /*b0b0*/  LDGSTS.E.BYPASS.LTC128B.128 [R224+0x2800], [R6.64] ;  /* 0x0280000006e07fae */ /* 0x0003e6000b901d56 */
[----:B------:R-:W-:Y:S01]  /*b0c0*/  IADD3.X R11, R5, UR4, RZ, P0, !PT ;  /* 0x00000004050b7c10 */ /* 0x000fe200087fe4ff */
[----:B------:R1:W-:Y:S04]  /*b0d0*/  LDGSTS.E.BYPASS.LTC128B.128 [R224+0x3000], [R4.64] ;  /* 0x0300000004e07fae */ /* 0x0003e8000b901d56 */
[----:B------:R1:W-:Y:S04]  /*b0e0*/  LDGSTS.E.BYPASS.LTC128B.128 [R224+0x3800], [R10.64] ;  /* 0x038000000ae07fae */ /* 0x0003e8000b901d56 */
[----:B------:R-:W0:Y:S02]  /*b0f0*/  LDGDEPBAR ;  /* 0x00000000000079af */ /* 0x000e240000000000 */
.L_x_238:
[----:B-1----:R-:W2:Y:S04]  /*b100*/  LDL.LU R5, [R1+0x14] ;  /* 0x0000140001057983 */ /* 0x002ea80000300800 */
[----:B------:R-:W3:Y:S04]  /*b110*/  LDL.LU R6, [R1+0x10] ;  /* 0x0000100001067983 */ /* 0x000ee80000300800 */
[----:B------:R-:W4:Y:S04]  /*b120*/  LDL.LU R7, [R1+0x8] ;  /* 0x0000080001077983 */ /* 0x000f280000300800 */
[----:B------:R-:W4:Y:S04]  /*b130*/  LDL.LU R9, [R1+0x3c] ;  /* 0x00003c0001097983 */ /* 0x000f280000300800 */
[----:B------:R-:W4:Y:S04]  /*b140*/  LDL.LU R8, [R1+0x38] ;  /* 0x0000380001087983 */ /* 0x000f280000300800 */
[----:B------:R-:W4:Y:S01]  /*b150*/  LDL R19, [R1+0x40] ;  /* 0x0000400001137983 */ /* 0x000f220000100800 */
[----:B------:R-:W-:-:S03]  /*b160*/  FMNMX.FTZ R0, R136, R45, !PT ;  /* 0x0000002d88007209 */ /* 0x000fc60007810000 */
[----:B------:R-:W-:Y:S01]  /*b170*/  STL [R1+0xa4], R224 ;  /* 0x0000a4e001007387 */ /* 0x000fe20000100800 */
        /* <DEDUP_REMOVED lines=9> */
[----:B------:R1:W-:Y:S01]  /*b210*/  STL [R1+0x90], R212 ;  /* 0x000090d401007387 */ /* 0x0003e20000100800 */
        /* <DEDUP_REMOVED lines=9> */
[----:B------:R-:W-:-:S02]  /*b2b0*/  FMNMX.FTZ R4, R237, R4, !PT ;  /* 0x00000004ed047209 */ /* 0x000fc40007810000 */
        /* <DEDUP_REMOVED lines=10> */
[----:B------:R-:W4:Y:S01]  /*b360*/  LDL R13, [R1+0x58] ;  /* 0x00005800010d7983 */ /* 0x000f220000100800 */
[----:B------:R-:W-:Y:S02]  /*b370*/  FMNMX.FTZ R4, R229, R4, !PT ;  /* 0x00000004e5047209 */ /* 0x000fe40007810000 */
[----:B------:R-:W-:Y:S01]  /*b380*/  FMNMX.FTZ R0, R73, R0, !PT ;  /* 0x0000000049007209 */ /* 0x000fe20007810000 */
[----:B-1----:R-:W4:Y:S01]  /*b390*/  LDL.LU R212, [R1+0x4] ;  /* 0x0000040001d47983 */ /* 0x002f220000300800 */
[----:B------:R-:W-:Y:S02]  /*b3a0*/  FMNMX.FTZ R4, R96, R4, !PT ;  /* 0x0000000460047209 */ /* 0x000fe40007810000 */
[----:B------:R-:W-:Y:S01]  /*b3b0*/  FMNMX.FTZ R0, R238, R0, !PT ;  /* 0x00000000ee007209 */ /* 0x000fe20007810000 */
[----:B------:R-:W-:Y:S01]  /*b3c0*/  USHF.L.U32 UR5, UR27, 0x2, URZ ;  /* 0x000000021b057899 */ /* 0x000fe2000800063f */
[----:B------:R-:W-:Y:S01]  /*b3d0*/  FMNMX.FTZ R4, R97, R4, !PT ;  /* 0x0000000461047209 */ /* 0x000fe20007810000 */
[----:B------:R-:W-:Y:S01]  /*b3e0*/  IMAD.MOV.U32 R38, RZ, RZ, R77 ;  /* 0x000000ffff267224 */ /* 0x000fe200078e004d */
[----:B------:R-:W-:Y:S01]  /*b3f0*/  FMNMX.FTZ R0, R239, R0, !PT ;  /* 0x00000000ef007209 */ /* 0x000fe20007810000 */
[----:B------:R-:W-:Y:S01]  /*b400*/  IMAD.MOV.U32 R48, RZ, RZ, R76 ;  /* 0x000000ffff307224 */ /* 0x000fe200078e004c */
[----:B------:R-:W-:Y:S01]  /*b410*/  FMNMX.FTZ R4, R242, R4, !PT ;  /* 0x00000004f2047209 */ /* 0x000fe20007810000 */
[----:B------:R-:W1:Y:S01]  /*b420*/  LDC.U8 R91, c[0x0][0x2d8] ;  /* 0x0000b600ff5b7b82 */ /* 0x000e620000000000 */
[----:B------:R-:W-:Y:S01]  /*b430*/  FMNMX.FTZ R0, R102, R0, !PT ;  /* 0x0000000066007209 */ /* 0x000fe20007810000 */
[----:B------:R-:W-:Y:S01]  /*b440*/  LDSM.16.MT88.4 R24, [R206+0x4000] ;  /* 0x00400000ce18783b */ /* 0x000fe20000004200 */
[----:B------:R-:W-:-:S02]  /*b450*/  FMNMX.FTZ R4, R240, R4, !PT ;  /* 0x00000004f0047209 */ /* 0x000fc40007810000 */
[----:B------:R-:W-:Y:S01]  /*b460*/  FMNMX.FTZ R0, R103, R0, !PT ;  /* 0x0000000067007209 */ /* 0x000fe20007810000 */
[----:B------:R-:W-:Y:S01]  /*b470*/  LDSM.16.MT88.4 R32, [R205+0x4000] ;  /* 0x00400000cd20783b */ /* 0x000fe20000004200 */
        /* <DEDUP_REMOVED lines=31> */
[----:B------:R-:W-:-:S04]  /*b670*/  FMNMX.FTZ R2, R198, R2, !PT ;  /* 0x00000002c6027209 */ /* 0x000fc80007810000 */
[----:B------:R-:W-:-:S04]  /*b680*/  FMNMX.FTZ R2, R194, R2, !PT ;  /* 0x00000002c2027209 */ /* 0x000fc80007810000 */
[----:B------:R-:W-:-:S04]  /*b690*/  FMNMX.FTZ R2, R191, R2, !PT ;  /* 0x00000002bf027209 */ /* 0x000fc80007810000 */
[----:B------:R-:W-:Y:S02]  /*b6a0*/  FMNMX.FTZ R2, R190, R2, !PT ;  /* 0x00000002be027209 */ /* 0x000fe40007810000 */
[----:B-1----:R-:W-:Y:S01]  /*b6b0*/  FMNMX.FTZ R0, R0, R4, !PT ;  /* 0x0000000400007209 */ /* 0x002fe20007810000 */
[----:B------:R-:W-:Y:S01]  /*b6c0*/  IMAD.U32 R4, RZ, RZ, UR25 ;  /* 0x00000019ff047e24 */ /* 0x000fe2000f8e00ff */
[----:B------:R-:W-:Y:S01]  /*b6d0*/  PRMT R91, R91, 0x7054, R91 ;  /* 0x000070545b5b7816 */ /* 0x000fe2000000005b */
[----:B--2---:R-:W-:Y:S02]  /*b6e0*/  IMAD.MOV.U32 R12, RZ, RZ, R5 ;  /* 0x000000ffff0c7224 */ /* 0x004fe400078e0005 */
[----:B---3--:R-:W-:Y:S02]  /*b6f0*/  IMAD.MOV.U32 R11, RZ, RZ, R6 ;  /* 0x000000ffff0b7224 */ /* 0x008fe400078e0006 */
[----:B------:R-:W1:Y:S01]  /*b700*/  SHFL.BFLY PT, R6, R2, 0x2, 0x1f ;  /* 0x0c401f0002067f89 */ /* 0x000e6200000e0000 */
[----:B----4-:R-:W-:-:S03]  /*b710*/  IMAD.MOV.U32 R10, RZ, RZ, R7 ;  /* 0x000000ffff0a7224 */ /* 0x010fc600078e0007 */
[----:B------:R-:W2:Y:S01]  /*b720*/  SHFL.BFLY PT, R7, R0, 0x1, 0x1f ;  /* 0x0c201f0000077f89 */ /* 0x000ea200000e0000 */
[----:B------:R-:W-:-:S05]  /*b730*/  IADD3 R5, R252, 0x4, RZ ;  /* 0x00000004fc057810 */ /* 0x000fca0007ffe0ff */
[----:B------:R-:W-:-:S05]  /*b740*/  IMAD.WIDE.U32 R106, R5, -0x326172a9, RZ ;  /* 0xcd9e8d57056a7825 */ /* 0x000fca00078e00ff */
[----:B------:R-:W-:-:S05]  /*b750*/  LOP3.LUT R5, R107, R19, RZ, 0x3c, !PT ;  /* 0x000000136b057212 */ /* 0x000fca00078e3cff */
[----:B------:R-:W-:Y:S01]  /*b760*/  IMAD.WIDE.U32 R76, R5, -0x2daee0ad, RZ ;  /* 0xd2511f53054c7825 */ /* 0x000fe200078e00ff */
[----:B-1----:R-:W-:Y:S02]  /*b770*/  FMNMX.FTZ R2, R2, R6, !PT ;  /* 0x0000000602027209 */ /* 0x002fe40007810000 */
[----:B--2---:R-:W-:Y:S01]  /*b780*/  FMNMX.FTZ R88, R0, R7, !PT ;  /* 0x0000000700587209 */ /* 0x004fe20007810000 */
[----:B------:R-:W-:Y:S02]  /*b790*/  IMAD.MOV.U32 R95, RZ, RZ, R12 ;  /* 0x000000ffff5f7224 */ /* 0x000fe400078e000c */
[----:B------:R-:W-:Y:S01]  /*b7a0*/  IMAD.MOV.U32 R37, RZ, RZ, R8 ;  /* 0x000000ffff257224 */ /* 0x000fe200078e0008 */
[C---:B------:R-:W-:Y:S01]  /*b7b0*/  FSETP.NEU.FTZ.AND P1, PT, R88.reuse, -INF , PT ;  /* 0xff8000005800780b */ /* 0x040fe20003f3d000 */
[----:B------:R-:W1:Y:S01]  /*b7c0*/  SHFL.BFLY PT, R8, R2, 0x1, 0x1f ;  /* 0x0c201f0002087f89 */ /* 0x000e6200000e0000 */
[----:B------:R-:W-:-:S05]  /*b7d0*/  FMUL.FTZ R22, R88, c[0x0][0x23c] ;  /* 0x00008f0058167a20 */ /* 0x000fca0000410000 */
[----:B------:R-:W-:-:S05]  /*b7e0*/  FSEL R22, R22, RZ, P1 ;  /* 0x000000ff16167208 */ /* 0x000fca0000800000 */
[----:B------:R-:W-:Y:S02]  /*b7f0*/  FFMA.FTZ R0, R45, c[0x0][0x23c], -R22 ;  /* 0x00008f002d007a23 */ /* 0x000fe40000010816 */
[----:B------:R-:W-:-:S05]  /*b800*/  IMAD.WIDE.U32 R84, R13, -0x2daee0ad, RZ ;  /* 0xd2511f530d547825 */ /* 0x000fca00078e00ff */
[----:B------:R-:W-:Y:S02]  /*b810*/  LOP3.LUT R5, R85, UR5, R4, 0x96, !PT ;  /* 0x0000000555057c12 */ /* 0x000fe4000f8e9604 */
[----:B------:R-:W-:-:S03]  /*b820*/  LOP3.LUT R4, R77, UR14, R84, 0x96, !PT ;  /* 0x0000000e4d047c12 */ /* 0x000fc6000f8e9654 */
[----:B------:R-:W-:-:S04]  /*b830*/  IMAD.WIDE.U32 R12, R5, -0x326172a9, RZ ;  /* 0xcd9e8d57050c7825 */ /* 0x000fc800078e00ff */
[----:B------:R-:W-:Y:S01]  /*b840*/  IMAD.WIDE.U32 R52, R4, -0x326172a9, RZ ;  /* 0xcd9e8d5704347825 */ /* 0x000fe200078e00ff */
[----:B------:R-:W-:-:S04]  /*b850*/  LOP3.LUT R4, R13, UR15, R106, 0x96, !PT ;  /* 0x0000000f0d047c12 */ /* 0x000fc8000f8e966a */
[----:B------:R-:W-:Y:S01]  /*b860*/  LOP3.LUT R6, R53, UR13, R12, 0x96, !PT ;  /* 0x0000000d35067c12 */ /* 0x000fe2000f8e960c */
[----:B------:R-:W-:-:S04]  /*b870*/  IMAD.WIDE.U32 R4, R4, -0x2daee0ad, RZ ;  /* 0xd2511f5304047825 */ /* 0x000fc800078e00ff */
[----:B------:R-:W-:Y:S01]  /*b880*/  IMAD.WIDE.U32 R6, R6, -0x2daee0ad, RZ ;  /* 0xd2511f5306067825 */ /* 0x000fe200078e00ff */
[----:B------:R2:W-:Y:S01]  /*b890*/  MUFU.EX2 R120, R0 ;  /* 0x0000000000787308 */ /* 0x0005e20000000800 */
[----:B------:R-:W-:Y:S02]  /*b8a0*/  LOP3.LUT R5, R5, UR12, R76, 0x96, !PT ;  /* 0x0000000c05057c12 */ /* 0x000fe4000f8e964c */
[----:B-1----:R-:W-:Y:S02]  /*b8b0*/  FMNMX.FTZ R87, R2, R8, !PT ;  /* 0x0000000802577209 */ /* 0x002fe40007810000 */
[----:B--2---:R-:W-:Y:S01]  /*b8c0*/  LOP3.LUT R0, R7, UR10, R4, 0x96, !PT ;  /* 0x0000000a07007c12 */ /* 0x004fe2000f8e9604 */
[----:B------:R-:W-:-:S04]  /*b8d0*/  IMAD.WIDE.U32 R4, R5, -0x326172a9, RZ ;  /* 0xcd9e8d5705047825 */ /* 0x000fc800078e00ff */
[----:B------:R-:W-:Y:S01]  /*b8e0*/  IMAD.WIDE.U32 R20, R0, -0x326172a9, RZ ;  /* 0xcd9e8d5700147825 */ /* 0x000fe200078e00ff */
[----:B------:R-:W-:-:S04]  /*b8f0*/  LOP3.LUT R5, R5, UR11, R52, 0x96, !PT ;  /* 0x0000000b05057c12 */ /* 0x000fc8000f8e9634 */
[----:B------:R-:W-:Y:S01]  /*b900*/  LOP3.LUT R2, R21, UR9, R4, 0x96, !PT ;  /* 0x0000000915027c12 */ /* 0x000fe2000f8e9604 */
[C---:B------:R-:W-:Y:S01]  /*b910*/  FMUL.FTZ R21, R87.reuse, c[0x0][0x23c] ;  /* 0x00008f0057157a20 */ /* 0x040fe20000410000 */
[----:B------:R-:W-:Y:S01]  /*b920*/  FSETP.NEU.FTZ.AND P0, PT, R87, -INF , PT ;  /* 0xff8000005700780b */ /* 0x000fe20003f1d000 */
[----:B------:R-:W-:-:S04]  /*b930*/  IMAD.WIDE.U32 R4, R5, -0x2daee0ad, RZ ;  /* 0xd2511f5305047825 */ /* 0x000fc800078e00ff */
[----:B------:R-:W-:Y:S01]  /*b940*/  IMAD.WIDE.U32 R30, R2, -0x2daee0ad, RZ ;  /* 0xd2511f53021e7825 */ /* 0x000fe200078e00ff */
[----:B------:R-:W-:-:S04]  /*b950*/  FSEL R21, R21, RZ, P0 ;  /* 0x000000ff15157208 */ /* 0x000fc80000000000 */
[----:B------:R-:W-:Y:S01]  /*b960*/  LOP3.LUT R4, R31, UR6, R4, 0x96, !PT ;  /* 0x000000061f047c12 */ /* 0x000fe2000f8e9604 */
[----:B------:R-:W-:Y:S01]  /*b970*/  FFMA.FTZ R0, R43, c[0x0][0x23c], -R22 ;  /* 0x00008f002b007a23 */ /* 0x000fe20000010816 */
[----:B------:R-:W-:Y:S01]  /*b980*/  LOP3.LUT R6, R5, UR8, R6, 0x96, !PT ;  /* 0x0000000805067c12 */ /* 0x000fe2000f8e9606 */
[----:B------:R-:W-:Y:S02]  /*b990*/  FFMA.FTZ R2, R47, c[0x0][0x23c], -R21 ;  /* 0x00008f002f027a23 */ /* 0x000fe40000010815 */
[----:B------:R-:W-:Y:S01]  /*b9a0*/  IMAD.WIDE.U32 R4, R4, -0x326172a9, RZ ;  /* 0xcd9e8d5704047825 */ /* 0x000fe200078e00ff */
[----:B------:R1:W-:Y:S03]  /*b9b0*/  MUFU.EX2 R213, R0 ;  /* 0x0000000000d57308 */ /* 0x0003e60000000800 */
[----:B------:R-:W-:-:S05]  /*b9c0*/  IMAD.WIDE.U32 R14, R6, -0x326172a9, RZ ;  /* 0xcd9e8d57060e7825 */ /* 0x000fca00078e00ff */
[----:B------:R2:W-:Y:S01]  /*b9d0*/  MUFU.EX2 R132, R2 ;  /* 0x0000000200847308 */ /* 0x0005e20000000800 */
[----:B------:R-:W-:Y:S01]  /*b9e0*/  LOP3.LUT R6, R4, 0xff, RZ, 0xc0, !PT ;  /* 0x000000ff04067812 */ /* 0x000fe200078ec0ff */
[----:B-1----:R-:W-:-:S06]  /*b9f0*/  FFMA.FTZ R0, R42, c[0x0][0x23c], -R22 ;  /* 0x00008f002a007a23 */ /* 0x002fcc0000010816 */
[----:B------:R1:W-:Y:S01]  /*ba00*/  MUFU.EX2 R112, R0 ;  /* 0x0000000000707308 */ /* 0x0003e20000000800 */
[----:B--2---:R-:W-:Y:S01]  /*ba10*/  LOP3.LUT R2, R4, 0xffff, RZ, 0xc0, !PT ;  /* 0x0000ffff04027812 */ /* 0x004fe200078ec0ff */
[----:B------:R-:W-:-:S03]  /*ba20*/  FFMA.FTZ R7, R44, c[0x0][0x23c], -R22 ;  /* 0x00008f002c077a23 */ /* 0x000fc60000010816 */
[----:B------:R-:W-:Y:S01]  /*ba30*/  SHF.R.U32.HI R2, RZ, 0x8, R2 ;  /* 0x00000008ff027819 */ /* 0x000fe20000011602 */
[----:B------:R-:W-:Y:S02]  /*ba40*/  IMAD.MOV.U32 R18, RZ, RZ, R11 ;  /* 0x000000ffff127224 */ /* 0x000fe400078e000b */
[----:B------:R2:W-:Y:S01]  /*ba50*/  MUFU.EX2 R16, R7 ;  /* 0x0000000700107308 */ /* 0x0005e20000000800 */
[--C-:B-1----:R-:W-:Y:S01]  /*ba60*/  FFMA.FTZ R0, R46, c[0x0][0x23c], -R21.reuse ;  /* 0x00008f002e007a23 */ /* 0x102fe20000010815 */
[----:B------:R-:W-:Y:S01]  /*ba70*/  PRMT R11, R6, 0x5410, R2 ;  /* 0x00005410060b7816 */ /* 0x000fe20000000002 */
[----:B------:R-:W-:-:S05]  /*ba80*/  FFMA.FTZ R2, R41, c[0x0][0x23c], -R21 ;  /* 0x00008f0029027a23 */ /* 0x000fca0000010815 */
[----:B------:R1:W-:Y:S01]  /*ba90*/  MUFU.EX2 R211, R0 ;  /* 0x0000000000d37308 */ /* 0x0003e20000000800 */
[----:B------:R-:W-:Y:S01]  /*baa0*/  FSEL R8, R87, RZ, P0 ;  /* 0x000000ff57087208 */ /* 0x000fe20000000000 */
[----:B------:R-:W-:Y:S01]  /*bab0*/  IMAD.MOV.U32 R17, RZ, RZ, R10 ;  /* 0x000000ffff117224 */ /* 0x000fe200078e000a */
[----:B------:R-:W-:Y:S01]  /*bac0*/  MOV R28, R9 ;  /* 0x00000009001c7202 */ /* 0x000fe20000000f00 */
[----:B--2---:R-:W-:Y:S01]  /*bad0*/  FFMA.FTZ R7, R54, c[0x0][0x23c], -R21 ;  /* 0x00008f0036077a23 */ /* 0x004fe20000010815 */
[----:B------:R-:W-:-:S03]  /*bae0*/  SHF.R.U32.HI R9, RZ, 0x10, R4 ;  /* 0x00000010ff097819 */ /* 0x000fc60000011604 */
[----:B------:R2:W-:Y:S01]  /*baf0*/  MUFU.EX2 R122, R2 ;  /* 0x00000002007a7308 */ /* 0x0005e20000000800 */
[----:B------:R-:W-:Y:S02]  /*bb00*/  SHF.R.U32.HI R10, RZ, 0x18, R4 ;  /* 0x00000018ff0a7819 */ /* 0x000fe40000011604 */
[----:B-1----:R-:W-:Y:S02]  /*bb10*/  LOP3.LUT R0, R5, UR17, R14, 0x96, !PT ;  /* 0x0000001105007c12 */ /* 0x002fe4000f8e960e */
[----:B------:R-:W-:-:S03]  /*bb20*/  FSEL R5, R88, RZ, P1 ;  /* 0x000000ff58057208 */ /* 0x000fc60000800000 */
[----:B------:R1:W3:Y:S02]  /*bb30*/  MUFU.EX2 R215, R7 ;  /* 0x0000000700d77308 */ /* 0x0002e40000000800 */
[----:B------:R-:W-:Y:S01]  /*bb40*/  FADD.FTZ R4, R136, -R5 ;  /* 0x8000000588047221 */ /* 0x000fe20000010000 */
[C---:B--2---:R-:W-:Y:S02]  /*bb50*/  LOP3.LUT R2, R0.reuse, 0xffff, RZ, 0xc0, !PT ;  /* 0x0000ffff00027812 */ /* 0x044fe400078ec0ff */
[----:B------:R-:W-:Y:S02]  /*bb60*/  LOP3.LUT R5, R9, 0xff, RZ, 0xc0, !PT ;  /* 0x000000ff09057812 */ /* 0x000fe400078ec0ff */
[----:B------:R-:W-:Y:S02]  /*bb70*/  LOP3.LUT R6, R0, 0xff, RZ, 0xc0, !PT ;  /* 0x000000ff00067812 */ /* 0x000fe400078ec0ff */
[----:B------:R-:W-:Y:S01]  /*bb80*/  SHF.R.U32.HI R2, RZ, 0x8, R2 ;  /* 0x00000008ff027819 */ /* 0x000fe20000011602 */
[----:B-1----:R-:W-:Y:S01]  /*bb90*/  FADD.FTZ R7, R3, -R8 ;  /* 0x8000000803077221 */ /* 0x002fe20000010000 */
[--C-:B------:R-:W-:Y:S01]  /*bba0*/  SHF.R.U32.HI R3, RZ, 0x10, R0.reuse ;  /* 0x00000010ff037819 */ /* 0x100fe20000011600 */
[----:B------:R-:W-:Y:S01]  /*bbb0*/  FMUL.FTZ R8, R4, c[0x0][0x23c] ;  /* 0x00008f0004087a20 */ /* 0x000fe20000410000 */
[----:B------:R-:W-:-:S02]  /*bbc0*/  SHF.R.U32.HI R4, RZ, 0x18, R0 ;  /* 0x00000018ff047819 */ /* 0x000fc40000011600 */
[----:B------:R-:W-:Y:S02]  /*bbd0*/  LOP3.LUT R0, R3, 0xff, RZ, 0xc0, !PT ;  /* 0x000000ff03007812 */ /* 0x000fe400078ec0ff */
[----:B------:R-:W-:Y:S02]  /*bbe0*/  PRMT R3, R5, 0x5410, R10 ;  /* 0x0000541005037816 */ /* 0x000fe4000000000a */
[----:B------:R-:W-:Y:S01]  /*bbf0*/  PRMT R5, R6, 0x5410, R2 ;  /* 0x0000541006057816 */ /* 0x000fe20000000002 */
[----:B------:R-:W-:Y:S01]  /*bc00*/  FMUL.FTZ R2, R7, c[0x0][0x23c] ;  /* 0x00008f0007027a20 */ /* 0x000fe20000410000 */
[----:B------:R-:W-:Y:S01]  /*bc10*/  PRMT R4, R0, 0x5410, R4 ;  /* 0x0000541000047816 */ /* 0x000fe20000000004 */
[--C-:B------:R-:W-:Y:S02]  /*bc20*/  HSET2.LE.AND R0, R11, R91.reuse, PT ;  /* 0x0000005b0b007233 */ /* 0x100fe40003803000 */
[----:B------:R1:W-:Y:S01]  /*bc30*/  MUFU.EX2 R54, R2 ;  /* 0x0000000200367308 */ /* 0x0003e20000000800 */
[----:B------:R-:W-:Y:S01]  /*bc40*/  HSET2.LE.AND R3, R3, R91, PT ;  /* 0x0000005b03037233 */ /* 0x000fe20003803000 */
[----:B---3--:R-:W-:-:S04]  /*bc50*/  F2FP.BF16.PACK_AB R7, R122, R215 ;  /* 0x000000d77a07723e */ /* 0x008fc800000010ff */
[----:B------:R-:W-:Y:S01]  /*bc60*/  LOP3.LUT R7, R3, R7, RZ, 0xc0, !PT ;  /* 0x0000000703077212 */ /* 0x000fe200078ec0ff */
[----:B------:R-:W-:Y:S01]  /*bc70*/  HSET2.LE.AND R3, R4, R91, PT ;  /* 0x0000005b04037233 */ /* 0x000fe20003803000 */
[----:B-1----:R-:W-:-:S04]  /*bc80*/  F2FP.BF16.PACK_AB R2, R112, R213 ;  /* 0x000000d57002723e */ /* 0x002fc800000010ff */
[----:B------:R-:W-:Y:S01]  /*bc90*/  LOP3.LUT R6, R0, R2, RZ, 0xc0, !PT ;  /* 0x0000000200067212 */ /* 0x000fe200078ec0ff */
[----:B------:R-:W-:Y:S01]  /*bca0*/  HSET2.LE.AND R0, R5, R91, PT ;  /* 0x0000005b05007233 */ /* 0x000fe20003803000 */
[----:B------:R-:W-:-:S04]  /*bcb0*/  F2FP.BF16.PACK_AB R2, R16, R120 ;  /* 0x000000781002723e */ /* 0x000fc800000010ff */
[----:B------:R-:W-:Y:S02]  /*bcc0*/  LOP3.LUT R4, R0, R2, RZ, 0xc0, !PT ;  /* 0x0000000200047212 */ /* 0x000fe400078ec0ff */
[----:B------:R-:W-:-:S04]  /*bcd0*/  FMNMX.FTZ R0, R138, R124, !PT ;  /* 0x0000007c8a007209 */ /* 0x000fc80007810000 */
[----:B------:R-:W-:-:S04]  /*bce0*/  FMNMX.FTZ R0, R126, R0, !PT ;  /* 0x000000007e007209 */ /* 0x000fc80007810000 */
[----:B------:R-:W-:-:S04]  /*bcf0*/  FMNMX.FTZ R0, R68, R0, !PT ;  /* 0x0000000044007209 */ /* 0x000fc80007810000 */
[----:B------:R-:W-:Y:S02]  /*bd00*/  FMNMX.FTZ R0, R69, R0, !PT ;  /* 0x0000000045007209 */ /* 0x000fe40007810000 */
[----:B------:R-:W-:Y:S02]  /*bd10*/  F2FP.BF16.PACK_AB R5, R132, R211 ;  /* 0x000000d38405723e */ /* 0x000fe400000010ff */
[----:B------:R-:W-:Y:S02]  /*bd20*/  FMNMX.FTZ R0, R176, R0, !PT ;  /* 0x00000000b0007209 */ /* 0x000fe40007810000 */
[----:B------:R-:W-:Y:S02]  /*bd30*/  LOP3.LUT R5, R3, R5, RZ, 0xc0, !PT ;  /* 0x0000000503057212 */ /* 0x000fe400078ec0ff */
[----:B------:R-:W-:Y:S02]  /*bd40*/  FMNMX.FTZ R3, R177, R0, !PT ;  /* 0x00000000b1037209 */ /* 0x000fe40007810000 */
        /* <DEDUP_REMOVED lines=16> */
[----:B------:R-:W1:Y:S01]  /*be50*/  MUFU.EX2 R136, R8 ;  /* 0x0000000800887308 */ /* 0x000e620000000800 */
        /* <DEDUP_REMOVED lines=8> */
[-C--:B-1----:R-:W-:Y:S01]  /*bee0*/  FMUL.FTZ R164, R164, R136.reuse ;  /* 0x00000088a4a47220 */ /* 0x082fe20000410000 */
[----:B------:R-:W-:Y:S01]  /*bef0*/  FMNMX.FTZ R3, R201, R3, !PT ;  /* 0x00000003c9037209 */ /* 0x000fe20007810000 */
[----:B------:R-:W-:Y:S01]  /*bf00*/  FMUL.FTZ R165, R165, R136 ;  /* 0x00000088a5a57220 */ /* 0x000fe20000410000 */
[----:B------:R-:W-:Y:S01]  /*bf10*/  FMNMX.FTZ R0, R173, R0, !PT ;  /* 0x00000000ad007209 */ /* 0x000fe20007810000 */
[-C--:B------:R-:W-:Y:S02]  /*bf20*/  FMUL.FTZ R166, R166, R54.reuse ;  /* 0x00000036a6a67220 */ /* 0x080fe40000410000 */
[----:B------:R-:W-:Y:S01]  /*bf30*/  FMUL.FTZ R167, R167, R54 ;  /* 0x00000036a7a77220 */ /* 0x000fe20000410000 */
[----:B------:R-:W-:Y:S01]  /*bf40*/  FMNMX.FTZ R3, R218, R3, !PT ;  /* 0x00000003da037209 */ /* 0x000fe20007810000 */
[----:B------:R-:W-:Y:S01]  /*bf50*/  FMUL.FTZ R160, R160, R136 ;  /* 0x00000088a0a07220 */ /* 0x000fe20000410000 */
[----:B------:R-:W-:Y:S01]  /*bf60*/  FMNMX.FTZ R0, R174, R0, !PT ;  /* 0x00000000ae007209 */ /* 0x000fe20007810000 */
[----:B------:R-:W-:-:S02]  /*bf70*/  FMUL.FTZ R161, R161, R136 ;  /* 0x00000088a1a17220 */ /* 0x000fc40000410000 */
[-C--:B------:R-:W-:Y:S02]  /*bf80*/  FMUL.FTZ R162, R162, R54.reuse ;  /* 0x00000036a2a27220 */ /* 0x080fe40000410000 */
[----:B------:R-:W-:Y:S02]  /*bf90*/  FMUL.FTZ R163, R163, R54 ;  /* 0x00000036a3a37220 */ /* 0x000fe40000410000 */
[----:B------:R-:W-:Y:S02]  /*bfa0*/  IMAD.MOV.U32 R23, RZ, RZ, R63 ;  /* 0x000000ffff177224 */ /* 0x000fe400078e003f */
[----:B------:R-:W-:Y:S02]  /*bfb0*/  IMAD.MOV.U32 R29, RZ, RZ, R62 ;  /* 0x000000ffff1d7224 */ /* 0x000fe400078e003e */
[----:B------:R-:W-:Y:S02]  /*bfc0*/  IMAD.MOV.U32 R36, RZ, RZ, R61 ;  /* 0x000000ffff247224 */ /* 0x000fe400078e003d */
[----:B------:R-:W-:-:S02]  /*bfd0*/  IMAD.MOV.U32 R39, RZ, RZ, R60 ;  /* 0x000000ffff277224 */ /* 0x000fc400078e003c */
[----:B------:R-:W-:Y:S01]  /*bfe0*/  HMMA.16816.F32.BF16 R60, R4, R26, R164 ;  /* 0x0000001a043c723c */ /* 0x000fe200000418a4 */
[----:B------:R-:W-:Y:S02]  /*bff0*/  FMNMX.FTZ R3, R192, R3, !PT ;  /* 0x00000003c0037209 */ /* 0x000fe40007810000 */
[----:B------:R-:W-:-:S04]  /*c000*/  FMNMX.FTZ R0, R95, R0, !PT ;  /* 0x000000005f007209 */ /* 0x000fc80007810000 */
[----:B------:R-:W-:Y:S01]  /*c010*/  IMAD.MOV.U32 R166, RZ, RZ, R48 ;  /* 0x000000ffffa67224 */ /* 0x000fe200078e0030 */
[----:B------:R-:W-:Y:S01]  /*c020*/  HMMA.16816.F32.BF16 R64, R4, R24, R160 ;  /* 0x000000180440723c */ /* 0x000fe200000418a0 */
[----:B------:R-:W-:-:S03]  /*c030*/  FMNMX.FTZ R3, R193, R3, !PT ;  /* 0x00000003c1037209 */ /* 0x000fc60007810000 */
[----:B------:R-:W-:-:S03]  /*c040*/  FMNMX.FTZ R0, R166, R0, !PT ;  /* 0x00000000a6007209 */ /* 0x000fc60007810000 */
[----:B------:R-:W-:Y:S01]  /*c050*/  IMAD.MOV.U32 R163, RZ, RZ, R23 ;  /* 0x000000ffffa37224 */ /* 0x000fe200078e0017 */
[----:B------:R-:W-:Y:S01]  /*c060*/  FMNMX.FTZ R3, R221, R3, !PT ;  /* 0x00000003dd037209 */ /* 0x000fe20007810000 */
[----:B------:R-:W-:-:S03]  /*c070*/  IMAD.MOV.U32 R135, RZ, RZ, R29 ;  /* 0x000000ffff877224 */ /* 0x000fc600078e001d */
[----:B------:R-:W-:Y:S01]  /*c080*/  FMNMX.FTZ R0, R163, R0, !PT ;  /* 0x00000000a3007209 */ /* 0x000fe20007810000 */
[----:B------:R-:W-:Y:S01]  /*c090*/  IMAD.MOV.U32 R123, RZ, RZ, R37 ;  /* 0x000000ffff7b7224 */ /* 0x000fe200078e0025 */
[----:B------:R-:W-:Y:S02]  /*c0a0*/  FMNMX.FTZ R3, R225, R3, !PT ;  /* 0x00000003e1037209 */ /* 0x000fe40007810000 */
[----:B------:R-:W-:Y:S02]  /*c0b0*/  FMNMX.FTZ R0, R135, R0, !PT ;  /* 0x0000000087007209 */ /* 0x000fe40007810000 */
[----:B------:R-:W-:Y:S02]  /*c0c0*/  MOV R115, R38 ;  /* 0x0000002600737202 */ /* 0x000fe40000000f00 */
[----:B------:R-:W-:Y:S02]  /*c0d0*/  FMNMX.FTZ R3, R197, R3, !PT ;  /* 0x00000003c5037209 */ /* 0x000fe40007810000 */
[----:B------:R-:W-:Y:S01]  /*c0e0*/  FMNMX.FTZ R0, R123, R0, !PT ;  /* 0x000000007b007209 */ /* 0x000fe20007810000 */
[----:B------:R-:W-:Y:S01]  /*c0f0*/  IMAD.MOV.U32 R111, RZ, RZ, R39 ;  /* 0x000000ffff6f7224 */ /* 0x000fe200078e0027 */
[----:B------:R-:W-:-:S02]  /*c100*/  FMNMX.FTZ R3, R199, R3, !PT ;  /* 0x00000003c7037209 */ /* 0x000fc40007810000 */
[----:B------:R-:W-:Y:S01]  /*c110*/  FMNMX.FTZ R0, R115, R0, !PT ;  /* 0x0000000073007209 */ /* 0x000fe20007810000 */
[-C--:B------:R-:W-:Y:S01]  /*c120*/  FMUL.FTZ R148, R148, R136.reuse ;  /* 0x0000008894947220 */ /* 0x080fe20000410000 */
[----:B------:R-:W-:Y:S01]  /*c130*/  FMNMX.FTZ R3, R241, R3, !PT ;  /* 0x00000003f1037209 */ /* 0x000fe20007810000 */
[----:B------:R-:W-:Y:S01]  /*c140*/  FMUL.FTZ R149, R149, R136 ;  /* 0x0000008895957220 */ /* 0x000fe20000410000 */
[----:B------:R-:W-:Y:S01]  /*c150*/  FMNMX.FTZ R0, R111, R0, !PT ;  /* 0x000000006f007209 */ /* 0x000fe20007810000 */
[-C--:B------:R-:W-:Y:S02]  /*c160*/  FMUL.FTZ R150, R150, R54.reuse ;  /* 0x0000003696967220 */ /* 0x080fe40000410000 */
[----:B------:R-:W-:Y:S01]  /*c170*/  FMUL.FTZ R151, R151, R54 ;  /* 0x0000003697977220 */ /* 0x000fe20000410000 */
[----:B------:R-:W-:Y:S01]  /*c180*/  FMNMX.FTZ R3, R243, R3, !PT ;  /* 0x00000003f3037209 */ /* 0x000fe20007810000 */
[----:B------:R-:W-:Y:S01]  /*c190*/  IMAD.MOV.U32 R162, RZ, RZ, R79 ;  /* 0x000000ffffa27224 */ /* 0x000fe200078e004f */
[----:B------:R-:W-:-:S02]  /*c1a0*/  FMNMX.FTZ R0, R131, R0, !PT ;  /* 0x0000000083007209 */ /* 0x000fc40007810000 */
[----:B------:R-:W-:Y:S02]  /*c1b0*/  FMNMX.FTZ R3, R92, R3, !PT ;  /* 0x000000035c037209 */ /* 0x000fe40007810000 */
[----:B------:R-:W-:Y:S01]  /*c1c0*/  HMMA.16816.F32.BF16 R40, R4, R34, R148 ;  /* 0x000000220428723c */ /* 0x000fe20000041894 */
[----:B------:R-:W-:-:S06]  /*c1d0*/  FMNMX.FTZ R0, R162, R0, !PT ;  /* 0x00000000a2007209 */ /* 0x000fcc0007810000 */
[----:B------:R-:W-:Y:S01]  /*c1e0*/  IMAD.MOV.U32 R151, RZ, RZ, R28 ;  /* 0x000000ffff977224 */ /* 0x000fe200078e001c */
[----:B------:R-:W-:-:S04]  /*c1f0*/  FMNMX.FTZ R3, R93, R3, !PT ;  /* 0x000000035d037209 */ /* 0x000fc80007810000 */
[----:B------:R-:W-:Y:S02]  /*c200*/  FMNMX.FTZ R2, R151, R0, !PT ;  /* 0x0000000097027209 */ /* 0x000fe40007810000 */
[----:B------:R-:W-:Y:S02]  /*c210*/  FMNMX.FTZ R3, R217, R3, !PT ;  /* 0x00000003d9037209 */ /* 0x000fe40007810000 */
[----:B------:R-:W-:Y:S01]  /*c220*/  FMNMX.FTZ R2, R185, R2, !PT ;  /* 0x00000002b9027209 */ /* 0x000fe20007810000 */
[----:B------:R-:W-:Y:S01]  /*c230*/  IMAD.MOV.U32 R133, RZ, RZ, R36 ;  /* 0x000000ffff857224 */ /* 0x000fe200078e0024 */
        /* <DEDUP_REMOVED lines=8> */
[----:B------:R-:W-:Y:S01]  /*c2c0*/  FMUL.FTZ R147, R147, R54 ;  /* 0x0000003693937220 */ /* 0x000fe20000410000 */
[----:B------:R-:W-:Y:S02]  /*c2d0*/  FMNMX.FTZ R0, R89, R3, !PT ;  /* 0x0000000359007209 */ /* 0x000fe40007810000 */
[----:B------:R-:W-:-:S02]  /*c2e0*/  FMNMX.FTZ R2, R212, R2, !PT ;  /* 0x00000002d4027209 */ /* 0x000fc40007810000 */
[----:B------:R-:W-:Y:S02]  /*c2f0*/  LOP3.LUT R3, R105, R19, RZ, 0x3c, !PT ;  /* 0x0000001369037212 */ /* 0x000fe400078e3cff */
[----:B------:R-:W-:Y:S01]  /*c300*/  FMNMX.FTZ R2, R183, R2, !PT ;  /* 0x00000002b7027209 */ /* 0x000fe20007810000 */
[----:B------:R-:W-:Y:S01]  /*c310*/  HMMA.16816.F32.BF16 R44, R4, R32, R144 ;  /* 0x00000020042c723c */ /* 0x000fe20000041890 */
[----:B------:R-:W1:Y:S01]  /*c320*/  SHFL.BFLY PT, R7, R0, 0x2, 0x1f ;  /* 0x0c401f0000077f89 */ /* 0x000e6200000e0000 */
[----:B------:R-:W-:-:S05]  /*c330*/  IMAD.WIDE.U32 R38, R3, -0x2daee0ad, RZ ;  /* 0xd2511f5303267825 */ /* 0x000fca00078e00ff */
[----:B------:R-:W-:Y:S02]  /*c340*/  FMNMX.FTZ R6, R94, R2, !PT ;  /* 0x000000025e067209 */ /* 0x000fe40007810000 */
[----:B------:R-:W-:-:S03]  /*c350*/  LOP3.LUT R3, R39, UR14, R84, 0x96, !PT ;  /* 0x0000000e27037c12 */ /* 0x000fc6000f8e9654 */
[----:B------:R-:W2:Y:S02]  /*c360*/  SHFL.BFLY PT, R8, R6, 0x2, 0x1f ;  /* 0x0c401f0006087f89 */ /* 0x000ea400000e0000 */
[----:B------:R-:W-:Y:S01]  /*c370*/  IMAD.WIDE.U32 R36, R3, -0x326172a9, RZ ;  /* 0xcd9e8d5703247825 */ /* 0x000fe200078e00ff */
[----:B------:R-:W-:-:S04]  /*c380*/  LOP3.LUT R2, R13, UR15, R104, 0x96, !PT ;  /* 0x0000000f0d027c12 */ /* 0x000fc8000f8e9668 */
[----:B------:R-:W-:Y:S01]  /*c390*/  LOP3.LUT R4, R37, UR13, R12, 0x96, !PT ;  /* 0x0000000d25047c12 */ /* 0x000fe2000f8e960c */
        /* <DEDUP_REMOVED lines=13> */
[----:B------:R-:W-:-:S04]  /*c470*/  IMAD.WIDE.U32 R2, R3, -0x2daee0ad, RZ ;  /* 0xd2511f5303027825 */ /* 0x000fc800078e00ff */
[----:B------:R-:W-:Y:S01]  /*c480*/  IMAD.WIDE.U32 R18, R5, -0x2daee0ad, RZ ;  /* 0xd2511f5305127825 */ /* 0x000fe200078e00ff */
[----:B------:R-:W-:-:S04]  /*c490*/  LOP3.LUT R10, R3, UR8, R4, 0x96, !PT ;  /* 0x00000008030a7c12 */ /* 0x000fc8000f8e9604 */
[----:B------:R-:W-:Y:S02]  /*c4a0*/  LOP3.LUT R2, R19, UR6, R2, 0x96, !PT ;  /* 0x0000000613027c12 */ /* 0x000fe4000f8e9602 */
[----:B-1----:R-:W-:-:S03]  /*c4b0*/  FMNMX.FTZ R79, R7, R9, !PT ;  /* 0x00000009074f7209 */ /* 0x002fc60007810000 */
[----:B------:R-:W-:Y:S01]  /*c4c0*/  IMAD.WIDE.U32 R2, R2, -0x326172a9, RZ ;  /* 0xcd9e8d5702027825 */ /* 0x000fe200078e00ff */
[C---:B------:R-:W-:Y:S02]  /*c4d0*/  FSETP.NEU.FTZ.AND P1, PT, R79.reuse, -INF , PT ;  /* 0xff8000004f00780b */ /* 0x040fe40003f3d000 */
[----:B--2---:R-:W-:Y:S02]  /*c4e0*/  FMNMX.FTZ R55, R0, R8, !PT ;  /* 0x0000000800377209 */ /* 0x004fe40007810000 */
[----:B------:R-:W-:Y:S01]  /*c4f0*/  LOP3.LUT R4, R2, 0xffff, RZ, 0xc0, !PT ;  /* 0x0000ffff02047812 */ /* 0x000fe200078ec0ff */
[----:B------:R-:W-:Y:S01]  /*c500*/  FMUL.FTZ R6, R79, c[0x0][0x23c] ;  /* 0x00008f004f067a20 */ /* 0x000fe20000410000 */
[----:B------:R-:W-:Y:S02]  /*c510*/  SHF.R.U32.HI R0, RZ, 0x10, R2 ;  /* 0x00000010ff007819 */ /* 0x000fe40000011602 */
[----:B------:R-:W-:Y:S01]  /*c520*/  SHF.R.U32.HI R5, RZ, 0x8, R4 ;  /* 0x00000008ff057819 */ /* 0x000fe20000011604 */
[----:B------:R-:W-:Y:S01]  /*c530*/  IMAD.WIDE.U32 R10, R10, -0x326172a9, RZ ;  /* 0xcd9e8d570a0a7825 */ /* 0x000fe200078e00ff */
[----:B------:R-:W-:-:S02]  /*c540*/  LOP3.LUT R4, R2, 0xff, RZ, 0xc0, !PT ;  /* 0x000000ff02047812 */ /* 0x000fc400078ec0ff */
[----:B------:R-:W-:Y:S02]  /*c550*/  MOV R150, R16 ;  /* 0x0000001000967202 */ /* 0x000fe40000000f00 */
[----:B------:R-:W-:Y:S02]  /*c560*/  LOP3.LUT R0, R0, 0xff, RZ, 0xc0, !PT ;  /* 0x000000ff00007812 */ /* 0x000fe400078ec0ff */
        /* <DEDUP_REMOVED lines=9> */
[----:B------:R-:W-:Y:S01]  /*c600*/  IMAD.MOV.U32 R23, RZ, RZ, R17 ;  /* 0x000000ffff177224 */ /* 0x000fe200078e0011 */
[----:B------:R1:W-:Y:S02]  /*c610*/  MUFU.EX2 R86, R4 ;  /* 0x0000000400567308 */ /* 0x0003e40000000800 */
[----:B------:R-:W-:-:S02]  /*c620*/  FSEL R17, R0, RZ, P0 ;  /* 0x000000ff00117208 */ /* 0x000fc40000000000 */
[----:B------:R-:W-:-:S04]  /*c630*/  LOP3.LUT R0, R2, 0xffff, RZ, 0xc0, !PT ;  /* 0x0000ffff02007812 */ /* 0x000fc800078ec0ff */
        /* <DEDUP_REMOVED lines=37> */
[----:B------:R2:W3:Y:S01]  /*c890*/  MUFU.EX2 R39, R3 ;  /* 0x0000000300277308 */ /* 0x0004e20000000800 */
[----:B------:R-:W-:-:S04]  /*c8a0*/  F2FP.BF16.PACK_AB R2, R209, R84 ;  /* 0x00000054d102723e */ /* 0x000fc800000010ff */
[----:B------:R-:W-:Y:S02]  /*c8b0*/  LOP3.LUT R5, R0, R2, RZ, 0xc0, !PT ;  /* 0x0000000200057212 */ /* 0x000fe400078ec0ff */
[----:B------:R-:W-:Y:S01]  /*c8c0*/  LOP3.LUT R2, R15, UR7, R20, 0x96, !PT ;  /* 0x000000070f027c12 */ /* 0x000fe2000f8e9614 */
[----:B------:R-:W-:Y:S01]  /*c8d0*/  FFMA.FTZ R0, R57, c[0x0][0x23c], -R22 ;  /* 0x00008f0039007a23 */ /* 0x000fe20000010816 */
[----:B------:R-:W4:Y:S01]  /*c8e0*/  LDSM.16.MT88.4 R12, [R205+0x4400] ;  /* 0x00440000cd0c783b */ /* 0x000f220000004200 */
[-C--:B-1----:R-:W-:Y:S02]  /*c8f0*/  FMUL.FTZ R140, R140, R77.reuse ;  /* 0x0000004d8c8c7220 */ /* 0x082fe40000410000 */
[-C--:B------:R-:W-:Y:S02]  /*c900*/  FMUL.FTZ R141, R141, R77.reuse ;  /* 0x0000004d8d8d7220 */ /* 0x080fe40000410000 */
[----:B------:R-:W-:Y:S02]  /*c910*/  FMUL.FTZ R152, R152, R77 ;  /* 0x0000004d98987220 */ /* 0x000fe40000410000 */
[----:B--2---:R-:W-:Y:S01]  /*c920*/  IMAD.WIDE.U32 R2, R2, -0x2daee0ad, RZ ;  /* 0xd2511f5302027825 */ /* 0x004fe200078e00ff */
[----:B------:R1:W-:Y:S03]  /*c930*/  MUFU.EX2 R210, R0 ;  /* 0x0000000000d27308 */ /* 0x0003e60000000800 */
[----:B---3--:R-:W-:-:S02]  /*c940*/  FMUL.FTZ R142, R142, R39 ;  /* 0x000000278e8e7220 */ /* 0x008fc40000410000 */
[----:B------:R-:W-:Y:S02]  /*c950*/  FMUL.FTZ R143, R143, R39 ;  /* 0x000000278f8f7220 */ /* 0x000fe40000410000 */
        /* <DEDUP_REMOVED lines=11> */
[----:B-1----:R-:W-:-:S02]  /*ca10*/  LOP3.LUT R0, R3, UR16, R30, 0x96, !PT ;  /* 0x0000001003007c12 */ /* 0x002fc4000f8e961e */
[C---:B------:R-:W-:Y:S01]  /*ca20*/  LOP3.LUT R3, R2.reuse, 0xffff, RZ, 0xc0, !PT ;  /* 0x0000ffff02037812 */ /* 0x040fe200078ec0ff */
[C---:B------:R-:W-:Y:S08]  /*ca30*/  HMMA.16816.F32.BF16 R140, R4.reuse, R32, R140 ;  /* 0x00000020048c723c */ /* 0x040ff0000004188c */
[C---:B------:R-:W-:Y:S08]  /*ca40*/  HMMA.16816.F32.BF16 R152, R4.reuse, R34, R152 ;  /* 0x000000220498723c */ /* 0x040ff00000041898 */
[C---:B------:R-:W-:Y:S08]  /*ca50*/  HMMA.16816.F32.BF16 R156, R4.reuse, R24, R156 ;  /* 0x00000018049c723c */ /* 0x040ff0000004189c */
[----:B------:R-:W-:Y:S01]  /*ca60*/  HMMA.16816.F32.BF16 R168, R4, R26, R168 ;  /* 0x0000001a04a8723c */ /* 0x000fe200000418a8 */
[----:B------:R-:W1:Y:S06]  /*ca70*/  LDSM.16.MT88.4 R24, [R206+0x4400] ;  /* 0x00440000ce18783b */ /* 0x000e6c0000004200 */
[----:B------:R-:W-:-:S02]  /*ca80*/  LOP3.LUT R6, R2, 0xff, RZ, 0xc0, !PT ;  /* 0x000000ff02067812 */ /* 0x000fc400078ec0ff */
[--C-:B------:R-:W-:Y:S02]  /*ca90*/  SHF.R.U32.HI R5, RZ, 0x10, R2.reuse ;  /* 0x00000010ff057819 */ /* 0x100fe40000011602 */
[----:B------:R-:W-:Y:S02]  /*caa0*/  SHF.R.U32.HI R7, RZ, 0x18, R2 ;  /* 0x00000018ff077819 */ /* 0x000fe40000011602 */
[----:B------:R-:W-:Y:S01]  /*cab0*/  SHF.R.U32.HI R2, RZ, 0x8, R3 ;  /* 0x00000008ff027819 */ /* 0x000fe20000011603 */
[--C-:B------:R-:W-:Y:S02]  /*cac0*/  FFMA.FTZ R3, R59, c[0x0][0x23c], -R22.reuse ;  /* 0x00008f003b037a23 */ /* 0x100fe40000010816 */
[----:B------:R-:W-:Y:S01]  /*cad0*/  FFMA.FTZ R4, R56, c[0x0][0x23c], -R22 ;  /* 0x00008f0038047a23 */ /* 0x000fe20000010816 */
[----:B------:R-:W-:Y:S01]  /*cae0*/  PRMT R6, R6, 0x5410, R2 ;  /* 0x0000541006067816 */ /* 0x000fe20000000002 */
[----:B------:R2:W-:Y:S01]  /*caf0*/  MUFU.EX2 R224, R3 ;  /* 0x0000000300e07308 */ /* 0x0005e20000000800 */
[----:B------:R-:W-:-:S07]  /*cb00*/  LOP3.LUT R2, R0, 0xffff, RZ, 0xc0, !PT ;  /* 0x0000ffff00027812 */ /* 0x000fce00078ec0ff */
[----:B------:R3:W-:Y:S01]  /*cb10*/  MUFU.EX2 R134, R4 ;  /* 0x0000000400867308 */ /* 0x0007e20000000800 */
[----:B--2---:R-:W-:-:S04]  /*cb20*/  LOP3.LUT R3, R5, 0xff, RZ, 0xc0, !PT ;  /* 0x000000ff05037812 */ /* 0x004fc800078ec0ff */
[----:B------:R-:W-:Y:S02]  /*cb30*/  PRMT R7, R3, 0x5410, R7 ;  /* 0x0000541003077816 */ /* 0x000fe40000000007 */
[----:B------:R-:W-:Y:S01]  /*cb40*/  SHF.R.U32.HI R3, RZ, 0x8, R2 ;  /* 0x00000008ff037819 */ /* 0x000fe20000011602 */
[----:B---3--:R-:W-:Y:S01]  /*cb50*/  FFMA.FTZ R4, R58, c[0x0][0x23c], -R22 ;  /* 0x00008f003a047a23 */ /* 0x008fe20000010816 */
[----:B------:R-:W-:-:S03]  /*cb60*/  LOP3.LUT R2, R0, 0xff, RZ, 0xc0, !PT ;  /* 0x000000ff00027812 */ /* 0x000fc600078ec0ff */
[----:B------:R2:W3:Y:S01]  /*cb70*/  MUFU.EX2 R110, R4 ;  /* 0x00000004006e7308 */ /* 0x0004e20000000800 */
[----:B------:R-:W-:Y:S02]  /*cb80*/  PRMT R8, R2, 0x5410, R3 ;  /* 0x0000541002087816 */ /* 0x000fe40000000003 */
[----:B------:R-:W-:Y:S01]  /*cb90*/  SHF.R.U32.HI R2, RZ, 0x10, R0 ;  /* 0x00000010ff027819 */ /* 0x000fe20000011600 */
[--C-:B------:R-:W-:Y:S02]  /*cba0*/  FFMA.FTZ R3, R72, c[0x0][0x23c], -R21.reuse ;  /* 0x00008f0048037a23 */ /* 0x100fe40000010815 */
[----:B--2---:R-:W-:-:S04]  /*cbb0*/  FFMA.FTZ R4, R74, c[0x0][0x23c], -R21 ;  /* 0x00008f004a047a23 */ /* 0x004fc80000010815 */
[----:B------:R2:W-:Y:S08]  /*cbc0*/  MUFU.EX2 R149, R4 ;  /* 0x0000000400957308 */ /* 0x0005f00000000800 */
[----:B------:R1:W-:Y:S01]  /*cbd0*/  MUFU.EX2 R214, R3 ;  /* 0x0000000300d67308 */ /* 0x0003e20000000800 */
[----:B--2---:R-:W-:Y:S02]  /*cbe0*/  SHF.R.U32.HI R4, RZ, 0x18, R0 ;  /* 0x00000018ff047819 */ /* 0x004fe40000011600 */
[----:B------:R-:W-:Y:S01]  /*cbf0*/  LOP3.LUT R0, R2, 0xff, RZ, 0xc0, !PT ;  /* 0x000000ff02007812 */ /* 0x000fe200078ec0ff */
[----:B------:R-:W-:-:S04]  /*cc00*/  FFMA.FTZ R2, R73, c[0x0][0x23c], -R21 ;  /* 0x00008f0049027a23 */ /* 0x000fc80000010815 */
[----:B------:R3:W2:Y:S01]  /*cc10*/  MUFU.EX2 R160, R2 ;  /* 0x0000000200a07308 */ /* 0x0006a20000000800 */
[----:B------:R-:W-:Y:S01]  /*cc20*/  PRMT R5, R0, 0x5410, R4 ;  /* 0x0000541000057816 */ /* 0x000fe20000000004 */
[----:B-1----:R-:W-:Y:S01]  /*cc30*/  FFMA.FTZ R3, R75, c[0x0][0x23c], -R21 ;  /* 0x00008f004b037a23 */ /* 0x002fe20000010815 */
[----:B------:R-:W-:-:S05]  /*cc40*/  HSET2.LE.AND R0, R6, R91, PT ;  /* 0x0000005b06007233 */ /* 0x000fca0003803000 */
[----:B------:R-:W1:Y:S01]  /*cc50*/  MUFU.EX2 R216, R3 ;  /* 0x0000000300d87308 */ /* 0x000e620000000800 */
[----:B---3--:R-:W-:-:S04]  /*cc60*/  F2FP.BF16.PACK_AB R2, R110, R224 ;  /* 0x000000e06e02723e */ /* 0x008fc800000010ff */
[----:B------:R-:W-:Y:S01]  /*cc70*/  LOP3.LUT R6, R0, R2, RZ, 0xc0, !PT ;  /* 0x0000000200067212 */ /* 0x000fe200078ec0ff */
[----:B------:R-:W-:Y:S01]  /*cc80*/  HSET2.LE.AND R0, R7, R91, PT ;  /* 0x0000005b07007233 */ /* 0x000fe20003803000 */
[----:B--2---:R-:W-:-:S04]  /*cc90*/  F2FP.BF16.PACK_AB R2, R160, R214 ;  /* 0x000000d6a002723e */ /* 0x004fc800000010ff */
        /* <DEDUP_REMOVED lines=11> */
[----:B----4-:R-:W-:Y:S03]  /*cd50*/  HMMA.16816.F32.BF16 R44, R4, R12, R44 ;  /* 0x0000000c042c723c */ /* 0x010fe6000004182c */
[----:B-1----:R-:W-:-:S04]  /*cd60*/  FFMA.FTZ R0, R177, c[0x0][0x23c], -R16 ;  /* 0x00008f00b1007a23 */ /* 0x002fc80000010810 */
[----:B------:R1:W-:Y:S01]  /*cd70*/  MUFU.EX2 R147, R0 ;  /* 0x0000000000937308 */ /* 0x0003e20000000800 */
[----:B------:R-:W-:Y:S01]  /*cd80*/  HMMA.16816.F32.BF16 R40, R4, R14, R40 ;  /* 0x0000000e0428723c */ /* 0x000fe20000041828 */
[----:B-1----:R-:W-:-:S06]  /*cd90*/  FFMA.FTZ R0, R78, c[0x0][0x23c], -R16 ;  /* 0x00008f004e007a23 */ /* 0x002fcc0000010810 */
[----:B------:R1:W-:Y:S01]  /*cda0*/  MUFU.EX2 R177, R0 ;  /* 0x0000000000b17308 */ /* 0x0003e20000000800 */
[C---:B------:R-:W-:Y:S08]  /*cdb0*/  HMMA.16816.F32.BF16 R64, R4.reuse, R24, R64 ;  /* 0x000000180440723c */ /* 0x040ff00000041840 */
[----:B------:R-:W-:Y:S01]  /*cdc0*/  HMMA.16816.F32.BF16 R60, R4, R26, R60 ;  /* 0x0000001a043c723c */ /* 0x000fe2000004183c */
[----:B-1----:R-:W-:-:S02]  /*cdd0*/  LOP3.LUT R0, R3, UR16, R18, 0x96, !PT ;  /* 0x0000001003007c12 */ /* 0x002fc4000f8e9612 */
[----:B------:R-:W-:-:S04]  /*cde0*/  LOP3.LUT R3, R2, 0xffff, RZ, 0xc0, !PT ;  /* 0x0000ffff02037812 */ /* 0x000fc800078ec0ff */
[----:B------:R-:W-:Y:S02]  /*cdf0*/  LOP3.LUT R7, R2, 0xff, RZ, 0xc0, !PT ;  /* 0x000000ff02077812 */ /* 0x000fe400078ec0ff */
[--C-:B------:R-:W-:Y:S02]  /*ce00*/  SHF.R.U32.HI R6, RZ, 0x10, R2.reuse ;  /* 0x00000010ff067819 */ /* 0x100fe40000011602 */
[----:B------:R-:W-:Y:S01]  /*ce10*/  SHF.R.U32.HI R5, RZ, 0x18, R2 ;  /* 0x00000018ff057819 */ /* 0x000fe20000011602 */
[----:B------:R-:W-:Y:S01]  /*ce20*/  FFMA.FTZ R4, R80, c[0x0][0x23c], -R16 ;  /* 0x00008f0050047a23 */ /* 0x000fe20000010810 */
[----:B------:R-:W-:Y:S01]  /*ce30*/  SHF.R.U32.HI R2, RZ, 0x8, R3 ;  /* 0x00000008ff027819 */ /* 0x000fe20000011603 */
[----:B------:R-:W-:Y:S02]  /*ce40*/  FFMA.FTZ R3, R81, c[0x0][0x23c], -R17 ;  /* 0x00008f0051037a23 */ /* 0x000fe40000010811 */
[----:B------:R-:W1:Y:S01]  /*ce50*/  MUFU.EX2 R108, R4 ;  /* 0x00000004006c7308 */ /* 0x000e620000000800 */
[----:B------:R-:W-:-:S02]  /*ce60*/  PRMT R8, R7, 0x5410, R2 ;  /* 0x0000541007087816 */ /* 0x000fc40000000002 */
[----:B------:R-:W-:-:S05]  /*ce70*/  LOP3.LUT R2, R6, 0xff, RZ, 0xc0, !PT ;  /* 0x000000ff06027812 */ /* 0x000fca00078ec0ff */
[----:B------:R2:W-:Y:S01]  /*ce80*/  MUFU.EX2 R207, R3 ;  /* 0x0000000300cf7308 */ /* 0x0005e20000000800 */
[----:B------:R-:W-:Y:S02]  /*ce90*/  PRMT R7, R2, 0x5410, R5 ;  /* 0x0000541002077816 */ /* 0x000fe40000000005 */
[C---:B------:R-:W-:Y:S02]  /*cea0*/  LOP3.LUT R2, R0.reuse, 0xffff, RZ, 0xc0, !PT ;  /* 0x0000ffff00027812 */ /* 0x040fe400078ec0ff */
[----:B------:R-:W-:Y:S02]  /*ceb0*/  LOP3.LUT R6, R0, 0xff, RZ, 0xc0, !PT ;  /* 0x000000ff00067812 */ /* 0x000fe400078ec0ff */
[----:B------:R-:W-:Y:S01]  /*cec0*/  SHF.R.U32.HI R5, RZ, 0x18, R0 ;  /* 0x00000018ff057819 */ /* 0x000fe20000011600 */
[----:B--2---:R-:W-:-:S04]  /*ced0*/  FFMA.FTZ R3, R82, c[0x0][0x23c], -R17 ;  /* 0x00008f0052037a23 */ /* 0x004fc80000010811 */
[----:B------:R2:W3:Y:S01]  /*cee0*/  MUFU.EX2 R109, R3 ;  /* 0x00000003006d7308 */ /* 0x0004e20000000800 */
[----:B------:R-:W-:Y:S01]  /*cef0*/  SHF.R.U32.HI R4, RZ, 0x8, R2 ;  /* 0x00000008ff047819 */ /* 0x000fe20000011602 */
[----:B------:R-:W-:Y:S01]  /*cf00*/  FFMA.FTZ R2, R178, c[0x0][0x23c], -R17 ;  /* 0x00008f00b2027a23 */ /* 0x000fe20000010811 */
[----:B--2---:R-:W-:-:S04]  /*cf10*/  SHF.R.U32.HI R3, RZ, 0x10, R0 ;  /* 0x00000010ff037819 */ /* 0x004fc80000011600 */
[----:B------:R-:W-:Y:S01]  /*cf20*/  LOP3.LUT R0, R3, 0xff, RZ, 0xc0, !PT ;  /* 0x000000ff03007812 */ /* 0x000fe200078ec0ff */
[----:B------:R-:W-:Y:S01]  /*cf30*/  FFMA.FTZ R3, R179, c[0x0][0x23c], -R17 ;  /* 0x00008f00b3037a23 */ /* 0x000fe20000010811 */
[----:B------:R1:W-:Y:S02]  /*cf40*/  MUFU.EX2 R145, R2 ;  /* 0x0000000200917308 */ /* 0x0003e40000000800 */
[----:B------:R-:W-:Y:S01]  /*cf50*/  PRMT R5, R0, 0x5410, R5 ;  /* 0x0000541000057816 */ /* 0x000fe20000000005 */
[----:B------:R-:W-:Y:S01]  /*cf60*/  HSET2.LE.AND R0, R8, R91, PT ;  /* 0x0000005b08007233 */ /* 0x000fe20003803000 */
[----:B------:R-:W-:-:S04]  /*cf70*/  PRMT R4, R6, 0x5410, R4 ;  /* 0x0000541006047816 */ /* 0x000fc80000000004 */
[----:B------:R-:W2:Y:S01]  /*cf80*/  MUFU.EX2 R144, R3 ;  /* 0x0000000300907308 */ /* 0x000ea20000000800 */
[----:B-1----:R-:W-:-:S04]  /*cf90*/  F2FP.BF16.PACK_AB R2, R108, R177 ;  /* 0x000000b16c02723e */ /* 0x002fc800000010ff */
[----:B------:R-:W-:Y:S01]  /*cfa0*/  LOP3.LUT R6, R0, R2, RZ, 0xc0, !PT ;  /* 0x0000000200067212 */ /* 0x000fe200078ec0ff */
[----:B------:R-:W-:Y:S01]  /*cfb0*/  HSET2.LE.AND R0, R7, R91, PT ;  /* 0x0000005b07007233 */ /* 0x000fe20003803000 */
[----:B---3--:R-:W-:-:S04]  /*cfc0*/  F2FP.BF16.PACK_AB R2, R109, R207 ;  /* 0x000000cf6d02723e */ /* 0x008fc800000010ff */
[----:B------:R-:W-:Y:S01]  /*cfd0*/  LOP3.LUT R7, R0, R2, RZ, 0xc0, !PT ;  /* 0x0000000200077212 */ /* 0x000fe200078ec0ff */
[----:B------:R-:W-:Y:S01]  /*cfe0*/  HSET2.LE.AND R0, R4, R91, PT ;  /* 0x0000005b04007233 */ /* 0x000fe20003803000 */
[----:B------:R-:W-:Y:S01]  /*cff0*/  F2FP.BF16.PACK_AB R2, R147, R146 ;  /* 0x000000929302723e */ /* 0x000fe200000010ff */
[----:B------:R-:W-:-:S03]  /*d000*/  UIADD3 UR4, UR5, 0x1, URZ ;  /* 0x0000000105047890 */ /* 0x000fc6000fffe03f */
[----:B------:R-:W-:Y:S01]  /*d010*/  LOP3.LUT R4, R0, R2, RZ, 0xc0, !PT ;  /* 0x0000000200047212 */ /* 0x000fe200078ec0ff */
[----:B------:R-:W-:Y:S01]  /*d020*/  HSET2.LE.AND R0, R5, R91, PT ;  /* 0x0000005b05007233 */ /* 0x000fe20003803000 */
[----:B--2---:R-:W-:-:S04]  /*d030*/  F2FP.BF16.PACK_AB R2, R144, R145 ;  /* 0x000000919002723e */ /* 0x004fc800000010ff */
[----:B------:R-:W-:Y:S01]  /*d040*/  LOP3.LUT R5, R0, R2, RZ, 0xc0, !PT ;  /* 0x0000000200057212 */ /* 0x000fe200078ec0ff */
[----:B------:R-:W-:-:S05]  /*d050*/  IMAD.U32 R0, RZ, RZ, UR4 ;  /* 0x00000004ff007e24 */ /* 0x000fca000f8e00ff */
[----:B------:R-:W-:-:S05]  /*d060*/  LOP3.LUT R0, R85, UR25, R0, 0x96, !PT ;  /* 0x0000001955007c12 */ /* 0x000fca000f8e9600 */
[----:B------:R-:W-:Y:S01]  /*d070*/  IMAD.WIDE.U32 R10, R0, -0x326172a9, RZ ;  /* 0xcd9e8d57000a7825 */ /* 0x000fe200078e00ff */
[C---:B------:R-:W-:Y:S04]  /*d080*/  HMMA.16816.F32.BF16 R48, R4.reuse, R12, R140 ;  /* 0x0000000c0430723c */ /* 0x040fe8000004188c */
[----:B------:R-:W-:Y:S02]  /*d090*/  LOP3.LUT R2, R11, UR15, R106, 0x96, !PT ;  /* 0x0000000f0b027c12 */ /* 0x000fe4000f8e966a */
[----:B------:R-:W-:Y:S02]  /*d0a0*/  LOP3.LUT R0, R53, UR13, R10, 0x96, !PT ;  /* 0x0000000d35007c12 */ /* 0x000fe4000f8e960a */
[C---:B------:R-:W-:Y:S01]  /*d0b0*/  HMMA.16816.F32.BF16 R152, R4.reuse, R14, R152 ;  /* 0x0000000e0498723c */ /* 0x040fe20000041898 */
[----:B------:R-:W-:Y:S01]  /*d0c0*/  IMAD.WIDE.U32 R2, R2, -0x2daee0ad, RZ ;  /* 0xd2511f5302027825 */ /* 0x000fe200078e00ff */
[----:B------:R-:W-:Y:S06]  /*d0d0*/  LDSM.16.MT88.4 R12, [R206+0x4800] ;  /* 0x00480000ce0c783b */ /* 0x000fec0000004200 */
[----:B------:R-:W-:Y:S01]  /*d0e0*/  HMMA.16816.F32.BF16 R156, R4, R24, R156 ;  /* 0x00000018049c723c */ /* 0x000fe2000004189c */
[----:B------:R-:W-:-:S07]  /*d0f0*/  LOP3.LUT R3, R3, UR12, R76, 0x96, !PT ;  /* 0x0000000c03037c12 */ /* 0x000fce000f8e964c */
[----:B------:R-:W-:Y:S01]  /*d100*/  HMMA.16816.F32.BF16 R56, R4, R26, R168 ;  /* 0x0000001a0438723c */ /* 0x000fe200000418a8 */
[----:B------:R-:W1:Y:S06]  /*d110*/  LDSM.16.MT88.4 R24, [R205+0x4800] ;  /* 0x00480000cd18783b */ /* 0x000e6c0000004200 */
[----:B------:R-:W-:-:S05]  /*d120*/  IMAD.WIDE.U32 R4, R0, -0x2daee0ad, RZ ;  /* 0xd2511f5300047825 */ /* 0x000fca00078e00ff */
[----:B------:R-:W-:Y:S01]  /*d130*/  LOP3.LUT R0, R5, UR10, R2, 0x96, !PT ;  /* 0x0000000a05007c12 */ /* 0x000fe2000f8e9602 */
        /* <DEDUP_REMOVED lines=10> */
[----:B------:R2:W-:Y:S03]  /*d1e0*/  MUFU.EX2 R138, R0 ;  /* 0x00000000008a7308 */ /* 0x0005e60000000800 */
[----:B------:R-:W-:-:S05]  /*d1f0*/  FFMA.FTZ R4, R237, c[0x0][0x23c], -R22 ;  /* 0x00008f00ed047a23 */ /* 0x000fca0000010816 */
[----:B------:R3:W-:Y:S01]  /*d200*/  MUFU.EX2 R164, R4 ;  /* 0x0000000400a47308 */ /* 0x0007e20000000800 */
[----:B--2---:R-:W-:Y:S01]  /*d210*/  LOP3.LUT R0, R2, 0xffff, RZ, 0xc0, !PT ;  /* 0x0000ffff02007812 */ /* 0x004fe200078ec0ff */
[----:B------:R-:W-:Y:S02]  /*d220*/  FFMA.FTZ R5, R100, c[0x0][0x23c], -R22 ;  /* 0x00008f0064057a23 */ /* 0x000fe40000010816 */
[----:B------:R-:W-:Y:S01]  /*d230*/  IMAD.WIDE.U32 R18, R6, -0x326172a9, RZ ;  /* 0xcd9e8d5706127825 */ /* 0x000fe200078e00ff */
[----:B---3--:R-:W-:Y:S02]  /*d240*/  SHF.R.U32.HI R4, RZ, 0x8, R0 ;  /* 0x00000008ff047819 */ /* 0x008fe40000011600 */
[----:B------:R-:W-:Y:S01]  /*d250*/  LOP3.LUT R0, R2, 0xff, RZ, 0xc0, !PT ;  /* 0x000000ff02007812 */ /* 0x000fe200078ec0ff */
[----:B------:R2:W-:Y:S03]  /*d260*/  MUFU.EX2 R208, R5 ;  /* 0x0000000500d07308 */ /* 0x0005e60000000800 */
[----:B------:R-:W-:-:S02]  /*d270*/  PRMT R8, R0, 0x5410, R4 ;  /* 0x0000541000087816 */ /* 0x000fc40000000004 */
[----:B------:R-:W-:-:S04]  /*d280*/  SHF.R.U32.HI R0, RZ, 0x10, R2 ;  /* 0x00000010ff007819 */ /* 0x000fc80000011602 */
[----:B------:R-:W-:Y:S01]  /*d290*/  LOP3.LUT R0, R0, 0xff, RZ, 0xc0, !PT ;  /* 0x000000ff00007812 */ /* 0x000fe200078ec0ff */
[----:B------:R-:W-:Y:S01]  /*d2a0*/  FFMA.FTZ R4, R101, c[0x0][0x23c], -R22 ;  /* 0x00008f0065047a23 */ /* 0x000fe20000010816 */
[----:B--2---:R-:W-:Y:S02]  /*d2b0*/  SHF.R.U32.HI R5, RZ, 0x18, R2 ;  /* 0x00000018ff057819 */ /* 0x004fe40000011602 */
[----:B------:R-:W-:Y:S01]  /*d2c0*/  LOP3.LUT R2, R3, UR17, R18, 0x96, !PT ;  /* 0x0000001103027c12 */ /* 0x000fe2000f8e9612 */
[----:B------:R-:W-:Y:S01]  /*d2d0*/  FFMA.FTZ R3, R238, c[0x0][0x23c], -R21 ;  /* 0x00008f00ee037a23 */ /* 0x000fe20000010815 */
[----:B------:R-:W-:Y:S02]  /*d2e0*/  PRMT R7, R0, 0x5410, R5 ;  /* 0x0000541000077816 */ /* 0x000fe40000000005 */
[----:B------:R-:W-:Y:S01]  /*d2f0*/  LOP3.LUT R0, R2, 0xffff, RZ, 0xc0, !PT ;  /* 0x0000ffff02007812 */ /* 0x000fe200078ec0ff */
[----:B------:R2:W-:Y:S01]  /*d300*/  MUFU.EX2 R161, R3 ;  /* 0x0000000300a17308 */ /* 0x0005e20000000800 */
[----:B------:R-:W-:-:S07]  /*d310*/  SHF.R.U32.HI R5, RZ, 0x18, R2 ;  /* 0x00000018ff057819 */ /* 0x000fce0000011602 */
[----:B------:R3:W4:Y:S01]  /*d320*/  MUFU.EX2 R137, R4 ;  /* 0x0000000400897308 */ /* 0x0007220000000800 */
[----:B--2---:R-:W-:Y:S02]  /*d330*/  SHF.R.U32.HI R3, RZ, 0x10, R2 ;  /* 0x00000010ff037819 */ /* 0x004fe40000011602 */
[----:B------:R-:W-:Y:S02]  /*d340*/  LOP3.LUT R6, R2, 0xff, RZ, 0xc0, !PT ;  /* 0x000000ff02067812 */ /* 0x000fe400078ec0ff */
[----:B---3--:R-:W-:Y:S02]  /*d350*/  SHF.R.U32.HI R4, RZ, 0x8, R0 ;  /* 0x00000008ff047819 */ /* 0x008fe40000011600 */
[----:B------:R-:W-:Y:S01]  /*d360*/  LOP3.LUT R0, R3, 0xff, RZ, 0xc0, !PT ;  /* 0x000000ff03007812 */ /* 0x000fe200078ec0ff */
[----:B------:R-:W-:-:S03]  /*d370*/  FFMA.FTZ R2, R102, c[0x0][0x23c], -R21 ;  /* 0x00008f0066027a23 */ /* 0x000fc60000010815 */
[----:B------:R-:W-:Y:S01]  /*d380*/  PRMT R5, R0, 0x5410, R5 ;  /* 0x0000541000057816 */ /* 0x000fe20000000005 */
[--C-:B------:R-:W-:Y:S01]  /*d390*/  FFMA.FTZ R0, R103, c[0x0][0x23c], -R21.reuse ;  /* 0x00008f0067007a23 */ /* 0x100fe20000010815 */
[----:B------:R4:W-:Y:S08]  /*d3a0*/  MUFU.EX2 R143, R2 ;  /* 0x00000002008f7308 */ /* 0x0009f00000000800 */
[----:B------:R2:W3:Y:S01]  /*d3b0*/  MUFU.EX2 R168, R0 ;  /* 0x0000000000a87308 */ /* 0x0004e20000000800 */
[----:B------:R-:W-:Y:S01]  /*d3c0*/  FFMA.FTZ R3, R239, c[0x0][0x23c], -R21 ;  /* 0x00008f00ef037a23 */ /* 0x000fe20000010815 */
[----:B------:R-:W-:-:S02]  /*d3d0*/  PRMT R4, R6, 0x5410, R4 ;  /* 0x0000541006047816 */ /* 0x000fc40000000004 */
[----:B----4-:R-:W-:-:S04]  /*d3e0*/  F2FP.BF16.PACK_AB R2, R137, R208 ;  /* 0x000000d08902723e */ /* 0x010fc800000010ff */
[----:B------:R-:W4:Y:S01]  /*d3f0*/  MUFU.EX2 R102, R3 ;  /* 0x0000000300667308 */ /* 0x000f220000000800 */
[----:B--2---:R-:W-:-:S05]  /*d400*/  HSET2.LE.AND R0, R8, R91, PT ;  /* 0x0000005b08007233 */ /* 0x004fca0003803000 */
[----:B------:R-:W-:Y:S01]  /*d410*/  LOP3.LUT R6, R0, R2, RZ, 0xc0, !PT ;  /* 0x0000000200067212 */ /* 0x000fe200078ec0ff */
[----:B------:R-:W-:Y:S01]  /*d420*/  HSET2.LE.AND R0, R7, R91, PT ;  /* 0x0000005b07007233 */ /* 0x000fe20003803000 */
[----:B---3--:R-:W-:Y:S01]  /*d430*/  F2FP.BF16.PACK_AB R2, R168, R143 ;  /* 0x0000008fa802723e */ /* 0x008fe200000010ff */
[----:B------:R-:W-:-:S03]  /*d440*/  IMAD.MOV.U32 R103, RZ, RZ, R161 ;  /* 0x000000ffff677224 */ /* 0x000fc600078e00a1 */
[----:B------:R-:W-:Y:S01]  /*d450*/  LOP3.LUT R7, R0, R2, RZ, 0xc0, !PT ;  /* 0x0000000200077212 */ /* 0x000fe200078ec0ff */
[----:B------:R-:W-:Y:S01]  /*d460*/  HSET2.LE.AND R0, R4, R91, PT ;  /* 0x0000005b04007233 */ /* 0x000fe20003803000 */
[----:B------:R-:W-:-:S04]  /*d470*/  F2FP.BF16.PACK_AB R2, R164, R138 ;  /* 0x0000008aa402723e */ /* 0x000fc800000010ff */
[----:B------:R-:W-:Y:S01]  /*d480*/  LOP3.LUT R4, R0, R2, RZ, 0xc0, !PT ;  /* 0x0000000200047212 */ /* 0x000fe200078ec0ff */
[----:B------:R-:W-:Y:S01]  /*d490*/  HSET2.LE.AND R0, R5, R91, PT ;  /* 0x0000005b05007233 */ /* 0x000fe20003803000 */
[----:B----4-:R-:W-:-:S04]  /*d4a0*/  F2FP.BF16.PACK_AB R2, R102, R103 ;  /* 0x000000676602723e */ /* 0x010fc800000010ff */
[----:B------:R-:W-:Y:S02]  /*d4b0*/  LOP3.LUT R5, R0, R2, RZ, 0xc0, !PT ;  /* 0x0000000200057212 */ /* 0x000fe400078ec0ff */
[----:B------:R-:W-:Y:S02]  /*d4c0*/  LOP3.LUT R0, R11, UR15, R104, 0x96, !PT ;  /* 0x0000000f0b007c12 */ /* 0x000fe4000f8e9668 */
[----:B------:R-:W-:-:S03]  /*d4d0*/  LOP3.LUT R2, R37, UR13, R10, 0x96, !PT ;  /* 0x0000000d25027c12 */ /* 0x000fc6000f8e960a */
[----:B-1----:R-:W-:Y:S02]  /*d4e0*/  HMMA.16816.F32.BF16 R72, R4, R24, R44 ;  /* 0x000000180448723c */ /* 0x002fe4000004182c */
[----:B------:R-:W-:-:S06]  /*d4f0*/  IMAD.WIDE.U32 R2, R2, -0x2daee0ad, RZ ;  /* 0xd2511f5302027825 */ /* 0x000fcc00078e00ff */
        /* <DEDUP_REMOVED lines=10> */
[----:B------:R-:W-:Y:S02]  /*d5a0*/  FFMA.FTZ R6, R128, c[0x0][0x23c], -R16 ;  /* 0x00008f0080067a23 */ /* 0x000fe40000010810 */
        /* <DEDUP_REMOVED lines=13> */
[----:B------:R-:W-:Y:S02]  /*d680*/  MOV R141, R215 ;  /* 0x000000d7008d7202 */ /* 0x000fe40000000f00 */
        /* <DEDUP_REMOVED lines=8> */
[----:B------:R3:W-:Y:S01]  /*d710*/  MUFU.EX2 R160, R4 ;  /* 0x0000000400a07308 */ /* 0x0007e20000000800 */
[----:B-1----:R-:W-:-:S02]  /*d720*/  SHF.R.U32.HI R5, RZ, 0x18, R2 ;  /* 0x00000018ff057819 */ /* 0x002fc40000011602 */
[----:B------:R-:W-:Y:S01]  /*d730*/  LOP3.LUT R2, R3, UR17, R10, 0x96, !PT ;  /* 0x0000001103027c12 */ /* 0x000fe2000f8e960a */
[----:B------:R-:W-:Y:S01]  /*d740*/  FFMA.FTZ R3, R119, c[0x0][0x23c], -R17 ;  /* 0x00008f0077037a23 */ /* 0x000fe20000010811 */
[----:B------:R-:W-:Y:S02]  /*d750*/  PRMT R7, R0, 0x5410, R5 ;  /* 0x0000541000077816 */ /* 0x000fe40000000005 */
[C---:B------:R-:W-:Y:S01]  /*d760*/  LOP3.LUT R0, R2.reuse, 0xffff, RZ, 0xc0, !PT ;  /* 0x0000ffff02007812 */ /* 0x040fe200078ec0ff */
[----:B------:R1:W4:Y:S01]  /*d770*/  MUFU.EX2 R236, R3 ;  /* 0x0000000300ec7308 */ /* 0x0003220000000800 */
[----:B---3--:R-:W-:Y:S02]  /*d780*/  LOP3.LUT R4, R2, 0xff, RZ, 0xc0, !PT ;  /* 0x000000ff02047812 */ /* 0x008fe400078ec0ff */
[----:B------:R-:W-:Y:S02]  /*d790*/  SHF.R.U32.HI R0, RZ, 0x8, R0 ;  /* 0x00000008ff007819 */ /* 0x000fe40000011600 */
[----:B------:R-:W-:-:S02]  /*d7a0*/  SHF.R.U32.HI R5, RZ, 0x18, R2 ;  /* 0x00000018ff057819 */ /* 0x000fc40000011602 */
[----:B------:R-:W-:Y:S02]  /*d7b0*/  PRMT R0, R4, 0x5410, R0 ;  /* 0x0000541004007816 */ /* 0x000fe40000000000 */
[----:B-1----:R-:W-:-:S04]  /*d7c0*/  SHF.R.U32.HI R3, RZ, 0x10, R2 ;  /* 0x00000010ff037819 */ /* 0x002fc80000011602 */
[----:B------:R-:W-:Y:S01]  /*d7d0*/  LOP3.LUT R2, R3, 0xff, RZ, 0xc0, !PT ;  /* 0x000000ff03027812 */ /* 0x000fe200078ec0ff */
[----:B------:R-:W-:Y:S01]  /*d7e0*/  FFMA.FTZ R3, R117, c[0x0][0x23c], -R17 ;  /* 0x00008f0075037a23 */ /* 0x000fe20000010811 */
[----:B------:R-:W-:-:S03]  /*d7f0*/  HSET2.LE.AND R0, R0, R91, PT ;  /* 0x0000005b00007233 */ /* 0x000fc60003803000 */
[----:B------:R1:W-:Y:S01]  /*d800*/  MUFU.EX2 R238, R3 ;  /* 0x0000000300ee7308 */ /* 0x0003e20000000800 */
[----:B------:R-:W-:Y:S02]  /*d810*/  PRMT R5, R2, 0x5410, R5 ;  /* 0x0000541002057816 */ /* 0x000fe40000000005 */
        /* <DEDUP_REMOVED lines=12> */
[----:B------:R-:W-:Y:S02]  /*d8e0*/  LOP3.LUT R7, R0, R2, RZ, 0xc0, !PT ;  /* 0x0000000200077212 */ /* 0x000fe400078ec0ff */
[----:B------:R-:W-:Y:S01]  /*d8f0*/  LOP3.LUT R2, R19, UR7, R34, 0x96, !PT ;  /* 0x0000000713027c12 */ /* 0x000fe2000f8e9622 */
[----:B------:R-:W-:-:S04]  /*d900*/  FFMA.FTZ R0, R228, c[0x0][0x23c], -R22 ;  /* 0x00008f00e4007a23 */ /* 0x000fc80000010816 */
[----:B------:R-:W-:-:S04]  /*d910*/  IMAD.WIDE.U32 R2, R2, -0x2daee0ad, RZ ;  /* 0xd2511f5302027825 */ /* 0x000fc800078e00ff */
[----:B------:R-:W-:Y:S02]  /*d920*/  IMAD.MOV.U32 R170, RZ, RZ, R162 ;  /* 0x000000ffffaa7224 */ /* 0x000fe400078e00a2 */
[----:B------:R1:W-:Y:S01]  /*d930*/  MUFU.EX2 R162, R0 ;  /* 0x0000000000a27308 */ /* 0x0003e20000000800 */
[C---:B------:R-:W-:Y:S08]  /*d940*/  HMMA.16816.F32.BF16 R48, R4.reuse, R24, R48 ;  /* 0x000000180430723c */ /* 0x040ff00000041830 */
[----:B------:R-:W-:Y:S01]  /*d950*/  HMMA.16816.F32.BF16 R40, R4, R26, R152 ;  /* 0x0000001a0428723c */ /* 0x000fe20000041898 */
[----:B------:R-:W-:Y:S01]  /*d960*/  IMAD.MOV.U32 R169, RZ, RZ, R163 ;  /* 0x000000ffffa97224 */ /* 0x000fe200078e00a3 */
[----:B------:R-:W-:Y:S01]  /*d970*/  LDSM.16.MT88.4 R24, [R206+0x4c00] ;  /* 0x004c0000ce18783b */ /* 0x000fe20000004200 */
[----:B-1----:R-:W-:-:S02]  /*d980*/  LOP3.LUT R0, R3, UR16, R32, 0x96, !PT ;  /* 0x0000001003007c12 */ /* 0x002fc4000f8e9620 */
[----:B------:R-:W-:-:S03]  /*d990*/  LOP3.LUT R3, R2, 0xffff, RZ, 0xc0, !PT ;  /* 0x0000ffff02037812 */ /* 0x000fc600078ec0ff */
        /* <DEDUP_REMOVED lines=27> */
[----:B------:R-:W-:-:S02]  /*db50*/  FFMA.FTZ R2, R99, c[0x0][0x23c], -R21 ;  /* 0x00008f0063027a23 */ /* 0x000fc40000010815 */
[----:B----4-:R-:W-:Y:S02]  /*db60*/  FFMA.FTZ R3, R231, c[0x0][0x23c], -R21 ;  /* 0x00008f00e7037a23 */ /* 0x010fe40000010815 */
[----:B------:R3:W2:Y:S01]  /*db70*/  MUFU.EX2 R231, R2 ;  /* 0x0000000200e77308 */ /* 0x0006a20000000800 */
[----:B------:R-:W-:Y:S01]  /*db80*/  PRMT R5, R0, 0x5410, R4 ;  /* 0x0000541000057816 */ /* 0x000fe20000000004 */
[----:B------:R-:W-:-:S06]  /*db90*/  HSET2.LE.AND R0, R6, R91, PT ;  /* 0x0000005b06007233 */ /* 0x000fcc0003803000 */
[----:B------:R-:W4:Y:S01]  /*dba0*/  MUFU.EX2 R154, R3 ;  /* 0x00000003009a7308 */ /* 0x000f220000000800 */
        /* <DEDUP_REMOVED lines=9> */
[----:B----4-:R-:W-:-:S04]  /*dc40*/  F2FP.BF16.PACK_AB R2, R154, R155 ;  /* 0x0000009b9a02723e */ /* 0x010fc800000010ff */
[----:B------:R-:W-:Y:S01]  /*dc50*/  LOP3.LUT R5, R0, R2, RZ, 0xc0, !PT ;  /* 0x0000000200057212 */ /* 0x000fe200078ec0ff */
[----:B------:R-:W-:Y:S02]  /*dc60*/  FFMA.FTZ R0, R180, c[0x0][0x23c], -R16 ;  /* 0x00008f00b4007a23 */ /* 0x000fe40000010810 */
[----:B------:R-:W-:Y:S01]  /*dc70*/  IMAD.MOV.U32 R80, RZ, RZ, R151 ;  /* 0x000000ffff507224 */ /* 0x000fe200078e0097 */
[----:B------:R-:W-:Y:S01]  /*dc80*/  LOP3.LUT R2, R11, UR7, R28, 0x96, !PT ;  /* 0x000000070b027c12 */ /* 0x000fe2000f8e961c */
[----:B------:R2:W-:Y:S04]  /*dc90*/  MUFU.EX2 R151, R0 ;  /* 0x0000000000977308 */ /* 0x0005e80000000800 */
[----:B------:R-:W-:-:S04]  /*dca0*/  IMAD.WIDE.U32 R2, R2, -0x2daee0ad, RZ ;  /* 0xd2511f5302027825 */ /* 0x000fc800078e00ff */
[----:B--2---:R-:W-:-:S04]  /*dcb0*/  FFMA.FTZ R0, R175, c[0x0][0x23c], -R16 ;  /* 0x00008f00af007a23 */ /* 0x004fc80000010810 */
[----:B------:R2:W-:Y:S01]  /*dcc0*/  MUFU.EX2 R152, R0 ;  /* 0x0000000000987308 */ /* 0x0005e20000000800 */
[----:B------:R-:W-:Y:S01]  /*dcd0*/  IMAD.MOV.U32 R100, RZ, RZ, R135 ;  /* 0x000000ffff647224 */ /* 0x000fe200078e0087 */
[----:B------:R-:W-:Y:S01]  /*dce0*/  MOV R83, R120 ;  /* 0x0000007800537202 */ /* 0x000fe20000000f00 */
[----:B------:R-:W-:Y:S01]  /*dcf0*/  IMAD.MOV.U32 R81, RZ, RZ, R134 ;  /* 0x000000ffff517224 */ /* 0x000fe200078e0086 */
[----:B-1----:R-:W-:Y:S01]  /*dd00*/  HMMA.16816.F32.BF16 R124, R4, R14, R68 ;  /* 0x0000000e047c723c */ /* 0x002fe20000041844 */
[----:B------:R-:W-:Y:S02]  /*dd10*/  IMAD.MOV.U32 R82, RZ, RZ, R133 ;  /* 0x000000ffff527224 */ /* 0x000fe400078e0085 */
[----:B------:R-:W-:Y:S02]  /*dd20*/  IMAD.MOV.U32 R140, RZ, RZ, R132 ;  /* 0x000000ffff8c7224 */ /* 0x000fe400078e0084 */
[----:B------:R-:W-:Y:S02]  /*dd30*/  IMAD.MOV.U32 R101, RZ, RZ, R123 ;  /* 0x000000ffff657224 */ /* 0x000fe400078e007b */
[----:B--2---:R-:W-:-:S04]  /*dd40*/  FFMA.FTZ R0, R139, c[0x0][0x23c], -R16 ;  /* 0x00008f008b007a23 */ /* 0x004fc80000010810 */
[----:B------:R1:W-:Y:S01]  /*dd50*/  MUFU.EX2 R153, R0 ;  /* 0x0000000000997308 */ /* 0x0003e20000000800 */
[----:B------:R-:W-:Y:S01]  /*dd60*/  IMAD.MOV.U32 R158, RZ, RZ, R122 ;  /* 0x000000ffff9e7224 */ /* 0x000fe200078e007a */
[----:B------:R-:W-:Y:S01]  /*dd70*/  HMMA.16816.F32.BF16 R132, R4, R26, R60 ;  /* 0x0000001a0484723c */ /* 0x000fe2000004183c */
[----:B------:R-:W-:Y:S02]  /*dd80*/  IMAD.MOV.U32 R159, RZ, RZ, R121 ;  /* 0x000000ffff9f7224 */ /* 0x000fe400078e0079 */
[----:B------:R-:W-:-:S05]  /*dd90*/  IMAD.MOV.U32 R157, RZ, RZ, R131 ;  /* 0x000000ffff9d7224 */ /* 0x000fca00078e0083 */
[----:B------:R-:W-:Y:S01]  /*dda0*/  HMMA.16816.F32.BF16 R120, R4, R12, R72 ;  /* 0x0000000c0478723c */ /* 0x000fe20000041848 */
[----:B-1----:R-:W-:Y:S02]  /*ddb0*/  LOP3.LUT R0, R3, UR16, R30, 0x96, !PT ;  /* 0x0000001003007c12 */ /* 0x002fe4000f8e961e */
[----:B------:R-:W-:-:S05]  /*ddc0*/  LOP3.LUT R3, R2, 0xffff, RZ, 0xc0, !PT ;  /* 0x0000ffff02037812 */ /* 0x000fca00078ec0ff */
[----:B------:R-:W-:Y:S01]  /*ddd0*/  HMMA.16816.F32.BF16 R128, R4, R24, R64 ;  /* 0x000000180480723c */ /* 0x000fe20000041840 */
[----:B------:R-:W-:-:S06]  /*dde0*/  IMAD.MOV.U32 R78, RZ, RZ, R150 ;  /* 0x000000ffff4e7224 */ /* 0x000fcc00078e0096 */
        /* <DEDUP_REMOVED lines=17> */
[----:B------:R-:W-:Y:S02]  /*df00*/  FFMA.FTZ R2, R181, c[0x0][0x23c], -R17 ;  /* 0x00008f00b5027a23 */ /* 0x000fe40000010811 */
[----:B------:R-:W-:Y:S01]  /*df10*/  IMAD.MOV.U32 R179, RZ, RZ, R148 ;  /* 0x000000ffffb37224 */ /* 0x000fe200078e0094 */
[----:B--2---:R-:W-:-:S04]  /*df20*/  SHF.R.U32.HI R3, RZ, 0x10, R0 ;  /* 0x00000010ff037819 */ /* 0x004fc80000011600 */
[----:B------:R-:W-:Y:S01]  /*df30*/  LOP3.LUT R0, R3, 0xff, RZ, 0xc0, !PT ;  /* 0x000000ff03007812 */ /* 0x000fe200078ec0ff */
[----:B------:R-:W-:Y:S01]  /*df40*/  FFMA.FTZ R3, R182, c[0x0][0x23c], -R17 ;  /* 0x00008f00b6037a23 */ /* 0x000fe20000010811 */
[----:B------:R1:W-:Y:S02]  /*df50*/  MUFU.EX2 R148, R2 ;  /* 0x0000000200947308 */ /* 0x0003e40000000800 */
[----:B------:R-:W-:Y:S01]  /*df60*/  PRMT R5, R0, 0x5410, R5 ;  /* 0x0000541000057816 */ /* 0x000fe20000000005 */
[----:B------:R-:W-:Y:S01]  /*df70*/  HSET2.LE.AND R0, R8, R91, PT ;  /* 0x0000005b08007233 */ /* 0x000fe20003803000 */
[----:B------:R-:W-:Y:S01]  /*df80*/  IMAD.MOV.U32 R142, RZ, RZ, R149 ;  /* 0x000000ffff8e7224 */ /* 0x000fe200078e0095 */
[----:B------:R-:W-:-:S03]  /*df90*/  PRMT R4, R6, 0x5410, R4 ;  /* 0x0000541006047816 */ /* 0x000fc60000000004 */
        /* <DEDUP_REMOVED lines=13> */
[----:B------:R-:W-:Y:S01]  /*e070*/  IMAD.U32 R0, RZ, RZ, UR4 ;  /* 0x00000004ff007e24 */ /* 0x000fe2000f8e00ff */
[----:B------:R-:W-:-:S04]  /*e080*/  UIADD3 UR5, UR5, 0x3, URZ ;  /* 0x0000000305057890 */ /* 0x000fc8000fffe03f */
[----:B------:R-:W-:Y:S01]  /*e090*/  LOP3.LUT R0, R85, UR25, R0, 0x96, !PT ;  /* 0x0000001955007c12 */ /* 0x000fe2000f8e9600 */
[----:B------:R-:W-:Y:S01]  /*e0a0*/  HMMA.16816.F32.BF16 R60, R4, R12, R48 ;  /* 0x0000000c043c723c */ /* 0x000fe20000041830 */
[----:B------:R-:W-:-:S06]  /*e0b0*/  IMAD.U32 R3, RZ, RZ, UR5 ;  /* 0x00000005ff037e24 */ /* 0x000fcc000f8e00ff */
[----:B------:R-:W-:Y:S01]  /*e0c0*/  IMAD.WIDE.U32 R12, R0, -0x326172a9, RZ ;  /* 0xcd9e8d57000c7825 */ /* 0x000fe200078e00ff */
[----:B------:R-:W-:-:S04]  /*e0d0*/  LOP3.LUT R8, R85, UR25, R3, 0x96, !PT ;  /* 0x0000001955087c12 */ /* 0x000fc8000f8e9603 */
[----:B------:R-:W-:Y:S02]  /*e0e0*/  LOP3.LUT R2, R13, UR15, R104, 0x96, !PT ;  /* 0x0000000f0d027c12 */ /* 0x000fe4000f8e9668 */
[----:B------:R-:W-:-:S03]  /*e0f0*/  LOP3.LUT R0, R37, UR13, R12, 0x96, !PT ;  /* 0x0000000d25007c12 */ /* 0x000fc6000f8e960c */
[----:B------:R-:W-:-:S04]  /*e100*/  IMAD.WIDE.U32 R2, R2, -0x2daee0ad, RZ ;  /* 0xd2511f5302027825 */ /* 0x000fc800078e00ff */
[----:B------:R-:W-:Y:S01]  /*e110*/  IMAD.WIDE.U32 R10, R0, -0x2daee0ad, RZ ;  /* 0xd2511f53000a7825 */ /* 0x000fe200078e00ff */
[----:B------:R-:W-:Y:S01]  /*e120*/  LOP3.LUT R3, R3, UR12, R38, 0x96, !PT ;  /* 0x0000000c03037c12 */ /* 0x000fe2000f8e9626 */
[----:B------:R-:W-:Y:S01]  /*e130*/  HMMA.16816.F32.BF16 R116, R4, R24, R44 ;  /* 0x000000180474723c */ /* 0x000fe2000004182c */
[----:B------:R-:W-:Y:S01]  /*e140*/  MOV R98, R108 ;  /* 0x0000006c00627202 */ /* 0x000fe20000000f00 */
[----:B------:R-:W-:Y:S01]  /*e150*/  IMAD.MOV.U32 R32, RZ, RZ, R115 ;  /* 0x000000ffff207224 */ /* 0x000fe200078e0073 */
[----:B------:R-:W-:Y:S01]  /*e160*/  LOP3.LUT R0, R11, UR10, R2, 0x96, !PT ;  /* 0x0000000a0b007c12 */ /* 0x000fe2000f8e9602 */
[----:B------:R-:W-:Y:S02]  /*e170*/  IMAD.MOV.U32 R176, RZ, RZ, R114 ;  /* 0x000000ffffb07224 */ /* 0x000fe400078e0072 */
[----:B------:R-:W-:Y:S02]  /*e180*/  IMAD.MOV.U32 R96, RZ, RZ, R113 ;  /* 0x000000ffff607224 */ /* 0x000fe400078e0071 */
[----:B------:R-:W-:-:S02]  /*e190*/  IMAD.MOV.U32 R97, RZ, RZ, R112 ;  /* 0x000000ffff617224 */ /* 0x000fc400078e0070 */
[----:B------:R-:W-:Y:S01]  /*e1a0*/  IMAD.MOV.U32 R99, RZ, RZ, R111 ;  /* 0x000000ffff637224 */ /* 0x000fe200078e006f */
[----:B------:R-:W-:Y:S01]  /*e1b0*/  HMMA.16816.F32.BF16 R112, R4, R26, R56 ;  /* 0x0000001a0470723c */ /* 0x000fe20000041838 */
[----:B------:R-:W-:Y:S02]  /*e1c0*/  IMAD.MOV.U32 R178, RZ, RZ, R110 ;  /* 0x000000ffffb27224 */ /* 0x000fe400078e006e */
[----:B------:R-:W-:Y:S02]  /*e1d0*/  IMAD.MOV.U32 R74, RZ, RZ, R109 ;  /* 0x000000ffff4a7224 */ /* 0x000fe400078e006d */
[----:B------:R-:W-:-:S03]  /*e1e0*/  IMAD.MOV.U32 R75, RZ, RZ, R9 ;  /* 0x000000ffff4b7224 */ /* 0x000fc600078e0009 */
[----:B------:R-:W-:Y:S01]  /*e1f0*/  HMMA.16816.F32.BF16 R108, R4, R14, R40 ;  /* 0x0000000e046c723c */ /* 0x000fe20000041828 */
[----:B------:R-:W-:-:S06]  /*e200*/  IMAD.WIDE.U32 R2, R3, -0x326172a9, RZ ;  /* 0xcd9e8d5703027825 */ /* 0x000fcc00078e00ff */
[----:B------:R-:W-:-:S04]  /*e210*/  IMAD.WIDE.U32 R4, R8, -0x326172a9, RZ ;  /* 0xcd9e8d5708047825 */ /* 0x000fc800078e00ff */
[----:B------:R-:W-:Y:S01]  /*e220*/  IMAD.WIDE.U32 R8, R0, -0x326172a9, RZ ;  /* 0xcd9e8d5700087825 */ /* 0x000fe200078e00ff */
[----:B------:R-:W-:Y:S02]  /*e230*/  LOP3.LUT R6, R5, UR15, R104, 0x96, !PT ;  /* 0x0000000f05067c12 */ /* 0x000fe4000f8e9668 */
[----:B------:R-:W-:Y:S02]  /*e240*/  LOP3.LUT R0, R37, UR13, R4, 0x96, !PT ;  /* 0x0000000d25007c12 */ /* 0x000fe4000f8e9604 */
[----:B------:R-:W-:Y:S02]  /*e250*/  LOP3.LUT R3, R3, UR11, R36, 0x96, !PT ;  /* 0x0000000b03037c12 */ /* 0x000fe4000f8e9624 */
[----:B------:R-:W-:Y:S02]  /*e260*/  LOP3.LUT R9, R9, UR9, R2, 0x96, !PT ;  /* 0x0000000909097c12 */ /* 0x000fe4000f8e9602 */
[----:B------:R-:W-:Y:S02]  /*e270*/  LOP3.LUT R15, R13, UR15, R106, 0x96, !PT ;  /* 0x0000000f0d0f7c12 */ /* 0x000fe4000f8e966a */
[----:B------:R-:W-:Y:S01]  /*e280*/  LOP3.LUT R14, R53, UR13, R12, 0x96, !PT ;  /* 0x0000000d350e7c12 */ /* 0x000fe2000f8e960c */
[----:B------:R-:W-:-:S04]  /*e290*/  IMAD.WIDE.U32 R12, R6, -0x2daee0ad, RZ ;  /* 0xd2511f53060c7825 */ /* 0x000fc800078e00ff */
[----:B------:R-:W-:-:S04]  /*e2a0*/  IMAD.WIDE.U32 R6, R0, -0x2daee0ad, RZ ;  /* 0xd2511f5300067825 */ /* 0x000fc800078e00ff */
[----:B------:R-:W-:Y:S01]  /*e2b0*/  IMAD.WIDE.U32 R2, R3, -0x2daee0ad, RZ ;  /* 0xd2511f5303027825 */ /* 0x000fe200078e00ff */
[----:B------:R-:W-:-:S03]  /*e2c0*/  LOP3.LUT R0, R7, UR10, R12, 0x96, !PT ;  /* 0x0000000a07007c12 */ /* 0x000fc6000f8e960c */
[----:B------:R-:W-:Y:S01]  /*e2d0*/  IMAD.WIDE.U32 R24, R9, -0x2daee0ad, RZ ;  /* 0xd2511f5309187825 */ /* 0x000fe200078e00ff */
[----:B------:R-:W-:-:S03]  /*e2e0*/  LOP3.LUT R3, R3, UR8, R10, 0x96, !PT ;  /* 0x0000000803037c12 */ /* 0x000fc6000f8e960a */
[----:B------:R-:W-:Y:S01]  /*e2f0*/  IMAD.MOV.U32 R73, RZ, RZ, R23 ;  /* 0x000000ffff497224 */ /* 0x000fe200078e0017 */
[----:B------:R-:W-:Y:S02]  /*e300*/  LOP3.LUT R23, R5, UR15, R106, 0x96, !PT ;  /* 0x0000000f05177c12 */ /* 0x000fe4000f8e966a */
[----:B------:R-:W-:Y:S02]  /*e310*/  LOP3.LUT R5, R13, UR12, R38, 0x96, !PT ;  /* 0x0000000c0d057c12 */ /* 0x000fe4000f8e9626 */
[----:B------:R-:W-:Y:S01]  /*e320*/  LOP3.LUT R2, R25, UR6, R2, 0x96, !PT ;  /* 0x0000000619027c12 */ /* 0x000fe2000f8e9602 */
[----:B------:R-:W-:Y:S01]  /*e330*/  IMAD.WIDE.U32 R12, R0, -0x326172a9, RZ ;  /* 0xcd9e8d57000c7825 */ /* 0x000fe200078e00ff */
[----:B------:R-:W-:-:S03]  /*e340*/  LOP3.LUT R9, R53, UR13, R4, 0x96, !PT ;  /* 0x0000000d35097c12 */ /* 0x000fc6000f8e9604 */
[----:B------:R-:W-:-:S04]  /*e350*/  IMAD.WIDE.U32 R10, R5, -0x326172a9, RZ ;  /* 0xcd9e8d57050a7825 */ /* 0x000fc800078e00ff */
[----:B------:R-:W-:Y:S01]  /*e360*/  IMAD.WIDE.U32 R4, R3, -0x326172a9, RZ ;  /* 0xcd9e8d5703047825 */ /* 0x000fe200078e00ff */
[----:B------:R-:W-:-:S03]  /*e370*/  LOP3.LUT R7, R11, UR11, R36, 0x96, !PT ;  /* 0x0000000b0b077c12 */ /* 0x000fc6000f8e9624 */
[----:B------:R-:W-:Y:S01]  /*e380*/  IMAD.WIDE.U32 R2, R2, -0x326172a9, RZ ;  /* 0xcd9e8d5702027825 */ /* 0x000fe200078e00ff */
[----:B------:R-:W-:Y:S02]  /*e390*/  LOP3.LUT R0, R13, UR9, R10, 0x96, !PT ;  /* 0x000000090d007c12 */ /* 0x000fe4000f8e960a */
[----:B------:R-:W-:Y:S02]  /*e3a0*/  LOP3.LUT R38, R5, UR7, R8, 0x96, !PT ;  /* 0x0000000705267c12 */ /* 0x000fe4000f8e9608 */
[----:B------:R-:W-:Y:S01]  /*e3b0*/  LOP3.LUT R20, R3, UR17, R4, 0x96, !PT ;  /* 0x0000001103147c12 */ /* 0x000fe2000f8e9604 */
[----:B------:R-:W-:Y:S01]  /*e3c0*/  IMAD.WIDE.U32 R4, R15, -0x2daee0ad, RZ ;  /* 0xd2511f530f047825 */ /* 0x000fe200078e00ff */
[C---:B------:R-:W-:Y:S02]  /*e3d0*/  LOP3.LUT R34, R2.reuse, 0xffff, RZ, 0xc0, !PT ;  /* 0x0000ffff02227812 */ /* 0x040fe400078ec0ff */
[----:B------:R-:W-:Y:S01]  /*e3e0*/  LOP3.LUT R37, R2, 0xff, RZ, 0xc0, !PT ;  /* 0x000000ff02257812 */ /* 0x000fe200078ec0ff */
[----:B------:R-:W-:Y:S01]  /*e3f0*/  IMAD.WIDE.U32 R14, R14, -0x2daee0ad, RZ ;  /* 0xd2511f530e0e7825 */ /* 0x000fe200078e00ff */
[----:B------:R-:W-:-:S02]  /*e400*/  SHF.R.U32.HI R35, RZ, 0x10, R2 ;  /* 0x00000010ff237819 */ /* 0x000fc40000011602 */
[----:B------:R-:W-:Y:S01]  /*e410*/  SHF.R.U32.HI R36, RZ, 0x18, R2 ;  /* 0x00000018ff247819 */ /* 0x000fe20000011602 */
[----:B------:R-:W-:-:S04]  /*e420*/  IMAD.WIDE.U32 R2, R7, -0x2daee0ad, RZ ;  /* 0xd2511f5307027825 */ /* 0x000fc800078e00ff */
[----:B------:R-:W-:Y:S01]  /*e430*/  IMAD.WIDE.U32 R18, R0, -0x2daee0ad, RZ ;  /* 0xd2511f5300127825 */ /* 0x000fe200078e00ff */
[----:B------:R-:W-:Y:S02]  /*e440*/  LOP3.LUT R10, R15, UR10, R4, 0x96, !PT ;  /* 0x0000000a0f0a7c12 */ /* 0x000fe4000f8e9604 */
[----:B------:R-:W-:Y:S01]  /*e450*/  LOP3.LUT R4, R3, UR8, R6, 0x96, !PT ;  /* 0x0000000803047c12 */ /* 0x000fe2000f8e9606 */
[----:B------:R-:W-:Y:S01]  /*e460*/  IMAD.WIDE.U32 R8, R9, -0x2daee0ad, RZ ;  /* 0xd2511f5309087825 */ /* 0x000fe200078e00ff */
[----:B------:R-:W-:-:S03]  /*e470*/  LOP3.LUT R0, R19, UR6, R2, 0x96, !PT ;  /* 0x0000000613007c12 */ /* 0x000fc6000f8e9602 */
[----:B------:R-:W-:Y:S01]  /*e480*/  IMAD.WIDE.U32 R2, R23, -0x2daee0ad, RZ ;  /* 0xd2511f5317027825 */ /* 0x000fe200078e00ff */
[----:B------:R-:W-:-:S03]  /*e490*/  LOP3.LUT R11, R5, UR12, R76, 0x96, !PT ;  /* 0x0000000c050b7c12 */ /* 0x000fc6000f8e964c */
[----:B------:R-:W-:Y:S01]  /*e4a0*/  IMAD.WIDE.U32 R4, R4, -0x326172a9, RZ ;  /* 0xcd9e8d5704047825 */ /* 0x000fe200078e00ff */
[----:B------:R-:W-:Y:S02]  /*e4b0*/  LOP3.LUT R7, R3, UR12, R76, 0x96, !PT ;  /* 0x0000000c03077c12 */ /* 0x000fe4000f8e964c */
[----:B------:R-:W-:Y:S01]  /*e4c0*/  LOP3.LUT R6, R9, UR10, R2, 0x96, !PT ;  /* 0x0000000a09067c12 */ /* 0x000fe2000f8e9602 */
[----:B------:R-:W-:Y:S01]  /*e4d0*/  IMAD.WIDE.U32 R2, R0, -0x326172a9, RZ ;  /* 0xcd9e8d5700027825 */ /* 0x000fe200078e00ff */
[----:B------:R-:W-:-:S04]  /*e4e0*/  LOP3.LUT R33, R5, UR7, R12, 0x96, !PT ;  /* 0x0000000705217c12 */ /* 0x000fc8000f8e960c */
[----:B------:R-:W-:Y:S01]  /*e4f0*/  LOP3.LUT R9, R3, UR17, R4, 0x96, !PT ;  /* 0x0000001103097c12 */ /* 0x000fe2000f8e9604 */
[----:B------:R-:W-:Y:S01]  /*e500*/  IMAD.WIDE.U32 R4, R11, -0x326172a9, RZ ;  /* 0xcd9e8d570b047825 */ /* 0x000fe200078e00ff */
[----:B------:R-:W-:-:S03]  /*e510*/  MOV R70, R32 ;  /* 0x0000002000467202 */ /* 0x000fc60000000f00 */
[----:B------:R-:W-:Y:S01]  /*e520*/  IMAD.WIDE.U32 R10, R10, -0x326172a9, RZ ;  /* 0xcd9e8d570a0a7825 */ /* 0x000fe200078e00ff */
[C---:B------:R-:W-:Y:S02]  /*e530*/  LOP3.LUT R29, R2.reuse, 0xffff, RZ, 0xc0, !PT ;  /* 0x0000ffff021d7812 */ /* 0x040fe400078ec0ff */
[----:B------:R-:W-:Y:S02]  /*e540*/  LOP3.LUT R32, R2, 0xff, RZ, 0xc0, !PT ;  /* 0x000000ff02207812 */ /* 0x000fe400078ec0ff */
[--C-:B------:R-:W-:Y:S02]  /*e550*/  SHF.R.U32.HI R31, RZ, 0x10, R2.reuse ;  /* 0x00000010ff1f7819 */ /* 0x100fe40000011602 */
[----:B------:R-:W-:Y:S01]  /*e560*/  SHF.R.U32.HI R30, RZ, 0x18, R2 ;  /* 0x00000018ff1e7819 */ /* 0x000fe20000011602 */
[----:B------:R-:W-:Y:S01]  /*e570*/  IMAD.WIDE.U32 R2, R7, -0x326172a9, RZ ;  /* 0xcd9e8d5707027825 */ /* 0x000fe200078e00ff */
[----:B------:R-:W-:Y:S02]  /*e580*/  LOP3.LUT R5, R5, UR11, R52, 0x96, !PT ;  /* 0x0000000b05057c12 */ /* 0x000fe4000f8e9634 */
[----:B------:R-:W-:Y:S01]  /*e590*/  LOP3.LUT R0, R11, UR9, R4, 0x96, !PT ;  /* 0x000000090b007c12 */ /* 0x000fe2000f8e9604 */
[----:B------:R-:W-:Y:S01]  /*e5a0*/  IMAD.WIDE.U32 R6, R6, -0x326172a9, RZ ;  /* 0xcd9e8d5706067825 */ /* 0x000fe200078e00ff */
[----:B------:R-:W-:-:S03]  /*e5b0*/  LOP3.LUT R11, R3, UR11, R52, 0x96, !PT ;  /* 0x0000000b030b7c12 */ /* 0x000fc6000f8e9634 */
[----:B------:R-:W-:Y:S01]  /*e5c0*/  IMAD.WIDE.U32 R12, R0, -0x2daee0ad, RZ ;  /* 0xd2511f53000c7825 */ /* 0x000fe200078e00ff */
[----:B------:R-:W-:-:S03]  /*e5d0*/  LOP3.LUT R4, R7, UR9, R2, 0x96, !PT ;  /* 0x0000000907047c12 */ /* 0x000fc6000f8e9602 */
[----:B------:R-:W-:-:S05]  /*e5e0*/  IMAD.WIDE.U32 R2, R5, -0x2daee0ad, RZ ;  /* 0xd2511f5305027825 */ /* 0x000fca00078e00ff */
[----:B------:R-:W-:Y:S01]  /*e5f0*/  LOP3.LUT R5, R3, UR8, R14, 0x96, !PT ;  /* 0x0000000803057c12 */ /* 0x000fe2000f8e960e */
[----:B------:R-:W-:Y:S01]  /*e600*/  IMAD.WIDE.U32 R14, R4, -0x2daee0ad, RZ ;  /* 0xd2511f53040e7825 */ /* 0x000fe200078e00ff */
[----:B------:R-:W-:-:S03]  /*e610*/  LOP3.LUT R7, R13, UR6, R2, 0x96, !PT ;  /* 0x000000060d077c12 */ /* 0x000fc6000f8e9602 */
[----:B------:R-:W-:-:S04]  /*e620*/  IMAD.WIDE.U32 R2, R11, -0x2daee0ad, RZ ;  /* 0xd2511f530b027825 */ /* 0x000fc800078e00ff */
[----:B------:R-:W-:Y:S01]  /*e630*/  IMAD.WIDE.U32 R4, R5, -0x326172a9, RZ ;  /* 0xcd9e8d5705047825 */ /* 0x000fe200078e00ff */
[----:B------:R-:W-:Y:S02]  /*e640*/  LOP3.LUT R8, R3, UR8, R8, 0x96, !PT ;  /* 0x0000000803087c12 */ /* 0x000fe4000f8e9608 */
[----:B------:R-:W-:Y:S01]  /*e650*/  LOP3.LUT R0, R15, UR6, R2, 0x96, !PT ;  /* 0x000000060f007c12 */ /* 0x000fe2000f8e9602 */
[----:B------:R-:W-:Y:S01]  /*e660*/  IMAD.WIDE.U32 R2, R7, -0x326172a9, RZ ;  /* 0xcd9e8d5707027825 */ /* 0x000fe200078e00ff */
[----:B------:R-:W-:-:S04]  /*e670*/  LOP3.LUT R28, R5, UR7, R10, 0x96, !PT ;  /* 0x00000007051c7c12 */ /* 0x000fc8000f8e960a */
        /* <DEDUP_REMOVED lines=10> */
[C---:B------:R-:W-:Y:S02]  /*e720*/  LOP3.LUT R5, R2.reuse, 0xffff, RZ, 0xc0, !PT ;  /* 0x0000ffff02057812 */ /* 0x040fe400078ec0ff */
[----:B------:R-:W-:Y:S02]  /*e730*/  LOP3.LUT R15, R2, 0xff, RZ, 0xc0, !PT ;  /* 0x000000ff020f7812 */ /* 0x000fe400078ec0ff */
[--C-:B------:R-:W-:Y:S02]  /*e740*/  SHF.R.U32.HI R13, RZ, 0x10, R2.reuse ;  /* 0x00000010ff0d7819 */ /* 0x100fe40000011602 */
[----:B------:R-:W-:Y:S01]  /*e750*/  SHF.R.U32.HI R11, RZ, 0x18, R2 ;  /* 0x00000018ff0b7819 */ /* 0x000fe20000011602 */
[----:B------:R-:W-:Y:S01]  /*e760*/  IMAD.WIDE.U32 R2, R38, -0x2daee0ad, RZ ;  /* 0xd2511f5326027825 */ /* 0x000fe200078e00ff */
[----:B------:R-:W-:-:S02]  /*e770*/  SHF.R.U32.HI R4, RZ, 0x8, R34 ;  /* 0x00000008ff047819 */ /* 0x000fc40000011622 */
[----:B------:R-:W-:Y:S02]  /*e780*/  PRMT R44, R0, 0x5410, R36 ;  /* 0x00005410002c7816 */ /* 0x000fe40000000024 */
[----:B------:R-:W-:Y:S02]  /*e790*/  PRMT R45, R37, 0x5410, R4 ;  /* 0x00005410252d7816 */ /* 0x000fe40000000004 */
[----:B------:R-:W-:Y:S02]  /*e7a0*/  LOP3.LUT R0, R31, 0xff, RZ, 0xc0, !PT ;  /* 0x000000ff1f007812 */ /* 0x000fe400078ec0ff */
[----:B------:R-:W-:Y:S02]  /*e7b0*/  LOP3.LUT R10, R3, UR16, R24, 0x96, !PT ;  /* 0x00000010030a7c12 */ /* 0x000fe4000f8e9618 */
[C---:B------:R-:W-:Y:S02]  /*e7c0*/  LOP3.LUT R34, R2.reuse, 0xffff, RZ, 0xc0, !PT ;  /* 0x0000ffff02227812 */ /* 0x040fe400078ec0ff */
[----:B------:R-:W-:-:S02]  /*e7d0*/  LOP3.LUT R37, R2, 0xff, RZ, 0xc0, !PT ;  /* 0x000000ff02257812 */ /* 0x000fc400078ec0ff */
[--C-:B------:R-:W-:Y:S02]  /*e7e0*/  SHF.R.U32.HI R36, RZ, 0x10, R2.reuse ;  /* 0x00000010ff247819 */ /* 0x100fe40000011602 */
[----:B------:R-:W-:Y:S01]  /*e7f0*/  SHF.R.U32.HI R35, RZ, 0x18, R2 ;  /* 0x00000018ff237819 */ /* 0x000fe20000011602 */
[----:B------:R-:W-:Y:S01]  /*e800*/  IMAD.WIDE.U32 R2, R33, -0x2daee0ad, RZ ;  /* 0xd2511f5321027825 */ /* 0x000fe200078e00ff */
[----:B------:R-:W-:Y:S02]  /*e810*/  SHF.R.U32.HI R4, RZ, 0x8, R29 ;  /* 0x00000008ff047819 */ /* 0x000fe4000001161d */
[----:B------:R-:W-:Y:S02]  /*e820*/  PRMT R104, R0, 0x5410, R30 ;  /* 0x0000541000687816 */ /* 0x000fe4000000001e */
[----:B------:R-:W-:Y:S02]  /*e830*/  LOP3.LUT R0, R26, 0xff, RZ, 0xc0, !PT ;  /* 0x000000ff1a007812 */ /* 0x000fe400078ec0ff */
[----:B------:R-:W-:-:S02]  /*e840*/  PRMT R105, R32, 0x5410, R4 ;  /* 0x0000541020697816 */ /* 0x000fc40000000004 */
[----:B------:R-:W-:Y:S02]  /*e850*/  LOP3.LUT R8, R3, UR16, R18, 0x96, !PT ;  /* 0x0000001003087c12 */ /* 0x000fe4000f8e9612 */
[C---:B------:R-:W-:Y:S02]  /*e860*/  LOP3.LUT R29, R2.reuse, 0xffff, RZ, 0xc0, !PT ;  /* 0x0000ffff021d7812 */ /* 0x040fe400078ec0ff */
[----:B------:R-:W-:Y:S02]  /*e870*/  LOP3.LUT R32, R2, 0xff, RZ, 0xc0, !PT ;  /* 0x000000ff02207812 */ /* 0x000fe400078ec0ff */
[--C-:B------:R-:W-:Y:S02]  /*e880*/  SHF.R.U32.HI R31, RZ, 0x10, R2.reuse ;  /* 0x00000010ff1f7819 */ /* 0x100fe40000011602 */
[----:B------:R-:W-:Y:S01]  /*e890*/  SHF.R.U32.HI R30, RZ, 0x18, R2 ;  /* 0x00000018ff1e7819 */ /* 0x000fe20000011602 */
[----:B------:R-:W-:Y:S01]  /*e8a0*/  IMAD.WIDE.U32 R2, R28, -0x2daee0ad, RZ ;  /* 0xd2511f531c027825 */ /* 0x000fe200078e00ff */
[----:B------:R-:W-:-:S02]  /*e8b0*/  PRMT R33, R0, 0x5410, R23 ;  /* 0x0000541000217816 */ /* 0x000fc40000000017 */
[----:B------:R-:W-:Y:S02]  /*e8c0*/  SHF.R.U32.HI R4, RZ, 0x8, R19 ;  /* 0x00000008ff047819 */ /* 0x000fe40000011613 */
[----:B------:R-:W-:Y:S01]  /*e8d0*/  LOP3.LUT R0, R13, 0xff, RZ, 0xc0, !PT ;  /* 0x000000ff0d007812 */ /* 0x000fe200078ec0ff */
[----:B------:R-:W-:Y:S01]  /*e8e0*/  IMAD.MOV.U32 R180, RZ, RZ, R95 ;  /* 0x000000ffffb47224 */ /* 0x000fe200078e005f */
[----:B------:R-:W-:Y:S02]  /*e8f0*/  LOP3.LUT R12, R3, UR16, R12, 0x96, !PT ;  /* 0x00000010030c7c12 */ /* 0x000fe4000f8e960c */
[C---:B------:R-:W-:Y:S02]  /*e900*/  LOP3.LUT R19, R2.reuse, 0xffff, RZ, 0xc0, !PT ;  /* 0x0000ffff02137812 */ /* 0x040fe400078ec0ff */
[----:B------:R-:W-:Y:S02]  /*e910*/  LOP3.LUT R26, R2, 0xff, RZ, 0xc0, !PT ;  /* 0x000000ff021a7812 */ /* 0x000fe400078ec0ff */
[----:B------:R-:W-:-:S02]  /*e920*/  SHF.R.U32.HI R24, RZ, 0x10, R2 ;  /* 0x00000010ff187819 */ /* 0x000fc40000011602 */
[----:B------:R-:W-:Y:S01]  /*e930*/  SHF.R.U32.HI R23, RZ, 0x18, R2 ;  /* 0x00000018ff177819 */ /* 0x000fe20000011602 */
[----:B------:R-:W-:Y:S01]  /*e940*/  IMAD.WIDE.U32 R2, R25, -0x2daee0ad, RZ ;  /* 0xd2511f5319027825 */ /* 0x000fe200078e00ff */
[----:B------:R-:W-:Y:S02]  /*e950*/  PRMT R27, R27, 0x5410, R4 ;  /* 0x000054101b1b7816 */ /* 0x000fe40000000004 */
[----:B------:R-:W-:Y:S01]  /*e960*/  PRMT R95, R0, 0x5410, R11 ;  /* 0x00005410005f7816 */ /* 0x000fe2000000000b */
[----:B------:R-:W-:Y:S01]  /*e970*/  FFMA.FTZ R0, R201, c[0x0][0x23c], -R16 ;  /* 0x00008f00c9007a23 */ /* 0x000fe20000010810 */
[----:B------:R-:W-:Y:S01]  /*e980*/  SHF.R.U32.HI R4, RZ, 0x8, R5 ;  /* 0x00000008ff047819 */ /* 0x000fe20000011605 */
[----:B------:R-:W-:Y:S01]  /*e990*/  IMAD.MOV.U32 R71, RZ, RZ, R96 ;  /* 0x000000ffff477224 */ /* 0x000fe200078e0060 */
[----:B------:R-:W-:Y:S01]  /*e9a0*/  LOP3.LUT R11, R3, UR16, R14, 0x96, !PT ;  /* 0x00000010030b7c12 */ /* 0x000fe2000f8e960e */
[----:B------:R-:W-:Y:S01]  /*e9b0*/  IMAD.MOV.U32 R64, RZ, RZ, R166 ;  /* 0x000000ffff407224 */ /* 0x000fe200078e00a6 */
[----:B------:R-:W-:Y:S01]  /*e9c0*/  PRMT R96, R15, 0x5410, R4 ;  /* 0x000054100f607816 */ /* 0x000fe20000000004 */
[----:B------:R1:W-:Y:S01]  /*e9d0*/  MUFU.EX2 R166, R0 ;  /* 0x0000000000a67308 */ /* 0x0003e20000000800 */
[----:B------:R-:W-:-:S02]  /*e9e0*/  LOP3.LUT R13, R2, 0xffff, RZ, 0xc0, !PT ;  /* 0x0000ffff020d7812 */ /* 0x000fc400078ec0ff */
[----:B------:R-:W-:Y:S02]  /*e9f0*/  LOP3.LUT R15, R2, 0xff, RZ, 0xc0, !PT ;  /* 0x000000ff020f7812 */ /* 0x000fe400078ec0ff */
[--C-:B------:R-:W-:Y:S02]  /*ea00*/  SHF.R.U32.HI R14, RZ, 0x10, R2.reuse ;  /* 0x00000010ff0e7819 */ /* 0x100fe40000011602 */
[----:B------:R-:W-:Y:S02]  /*ea10*/  SHF.R.U32.HI R18, RZ, 0x18, R2 ;  /* 0x00000018ff127819 */ /* 0x000fe40000011602 */
[----:B------:R-:W-:Y:S02]  /*ea20*/  SHF.R.U32.HI R2, RZ, 0x10, R20 ;  /* 0x00000010ff027819 */ /* 0x000fe40000011614 */
[----:B-1----:R-:W-:-:S04]  /*ea30*/  LOP3.LUT R0, R20, 0xffff, RZ, 0xc0, !PT ;  /* 0x0000ffff14007812 */ /* 0x002fc800078ec0ff */
[----:B------:R-:W-:Y:S02]  /*ea40*/  SHF.R.U32.HI R3, RZ, 0x8, R0 ;  /* 0x00000008ff037819 */ /* 0x000fe40000011600 */
[----:B------:R-:W-:Y:S01]  /*ea50*/  LOP3.LUT R0, R2, 0xff, RZ, 0xc0, !PT ;  /* 0x000000ff02007812 */ /* 0x000fe200078ec0ff */
[----:B------:R-:W-:Y:S01]  /*ea60*/  FFMA.FTZ R2, R218, c[0x0][0x23c], -R16 ;  /* 0x00008f00da027a23 */ /* 0x000fe20000010810 */
[----:B------:R-:W-:Y:S01]  /*ea70*/  SHF.R.U32.HI R4, RZ, 0x18, R20 ;  /* 0x00000018ff047819 */ /* 0x000fe20000011614 */
[----:B------:R-:W-:Y:S02]  /*ea80*/  IMAD.MOV.U32 R72, RZ, RZ, R97 ;  /* 0x000000ffff487224 */ /* 0x000fe400078e0061 */
[----:B------:R-:W-:Y:S01]  /*ea90*/  IMAD.MOV.U32 R97, RZ, RZ, R165 ;  /* 0x000000ffff617224 */ /* 0x000fe200078e00a5 */
[----:B------:R-:W-:Y:S01]  /*eaa0*/  PRMT R38, R0, 0x5410, R4 ;  /* 0x0000541000267816 */ /* 0x000fe20000000004 */
[----:B------:R1:W-:Y:S01]  /*eab0*/  MUFU.EX2 R165, R2 ;  /* 0x0000000200a57308 */ /* 0x0003e20000000800 */
[----:B------:R-:W-:Y:S01]  /*eac0*/  LOP3.LUT R0, R9, 0xffff, RZ, 0xc0, !PT ;  /* 0x0000ffff09007812 */ /* 0x000fe200078ec0ff */
[----:B------:R-:W-:-:S02]  /*ead0*/  IMAD.MOV.U32 R65, RZ, RZ, R169 ;  /* 0x000000ffff417224 */ /* 0x000fc400078e00a9 */
[----:B------:R-:W-:Y:S01]  /*eae0*/  IMAD.MOV.U32 R169, RZ, RZ, R171 ;  /* 0x000000ffffa97224 */ /* 0x000fe200078e00ab */
[----:B------:R-:W-:Y:S01]  /*eaf0*/  LOP3.LUT R5, R20, 0xff, RZ, 0xc0, !PT ;  /* 0x000000ff14057812 */ /* 0x000fe200078ec0ff */
[----:B------:R-:W-:Y:S02]  /*eb00*/  FFMA.FTZ R40, R73, R39, R84 ;  /* 0x0000002749287223 */ /* 0x000fe40000010054 */
        /* <DEDUP_REMOVED lines=28> */
[----:B------:R-:W-:-:S03]  /*ecd0*/  FFMA.FTZ R41, R247, R77, R86 ;  /* 0x0000004df7297223 */ /* 0x000fc60000010056 */
[----:B------:R-:W-:Y:S01]  /*ece0*/  PRMT R20, R5, 0x5410, R3 ;  /* 0x0000541005147816 */ /* 0x000fe20000000003 */
[----:B-1----:R-:W-:-:S04]  /*ecf0*/  FFMA.FTZ R2, R199, c[0x0][0x23c], -R16 ;  /* 0x00008f00c7027a23 */ /* 0x002fc80000010810 */
[----:B------:R1:W-:Y:S01]  /*ed00*/  MUFU.EX2 R197, R2 ;  /* 0x0000000200c57308 */ /* 0x0003e20000000800 */
[----:B------:R-:W-:Y:S01]  /*ed10*/  FFMA.FTZ R3, R241, c[0x0][0x23c], -R16 ;  /* 0x00008f00f1037a23 */ /* 0x000fe20000010810 */
[----:B-1----:R-:W-:Y:S02]  /*ed20*/  SHF.R.U32.HI R2, RZ, 0x8, R0 ;  /* 0x00000008ff027819 */ /* 0x002fe40000011600 */
[----:B------:R-:W-:-:S04]  /*ed30*/  LOP3.LUT R0, R6, 0xff, RZ, 0xc0, !PT ;  /* 0x000000ff06007812 */ /* 0x000fc800078ec0ff */
[----:B------:R-:W-:Y:S02]  /*ed40*/  PRMT R86, R0, 0x5410, R2 ;  /* 0x0000541000567816 */ /* 0x000fe40000000002 */
[----:B------:R-:W-:Y:S01]  /*ed50*/  SHF.R.U32.HI R0, RZ, 0x10, R6 ;  /* 0x00000010ff007819 */ /* 0x000fe20000011606 */
[----:B------:R1:W-:Y:S01]  /*ed60*/  MUFU.EX2 R199, R3 ;  /* 0x0000000300c77308 */ /* 0x0003e20000000800 */
[----:B------:R-:W-:Y:S02]  /*ed70*/  FFMA.FTZ R2, R243, c[0x0][0x23c], -R16 ;  /* 0x00008f00f3027a23 */ /* 0x000fe40000010810 */
[----:B------:R-:W-:-:S05]  /*ed80*/  LOP3.LUT R0, R0, 0xff, RZ, 0xc0, !PT ;  /* 0x000000ff00007812 */ /* 0x000fca00078ec0ff */
[----:B------:R2:W-:Y:S01]  /*ed90*/  MUFU.EX2 R218, R2 ;  /* 0x0000000200da7308 */ /* 0x0005e20000000800 */
[----:B-1----:R-:W-:-:S04]  /*eda0*/  SHF.R.U32.HI R3, RZ, 0x18, R6 ;  /* 0x00000018ff037819 */ /* 0x002fc80000011606 */
[----:B------:R-:W-:Y:S02]  /*edb0*/  PRMT R85, R0, 0x5410, R3 ;  /* 0x0000541000557816 */ /* 0x000fe40000000003 */
[----:B------:R-:W-:Y:S01]  /*edc0*/  SHF.R.U32.HI R0, RZ, 0x8, R34 ;  /* 0x00000008ff007819 */ /* 0x000fe20000011622 */
[----:B--2---:R-:W-:-:S03]  /*edd0*/  FFMA.FTZ R2, R92, c[0x0][0x23c], -R16 ;  /* 0x00008f005c027a23 */ /* 0x004fc60000010810 */
[----:B------:R-:W-:Y:S01]  /*ede0*/  PRMT R77, R37, 0x5410, R0 ;  /* 0x00005410254d7816 */ /* 0x000fe20000000000 */
[----:B------:R1:W-:Y:S01]  /*edf0*/  MUFU.EX2 R201, R2 ;  /* 0x0000000200c97308 */ /* 0x0003e20000000800 */
[----:B------:R-:W-:Y:S01]  /*ee00*/  LOP3.LUT R0, R36, 0xff, RZ, 0xc0, !PT ;  /* 0x000000ff24007812 */ /* 0x000fe200078ec0ff */
[----:B------:R-:W-:-:S03]  /*ee10*/  FFMA.FTZ R3, R220, c[0x0][0x23c], -R16 ;  /* 0x00008f00dc037a23 */ /* 0x000fc60000010810 */
[----:B------:R-:W-:Y:S02]  /*ee20*/  PRMT R76, R0, 0x5410, R35 ;  /* 0x00005410004c7816 */ /* 0x000fe40000000023 */
[----:B------:R-:W-:Y:S01]  /*ee30*/  LOP3.LUT R0, R31, 0xff, RZ, 0xc0, !PT ;  /* 0x000000ff1f007812 */ /* 0x000fe200078ec0ff */
[----:B-1----:R-:W-:-:S04]  /*ee40*/  FFMA.FTZ R2, R93, c[0x0][0x23c], -R16 ;  /* 0x00008f005d027a23 */ /* 0x002fc80000010810 */
[----:B------:R1:W-:Y:S01]  /*ee50*/  MUFU.EX2 R221, R2 ;  /* 0x0000000200dd7308 */ /* 0x0003e20000000800 */
[----:B------:R-:W-:Y:S01]  /*ee60*/  PRMT R106, R0, 0x5410, R30 ;  /* 0x00005410006a7816 */ /* 0x000fe2000000001e */
[----:B------:R-:W-:Y:S02]  /*ee70*/  FFMA.FTZ R0, R90, c[0x0][0x23c], -R16 ;  /* 0x00008f005a007a23 */ /* 0x000fe40000010810 */
[----:B------:R-:W-:-:S04]  /*ee80*/  IMAD.MOV.U32 R66, RZ, RZ, R100 ;  /* 0x000000ffff427224 */ /* 0x000fc800078e0064 */
[----:B------:R2:W-:Y:S01]  /*ee90*/  MUFU.EX2 R220, R3 ;  /* 0x0000000300dc7308 */ /* 0x0005e20000000800 */
[----:B-1----:R-:W-:-:S07]  /*eea0*/  FFMA.FTZ R2, R217, c[0x0][0x23c], -R16 ;  /* 0x00008f00d9027a23 */ /* 0x002fce0000010810 */
[----:B------:R1:W-:Y:S01]  /*eeb0*/  MUFU.EX2 R225, R2 ;  /* 0x0000000200e17308 */ /* 0x0003e20000000800 */
[----:B--2---:R-:W-:-:S07]  /*eec0*/  SHF.R.U32.HI R3, RZ, 0x8, R19 ;  /* 0x00000008ff037819 */ /* 0x004fce0000011613 */
[----:B------:R2:W-:Y:S01]  /*eed0*/  MUFU.EX2 R217, R0 ;  /* 0x0000000000d97308 */ /* 0x0005e20000000800 */
[----:B------:R-:W-:Y:S02]  /*eee0*/  PRMT R69, R26, 0x5410, R3 ;  /* 0x000054101a457816 */ /* 0x000fe40000000003 */
[----:B-1----:R-:W-:-:S04]  /*eef0*/  SHF.R.U32.HI R2, RZ, 0x8, R29 ;  /* 0x00000008ff027819 */ /* 0x002fc8000001161d */
[----:B------:R-:W-:Y:S02]  /*ef00*/  PRMT R107, R32, 0x5410, R2 ;  /* 0x00005410206b7816 */ /* 0x000fe40000000002 */
[----:B------:R-:W-:Y:S02]  /*ef10*/  LOP3.LUT R2, R24, 0xff, RZ, 0xc0, !PT ;  /* 0x000000ff18027812 */ /* 0x000fe400078ec0ff */
[----:B--2---:R-:W-:Y:S01]  /*ef20*/  SHF.R.U32.HI R0, RZ, 0x8, R13 ;  /* 0x00000008ff007819 */ /* 0x004fe2000001160d */
[----:B------:R-:W-:Y:S01]  /*ef30*/  FFMA.FTZ R3, R180, c[0x0][0x23c], -R17 ;  /* 0x00008f00b4037a23 */ /* 0x000fe20000010811 */
[----:B------:R-:W-:Y:S01]  /*ef40*/  MOV R175, R64 ;  /* 0x0000004000af7202 */ /* 0x000fe20000000f00 */
[----:B------:R-:W-:Y:S01]  /*ef50*/  IMAD.MOV.U32 R180, RZ, RZ, R65 ;  /* 0x000000ffffb47224 */ /* 0x000fe200078e0041 */
[----:B------:R-:W-:Y:S01]  /*ef60*/  PRMT R68, R2, 0x5410, R23 ;  /* 0x0000541002447816 */ /* 0x000fe20000000017 */
[----:B------:R-:W-:Y:S01]  /*ef70*/  IMAD.MOV.U32 R64, RZ, RZ, R66 ;  /* 0x000000ffff407224 */ /* 0x000fe200078e0042 */
[----:B------:R-:W-:Y:S01]  /*ef80*/  PRMT R100, R15, 0x5410, R0 ;  /* 0x000054100f647816 */ /* 0x000fe20000000000 */
[----:B------:R-:W-:Y:S01]  /*ef90*/  IMAD.MOV.U32 R65, RZ, RZ, R67 ;  /* 0x000000ffff417224 */ /* 0x000fe200078e0043 */
[----:B------:R-:W-:Y:S01]  /*efa0*/  LOP3.LUT R2, R14, 0xff, RZ, 0xc0, !PT ;  /* 0x000000ff0e027812 */ /* 0x000fe200078ec0ff */
[----:B------:R-:W-:Y:S01]  /*efb0*/  IMAD.MOV.U32 R66, RZ, RZ, R70 ;  /* 0x000000ffff427224 */ /* 0x000fe200078e0046 */
[----:B------:R-:W-:Y:S01]  /*efc0*/  LOP3.LUT R0, R10, 0xffff, RZ, 0xc0, !PT ;  /* 0x0000ffff0a007812 */ /* 0x000fe200078ec0ff */
[----:B------:R-:W-:-:S02]  /*efd0*/  IMAD.MOV.U32 R67, RZ, RZ, R71 ;  /* 0x000000ffff437224 */ /* 0x000fc400078e0047 */
[----:B------:R-:W-:Y:S01]  /*efe0*/  IMAD.MOV.U32 R70, RZ, RZ, R72 ;  /* 0x000000ffff467224 */ /* 0x000fe200078e0048 */
[----:B------:R-:W-:Y:S01]  /*eff0*/  MOV R72, R74 ;  /* 0x0000004a00487202 */ /* 0x000fe20000000f00 */
[----:B------:R-:W-:Y:S02]  /*f000*/  IMAD.MOV.U32 R71, RZ, RZ, R73 ;  /* 0x000000ffff477224 */ /* 0x000fe400078e0049 */
[----:B------:R-:W-:Y:S02]  /*f010*/  IMAD.MOV.U32 R73, RZ, RZ, R75 ;  /* 0x000000ffff497224 */ /* 0x000fe400078e004b */
[----:B------:R-:W-:Y:S01]  /*f020*/  IMAD.MOV.U32 R74, RZ, RZ, R98 ;  /* 0x000000ffff4a7224 */ /* 0x000fe200078e0062 */
[----:B------:R-:W-:Y:S01]  /*f030*/  PRMT R98, R2, 0x5410, R18 ;  /* 0x0000541002627816 */ /* 0x000fe20000000012 */
[----:B------:R-:W-:Y:S01]  /*f040*/  IMAD.MOV.U32 R75, RZ, RZ, R157 ;  /* 0x000000ffff4b7224 */ /* 0x000fe200078e009d */
[----:B------:R-:W-:Y:S01]  /*f050*/  SHF.R.U32.HI R2, RZ, 0x8, R0 ;  /* 0x00000008ff027819 */ /* 0x000fe20000011600 */
[----:B------:R1:W-:Y:S01]  /*f060*/  MUFU.EX2 R157, R3 ;  /* 0x00000003009d7308 */ /* 0x0003e20000000800 */
[----:B------:R-:W-:Y:S01]  /*f070*/  LOP3.LUT R0, R10, 0xff, RZ, 0xc0, !PT ;  /* 0x000000ff0a007812 */ /* 0x000fe200078ec0ff */
[----:B------:R-:W-:-:S02]  /*f080*/  IMAD.MOV.U32 R139, RZ, RZ, R180 ;  /* 0x000000ffff8b7224 */ /* 0x000fc400078e00b4 */
[----:B------:R-:W-:Y:S01]  /*f090*/  IMAD.MOV.U32 R180, RZ, RZ, R65 ;  /* 0x000000ffffb47224 */ /* 0x000fe200078e0041 */
[----:B------:R-:W-:Y:S01]  /*f0a0*/  MOV R65, R71 ;  /* 0x0000004700417202 */ /* 0x000fe20000000f00 */
[----:B------:R-:W-:Y:S02]  /*f0b0*/  IMAD.MOV.U32 R71, RZ, RZ, R73 ;  /* 0x000000ffff477224 */ /* 0x000fe400078e0049 */
[----:B------:R-:W-:Y:S02]  /*f0c0*/  IMAD.MOV.U32 R73, RZ, RZ, R74 ;  /* 0x000000ffff497224 */ /* 0x000fe400078e004a */
[----:B------:R-:W-:Y:S02]  /*f0d0*/  IMAD.MOV.U32 R74, RZ, RZ, R75 ;  /* 0x000000ffff4a7224 */ /* 0x000fe400078e004b */
[----:B-1----:R-:W-:Y:S02]  /*f0e0*/  FFMA.FTZ R3, R175, c[0x0][0x23c], -R17 ;  /* 0x00008f00af037a23 */ /* 0x002fe40000010811 */
[----:B------:R-:W-:-:S02]  /*f0f0*/  IMAD.MOV.U32 R175, RZ, RZ, R64 ;  /* 0x000000ffffaf7224 */ /* 0x000fc400078e0040 */
[----:B------:R-:W-:Y:S02]  /*f100*/  IMAD.MOV.U32 R64, RZ, RZ, R66 ;  /* 0x000000ffff407224 */ /* 0x000fe400078e0042 */
[----:B------:R-:W-:Y:S01]  /*f110*/  IMAD.MOV.U32 R66, RZ, RZ, R72 ;  /* 0x000000ffff427224 */ /* 0x000fe200078e0048 */
[----:B------:R-:W-:Y:S02]  /*f120*/  PRMT R72, R0, 0x5410, R2 ;  /* 0x0000541000487816 */ /* 0x000fe40000000002 */
[----:B------:R-:W-:Y:S01]  /*f130*/  SHF.R.U32.HI R0, RZ, 0x10, R10 ;  /* 0x00000010ff007819 */ /* 0x000fe2000001160a */
[----:B------:R-:W-:Y:S02]  /*f140*/  IMAD.MOV.U32 R75, RZ, RZ, R164 ;  /* 0x000000ffff4b7224 */ /* 0x000fe400078e00a4 */
[----:B------:R1:W-:Y:S01]  /*f150*/  MUFU.EX2 R164, R3 ;  /* 0x0000000300a47308 */ /* 0x0003e20000000800 */
[----:B------:R-:W-:Y:S01]  /*f160*/  IMAD.MOV.U32 R172, RZ, RZ, R175 ;  /* 0x000000ffffac7224 */ /* 0x000fe200078e00af */
[----:B------:R-:W-:Y:S01]  /*f170*/  LOP3.LUT R0, R0, 0xff, RZ, 0xc0, !PT ;  /* 0x000000ff00007812 */ /* 0x000fe200078ec0ff */
[----:B------:R-:W-:Y:S01]  /*f180*/  FFMA.FTZ R2, R139, c[0x0][0x23c], -R17 ;  /* 0x00008f008b027a23 */ /* 0x000fe20000010811 */
[----:B------:R-:W-:Y:S01]  /*f190*/  MOV R175, R64 ;  /* 0x0000004000af7202 */ /* 0x000fe20000000f00 */
[----:B------:R-:W-:-:S02]  /*f1a0*/  IMAD.MOV.U32 R139, RZ, RZ, R180 ;  /* 0x000000ffff8b7224 */ /* 0x000fc400078e00b4 */
[----:B------:R-:W-:Y:S02]  /*f1b0*/  IMAD.MOV.U32 R64, RZ, RZ, R66 ;  /* 0x000000ffff407224 */ /* 0x000fe400078e0042 */
[----:B------:R-:W-:Y:S02]  /*f1c0*/  IMAD.MOV.U32 R180, RZ, RZ, R65 ;  /* 0x000000ffffb47224 */ /* 0x000fe400078e0041 */
[----:B------:R-:W-:Y:S02]  /*f1d0*/  IMAD.MOV.U32 R66, RZ, RZ, R73 ;  /* 0x000000ffff427224 */ /* 0x000fe400078e0049 */
[----:B------:R-:W-:Y:S01]  /*f1e0*/  IMAD.MOV.U32 R65, RZ, RZ, R71 ;  /* 0x000000ffff417224 */ /* 0x000fe200078e0047 */
[----:B-1----:R-:W-:Y:S01]  /*f1f0*/  SHF.R.U32.HI R3, RZ, 0x18, R10 ;  /* 0x00000018ff037819 */ /* 0x002fe2000001160a */
[----:B------:R-:W-:Y:S02]  /*f200*/  IMAD.MOV.U32 R73, RZ, RZ, R74 ;  /* 0x000000ffff497224 */ /* 0x000fe400078e004a */
[----:B------:R-:W-:Y:S01]  /*f210*/  IMAD.MOV.U32 R74, RZ, RZ, R168 ;  /* 0x000000ffff4a7224 */ /* 0x000fe200078e00a8 */
[----:B------:R-:W-:Y:S01]  /*f220*/  PRMT R71, R0, 0x5410, R3 ;  /* 0x0000541000477816 */ /* 0x000fe20000000003 */
[----:B------:R1:W-:Y:S01]  /*f230*/  MUFU.EX2 R168, R2 ;  /* 0x0000000200a87308 */ /* 0x0003e20000000800 */
[----:B------:R-:W-:Y:S01]  /*f240*/  LOP3.LUT R0, R8, 0xffff, RZ, 0xc0, !PT ;  /* 0x0000ffff08007812 */ /* 0x000fe200078ec0ff */
[----:B------:R-:W-:-:S03]  /*f250*/  FFMA.FTZ R4, R89, c[0x0][0x23c], -R16 ;  /* 0x00008f0059047a23 */ /* 0x000fc60000010810 */
[----:B------:R-:W-:Y:S01]  /*f260*/  SHF.R.U32.HI R3, RZ, 0x8, R0 ;  /* 0x00000008ff037819 */ /* 0x000fe20000011600 */
[----:B------:R-:W-:Y:S01]  /*f270*/  IMAD.MOV.U32 R51, RZ, RZ, R139 ;  /* 0x000000ffff337224 */ /* 0x000fe200078e008b */
[----:B------:R-:W-:Y:S01]  /*f280*/  MOV R174, R175 ;  /* 0x000000af00ae7202 */ /* 0x000fe20000000f00 */
[----:B------:R-:W-:Y:S01]  /*f290*/  IMAD.MOV.U32 R173, RZ, RZ, R180 ;  /* 0x000000ffffad7224 */ /* 0x000fe200078e00b4 */
[----:B------:R2:W-:Y:S01]  /*f2a0*/  MUFU.EX2 R247, R4 ;  /* 0x0000000400f77308 */ /* 0x0005e20000000800 */
[----:B-1----:R-:W-:Y:S01]  /*f2b0*/  SHF.R.U32.HI R2, RZ, 0x10, R8 ;  /* 0x00000010ff027819 */ /* 0x002fe20000011608 */
[----:B------:R-:W-:-:S03]  /*f2c0*/  IMAD.MOV.U32 R175, RZ, RZ, R66 ;  /* 0x000000ffffaf7224 */ /* 0x000fc600078e0042 */
[----:B------:R-:W-:Y:S01]  /*f2d0*/  LOP3.LUT R0, R2, 0xff, RZ, 0xc0, !PT ;  /* 0x000000ff02007812 */ /* 0x000fe200078ec0ff */
[----:B------:R-:W-:Y:S02]  /*f2e0*/  FFMA.FTZ R2, R172, c[0x0][0x23c], -R17 ;  /* 0x00008f00ac027a23 */ /* 0x000fe40000010811 */
[----:B------:R-:W-:Y:S01]  /*f2f0*/  IMAD.MOV.U32 R180, RZ, RZ, R73 ;  /* 0x000000ffffb47224 */ /* 0x000fe200078e0049 */
[----:B--2---:R-:W-:Y:S01]  /*f300*/  SHF.R.U32.HI R4, RZ, 0x18, R8 ;  /* 0x00000018ff047819 */ /* 0x004fe20000011608 */
[----:B------:R-:W-:Y:S01]  /*f310*/  IMAD.MOV.U32 R139, RZ, RZ, R65 ;  /* 0x000000ffff8b7224 */ /* 0x000fe200078e0041 */
[----:B------:R-:W-:Y:S01]  /*f320*/  MOV R65, R102 ;  /* 0x0000006600417202 */ /* 0x000fe20000000f00 */
[----:B------:R-:W-:Y:S02]  /*f330*/  IMAD.MOV.U32 R73, RZ, RZ, R156 ;  /* 0x000000ffff497224 */ /* 0x000fe400078e009c */
[----:B------:R-:W-:Y:S02]  /*f340*/  IMAD.MOV.U32 R66, RZ, RZ, R169 ;  /* 0x000000ffff427224 */ /* 0x000fe400078e00a9 */
[----:B------:R-:W-:Y:S01]  /*f350*/  IMAD.MOV.U32 R156, RZ, RZ, R170 ;  /* 0x000000ffff9c7224 */ /* 0x000fe200078e00aa */
[----:B------:R1:W-:Y:S01]  /*f360*/  MUFU.EX2 R169, R2 ;  /* 0x0000000200a97308 */ /* 0x0003e20000000800 */
[----:B------:R-:W-:-:S02]  /*f370*/  IMAD.MOV.U32 R172, RZ, RZ, R64 ;  /* 0x000000ffffac7224 */ /* 0x000fc400078e0040 */
[----:B------:R-:W-:Y:S02]  /*f380*/  IMAD.MOV.U32 R170, RZ, RZ, R80 ;  /* 0x000000ffffaa7224 */ /* 0x000fe400078e0050 */
[----:B------:R-:W-:Y:S01]  /*f390*/  IMAD.MOV.U32 R64, RZ, RZ, R103 ;  /* 0x000000ffff407224 */ /* 0x000fe200078e0067 */
[----:B------:R-:W-:Y:S01]  /*f3a0*/  PRMT R103, R0, 0x5410, R4 ;  /* 0x0000541000677816 */ /* 0x000fe20000000004 */
[----:B------:R-:W-:Y:S01]  /*f3b0*/  IMAD.MOV.U32 R50, RZ, RZ, R174 ;  /* 0x000000ffff327224 */ /* 0x000fe200078e00ae */
[----:B------:R-:W-:Y:S01]  /*f3c0*/  MOV R174, R175 ;  /* 0x000000af00ae7202 */ /* 0x000fe20000000f00 */
[----:B------:R-:W-:Y:S01]  /*f3d0*/  IMAD.MOV.U32 R175, RZ, RZ, R66 ;  /* 0x000000ffffaf7224 */ /* 0x000fe200078e0042 */
[----:B------:R-:W-:Y:S01]  /*f3e0*/  LOP3.LUT R0, R12, 0xffff, RZ, 0xc0, !PT ;  /* 0x0000ffff0c007812 */ /* 0x000fe200078ec0ff */
[----:B------:R-:W-:Y:S01]  /*f3f0*/  IMAD.MOV.U32 R66, RZ, RZ, R170 ;  /* 0x000000ffff427224 */ /* 0x000fe200078e00aa */
[----:B------:R-:W-:Y:S01]  /*f400*/  LOP3.LUT R5, R8, 0xff, RZ, 0xc0, !PT ;  /* 0x000000ff08057812 */ /* 0x000fe200078ec0ff */
[----:B-1----:R-:W-:-:S02]  /*f410*/  FFMA.FTZ R2, R51, c[0x0][0x23c], -R17 ;  /* 0x00008f0033027a23 */ /* 0x002fc40000010811 */
[----:B------:R-:W-:Y:S02]  /*f420*/  IMAD.MOV.U32 R51, RZ, RZ, R173 ;  /* 0x000000ffff337224 */ /* 0x000fe400078e00ad */
[----:B------:R-:W-:Y:S02]  /*f430*/  IMAD.MOV.U32 R173, RZ, RZ, R139 ;  /* 0x000000ffffad7224 */ /* 0x000fe400078e008b */
[----:B------:R-:W-:Y:S02]  /*f440*/  IMAD.MOV.U32 R139, RZ, RZ, R180 ;  /* 0x000000ffff8b7224 */ /* 0x000fe400078e00b4 */
[----:B------:R-:W-:Y:S01]  /*f450*/  IMAD.MOV.U32 R180, RZ, RZ, R65 ;  /* 0x000000ffffb47224 */ /* 0x000fe200078e0041 */
[----:B------:R1:W-:Y:S01]  /*f460*/  MUFU.EX2 R170, R2 ;  /* 0x0000000200aa7308 */ /* 0x0003e20000000800 */
[----:B------:R-:W-:Y:S01]  /*f470*/  IMAD.MOV.U32 R65, RZ, RZ, R156 ;  /* 0x000000ffff417224 */ /* 0x000fe200078e009c */
[----:B------:R-:W-:Y:S01]  /*f480*/  PRMT R102, R5, 0x5410, R3 ;  /* 0x0000541005667816 */ /* 0x000fe20000000003 */
[----:B------:R-:W-:Y:S01]  /*f490*/  IMAD.MOV.U32 R156, RZ, RZ, R82 ;  /* 0x000000ffff9c7224 */ /* 0x000fe200078e0052 */
[----:B------:R-:W-:Y:S01]  /*f4a0*/  MOV R49, R51 ;  /* 0x0000003300317202 */ /* 0x000fe20000000f00 */
[----:B------:R-:W-:-:S02]  /*f4b0*/  FFMA.FTZ R3, R50, c[0x0][0x23c], -R17 ;  /* 0x00008f0032037a23 */ /* 0x000fc40000010811 */
[----:B------:R-:W-:Y:S02]  /*f4c0*/  IMAD.MOV.U32 R51, RZ, RZ, R65 ;  /* 0x000000ffff337224 */ /* 0x000fe400078e0041 */
[----:B------:R-:W-:Y:S02]  /*f4d0*/  IMAD.MOV.U32 R50, RZ, RZ, R139 ;  /* 0x000000ffff327224 */ /* 0x000fe400078e008b */
[----:B------:R-:W-:Y:S01]  /*f4e0*/  IMAD.MOV.U32 R65, RZ, RZ, R66 ;  /* 0x000000ffff417224 */ /* 0x000fe200078e0042 */
[----:B-1----:R-:W-:Y:S02]  /*f4f0*/  SHF.R.U32.HI R2, RZ, 0x8, R0 ;  /* 0x00000008ff027819 */ /* 0x002fe40000011600 */
[----:B------:R-:W-:Y:S01]  /*f500*/  LOP3.LUT R0, R12, 0xff, RZ, 0xc0, !PT ;  /* 0x000000ff0c007812 */ /* 0x000fe200078ec0ff */
[----:B------:R-:W-:-:S03]  /*f510*/  IMAD.MOV.U32 R66, RZ, RZ, R156 ;  /* 0x000000ffff427224 */ /* 0x000fc600078e009c */
[----:B------:R-:W-:Y:S01]  /*f520*/  PRMT R58, R0, 0x5410, R2 ;  /* 0x00005410003a7816 */ /* 0x000fe20000000002 */
[----:B------:R-:W-:Y:S01]  /*f530*/  FFMA.FTZ R2, R49, c[0x0][0x23c], -R17 ;  /* 0x00008f0031027a23 */ /* 0x000fe20000010811 */
[----:B------:R-:W-:Y:S01]  /*f540*/  MOV R49, R51 ;  /* 0x0000003300317202 */ /* 0x000fe20000000f00 */
[----:B------:R-:W-:Y:S01]  /*f550*/  IMAD.MOV.U32 R48, RZ, RZ, R50 ;  /* 0x000000ffff307224 */ /* 0x000fe200078e0032 */
[----:B------:R-:W-:Y:S01]  /*f560*/  SHF.R.U32.HI R0, RZ, 0x10, R12 ;  /* 0x00000010ff007819 */ /* 0x000fe2000001160c */
[----:B------:R-:W-:Y:S02]  /*f570*/  IMAD.MOV.U32 R51, RZ, RZ, R66 ;  /* 0x000000ffff337224 */ /* 0x000fe400078e0042 */
[----:B------:R-:W-:Y:S02]  /*f580*/  IMAD.MOV.U32 R50, RZ, RZ, R65 ;  /* 0x000000ffff327224 */ /* 0x000fe400078e0041 */
[----:B------:R-:W-:Y:S02]  /*f590*/  IMAD.MOV.U32 R66, RZ, RZ, R176 ;  /* 0x000000ffff427224 */ /* 0x000fe400078e00b0 */
[----:B------:R1:W-:Y:S01]  /*f5a0*/  MUFU.EX2 R176, R2 ;  /* 0x0000000200b07308 */ /* 0x0003e20000000800 */
[----:B------:R-:W-:Y:S01]  /*f5b0*/  IMAD.MOV.U32 R139, RZ, RZ, R175 ;  /* 0x000000ffff8b7224 */ /* 0x000fe200078e00af */
[----:B------:R-:W-:-:S06]  /*f5c0*/  LOP3.LUT R0, R0, 0xff, RZ, 0xc0, !PT ;  /* 0x000000ff00007812 */ /* 0x000fcc00078ec0ff */
[----:B------:R2:W-:Y:S01]  /*f5d0*/  MUFU.EX2 R175, R3 ;  /* 0x0000000300af7308 */ /* 0x0005e20000000800 */
[----:B-1----:R-:W-:Y:S02]  /*f5e0*/  FFMA.FTZ R2, R48, c[0x0][0x23c], -R17 ;  /* 0x00008f0030027a23 */ /* 0x002fe40000010811 */
[----:B------:R-:W-:Y:S02]  /*f5f0*/  IMAD.MOV.U32 R48, RZ, RZ, R49 ;  /* 0x000000ffff307224 */ /* 0x000fe400078e0031 */
[----:B------:R-:W-:Y:S02]  /*f600*/  IMAD.MOV.U32 R49, RZ, RZ, R50 ;  /* 0x000000ffff317224 */ /* 0x000fe400078e0032 */
[----:B------:R-:W-:Y:S01]  /*f610*/  IMAD.MOV.U32 R50, RZ, RZ, R51 ;  /* 0x000000ffff327224 */ /* 0x000fe200078e0033 */
[----:B--2---:R-:W-:Y:S02]  /*f620*/  SHF.R.U32.HI R3, RZ, 0x18, R12 ;  /* 0x00000018ff037819 */ /* 0x004fe4000001160c */
[----:B------:R-:W-:Y:S01]  /*f630*/  MOV R51, R173 ;  /* 0x000000ad00337202 */ /* 0x000fe20000000f00 */
[----:B------:R-:W-:Y:S01]  /*f640*/  IMAD.MOV.U32 R173, RZ, RZ, R172 ;  /* 0x000000ffffad7224 */ /* 0x000fe200078e00ac */
[----:B------:R-:W-:Y:S01]  /*f650*/  PRMT R59, R0, 0x5410, R3 ;  /* 0x00005410003b7816 */ /* 0x000fe20000000003 */
[----:B------:R-:W-:Y:S01]  /*f660*/  IMAD.MOV.U32 R172, RZ, RZ, R178 ;  /* 0x000000ffffac7224 */ /* 0x000fe200078e00b2 */
[----:B------:R-:W-:Y:S01]  /*f670*/  LOP3.LUT R0, R11, 0xffff, RZ, 0xc0, !PT ;  /* 0x0000ffff0b007812 */ /* 0x000fe200078ec0ff */
[----:B------:R1:W-:Y:S03]  /*f680*/  MUFU.EX2 R178, R2 ;  /* 0x0000000200b27308 */ /* 0x0003e60000000800 */
[----:B------:R-:W-:Y:S01]  /*f690*/  SHF.R.U32.HI R3, RZ, 0x8, R0 ;  /* 0x00000008ff037819 */ /* 0x000fe20000011600 */
[----:B------:R-:W-:-:S02]  /*f6a0*/  IMAD.MOV.U32 R80, RZ, RZ, R224 ;  /* 0x000000ffff507224 */ /* 0x000fc400078e00e0 */
[----:B------:R2:W5:Y:S01]  /*f6b0*/  LDL.LU R224, [R1+0xa4] ;  /* 0x0000a40001e07983 */ /* 0x0005620000300800 */
[----:B------:R-:W-:Y:S02]  /*f6c0*/  IMAD.MOV.U32 R82, RZ, RZ, R216 ;  /* 0x000000ffff527224 */ /* 0x000fe400078e00d8 */
[----:B------:R-:W-:Y:S01]  /*f6d0*/  IMAD.MOV.U32 R156, RZ, RZ, R215 ;  /* 0x000000ffff9c7224 */ /* 0x000fe200078e00d7 */
[----:B------:R2:W5:Y:S01]  /*f6e0*/  LDL.LU R216, [R1+0xa0] ;  /* 0x0000a00001d87983 */ /* 0x0005620000300800 */
[----:B------:R-:W-:-:S03]  /*f6f0*/  IMAD.MOV.U32 R65, RZ, RZ, R214 ;  /* 0x000000ffff417224 */ /* 0x000fc600078e00d6 */
[----:B------:R2:W5:Y:S01]  /*f700*/  LDL.LU R215, [R1+0x9c] ;  /* 0x00009c0001d77983 */ /* 0x0005620000300800 */
[----:B-1----:R-:W-:-:S03]  /*f710*/  SHF.R.U32.HI R2, RZ, 0x10, R11 ;  /* 0x00000010ff027819 */ /* 0x002fc6000001160b */
[----:B------:R2:W5:Y:S01]  /*f720*/  LDL.LU R214, [R1+0x98] ;  /* 0x0000980001d67983 */ /* 0x0005620000300800 */
[----:B------:R-:W-:Y:S01]  /*f730*/  LOP3.LUT R0, R2, 0xff, RZ, 0xc0, !PT ;  /* 0x000000ff02007812 */ /* 0x000fe200078ec0ff */
[----:B------:R-:W-:Y:S02]  /*f740*/  FFMA.FTZ R2, R48, c[0x0][0x23c], -R17 ;  /* 0x00008f0030027a23 */ /* 0x000fe40000010811 */
[----:B------:R-:W-:Y:S02]  /*f750*/  IMAD.MOV.U32 R48, RZ, RZ, R50 ;  /* 0x000000ffff307224 */ /* 0x000fe400078e0032 */
[----:B------:R-:W-:Y:S01]  /*f760*/  IMAD.MOV.U32 R50, RZ, RZ, R173 ;  /* 0x000000ffff327224 */ /* 0x000fe200078e00ad */
[----:B------:R-:W-:Y:S01]  /*f770*/  MOV R173, R139 ;  /* 0x0000008b00ad7202 */ /* 0x000fe20000000f00 */
[----:B------:R-:W-:Y:S02]  /*f780*/  IMAD.MOV.U32 R139, RZ, RZ, R64 ;  /* 0x000000ffff8b7224 */ /* 0x000fe400078e0040 */
[----:B------:R-:W-:-:S02]  /*f790*/  IMAD.MOV.U32 R64, RZ, RZ, R74 ;  /* 0x000000ffff407224 */ /* 0x000fc400078e004a */
[----:B------:R-:W-:Y:S02]  /*f7a0*/  IMAD.MOV.U32 R74, RZ, RZ, R97 ;  /* 0x000000ffff4a7224 */ /* 0x000fe400078e0061 */
[----:B------:R-:W3:Y:S01]  /*f7b0*/  LDL.LU R97, [R1] ;  /* 0x0000000001617983 */ /* 0x000ee20000300800 */
[----:B------:R-:W-:Y:S01]  /*f7c0*/  SHF.R.U32.HI R4, RZ, 0x18, R11 ;  /* 0x00000018ff047819 */ /* 0x000fe2000001160b */
[----:B------:R-:W-:Y:S02]  /*f7d0*/  IMAD.MOV.U32 R43, RZ, RZ, R49 ;  /* 0x000000ffff2b7224 */ /* 0x000fe400078e0031 */
[----:B------:R-:W-:Y:S02]  /*f7e0*/  IMAD.MOV.U32 R49, RZ, RZ, R51 ;  /* 0x000000ffff317224 */ /* 0x000fe400078e0033 */
[----:B------:R-:W-:Y:S01]  /*f7f0*/  IMAD.MOV.U32 R51, RZ, RZ, R172 ;  /* 0x000000ffff337224 */ /* 0x000fe200078e00ac */
[----:B------:R-:W-:Y:S01]  /*f800*/  PRMT R92, R0, 0x5410, R4 ;  /* 0x00005410005c7816 */ /* 0x000fe20000000004 */
[----:B------:R-:W-:Y:S01]  /*f810*/  IMAD.MOV.U32 R172, RZ, RZ, R180 ;  /* 0x000000ffffac7224 */ /* 0x000fe200078e00b4 */
[----:B------:R-:W-:Y:S01]  /*f820*/  MOV R47, R48 ;  /* 0x00000030002f7202 */ /* 0x000fe20000000f00 */
[----:B------:R-:W-:-:S02]  /*f830*/  FFMA.FTZ R0, R43, c[0x0][0x23c], -R17 ;  /* 0x00008f002b007a23 */ /* 0x000fc40000010811 */
        /* <DEDUP_REMOVED lines=10> */
[----:B------:R-:W-:Y:S02]  /*f8e0*/  IMAD.MOV.U32 R173, RZ, RZ, R180 ;  /* 0x000000ffffad7224 */ /* 0x000fe400078e00b4 */
[----:B------:R-:W-:Y:S02]  /*f8f0*/  FFMA.FTZ R90, R47, c[0x0][0x23c], -R17 ;  /* 0x00008f002f5a7a23 */ /* 0x000fe40000010811 */
        /* <DEDUP_REMOVED lines=12> */
[----:B------:R-:W-:Y:S01]  /*f9c0*/  IMAD.MOV.U32 R75, RZ, RZ, R179 ;  /* 0x000000ffff4b7224 */ /* 0x000fe200078e00b3 */
[----:B------:R-:W-:Y:S01]  /*f9d0*/  MOV R10, R83 ;  /* 0x00000053000a7202 */ /* 0x000fe20000000f00 */
[----:B---3--:R-:W-:-:S04]  /*f9e0*/  IMAD.MOV.U32 R74, RZ, RZ, R97 ;  /* 0x000000ffff4a7224 */ /* 0x008fc800078e0061 */
[----:B------:R-:W-:-:S04]  /*f9f0*/  IMAD.MOV.U32 R64, RZ, RZ, R74 ;  /* 0x000000ffff407224 */ /* 0x000fc800078e004a */
[----:B------:R-:W-:Y:S02]  /*fa00*/  IMAD.MOV.U32 R241, RZ, RZ, R64 ;  /* 0x000000fffff17224 */ /* 0x000fe400078e0040 */
[----:B------:R-:W-:Y:S02]  /*fa10*/  IMAD.MOV.U32 R97, RZ, RZ, R213 ;  /* 0x000000ffff617224 */ /* 0x000fe400078e00d5 */
[----:B------:R-:W-:Y:S01]  /*fa20*/  FFMA.FTZ R4, R241, c[0x0][0x23c], -R21 ;  /* 0x00008f00f1047a23 */ /* 0x000fe20000010815 */
[----:B------:R-:W-:Y:S01]  /*fa30*/  MOV R74, R75 ;  /* 0x0000004b004a7202 */ /* 0x000fe20000000f00 */
[----:B------:R-:W-:Y:S01]  /*fa40*/  IMAD.MOV.U32 R241, RZ, RZ, R9 ;  /* 0x000000fffff17224 */ /* 0x000fe200078e0009 */
[----:B------:R2:W5:Y:S01]  /*fa50*/  LDL.LU R213, [R1+0x94] ;  /* 0x0000940001d57983 */ /* 0x0005620000300800 */
[----:B------:R-:W-:Y:S02]  /*fa60*/  IMAD.MOV.U32 R9, RZ, RZ, R159 ;  /* 0x000000ffff097224 */ /* 0x000fe400078e009f */
[----:B------:R-:W-:-:S02]  /*fa70*/  IMAD.MOV.U32 R75, RZ, RZ, R97 ;  /* 0x000000ffff4b7224 */ /* 0x000fc400078e0061 */
[----:B------:R-:W-:Y:S02]  /*fa80*/  FFMA.FTZ R97, R212, c[0x0][0x23c], -R17 ;  /* 0x00008f00d4617a23 */ /* 0x000fe40000010811 */
[----:B------:R2:W5:Y:S01]  /*fa90*/  LDL.LU R212, [R1+0x90] ;  /* 0x0000900001d47983 */ /* 0x0005620000300800 */
[----:B------:R-:W-:-:S03]  /*faa0*/  FFMA.FTZ R9, R9, R136, R10 ;  /* 0x0000008809097223 */ /* 0x000fc6000001000a */
[----:B------:R-:W3:Y:S01]  /*fab0*/  LDL.LU R10, [R1+0xc] ;  /* 0x00000c00010a7983 */ /* 0x000ee20000300800 */
[----:B------:R-:W-:Y:S01]  /*fac0*/  LOP3.LUT R5, R11, 0xff, RZ, 0xc0, !PT ;  /* 0x000000ff0b057812 */ /* 0x000fe200078ec0ff */
[----:B------:R-:W-:-:S03]  /*fad0*/  UISETP.GE.AND UP0, UPT, UR26, 0x3, UPT ;  /* 0x000000031a00788c */ /* 0x000fc6000bf06270 */
[----:B------:R-:W-:Y:S01]  /*fae0*/  PRMT R89, R5, 0x5410, R3 ;  /* 0x0000541005597816 */ /* 0x000fe20000000003 */
[----:B------:R-:W-:Y:S02]  /*faf0*/  FFMA.FTZ R3, R185, c[0x0][0x23c], -R17 ;  /* 0x00008f00b9037a23 */ /* 0x000fe40000010811 */
[----:B------:R-:W-:Y:S02]  /*fb00*/  IMAD.MOV.U32 R53, RZ, RZ, R49 ;  /* 0x000000ffff357224 */ /* 0x000fe400078e0031 */
[----:B------:R-:W-:Y:S02]  /*fb10*/  IMAD.MOV.U32 R16, RZ, RZ, R43 ;  /* 0x000000ffff107224 */ /* 0x000fe400078e002b */
[----:B------:R-:W-:Y:S02]  /*fb20*/  IMAD.MOV.U32 R19, RZ, RZ, R48 ;  /* 0x000000ffff137224 */ /* 0x000fe400078e0030 */
[----:B------:R-:W-:Y:S02]  /*fb30*/  IMAD.MOV.U32 R18, RZ, RZ, R65 ;  /* 0x000000ffff127224 */ /* 0x000fe400078e0041 */
[----:B------:R-:W-:Y:S01]  /*fb40*/  IMAD.MOV.U32 R49, RZ, RZ, R180 ;  /* 0x000000ffff317224 */ /* 0x000fe200078e00b4 */
[----:B------:R1:W-:Y:S01]  /*fb50*/  MUFU.EX2 R177, R2 ;  /* 0x0000000200b17308 */ /* 0x0003e20000000800 */
[----:B------:R-:W-:Y:S01]  /*fb60*/  FFMA.FTZ R5, R235, c[0x0][0x23c], -R22 ;  /* 0x00008f00eb057a23 */ /* 0x000fe20000010816 */
[----:B------:R-:W-:Y:S01]  /*fb70*/  PLOP3.LUT P0, PT, PT, PT, UP0, 0x80, 0x0 ;  /* 0x000000000000781c */ /* 0x000fe20003f0f008 */
[----:B------:R-:W-:-:S02]  /*fb80*/  FFMA.FTZ R93, R183, c[0x0][0x23c], -R17 ;  /* 0x00008f00b75d7a23 */ /* 0x000fc40000010811 */
[----:B------:R-:W-:-:S03]  /*fb90*/  FFMA.FTZ R73, R184, c[0x0][0x23c], -R17 ;  /* 0x00008f00b8497a23 */ /* 0x000fc60000010811 */
[----:B------:R4:W-:Y:S01]  /*fba0*/  MUFU.EX2 R180, R3 ;  /* 0x0000000300b47308 */ /* 0x0009e20000000800 */
[----:B------:R-:W-:Y:S02]  /*fbb0*/  FFMA.FTZ R94, R94, c[0x0][0x23c], -R17 ;  /* 0x00008f005e5e7a23 */ /* 0x000fe40000010811 */
[----:B------:R-:W-:Y:S02]  /*fbc0*/  IMAD.MOV.U32 R185, RZ, RZ, R18 ;  /* 0x000000ffffb97224 */ /* 0x000fe400078e0012 */
[----:B------:R-:W-:-:S03]  /*fbd0*/  IMAD.MOV.U32 R183, RZ, RZ, R19 ;  /* 0x000000ffffb77224 */ /* 0x000fc600078e0013 */
[----:B------:R2:W-:Y:S01]  /*fbe0*/  MUFU.EX2 R179, R0 ;  /* 0x0000000000b37308 */ /* 0x0005e20000000800 */
[----:B-1----:R-:W-:Y:S02]  /*fbf0*/  FFMA.FTZ R2, R242, c[0x0][0x23c], -R22 ;  /* 0x00008f00f2027a23 */ /* 0x002fe40000010816 */
[----:B------:R-:W-:Y:S01]  /*fc00*/  IMAD.MOV.U32 R242, RZ, RZ, R16 ;  /* 0x000000fffff27224 */ /* 0x000fe200078e0010 */
[----:B------:R-:W-:Y:S01]  /*fc10*/  MOV R7, R139 ;  /* 0x0000008b00077202 */ /* 0x000fe20000000f00 */
[----:B------:R-:W-:Y:S01]  /*fc20*/  IMAD.MOV.U32 R37, RZ, RZ, R156 ;  /* 0x000000ffff257224 */ /* 0x000fe200078e009c */
[----:B------:R-:W1:Y:S01]  /*fc30*/  LDSM.16.MT88.4 R16, [R205+0x5000] ;  /* 0x00500000cd10783b */ /* 0x000e620000004200 */
[----:B----4-:R-:W-:Y:S01]  /*fc40*/  FFMA.FTZ R3, R234, c[0x0][0x23c], -R22 ;  /* 0x00008f00ea037a23 */ /* 0x010fe20000010816 */
[----:B------:R-:W-:Y:S01]  /*fc50*/  MUFU.EX2 R156, R5 ;  /* 0x00000005009c7308 */ /* 0x000fe20000000800 */
[----:B------:R-:W-:Y:S02]  /*fc60*/  IMAD.MOV.U32 R52, RZ, RZ, R50 ;  /* 0x000000ffff347224 */ /* 0x000fe400078e0032 */
[----:B------:R-:W-:-:S02]  /*fc70*/  IMAD.MOV.U32 R51, RZ, RZ, R140 ;  /* 0x000000ffff337224 */ /* 0x000fc400078e008c */
[----:B--2---:R-:W-:-:S03]  /*fc80*/  FFMA.FTZ R0, R240, c[0x0][0x23c], -R22 ;  /* 0x00008f00f0007a23 */ /* 0x004fc60000010816 */
[----:B------:R-:W2:Y:S01]  /*fc90*/  MUFU.EX2 R159, R3 ;  /* 0x00000003009f7308 */ /* 0x000ea20000000800 */
[----:B------:R-:W-:Y:S01]  /*fca0*/  IMAD.MOV.U32 R243, RZ, RZ, R52 ;  /* 0x000000fffff37224 */ /* 0x000fe200078e0034 */
[----:B------:R-:W-:Y:S01]  /*fcb0*/  MOV R23, R174 ;  /* 0x000000ae00177202 */ /* 0x000fe20000000f00 */
[----:B------:R-:W-:-:S05]  /*fcc0*/  IMAD.MOV.U32 R52, RZ, RZ, R158 ;  /* 0x000000ffff347224 */ /* 0x000fca00078e009e */
[----:B------:R4:W-:Y:S01]  /*fcd0*/  MUFU.EX2 R139, R2 ;  /* 0x00000002008b7308 */ /* 0x0009e20000000800 */
[----:B------:R-:W-:Y:S01]  /*fce0*/  IMAD.MOV.U32 R174, RZ, RZ, R143 ;  /* 0x000000ffffae7224 */ /* 0x000fe200078e008f */
[----:B------:R-:W-:-:S06]  /*fcf0*/  MOV R6, R7 ;  /* 0x0000000700067202 */ /* 0x000fcc0000000f00 */
[----:B------:R1:W-:Y:S01]  /*fd00*/  MUFU.EX2 R140, R0 ;  /* 0x00000000008c7308 */ /* 0x0003e20000000800 */
[----:B------:R-:W-:Y:S02]  /*fd10*/  IMAD.MOV.U32 R34, RZ, RZ, R53 ;  /* 0x000000ffff227224 */ /* 0x000fe400078e0035 */
[--C-:B----4-:R-:W-:Y:S02]  /*fd20*/  FFMA.FTZ R2, R249, c[0x0][0x23c], -R21.reuse ;  /* 0x00008f00f9027a23 */ /* 0x110fe40000010815 */
[----:B------:R-:W-:-:S03]  /*fd30*/  FFMA.FTZ R7, R251, c[0x0][0x23c], -R21 ;  /* 0x00008f00fb077a23 */ /* 0x000fc60000010815 */
[----:B------:R2:W-:Y:S01]  /*fd40*/  MUFU.EX2 R158, R2 ;  /* 0x00000002009e7308 */ /* 0x0005e20000000800 */
[----:B-1----:R-:W-:-:S07]  /*fd50*/  FFMA.FTZ R0, R250, c[0x0][0x23c], -R21 ;  /* 0x00008f00fa007a23 */ /* 0x002fce0000010815 */
[----:B------:R1:W4:Y:S01]  /*fd60*/  MUFU.EX2 R143, R0 ;  /* 0x00000000008f7308 */ /* 0x0003220000000800 */
[----:B------:R-:W-:Y:S01]  /*fd70*/  IMAD.MOV.U32 R53, RZ, RZ, R138 ;  /* 0x000000ffff357224 */ /* 0x000fe200078e008a */
[----:B------:R-:W-:Y:S01]  /*fd80*/  MOV R138, R79 ;  /* 0x0000004f008a7202 */ /* 0x000fe20000000f00 */
[----:B------:R-:W-:Y:S01]  /*fd90*/  IMAD.MOV.U32 R84, RZ, RZ, R47 ;  /* 0x000000ffff547224 */ /* 0x000fe200078e002f */
[----:B------:R-:W-:Y:S01]  /*fda0*/  MOV R234, R141 ;  /* 0x0000008d00ea7202 */ /* 0x000fe20000000f00 */
[----:B------:R-:W-:-:S03]  /*fdb0*/  @P0 IMAD.MOV.U32 R138, RZ, RZ, R79 ;  /* 0x000000ffff8a0224 */ /* 0x000fc600078e004f */
[----:B------:R4:W-:Y:S01]  /*fdc0*/  MUFU.EX2 R79, R4 ;  /* 0x00000004004f7308 */ /* 0x0009e20000000800 */
[----:B------:R-:W-:Y:S02]  /*fdd0*/  IMAD.MOV.U32 R46, RZ, RZ, R173 ;  /* 0x000000ffff2e7224 */ /* 0x000fe400078e00ad */
[----:B------:R-:W-:Y:S01]  /*fde0*/  IMAD.MOV.U32 R47, RZ, RZ, R172 ;  /* 0x000000ffff2f7224 */ /* 0x000fe200078e00ac */
[----:B--2---:R-:W-:Y:S01]  /*fdf0*/  F2FP.BF16.PACK_AB R2, R159, R156 ;  /* 0x0000009c9f02723e */ /* 0x004fe200000010ff */
[----:B------:R-:W-:-:S03]  /*fe00*/  IMAD.MOV.U32 R172, RZ, RZ, R74 ;  /* 0x000000ffffac7224 */ /* 0x000fc600078e004a */
[----:B------:R2:W2:Y:S01]  /*fe10*/  MUFU.EX2 R141, R7 ;  /* 0x00000007008d7308 */ /* 0x0004a20000000800 */
[----:B------:R-:W-:Y:S01]  /*fe20*/  IMAD.MOV.U32 R173, RZ, RZ, R75 ;  /* 0x000000ffffad7224 */ /* 0x000fe200078e004b */
[--C-:B-1----:R-:W-:Y:S01]  /*fe30*/  HSET2.LE.AND R0, R27, R91.reuse, PT ;  /* 0x0000005b1b007233 */ /* 0x102fe20003803000 */
[----:B------:R-:W-:Y:S02]  /*fe40*/  IMAD.MOV.U32 R50, RZ, RZ, R80 ;  /* 0x000000ffff327224 */ /* 0x000fe400078e0050 */
[----:B------:R-:W-:Y:S02]  /*fe50*/  IMAD.MOV.U32 R28, RZ, RZ, R78 ;  /* 0x000000ffff1c7224 */ /* 0x000fe400078e004e */
[----:B------:R-:W-:Y:S01]  /*fe60*/  IMAD.MOV.U32 R35, RZ, RZ, R84 ;  /* 0x000000ffff237224 */ /* 0x000fe200078e0054 */
[----:B----4-:R-:W-:Y:S01]  /*fe70*/  HSET2.LE.AND R4, R20, R91, PT ;  /* 0x0000005b14047233 */ /* 0x010fe20003803000 */
[----:B------:R-:W-:Y:S02]  /*fe80*/  IMAD.MOV.U32 R26, RZ, RZ, R66 ;  /* 0x000000ffff1a7224 */ /* 0x000fe400078e0042 */
[----:B------:R-:W-:-:S02]  /*fe90*/  IMAD.MOV.U32 R29, RZ, RZ, R67 ;  /* 0x000000ffff1d7224 */ /* 0x000fc400078e0043 */
[----:B------:R-:W-:Y:S02]  /*fea0*/  IMAD.MOV.U32 R36, RZ, RZ, R70 ;  /* 0x000000ffff247224 */ /* 0x000fe400078e0046 */
[----:B------:R-:W-:Y:S02]  /*feb0*/  IMAD.MOV.U32 R48, RZ, RZ, R82 ;  /* 0x000000ffff307224 */ /* 0x000fe400078e0052 */
[----:B------:R-:W-:Y:S02]  /*fec0*/  IMAD.MOV.U32 R43, RZ, RZ, R81 ;  /* 0x000000ffff2b7224 */ /* 0x000fe400078e0051 */
        /* <DEDUP_REMOVED lines=10> */
[--C-:B------:R-:W-:Y:S02]  /*ff70*/  FFMA.FTZ R78, R187, c[0x0][0x23c], -R22.reuse ;  /* 0x00008f00bb4e7a23 */ /* 0x100fe40000010816 */
[----:B------:R-:W-:Y:S02]  /*ff80*/  FFMA.FTZ R80, R186, c[0x0][0x23c], -R22 ;  /* 0x00008f00ba507a23 */ /* 0x000fe40000010816 */
[----:B------:R-:W-:Y:S02]  /*ff90*/  IMAD.MOV.U32 R32, RZ, RZ, R42 ;  /* 0x000000ffff207224 */ /* 0x000fe400078e002a */
        /* <DEDUP_REMOVED lines=10> */
[--C-:B------:R-:W-:Y:S02]  /*10040*/  FFMA.FTZ R83, R191, c[0x0][0x23c], -R21.reuse ;  /* 0x00008f00bf537a23 */ /* 0x100fe40000010815 */
[----:B------:R-:W-:Y:S02]  /*10050*/  FFMA.FTZ R84, R190, c[0x0][0x23c], -R21 ;  /* 0x00008f00be547a23 */ /* 0x000fe40000010815 */
[----:B------:R-:W-:Y:S02]  /*10060*/  IMAD.MOV.U32 R184, RZ, RZ, R23 ;  /* 0x000000ffffb87224 */ /* 0x000fe400078e0017 */
[----:B------:R-:W1:Y:S01]  /*10070*/  LDSM.16.MT88.4 R20, [R206+0x5000] ;  /* 0x00500000ce14783b */ /* 0x000e620000004200 */
[----:B------:R-:W-:Y:S01]  /*10080*/  IMAD.MOV.U32 R226, RZ, RZ, R6 ;  /* 0x000000ffffe27224 */ /* 0x000fe200078e0006 */
[----:B------:R-:W-:Y:S01]  /*10090*/  LOP3.LUT R6, R0, R2, RZ, 0xc0, !PT ;  /* 0x0000000200067212 */ /* 0x000fe200078ec0ff */
[----:B------:R-:W-:Y:S01]  /*100a0*/  IMAD.MOV.U32 R227, RZ, RZ, R28 ;  /* 0x000000ffffe37224 */ /* 0x000fe200078e001c */
[----:B------:R-:W-:Y:S01]  /*100b0*/  MOV R240, R32 ;  /* 0x0000002000f07202 */ /* 0x000fe20000000f00 */
[----:B------:R-:W-:Y:S01]  /*100c0*/  HSET2.LE.AND R0, R33, R91, PT ;  /* 0x0000005b21007233 */ /* 0x000fe20003803000 */
[----:B------:R-:W-:Y:S01]  /*100d0*/  IMAD.MOV.U32 R32, RZ, RZ, R34 ;  /* 0x000000ffff207224 */ /* 0x000fe200078e0022 */
[----:B------:R-:W-:Y:S01]  /*100e0*/  F2FP.BF16.PACK_AB R2, R158, R143 ;  /* 0x0000008f9e02723e */ /* 0x000fe200000010ff */
[----:B------:R-:W-:-:S02]  /*100f0*/  IMAD.MOV.U32 R232, RZ, RZ, R51 ;  /* 0x000000ffffe87224 */ /* 0x000fc400078e0033 */
[----:B------:R-:W-:Y:S02]  /*10100*/  IMAD.MOV.U32 R34, RZ, RZ, R142 ;  /* 0x000000ffff227224 */ /* 0x000fe400078e008e */
[----:B------:R4:W-:Y:S01]  /*10110*/  MUFU.EX2 R142, R8 ;  /* 0x00000008008e7308 */ /* 0x0009e20000000800 */
[----:B------:R-:W-:Y:S01]  /*10120*/  IMAD.MOV.U32 R223, RZ, RZ, R227 ;  /* 0x000000ffffdf7224 */ /* 0x000fe200078e00e3 */
[----:B--2---:R-:W-:Y:S01]  /*10130*/  LOP3.LUT R7, R0, R2, RZ, 0xc0, !PT ;  /* 0x0000000200077212 */ /* 0x004fe200078ec0ff */
[----:B------:R-:W-:Y:S01]  /*10140*/  IMAD.MOV.U32 R227, RZ, RZ, R234 ;  /* 0x000000ffffe37224 */ /* 0x000fe200078e00ea */
[----:B------:R-:W-:Y:S01]  /*10150*/  F2FP.BF16.PACK_AB R5, R140, R139 ;  /* 0x0000008b8c05723e */ /* 0x000fe200000010ff */
[----:B------:R-:W-:Y:S01]  /*10160*/  HSET2.LE.AND R0, R25, R91, PT ;  /* 0x0000005b19007233 */ /* 0x000fe20003803000 */
[----:B------:R-:W-:Y:S01]  /*10170*/  MOV R234, R240 ;  /* 0x000000f000ea7202 */ /* 0x000fe20000000f00 */
[----:B------:R-:W-:Y:S01]  /*10180*/  IMAD.MOV.U32 R240, RZ, RZ, R183 ;  /* 0x000000fffff07224 */ /* 0x000fe200078e00b7 */
[----:B------:R-:W-:Y:S01]  /*10190*/  F2FP.BF16.PACK_AB R2, R141, R79 ;  /* 0x0000004f8d02723e */ /* 0x000fe200000010ff */
[----:B------:R-:W-:-:S02]  /*101a0*/  IMAD.MOV.U32 R42, RZ, RZ, R137 ;  /* 0x000000ffff2a7224 */ /* 0x000fc400078e0089 */
[----:B------:R-:W-:Y:S02]  /*101b0*/  IMAD.MOV.U32 R183, RZ, RZ, R185 ;  /* 0x000000ffffb77224 */ /* 0x000fe400078e00b9 */
[----:B----4-:R-:W-:Y:S02]  /*101c0*/  FADD.FTZ R8, R226, R41 ;  /* 0x00000029e2087221 */ /* 0x010fe40000010000 */
[----:B------:R-:W-:Y:S02]  /*101d0*/  IMAD.MOV.U32 R226, RZ, RZ, R232 ;  /* 0x000000ffffe27224 */ /* 0x000fe400078e00e8 */
[----:B------:R-:W-:Y:S02]  /*101e0*/  IMAD.MOV.U32 R232, RZ, RZ, R242 ;  /* 0x000000ffffe87224 */ /* 0x000fe400078e00f2 */
[----:B------:R-:W-:Y:S02]  /*101f0*/  IMAD.MOV.U32 R242, RZ, RZ, R184 ;  /* 0x000000fffff27224 */ /* 0x000fe400078e00b8 */
[----:B------:R-:W-:Y:S01]  /*10200*/  IMAD.MOV.U32 R184, RZ, RZ, R26 ;  /* 0x000000ffffb87224 */ /* 0x000fe200078e001a */
[----:B------:R-:W-:Y:S01]  /*10210*/  LOP3.LUT R4, R4, R5, RZ, 0xc0, !PT ;  /* 0x0000000504047212 */ /* 0x000fe200078ec0ff */
[----:B------:R-:W-:Y:S01]  /*10220*/  IMAD.MOV.U32 R185, RZ, RZ, R29 ;  /* 0x000000ffffb97224 */ /* 0x000fe200078e001d */
[----:B------:R-:W-:Y:S01]  /*10230*/  MOV R29, R37 ;  /* 0x00000025001d7202 */ /* 0x000fe20000000f00 */
[----:B------:R-:W-:Y:S01]  /*10240*/  IMAD.MOV.U32 R26, RZ, RZ, R36 ;  /* 0x000000ffff1a7224 */ /* 0x000fe200078e0024 */
[----:B------:R-:W-:Y:S01]  /*10250*/  MOV R202, R226 ;  /* 0x000000e200ca7202 */ /* 0x000fe20000000f00 */
[----:B------:R-:W-:Y:S01]  /*10260*/  IMAD.MOV.U32 R36, RZ, RZ, R52 ;  /* 0x000000ffff247224 */ /* 0x000fe200078e0034 */
[----:B------:R-:W-:Y:S01]  /*10270*/  LOP3.LUT R5, R0, R2, RZ, 0xc0, !PT ;  /* 0x0000000200057212 */ /* 0x000fe200078ec0ff */
[----:B------:R-:W-:-:S02]  /*10280*/  IMAD.MOV.U32 R37, RZ, RZ, R53 ;  /* 0x000000ffff257224 */ /* 0x000fc400078e0035 */
[----:B------:R-:W-:Y:S02]  /*10290*/  IMAD.MOV.U32 R52, RZ, RZ, R42 ;  /* 0x000000ffff347224 */ /* 0x000fe400078e002a */
[----:B------:R-:W-:Y:S02]  /*102a0*/  IMAD.MOV.U32 R53, RZ, RZ, R43 ;  /* 0x000000ffff357224 */ /* 0x000fe400078e002b */
[----:B------:R-:W-:Y:S02]  /*102b0*/  IMAD.MOV.U32 R203, RZ, RZ, R227 ;  /* 0x000000ffffcb7224 */ /* 0x000fe400078e00e3 */
[----:B------:R-:W-:Y:S02]  /*102c0*/  IMAD.MOV.U32 R42, RZ, RZ, R48 ;  /* 0x000000ffff2a7224 */ /* 0x000fe400078e0030 */
[----:B------:R-:W-:Y:S02]  /*102d0*/  IMAD.MOV.U32 R43, RZ, RZ, R174 ;  /* 0x000000ffff2b7224 */ /* 0x000fe400078e00ae */
[----:B------:R-:W-:-:S02]  /*102e0*/  FADD.FTZ R0, R223, R9 ;  /* 0x00000009df007221 */ /* 0x000fc40000010000 */
[----:B------:R-:W-:Y:S02]  /*102f0*/  IMAD.MOV.U32 R226, RZ, RZ, R242 ;  /* 0x000000ffffe27224 */ /* 0x000fe400078e00f2 */
[----:B------:R-:W-:Y:S02]  /*10300*/  IMAD.MOV.U32 R227, RZ, RZ, R184 ;  /* 0x000000ffffe37224 */ /* 0x000fe400078e00b8 */
[----:B------:R-:W-:Y:S02]  /*10310*/  IMAD.MOV.U32 R223, RZ, RZ, R183 ;  /* 0x000000ffffdf7224 */ /* 0x000fe400078e00b7 */
[----:B------:R-:W-:Y:S01]  /*10320*/  IMAD.MOV.U32 R242, RZ, RZ, R185 ;  /* 0x000000fffff27224 */ /* 0x000fe200078e00b9 */
[----:B------:R-:W-:Y:S01]  /*10330*/  MOV R185, R36 ;  /* 0x0000002400b97202 */ /* 0x000fe20000000f00 */
[----:B------:R-:W-:Y:S02]  /*10340*/  IMAD.MOV.U32 R183, RZ, RZ, R26 ;  /* 0x000000ffffb77224 */ /* 0x000fe400078e001a */
[----:B------:R-:W-:-:S02]  /*10350*/  IMAD.MOV.U32 R184, RZ, RZ, R29 ;  /* 0x000000ffffb87224 */ /* 0x000fc400078e001d */
[----:B------:R-:W-:Y:S02]  /*10360*/  IMAD.MOV.U32 R51, RZ, RZ, R173 ;  /* 0x000000ffff337224 */ /* 0x000fe400078e00ad */
[----:B------:R-:W-:Y:S02]  /*10370*/  IMAD.MOV.U32 R26, RZ, RZ, R37 ;  /* 0x000000ffff1a7224 */ /* 0x000fe400078e0025 */
[----:B------:R-:W-:Y:S02]  /*10380*/  IMAD.MOV.U32 R29, RZ, RZ, R52 ;  /* 0x000000ffff1d7224 */ /* 0x000fe400078e0034 */
[----:B------:R-:W-:Y:S02]  /*10390*/  IMAD.MOV.U32 R28, RZ, RZ, R172 ;  /* 0x000000ffff1c7224 */ /* 0x000fe400078e00ac */
[----:B------:R-:W-:Y:S02]  /*103a0*/  FADD.FTZ R2, R209, R40 ;  /* 0x00000028d1027221 */ /* 0x000fe40000010000 */
[----:B------:R-:W-:-:S02]  /*103b0*/  IMAD.MOV.U32 R37, RZ, RZ, R42 ;  /* 0x000000ffff257224 */ /* 0x000fc400078e002a */
[----:B------:R-:W-:Y:S02]  /*103c0*/  IMAD.MOV.U32 R52, RZ, RZ, R43 ;  /* 0x000000ffff347224 */ /* 0x000fe400078e002b */
[----:B------:R-:W-:Y:S01]  /*103d0*/  HMMA.16816.F32.BF16 R40, R4, R16, R120 ;  /* 0x000000100428723c */ /* 0x000fe20000041878 */
[----:B------:R2:W-:Y:S01]  /*103e0*/  MUFU.EX2 R123, R14 ;  /* 0x0000000e007b7308 */ /* 0x0005e20000000800 */
[----:B------:R-:W-:Y:S02]  /*103f0*/  IMAD.MOV.U32 R48, RZ, RZ, R208 ;  /* 0x000000ffff307224 */ /* 0x000fe400078e00d0 */
[----:B------:R-:W-:Y:S01]  /*10400*/  FADD.FTZ R28, R28, R2 ;  /* 0x000000021c1c7221 */ /* 0x000fe20000010000 */
[----:B------:R-:W-:Y:S01]  /*10410*/  F2FP.BF16.PACK_AB R2, R165, R166 ;  /* 0x000000a6a502723e */ /* 0x000fe200000010ff */
[----:B------:R-:W-:Y:S02]  /*10420*/  IMAD.MOV.U32 R36, RZ, RZ, R53 ;  /* 0x000000ffff247224 */ /* 0x000fe400078e0035 */
[----:B------:R-:W-:Y:S01]  /*10430*/  IMAD.MOV.U32 R53, RZ, RZ, R48 ;  /* 0x000000ffff357224 */ /* 0x000fe200078e0030 */
[----:B------:R-:W-:Y:S01]  /*10440*/  MUFU.EX2 R174, R13 ;  /* 0x0000000d00ae7308 */ /* 0x000fe20000000800 */
[----:B------:R-:W-:Y:S01]  /*10450*/  IMAD.MOV.U32 R48, RZ, RZ, R49 ;  /* 0x000000ffff307224 */ /* 0x000fe200078e0031 */
[----:B------:R-:W-:Y:S01]  /*10460*/  MOV R49, R207 ;  /* 0x000000cf00317202 */ /* 0x000fe20000000f00 */
[----:B--2---:R-:W-:Y:S01]  /*10470*/  FADD.FTZ R14, R51, R0 ;  /* 0x00000000330e7221 */ /* 0x004fe20000010000 */
[----:B------:R-:W-:-:S02]  /*10480*/  HSET2.LE.AND R0, R39, R91, PT ;  /* 0x0000005b27007233 */ /* 0x000fc40003803000 */
[----:B------:R-:W-:Y:S02]  /*10490*/  HSET2.LE.AND R9, R38, R91, PT ;  /* 0x0000005b26097233 */ /* 0x000fe40003803000 */
[----:B------:R2:W4:Y:S01]  /*104a0*/  MUFU.EX2 R173, R11 ;  /* 0x0000000b00ad7308 */ /* 0x0005220000000800 */
[----:B------:R-:W-:Y:S02]  /*104b0*/  IMAD.MOV.U32 R3, RZ, RZ, R87 ;  /* 0x000000ffff037224 */ /* 0x000fe400078e0057 */
[----:B---3--:R-:W-:-:S05]  /*104c0*/  FFMA.FTZ R10, R10, R54, R211 ;  /* 0x000000360a0a7223 */ /* 0x008fca00000100d3 */
[----:B------:R3:W-:Y:S01]  /*104d0*/  MUFU.EX2 R172, R12 ;  /* 0x0000000c00ac7308 */ /* 0x0007e20000000800 */
[----:B--2---:R-:W-:Y:S01]  /*104e0*/  HSET2.LE.AND R11, R44, R91, PT ;  /* 0x0000005b2c0b7233 */ /* 0x004fe20003803000 */
[----:B------:R-:W-:Y:S01]  /*104f0*/  @P0 IMAD.MOV.U32 R3, RZ, RZ, R87 ;  /* 0x000000ffff030224 */ /* 0x000fe200078e0057 */
[----:B------:R2:W5:Y:S01]  /*10500*/  LDL.LU R211, [R1+0x8c] ;  /* 0x00008c0001d37983 */ /* 0x0005620000300800 */
[----:B------:R-:W-:Y:S02]  /*10510*/  FADD.FTZ R10, R202, R10 ;  /* 0x0000000aca0a7221 */ /* 0x000fe40000010000 */
        /* <DEDUP_REMOVED lines=8> */
[----:B------:R-:W-:Y:S02]  /*105a0*/  IMAD.MOV.U32 R195, RZ, RZ, R203 ;  /* 0x000000ffffc37224 */ /* 0x000fe400078e00cb */
[----:B------:R-:W-:-:S02]  /*105b0*/  IMAD.MOV.U32 R196, RZ, RZ, R227 ;  /* 0x000000ffffc47224 */ /* 0x000fc400078e00e3 */
[----:B------:R-:W-:Y:S01]  /*105c0*/  FADD.FTZ R29, R204, R8 ;  /* 0x00000008cc1d7221 */ /* 0x000fe20000010000 */
[----:B------:R-:W-:Y:S01]  /*105d0*/  LOP3.LUT R8, R0, R2, RZ, 0xc0, !PT ;  /* 0x0000000200087212 */ /* 0x000fe200078ec0ff */
[----:B------:R-:W-:Y:S01]  /*105e0*/  IMAD.MOV.U32 R203, RZ, RZ, R183 ;  /* 0x000000ffffcb7224 */ /* 0x000fe200078e00b7 */
[----:B------:R-:W-:Y:S01]  /*105f0*/  MOV R183, R37 ;  /* 0x0000002500b77202 */ /* 0x000fe20000000f00 */
[----:B------:R-:W-:Y:S01]  /*10600*/  IMAD.MOV.U32 R227, RZ, RZ, R185 ;  /* 0x000000ffffe37224 */ /* 0x000fe200078e00b9 */
[----:B------:R-:W-:Y:S01]  /*10610*/  HSET2.LE.AND R0, R45, R91, PT ;  /* 0x0000005b2d007233 */ /* 0x000fe20003803000 */
[----:B------:R-:W-:Y:S02]  /*10620*/  IMAD.MOV.U32 R202, RZ, RZ, R242 ;  /* 0x000000ffffca7224 */ /* 0x000fe400078e00f2 */
[----:B------:R-:W-:Y:S02]  /*10630*/  IMAD.MOV.U32 R185, RZ, RZ, R26 ;  /* 0x000000ffffb97224 */ /* 0x000fe400078e001a */
[----:B------:R-:W-:Y:S01]  /*10640*/  FADD.FTZ R13, R189, R10 ;  /* 0x0000000abd0d7221 */ /* 0x000fe20000010000 */
[----:B------:R-:W-:Y:S01]  /*10650*/  F2FP.BF16.PACK_AB R10, R164, R157 ;  /* 0x0000009da40a723e */ /* 0x000fe200000010ff */
[----:B------:R-:W-:Y:S01]  /*10660*/  IMAD.MOV.U32 R242, RZ, RZ, R36 ;  /* 0x000000fffff27224 */ /* 0x000fe200078e0024 */
[----:B------:R-:W-:Y:S01]  /*10670*/  F2FP.BF16.PACK_AB R2, R181, R171 ;  /* 0x000000abb502723e */ /* 0x000fe200000010ff */
[----:B------:R-:W-:-:S02]  /*10680*/  IMAD.MOV.U32 R26, RZ, RZ, R52 ;  /* 0x000000ffff1a7224 */ /* 0x000fc400078e0034 */
        /* <DEDUP_REMOVED lines=8> */
[----:B---3--:R-:W-:Y:S01]  /*10710*/  F2FP.BF16.PACK_AB R12, R169, R168 ;  /* 0x000000a8a90c723e */ /* 0x008fe200000010ff */
[----:B------:R-:W-:Y:S01]  /*10720*/  IMAD.MOV.U32 R195, RZ, RZ, R183 ;  /* 0x000000ffffc37224 */ /* 0x000fe200078e00b7 */
[----:B------:R3:W-:Y:S01]  /*10730*/  MUFU.EX2 R122, R24 ;  /* 0x00000018007a7308 */ /* 0x0007e20000000800 */
[----:B------:R-:W-:Y:S01]  /*10740*/  IMAD.MOV.U32 R183, RZ, RZ, R26 ;  /* 0x000000ffffb77224 */ /* 0x000fe200078e001a */
[----:B------:R-:W-:Y:S01]  /*10750*/  LOP3.LUT R10, R0, R2, RZ, 0xc0, !PT ;  /* 0x00000002000a7212 */ /* 0x000fe200078ec0ff */
[----:B------:R-:W-:Y:S01]  /*10760*/  IMAD.MOV.U32 R188, RZ, RZ, R203 ;  /* 0x000000ffffbc7224 */ /* 0x000fe200078e00cb */
[----:B------:R-:W-:Y:S01]  /*10770*/  MOV R203, R53 ;  /* 0x0000003500cb7202 */ /* 0x000fe20000000f00 */
[----:B------:R-:W-:-:S02]  /*10780*/  FADD.FTZ R2, R251, R29 ;  /* 0x0000001dfb027221 */ /* 0x000fc40000010000 */
[----:B------:R-:W-:Y:S01]  /*10790*/  FADD.FTZ R0, R186, R28 ;  /* 0x0000001cba007221 */ /* 0x000fe20000010000 */
[----:B------:R-:W-:Y:S01]  /*107a0*/  MUFU.EX2 R121, R30 ;  /* 0x0000001e00797308 */ /* 0x000fe20000000800 */
[--C-:B------:R-:W-:Y:S02]  /*107b0*/  IMAD.MOV.U32 R137, RZ, RZ, R55.reuse ;  /* 0x000000ffff897224 */ /* 0x100fe400078e0037 */
[----:B------:R-:W-:Y:S01]  /*107c0*/  IMAD.MOV.U32 R189, RZ, RZ, R242 ;  /* 0x000000ffffbd7224 */ /* 0x000fe200078e00f2 */
[----:B------:R-:W-:Y:S01]  /*107d0*/  HMMA.16816.F32.BF16 R48, R4, R18, R124 ;  /* 0x000000120430723c */ /* 0x000fe2000004187c */
[----:B------:R-:W-:Y:S01]  /*107e0*/  @P0 IMAD.MOV.U32 R137, RZ, RZ, R55 ;  /* 0x000000ffff890224 */ /* 0x000fe200078e0037 */
[----:B---3--:R-:W3:Y:S02]  /*107f0*/  LDSM.16.MT88.4 R24, [R205+0x5400] ;  /* 0x00540000cd18783b */ /* 0x008ee40000004200 */
[----:B------:R2:W-:Y:S01]  /*10800*/  MUFU.EX2 R87, R31 ;  /* 0x0000001f00577308 */ /* 0x0005e20000000800 */
[----:B------:R-:W-:Y:S01]  /*10810*/  IMAD.MOV.U32 R242, RZ, RZ, R36 ;  /* 0x000000fffff27224 */ /* 0x000fe200078e0024 */
[----:B------:R-:W-:Y:S01]  /*10820*/  LOP3.LUT R11, R11, R12, RZ, 0xc0, !PT ;  /* 0x0000000c0b0b7212 */ /* 0x000fe200078ec0ff */
[----:B------:R-:W-:-:S02]  /*10830*/  IMAD.MOV.U32 R196, RZ, RZ, R37 ;  /* 0x000000ffffc47224 */ /* 0x000fc400078e0025 */
[----:B------:R-:W-:Y:S01]  /*10840*/  IMAD.MOV.U32 R202, RZ, RZ, R52 ;  /* 0x000000ffffca7224 */ /* 0x000fe200078e0034 */
[----:B-1----:R-:W-:Y:S02]  /*10850*/  HMMA.16816.F32.BF16 R36, R4, R22, R132 ;  /* 0x000000160424723c */ /* 0x002fe40000041884 */
[----:B------:R-:W1:Y:S01]  /*10860*/  MUFU.EX2 R120, R15 ;  /* 0x0000000f00787308 */ /* 0x000e620000000800 */
[----:B------:R-:W-:-:S05]  /*10870*/  FADD.FTZ R0, R145, R0 ;  /* 0x0000000091007221 */ /* 0x000fca0000010000 */
[----:B------:R-:W-:Y:S01]  /*10880*/  HMMA.16816.F32.BF16 R52, R4, R20, R128 ;  /* 0x000000140434723c */ /* 0x000fe20000041880 */
[----:B--2---:R-:W2:Y:S01]  /*10890*/  LDSM.16.MT88.4 R28, [R206+0x5400] ;  /* 0x00540000ce1c783b */ /* 0x004ea20000004200 */
[----:B------:R-:W-:-:S05]  /*108a0*/  FADD.FTZ R2, R146, R2 ;  /* 0x0000000292027221 */ /* 0x000fca0000010000 */
[----:B------:R-:W-:Y:S02]  /*108b0*/  FADD.FTZ R5, R187, R14 ;  /* 0x0000000ebb057221 */ /* 0x000fe40000010000 */
[----:B------:R-:W-:Y:S02]  /*108c0*/  FADD.FTZ R4, R188, R13 ;  /* 0x0000000dbc047221 */ /* 0x000fe40000010000 */
[----:B------:R-:W-:Y:S02]  /*108d0*/  IMAD.MOV.U32 R187, RZ, RZ, R195 ;  /* 0x000000ffffbb7224 */ /* 0x000fe400078e00c3 */
[----:B------:R-:W-:Y:S02]  /*108e0*/  IMAD.MOV.U32 R188, RZ, RZ, R196 ;  /* 0x000000ffffbc7224 */ /* 0x000fe400078e00c4 */
[----:B------:R-:W-:Y:S01]  /*108f0*/  IMAD.MOV.U32 R195, RZ, RZ, R203 ;  /* 0x000000ffffc37224 */ /* 0x000fe200078e00cb */
[----:B------:R-:W-:Y:S01]  /*10900*/  MOV R203, R232 ;  /* 0x000000e800cb7202 */ /* 0x000fe20000000f00 */
[----:B------:R-:W-:-:S02]  /*10910*/  IMAD.MOV.U32 R196, RZ, RZ, R223 ;  /* 0x000000ffffc47224 */ /* 0x000fc400078e00df */
[----:B------:R-:W-:Y:S02]  /*10920*/  IMAD.MOV.U32 R223, RZ, RZ, R234 ;  /* 0x000000ffffdf7224 */ /* 0x000fe400078e00ea */
[----:B------:R-:W-:Y:S02]  /*10930*/  IMAD.MOV.U32 R232, RZ, RZ, R243 ;  /* 0x000000ffffe87224 */ /* 0x000fe400078e00f3 */
[----:B------:R-:W-:Y:S02]  /*10940*/  IMAD.MOV.U32 R243, RZ, RZ, R46 ;  /* 0x000000fffff37224 */ /* 0x000fe400078e002e */
[----:B------:R-:W-:Y:S02]  /*10950*/  IMAD.MOV.U32 R234, RZ, RZ, R47 ;  /* 0x000000ffffea7224 */ /* 0x000fe400078e002f */
[----:B------:R-:W-:Y:S01]  /*10960*/  HMMA.16816.F32.BF16 R44, R8, R16, R60 ;  /* 0x00000010082c723c */ /* 0x000fe2000004183c */
[----:B------:R-:W-:Y:S02]  /*10970*/  FADD.FTZ R4, R34, R4 ;  /* 0x0000000422047221 */ /* 0x000fe40000010000 */
[----:B------:R-:W-:-:S04]  /*10980*/  IMAD.MOV.U32 R235, RZ, RZ, R35 ;  /* 0x000000ffffeb7224 */ /* 0x000fc800078e0023 */
[----:B------:R-:W-:Y:S01]  /*10990*/  FADD.FTZ R16, R144, R0 ;  /* 0x0000000090107221 */ /* 0x000fe20000010000 */
[--C-:B------:R-:W-:Y:S01]  /*109a0*/  HSET2.LE.AND R0, R58, R91.reuse, PT ;  /* 0x0000005b3a007233 */ /* 0x100fe20003803000 */
[----:B------:R-:W-:Y:S01]  /*109b0*/  FADD.FTZ R17, R147, R2 ;  /* 0x0000000293117221 */ /* 0x000fe20000010000 */
[----:B----4-:R-:W-:Y:S01]  /*109c0*/  F2FP.BF16.PACK_AB R2, R173, R142 ;  /* 0x0000008ead02723e */ /* 0x010fe200000010ff */
[----:B------:R-:W-:Y:S02]  /*109d0*/  IMAD.MOV.U32 R35, RZ, RZ, R210 ;  /* 0x000000ffff237224 */ /* 0x000fe400078e00d2 */
[----:B------:R-:W-:Y:S01]  /*109e0*/  FADD.FTZ R14, R187, R4 ;  /* 0x00000004bb0e7221 */ /* 0x000fe20000010000 */
[----:B------:R-:W-:Y:S01]  /*109f0*/  LOP3.LUT R4, R0, R2, RZ, 0xc0, !PT ;  /* 0x0000000200047212 */ /* 0x000fe200078ec0ff */
[----:B------:R-:W-:Y:S01]  /*10a00*/  IMAD.MOV.U32 R186, RZ, RZ, R189 ;  /* 0x000000ffffba7224 */ /* 0x000fe200078e00bd */
[--C-:B------:R-:W-:Y:S01]  /*10a10*/  HSET2.LE.AND R0, R59, R91.reuse, PT ;  /* 0x0000005b3b007233 */ /* 0x100fe20003803000 */
[----:B------:R-:W-:Y:S01]  /*10a20*/  FADD.FTZ R5, R35, R5 ;  /* 0x0000000523057221 */ /* 0x000fe20000010000 */
[----:B-1----:R-:W-:Y:S01]  /*10a30*/  F2FP.BF16.PACK_AB R2, R122, R120 ;  /* 0x000000787a02723e */ /* 0x002fe200000010ff */
[----:B------:R-:W-:Y:S01]  /*10a40*/  IMAD.MOV.U32 R189, RZ, RZ, R202 ;  /* 0x000000ffffbd7224 */ /* 0x000fe200078e00ca */
[----:B------:R-:W-:Y:S01]  /*10a50*/  HSET2.LE.AND R12, R68, R91, PT ;  /* 0x0000005b440c7233 */ /* 0x000fe20003803000 */
[----:B------:R-:W-:-:S02]  /*10a60*/  IMAD.MOV.U32 R202, RZ, RZ, R226 ;  /* 0x000000ffffca7224 */ /* 0x000fc400078e00e2 */
[--C-:B------:R-:W-:Y:S01]  /*10a70*/  IMAD.MOV.U32 R136, RZ, RZ, R88.reuse ;  /* 0x000000ffff887224 */ /* 0x100fe200078e0058 */
[C---:B------:R-:W-:Y:S01]  /*10a80*/  HMMA.16816.F32.BF16 R60, R8.reuse, R20, R116 ;  /* 0x00000014083c723c */ /* 0x040fe20000041874 */
[----:B------:R-:W-:Y:S01]  /*10a90*/  IMAD.MOV.U32 R226, RZ, RZ, R235 ;  /* 0x000000ffffe27224 */ /* 0x000fe200078e00eb */
[----:B------:R-:W-:Y:S01]  /*10aa0*/  HSET2.LE.AND R6, R69, R91, PT ;  /* 0x0000005b45067233 */ /* 0x000fe20003803000 */
[----:B------:R-:W-:Y:S01]  /*10ab0*/  FADD.FTZ R15, R186, R5 ;  /* 0x00000005ba0f7221 */ /* 0x000fe20000010000 */
[----:B------:R-:W-:Y:S01]  /*10ac0*/  LOP3.LUT R5, R0, R2, RZ, 0xc0, !PT ;  /* 0x0000000200057212 */ /* 0x000fe200078ec0ff */
[----:B------:R-:W-:Y:S01]  /*10ad0*/  @P0 IMAD.MOV.U32 R136, RZ, RZ, R88 ;  /* 0x000000ffff880224 */ /* 0x000fe200078e0058 */
[----:B------:R-:W-:Y:S01]  /*10ae0*/  MUFU.EX2 R68, R57 ;  /* 0x0000003900447308 */ /* 0x000fe20000000800 */
[----:B------:R-:W-:Y:S01]  /*10af0*/  IMAD.MOV.U32 R235, RZ, RZ, R32 ;  /* 0x000000ffffeb7224 */ /* 0x000fe200078e0020 */
[----:B------:R-:W-:Y:S01]  /*10b00*/  F2FP.BF16.PACK_AB R7, R174, R172 ;  /* 0x000000acae07723e */ /* 0x000fe200000010ff */
[----:B------:R-:W-:Y:S01]  /*10b10*/  HMMA.16816.F32.BF16 R32, R8, R18, R108 ;  /* 0x000000120820723c */ /* 0x000fe2000004186c */
[----:B------:R-:W-:Y:S01]  /*10b20*/  FADD.FTZ R2, R188, R17 ;  /* 0x00000011bc027221 */ /* 0x000fe20000010000 */
[----:B------:R-:W-:Y:S01]  /*10b30*/  F2FP.BF16.PACK_AB R13, R87, R121 ;  /* 0x00000079570d723e */ /* 0x000fe200000010ff */
[----:B------:R-:W-:Y:S01]  /*10b40*/  FADD.FTZ R0, R189, R16 ;  /* 0x00000010bd007221 */ /* 0x000fe20000010000 */
[----:B------:R1:W5:Y:S01]  /*10b50*/  LDL.LU R210, [R1+0x88] ;  /* 0x0000880001d27983 */ /* 0x0003620000300800 */
[----:B------:R4:W1:Y:S01]  /*10b60*/  MUFU.EX2 R88, R56 ;  /* 0x0000003800587308 */ /* 0x0008620000000800 */
[----:B------:R-:W-:-:S02]  /*10b70*/  LOP3.LUT R6, R6, R7, RZ, 0xc0, !PT ;  /* 0x0000000706067212 */ /* 0x000fc400078ec0ff */
[----:B------:R-:W-:Y:S01]  /*10b80*/  LOP3.LUT R7, R12, R13, RZ, 0xc0, !PT ;  /* 0x0000000d0c077212 */ /* 0x000fe200078ec0ff */
[----:B------:R-:W-:Y:S01]  /*10b90*/  HSET2.LE.AND R13, R71, R91, PT ;  /* 0x0000005b470d7233 */ /* 0x000fe20003803000 */
[----:B------:R-:W-:Y:S01]  /*10ba0*/  F2FP.BF16.PACK_AB R12, R192, R182 ;  /* 0x000000b6c00c723e */ /* 0x000fe200000010ff */
[----:B------:R1:W5:Y:S01]  /*10bb0*/  LDL.LU R209, [R1+0x84] ;  /* 0x0000840001d17983 */ /* 0x0003620000300800 */
[----:B----4-:R-:W-:Y:S01]  /*10bc0*/  HMMA.16816.F32.BF16 R56, R8, R22, R112 ;  /* 0x000000160838723c */ /* 0x010fe20000041870 */
[----:B------:R-:W-:Y:S02]  /*10bd0*/  MUFU.EX2 R65, R65 ;  /* 0x0000004100417308 */ /* 0x000fe40000000800 */
[----:B------:R-:W4:Y:S04]  /*10be0*/  LDSM.16.MT88.4 R20, [R205+0x5800] ;  /* 0x00580000cd14783b */ /* 0x000f280000004200 */
[----:B------:R1:W5:Y:S01]  /*10bf0*/  LDL.LU R208, [R1+0x80] ;  /* 0x0000800001d07983 */ /* 0x0003620000300800 */
[----:B------:R-:W-:-:S02]  /*10c00*/  FADD.FTZ R8, R195, R15 ;  /* 0x0000000fc3087221 */ /* 0x000fc40000010000 */
[----:B------:R-:W-:Y:S01]  /*10c10*/  FADD.FTZ R9, R202, R2 ;  /* 0x00000002ca097221 */ /* 0x000fe20000010000 */
[--C-:B------:R-:W-:Y:S01]  /*10c20*/  HSET2.LE.AND R11, R76, R91.reuse, PT ;  /* 0x0000005b4c0b7233 */ /* 0x100fe20003803000 */
[----:B------:R-:W-:Y:S01]  /*10c30*/  FADD.FTZ R2, R203, R0 ;  /* 0x00000000cb027221 */ /* 0x000fe20000010000 */
[C---:B---3--:R-:W-:Y:S01]  /*10c40*/  HMMA.16816.F32.BF16 R144, R4.reuse, R24, R40 ;  /* 0x000000180490723c */ /* 0x048fe20000041828 */
[----:B------:R-:W-:Y:S02]  /*10c50*/  FADD.FTZ R0, R223, R8 ;  /* 0x00000008df007221 */ /* 0x000fe40000010000 */
[----:B------:R-:W-:Y:S01]  /*10c60*/  FADD.FTZ R10, R196, R14 ;  /* 0x0000000ec40a7221 */ /* 0x000fe20000010000 */
[----:B------:R-:W-:Y:S01]  /*10c70*/  F2FP.BF16.PACK_AB R8, R178, R176 ;  /* 0x000000b0b208723e */ /* 0x000fe200000010ff */
[----:B------:R-:W-:Y:S01]  /*10c80*/  FADD.FTZ R18, R161, R9 ;  /* 0x00000009a1127221 */ /* 0x000fe20000010000 */
[--C-:B------:R-:W-:Y:S01]  /*10c90*/  HSET2.LE.AND R9, R72, R91.reuse, PT ;  /* 0x0000005b48097233 */ /* 0x100fe20003803000 */
[----:B------:R-:W-:Y:S01]  /*10ca0*/  FADD.FTZ R16, R227, R0 ;  /* 0x00000000e3107221 */ /* 0x000fe20000010000 */
[----:B------:R-:W-:Y:S01]  /*10cb0*/  HSET2.LE.AND R0, R77, R91, PT ;  /* 0x0000005b4d007233 */ /* 0x000fe20003803000 */
[----:B------:R-:W-:Y:S01]  /*10cc0*/  FADD.FTZ R17, R160, R2 ;  /* 0x00000002a0117221 */ /* 0x000fe20000010000 */
[----:B------:R-:W-:Y:S01]  /*10cd0*/  F2FP.BF16.PACK_AB R2, R197, R193 ;  /* 0x000000c1c502723e */ /* 0x000fe200000010ff */
[----:B------:R-:W-:Y:S01]  /*10ce0*/  FADD.FTZ R15, R226, R10 ;  /* 0x0000000ae20f7221 */ /* 0x000fe20000010000 */
[----:B------:R-:W-:Y:S01]  /*10cf0*/  F2FP.BF16.PACK_AB R14, R175, R170 ;  /* 0x000000aaaf0e723e */ /* 0x000fe200000010ff */
[C---:B------:R-:W-:Y:S01]  /*10d00*/  HMMA.16816.F32.BF16 R48, R4.reuse, R26, R48 ;  /* 0x0000001a0430723c */ /* 0x040fe20000041830 */
[----:B------:R-:W-:Y:S01]  /*10d10*/  LOP3.LUT R11, R11, R8, RZ, 0xc0, !PT ;  /* 0x000000080b0b7212 */ /* 0x000fe200078ec0ff */
[----:B------:R-:W3:Y:S01]  /*10d20*/  MUFU.EX2 R66, R66 ;  /* 0x0000004200427308 */ /* 0x000ee20000000800 */
[----:B------:R-:W-:Y:S01]  /*10d30*/  LOP3.LUT R10, R0, R2, RZ, 0xc0, !PT ;  /* 0x00000002000a7212 */ /* 0x000fe200078ec0ff */
[----:B------:R-:W-:Y:S01]  /*10d40*/  FADD.FTZ R0, R232, R15 ;  /* 0x0000000fe8007221 */ /* 0x000fe20000010000 */
[----:B------:R-:W-:Y:S01]  /*10d50*/  LOP3.LUT R8, R9, R12, RZ, 0xc0, !PT ;  /* 0x0000000c09087212 */ /* 0x000fe200078ec0ff */
[----:B------:R1:W5:Y:S01]  /*10d60*/  LDL.LU R207, [R1+0x7c] ;  /* 0x00007c0001cf7983 */ /* 0x0003620000300800 */
[----:B------:R-:W-:Y:S01]  /*10d70*/  LOP3.LUT R9, R13, R14, RZ, 0xc0, !PT ;  /* 0x0000000e0d097212 */ /* 0x000fe200078ec0ff */
[C---:B--2---:R-:W-:Y:S01]  /*10d80*/  HMMA.16816.F32.BF16 R52, R4.reuse, R28, R52 ;  /* 0x0000001c0434723c */ /* 0x044fe20000041834 */
[----:B------:R-:W-:Y:S01]  /*10d90*/  FADD.FTZ R2, R236, R17 ;  /* 0x00000011ec027221 */ /* 0x000fe20000010000 */
[----:B------:R-:W2:Y:S01]  /*10da0*/  MUFU.EX2 R64, R64 ;  /* 0x0000004000407308 */ /* 0x000ea20000000800 */
[----:B------:R1:W5:Y:S05]  /*10db0*/  LDL.LU R204, [R1+0x78] ;  /* 0x0000780001cc7983 */ /* 0x00036a0000300800 */
[----:B------:R-:W-:Y:S01]  /*10dc0*/  HMMA.16816.F32.BF16 R40, R4, R30, R36 ;  /* 0x0000001e0428723c */ /* 0x000fe20000041824 */
[----:B------:R-:W-:-:S06]  /*10dd0*/  FADD.FTZ R2, R238, R2 ;  /* 0x00000002ee027221 */ /* 0x000fcc0000010000 */
[----:B------:R-:W-:Y:S02]  /*10de0*/  FADD.FTZ R6, R234, R16 ;  /* 0x00000010ea067221 */ /* 0x000fe40000010000 */
[----:B------:R-:W-:Y:S02]  /*10df0*/  FADD.FTZ R5, R235, R0 ;  /* 0x00000000eb057221 */ /* 0x000fe40000010000 */
[----:B------:R-:W-:Y:S01]  /*10e00*/  FADD.FTZ R0, R242, R6 ;  /* 0x00000006f2007221 */ /* 0x000fe20000010000 */
[----:B------:R-:W-:Y:S01]  /*10e10*/  HMMA.16816.F32.BF16 R44, R8, R24, R44 ;  /* 0x00000018082c723c */ /* 0x000fe2000004182c */
[----:B------:R-:W-:Y:S02]  /*10e20*/  FADD.FTZ R4, R239, R18 ;  /* 0x00000012ef047221 */ /* 0x000fe40000010000 */
[----:B------:R-:W-:Y:S01]  /*10e30*/  FADD.FTZ R14, R185, R0 ;  /* 0x00000000b90e7221 */ /* 0x000fe20000010000 */
[----:B------:R-:W-:Y:S01]  /*10e40*/  HSET2.LE.AND R0, R86, R91, PT ;  /* 0x0000005b56007233 */ /* 0x000fe20003803000 */
[----:B------:R-:W-:-:S03]  /*10e50*/  FADD.FTZ R4, R240, R4 ;  /* 0x00000004f0047221 */ /* 0x000fc60000010000 */
[C---:B------:R-:W-:Y:S01]  /*10e60*/  HMMA.16816.F32.BF16 R32, R8.reuse, R26, R32 ;  /* 0x0000001a0820723c */ /* 0x040fe20000041820 */
[----:B------:R-:W4:Y:S01]  /*10e70*/  LDSM.16.MT88.4 R24, [R206+0x5800] ;  /* 0x00580000ce18783b */ /* 0x000f220000004200 */
[----:B------:R-:W-:Y:S01]  /*10e80*/  FADD.FTZ R15, R237, R2 ;  /* 0x00000002ed0f7221 */ /* 0x000fe20000010000 */
[----:B-1----:R-:W-:Y:S01]  /*10e90*/  F2FP.BF16.PACK_AB R2, R88, R123 ;  /* 0x0000007b5802723e */ /* 0x002fe200000010ff */
[----:B------:R-:W-:Y:S01]  /*10ea0*/  FADD.FTZ R13, R183, R5 ;  /* 0x00000005b70d7221 */ /* 0x000fe20000010000 */
[--C-:B------:R-:W-:Y:S01]  /*10eb0*/  HSET2.LE.AND R5, R85, R91.reuse, PT ;  /* 0x0000005b55057233 */ /* 0x100fe20003803000 */
[----:B------:R-:W-:Y:S01]  /*10ec0*/  FADD.FTZ R16, R184, R4 ;  /* 0x00000004b8107221 */ /* 0x000fe20000010000 */
[----:B------:R-:W-:Y:S01]  /*10ed0*/  LOP3.LUT R4, R0, R2, RZ, 0xc0, !PT ;  /* 0x0000000200047212 */ /* 0x000fe200078ec0ff */
[----:B------:R-:W-:Y:S01]  /*10ee0*/  HSET2.LE.AND R0, R96, R91, PT ;  /* 0x0000005b60007233 */ /* 0x000fe20003803000 */
[----:B---3--:R-:W-:Y:S02]  /*10ef0*/  F2FP.BF16.PACK_AB R6, R66, R65 ;  /* 0x000000414206723e */ /* 0x008fe400000010ff */
[----:B--2---:R-:W-:Y:S01]  /*10f00*/  F2FP.BF16.PACK_AB R2, R64, R68 ;  /* 0x000000444002723e */ /* 0x004fe200000010ff */
[----:B------:R-:W-:Y:S01]  /*10f10*/  MUFU.EX2 R67, R67 ;  /* 0x0000004300437308 */ /* 0x000fe20000000800 */
[----:B------:R-:W-:Y:S01]  /*10f20*/  LOP3.LUT R5, R5, R6, RZ, 0xc0, !PT ;  /* 0x0000000605057212 */ /* 0x000fe200078ec0ff */
[----:B------:R-:W-:Y:S01]  /*10f30*/  HMMA.16816.F32.BF16 R36, R8, R28, R60 ;  /* 0x0000001c0824723c */ /* 0x000fe2000004183c */
[----:B------:R-:W-:Y:S01]  /*10f40*/  LOP3.LUT R6, R0, R2, RZ, 0xc0, !PT ;  /* 0x0000000200067212 */ /* 0x000fe200078ec0ff */
[----:B------:R-:W-:-:S04]  /*10f50*/  FADD.FTZ R0, R243, R13 ;  /* 0x0000000df3007221 */ /* 0x000fc80000010000 */
[----:B------:R-:W1:Y:S02]  /*10f60*/  MUFU.EX2 R70, R70 ;  /* 0x0000004600467308 */ /* 0x000e640000000800 */
[----:B------:R-:W-:Y:S01]  /*10f70*/  HMMA.16816.F32.BF16 R28, R8, R30, R56 ;  /* 0x0000001e081c723c */ /* 0x000fe20000041838 */
[----:B------:R-:W-:-:S05]  /*10f80*/  FADD.FTZ R2, R148, R15 ;  /* 0x0000000f94027221 */ /* 0x000fca0000010000 */
[----:B------:R-:W2:Y:S01]  /*10f90*/  MUFU.EX2 R73, R73 ;  /* 0x0000004900497308 */ /* 0x000ea20000000800 */
[----:B------:R-:W-:Y:S02]  /*10fa0*/  FADD.FTZ R10, R162, R14 ;  /* 0x0000000ea20a7221 */ /* 0x000fe40000010000 */
        /* <DEDUP_REMOVED lines=10> */
[----:B-1----:R-:W-:Y:S01]  /*11050*/  F2FP.BF16.PACK_AB R12, R70, R67 ;  /* 0x00000043460c723e */ /* 0x002fe200000010ff */
[--C-:B------:R-:W-:Y:S01]  /*11060*/  HSET2.LE.AND R11, R104, R91.reuse, PT ;  /* 0x0000005b680b7233 */ /* 0x100fe20003803000 */
[----:B------:R-:W-:Y:S01]  /*11070*/  FADD.FTZ R16, R153, R8 ;  /* 0x0000000899107221 */ /* 0x000fe20000010000 */
[----:B------:R-:W-:Y:S01]  /*11080*/  LOP3.LUT R10, R0, R2, RZ, 0xc0, !PT ;  /* 0x00000002000a7212 */ /* 0x000fe200078ec0ff */
[----:B------:R-:W-:Y:S01]  /*11090*/  MUFU.EX2 R74, R74 ;  /* 0x0000004a004a7308 */ /* 0x000fe20000000800 */
[----:B--2---:R-:W-:Y:S01]  /*110a0*/  F2FP.BF16.PACK_AB R8, R73, R180 ;  /* 0x000000b44908723e */ /* 0x004fe200000010ff */
[----:B------:R-:W-:Y:S01]  /*110b0*/  HSET2.LE.AND R0, R101, R91, PT ;  /* 0x0000005b65007233 */ /* 0x000fe20003803000 */
[----:B------:R-:W-:Y:S01]  /*110c0*/  F2FP.BF16.PACK_AB R2, R218, R199 ;  /* 0x000000c7da02723e */ /* 0x000fe200000010ff */
[----:B------:R-:W-:Y:S01]  /*110d0*/  FADD.FTZ R13, R154, R9 ;  /* 0x000000099a0d7221 */ /* 0x000fe20000010000 */
[----:B------:R-:W-:-:S03]  /*110e0*/  LOP3.LUT R7, R7, R12, RZ, 0xc0, !PT ;  /* 0x0000000c07077212 */ /* 0x000fc600078ec0ff */
[----:B------:R-:W1:Y:S01]  /*110f0*/  MUFU.EX2 R75, R75 ;  /* 0x0000004b004b7308 */ /* 0x000e620000000800 */
[----:B------:R-:W-:Y:S01]  /*11100*/  LOP3.LUT R11, R11, R8, RZ, 0xc0, !PT ;  /* 0x000000080b0b7212 */ /* 0x000fe200078ec0ff */
[----:B------:R-:W2:Y:S01]  /*11110*/  LDSM.16.MT88.4 R152, [R205+0x5c00] ;  /* 0x005c0000cd98783b */ /* 0x000ea20000004200 */
[----:B------:R-:W-:Y:S01]  /*11120*/  LOP3.LUT R8, R0, R2, RZ, 0xc0, !PT ;  /* 0x0000000200087212 */ /* 0x000fe200078ec0ff */
[----:B------:R-:W-:Y:S01]  /*11130*/  FADD.FTZ R0, R230, R13 ;  /* 0x0000000de6007221 */ /* 0x000fe20000010000 */
[----:B------:R-:W-:Y:S01]  /*11140*/  HSET2.LE.AND R9, R99, R91, PT ;  /* 0x0000005b63097233 */ /* 0x000fe20003803000 */
[----:B------:R-:W-:Y:S02]  /*11150*/  FADD.FTZ R2, R228, R16 ;  /* 0x00000010e4027221 */ /* 0x000fe40000010000 */
[----:B------:R-:W-:Y:S01]  /*11160*/  MUFU.EX2 R81, R81 ;  /* 0x0000005100517308 */ /* 0x000fe20000000800 */
[----:B------:R-:W-:Y:S01]  /*11170*/  F2FP.BF16.PACK_AB R12, R179, R177 ;  /* 0x000000b1b30c723e */ /* 0x000fe200000010ff */
[C---:B----4-:R-:W-:Y:S01]  /*11180*/  HMMA.16816.F32.BF16 R144, R4.reuse, R20, R144 ;  /* 0x000000140490723c */ /* 0x050fe20000041890 */
[----:B------:R-:W-:Y:S01]  /*11190*/  FADD.FTZ R0, R231, R0 ;  /* 0x00000000e7007221 */ /* 0x000fe20000010000 */
[----:B------:R-:W3:Y:S04]  /*111a0*/  LDSM.16.MT88.4 R16, [R206+0x5c00] ;  /* 0x005c0000ce10783b */ /* 0x000ee80000004200 */
[----:B------:R-:W4:Y:S01]  /*111b0*/  MUFU.EX2 R82, R82 ;  /* 0x0000005200527308 */ /* 0x000f220000000800 */
[----:B------:R-:W-:Y:S01]  /*111c0*/  FADD.FTZ R2, R166, R2 ;  /* 0x00000002a6027221 */ /* 0x000fe20000010000 */
[C---:B------:R-:W-:Y:S06]  /*111d0*/  HMMA.16816.F32.BF16 R148, R4.reuse, R22, R48 ;  /* 0x000000160494723c */ /* 0x040fec0000041830 */
[----:B------:R-:W-:Y:S02]  /*111e0*/  MUFU.EX2 R83, R83 ;  /* 0x0000005300537308 */ /* 0x000fe40000000800 */
[C---:B------:R-:W-:Y:S06]  /*111f0*/  HMMA.16816.F32.BF16 R160, R4.reuse, R24, R52 ;  /* 0x0000001804a0723c */ /* 0x040fec0000041834 */
[----:B------:R-:W1:Y:S02]  /*11200*/  MUFU.EX2 R84, R84 ;  /* 0x0000005400547308 */ /* 0x000e640000000800 */
[----:B------:R-:W-:Y:S01]  /*11210*/  HMMA.16816.F32.BF16 R40, R4, R26, R40 ;  /* 0x0000001a0428723c */ /* 0x000fe20000041828 */
[----:B------:R-:W-:-:S05]  /*11220*/  LOP3.LUT R9, R9, R12, RZ, 0xc0, !PT ;  /* 0x0000000c09097212 */ /* 0x000fca00078ec0ff */
[----:B------:R-:W-:Y:S01]  /*11230*/  MUFU.EX2 R78, R78 ;  /* 0x0000004e004e7308 */ /* 0x000fe20000000800 */
[----:B------:R-:W-:-:S07]  /*11240*/  FADD.FTZ R5, R167, R15 ;  /* 0x0000000fa7057221 */ /* 0x000fce0000010000 */
[----:B------:R-:W2:Y:S01]  /*11250*/  MUFU.EX2 R80, R80 ;  /* 0x0000005000507308 */ /* 0x000ea20000000800 */
[----:B------:R-:W-:Y:S02]  /*11260*/  FADD.FTZ R4, R241, R14 ;  /* 0x0000000ef1047221 */ /* 0x000fe40000010000 */
[----:B------:R-:W-:Y:S01]  /*11270*/  FADD.FTZ R12, R79, R0 ;  /* 0x000000004f0c7221 */ /* 0x000fe20000010000 */
[--C-:B------:R-:W-:Y:S01]  /*11280*/  HSET2.LE.AND R0, R89, R91.reuse, PT ;  /* 0x0000005b59007233 */ /* 0x100fe20003803000 */
[----:B------:R-:W-:Y:S02]  /*11290*/  FADD.FTZ R5, R157, R5 ;  /* 0x000000059d057221 */ /* 0x000fe40000010000 */
        /* <DEDUP_REMOVED lines=8> */
[----:B----4-:R-:W-:Y:S01]  /*11320*/  F2FP.BF16.PACK_AB R2, R82, R81 ;  /* 0x000000515202723e */ /* 0x010fe200000010ff */
[----:B------:R-:W-:Y:S01]  /*11330*/  HSET2.LE.AND R4, R100, R91, PT ;  /* 0x0000005b64047233 */ /* 0x000fe20003803000 */
[----:B------:R-:W-:-:S02]  /*11340*/  F2FP.BF16.PACK_AB R7, R84, R83 ;  /* 0x000000535407723e */ /* 0x000fc400000010ff */
[----:B--2---:R-:W-:Y:S02]  /*11350*/  F2FP.BF16.PACK_AB R5, R80, R78 ;  /* 0x0000004e5005723e */ /* 0x004fe400000010ff */
        /* <DEDUP_REMOVED lines=15> */
[----:B------:R-:W2:Y:S01]  /*11450*/  MUFU.EX2 R14, R94 ;  /* 0x0000005e000e7308 */ /* 0x000ea20000000800 */
        /* <DEDUP_REMOVED lines=16> */
[----:B--2---:R-:W-:Y:S02]  /*11560*/  F2FP.BF16.PACK_AB R5, R14, R20 ;  /* 0x000000140e05723e */ /* 0x004fe400000010ff */
        /* <DEDUP_REMOVED lines=45> */
[----:B------:R1:W-:Y:S04]  /*11840*/  STL [R1+0x8], R4 ;  /* 0x0000080401007387 */ /* 0x0003e80000100800 */
[----:B------:R1:W-:Y:S04]  /*11850*/  STL [R1+0x10], R2 ;  /* 0x0000100201007387 */ /* 0x0003e80000100800 */
[----:B------:R1:W-:Y:S01]  /*11860*/  STL [R1+0xc], R0 ;  /* 0x00000c0001007387 */ /* 0x0003e20000100800 */
[----:B------:R-:W-:Y:S01]  /*11870*/  HMMA.16816.F32.BF16 R144, R164, R152, R144 ;  /* 0x00000098a490723c */ /* 0x000fe20000041890 */
[----:B------:R-:W-:Y:S01]  /*11880*/  FADD.FTZ R5, R217, R6 ;  /* 0x00000006d9057221 */ /* 0x000fe20000010000 */
[----:B------:R-:W-:-:S06]  /*11890*/  @UP0 UIADD3 UR26, UR26, -0x3, URZ ;  /* 0xfffffffd1a1a0890 */ /* 0x000fcc000fffe03f */
[----:B------:R-:W-:Y:S01]  /*118a0*/  HMMA.16816.F32.BF16 R148, R164, R154, R148 ;  /* 0x0000009aa494723c */ /* 0x000fe20000041894 */
[----:B------:R-:W-:-:S07]  /*118b0*/  FADD.FTZ R247, R247, R5 ;  /* 0x00000005f7f77221 */ /* 0x000fce0000010000 */
[----:B------:R-:W-:Y:S08]  /*118c0*/  HMMA.16816.F32.BF16 R140, R168, R152, R44 ;  /* 0x00000098a88c723c */ /* 0x000ff0000004182c */
[----:B---3--:R-:W-:Y:S08]  /*118d0*/  HMMA.16816.F32.BF16 R160, R164, R16, R160 ;  /* 0x00000010a4a0723c */ /* 0x008ff000000418a0 */
[C---:B------:R-:W-:Y:S08]  /*118e0*/  HMMA.16816.F32.BF16 R152, R168.reuse, R154, R32 ;  /* 0x0000009aa898723c */ /* 0x040ff00000041820 */
[----:B------:R-:W-:Y:S08]  /*118f0*/  HMMA.16816.F32.BF16 R156, R168, R16, R36 ;  /* 0x00000010a89c723c */ /* 0x000ff00000041824 */
[-C--:B------:R-:W-:Y:S08]  /*11900*/  HMMA.16816.F32.BF16 R164, R164, R18.reuse, R40 ;  /* 0x00000012a4a4723c */ /* 0x080ff00000041828 */
[----:B------:R-:W-:Y:S01]  /*11910*/  HMMA.16816.F32.BF16 R168, R168, R18, R28 ;  /* 0x00000012a8a8723c */ /* 0x000fe2000004181c */
[----:B------:R-:W-:Y:S11]  /*11920*/  @P0 BRA `(.L_x_239) ;  /* 0x0000001000000947 */ /* 0x000ff60003800000 */
.L_x_237:
[----:B-1-3--:R-:W-:-:S12]  /*11930*/  UIADD3 UR26, UR27, -0x1, URZ ;  /* 0xffffffff1b1a7890 */ /* 0x00afd8000fffe03f */
.L_x_239:
[----:B-1----:R-:W-:-:S13]  /*11940*/  ISETP.LE.AND P0, PT, RZ, UR26, PT ;  /* 0x0000001aff007c0c */ /* 0x002fda000bf03270 */
[----:B------:R-:W-:Y:S05]  /*11950*/  @!P0 BRA `(.L_x_240) ;  /* 0x00005eb000008947 */ /* 0x000fea0003800000 */
[----:B-----5:R-:W2:Y:S01]  /*11960*/  LDL.LU.64 R6, [R1+0x50] ;  /* 0x0000500001067983 */ /* 0x020ea20000300a00 */
[----:B------:R-:W-:Y:S01]  /*11970*/  MOV R135, R3 ;  /* 0x0000000300877202 */ /* 0x000fe20000000f00 */
[----:B------:R-:W1:Y:S01]  /*11980*/  LDC.U8 R217, c[0x0][0x2d8] ;  /* 0x0000b600ffd97b82 */ /* 0x000e620000000000 */
[----:B------:R-:W-:Y:S01]  /*11990*/  UMOV UR29, 0x6 ;  /* 0x00000006001d7882 */ /* 0x000fe20000000000 */
[----:B------:R-:W3:Y:S01]  /*119a0*/  LDL.LU.64 R4, [R1+0x60] ;  /* 0x0000600001047983 */ /* 0x000ee20000300a00 */
[----:B------:R-:W-:Y:S01]  /*119b0*/  ULDC.64 UR4, c[0x0][0x1a0] ;  /* 0x0000680000047ab9 */ /* 0x000fe20000000a00 */
[C---:B------:R-:W-:Y:S01]  /*119c0*/  IADD3 R8, R252.reuse, 0x4, RZ ;  /* 0x00000004fc087810 */ /* 0x040fe20007ffe0ff */
[----:B------:R-:W-:Y:S01]  /*119d0*/  IMAD.WIDE.U32 R228, R252, -0x326172a9, RZ ;  /* 0xcd9e8d57fce47825 */ /* 0x000fe200078e00ff */
[----:B------:R-:W4:Y:S01]  /*119e0*/  LDL.LU R2, [R1+0x40] ;  /* 0x0000400001027983 */ /* 0x000f220000300800 */
[----:B------:R-:W-:Y:S01]  /*119f0*/  USHF.L.U64.HI UR27, UR4, UR29, UR5 ;  /* 0x0000001d041b7299 */ /* 0x000fe20008010205 */
[----:B------:R-:W-:Y:S01]  /*11a00*/  MOV R133, R137 ;  /* 0x0000008900857202 */ /* 0x000fe20000000f00 */
[----:B------:R-:W-:Y:S01]  /*11a10*/  USHF.L.U32 UR28, UR4, 0x6, URZ ;  /* 0x00000006041c7899 */ /* 0x000fe2000800063f */
[----:B------:R-:W3:Y:S01]  /*11a20*/  LDL.LU R0, [R1+0x58] ;  /* 0x0000580001007983 */ /* 0x000ee20000300800 */
[----:B------:R-:W-:Y:S01]  /*11a30*/  IMAD.WIDE.U32 R226, R8, -0x326172a9, RZ ;  /* 0xcd9e8d5708e27825 */ /* 0x000fe200078e00ff */
[----:B------:R-:W-:Y:S01]  /*11a40*/  MOV R132, R138 ;  /* 0x0000008a00847202 */ /* 0x000fe20000000f00 */
[----:B------:R-:W-:-:S02]  /*11a50*/  ULDC.64 UR4, c[0x0][0x198] ;  /* 0x0000660000047ab9 */ /* 0x000fc40000000a00 */
[----:B------:R-:W-:Y:S01]  /*11a60*/  IMAD.MOV.U32 R134, RZ, RZ, R136 ;  /* 0x000000ffff867224 */ /* 0x000fe200078e0088 */
[----:B------:R-:W-:Y:S02]  /*11a70*/  USHF.L.U64.HI UR29, UR4, UR29, UR5 ;  /* 0x0000001d041d7299 */ /* 0x000fe40008010205 */
[----:B------:R-:W-:Y:S01]  /*11a80*/  USHF.L.U32 UR30, UR4, 0x6, URZ ;  /* 0x00000006041e7899 */ /* 0x000fe2000800063f */
[----:B-1----:R-:W-:Y:S01]  /*11a90*/  PRMT R217, R217, 0x7054, R217 ;  /* 0x00007054d9d97816 */ /* 0x002fe200000000d9 */
[----:B--2---:R-:W-:Y:S01]  /*11aa0*/  IMAD.MOV.U32 R3, RZ, RZ, R7 ;  /* 0x000000ffff037224 */ /* 0x004fe200078e0007 */
[-C--:B----4-:R-:W-:Y:S02]  /*11ab0*/  LOP3.LUT R222, R229, R2.reuse, RZ, 0x3c, !PT ;  /* 0x00000002e5de7212 */ /* 0x090fe400078e3cff */
[----:B------:R-:W-:Y:S02]  /*11ac0*/  LOP3.LUT R220, R227, R2, RZ, 0x3c, !PT ;  /* 0x00000002e3dc7212 */ /* 0x000fe400078e3cff */
[----:B---3--:R-:W-:-:S05]  /*11ad0*/  MOV R2, R4 ;  /* 0x0000000400027202 */ /* 0x008fca0000000f00 */
[----:B------:R1:W-:Y:S01]  /*11ae0*/  STL.64 [R1+0x18], R2 ;  /* 0x0000180201007387 */ /* 0x0003e20000100a00 */
[----:B------:R-:W-:-:S04]  /*11af0*/  IMAD.WIDE.U32 R218, R0, -0x2daee0ad, RZ ;  /* 0xd2511f5300da7825 */ /* 0x000fc800078e00ff */
[----:B------:R-:W-:-:S04]  /*11b00*/  IMAD.WIDE.U32 R222, R222, -0x2daee0ad, RZ ;  /* 0xd2511f53dede7825 */ /* 0x000fc800078e00ff */
[----:B------:R-:W-:Y:S01]  /*11b10*/  IMAD.WIDE.U32 R220, R220, -0x2daee0ad, RZ ;  /* 0xd2511f53dcdc7825 */ /* 0x000fe200078e00ff */
[----:B------:R-:W-:Y:S05]  /*11b20*/  BRA `(.L_x_241) ;  /* 0x000001f000007947 */ /* 0x000fea0003800000 */
.L_x_243:
[----:B------:R-:W2:Y:S01]  /*11b30*/  LDL.64 R232, [R1+0x28] ;  /* 0x0000280001e87983 */ /* 0x000ea20000100a00 */
[----:B------:R-:W-:Y:S02]  /*11b40*/  ULDC.64 UR4, c[0x0][0x198] ;  /* 0x0000660000047ab9 */ /* 0x000fe40000000a00 */
[----:B------:R-:W-:Y:S01]  /*11b50*/  UIADD3 UR32, UR26, -0x1, URZ ;  /* 0xffffffff1a207890 */ /* 0x000fe2000fffe03f */
[----:B------:R-:W3:Y:S03]  /*11b60*/  LDL.64 R230, [R1+0x20] ;  /* 0x0000200001e67983 */ /* 0x000ee60000100a00 */
[----:B------:R-:W-:Y:S02]  /*11b70*/  USHF.R.S32.HI UR31, URZ, 0x1f, UR32 ;  /* 0x0000001f3f1f7899 */ /* 0x000fe40008011420 */
[----:B------:R-:W-:Y:S02]  /*11b80*/  UIMAD.WIDE.U32 UR34, UR32, UR4, URZ ;  /* 0x00000004202272a5 */ /* 0x000fe4000f8e003f */
[----:B------:R-:W-:Y:S04]  /*11b90*/  UIMAD UR31, UR31, UR4, URZ ;  /* 0x000000041f1f72a4 */ /* 0x000fe8000f8e023f */
[----:B------:R-:W-:Y:S01]  /*11ba0*/  UIMAD UR31, UR32, UR5, UR31 ;  /* 0x00000005201f72a4 */ /* 0x000fe2000f8e021f */
[----:B------:R-:W-:Y:S02]  /*11bb0*/  IMAD.U32 R0, RZ, RZ, UR34 ;  /* 0x00000022ff007e24 */ /* 0x000fe4000f8e00ff */
[----:B------:R-:W-:Y:S01]  /*11bc0*/  IMAD.U32 R3, RZ, RZ, UR34 ;  /* 0x00000022ff037e24 */ /* 0x000fe2000f8e00ff */
[----:B------:R-:W-:Y:S06]  /*11bd0*/  UIADD3 UR31, UR35, UR31, URZ ;  /* 0x0000001f231f7290 */ /* 0x000fec000fffe03f */
[----:B------:R-:W-:Y:S01]  /*11be0*/  IMAD.U32 R2, RZ, RZ, UR31 ;  /* 0x0000001fff027e24 */ /* 0x000fe2000f8e00ff */
        /* <DEDUP_REMOVED lines=19> */
.L_x_241:
[----:B------:R-:W2:Y:S01]  /*11d20*/  LDL.64 R4, [R1+0x18] ;  /* 0x0000180001047983 */ /* 0x000ea20000100a00 */
[----:B------:R-:W-:Y:S04]  /*11d30*/  DEPBAR.LE SB0, 0x0 ;  /* 0x000080000000791a */ /* 0x000fe80000000000 */
[----:B------:R-:W-:Y:S01]  /*11d40*/  USHF.R.S32.HI UR5, URZ, 0x1f, UR26 ;  /* 0x0000001f3f057899 */ /* 0x000fe2000801141a */
[----:B------:R-:W-:Y:S01]  /*11d50*/  BAR.SYNC.DEFER_BLOCKING 0x0 ;  /* 0x0000000000007b1d */ /* 0x000fe20000010000 */
[----:B------:R-:W-:Y:S01]  /*11d60*/  UIMAD UR4, UR19, UR26, URZ ;  /* 0x0000001a130472a4 */ /* 0x000fe2000f8e023f */
[----:B-1----:R-:W-:Y:S03]  /*11d70*/  IMAD.U32 R2, RZ, RZ, UR26 ;  /* 0x0000001aff027e24 */ /* 0x002fe6000f8e00ff */
[----:B------:R-:W-:Y:S01]  /*11d80*/  UIMAD UR4, UR5, UR20, UR4 ;  /* 0x00000014050472a4 */ /* 0x000fe2000f8e0204 */
[----:B--2---:R-:W-:Y:S05]  /*11d90*/  IMAD.WIDE.U32 R2, R2, UR20, R4 ;  /* 0x0000001402027c25 */ /* 0x004fea000f8e0004 */
[C---:B------:R-:W-:Y:S02]  /*11da0*/  LEA R6, P0, R2.reuse, c[0x0][0x170], 0x1 ;  /* 0x00005c0002067a11 */ /* 0x040fe400078008ff */
[----:B------:R-:W-:Y:S04]  /*11db0*/  IADD3 R0, R3, UR4, RZ ;  /* 0x0000000403007c10 */ /* 0x000fe8000fffe0ff */
[----:B------:R-:W-:Y:S02]  /*11dc0*/  LEA.HI.X R7, R2, c[0x0][0x174], R0, 0x1, P0 ;  /* 0x00005d0002077a11 */ /* 0x000fe400000f0c00 */
[----:B------:R-:W-:Y:S03]  /*11dd0*/  IADD3 R4, P0, R6, UR28, RZ ;  /* 0x0000001c06047c10 */ /* 0x000fe6000ff1e0ff */
[----:B------:R-:W-:Y:S01]  /*11de0*/  @!PT LDS RZ, [RZ] ;  /* 0x00000000fffff984 */ /* 0x000fe20000000800 */
[----:B------:R-:W-:Y:S01]  /*11df0*/  @!PT LDS RZ, [RZ] ;  /* 0x00000000fffff984 */ /* 0x000fe20000000800 */
[----:B------:R-:W-:Y:S01]  /*11e00*/  @!PT LDS RZ, [RZ] ;  /* 0x00000000fffff984 */ /* 0x000fe20000000800 */
[----:B------:R1:W-:Y:S01]  /*11e10*/  LDGSTS.E.BYPASS.LTC128B.128 [R224+0x4000], [R6.64] ;  /* 0x0400000006e07fae */ /* 0x0003e2000b901d56 */
[----:B------:R-:W-:Y:S02]  /*11e20*/  IADD3.X R5, R7, UR27, RZ, P0, !PT ;  /* 0x0000001b07057c10 */ /* 0x000fe400087fe4ff */
[----:B------:R-:W-:Y:S04]  /*11e30*/  IADD3 R2, P0, R4, UR28, RZ ;  /* 0x0000001c04027c10 */ /* 0x000fe8000ff1e0ff */
[----:B------:R-:W-:Y:S01]  /*11e40*/  IADD3.X R3, R5, UR27, RZ, P0, !PT ;  /* 0x0000001b05037c10 */ /* 0x000fe200087fe4ff */
[----:B------:R1:W-:Y:S01]  /*11e50*/  LDGSTS.E.BYPASS.LTC128B.128 [R224+0x4800], [R4.64] ;  /* 0x0480000004e07fae */ /* 0x0003e2000b901d56 */
[----:B------:R-:W-:Y:S04]  /*11e60*/  IADD3 R8, P0, R2, UR28, RZ ;  /* 0x0000001c02087c10 */ /* 0x000fe8000ff1e0ff */
[----:B------:R-:W-:Y:S02]  /*11e70*/  IADD3.X R9, R3, UR27, RZ, P0, !PT ;  /* 0x0000001b03097c10 */ /* 0x000fe400087fe4ff */
[----:B------:R-:W-:Y:S01]  /*11e80*/  ISETP.LT.AND P0, PT, RZ, UR26, PT ;  /* 0x0000001aff007c0c */ /* 0x000fe2000bf01270 */
        /* <DEDUP_REMOVED lines=90> */
.L_x_242:
[----:B------:R-:W-:Y:S01]  /*12430*/  FMNMX.FTZ R0, R4, R132, !PT ;  /* 0x0000008404007209 */ /* 0x000fe20007810000 */
[----:B------:R-:W-:Y:S01]  /*12440*/  USHF.L.U32 UR5, UR26, 0x2, URZ ;  /* 0x000000021a057899 */ /* 0x000fe2000800063f */
[--C-:B------:R-:W-:Y:S01]  /*12450*/  LOP3.LUT R180, R223, UR14, R218.reuse, 0x96, !PT ;  /* 0x0000000edfb47c12 */ /* 0x100fe2000f8e96da */
[----:B------:R-:W-:Y:S01]  /*12460*/  UIADD3 UR26, UR26, -0x1, URZ ;  /* 0xffffffff1a1a7890 */ /* 0x000fe2000fffe03f */
[----:B-1----:R-:W-:Y:S01]  /*12470*/  FMNMX.FTZ R2, R5, R0, !PT ;  /* 0x0000000005027209 */ /* 0x002fe20007810000 */
[----:B------:R-:W-:Y:S01]  /*12480*/  UIADD3 UR4, UR5, 0x1, URZ ;  /* 0x0000000105047890 */ /* 0x000fe2000fffe03f */
[----:B------:R-:W-:Y:S01]  /*12490*/  FMNMX.FTZ R0, R6, R133, !PT ;  /* 0x0000008506007209 */ /* 0x000fe20007810000 */
[----:B------:R-:W-:Y:S01]  /*124a0*/  IMAD.WIDE.U32 R180, R180, -0x326172a9, RZ ;  /* 0xcd9e8d57b4b47825 */ /* 0x000fe200078e00ff */
        /* <DEDUP_REMOVED lines=126> */
[----:B------:R-:W-:Y:S01]  /*12c90*/  FMNMX.FTZ R136, R125, R136, !PT ;  /* 0x000000887d887209 */ /* 0x000fe20007810000 */
[----:B------:R-:W1:Y:S01]  /*12ca0*/  SHFL.BFLY PT, R172, R138, 0x2, 0x1f ;  /* 0x0c401f008aac7f89 */ /* 0x000e6200000e0000 */
[----:B------:R-:W-:Y:S04]  /*12cb0*/  FMNMX.FTZ R3, R130, R3, !PT ;  /* 0x0000000382037209 */ /* 0x000fe80007810000 */
[----:B------:R-:W-:Y:S03]  /*12cc0*/  FMNMX.FTZ R3, R131, R3, !PT ;  /* 0x0000000383037209 */ /* 0x000fe60007810000 */
[----:B------:R-:W2:Y:S08]  /*12cd0*/  SHFL.BFLY PT, R139, R136, 0x2, 0x1f ;  /* 0x0c401f00888b7f89 */ /* 0x000eb000000e0000 */
[----:B------:R-:W3:Y:S01]  /*12ce0*/  SHFL.BFLY PT, R137, R3, 0x2, 0x1f ;  /* 0x0c401f0003897f89 */ /* 0x000ee200000e0000 */
[----:B-1----:R-:W-:Y:S07]  /*12cf0*/  FMNMX.FTZ R138, R138, R172, !PT ;  /* 0x000000ac8a8a7209 */ /* 0x002fee0007810000 */
[----:B------:R-:W1:Y:S01]  /*12d00*/  SHFL.BFLY PT, R172, R138, 0x1, 0x1f ;  /* 0x0c201f008aac7f89 */ /* 0x000e6200000e0000 */
[----:B--2---:R-:W-:Y:S07]  /*12d10*/  FMNMX.FTZ R136, R136, R139, !PT ;  /* 0x0000008b88887209 */ /* 0x004fee0007810000 */
[----:B------:R-:W2:Y:S01]  /*12d20*/  SHFL.BFLY PT, R139, R136, 0x1, 0x1f ;  /* 0x0c201f00888b7f89 */ /* 0x000ea200000e0000 */
[----:B---3--:R-:W-:Y:S07]  /*12d30*/  FMNMX.FTZ R137, R3, R137, !PT ;  /* 0x0000008903897209 */ /* 0x008fee0007810000 */
[----:B------:R-:W3:Y:S01]  /*12d40*/  SHFL.BFLY PT, R3, R2, 0x1, 0x1f ;  /* 0x0c201f0002037f89 */ /* 0x000ee200000e0000 */
[----:B-1----:R-:W-:Y:S07]  /*12d50*/  FMNMX.FTZ R138, R138, R172, !PT ;  /* 0x000000ac8a8a7209 */ /* 0x002fee0007810000 */
[----:B------:R-:W1:Y:S01]  /*12d60*/  SHFL.BFLY PT, R173, R137, 0x1, 0x1f ;  /* 0x0c201f0089ad7f89 */ /* 0x000e6200000e0000 */
[C---:B------:R-:W-:Y:S01]  /*12d70*/  FSETP.NEU.FTZ.AND P1, PT, R138.reuse, -INF , PT ;  /* 0xff8000008a00780b */ /* 0x040fe20003f3d000 */
[C---:B------:R-:W-:Y:S02]  /*12d80*/  FADD.FTZ R0, -R138.reuse, R132 ;  /* 0x000000848a007221 */ /* 0x040fe40000010100 */
[----:B------:R-:W-:Y:S01]  /*12d90*/  FMUL.FTZ R177, R138, c[0x0][0x23c] ;  /* 0x00008f008ab17a20 */ /* 0x000fe20000410000 */
[----:B--2---:R-:W-:Y:S01]  /*12da0*/  FMNMX.FTZ R136, R136, R139, !PT ;  /* 0x0000008b88887209 */ /* 0x004fe20007810000 */
[----:B------:R-:W-:Y:S03]  /*12db0*/  FMUL.FTZ R0, R0, c[0x0][0x23c] ;  /* 0x00008f0000007a20 */ /* 0x000fe60000410000 */
[----:B------:R-:W-:Y:S01]  /*12dc0*/  FSEL R177, R177, RZ, P1 ;  /* 0x000000ffb1b17208 */ /* 0x000fe20000800000 */
[----:B------:R2:W-:Y:S01]  /*12dd0*/  MUFU.EX2 R132, R0 ;  /* 0x0000000000847308 */ /* 0x0005e20000000800 */
[----:B------:R-:W-:Y:S01]  /*12de0*/  FMUL.FTZ R139, R136, c[0x0][0x23c] ;  /* 0x00008f00888b7a20 */ /* 0x000fe20000410000 */
[----:B---3--:R-:W-:Y:S02]  /*12df0*/  FMNMX.FTZ R3, R2, R3, !PT ;  /* 0x0000000302037209 */ /* 0x008fe40007810000 */
[--C-:B------:R-:W-:Y:S02]  /*12e00*/  FFMA.FTZ R4, R4, c[0x0][0x23c], -R177.reuse ;  /* 0x00008f0004047a23 */ /* 0x100fe400000108b1 */
[--C-:B------:R-:W-:Y:S02]  /*12e10*/  FFMA.FTZ R49, R49, c[0x0][0x23c], -R177.reuse ;  /* 0x00008f0031317a23 */ /* 0x100fe400000108b1 */
[--C-:B------:R-:W-:Y:S02]  /*12e20*/  FFMA.FTZ R48, R48, c[0x0][0x23c], -R177.reuse ;  /* 0x00008f0030307a23 */ /* 0x100fe400000108b1 */
[----:B------:R-:W-:Y:S01]  /*12e30*/  MUFU.EX2 R194, R4 ;  /* 0x0000000400c27308 */ /* 0x000fe20000000800 */
[--C-:B------:R-:W-:Y:S01]  /*12e40*/  FFMA.FTZ R80, R80, c[0x0][0x23c], -R177.reuse ;  /* 0x00008f0050507a23 */ /* 0x100fe200000108b1 */
[----:B-1----:R-:W-:Y:S01]  /*12e50*/  FMNMX.FTZ R137, R137, R173, !PT ;  /* 0x000000ad89897209 */ /* 0x002fe20007810000 */
[--C-:B------:R-:W-:Y:S02]  /*12e60*/  FFMA.FTZ R81, R81, c[0x0][0x23c], -R177.reuse ;  /* 0x00008f0051517a23 */ /* 0x100fe400000108b1 */
[--C-:B------:R-:W-:Y:S01]  /*12e70*/  FFMA.FTZ R5, R5, c[0x0][0x23c], -R177.reuse ;  /* 0x00008f0005057a23 */ /* 0x100fe200000108b1 */
[C---:B------:R-:W-:Y:S01]  /*12e80*/  FSETP.NEU.FTZ.AND P1, PT, R137.reuse, -INF , PT ;  /* 0xff8000008900780b */ /* 0x040fe20003f3d000 */
[C---:B------:R-:W-:Y:S02]  /*12e90*/  FMUL.FTZ R176, R137.reuse, c[0x0][0x23c] ;  /* 0x00008f0089b07a20 */ /* 0x040fe40000410000 */
[--C-:B------:R-:W-:Y:S01]  /*12ea0*/  FFMA.FTZ R20, R20, c[0x0][0x23c], -R177.reuse ;  /* 0x00008f0014147a23 */ /* 0x100fe200000108b1 */
[----:B------:R-:W-:Y:S01]  /*12eb0*/  MUFU.EX2 R245, R5 ;  /* 0x0000000500f57308 */ /* 0x000fe20000000800 */
[--C-:B------:R-:W-:Y:S01]  /*12ec0*/  FFMA.FTZ R36, R36, c[0x0][0x23c], -R177.reuse ;  /* 0x00008f0024247a23 */ /* 0x100fe200000108b1 */
[----:B------:R-:W-:Y:S01]  /*12ed0*/  FSEL R176, R176, RZ, P1 ;  /* 0x000000ffb0b07208 */ /* 0x000fe20000800000 */
[----:B------:R-:W-:Y:S01]  /*12ee0*/  FFMA.FTZ R64, R64, c[0x0][0x23c], -R177 ;  /* 0x00008f0040407a23 */ /* 0x000fe200000108b1 */
[----:B------:R-:W-:Y:S01]  /*12ef0*/  FSETP.NEU.FTZ.AND P1, PT, R136, -INF , PT ;  /* 0xff8000008800780b */ /* 0x000fe20003f3d000 */
[----:B--2---:R-:W-:Y:S02]  /*12f00*/  FADD.FTZ R0, -R137, R133 ;  /* 0x0000008589007221 */ /* 0x004fe40000010100 */
[--C-:B------:R-:W-:Y:S01]  /*12f10*/  FFMA.FTZ R50, R50, c[0x0][0x23c], -R176.reuse ;  /* 0x00008f0032327a23 */ /* 0x100fe200000108b0 */
[----:B------:R-:W-:Y:S01]  /*12f20*/  FSEL R139, R139, RZ, P1 ;  /* 0x000000ff8b8b7208 */ /* 0x000fe20000800000 */
[--C-:B------:R-:W-:Y:S01]  /*12f30*/  FFMA.FTZ R51, R51, c[0x0][0x23c], -R176.reuse ;  /* 0x00008f0033337a23 */ /* 0x100fe200000108b0 */
[----:B------:R-:W-:Y:S01]  /*12f40*/  MUFU.EX2 R248, R20 ;  /* 0x0000001400f87308 */ /* 0x000fe20000000800 */
[--C-:B------:R-:W-:Y:S01]  /*12f50*/  FFMA.FTZ R22, R22, c[0x0][0x23c], -R176.reuse ;  /* 0x00008f0016167a23 */ /* 0x100fe200000108b0 */
[----:B------:R-:W-:Y:S01]  /*12f60*/  FSETP.NEU.FTZ.AND P1, PT, R3, -INF , PT ;  /* 0xff8000000300780b */ /* 0x000fe20003f3d000 */
[--C-:B------:R-:W-:Y:S02]  /*12f70*/  FFMA.FTZ R23, R23, c[0x0][0x23c], -R176.reuse ;  /* 0x00008f0017177a23 */ /* 0x100fe400000108b0 */
[----:B------:R-:W-:Y:S02]  /*12f80*/  FFMA.FTZ R72, R72, c[0x0][0x23c], -R139 ;  /* 0x00008f0048487a23 */ /* 0x000fe4000001088b */
[----:B------:R-:W-:Y:S02]  /*12f90*/  FMUL.FTZ R0, R0, c[0x0][0x23c] ;  /* 0x00008f0000007a20 */ /* 0x000fe40000410000 */
[--C-:B------:R-:W-:Y:S01]  /*12fa0*/  FFMA.FTZ R38, R38, c[0x0][0x23c], -R176.reuse ;  /* 0x00008f0026267a23 */ /* 0x100fe200000108b0 */
[----:B------:R-:W-:Y:S01]  /*12fb0*/  MUFU.EX2 R243, R22 ;  /* 0x0000001600f37308 */ /* 0x000fe20000000800 */
[--C-:B------:R-:W-:Y:S02]  /*12fc0*/  FFMA.FTZ R66, R66, c[0x0][0x23c], -R176.reuse ;  /* 0x00008f0042427a23 */ /* 0x100fe400000108b0 */
[--C-:B------:R-:W-:Y:S02]  /*12fd0*/  FFMA.FTZ R67, R67, c[0x0][0x23c], -R176.reuse ;  /* 0x00008f0043437a23 */ /* 0x100fe400000108b0 */
[----:B------:R-:W-:Y:S02]  /*12fe0*/  FFMA.FTZ R65, R65, c[0x0][0x23c], -R177 ;  /* 0x00008f0041417a23 */ /* 0x000fe400000108b1 */
        /* <DEDUP_REMOVED lines=9> */
[----:B------:R-:W-:Y:S02]  /*13080*/  FFMA.FTZ R131, R131, c[0x0][0x23c], -R176 ;  /* 0x00008f0083837a23 */ /* 0x000fe400000108b0 */
[----:B------:R-:W-:Y:S02]  /*13090*/  FMUL.FTZ R178, R3, c[0x0][0x23c] ;  /* 0x00008f0003b27a20 */ /* 0x000fe40000410000 */
[--C-:B------:R-:W-:Y:S02]  /*130a0*/  FFMA.FTZ R12, R12, c[0x0][0x23c], -R139.reuse ;  /* 0x00008f000c0c7a23 */ /* 0x100fe4000001088b */
[--C-:B------:R-:W-:Y:S01]  /*130b0*/  FFMA.FTZ R8, R8, c[0x0][0x23c], -R139.reuse ;  /* 0x00008f0008087a23 */ /* 0x100fe2000001088b */
[----:B------:R-:W-:Y:S01]  /*130c0*/  FSEL R178, R178, RZ, P1 ;  /* 0x000000ffb2b27208 */ /* 0x000fe20000800000 */
[----:B------:R-:W-:Y:S01]  /*130d0*/  FFMA.FTZ R13, R13, c[0x0][0x23c], -R139 ;  /* 0x00008f000d0d7a23 */ /* 0x000fe2000001088b */
[----:B------:R-:W-:Y:S01]  /*130e0*/  MUFU.EX2 R203, R12 ;  /* 0x0000000c00cb7308 */ /* 0x000fe20000000800 */
[----:B------:R-:W-:Y:S02]  /*130f0*/  FFMA.FTZ R17, R17, c[0x0][0x23c], -R177 ;  /* 0x00008f0011117a23 */ /* 0x000fe400000108b1 */
        /* <DEDUP_REMOVED lines=12> */
[----:B------:R-:W-:Y:S02]  /*131c0*/  FFMA.FTZ R18, R18, c[0x0][0x23c], -R176 ;  /* 0x00008f0012127a23 */ /* 0x000fe400000108b0 */
[----:B------:R-:W-:Y:S02]  /*131d0*/  FFMA.FTZ R15, R15, c[0x0][0x23c], -R178 ;  /* 0x00008f000f0f7a23 */ /* 0x000fe400000108b2 */
[----:B------:R-:W-:Y:S02]  /*131e0*/  FFMA.FTZ R9, R9, c[0x0][0x23c], -R139 ;  /* 0x00008f0009097a23 */ /* 0x000fe4000001088b */
[----:B-1----:R-:W-:Y:S01]  /*131f0*/  FADD.FTZ R0, -R136, R134 ;  /* 0x0000008688007221 */ /* 0x002fe20000010100 */
[----:B------:R-:W-:Y:S01]  /*13200*/  MUFU.EX2 R225, R10 ;  /* 0x0000000a00e17308 */ /* 0x000fe20000000800 */
[----:B------:R-:W-:Y:S02]  /*13210*/  FFMA.FTZ R32, R32, c[0x0][0x23c], -R177 ;  /* 0x00008f0020207a23 */ /* 0x000fe400000108b1 */
[----:B------:R-:W-:Y:S02]  /*13220*/  FMUL.FTZ R0, R0, c[0x0][0x23c] ;  /* 0x00008f0000007a20 */ /* 0x000fe40000410000 */
[----:B------:R-:W-:Y:S02]  /*13230*/  FFMA.FTZ R24, R24, c[0x0][0x23c], -R139 ;  /* 0x00008f0018187a23 */ /* 0x000fe4000001088b */
[----:B------:R-:W-:Y:S02]  /*13240*/  FFMA.FTZ R33, R33, c[0x0][0x23c], -R177 ;  /* 0x00008f0021217a23 */ /* 0x000fe400000108b1 */
[--C-:B------:R-:W-:Y:S01]  /*13250*/  FFMA.FTZ R34, R34, c[0x0][0x23c], -R176.reuse ;  /* 0x00008f0022227a23 */ /* 0x100fe200000108b0 */
[----:B------:R-:W-:Y:S01]  /*13260*/  MUFU.EX2 R251, R11 ;  /* 0x0000000b00fb7308 */ /* 0x000fe20000000800 */
[----:B------:R-:W-:Y:S02]  /*13270*/  FFMA.FTZ R35, R35, c[0x0][0x23c], -R176 ;  /* 0x00008f0023237a23 */ /* 0x000fe400000108b0 */
[----:B------:R-:W-:Y:S02]  /*13280*/  FFMA.FTZ R30, R30, c[0x0][0x23c], -R178 ;  /* 0x00008f001e1e7a23 */ /* 0x000fe400000108b2 */
[--C-:B------:R-:W-:Y:S02]  /*13290*/  FFMA.FTZ R25, R25, c[0x0][0x23c], -R139.reuse ;  /* 0x00008f0019197a23 */ /* 0x100fe4000001088b */
[--C-:B------:R-:W-:Y:S02]  /*132a0*/  FFMA.FTZ R28, R28, c[0x0][0x23c], -R139.reuse ;  /* 0x00008f001c1c7a23 */ /* 0x100fe4000001088b */
[--C-:B------:R-:W-:Y:S01]  /*132b0*/  FFMA.FTZ R29, R29, c[0x0][0x23c], -R139.reuse ;  /* 0x00008f001d1d7a23 */ /* 0x100fe2000001088b */
[----:B------:R-:W-:Y:S01]  /*132c0*/  MUFU.EX2 R197, R17 ;  /* 0x0000001100c57308 */ /* 0x000fe20000000800 */
[----:B------:R-:W-:Y:S02]  /*132d0*/  FFMA.FTZ R39, R39, c[0x0][0x23c], -R176 ;  /* 0x00008f0027277a23 */ /* 0x000fe400000108b0 */
[--C-:B------:R-:W-:Y:S02]  /*132e0*/  FFMA.FTZ R45, R45, c[0x0][0x23c], -R139.reuse ;  /* 0x00008f002d2d7a23 */ /* 0x100fe4000001088b */
[----:B------:R-:W-:Y:S02]  /*132f0*/  FFMA.FTZ R44, R44, c[0x0][0x23c], -R139 ;  /* 0x00008f002c2c7a23 */ /* 0x000fe4000001088b */
[--C-:B------:R-:W-:Y:S02]  /*13300*/  FFMA.FTZ R46, R46, c[0x0][0x23c], -R178.reuse ;  /* 0x00008f002e2e7a23 */ /* 0x100fe400000108b2 */
[----:B------:R-:W-:Y:S01]  /*13310*/  FFMA.FTZ R47, R47, c[0x0][0x23c], -R178 ;  /* 0x00008f002f2f7a23 */ /* 0x000fe200000108b2 */
[----:B------:R-:W-:Y:S01]  /*13320*/  MUFU.EX2 R179, R18 ;  /* 0x0000001200b37308 */ /* 0x000fe20000000800 */
[--C-:B------:R-:W-:Y:S02]  /*13330*/  FFMA.FTZ R52, R52, c[0x0][0x23c], -R177.reuse ;  /* 0x00008f0034347a23 */ /* 0x100fe400000108b1 */
[----:B------:R-:W-:Y:S02]  /*13340*/  FFMA.FTZ R53, R53, c[0x0][0x23c], -R177 ;  /* 0x00008f0035357a23 */ /* 0x000fe400000108b1 */
[----:B------:R-:W-:Y:S02]  /*13350*/  FFMA.FTZ R54, R54, c[0x0][0x23c], -R176 ;  /* 0x00008f0036367a23 */ /* 0x000fe400000108b0 */
[--C-:B------:R-:W-:Y:S02]  /*13360*/  FFMA.FTZ R60, R60, c[0x0][0x23c], -R139.reuse ;  /* 0x00008f003c3c7a23 */ /* 0x100fe4000001088b */
[--C-:B------:R-:W-:Y:S01]  /*13370*/  FFMA.FTZ R61, R61, c[0x0][0x23c], -R139.reuse ;  /* 0x00008f003d3d7a23 */ /* 0x100fe2000001088b */
[----:B------:R-:W-:Y:S01]  /*13380*/  MUFU.EX2 R233, R14 ;  /* 0x0000000e00e97308 */ /* 0x000fe20000000800 */
[--C-:B------:R-:W-:Y:S02]  /*13390*/  FFMA.FTZ R62, R62, c[0x0][0x23c], -R178.reuse ;  /* 0x00008f003e3e7a23 */ /* 0x100fe400000108b2 */
[--C-:B------:R-:W-:Y:S02]  /*133a0*/  FFMA.FTZ R63, R63, c[0x0][0x23c], -R178.reuse ;  /* 0x00008f003f3f7a23 */ /* 0x100fe400000108b2 */
[--C-:B------:R-:W-:Y:S02]  /*133b0*/  FFMA.FTZ R58, R58, c[0x0][0x23c], -R178.reuse ;  /* 0x00008f003a3a7a23 */ /* 0x100fe400000108b2 */
[----:B------:R-:W-:Y:S02]  /*133c0*/  FFMA.FTZ R59, R59, c[0x0][0x23c], -R178 ;  /* 0x00008f003b3b7a23 */ /* 0x000fe400000108b2 */
        /* <DEDUP_REMOVED lines=10> */
[--C-:B------:R-:W-:Y:S02]  /*13470*/  FFMA.FTZ R70, R70, c[0x0][0x23c], -R176.reuse ;  /* 0x00008f0046467a23 */ /* 0x100fe400000108b0 */
[----:B------:R-:W-:Y:S02]  /*13480*/  FFMA.FTZ R83, R83, c[0x0][0x23c], -R176 ;  /* 0x00008f0053537a23 */ /* 0x000fe400000108b0 */
        /* <DEDUP_REMOVED lines=22> */
[----:B------:R-:W-:Y:S02]  /*135f0*/  FFMA.FTZ R124, R124, c[0x0][0x23c], -R139 ;  /* 0x00008f007c7c7a23 */ /* 0x000fe4000001088b */
[--C-:B------:R-:W-:Y:S02]  /*13600*/  FFMA.FTZ R122, R122, c[0x0][0x23c], -R178.reuse ;  /* 0x00008f007a7a7a23 */ /* 0x100fe400000108b2 */
[--C-:B------:R-:W-:Y:S01]  /*13610*/  FFMA.FTZ R123, R123, c[0x0][0x23c], -R178.reuse ;  /* 0x00008f007b7b7a23 */ /* 0x100fe200000108b2 */
[----:B------:R-:W-:Y:S01]  /*13620*/  MUFU.EX2 R185, R34 ;  /* 0x0000002200b97308 */ /* 0x000fe20000000800 */
[--C-:B------:R-:W-:Y:S02]  /*13630*/  FFMA.FTZ R126, R126, c[0x0][0x23c], -R178.reuse ;  /* 0x00008f007e7e7a23 */ /* 0x100fe400000108b2 */
[----:B------:R-:W-:Y:S02]  /*13640*/  FFMA.FTZ R178, R127, c[0x0][0x23c], -R178 ;  /* 0x00008f007fb27a23 */ /* 0x000fe400000108b2 */
[--C-:B------:R-:W-:Y:S02]  /*13650*/  FFMA.FTZ R6, R6, c[0x0][0x23c], -R176.reuse ;  /* 0x00008f0006067a23 */ /* 0x100fe400000108b0 */
[--C-:B------:R-:W-:Y:S02]  /*13660*/  FFMA.FTZ R7, R7, c[0x0][0x23c], -R176.reuse ;  /* 0x00008f0007077a23 */ /* 0x100fe400000108b0 */
[----:B------:R-:W-:Y:S01]  /*13670*/  FFMA.FTZ R16, R16, c[0x0][0x23c], -R177 ;  /* 0x00008f0010107a23 */ /* 0x000fe200000108b1 */
[----:B------:R-:W-:Y:S01]  /*13680*/  MUFU.EX2 R231, R6 ;  /* 0x0000000600e77308 */ /* 0x000fe20000000800 */
[--C-:B------:R-:W-:Y:S02]  /*13690*/  FFMA.FTZ R19, R19, c[0x0][0x23c], -R176.reuse ;  /* 0x00008f0013137a23 */ /* 0x100fe400000108b0 */
[----:B-1----:R-:W-:Y:S02]  /*136a0*/  FADD.FTZ R0, -R3, R135 ;  /* 0x0000008703007221 */ /* 0x002fe40000010100 */
[--C-:B------:R-:W-:Y:S02]  /*136b0*/  FFMA.FTZ R37, R37, c[0x0][0x23c], -R177.reuse ;  /* 0x00008f0025257a23 */ /* 0x100fe400000108b1 */
[----:B------:R-:W-:Y:S02]  /*136c0*/  FMUL.FTZ R0, R0, c[0x0][0x23c] ;  /* 0x00008f0000007a20 */ /* 0x000fe40000410000 */
[--C-:B------:R-:W-:Y:S01]  /*136d0*/  FFMA.FTZ R97, R97, c[0x0][0x23c], -R177.reuse ;  /* 0x00008f0061617a23 */ /* 0x100fe200000108b1 */
[----:B------:R-:W-:Y:S01]  /*136e0*/  MUFU.EX2 R250, R7 ;  /* 0x0000000700fa7308 */ /* 0x000fe20000000800 */
[--C-:B------:R-:W-:Y:S02]  /*136f0*/  FFMA.FTZ R84, R84, c[0x0][0x23c], -R177.reuse ;  /* 0x00008f0054547a23 */ /* 0x100fe400000108b1 */
[--C-:B------:R-:W-:Y:S02]  /*13700*/  FFMA.FTZ R96, R96, c[0x0][0x23c], -R177.reuse ;  /* 0x00008f0060607a23 */ /* 0x100fe400000108b1 */
[--C-:B------:R-:W-:Y:S02]  /*13710*/  FFMA.FTZ R85, R85, c[0x0][0x23c], -R177.reuse ;  /* 0x00008f0055557a23 */ /* 0x100fe400000108b1 */
[--C-:B------:R-:W-:Y:S02]  /*13720*/  FFMA.FTZ R98, R98, c[0x0][0x23c], -R176.reuse ;  /* 0x00008f0062627a23 */ /* 0x100fe400000108b0 */
[--C-:B------:R-:W-:Y:S01]  /*13730*/  FFMA.FTZ R99, R99, c[0x0][0x23c], -R176.reuse ;  /* 0x00008f0063637a23 */ /* 0x100fe200000108b0 */
[----:B------:R-:W1:Y:S01]  /*13740*/  MUFU.EX2 R201, R16 ;  /* 0x0000001000c97308 */ /* 0x000e620000000800 */
[--C-:B------:R-:W-:Y:S02]  /*13750*/  FFMA.FTZ R86, R86, c[0x0][0x23c], -R176.reuse ;  /* 0x00008f0056567a23 */ /* 0x100fe400000108b0 */
[--C-:B------:R-:W-:Y:S02]  /*13760*/  FFMA.FTZ R87, R87, c[0x0][0x23c], -R176.reuse ;  /* 0x00008f0057577a23 */ /* 0x100fe400000108b0 */
[--C-:B------:R-:W-:Y:S02]  /*13770*/  FFMA.FTZ R112, R112, c[0x0][0x23c], -R177.reuse ;  /* 0x00008f0070707a23 */ /* 0x100fe400000108b1 */
[--C-:B------:R-:W-:Y:S02]  /*13780*/  FFMA.FTZ R113, R113, c[0x0][0x23c], -R177.reuse ;  /* 0x00008f0071717a23 */ /* 0x100fe400000108b1 */
[--C-:B------:R-:W-:Y:S01]  /*13790*/  FFMA.FTZ R114, R114, c[0x0][0x23c], -R176.reuse ;  /* 0x00008f0072727a23 */ /* 0x100fe200000108b0 */
[----:B------:R2:W-:Y:S01]  /*137a0*/  MUFU.EX2 R196, R19 ;  /* 0x0000001300c47308 */ /* 0x0005e20000000800 */
[----:B------:R-:W-:Y:S02]  /*137b0*/  FFMA.FTZ R115, R115, c[0x0][0x23c], -R176 ;  /* 0x00008f0073737a23 */ /* 0x000fe400000108b0 */
[--C-:B------:R-:W-:Y:S02]  /*137c0*/  FFMA.FTZ R100, R100, c[0x0][0x23c], -R177.reuse ;  /* 0x00008f0064647a23 */ /* 0x100fe400000108b1 */
[--C-:B------:R-:W-:Y:S02]  /*137d0*/  FFMA.FTZ R101, R101, c[0x0][0x23c], -R177.reuse ;  /* 0x00008f0065657a23 */ /* 0x100fe400000108b1 */
[--C-:B------:R-:W-:Y:S02]  /*137e0*/  FFMA.FTZ R128, R128, c[0x0][0x23c], -R177.reuse ;  /* 0x00008f0080807a23 */ /* 0x100fe400000108b1 */
[--C-:B------:R-:W-:Y:S01]  /*137f0*/  FFMA.FTZ R129, R129, c[0x0][0x23c], -R177.reuse ;  /* 0x00008f0081817a23 */ /* 0x100fe200000108b1 */
[----:B------:R-:W-:Y:S01]  /*13800*/  MUFU.EX2 R199, R35 ;  /* 0x0000002300c77308 */ /* 0x000fe20000000800 */
[----:B------:R-:W-:Y:S02]  /*13810*/  IMAD.U32 R4, RZ, RZ, UR25 ;  /* 0x00000019ff047e24 */ /* 0x000fe4000f8e00ff */
[--C-:B------:R-:W-:Y:S01]  /*13820*/  FFMA.FTZ R116, R116, c[0x0][0x23c], -R177.reuse ;  /* 0x00008f0074747a23 */ /* 0x100fe200000108b1 */
[----:B-1----:R-:W-:Y:S01]  /*13830*/  F2FP.BF16.PACK_AB R174, R197, R201 ;  /* 0x000000c9c5ae723e */ /* 0x002fe200000010ff */
[----:B------:R-:W-:Y:S01]  /*13840*/  IMAD.U32 R8, RZ, RZ, UR4 ;  /* 0x00000004ff087e24 */ /* 0x000fe2000f8e00ff */
[C---:B------:R-:W-:Y:S01]  /*13850*/  LOP3.LUT R4, R219.reuse, UR5, R4, 0x96, !PT ;  /* 0x00000005db047c12 */ /* 0x040fe2000f8e9604 */
[----:B------:R-:W-:Y:S01]  /*13860*/  UIADD3 UR4, UR5, 0x2, URZ ;  /* 0x0000000205047890 */ /* 0x000fe2000fffe03f */
[----:B------:R-:W-:Y:S01]  /*13870*/  FFMA.FTZ R118, R118, c[0x0][0x23c], -R176 ;  /* 0x00008f0076767a23 */ /* 0x000fe200000108b0 */
[----:B------:R-:W-:Y:S01]  /*13880*/  UIADD3 UR5, UR5, 0x3, URZ ;  /* 0x0000000305057890 */ /* 0x000fe2000fffe03f */
[----:B------:R-:W1:Y:S01]  /*13890*/  MUFU.EX2 R0, R0 ;  /* 0x0000000000007308 */ /* 0x000e620000000800 */
[----:B------:R-:W-:Y:S01]  /*138a0*/  IMAD.WIDE.U32 R6, R4, -0x326172a9, RZ ;  /* 0xcd9e8d5704067825 */ /* 0x000fe200078e00ff */
[----:B------:R-:W-:Y:S03]  /*138b0*/  LOP3.LUT R8, R219, UR25, R8, 0x96, !PT ;  /* 0x00000019db087c12 */ /* 0x000fe6000f8e9608 */
[----:B------:R-:W-:Y:S01]  /*138c0*/  FFMA.FTZ R176, R119, c[0x0][0x23c], -R176 ;  /* 0x00008f0077b07a23 */ /* 0x000fe200000108b0 */
[----:B------:R-:W-:Y:S01]  /*138d0*/  LOP3.LUT R12, R181, UR13, R6, 0x96, !PT ;  /* 0x0000000db50c7c12 */ /* 0x000fe2000f8e9606 */
[----:B------:R-:W-:Y:S01]  /*138e0*/  IMAD.WIDE.U32 R192, R8, -0x326172a9, RZ ;  /* 0xcd9e8d5708c07825 */ /* 0x000fe200078e00ff */
[C---:B------:R-:W-:Y:S02]  /*138f0*/  LOP3.LUT R4, R7.reuse, UR15, R228, 0x96, !PT ;  /* 0x0000000f07047c12 */ /* 0x040fe4000f8e96e4 */
[----:B------:R-:W-:Y:S01]  /*13900*/  MUFU.EX2 R232, R30 ;  /* 0x0000001e00e87308 */ /* 0x000fe20000000800 */
[----:B------:R-:W-:Y:S01]  /*13910*/  IMAD.WIDE.U32 R12, R12, -0x2daee0ad, RZ ;  /* 0xd2511f530c0c7825 */ /* 0x000fe200078e00ff */
[----:B------:R-:W-:Y:S02]  /*13920*/  LOP3.LUT R7, R7, UR15, R226, 0x96, !PT ;  /* 0x0000000f07077c12 */ /* 0x000fe4000f8e96e2 */
[----:B------:R-:W-:Y:S01]  /*13930*/  LOP3.LUT R6, R183, UR13, R6, 0x96, !PT ;  /* 0x0000000db7067c12 */ /* 0x000fe2000f8e9606 */
[----:B------:R-:W-:Y:S01]  /*13940*/  IMAD.WIDE.U32 R4, R4, -0x2daee0ad, RZ ;  /* 0xd2511f5304047825 */ /* 0x000fe200078e00ff */
[----:B------:R-:W-:Y:S03]  /*13950*/  LOP3.LUT R18, R181, UR13, R192, 0x96, !PT ;  /* 0x0000000db5127c12 */ /* 0x000fe6000f8e96c0 */
[----:B------:R-:W-:Y:S01]  /*13960*/  IMAD.WIDE.U32 R10, R7, -0x2daee0ad, RZ ;  /* 0xd2511f53070a7825 */ /* 0x000fe200078e00ff */
[----:B------:R-:W-:Y:S01]  /*13970*/  MUFU.EX2 R242, R49 ;  /* 0x0000003100f27308 */ /* 0x000fe20000000800 */
[----:B------:R-:W-:Y:S02]  /*13980*/  LOP3.LUT R5, R5, UR12, R222, 0x96, !PT ;  /* 0x0000000c05057c12 */ /* 0x000fe4000f8e96de */
[----:B------:R-:W-:Y:S01]  /*13990*/  LOP3.LUT R16, R13, UR10, R4, 0x96, !PT ;  /* 0x0000000a0d107c12 */ /* 0x000fe2000f8e9604 */
[----:B------:R-:W-:Y:S01]  /*139a0*/  IMAD.WIDE.U32 R6, R6, -0x2daee0ad, RZ ;  /* 0xd2511f5306067825 */ /* 0x000fe200078e00ff */
[----:B------:R-:W-:Y:S03]  /*139b0*/  LOP3.LUT R8, R11, UR12, R220, 0x96, !PT ;  /* 0x0000000c0b087c12 */ /* 0x000fe6000f8e96dc */
[----:B------:R-:W-:Y:S01]  /*139c0*/  IMAD.WIDE.U32 R4, R5, -0x326172a9, RZ ;  /* 0xcd9e8d5705047825 */ /* 0x000fe200078e00ff */
[----:B------:R-:W-:Y:S01]  /*139d0*/  LOP3.LUT R10, R7, UR10, R10, 0x96, !PT ;  /* 0x0000000a070a7c12 */ /* 0x000fe2000f8e960a */
[----:B------:R-:W-:Y:S02]  /*139e0*/  MUFU.EX2 R241, R25 ;  /* 0x0000001900f17308 */ /* 0x000fe40000000800 */
[----:B------:R-:W-:Y:S01]  /*139f0*/  IMAD.WIDE.U32 R16, R16, -0x326172a9, RZ ;  /* 0xcd9e8d5710107825 */ /* 0x000fe200078e00ff */
[----:B------:R-:W-:Y:S03]  /*13a00*/  LOP3.LUT R9, R5, UR11, R180, 0x96, !PT ;  /* 0x0000000b05097c12 */ /* 0x000fe6000f8e96b4 */
[----:B------:R-:W-:Y:S01]  /*13a10*/  IMAD.WIDE.U32 R14, R8, -0x326172a9, RZ ;  /* 0xcd9e8d57080e7825 */ /* 0x000fe200078e00ff */
[----:B------:R-:W-:Y:S02]  /*13a20*/  LOP3.LUT R13, R17, UR9, R4, 0x96, !PT ;  /* 0x00000009110d7c12 */ /* 0x000fe4000f8e9604 */
[----:B------:R-:W-:Y:S01]  /*13a30*/  LOP3.LUT R4, R193, UR15, R228, 0x96, !PT ;  /* 0x0000000fc1047c12 */ /* 0x000fe2000f8e96e4 */
[----:B------:R-:W-:Y:S01]  /*13a40*/  MUFU.EX2 R240, R28 ;  /* 0x0000001c00f07308 */ /* 0x000fe20000000800 */
[----:B------:R-:W-:Y:S01]  /*13a50*/  IMAD.WIDE.U32 R10, R10, -0x326172a9, RZ ;  /* 0xcd9e8d570a0a7825 */ /* 0x000fe200078e00ff */
[----:B------:R-:W-:Y:S03]  /*13a60*/  LOP3.LUT R7, R15, UR11, R182, 0x96, !PT ;  /* 0x0000000b0f077c12 */ /* 0x000fe6000f8e96b6 */
[----:B--2---:R-:W-:Y:S01]  /*13a70*/  IMAD.WIDE.U32 R18, R18, -0x2daee0ad, RZ ;  /* 0xd2511f5312127825 */ /* 0x004fe200078e00ff */
[----:B------:R-:W-:Y:S03]  /*13a80*/  LOP3.LUT R14, R11, UR9, R14, 0x96, !PT ;  /* 0x000000090b0e7c12 */ /* 0x000fe6000f8e960e */
[----:B------:R-:W-:Y:S01]  /*13a90*/  IMAD.WIDE.U32 R4, R4, -0x2daee0ad, RZ ;  /* 0xd2511f5304047825 */ /* 0x000fe200078e00ff */
[----:B------:R-:W-:Y:S03]  /*13aa0*/  MUFU.EX2 R237, R29 ;  /* 0x0000001d00ed7308 */ /* 0x000fe60000000800 */
[----:B------:R-:W-:Y:S01]  /*13ab0*/  IMAD.WIDE.U32 R8, R9, -0x2daee0ad, RZ ;  /* 0xd2511f5309087825 */ /* 0x000fe200078e00ff */
[----:B------:R-:W-:Y:S02]  /*13ac0*/  LOP3.LUT R19, R19, UR10, R4, 0x96, !PT ;  /* 0x0000000a13137c12 */ /* 0x000fe4000f8e9604 */
[----:B------:R-:W-:Y:S01]  /*13ad0*/  LOP3.LUT R11, R5, UR12, R222, 0x96, !PT ;  /* 0x0000000c050b7c12 */ /* 0x000fe2000f8e96de */
[----:B------:R-:W-:Y:S01]  /*13ae0*/  IMAD.WIDE.U32 R4, R7, -0x2daee0ad, RZ ;  /* 0xd2511f5307047825 */ /* 0x000fe200078e00ff */
[----:B------:R-:W-:Y:S02]  /*13af0*/  LOP3.LUT R9, R9, UR8, R12, 0x96, !PT ;  /* 0x0000000809097c12 */ /* 0x000fe4000f8e960c */
[----:B------:R2:W-:Y:S01]  /*13b00*/  MUFU.EX2 R239, R31 ;  /* 0x0000001f00ef7308 */ /* 0x0005e20000000800 */
[----:B------:R-:W-:Y:S01]  /*13b10*/  IMAD.WIDE.U32 R12, R13, -0x2daee0ad, RZ ;  /* 0xd2511f530d0c7825 */ /* 0x000fe200078e00ff */
[----:B------:R-:W-:Y:S03]  /*13b20*/  LOP3.LUT R17, R5, UR8, R6, 0x96, !PT ;  /* 0x0000000805117c12 */ /* 0x000fe6000f8e9606 */
[----:B------:R-:W-:Y:S01]  /*13b30*/  IMAD.WIDE.U32 R6, R11, -0x326172a9, RZ ;  /* 0xcd9e8d570b067825 */ /* 0x000fe200078e00ff */
[----:B------:R-:W-:Y:S03]  /*13b40*/  LOP3.LUT R5, R13, UR6, R8, 0x96, !PT ;  /* 0x000000060d057c12 */ /* 0x000fe6000f8e9608 */
[----:B------:R-:W-:Y:S01]  /*13b50*/  IMAD.WIDE.U32 R14, R14, -0x2daee0ad, RZ ;  /* 0xd2511f530e0e7825 */ /* 0x000fe200078e00ff */
[----:B------:R1:W-:Y:S01]  /*13b60*/  MUFU.EX2 R236, R26 ;  /* 0x0000001a00ec7308 */ /* 0x0003e20000000800 */
[----:B------:R-:W-:Y:S02]  /*13b70*/  LOP3.LUT R134, R7, UR11, R180, 0x96, !PT ;  /* 0x0000000b07867c12 */ /* 0x000fe4000f8e96b4 */
[----:B------:R-:W-:Y:S01]  /*13b80*/  FFMA.FTZ R7, R21, c[0x0][0x23c], -R177 ;  /* 0x00008f0015077a23 */ /* 0x000fe200000108b1 */
[----:B------:R-:W-:Y:S01]  /*13b90*/  LOP3.LUT R11, R15, UR6, R4, 0x96, !PT ;  /* 0x000000060f0b7c12 */ /* 0x000fe2000f8e9604 */
[----:B------:R-:W-:Y:S04]  /*13ba0*/  IMAD.WIDE.U32 R20, R17, -0x326172a9, RZ ;  /* 0xcd9e8d5711147825 */ /* 0x000fe800078e00ff */
[----:B------:R-:W-:Y:S01]  /*13bb0*/  IMAD.WIDE.U32 R8, R9, -0x326172a9, RZ ;  /* 0xcd9e8d5709087825 */ /* 0x000fe200078e00ff */
[----:B------:R3:W4:Y:S01]  /*13bc0*/  MUFU.EX2 R249, R7 ;  /* 0x0000000700f97308 */ /* 0x0007220000000800 */
[----:B------:R-:W-:Y:S02]  /*13bd0*/  LOP3.LUT R32, R21, UR7, R10, 0x96, !PT ;  /* 0x0000000715207c12 */ /* 0x000fe4000f8e960a */
[----:B------:R-:W-:Y:S01]  /*13be0*/  IMAD.WIDE.U32 R186, R19, -0x326172a9, RZ ;  /* 0xcd9e8d5713ba7825 */ /* 0x000fe200078e00ff */
[----:B------:R-:W-:Y:S03]  /*13bf0*/  LOP3.LUT R16, R9, UR7, R16, 0x96, !PT ;  /* 0x0000000709107c12 */ /* 0x000fe6000f8e9610 */
[----:B------:R-:W-:Y:S01]  /*13c00*/  IMAD.WIDE.U32 R4, R5, -0x326172a9, RZ ;  /* 0xcd9e8d5705047825 */ /* 0x000fe200078e00ff */
[----:B------:R-:W-:Y:S02]  /*13c10*/  LOP3.LUT R184, R187, UR9, R6, 0x96, !PT ;  /* 0x00000009bbb87c12 */ /* 0x000fe4000f8e9606 */
[----:B------:R5:W4:Y:S01]  /*13c20*/  MUFU.EX2 R234, R27 ;  /* 0x0000001b00ea7308 */ /* 0x000b220000000800 */
[----:B------:R-:W-:Y:S01]  /*13c30*/  IMAD.WIDE.U32 R134, R134, -0x2daee0ad, RZ ;  /* 0xd2511f5386867825 */ /* 0x000fe200078e00ff */
[----:B------:R-:W-:Y:S02]  /*13c40*/  SHF.R.U32.HI R21, RZ, 0x18, R4 ;  /* 0x00000018ff157819 */ /* 0x000fe40000011604 */
[----:B------:R-:W-:Y:S01]  /*13c50*/  LOP3.LUT R9, R5, UR17, R8, 0x96, !PT ;  /* 0x0000001105097c12 */ /* 0x000fe2000f8e9608 */
[----:B--2---:R-:W-:Y:S01]  /*13c60*/  IMAD.MOV.U32 R31, RZ, RZ, R233 ;  /* 0x000000ffff1f7224 */ /* 0x004fe200078e00e9 */
[----:B------:R-:W-:Y:S01]  /*13c70*/  SHF.R.U32.HI R17, RZ, 0x10, R4 ;  /* 0x00000010ff117819 */ /* 0x000fe20000011604 */
[----:B-1----:R-:W-:Y:S01]  /*13c80*/  FMUL.FTZ R26, R0, R162 ;  /* 0x000000a2001a7220 */ /* 0x002fe20000410000 */
[C---:B------:R-:W-:Y:S01]  /*13c90*/  LOP3.LUT R19, R4.reuse, 0xff, RZ, 0xc0, !PT ;  /* 0x000000ff04137812 */ /* 0x040fe200078ec0ff */
[----:B------:R-:W-:Y:S01]  /*13ca0*/  IMAD.MOV.U32 R30, RZ, RZ, R179 ;  /* 0x000000ffff1e7224 */ /* 0x000fe200078e00b3 */
[----:B------:R-:W1:Y:S01]  /*13cb0*/  MUFU.EX2 R244, R48 ;  /* 0x0000003000f47308 */ /* 0x000e620000000800 */
[----:B------:R-:W-:Y:S01]  /*13cc0*/  LOP3.LUT R191, R135, UR8, R18, 0x96, !PT ;  /* 0x0000000887bf7c12 */ /* 0x000fe2000f8e9612 */
[----:B------:R-:W-:Y:S02]  /*13cd0*/  IMAD.MOV.U32 R162, RZ, RZ, R195 ;  /* 0x000000ffffa27224 */ /* 0x000fe400078e00c3 */
[----:B---3--:R-:W-:Y:S01]  /*13ce0*/  IMAD.WIDE.U32 R6, R11, -0x326172a9, RZ ;  /* 0xcd9e8d570b067825 */ /* 0x008fe200078e00ff */
[----:B------:R-:W-:Y:S03]  /*13cf0*/  LOP3.LUT R11, R4, 0xffff, RZ, 0xc0, !PT ;  /* 0x0000ffff040b7812 */ /* 0x000fe600078ec0ff */
[----:B------:R-:W-:Y:S01]  /*13d00*/  IMAD.WIDE.U32 R4, R16, -0x2daee0ad, RZ ;  /* 0xd2511f5310047825 */ /* 0x000fe200078e00ff */
[C---:B------:R-:W-:Y:S01]  /*13d10*/  LOP3.LUT R10, R6.reuse, 0xffff, RZ, 0xc0, !PT ;  /* 0x0000ffff060a7812 */ /* 0x040fe200078ec0ff */
[----:B------:R-:W-:Y:S01]  /*13d20*/  MUFU.EX2 R235, R50 ;  /* 0x0000003200eb7308 */ /* 0x000fe20000000800 */
[--C-:B------:R-:W-:Y:S01]  /*13d30*/  SHF.R.U32.HI R13, RZ, 0x10, R6.reuse ;  /* 0x00000010ff0d7819 */ /* 0x100fe20000011606 */
[----:B------:R-:W-:Y:S01]  /*13d40*/  FFMA.FTZ R177, R117, c[0x0][0x23c], -R177 ;  /* 0x00008f0075b17a23 */ /* 0x000fe200000108b1 */
[----:B------:R-:W-:Y:S01]  /*13d50*/  LOP3.LUT R16, R6, 0xff, RZ, 0xc0, !PT ;  /* 0x000000ff06107812 */ /* 0x000fe200078ec0ff */
[----:B-----5:R-:W-:Y:S01]  /*13d60*/  FMUL.FTZ R27, R0, R163 ;  /* 0x000000a3001b7220 */ /* 0x020fe20000410000 */
[----:B------:R-:W-:Y:S02]  /*13d70*/  SHF.R.U32.HI R15, RZ, 0x18, R6 ;  /* 0x00000018ff0f7819 */ /* 0x000fe40000011606 */
[----:B------:R-:W-:Y:S02]  /*13d80*/  SHF.R.U32.HI R6, RZ, 0x8, R11 ;  /* 0x00000008ff067819 */ /* 0x000fe4000001160b */
[C---:B------:R-:W-:Y:S01]  /*13d90*/  LOP3.LUT R23, R4.reuse, 0xff, RZ, 0xc0, !PT ;  /* 0x000000ff04177812 */ /* 0x040fe200078ec0ff */
[----:B------:R-:W-:Y:S01]  /*13da0*/  MUFU.EX2 R163, R81 ;  /* 0x0000005100a37308 */ /* 0x000fe20000000800 */
[----:B------:R-:W-:Y:S02]  /*13db0*/  SHF.R.U32.HI R22, RZ, 0x18, R4 ;  /* 0x00000018ff167819 */ /* 0x000fe40000011604 */
[----:B------:R-:W-:Y:S02]  /*13dc0*/  LOP3.LUT R8, R7, UR17, R20, 0x96, !PT ;  /* 0x0000001107087c12 */ /* 0x000fe4000f8e9614 */
[----:B------:R-:W-:Y:S02]  /*13dd0*/  SHF.R.U32.HI R20, RZ, 0x10, R4 ;  /* 0x00000010ff147819 */ /* 0x000fe40000011604 */
[----:B------:R-:W-:Y:S02]  /*13de0*/  LOP3.LUT R7, R5, UR16, R12, 0x96, !PT ;  /* 0x0000001005077c12 */ /* 0x000fe4000f8e960c */
[----:B------:R-:W-:Y:S01]  /*13df0*/  LOP3.LUT R18, R4, 0xffff, RZ, 0xc0, !PT ;  /* 0x0000ffff04127812 */ /* 0x000fe200078ec0ff */
[----:B------:R-:W-:Y:S01]  /*13e00*/  MUFU.EX2 R98, R98 ;  /* 0x0000006200627308 */ /* 0x000fe20000000800 */
[----:B------:R-:W-:Y:S01]  /*13e10*/  IMAD.WIDE.U32 R4, R32, -0x2daee0ad, RZ ;  /* 0xd2511f5320047825 */ /* 0x000fe200078e00ff */
[----:B------:R-:W-:Y:S02]  /*13e20*/  PRMT R19, R19, 0x5410, R6 ;  /* 0x0000541013137816 */ /* 0x000fe40000000006 */
[----:B------:R-:W-:Y:S02]  /*13e30*/  LOP3.LUT R6, R13, 0xff, RZ, 0xc0, !PT ;  /* 0x000000ff0d067812 */ /* 0x000fe400078ec0ff */
[----:B------:R-:W-:Y:S02]  /*13e40*/  LOP3.LUT R11, R17, 0xff, RZ, 0xc0, !PT ;  /* 0x000000ff110b7812 */ /* 0x000fe400078ec0ff */
[----:B------:R-:W-:Y:S02]  /*13e50*/  PRMT R15, R6, 0x5410, R15 ;  /* 0x00005410060f7816 */ /* 0x000fe4000000000f */
[----:B------:R-:W-:Y:S01]  /*13e60*/  MUFU.EX2 R99, R99 ;  /* 0x0000006300637308 */ /* 0x000fe20000000800 */
[----:B------:R-:W-:Y:S02]  /*13e70*/  LOP3.LUT R24, R5, UR16, R14, 0x96, !PT ;  /* 0x0000001005187c12 */ /* 0x000fe4000f8e960e */
[C---:B------:R-:W-:Y:S01]  /*13e80*/  LOP3.LUT R13, R4.reuse, 0xff, RZ, 0xc0, !PT ;  /* 0x000000ff040d7812 */ /* 0x040fe200078ec0ff */
[--C-:B------:R-:W-:Y:S01]  /*13e90*/  HSET2.LE.AND R35, R15, R217.reuse, PT ;  /* 0x000000d90f237233 */ /* 0x100fe20003803000 */
[--C-:B------:R-:W-:Y:S02]  /*13ea0*/  SHF.R.U32.HI R14, RZ, 0x10, R4.reuse ;  /* 0x00000010ff0e7819 */ /* 0x100fe40000011604 */
[----:B------:R-:W-:Y:S02]  /*13eb0*/  SHF.R.U32.HI R17, RZ, 0x18, R4 ;  /* 0x00000018ff117819 */ /* 0x000fe40000011604 */
[----:B------:R-:W-:Y:S01]  /*13ec0*/  LOP3.LUT R12, R4, 0xffff, RZ, 0xc0, !PT ;  /* 0x0000ffff040c7812 */ /* 0x000fe200078ec0ff */
[----:B------:R-:W-:Y:S01]  /*13ed0*/  MUFU.EX2 R86, R86 ;  /* 0x0000005600567308 */ /* 0x000fe20000000800 */
[----:B------:R-:W-:Y:S02]  /*13ee0*/  SHF.R.U32.HI R5, RZ, 0x10, R9 ;  /* 0x00000010ff057819 */ /* 0x000fe40000011609 */
[----:B------:R-:W-:Y:S02]  /*13ef0*/  LOP3.LUT R4, R9, 0xffff, RZ, 0xc0, !PT ;  /* 0x0000ffff09047812 */ /* 0x000fe400078ec0ff */
[----:B------:R-:W-:Y:S02]  /*13f00*/  LOP3.LUT R6, R8, 0xffff, RZ, 0xc0, !PT ;  /* 0x0000ffff08067812 */ /* 0x000fe400078ec0ff */
[----:B------:R-:W-:Y:S02]  /*13f10*/  SHF.R.U32.HI R10, RZ, 0x8, R10 ;  /* 0x00000008ff0a7819 */ /* 0x000fe4000001160a */
[----:B------:R-:W-:Y:S01]  /*13f20*/  SHF.R.U32.HI R6, RZ, 0x8, R6 ;  /* 0x00000008ff067819 */ /* 0x000fe20000011606 */
[----:B------:R-:W-:Y:S01]  /*13f30*/  MUFU.EX2 R87, R87 ;  /* 0x0000005700577308 */ /* 0x000fe20000000800 */
[----:B------:R-:W-:Y:S02]  /*13f40*/  PRMT R16, R16, 0x5410, R10 ;  /* 0x0000541010107816 */ /* 0x000fe4000000000a */
        /* <DEDUP_REMOVED lines=9> */
[----:B------:R-:W-:Y:S01]  /*13fe0*/  SHF.R.U32.HI R6, RZ, 0x8, R18 ;  /* 0x00000008ff067819 */ /* 0x000fe20000011612 */
[--C-:B------:R-:W-:Y:S01]  /*13ff0*/  HSET2.LE.AND R32, R32, R217.reuse, PT ;  /* 0x000000d920207233 */ /* 0x100fe20003803000 */
[----:B------:R-:W-:Y:S01]  /*14000*/  PRMT R188, R5, 0x5410, R22 ;  /* 0x0000541005bc7816 */ /* 0x000fe20000000016 */
[----:B------:R-:W-:Y:S01]  /*14010*/  FMUL.FTZ R18, R133, R154 ;  /* 0x0000009a85127220 */ /* 0x000fe20000410000 */
[----:B------:R-:W-:Y:S01]  /*14020*/  PRMT R189, R23, 0x5410, R6 ;  /* 0x0000541017bd7816 */ /* 0x000fe20000000006 */
[----:B------:R-:W-:Y:S01]  /*14030*/  MUFU.EX2 R93, R93 ;  /* 0x0000005d005d7308 */ /* 0x000fe20000000800 */
[----:B------:R-:W2:Y:S01]  /*14040*/  LDSM.16.MT88.4 R20, [R205+0x4000] ;  /* 0x00400000cd14783b */ /* 0x000ea20000004200 */
[----:B------:R-:W-:Y:S01]  /*14050*/  LOP3.LUT R11, R9, 0xff, RZ, 0xc0, !PT ;  /* 0x000000ff090b7812 */ /* 0x000fe200078ec0ff */
[----:B------:R-:W-:Y:S01]  /*14060*/  IMAD.MOV.U32 R154, RZ, RZ, R198 ;  /* 0x000000ffff9a7224 */ /* 0x000fe200078e00c6 */
[----:B------:R-:W-:Y:S02]  /*14070*/  SHF.R.U32.HI R9, RZ, 0x18, R9 ;  /* 0x00000018ff097819 */ /* 0x000fe40000011609 */
[----:B------:R-:W-:Y:S01]  /*14080*/  PRMT R10, R11, 0x5410, R10 ;  /* 0x000054100b0a7816 */ /* 0x000fe2000000000a */
[----:B------:R-:W-:Y:S01]  /*14090*/  FMUL.FTZ R11, R0, R147 ;  /* 0x00000093000b7220 */ /* 0x000fe20000410000 */
[----:B------:R-:W-:Y:S02]  /*140a0*/  PRMT R173, R4, 0x5410, R9 ;  /* 0x0000541004ad7816 */ /* 0x000fe40000000009 */
[----:B------:R-:W-:Y:S01]  /*140b0*/  MUFU.EX2 R88, R88 ;  /* 0x0000005800587308 */ /* 0x000fe20000000800 */
[--C-:B------:R-:W-:Y:S01]  /*140c0*/  SHF.R.U32.HI R4, RZ, 0x10, R8.reuse ;  /* 0x00000010ff047819 */ /* 0x100fe20000011608 */
[--C-:B------:R-:W-:Y:S01]  /*140d0*/  HSET2.LE.AND R172, R10, R217.reuse, PT ;  /* 0x000000d90aac7233 */ /* 0x100fe20003803000 */
[----:B------:R-:W-:Y:S01]  /*140e0*/  SHF.R.U32.HI R8, RZ, 0x18, R8 ;  /* 0x00000018ff087819 */ /* 0x000fe20000011608 */
[--C-:B------:R-:W-:Y:S01]  /*140f0*/  HSET2.LE.AND R173, R173, R217.reuse, PT ;  /* 0x000000d9adad7233 */ /* 0x100fe20003803000 */
[----:B------:R-:W-:Y:S01]  /*14100*/  LOP3.LUT R4, R4, 0xff, RZ, 0xc0, !PT ;  /* 0x000000ff04047812 */ /* 0x000fe200078ec0ff */
[----:B------:R-:W-:Y:S01]  /*14110*/  FMUL.FTZ R10, R0, R146 ;  /* 0x00000092000a7220 */ /* 0x000fe20000410000 */
[----:B------:R-:W-:Y:S02]  /*14120*/  F2FP.BF16.PACK_AB R5, R196, R179 ;  /* 0x000000b3c405723e */ /* 0x000fe400000010ff */
[----:B------:R-:W-:Y:S01]  /*14130*/  PRMT R8, R4, 0x5410, R8 ;  /* 0x0000541004087816 */ /* 0x000fe20000000008 */
[----:B------:R-:W-:Y:S01]  /*14140*/  MUFU.EX2 R89, R89 ;  /* 0x0000005900597308 */ /* 0x000fe20000000800 */
[--C-:B------:R-:W-:Y:S01]  /*14150*/  HSET2.LE.AND R4, R19, R217.reuse, PT ;  /* 0x000000d913047233 */ /* 0x100fe20003803000 */
[----:B------:R-:W-:Y:S01]  /*14160*/  LOP3.LUT R175, R175, R5, RZ, 0xc0, !PT ;  /* 0x00000005afaf7212 */ /* 0x000fe200078ec0ff */
[----:B------:R-:W-:Y:S01]  /*14170*/  FMUL.FTZ R19, R133, R155 ;  /* 0x0000009b85137220 */ /* 0x000fe20000410000 */
[--C-:B------:R-:W-:Y:S01]  /*14180*/  HSET2.LE.AND R33, R8, R217.reuse, PT ;  /* 0x000000d908217233 */ /* 0x100fe20003803000 */
[----:B------:R-:W-:Y:S01]  /*14190*/  F2FP.BF16.PACK_AB R5, R250, R231 ;  /* 0x000000e7fa05723e */ /* 0x000fe200000010ff */
[----:B------:R-:W-:Y:S01]  /*141a0*/  IMAD.MOV.U32 R155, RZ, RZ, R197 ;  /* 0x000000ffff9b7224 */ /* 0x000fe200078e00c5 */
[----:B------:R-:W-:Y:S02]  /*141b0*/  LOP3.LUT R174, R4, R174, RZ, 0xc0, !PT ;  /* 0x000000ae04ae7212 */ /* 0x000fe400078ec0ff */
[----:B------:R-:W-:Y:S01]  /*141c0*/  F2FP.BF16.PACK_AB R4, R245, R194 ;  /* 0x000000c2f504723e */ /* 0x000fe200000010ff */
[----:B------:R-:W-:Y:S01]  /*141d0*/  MUFU.EX2 R197, R46 ;  /* 0x0000002e00c57308 */ /* 0x000fe20000000800 */
[----:B------:R-:W-:Y:S02]  /*141e0*/  F2FP.BF16.PACK_AB R6, R252, R230 ;  /* 0x000000e6fc06723e */ /* 0x000fe400000010ff */
[----:B------:R-:W-:Y:S02]  /*141f0*/  LOP3.LUT R172, R172, R4, RZ, 0xc0, !PT ;  /* 0x00000004acac7212 */ /* 0x000fe400078ec0ff */
[----:B------:R-:W-:Y:S02]  /*14200*/  F2FP.BF16.PACK_AB R4, R251, R225 ;  /* 0x000000e1fb04723e */ /* 0x000fe400000010ff */
[----:B------:R-:W-:Y:S02]  /*14210*/  LOP3.LUT R173, R173, R5, RZ, 0xc0, !PT ;  /* 0x00000005adad7212 */ /* 0x000fe400078ec0ff */
[----:B------:R-:W-:Y:S01]  /*14220*/  LOP3.LUT R32, R32, R6, RZ, 0xc0, !PT ;  /* 0x0000000620207212 */ /* 0x000fe200078ec0ff */
[----:B------:R-:W-:Y:S01]  /*14230*/  MUFU.EX2 R94, R94 ;  /* 0x0000005e005e7308 */ /* 0x000fe20000000800 */
[----:B------:R-:W-:Y:S02]  /*14240*/  F2FP.BF16.PACK_AB R5, R198, R203 ;  /* 0x000000cbc605723e */ /* 0x000fe400000010ff */
[----:B------:R-:W-:Y:S02]  /*14250*/  F2FP.BF16.PACK_AB R6, R195, R233 ;  /* 0x000000e9c306723e */ /* 0x000fe400000010ff */
[----:B------:R-:W-:Y:S02]  /*14260*/  LOP3.LUT R33, R33, R4, RZ, 0xc0, !PT ;  /* 0x0000000421217212 */ /* 0x000fe400078ec0ff */
[----:B------:R-:W-:Y:S02]  /*14270*/  LOP3.LUT R4, R7, 0xffff, RZ, 0xc0, !PT ;  /* 0x0000ffff07047812 */ /* 0x000fe400078ec0ff */
[----:B------:R-:W-:Y:S01]  /*14280*/  SHF.R.U32.HI R9, RZ, 0x8, R12 ;  /* 0x00000008ff097819 */ /* 0x000fe2000001160c */
[----:B------:R-:W3:Y:S01]  /*14290*/  MUFU.EX2 R233, R51 ;  /* 0x0000003300e97308 */ /* 0x000ee20000000800 */
[----:B------:R-:W-:Y:S01]  /*142a0*/  LOP3.LUT R34, R34, R5, RZ, 0xc0, !PT ;  /* 0x0000000522227212 */ /* 0x000fe200078ec0ff */
[C---:B------:R-:W-:Y:S01]  /*142b0*/  FMUL.FTZ R5, R132.reuse, R141 ;  /* 0x0000008d84057220 */ /* 0x040fe20000410000 */
[----:B------:R-:W-:Y:S01]  /*142c0*/  LOP3.LUT R35, R35, R6, RZ, 0xc0, !PT ;  /* 0x0000000623237212 */ /* 0x000fe200078ec0ff */
[----:B------:R-:W-:Y:S01]  /*142d0*/  FMUL.FTZ R6, R133, R142 ;  /* 0x0000008e85067220 */ /* 0x000fe20000410000 */
[----:B------:R-:W-:Y:S02]  /*142e0*/  SHF.R.U32.HI R8, RZ, 0x10, R7 ;  /* 0x00000010ff087819 */ /* 0x000fe40000011607 */
[----:B------:R-:W-:Y:S02]  /*142f0*/  LOP3.LUT R15, R7, 0xff, RZ, 0xc0, !PT ;  /* 0x000000ff070f7812 */ /* 0x000fe400078ec0ff */
[----:B------:R-:W-:Y:S01]  /*14300*/  PRMT R190, R13, 0x5410, R9 ;  /* 0x000054100dbe7816 */ /* 0x000fe20000000009 */
[----:B------:R5:W-:Y:S01]  /*14310*/  MUFU.EX2 R198, R45 ;  /* 0x0000002d00c67308 */ /* 0x000be20000000800 */
[----:B------:R-:W-:Y:S01]  /*14320*/  SHF.R.U32.HI R13, RZ, 0x8, R4 ;  /* 0x00000008ff0d7819 */ /* 0x000fe20000011604 */
[----:B------:R-:W-:Y:S01]  /*14330*/  FMUL.FTZ R4, R132, R140 ;  /* 0x0000008c84047220 */ /* 0x000fe20000410000 */
[----:B------:R-:W-:Y:S01]  /*14340*/  LOP3.LUT R16, R14, 0xff, RZ, 0xc0, !PT ;  /* 0x000000ff0e107812 */ /* 0x000fe200078ec0ff */
[----:B------:R-:W-:Y:S01]  /*14350*/  FMUL.FTZ R9, R2, R145 ;  /* 0x0000009102097220 */ /* 0x000fe20000410000 */
[----:B------:R-:W-:Y:S01]  /*14360*/  SHF.R.U32.HI R14, RZ, 0x18, R7 ;  /* 0x00000018ff0e7819 */ /* 0x000fe20000011607 */
[----:B------:R-:W-:Y:S01]  /*14370*/  FMUL.FTZ R7, R133, R143 ;  /* 0x0000008f85077220 */ /* 0x000fe20000410000 */
[----:B------:R-:W-:Y:S01]  /*14380*/  LOP3.LUT R12, R8, 0xff, RZ, 0xc0, !PT ;  /* 0x000000ff080c7812 */ /* 0x000fe200078ec0ff */
[----:B------:R-:W1:Y:S01]  /*14390*/  LDSM.16.MT88.4 R140, [R206+0x4000] ;  /* 0x00400000ce8c783b */ /* 0x000e620000004200 */
[C---:B------:R-:W-:Y:S01]  /*143a0*/  FMUL.FTZ R8, R2.reuse, R144 ;  /* 0x0000009002087220 */ /* 0x040fe20000410000 */
[----:B------:R-:W-:Y:S01]  /*143b0*/  MUFU.EX2 R95, R95 ;  /* 0x0000005f005f7308 */ /* 0x000fe20000000800 */
[----:B------:R-:W-:Y:S01]  /*143c0*/  PRMT R49, R15, 0x5410, R13 ;  /* 0x000054100f317816 */ /* 0x000fe2000000000d */
[----:B------:R-:W-:Y:S01]  /*143d0*/  FMUL.FTZ R13, R2, R149 ;  /* 0x00000095020d7220 */ /* 0x000fe20000410000 */
[-C--:B--2---:R-:W-:Y:S01]  /*143e0*/  HMMA.16816.F32.BF16 R4, R172, R20.reuse, R4 ;  /* 0x00000014ac04723c */ /* 0x084fe20000041804 */
[----:B------:R-:W-:Y:S01]  /*143f0*/  PRMT R179, R12, 0x5410, R14 ;  /* 0x000054100cb37816 */ /* 0x000fe2000000000e */
[----:B------:R-:W-:Y:S01]  /*14400*/  FMUL.FTZ R12, R2, R148 ;  /* 0x00000094020c7220 */ /* 0x000fe20000410000 */
[----:B------:R-:W-:Y:S01]  /*14410*/  PRMT R187, R16, 0x5410, R17 ;  /* 0x0000541010bb7816 */ /* 0x000fe20000000011 */
[----:B------:R-:W-:Y:S01]  /*14420*/  FMUL.FTZ R14, R0, R150 ;  /* 0x00000096000e7220 */ /* 0x000fe20000410000 */
[----:B------:R-:W-:Y:S01]  /*14430*/  LOP3.LUT R16, R24, 0xffff, RZ, 0xc0, !PT ;  /* 0x0000ffff18107812 */ /* 0x000fe200078ec0ff */
[----:B------:R-:W-:Y:S01]  /*14440*/  FMUL.FTZ R15, R0, R151 ;  /* 0x00000097000f7220 */ /* 0x000fe20000410000 */
[----:B------:R-:W-:Y:S01]  /*14450*/  MUFU.EX2 R90, R90 ;  /* 0x0000005a005a7308 */ /* 0x000fe20000000800 */
[C---:B------:R-:W-:Y:S01]  /*14460*/  HMMA.16816.F32.BF16 R8, R32.reuse, R20, R8 ;  /* 0x000000142008723c */ /* 0x040fe20000041808 */
[----:B------:R-:W-:Y:S03]  /*14470*/  FMUL.FTZ R17, R132, R153 ;  /* 0x0000009984117220 */ /* 0x000fe60000410000 */
[----:B------:R-:W-:Y:S01]  /*14480*/  LOP3.LUT R25, R24, 0xff, RZ, 0xc0, !PT ;  /* 0x000000ff18197812 */ /* 0x000fe200078ec0ff */
[----:B------:R-:W-:Y:S01]  /*14490*/  IMAD.MOV.U32 R144, RZ, RZ, R203 ;  /* 0x000000ffff907224 */ /* 0x000fe200078e00cb */
[----:B------:R-:W-:Y:S01]  /*144a0*/  SHF.R.U32.HI R29, RZ, 0x18, R24 ;  /* 0x00000018ff1d7819 */ /* 0x000fe20000011618 */
[----:B------:R-:W-:Y:S01]  /*144b0*/  IMAD.MOV.U32 R145, RZ, RZ, R185 ;  /* 0x000000ffff917224 */ /* 0x000fe200078e00b9 */
[-C--:B------:R-:W-:Y:S01]  /*144c0*/  HMMA.16816.F32.BF16 R12, R32, R22.reuse, R12 ;  /* 0x00000016200c723c */ /* 0x080fe2000004180c */
[----:B------:R2:W-:Y:S03]  /*144d0*/  MUFU.EX2 R203, R36 ;  /* 0x0000002400cb7308 */ /* 0x0005e60000000800 */
[----:B------:R-:W-:Y:S01]  /*144e0*/  SHF.R.U32.HI R21, RZ, 0x8, R16 ;  /* 0x00000008ff157819 */ /* 0x000fe20000011610 */
[C---:B------:R-:W-:Y:S01]  /*144f0*/  FMUL.FTZ R16, R132.reuse, R152 ;  /* 0x0000009884107220 */ /* 0x040fe20000410000 */
[----:B------:R-:W-:Y:S01]  /*14500*/  LOP3.LUT R20, R193, UR15, R226, 0x96, !PT ;  /* 0x0000000fc1147c12 */ /* 0x000fe2000f8e96e2 */
[----:B------:R-:W-:Y:S01]  /*14510*/  IMAD.MOV.U32 R193, RZ, RZ, R199 ;  /* 0x000000ffffc17224 */ /* 0x000fe200078e00c7 */
[----:B------:R-:W-:Y:S01]  /*14520*/  PRMT R152, R25, 0x5410, R21 ;  /* 0x0000541019987816 */ /* 0x000fe20000000015 */
[----:B------:R-:W-:Y:S02]  /*14530*/  FMUL.FTZ R21, R132, R157 ;  /* 0x0000009d84157220 */ /* 0x000fe40000410000 */
[----:B------:R-:W-:Y:S01]  /*14540*/  MUFU.EX2 R199, R38 ;  /* 0x0000002600c77308 */ /* 0x000fe20000000800 */
[C---:B------:R-:W-:Y:S01]  /*14550*/  HMMA.16816.F32.BF16 R16, R172.reuse, R22, R16 ;  /* 0x00000016ac10723c */ /* 0x040fe20000041810 */
[----:B------:R-:W-:Y:S01]  /*14560*/  SHF.R.U32.HI R25, RZ, 0x10, R24 ;  /* 0x00000010ff197819 */ /* 0x000fe20000011618 */
[----:B------:R-:W-:Y:S01]  /*14570*/  IMAD.WIDE.U32 R146, R20, -0x2daee0ad, RZ ;  /* 0xd2511f5314927825 */ /* 0x000fe200078e00ff */
[--C-:B-----5:R-:W-:Y:S02]  /*14580*/  HSET2.LE.AND R45, R152, R217.reuse, PT ;  /* 0x000000d9982d7233 */ /* 0x120fe40003803000 */
[----:B------:R-:W-:Y:S01]  /*14590*/  LOP3.LUT R28, R25, 0xff, RZ, 0xc0, !PT ;  /* 0x000000ff191c7812 */ /* 0x000fe200078ec0ff */
[----:B------:R-:W-:Y:S01]  /*145a0*/  FMUL.FTZ R20, R132, R156 ;  /* 0x0000009c84147220 */ /* 0x000fe20000410000 */
[----:B------:R-:W-:Y:S01]  /*145b0*/  LOP3.LUT R48, R147, UR12, R220, 0x96, !PT ;  /* 0x0000000c93307c12 */ /* 0x000fe2000f8e96dc */
[C---:B------:R-:W-:Y:S01]  /*145c0*/  FMUL.FTZ R22, R133.reuse, R158 ;  /* 0x0000009e85167220 */ /* 0x040fe20000410000 */
[----:B------:R-:W-:Y:S03]  /*145d0*/  MUFU.EX2 R91, R91 ;  /* 0x0000005b005b7308 */ /* 0x000fe60000000800 */
[----:B------:R-:W-:Y:S01]  /*145e0*/  FMUL.FTZ R23, R133, R159 ;  /* 0x0000009f85177220 */ /* 0x000fe20000410000 */
[----:B------:R-:W-:Y:S01]  /*145f0*/  PRMT R150, R28, 0x5410, R29 ;  /* 0x000054101c967816 */ /* 0x000fe2000000001d */
[----:B------:R-:W-:Y:S01]  /*14600*/  IMAD.MOV.U32 R157, RZ, RZ, R202 ;  /* 0x000000ffff9d7224 */ /* 0x000fe200078e00ca */
[--C-:B--2---:R-:W-:Y:S01]  /*14610*/  HSET2.LE.AND R36, R189, R217.reuse, PT ;  /* 0x000000d9bd247233 */ /* 0x104fe20003803000 */
[----:B------:R-:W-:Y:S02]  /*14620*/  FMUL.FTZ R28, R2, R164 ;  /* 0x000000a4021c7220 */ /* 0x000fe40000410000 */
[----:B------:R-:W-:Y:S01]  /*14630*/  IMAD.MOV.U32 R164, RZ, RZ, R201 ;  /* 0x000000ffffa47224 */ /* 0x000fe200078e00c9 */
[----:B------:R2:W5:Y:S01]  /*14640*/  MUFU.EX2 R202, R37 ;  /* 0x0000002500ca7308 */ /* 0x0005620000000800 */
[-C--:B-1----:R-:W-:Y:S01]  /*14650*/  HMMA.16816.F32.BF16 R20, R172, R140.reuse, R20 ;  /* 0x0000008cac14723c */ /* 0x082fe20000041814 */
[----:B------:R-:W-:Y:S01]  /*14660*/  IMAD.WIDE.U32 R148, R48, -0x326172a9, RZ ;  /* 0xcd9e8d5730947825 */ /* 0x000fe200078e00ff */
[--C-:B------:R-:W-:Y:S03]  /*14670*/  HSET2.LE.AND R46, R150, R217.reuse, PT ;  /* 0x000000d9962e7233 */ /* 0x100fe60003803000 */
[C---:B------:R-:W-:Y:S02]  /*14680*/  FMUL.FTZ R24, R2.reuse, R160 ;  /* 0x000000a002187220 */ /* 0x040fe40000410000 */
[----:B------:R-:W-:Y:S02]  /*14690*/  FMUL.FTZ R25, R2, R161 ;  /* 0x000000a102197220 */ /* 0x000fe40000410000 */
[----:B------:R1:W1:Y:S03]  /*146a0*/  MUFU.EX2 R201, R39 ;  /* 0x0000002700c97308 */ /* 0x0002660000000800 */
[----:B------:R-:W-:Y:S02]  /*146b0*/  IMAD.WIDE.U32 R184, R184, -0x2daee0ad, RZ ;  /* 0xd2511f53b8b87825 */ /* 0x000fe400078e00ff */
[C---:B------:R-:W-:Y:S02]  /*146c0*/  HMMA.16816.F32.BF16 R24, R32.reuse, R140, R24 ;  /* 0x0000008c2018723c */ /* 0x040fe40000041818 */
[----:B------:R-:W-:Y:S01]  /*146d0*/  FMUL.FTZ R29, R2, R165 ;  /* 0x000000a5021d7220 */ /* 0x000fe20000410000 */
[----:B------:R-:W-:Y:S01]  /*146e0*/  LOP3.LUT R153, R185, UR6, R134, 0x96, !PT ;  /* 0x00000006b9997c12 */ /* 0x000fe2000f8e9686 */
[----:B------:R-:W-:Y:S01]  /*146f0*/  IMAD.MOV.U32 R165, RZ, RZ, R30 ;  /* 0x000000ffffa57224 */ /* 0x000fe200078e001e */
[----:B------:R-:W-:Y:S01]  /*14700*/  MUFU.EX2 R189, R66 ;  /* 0x0000004200bd7308 */ /* 0x000fe20000000800 */
[----:B------:R-:W-:Y:S01]  /*14710*/  LOP3.LUT R134, R183, UR13, R192, 0x96, !PT ;  /* 0x0000000db7867c12 */ /* 0x000fe2000f8e96c0 */
[----:B------:R-:W-:Y:S02]  /*14720*/  IMAD.MOV.U32 R192, RZ, RZ, R31 ;  /* 0x000000ffffc07224 */ /* 0x000fe400078e001f */
[C---:B------:R-:W-:Y:S03]  /*14730*/  FMUL.FTZ R31, R0.reuse, R167 ;  /* 0x000000a7001f7220 */ /* 0x040fe60000410000 */
[----:B------:R-:W-:Y:S01]  /*14740*/  IMAD.MOV.U32 R167, RZ, RZ, R200 ;  /* 0x000000ffffa77224 */ /* 0x000fe200078e00c8 */
[--C-:B--2---:R-:W-:Y:S01]  /*14750*/  HSET2.LE.AND R37, R188, R217.reuse, PT ;  /* 0x000000d9bc257233 */ /* 0x104fe20003803000 */
[----:B------:R-:W-:Y:S01]  /*14760*/  FMUL.FTZ R30, R0, R166 ;  /* 0x000000a6001e7220 */ /* 0x000fe20000410000 */
[----:B------:R-:W-:Y:S01]  /*14770*/  MUFU.EX2 R102, R102 ;  /* 0x0000006600667308 */ /* 0x000fe20000000800 */
[----:B------:R-:W-:Y:S01]  /*14780*/  IMAD.MOV.U32 R158, RZ, RZ, R154 ;  /* 0x000000ffff9e7224 */ /* 0x000fe200078e009a */
[----:B------:R-:W-:Y:S01]  /*14790*/  F2FP.BF16.PACK_AB R38, R167, R157 ;  /* 0x0000009da726723e */ /* 0x000fe200000010ff */
[----:B------:R-:W-:Y:S02]  /*147a0*/  IMAD.MOV.U32 R166, RZ, RZ, R145 ;  /* 0x000000ffffa67224 */ /* 0x000fe400078e0091 */
[----:B------:R-:W-:Y:S01]  /*147b0*/  IMAD.MOV.U32 R156, RZ, RZ, R144 ;  /* 0x000000ffff9c7224 */ /* 0x000fe200078e0090 */
[----:B------:R-:W-:Y:S01]  /*147c0*/  LOP3.LUT R38, R36, R38, RZ, 0xc0, !PT ;  /* 0x0000002624267212 */ /* 0x000fe200078ec0ff */
[-C--:B------:R-:W-:Y:S01]  /*147d0*/  HMMA.16816.F32.BF16 R28, R32, R142.reuse, R28 ;  /* 0x0000008e201c723c */ /* 0x080fe2000004181c */
[----:B------:R-:W-:Y:S01]  /*147e0*/  LOP3.LUT R144, R149, UR11, R182, 0x96, !PT ;  /* 0x0000000b95907c12 */ /* 0x000fe2000f8e96b6 */
[--C-:B------:R-:W-:Y:S01]  /*147f0*/  HSET2.LE.AND R36, R49, R217.reuse, PT ;  /* 0x000000d931247233 */ /* 0x100fe20003803000 */
[----:B-1----:R-:W-:Y:S01]  /*14800*/  F2FP.BF16.PACK_AB R39, R193, R166 ;  /* 0x000000a6c127723e */ /* 0x002fe200000010ff */
[----:B------:R-:W1:Y:S01]  /*14810*/  LDSM.16.MT88.4 R48, [R205+0x4400] ;  /* 0x00440000cd30783b */ /* 0x000e620000004200 */
[----:B------:R-:W-:Y:S01]  /*14820*/  MUFU.EX2 R154, R42 ;  /* 0x0000002a009a7308 */ /* 0x000fe20000000800 */
[----:B------:R-:W-:Y:S01]  /*14830*/  IMAD.WIDE.U32 R144, R144, -0x2daee0ad, RZ ;  /* 0xd2511f5390907825 */ /* 0x000fe200078e00ff */
[----:B----4-:R-:W-:Y:S02]  /*14840*/  F2FP.BF16.PACK_AB R32, R249, R248 ;  /* 0x000000f8f920723e */ /* 0x010fe400000010ff */
[----:B------:R-:W-:Y:S03]  /*14850*/  LOP3.LUT R39, R37, R39, RZ, 0xc0, !PT ;  /* 0x0000002725277212 */ /* 0x000fe600078ec0ff */
[----:B------:R-:W-:Y:S01]  /*14860*/  LOP3.LUT R36, R36, R32, RZ, 0xc0, !PT ;  /* 0x0000002024247212 */ /* 0x000fe200078ec0ff */
[----:B------:R-:W-:Y:S01]  /*14870*/  IMAD.WIDE.U32 R134, R134, -0x2daee0ad, RZ ;  /* 0xd2511f5386867825 */ /* 0x000fe200078e00ff */
[----:B------:R-:W-:Y:S01]  /*14880*/  F2FP.BF16.PACK_AB R32, R246, R243 ;  /* 0x000000f3f620723e */ /* 0x000fe200000010ff */
[--C-:B------:R-:W-:Y:S01]  /*14890*/  HSET2.LE.AND R37, R179, R217.reuse, PT ;  /* 0x000000d9b3257233 */ /* 0x100fe20003803000 */
[----:B------:R2:W2:Y:S01]  /*148a0*/  MUFU.EX2 R200, R44 ;  /* 0x0000002c00c87308 */ /* 0x0004a20000000800 */
[----:B------:R-:W-:Y:S01]  /*148b0*/  IMAD.MOV.U32 R159, RZ, RZ, R196 ;  /* 0x000000ffff9f7224 */ /* 0x000fe200078e00c4 */
[----:B------:R-:W-:Y:S01]  /*148c0*/  LOP3.LUT R151, R145, UR8, R134, 0x96, !PT ;  /* 0x0000000891977c12 */ /* 0x000fe2000f8e9686 */
[----:B------:R-:W-:Y:S01]  /*148d0*/  FFMA.FTZ R145, R40, c[0x0][0x23c], -R139 ;  /* 0x00008f0028917a23 */ /* 0x000fe2000001088b */
[----:B------:R-:W-:Y:S01]  /*148e0*/  LOP3.LUT R37, R37, R32, RZ, 0xc0, !PT ;  /* 0x0000002025257212 */ /* 0x000fe200078ec0ff */
[C---:B------:R-:W-:Y:S01]  /*148f0*/  FMUL.FTZ R32, R132.reuse, R168 ;  /* 0x000000a884207220 */ /* 0x040fe20000410000 */
[----:B------:R-:W-:Y:S01]  /*14900*/  LOP3.LUT R146, R135, UR10, R146, 0x96, !PT ;  /* 0x0000000a87927c12 */ /* 0x000fe2000f8e9692 */
[----:B------:R-:W-:Y:S01]  /*14910*/  IMAD.MOV.U32 R168, RZ, RZ, R156 ;  /* 0x000000ffffa87224 */ /* 0x000fe200078e009c */
[----:B------:R-:W-:Y:S01]  /*14920*/  F2FP.BF16.PACK_AB R40, R237, R240 ;  /* 0x000000f0ed28723e */ /* 0x000fe200000010ff */
[----:B------:R-:W-:Y:S01]  /*14930*/  IMAD.MOV.U32 R156, RZ, RZ, R155 ;  /* 0x000000ffff9c7224 */ /* 0x000fe200078e009b */
[----:B------:R-:W-:Y:S01]  /*14940*/  F2FP.BF16.PACK_AB R134, R239, R232 ;  /* 0x000000e8ef86723e */ /* 0x000fe200000010ff */
[----:B------:R3:W3:Y:S01]  /*14950*/  MUFU.EX2 R196, R47 ;  /* 0x0000002f00c47308 */ /* 0x0006e20000000800 */
[C---:B------:R-:W-:Y:S01]  /*14960*/  FMUL.FTZ R33, R132.reuse, R169 ;  /* 0x000000a984217220 */ /* 0x040fe20000410000 */
[--C-:B------:R-:W-:Y:S01]  /*14970*/  HSET2.LE.AND R135, R187, R217.reuse, PT ;  /* 0x000000d9bb877233 */ /* 0x100fe20003803000 */
[C---:B------:R-:W-:Y:S02]  /*14980*/  FMUL.FTZ R34, R133.reuse, R170 ;  /* 0x000000aa85227220 */ /* 0x040fe40000410000 */
[----:B------:R-:W-:Y:S02]  /*14990*/  FMUL.FTZ R35, R133, R171 ;  /* 0x000000ab85237220 */ /* 0x000fe40000410000 */
[----:B------:R-:W-:Y:S02]  /*149a0*/  FFMA.FTZ R132, R132, R247, R194 ;  /* 0x000000f784847223 */ /* 0x000fe400000100c2 */
[----:B------:R-:W4:Y:S01]  /*149b0*/  LDL.LU R247, [R1+0x10] ;  /* 0x0000100001f77983 */ /* 0x000f220000300800 */
[----:B------:R5:W-:Y:S01]  /*149c0*/  MUFU.EX2 R155, R145 ;  /* 0x00000091009b7308 */ /* 0x000be20000000800 */
[----:B------:R-:W-:Y:S01]  /*149d0*/  IMAD.MOV.U32 R171, RZ, RZ, R193 ;  /* 0x000000ffffab7224 */ /* 0x000fe200078e00c1 */
[----:B------:R-:W-:Y:S01]  /*149e0*/  HMMA.16816.F32.BF16 R32, R172, R142, R32 ;  /* 0x0000008eac20723c */ /* 0x000fe20000041820 */
[----:B--2---:R-:W-:Y:S01]  /*149f0*/  F2FP.BF16.PACK_AB R44, R241, R238 ;  /* 0x000000eef12c723e */ /* 0x004fe200000010ff */
[----:B------:R-:W2:Y:S01]  /*14a00*/  LDSM.16.MT88.4 R140, [R206+0x4400] ;  /* 0x00440000ce8c783b */ /* 0x000ea20000004200 */
[----:B------:R-:W-:Y:S02]  /*14a10*/  IMAD.WIDE.U32 R146, R146, -0x326172a9, RZ ;  /* 0xcd9e8d5792927825 */ /* 0x000fe400078e00ff */
[----:B------:R-:W-:Y:S02]  /*14a20*/  LOP3.LUT R44, R45, R44, RZ, 0xc0, !PT ;  /* 0x0000002c2d2c7212 */ /* 0x000fe400078ec0ff */
[----:B------:R-:W-:Y:S01]  /*14a30*/  F2FP.BF16.PACK_AB R45, R234, R236 ;  /* 0x000000ecea2d723e */ /* 0x000fe200000010ff */
[-C--:B-1----:R-:W-:Y:S01]  /*14a40*/  HMMA.16816.F32.BF16 R4, R36, R48.reuse, R4 ;  /* 0x000000302404723c */ /* 0x082fe20000041804 */
[----:B------:R-:W-:Y:S01]  /*14a50*/  LOP3.LUT R148, R147, UR9, R148, 0x96, !PT ;  /* 0x0000000993947c12 */ /* 0x000fe2000f8e9694 */
[----:B------:R-:W4:Y:S01]  /*14a60*/  LDL.LU R194, [R1+0xc] ;  /* 0x00000c0001c27983 */ /* 0x000f220000300800 */
[----:B------:R-:W-:Y:S01]  /*14a70*/  MUFU.EX2 R193, R64 ;  /* 0x0000004000c17308 */ /* 0x000fe20000000800 */
[----:B------:R-:W-:Y:S01]  /*14a80*/  LOP3.LUT R45, R46, R45, RZ, 0xc0, !PT ;  /* 0x0000002d2e2d7212 */ /* 0x000fe200078ec0ff */
[--C-:B---3--:R-:W-:Y:S01]  /*14a90*/  HSET2.LE.AND R47, R190, R217.reuse, PT ;  /* 0x000000d9be2f7233 */ /* 0x108fe20003803000 */
[----:B------:R-:W-:Y:S06]  /*14aa0*/  IMAD.WIDE.U32 R148, R148, -0x2daee0ad, RZ ;  /* 0xd2511f5394947825 */ /* 0x000fec00078e00ff */
[----:B------:R-:W-:Y:S01]  /*14ab0*/  LOP3.LUT R46, R47, R40, RZ, 0xc0, !PT ;  /* 0x000000282f2e7212 */ /* 0x000fe200078ec0ff */
[----:B------:R-:W-:Y:S01]  /*14ac0*/  MUFU.EX2 R172, R57 ;  /* 0x0000003900ac7308 */ /* 0x000fe20000000800 */
[----:B------:R-:W-:Y:S01]  /*14ad0*/  LOP3.LUT R47, R135, R134, RZ, 0xc0, !PT ;  /* 0x00000086872f7212 */ /* 0x000fe200078ec0ff */
[----:B-----5:R-:W-:Y:S01]  /*14ae0*/  FFMA.FTZ R145, R41, c[0x0][0x23c], -R139 ;  /* 0x00008f0029917a23 */ /* 0x020fe2000001088b */
[----:B------:R-:W-:Y:S01]  /*14af0*/  LOP3.LUT R144, R149, UR6, R144, 0x96, !PT ;  /* 0x0000000695907c12 */ /* 0x000fe2000f8e9690 */
[----:B------:R-:W-:Y:S04]  /*14b00*/  IMAD.WIDE.U32 R134, R191, -0x326172a9, RZ ;  /* 0xcd9e8d57bf867825 */ /* 0x000fe800078e00ff */
[C---:B------:R-:W-:Y:S01]  /*14b10*/  HMMA.16816.F32.BF16 R8, R44.reuse, R48, R8 ;  /* 0x000000302c08723c */ /* 0x040fe20000041808 */
[----:B------:R-:W-:Y:S01]  /*14b20*/  LOP3.LUT R150, R135, UR7, R186, 0x96, !PT ;  /* 0x0000000787967c12 */ /* 0x000fe2000f8e96ba */
[----:B------:R1:W3:Y:S01]  /*14b30*/  MUFU.EX2 R195, R145 ;  /* 0x0000009100c37308 */ /* 0x0002e20000000800 */
[----:B------:R-:W-:Y:S02]  /*14b40*/  IMAD.U32 R42, RZ, RZ, UR4 ;  /* 0x00000004ff2a7e24 */ /* 0x000fe4000f8e00ff */
[----:B------:R-:W-:Y:S03]  /*14b50*/  IMAD.WIDE.U32 R40, R153, -0x326172a9, RZ ;  /* 0xcd9e8d5799287825 */ /* 0x000fe600078e00ff */
[----:B------:R-:W-:Y:S01]  /*14b60*/  LOP3.LUT R42, R219, UR25, R42, 0x96, !PT ;  /* 0x00000019db2a7c12 */ /* 0x000fe2000f8e962a */
[-C--:B------:R-:W-:Y:S03]  /*14b70*/  HMMA.16816.F32.BF16 R12, R44, R50.reuse, R12 ;  /* 0x000000322c0c723c */ /* 0x080fe6000004180c */
[----:B------:R-:W-:Y:S01]  /*14b80*/  LOP3.LUT R134, R41, UR17, R134, 0x96, !PT ;  /* 0x0000001129867c12 */ /* 0x000fe2000f8e9686 */
[----:B------:R5:W3:Y:S01]  /*14b90*/  MUFU.EX2 R191, R43 ;  /* 0x0000002b00bf7308 */ /* 0x000ae20000000800 */
[----:B------:R-:W-:Y:S01]  /*14ba0*/  LOP3.LUT R135, R40, 0xffff, RZ, 0xc0, !PT ;  /* 0x0000ffff28877812 */ /* 0x000fe200078ec0ff */
[----:B------:R-:W-:Y:S01]  /*14bb0*/  IMAD.WIDE.U32 R48, R151, -0x326172a9, RZ ;  /* 0xcd9e8d5797307825 */ /* 0x000fe200078e00ff */
[--C-:B------:R-:W-:Y:S01]  /*14bc0*/  SHF.R.U32.HI R147, RZ, 0x10, R40.reuse ;  /* 0x00000010ff937819 */ /* 0x100fe20000011628 */
[C---:B------:R-:W-:Y:S01]  /*14bd0*/  HMMA.16816.F32.BF16 R16, R36.reuse, R50, R16 ;  /* 0x000000322410723c */ /* 0x040fe20000041810 */
[----:B------:R-:W-:Y:S03]  /*14be0*/  SHF.R.U32.HI R149, RZ, 0x18, R40 ;  /* 0x00000018ff957819 */ /* 0x000fe60000011628 */
[----:B------:R-:W-:Y:S01]  /*14bf0*/  LOP3.LUT R146, R49, UR7, R146, 0x96, !PT ;  /* 0x0000000731927c12 */ /* 0x000fe2000f8e9692 */
[----:B------:R-:W-:Y:S01]  /*14c00*/  IMAD.WIDE.U32 R152, R42, -0x326172a9, RZ ;  /* 0xcd9e8d572a987825 */ /* 0x000fe200078e00ff */
[----:B------:R-:W-:Y:S01]  /*14c10*/  LOP3.LUT R49, R147, 0xff, RZ, 0xc0, !PT ;  /* 0x000000ff93317812 */ /* 0x000fe200078ec0ff */
[----:B------:R3:W-:Y:S01]  /*14c20*/  MUFU.EX2 R173, R56 ;  /* 0x0000003800ad7308 */ /* 0x0007e20000000800 */
[-C--:B--2---:R-:W-:Y:S01]  /*14c30*/  HMMA.16816.F32.BF16 R20, R36, R140.reuse, R20 ;  /* 0x0000008c2414723c */ /* 0x084fe20000041814 */
[----:B-1----:R-:W-:Y:S03]  /*14c40*/  LOP3.LUT R145, R40, 0xff, RZ, 0xc0, !PT ;  /* 0x000000ff28917812 */ /* 0x002fe600078ec0ff */
[----:B------:R-:W-:Y:S01]  /*14c50*/  LOP3.LUT R42, R181, UR13, R152, 0x96, !PT ;  /* 0x0000000db52a7c12 */ /* 0x000fe2000f8e9698 */
[----:B------:R-:W-:Y:S01]  /*14c60*/  IMAD.WIDE.U32 R40, R144, -0x326172a9, RZ ;  /* 0xcd9e8d5790287825 */ /* 0x000fe200078e00ff */
[----:B------:R-:W-:Y:S02]  /*14c70*/  PRMT R149, R49, 0x5410, R149 ;  /* 0x0000541031957816 */ /* 0x000fe40000000095 */
[----:B------:R-:W-:Y:S01]  /*14c80*/  LOP3.LUT R57, R153, UR15, R226, 0x96, !PT ;  /* 0x0000000f99397c12 */ /* 0x000fe2000f8e96e2 */
[C---:B------:R-:W-:Y:S01]  /*14c90*/  HMMA.16816.F32.BF16 R24, R44.reuse, R140, R24 ;  /* 0x0000008c2c18723c */ /* 0x040fe20000041818 */
[----:B------:R-:W-:Y:S02]  /*14ca0*/  MUFU.EX2 R103, R103 ;  /* 0x0000006700677308 */ /* 0x000fe40000000800 */
[----:B------:R-:W-:Y:S01]  /*14cb0*/  LOP3.LUT R48, R41, UR17, R48, 0x96, !PT ;  /* 0x0000001129307c12 */ /* 0x000fe2000f8e9630 */
[----:B-----5:R-:W-:Y:S01]  /*14cc0*/  IMAD.WIDE.U32 R42, R42, -0x2daee0ad, RZ ;  /* 0xd2511f532a2a7825 */ /* 0x020fe200078e00ff */
[C---:B------:R-:W-:Y:S02]  /*14cd0*/  LOP3.LUT R51, R40.reuse, 0xffff, RZ, 0xc0, !PT ;  /* 0x0000ffff28337812 */ /* 0x040fe400078ec0ff */
[----:B------:R-:W-:Y:S01]  /*14ce0*/  SHF.R.U32.HI R41, RZ, 0x8, R135 ;  /* 0x00000008ff297819 */ /* 0x000fe20000011687 */
[-C--:B------:R-:W-:Y:S01]  /*14cf0*/  HMMA.16816.F32.BF16 R28, R44, R142.reuse, R28 ;  /* 0x0000008e2c1c723c */ /* 0x080fe2000004181c */
[----:B------:R-:W-:Y:S02]  /*14d00*/  LOP3.LUT R135, R40, 0xff, RZ, 0xc0, !PT ;  /* 0x000000ff28877812 */ /* 0x000fe400078ec0ff */
[----:B------:R-:W-:Y:S01]  /*14d10*/  MUFU.EX2 R130, R130 ;  /* 0x0000008200827308 */ /* 0x000fe20000000800 */
[----:B------:R-:W-:Y:S01]  /*14d20*/  SHF.R.U32.HI R144, RZ, 0x10, R40 ;  /* 0x00000010ff907819 */ /* 0x000fe20000011628 */
[----:B------:R-:W-:Y:S01]  /*14d30*/  IMAD.MOV.U32 R169, RZ, RZ, R192 ;  /* 0x000000ffffa97224 */ /* 0x000fe200078e00c0 */
[----:B------:R-:W-:Y:S01]  /*14d40*/  SHF.R.U32.HI R64, RZ, 0x18, R40 ;  /* 0x00000018ff407819 */ /* 0x000fe20000011628 */
[----:B------:R-:W-:Y:S01]  /*14d50*/  IMAD.MOV.U32 R170, RZ, RZ, R157 ;  /* 0x000000ffffaa7224 */ /* 0x000fe200078e009d */
[----:B------:R-:W-:Y:S01]  /*14d60*/  LOP3.LUT R40, R153, UR15, R228, 0x96, !PT ;  /* 0x0000000f99287c12 */ /* 0x000fe2000f8e96e4 */
[----:B------:R-:W-:Y:S01]  /*14d70*/  IMAD.MOV.U32 R153, RZ, RZ, R162 ;  /* 0x000000ffff997224 */ /* 0x000fe200078e00a2 */
[----:B------:R-:W-:Y:S02]  /*14d80*/  HMMA.16816.F32.BF16 R32, R36, R142, R32 ;  /* 0x0000008e2420723c */ /* 0x000fe40000041820 */
[----:B------:R-:W-:Y:S01]  /*14d90*/  PRMT R145, R145, 0x5410, R41 ;  /* 0x0000541091917816 */ /* 0x000fe20000000029 */
[----:B------:R1:W-:Y:S01]  /*14da0*/  MUFU.EX2 R190, R67 ;  /* 0x0000004300be7308 */ /* 0x0003e20000000800 */
[----:B------:R-:W-:Y:S01]  /*14db0*/  LOP3.LUT R45, R48, 0xff, RZ, 0xc0, !PT ;  /* 0x000000ff302d7812 */ /* 0x000fe200078ec0ff */
[----:B------:R-:W-:Y:S01]  /*14dc0*/  IMAD.WIDE.U32 R40, R40, -0x2daee0ad, RZ ;  /* 0xd2511f5328287825 */ /* 0x000fe200078e00ff */
[----:B---3--:R-:W-:Y:S02]  /*14dd0*/  LOP3.LUT R56, R183, UR13, R152, 0x96, !PT ;  /* 0x0000000db7387c12 */ /* 0x008fe4000f8e9698 */
[----:B------:R-:W-:Y:S01]  /*14de0*/  SHF.R.U32.HI R36, RZ, 0x10, R134 ;  /* 0x00000010ff247819 */ /* 0x000fe20000011686 */
[----:B------:R-:W-:Y:S03]  /*14df0*/  IMAD.MOV.U32 R152, RZ, RZ, R158 ;  /* 0x000000ffff987224 */ /* 0x000fe600078e009e */
[----:B------:R-:W-:Y:S01]  /*14e00*/  LOP3.LUT R50, R41, UR12, R222, 0x96, !PT ;  /* 0x0000000c29327c12 */ /* 0x000fe2000f8e96de */
[----:B------:R2:W3:Y:S01]  /*14e10*/  MUFU.EX2 R192, R65 ;  /* 0x0000004100c07308 */ /* 0x0004e20000000800 */
[----:B------:R-:W-:Y:S01]  /*14e20*/  LOP3.LUT R140, R43, UR10, R40, 0x96, !PT ;  /* 0x0000000a2b8c7c12 */ /* 0x000fe2000f8e9628 */
[----:B------:R-:W-:Y:S01]  /*14e30*/  FFMA.FTZ R139, R125, c[0x0][0x23c], -R139 ;  /* 0x00008f007d8b7a23 */ /* 0x000fe2000001088b */
[----:B------:R-:W-:Y:S01]  /*14e40*/  SHF.R.U32.HI R40, RZ, 0x8, R51 ;  /* 0x00000008ff287819 */ /* 0x000fe20000011633 */
[----:B------:R-:W-:Y:S01]  /*14e50*/  IMAD.WIDE.U32 R50, R50, -0x326172a9, RZ ;  /* 0xcd9e8d5732327825 */ /* 0x000fe200078e00ff */
[----:B------:R-:W-:Y:S02]  /*14e60*/  SHF.R.U32.HI R39, RZ, 0x10, R48 ;  /* 0x00000010ff277819 */ /* 0x000fe40000011630 */
[----:B------:R-:W-:Y:S01]  /*14e70*/  PRMT R135, R135, 0x5410, R40 ;  /* 0x0000541087877816 */ /* 0x000fe20000000028 */
[----:B------:R-:W-:Y:S01]  /*14e80*/  IMAD.WIDE.U32 R140, R140, -0x326172a9, RZ ;  /* 0xcd9e8d578c8c7825 */ /* 0x000fe200078e00ff */
[----:B------:R-:W-:Y:S01]  /*14e90*/  LOP3.LUT R66, R51, UR11, R180, 0x96, !PT ;  /* 0x0000000b33427c12 */ /* 0x000fe2000f8e96b4 */
[----:B------:R-:W-:Y:S01]  /*14ea0*/  MUFU.EX2 R162, R80 ;  /* 0x0000005000a27308 */ /* 0x000fe20000000800 */
[----:B------:R-:W-:Y:S01]  /*14eb0*/  LOP3.LUT R40, R144, 0xff, RZ, 0xc0, !PT ;  /* 0x000000ff90287812 */ /* 0x000fe200078ec0ff */
[--C-:B------:R-:W-:Y:S01]  /*14ec0*/  HSET2.LE.AND R46, R135, R217.reuse, PT ;  /* 0x000000d9872e7233 */ /* 0x100fe20003803000 */
[----:B------:R-:W-:Y:S01]  /*14ed0*/  LOP3.LUT R37, R48, 0xffff, RZ, 0xc0, !PT ;  /* 0x0000ffff30257812 */ /* 0x000fe200078ec0ff */
[----:B-1----:R-:W-:Y:S01]  /*14ee0*/  IMAD.WIDE.U32 R66, R66, -0x2daee0ad, RZ ;  /* 0xd2511f5342427825 */ /* 0x002fe200078e00ff */
[----:B------:R-:W-:Y:S02]  /*14ef0*/  PRMT R51, R40, 0x5410, R64 ;  /* 0x0000541028337816 */ /* 0x000fe40000000040 */
[----:B------:R-:W-:Y:S01]  /*14f00*/  SHF.R.U32.HI R48, RZ, 0x18, R48 ;  /* 0x00000018ff307819 */ /* 0x000fe20000011630 */
[----:B------:R-:W-:Y:S01]  /*14f10*/  IMAD.WIDE.U32 R40, R150, -0x2daee0ad, RZ ;  /* 0xd2511f5396287825 */ /* 0x000fe200078e00ff */
[----:B------:R-:W-:Y:S01]  /*14f20*/  LOP3.LUT R147, R67, UR8, R42, 0x96, !PT ;  /* 0x0000000843937c12 */ /* 0x000fe2000f8e962a */
[----:B------:R-:W-:Y:S01]  /*14f30*/  MUFU.EX2 R131, R131 ;  /* 0x0000008300837308 */ /* 0x000fe20000000800 */
[----:B------:R-:W-:Y:S01]  /*14f40*/  LOP3.LUT R38, R36, 0xff, RZ, 0xc0, !PT ;  /* 0x000000ff24267812 */ /* 0x000fe200078ec0ff */
[----:B------:R-:W-:Y:S01]  /*14f50*/  IMAD.MOV.U32 R117, RZ, RZ, R164 ;  /* 0x000000ffff757224 */ /* 0x000fe200078e00a4 */
[C---:B------:R-:W-:Y:S02]  /*14f60*/  LOP3.LUT R67, R40.reuse, 0xff, RZ, 0xc0, !PT ;  /* 0x000000ff28437812 */ /* 0x040fe400078ec0ff */
[----:B--2---:R-:W-:Y:S02]  /*14f70*/  LOP3.LUT R65, R40, 0xffff, RZ, 0xc0, !PT ;  /* 0x0000ffff28417812 */ /* 0x004fe400078ec0ff */
[--C-:B------:R-:W-:Y:S02]  /*14f80*/  SHF.R.U32.HI R144, RZ, 0x10, R40.reuse ;  /* 0x00000010ff907819 */ /* 0x100fe40000011628 */
[----:B------:R-:W-:Y:S01]  /*14f90*/  SHF.R.U32.HI R150, RZ, 0x18, R40 ;  /* 0x00000018ff967819 */ /* 0x000fe20000011628 */
[----:B------:R-:W-:Y:S01]  /*14fa0*/  MUFU.EX2 R139, R139 ;  /* 0x0000008b008b7308 */ /* 0x000fe20000000800 */
[C---:B------:R-:W-:Y:S02]  /*14fb0*/  LOP3.LUT R40, R134.reuse, 0xffff, RZ, 0xc0, !PT ;  /* 0x0000ffff86287812 */ /* 0x040fe400078ec0ff */
[----:B------:R-:W-:Y:S02]  /*14fc0*/  LOP3.LUT R64, R41, UR16, R184, 0x96, !PT ;  /* 0x0000001029407c12 */ /* 0x000fe4000f8e96b8 */
[----:B------:R-:W-:Y:S02]  /*14fd0*/  LOP3.LUT R41, R134, 0xff, RZ, 0xc0, !PT ;  /* 0x000000ff86297812 */ /* 0x000fe400078ec0ff */
[----:B------:R-:W-:Y:S02]  /*14fe0*/  SHF.R.U32.HI R40, RZ, 0x8, R40 ;  /* 0x00000008ff287819 */ /* 0x000fe40000011628 */
[----:B------:R-:W-:Y:S01]  /*14ff0*/  SHF.R.U32.HI R134, RZ, 0x18, R134 ;  /* 0x00000018ff867819 */ /* 0x000fe20000011686 */
[----:B------:R-:W-:Y:S01]  /*15000*/  MUFU.EX2 R178, R178 ;  /* 0x000000b200b27308 */ /* 0x000fe20000000800 */
[----:B------:R-:W-:Y:S02]  /*15010*/  PRMT R47, R41, 0x5410, R40 ;  /* 0x00005410292f7816 */ /* 0x000fe40000000028 */
[----:B------:R-:W-:Y:S01]  /*15020*/  LOP3.LUT R36, R39, 0xff, RZ, 0xc0, !PT ;  /* 0x000000ff27247812 */ /* 0x000fe200078ec0ff */
[----:B------:R-:W1:Y:S01]  /*15030*/  LDSM.16.MT88.4 R40, [R205+0x4800] ;  /* 0x00480000cd28783b */ /* 0x000e620000004200 */
[----:B------:R-:W-:Y:S02]  /*15040*/  SHF.R.U32.HI R37, RZ, 0x8, R37 ;  /* 0x00000008ff257819 */ /* 0x000fe40000011625 */
[----:B------:R-:W-:Y:S02]  /*15050*/  PRMT R44, R38, 0x5410, R134 ;  /* 0x00005410262c7816 */ /* 0x000fe40000000086 */
[----:B------:R-:W-:Y:S01]  /*15060*/  PRMT R48, R36, 0x5410, R48 ;  /* 0x0000541024307816 */ /* 0x000fe20000000030 */
[--C-:B------:R-:W-:Y:S01]  /*15070*/  HSET2.LE.AND R36, R145, R217.reuse, PT ;  /* 0x000000d991247233 */ /* 0x100fe20003803000 */
[----:B------:R-:W-:Y:S01]  /*15080*/  PRMT R49, R45, 0x5410, R37 ;  /* 0x000054102d317816 */ /* 0x000fe20000000025 */
[--C-:B------:R-:W-:Y:S01]  /*15090*/  HSET2.LE.AND R44, R44, R217.reuse, PT ;  /* 0x000000d92c2c7233 */ /* 0x100fe20003803000 */
[----:B------:R-:W-:Y:S01]  /*150a0*/  F2FP.BF16.PACK_AB R38, R242, R244 ;  /* 0x000000f4f226723e */ /* 0x000fe200000010ff */
[--C-:B------:R-:W-:Y:S01]  /*150b0*/  HSET2.LE.AND R37, R149, R217.reuse, PT ;  /* 0x000000d995257233 */ /* 0x100fe20003803000 */
[----:B------:R-:W-:Y:S01]  /*150c0*/  F2FP.BF16.PACK_AB R39, R233, R235 ;  /* 0x000000ebe927723e */ /* 0x000fe200000010ff */
[----:B------:R-:W-:Y:S01]  /*150d0*/  MUFU.EX2 R188, R52 ;  /* 0x0000003400bc7308 */ /* 0x000fe20000000800 */
[----:B------:R-:W-:Y:S01]  /*150e0*/  LOP3.LUT R38, R36, R38, RZ, 0xc0, !PT ;  /* 0x0000002624267212 */ /* 0x000fe200078ec0ff */
[--C-:B------:R-:W-:Y:S01]  /*150f0*/  HSET2.LE.AND R36, R47, R217.reuse, PT ;  /* 0x000000d92f247233 */ /* 0x100fe20003803000 */
[----:B------:R-:W-:Y:S02]  /*15100*/  LOP3.LUT R39, R37, R39, RZ, 0xc0, !PT ;  /* 0x0000002725277212 */ /* 0x000fe400078ec0ff */
[----:B------:R-:W-:Y:S02]  /*15110*/  F2FP.BF16.PACK_AB R37, R202, R203 ;  /* 0x000000cbca25723e */ /* 0x000fe400000010ff */
[----:B------:R-:W-:Y:S02]  /*15120*/  F2FP.BF16.PACK_AB R45, R201, R199 ;  /* 0x000000c7c92d723e */ /* 0x000fe400000010ff */
[----:B------:R-:W-:Y:S01]  /*15130*/  F2FP.BF16.PACK_AB R47, R198, R200 ;  /* 0x000000c8c62f723e */ /* 0x000fe200000010ff */
[----:B------:R2:W5:Y:S01]  /*15140*/  MUFU.EX2 R187, R53 ;  /* 0x0000003500bb7308 */ /* 0x0005620000000800 */
[----:B------:R-:W-:Y:S02]  /*15150*/  LOP3.LUT R50, R141, UR9, R50, 0x96, !PT ;  /* 0x000000098d327c12 */ /* 0x000fe4000f8e9632 */
[----:B------:R-:W-:Y:S02]  /*15160*/  LOP3.LUT R36, R36, R37, RZ, 0xc0, !PT ;  /* 0x0000002524247212 */ /* 0x000fe400078ec0ff */
[----:B------:R-:W-:Y:S01]  /*15170*/  LOP3.LUT R37, R44, R45, RZ, 0xc0, !PT ;  /* 0x0000002d2c257212 */ /* 0x000fe200078ec0ff */
[--C-:B------:R-:W-:Y:S01]  /*15180*/  HSET2.LE.AND R45, R49, R217.reuse, PT ;  /* 0x000000d9312d7233 */ /* 0x100fe20003803000 */
[----:B------:R-:W-:Y:S01]  /*15190*/  LOP3.LUT R46, R46, R47, RZ, 0xc0, !PT ;  /* 0x0000002f2e2e7212 */ /* 0x000fe200078ec0ff */
[--C-:B------:R-:W-:Y:S01]  /*151a0*/  HSET2.LE.AND R47, R51, R217.reuse, PT ;  /* 0x000000d9332f7233 */ /* 0x100fe20003803000 */
[----:B------:R-:W-:Y:S01]  /*151b0*/  F2FP.BF16.PACK_AB R44, R196, R197 ;  /* 0x000000c5c42c723e */ /* 0x000fe200000010ff */
[--C-:B------:R-:W-:Y:S01]  /*151c0*/  HSET2.LE.AND R49, R48, R217.reuse, PT ;  /* 0x000000d930317233 */ /* 0x100fe20003803000 */
[----:B------:R-:W-:Y:S01]  /*151d0*/  F2FP.BF16.PACK_AB R48, R195, R155 ;  /* 0x0000009bc330723e */ /* 0x000fe200000010ff */
[----:B------:R-:W-:Y:S01]  /*151e0*/  IMAD.WIDE.U32 R142, R50, -0x2daee0ad, RZ ;  /* 0xd2511f53328e7825 */ /* 0x000fe200078e00ff */
[----:B------:R-:W-:Y:S01]  /*151f0*/  F2FP.BF16.PACK_AB R50, R191, R154 ;  /* 0x0000009abf32723e */ /* 0x000fe200000010ff */
[----:B------:R-:W-:Y:S01]  /*15200*/  MUFU.EX2 R141, R72 ;  /* 0x00000048008d7308 */ /* 0x000fe20000000800 */
[----:B------:R-:W-:Y:S02]  /*15210*/  LOP3.LUT R47, R47, R44, RZ, 0xc0, !PT ;  /* 0x0000002c2f2f7212 */ /* 0x000fe400078ec0ff */
[----:B------:R-:W-:Y:S01]  /*15220*/  LOP3.LUT R44, R45, R48, RZ, 0xc0, !PT ;  /* 0x000000302d2c7212 */ /* 0x000fe200078ec0ff */
[-C--:B-1----:R-:W-:Y:S01]  /*15230*/  HMMA.16816.F32.BF16 R4, R36, R40.reuse, R4 ;  /* 0x000000282404723c */ /* 0x082fe20000041804 */
[----:B------:R-:W-:Y:S02]  /*15240*/  SHF.R.U32.HI R48, RZ, 0x8, R65 ;  /* 0x00000008ff307819 */ /* 0x000fe40000011641 */
[----:B------:R-:W-:Y:S02]  /*15250*/  LOP3.LUT R45, R49, R50, RZ, 0xc0, !PT ;  /* 0x00000032312d7212 */ /* 0x000fe400078ec0ff */
[----:B------:R-:W-:Y:S01]  /*15260*/  PRMT R65, R67, 0x5410, R48 ;  /* 0x0000541043417816 */ /* 0x000fe20000000030 */
[----:B------:R1:W-:Y:S01]  /*15270*/  MUFU.EX2 R186, R54 ;  /* 0x0000003600ba7308 */ /* 0x0003e20000000800 */
[----:B------:R-:W-:Y:S01]  /*15280*/  LOP3.LUT R66, R143, UR6, R66, 0x96, !PT ;  /* 0x000000068f427c12 */ /* 0x000fe2000f8e9642 */
[----:B------:R-:W3:Y:S01]  /*15290*/  LDSM.16.MT88.4 R48, [R206+0x4800] ;  /* 0x00480000ce30783b */ /* 0x000ee20000004200 */
[----:B--2---:R-:W-:Y:S01]  /*152a0*/  IMAD.WIDE.U32 R52, R146, -0x2daee0ad, RZ ;  /* 0xd2511f5392347825 */ /* 0x004fe200078e00ff */
[C---:B------:R-:W-:Y:S06]  /*152b0*/  HMMA.16816.F32.BF16 R8, R44.reuse, R40, R8 ;  /* 0x000000282c08723c */ /* 0x040fec0000041808 */
[----:B------:R2:W-:Y:S01]  /*152c0*/  MUFU.EX2 R184, R60 ;  /* 0x0000003c00b87308 */ /* 0x0005e20000000800 */
[----:B------:R-:W-:Y:S01]  /*152d0*/  IMAD.WIDE.U32 R40, R147, -0x326172a9, RZ ;  /* 0xcd9e8d5793287825 */ /* 0x000fe200078e00ff */
[-C--:B------:R-:W-:Y:S04]  /*152e0*/  HMMA.16816.F32.BF16 R12, R44, R42.reuse, R12 ;  /* 0x0000002a2c0c723c */ /* 0x080fe8000004180c */
[----:B------:R-:W-:Y:S04]  /*152f0*/  LOP3.LUT R140, R41, UR7, R140, 0x96, !PT ;  /* 0x00000007298c7c12 */ /* 0x000fe8000f8e968c */
[----:B------:R5:W-:Y:S01]  /*15300*/  MUFU.EX2 R185, R61 ;  /* 0x0000003d00b97308 */ /* 0x000be20000000800 */
[C---:B------:R-:W-:Y:S03]  /*15310*/  HMMA.16816.F32.BF16 R16, R36.reuse, R42, R16 ;  /* 0x0000002a2410723c */ /* 0x040fe60000041810 */
[----:B-1----:R-:W-:Y:S04]  /*15320*/  LOP3.LUT R54, R53, UR16, R148, 0x96, !PT ;  /* 0x0000001035367c12 */ /* 0x002fe8000f8e9694 */
[----:B------:R-:W-:Y:S02]  /*15330*/  LOP3.LUT R42, R64, 0xff, RZ, 0xc0, !PT ;  /* 0x000000ff402a7812 */ /* 0x000fe400078ec0ff */
[----:B------:R1:W-:Y:S03]  /*15340*/  MUFU.EX2 R174, R62 ;  /* 0x0000003e00ae7308 */ /* 0x0003e60000000800 */
[C---:B--2---:R-:W-:Y:S04]  /*15350*/  LOP3.LUT R60, R52.reuse, 0xffff, RZ, 0xc0, !PT ;  /* 0x0000ffff343c7812 */ /* 0x044fe800078ec0ff */
[----:B------:R-:W-:Y:S03]  /*15360*/  SHF.R.U32.HI R41, RZ, 0x8, R60 ;  /* 0x00000008ff297819 */ /* 0x000fe6000001163c */
[----:B------:R2:W-:Y:S01]  /*15370*/  MUFU.EX2 R175, R63 ;  /* 0x0000003f00af7308 */ /* 0x0005e20000000800 */
[-C--:B---3--:R-:W-:Y:S01]  /*15380*/  HMMA.16816.F32.BF16 R20, R36, R48.reuse, R20 ;  /* 0x000000302414723c */ /* 0x088fe20000041814 */
[--C-:B-----5:R-:W-:Y:S08]  /*15390*/  SHF.R.U32.HI R61, RZ, 0x18, R52.reuse ;  /* 0x00000018ff3d7819 */ /* 0x120ff00000011634 */
[----:B------:R3:W-:Y:S01]  /*153a0*/  MUFU.EX2 R160, R58 ;  /* 0x0000003a00a07308 */ /* 0x0007e20000000800 */
[C---:B------:R-:W-:Y:S02]  /*153b0*/  HMMA.16816.F32.BF16 R24, R44.reuse, R48, R24 ;  /* 0x000000302c18723c */ /* 0x040fe40000041818 */
[----:B-1----:R-:W-:Y:S06]  /*153c0*/  SHF.R.U32.HI R62, RZ, 0x10, R52 ;  /* 0x00000010ff3e7819 */ /* 0x002fec0000011634 */
[-C--:B------:R-:W-:Y:S01]  /*153d0*/  HMMA.16816.F32.BF16 R28, R44, R50.reuse, R28 ;  /* 0x000000322c1c723c */ /* 0x080fe2000004181c */
[----:B------:R1:W-:Y:S01]  /*153e0*/  MUFU.EX2 R161, R59 ;  /* 0x0000003b00a17308 */ /* 0x0003e20000000800 */
[----:B------:R-:W5:Y:S02]  /*153f0*/  LDSM.16.MT88.4 R44, [R205+0x4c00] ;  /* 0x004c0000cd2c783b */ /* 0x000f640000004200 */
[----:B--2---:R-:W-:Y:S01]  /*15400*/  LOP3.LUT R63, R52, 0xff, RZ, 0xc0, !PT ;  /* 0x000000ff343f7812 */ /* 0x004fe200078ec0ff */
[----:B------:R-:W-:Y:S03]  /*15410*/  IMAD.WIDE.U32 R52, R66, -0x326172a9, RZ ;  /* 0xcd9e8d5742347825 */ /* 0x000fe600078e00ff */
[----:B------:R-:W-:Y:S01]  /*15420*/  HMMA.16816.F32.BF16 R32, R36, R50, R32 ;  /* 0x000000322420723c */ /* 0x000fe20000041820 */
[----:B------:R-:W-:Y:S02]  /*15430*/  PRMT R67, R63, 0x5410, R41 ;  /* 0x000054103f437816 */ /* 0x000fe40000000029 */
[----:B------:R2:W2:Y:S01]  /*15440*/  MUFU.EX2 R179, R55 ;  /* 0x0000003700b37308 */ /* 0x0004a20000000800 */
[----:B------:R-:W-:Y:S02]  /*15450*/  SHF.R.U32.HI R41, RZ, 0x10, R64 ;  /* 0x00000010ff297819 */ /* 0x000fe40000011640 */
[----:B---3--:R-:W-:Y:S01]  /*15460*/  LOP3.LUT R58, R53, UR17, R40, 0x96, !PT ;  /* 0x00000011353a7c12 */ /* 0x008fe2000f8e9628 */
[--C-:B------:R-:W-:Y:S01]  /*15470*/  HSET2.LE.AND R36, R67, R217.reuse, PT ;  /* 0x000000d943247233 */ /* 0x100fe20003803000 */
[----:B------:R-:W-:Y:S04]  /*15480*/  LOP3.LUT R40, R62, 0xff, RZ, 0xc0, !PT ;  /* 0x000000ff3e287812 */ /* 0x000fe800078ec0ff */
[----:B------:R-:W-:Y:S01]  /*15490*/  LOP3.LUT R41, R41, 0xff, RZ, 0xc0, !PT ;  /* 0x000000ff29297812 */ /* 0x000fe200078ec0ff */
[----:B------:R-:W-:Y:S01]  /*154a0*/  MUFU.EX2 R148, R79 ;  /* 0x0000004f00947308 */ /* 0x000fe20000000800 */
[----:B------:R-:W-:Y:S01]  /*154b0*/  PRMT R66, R40, 0x5410, R61 ;  /* 0x0000541028427816 */ /* 0x000fe2000000003d */
[----:B------:R-:W-:Y:S01]  /*154c0*/  IMAD.WIDE.U32 R62, R57, -0x2daee0ad, RZ ;  /* 0xd2511f53393e7825 */ /* 0x000fe200078e00ff */
[----:B------:R-:W-:Y:S02]  /*154d0*/  LOP3.LUT R40, R64, 0xffff, RZ, 0xc0, !PT ;  /* 0x0000ffff40287812 */ /* 0x000fe400078ec0ff */
[----:B------:R-:W-:Y:S01]  /*154e0*/  SHF.R.U32.HI R64, RZ, 0x18, R64 ;  /* 0x00000018ff407819 */ /* 0x000fe20000011640 */
[--C-:B------:R-:W-:Y:S01]  /*154f0*/  HSET2.LE.AND R39, R66, R217.reuse, PT ;  /* 0x000000d942277233 */ /* 0x100fe20003803000 */
[----:B------:R-:W-:Y:S01]  /*15500*/  SHF.R.U32.HI R40, RZ, 0x8, R40 ;  /* 0x00000008ff287819 */ /* 0x000fe20000011628 */
[----:B------:R-:W-:Y:S01]  /*15510*/  IMAD.WIDE.U32 R56, R56, -0x2daee0ad, RZ ;  /* 0xd2511f5338387825 */ /* 0x000fe200078e00ff */
[----:B------:R-:W-:Y:S01]  /*15520*/  LOP3.LUT R43, R63, UR12, R220, 0x96, !PT ;  /* 0x0000000c3f2b7c12 */ /* 0x000fe2000f8e96dc */
[----:B------:R-:W-:Y:S01]  /*15530*/  MUFU.EX2 R149, R78 ;  /* 0x0000004e00957308 */ /* 0x000fe20000000800 */
[----:B-1----:R-:W-:Y:S02]  /*15540*/  PRMT R59, R42, 0x5410, R40 ;  /* 0x000054102a3b7816 */ /* 0x002fe40000000028 */
[C---:B------:R-:W-:Y:S01]  /*15550*/  LOP3.LUT R40, R54.reuse, 0xffff, RZ, 0xc0, !PT ;  /* 0x0000ffff36287812 */ /* 0x040fe200078ec0ff */
[----:B------:R-:W-:Y:S01]  /*15560*/  IMAD.WIDE.U32 R48, R43, -0x326172a9, RZ ;  /* 0xcd9e8d572b307825 */ /* 0x000fe200078e00ff */
[----:B------:R-:W-:Y:S02]  /*15570*/  PRMT R64, R41, 0x5410, R64 ;  /* 0x0000541029407816 */ /* 0x000fe40000000040 */
[----:B------:R-:W-:Y:S02]  /*15580*/  LOP3.LUT R42, R54, 0xff, RZ, 0xc0, !PT ;  /* 0x000000ff362a7812 */ /* 0x000fe400078ec0ff */
[----:B------:R-:W-:Y:S01]  /*15590*/  SHF.R.U32.HI R41, RZ, 0x8, R40 ;  /* 0x00000008ff297819 */ /* 0x000fe20000011628 */
[----:B------:R1:W-:Y:S01]  /*155a0*/  MUFU.EX2 R158, R82 ;  /* 0x00000052009e7308 */ /* 0x0003e20000000800 */
[----:B------:R-:W-:Y:S02]  /*155b0*/  SHF.R.U32.HI R40, RZ, 0x10, R54 ;  /* 0x00000010ff287819 */ /* 0x000fe40000011636 */
[----:B--2---:R-:W-:Y:S02]  /*155c0*/  LOP3.LUT R55, R144, 0xff, RZ, 0xc0, !PT ;  /* 0x000000ff90377812 */ /* 0x004fe400078ec0ff */
[----:B------:R-:W-:Y:S02]  /*155d0*/  LOP3.LUT R57, R57, UR10, R62, 0x96, !PT ;  /* 0x0000000a39397c12 */ /* 0x000fe4000f8e963e */
[----:B------:R-:W-:Y:S01]  /*155e0*/  PRMT R62, R42, 0x5410, R41 ;  /* 0x000054102a3e7816 */ /* 0x000fe20000000029 */
[--C-:B------:R-:W-:Y:S01]  /*155f0*/  HSET2.LE.AND R42, R65, R217.reuse, PT ;  /* 0x000000d9412a7233 */ /* 0x100fe20003803000 */
[----:B------:R-:W-:Y:S01]  /*15600*/  SHF.R.U32.HI R41, RZ, 0x18, R54 ;  /* 0x00000018ff297819 */ /* 0x000fe20000011636 */
[----:B------:R-:W-:Y:S01]  /*15610*/  MUFU.EX2 R134, R74 ;  /* 0x0000004a00867308 */ /* 0x000fe20000000800 */
[----:B------:R-:W-:Y:S02]  /*15620*/  LOP3.LUT R54, R49, UR11, R182, 0x96, !PT ;  /* 0x0000000b31367c12 */ /* 0x000fe4000f8e96b6 */
[----:B------:R-:W-:Y:S02]  /*15630*/  LOP3.LUT R40, R40, 0xff, RZ, 0xc0, !PT ;  /* 0x000000ff28287812 */ /* 0x000fe400078ec0ff */
[----:B------:R-:W-:Y:S01]  /*15640*/  PRMT R60, R55, 0x5410, R150 ;  /* 0x00005410373c7816 */ /* 0x000fe20000000096 */
[----:B------:R-:W-:Y:S01]  /*15650*/  IMAD.WIDE.U32 R54, R54, -0x2daee0ad, RZ ;  /* 0xd2511f5336367825 */ /* 0x000fe200078e00ff */
[----:B------:R-:W-:Y:S02]  /*15660*/  PRMT R49, R40, 0x5410, R41 ;  /* 0x0000541028317816 */ /* 0x000fe40000000029 */
[----:B------:R-:W-:Y:S01]  /*15670*/  F2FP.BF16.PACK_AB R40, R192, R193 ;  /* 0x000000c1c028723e */ /* 0x000fe200000010ff */
[--C-:B------:R-:W-:Y:S01]  /*15680*/  HSET2.LE.AND R43, R60, R217.reuse, PT ;  /* 0x000000d93c2b7233 */ /* 0x100fe20003803000 */
[----:B------:R-:W-:Y:S01]  /*15690*/  LOP3.LUT R63, R55, UR8, R56, 0x96, !PT ;  /* 0x00000008373f7c12 */ /* 0x000fe2000f8e9638 */
[----:B------:R-:W-:Y:S01]  /*156a0*/  IMAD.WIDE.U32 R56, R57, -0x326172a9, RZ ;  /* 0xcd9e8d5739387825 */ /* 0x000fe200078e00ff */
[----:B------:R-:W-:Y:S01]  /*156b0*/  LOP3.LUT R42, R42, R40, RZ, 0xc0, !PT ;  /* 0x000000282a2a7212 */ /* 0x000fe200078ec0ff */
[--C-:B------:R-:W-:Y:S01]  /*156c0*/  HSET2.LE.AND R50, R49, R217.reuse, PT ;  /* 0x000000d931327233 */ /* 0x100fe20003803000 */
[----:B------:R-:W-:Y:S01]  /*156d0*/  F2FP.BF16.PACK_AB R40, R190, R189 ;  /* 0x000000bdbe28723e */ /* 0x000fe200000010ff */
[----:B------:R-:W-:Y:S01]  /*156e0*/  MUFU.EX2 R135, R75 ;  /* 0x0000004b00877308 */ /* 0x000fe20000000800 */
[----:B------:R-:W-:Y:S01]  /*156f0*/  LOP3.LUT R48, R57, UR9, R48, 0x96, !PT ;  /* 0x0000000939307c12 */ /* 0x000fe2000f8e9630 */
[----:B-1----:R-:W-:Y:S01]  /*15700*/  IMAD.MOV.U32 R82, RZ, RZ, R159 ;  /* 0x000000ffff527224 */ /* 0x002fe200078e009f */
[----:B------:R-:W-:Y:S01]  /*15710*/  LOP3.LUT R43, R43, R40, RZ, 0xc0, !PT ;  /* 0x000000282b2b7212 */ /* 0x000fe200078ec0ff */
[--C-:B------:R-:W-:Y:S01]  /*15720*/  HSET2.LE.AND R40, R59, R217.reuse, PT ;  /* 0x000000d93b287233 */ /* 0x100fe20003803000 */
[----:B------:R-:W-:Y:S01]  /*15730*/  F2FP.BF16.PACK_AB R41, R187, R188 ;  /* 0x000000bcbb29723e */ /* 0x000fe200000010ff */
[----:B------:R-:W-:Y:S01]  /*15740*/  IMAD.WIDE.U32 R60, R48, -0x2daee0ad, RZ ;  /* 0xd2511f53303c7825 */ /* 0x000fe200078e00ff */
[----:B------:R-:W-:Y:S02]  /*15750*/  F2FP.BF16.PACK_AB R48, R179, R186 ;  /* 0x000000bab330723e */ /* 0x000fe400000010ff */
[----:B------:R-:W-:Y:S01]  /*15760*/  LOP3.LUT R40, R40, R41, RZ, 0xc0, !PT ;  /* 0x0000002928287212 */ /* 0x000fe200078ec0ff */
[--C-:B------:R-:W-:Y:S01]  /*15770*/  HSET2.LE.AND R41, R64, R217.reuse, PT ;  /* 0x000000d940297233 */ /* 0x100fe20003803000 */
[----:B------:R-:W-:Y:S01]  /*15780*/  F2FP.BF16.PACK_AB R38, R185, R184 ;  /* 0x000000b8b926723e */ /* 0x000fe200000010ff */
[----:B------:R-:W-:Y:S01]  /*15790*/  MUFU.EX2 R144, R73 ;  /* 0x0000004900907308 */ /* 0x000fe20000000800 */
[----:B------:R-:W-:Y:S02]  /*157a0*/  F2FP.BF16.PACK_AB R37, R175, R174 ;  /* 0x000000aeaf25723e */ /* 0x000fe400000010ff */
[----:B------:R-:W-:Y:S01]  /*157b0*/  LOP3.LUT R41, R41, R48, RZ, 0xc0, !PT ;  /* 0x0000003029297212 */ /* 0x000fe200078ec0ff */
[--C-:B------:R-:W-:Y:S01]  /*157c0*/  HSET2.LE.AND R48, R62, R217.reuse, PT ;  /* 0x000000d93e307233 */ /* 0x100fe20003803000 */
[----:B------:R-:W-:Y:S02]  /*157d0*/  F2FP.BF16.PACK_AB R49, R172, R173 ;  /* 0x000000adac31723e */ /* 0x000fe400000010ff */
[----:B------:R-:W-:Y:S02]  /*157e0*/  F2FP.BF16.PACK_AB R51, R161, R160 ;  /* 0x000000a0a133723e */ /* 0x000fe400000010ff */
[----:B------:R-:W-:Y:S01]  /*157f0*/  LOP3.LUT R55, R61, UR6, R54, 0x96, !PT ;  /* 0x000000063d377c12 */ /* 0x000fe2000f8e9636 */
[-C--:B-----5:R-:W-:Y:S01]  /*15800*/  HMMA.16816.F32.BF16 R4, R40, R44.reuse, R4 ;  /* 0x0000002c2804723c */ /* 0x0a0fe20000041804 */
[----:B------:R-:W-:Y:S01]  /*15810*/  LOP3.LUT R38, R36, R38, RZ, 0xc0, !PT ;  /* 0x0000002624267212 */ /* 0x000fe200078ec0ff */
[----:B------:R-:W-:Y:S01]  /*15820*/  IMAD.U32 R54, RZ, RZ, UR5 ;  /* 0x00000005ff367e24 */ /* 0x000fe2000f8e00ff */
[----:B------:R-:W-:Y:S01]  /*15830*/  LOP3.LUT R39, R39, R37, RZ, 0xc0, !PT ;  /* 0x0000002527277212 */ /* 0x000fe200078ec0ff */
[----:B------:R-:W-:Y:S01]  /*15840*/  MUFU.EX2 R151, R68 ;  /* 0x0000004400977308 */ /* 0x000fe20000000800 */
[----:B------:R-:W-:Y:S01]  /*15850*/  LOP3.LUT R36, R48, R49, RZ, 0xc0, !PT ;  /* 0x0000003130247212 */ /* 0x000fe200078ec0ff */
[----:B------:R-:W-:Y:S01]  /*15860*/  IMAD.WIDE.U32 R48, R55, -0x326172a9, RZ ;  /* 0xcd9e8d5737307825 */ /* 0x000fe200078e00ff */
[----:B------:R-:W-:Y:S02]  /*15870*/  LOP3.LUT R37, R50, R51, RZ, 0xc0, !PT ;  /* 0x0000003332257212 */ /* 0x000fe400078ec0ff */
[----:B------:R-:W-:Y:S03]  /*15880*/  LOP3.LUT R54, R219, UR25, R54, 0x96, !PT ;  /* 0x00000019db367c12 */ /* 0x000fe6000f8e9636 */
[----:B------:R-:W-:Y:S01]  /*15890*/  LOP3.LUT R55, R52, 0xff, RZ, 0xc0, !PT ;  /* 0x000000ff34377812 */ /* 0x000fe200078ec0ff */
[----:B------:R-:W-:Y:S01]  /*158a0*/  IMAD.WIDE.U32 R50, R63, -0x326172a9, RZ ;  /* 0xcd9e8d573f327825 */ /* 0x000fe200078e00ff */
[--C-:B------:R-:W-:Y:S01]  /*158b0*/  SHF.R.U32.HI R57, RZ, 0x10, R52.reuse ;  /* 0x00000010ff397819 */ /* 0x100fe20000011634 */
[C---:B------:R-:W-:Y:S01]  /*158c0*/  HMMA.16816.F32.BF16 R8, R36.reuse, R44, R8 ;  /* 0x0000002c2408723c */ /* 0x040fe20000041808 */
[----:B------:R-:W-:Y:S01]  /*158d0*/  SHF.R.U32.HI R59, RZ, 0x18, R52 ;  /* 0x00000018ff3b7819 */ /* 0x000fe20000011634 */
[----:B------:R-:W-:Y:S01]  /*158e0*/  IMAD.WIDE.U32 R80, R54, -0x326172a9, RZ ;  /* 0xcd9e8d5736507825 */ /* 0x000fe200078e00ff */
[----:B------:R-:W-:Y:S01]  /*158f0*/  LOP3.LUT R54, R52, 0xffff, RZ, 0xc0, !PT ;  /* 0x0000ffff34367812 */ /* 0x000fe200078ec0ff */
[----:B------:R-:W-:Y:S01]  /*15900*/  MUFU.EX2 R147, R69 ;  /* 0x0000004500937308 */ /* 0x000fe20000000800 */
[----:B------:R-:W-:Y:S02]  /*15910*/  LOP3.LUT R62, R51, UR7, R56, 0x96, !PT ;  /* 0x00000007333e7c12 */ /* 0x000fe4000f8e9638 */
[----:B------:R-:W-:Y:S01]  /*15920*/  LOP3.LUT R51, R49, UR17, R50, 0x96, !PT ;  /* 0x0000001131337c12 */ /* 0x000fe2000f8e9632 */
[-C--:B------:R-:W-:Y:S01]  /*15930*/  HMMA.16816.F32.BF16 R12, R36, R46.reuse, R12 ;  /* 0x0000002e240c723c */ /* 0x080fe2000004180c */
[C---:B------:R-:W-:Y:S03]  /*15940*/  LOP3.LUT R49, R48.reuse, 0xffff, RZ, 0xc0, !PT ;  /* 0x0000ffff30317812 */ /* 0x040fe600078ec0ff */
[----:B------:R-:W-:Y:S02]  /*15950*/  SHF.R.U32.HI R44, RZ, 0x8, R54 ;  /* 0x00000008ff2c7819 */ /* 0x000fe40000011636 */
[----:B------:R-:W-:Y:S01]  /*15960*/  LOP3.LUT R50, R48, 0xff, RZ, 0xc0, !PT ;  /* 0x000000ff30327812 */ /* 0x000fe200078ec0ff */
[----:B------:R-:W-:Y:S01]  /*15970*/  MUFU.EX2 R143, R70 ;  /* 0x00000046008f7308 */ /* 0x000fe20000000800 */
[----:B------:R-:W-:Y:S01]  /*15980*/  PRMT R78, R55, 0x5410, R44 ;  /* 0x00005410374e7816 */ /* 0x000fe2000000002c */
[C---:B------:R-:W-:Y:S03]  /*15990*/  HMMA.16816.F32.BF16 R16, R40.reuse, R46, R16 ;  /* 0x0000002e2810723c */ /* 0x040fe60000041810 */
[----:B------:R-:W-:Y:S02]  /*159a0*/  LOP3.LUT R45, R57, 0xff, RZ, 0xc0, !PT ;  /* 0x000000ff392d7812 */ /* 0x000fe400078ec0ff */
[----:B------:R-:W-:Y:S02]  /*159b0*/  SHF.R.U32.HI R44, RZ, 0x8, R49 ;  /* 0x00000008ff2c7819 */ /* 0x000fe40000011631 */
[----:B------:R-:W-:Y:S01]  /*159c0*/  PRMT R72, R45, 0x5410, R59 ;  /* 0x000054102d487816 */ /* 0x000fe2000000003b */
[----:B------:R1:W-:Y:S01]  /*159d0*/  MUFU.EX2 R159, R83 ;  /* 0x00000053009f7308 */ /* 0x0003e20000000800 */
[----:B------:R-:W-:Y:S02]  /*159e0*/  PRMT R79, R50, 0x5410, R44 ;  /* 0x00005410324f7816 */ /* 0x000fe4000000002c */
[----:B------:R-:W2:Y:S01]  /*159f0*/  LDSM.16.MT88.4 R44, [R206+0x4c00] ;  /* 0x004c0000ce2c783b */ /* 0x000ea20000004200 */
[----:B------:R-:W-:Y:S02]  /*15a00*/  LOP3.LUT R52, R81, UR15, R228, 0x96, !PT ;  /* 0x0000000f51347c12 */ /* 0x000fe4000f8e96e4 */
[--C-:B------:R-:W-:Y:S02]  /*15a10*/  SHF.R.U32.HI R61, RZ, 0x10, R48.reuse ;  /* 0x00000010ff3d7819 */ /* 0x100fe40000011630 */
[----:B------:R-:W-:Y:S01]  /*15a20*/  SHF.R.U32.HI R56, RZ, 0x18, R48 ;  /* 0x00000018ff387819 */ /* 0x000fe20000011630 */
[----:B------:R-:W-:Y:S01]  /*15a30*/  IMAD.WIDE.U32 R52, R52, -0x2daee0ad, RZ ;  /* 0xd2511f5334347825 */ /* 0x000fe200078e00ff */
[----:B------:R-:W-:Y:S01]  /*15a40*/  LOP3.LUT R48, R181, UR13, R80, 0x96, !PT ;  /* 0x0000000db5307c12 */ /* 0x000fe2000f8e9650 */
[----:B------:R-:W-:Y:S02]  /*15a50*/  MUFU.EX2 R146, R71 ;  /* 0x0000004700927308 */ /* 0x000fe40000000800 */
[----:B------:R-:W-:Y:S01]  /*15a60*/  IMAD.MOV.U32 R181, RZ, RZ, R153 ;  /* 0x000000ffffb57224 */ /* 0x000fe200078e0099 */
[----:B------:R-:W-:Y:S01]  /*15a70*/  LOP3.LUT R54, R53, UR12, R222, 0x96, !PT ;  /* 0x0000000c35367c12 */ /* 0x000fe2000f8e96de */
[----:B------:R-:W-:Y:S04]  /*15a80*/  IMAD.WIDE.U32 R48, R48, -0x2daee0ad, RZ ;  /* 0xd2511f5330307825 */ /* 0x000fe800078e00ff */
[----:B------:R-:W-:Y:S01]  /*15a90*/  IMAD.WIDE.U32 R54, R54, -0x326172a9, RZ ;  /* 0xcd9e8d5736367825 */ /* 0x000fe200078e00ff */
[----:B------:R-:W-:Y:S01]  /*15aa0*/  LOP3.LUT R49, R49, UR10, R52, 0x96, !PT ;  /* 0x0000000a31317c12 */ /* 0x000fe2000f8e9634 */
[----:B------:R-:W-:Y:S02]  /*15ab0*/  MUFU.EX2 R108, R108 ;  /* 0x0000006c006c7308 */ /* 0x000fe40000000800 */
[----:B------:R-:W-:Y:S01]  /*15ac0*/  IMAD.MOV.U32 R153, RZ, RZ, R171 ;  /* 0x000000ffff997224 */ /* 0x000fe200078e00ab */
[----:B------:R-:W-:Y:S01]  /*15ad0*/  LOP3.LUT R53, R55, UR11, R180, 0x96, !PT ;  /* 0x0000000b37357c12 */ /* 0x000fe2000f8e96b4 */
[----:B-1----:R-:W-:Y:S02]  /*15ae0*/  IMAD.MOV.U32 R83, RZ, RZ, R156 ;  /* 0x000000ffff537224 */ /* 0x002fe400078e009c */
[----:B------:R-:W-:Y:S02]  /*15af0*/  IMAD.MOV.U32 R180, RZ, RZ, R152 ;  /* 0x000000ffffb47224 */ /* 0x000fe400078e0098 */
[----:B------:R-:W-:Y:S02]  /*15b00*/  IMAD.WIDE.U32 R52, R53, -0x2daee0ad, RZ ;  /* 0xd2511f5335347825 */ /* 0x000fe400078e00ff */
[----:B------:R-:W-:Y:S02]  /*15b10*/  MUFU.EX2 R109, R109 ;  /* 0x0000006d006d7308 */ /* 0x000fe40000000800 */
[----:B------:R-:W-:Y:S01]  /*15b20*/  IMAD.MOV.U32 R152, RZ, RZ, R167 ;  /* 0x000000ffff987224 */ /* 0x000fe200078e00a7 */
[----:B------:R-:W-:Y:S01]  /*15b30*/  LOP3.LUT R53, R53, UR8, R48, 0x96, !PT ;  /* 0x0000000835357c12 */ /* 0x000fe2000f8e9630 */
[----:B------:R-:W-:Y:S04]  /*15b40*/  IMAD.WIDE.U32 R48, R49, -0x326172a9, RZ ;  /* 0xcd9e8d5731307825 */ /* 0x000fe800078e00ff */
[----:B------:R-:W-:Y:S01]  /*15b50*/  IMAD.MOV.U32 R171, RZ, RZ, R166 ;  /* 0x000000ffffab7224 */ /* 0x000fe200078e00a6 */
[----:B------:R-:W-:Y:S01]  /*15b60*/  LOP3.LUT R54, R49, UR9, R54, 0x96, !PT ;  /* 0x0000000931367c12 */ /* 0x000fe2000f8e9636 */
[----:B------:R1:W-:Y:S01]  /*15b70*/  MUFU.EX2 R145, R76 ;  /* 0x0000004c00917308 */ /* 0x0003e20000000800 */
[-C--:B--2---:R-:W-:Y:S03]  /*15b80*/  HMMA.16816.F32.BF16 R20, R40, R44.reuse, R20 ;  /* 0x0000002c2814723c */ /* 0x084fe60000041814 */
[----:B------:R-:W-:Y:S05]  /*15b90*/  IMAD.WIDE.U32 R54, R54, -0x2daee0ad, RZ ;  /* 0xd2511f5336367825 */ /* 0x000fea00078e00ff */
[----:B------:R-:W-:Y:S01]  /*15ba0*/  LOP3.LUT R49, R55, UR6, R52, 0x96, !PT ;  /* 0x0000000637317c12 */ /* 0x000fe2000f8e9634 */
[----:B------:R2:W3:Y:S01]  /*15bb0*/  MUFU.EX2 R150, R77 ;  /* 0x0000004d00967308 */ /* 0x0004e20000000800 */
[C---:B------:R-:W-:Y:S02]  /*15bc0*/  HMMA.16816.F32.BF16 R24, R36.reuse, R44, R24 ;  /* 0x0000002c2418723c */ /* 0x040fe40000041818 */
[----:B------:R-:W-:Y:S05]  /*15bd0*/  IMAD.WIDE.U32 R52, R53, -0x326172a9, RZ ;  /* 0xcd9e8d5735347825 */ /* 0x000fea00078e00ff */
[----:B------:R-:W-:Y:S01]  /*15be0*/  IMAD.WIDE.U32 R44, R140, -0x2daee0ad, RZ ;  /* 0xd2511f538c2c7825 */ /* 0x000fe200078e00ff */
[----:B------:R-:W-:Y:S01]  /*15bf0*/  LOP3.LUT R55, R53, UR7, R48, 0x96, !PT ;  /* 0x0000000735377c12 */ /* 0x000fe2000f8e9630 */
[----:B------:R-:W-:Y:S01]  /*15c00*/  MUFU.EX2 R157, R97 ;  /* 0x00000061009d7308 */ /* 0x000fe20000000800 */
[-C--:B------:R-:W-:Y:S02]  /*15c10*/  HMMA.16816.F32.BF16 R28, R36, R46.reuse, R28 ;  /* 0x0000002e241c723c */ /* 0x080fe4000004181c */
[C---:B------:R-:W-:Y:S01]  /*15c20*/  LOP3.LUT R64, R44.reuse, 0xffff, RZ, 0xc0, !PT ;  /* 0x0000ffff2c407812 */ /* 0x040fe200078ec0ff */
[----:B------:R-:W-:Y:S01]  /*15c30*/  IMAD.WIDE.U32 R48, R49, -0x326172a9, RZ ;  /* 0xcd9e8d5731307825 */ /* 0x000fe200078e00ff */
[----:B------:R-:W-:Y:S02]  /*15c40*/  SHF.R.U32.HI R65, RZ, 0x10, R44 ;  /* 0x00000010ff417819 */ /* 0x000fe4000001162c */
[----:B------:R-:W-:Y:S01]  /*15c50*/  LOP3.LUT R73, R44, 0xff, RZ, 0xc0, !PT ;  /* 0x000000ff2c497812 */ /* 0x000fe200078ec0ff */
[----:B------:R-:W-:Y:S01]  /*15c60*/  IMAD.WIDE.U32 R36, R62, -0x2daee0ad, RZ ;  /* 0xd2511f533e247825 */ /* 0x000fe200078e00ff */
[----:B------:R-:W-:Y:S01]  /*15c70*/  LOP3.LUT R50, R49, UR17, R52, 0x96, !PT ;  /* 0x0000001131327c12 */ /* 0x000fe2000f8e9634 */
[----:B------:R5:W-:Y:S01]  /*15c80*/  MUFU.EX2 R97, R84 ;  /* 0x0000005400617308 */ /* 0x000be20000000800 */
[----:B------:R-:W-:Y:S01]  /*15c90*/  HMMA.16816.F32.BF16 R32, R40, R46, R32 ;  /* 0x0000002e2820723c */ /* 0x000fe20000041820 */
[----:B------:R-:W3:Y:S01]  /*15ca0*/  LDSM.16.MT88.4 R40, [R205+0x5000] ;  /* 0x00500000cd28783b */ /* 0x000ee20000004200 */
[C---:B------:R-:W-:Y:S01]  /*15cb0*/  LOP3.LUT R49, R48.reuse, 0xffff, RZ, 0xc0, !PT ;  /* 0x0000ffff30317812 */ /* 0x040fe200078ec0ff */
[----:B------:R-:W-:Y:S01]  /*15cc0*/  IMAD.MOV.U32 R140, RZ, RZ, R82 ;  /* 0x000000ffff8c7224 */ /* 0x000fe200078e0052 */
[----:B------:R-:W-:Y:S02]  /*15cd0*/  LOP3.LUT R52, R48, 0xff, RZ, 0xc0, !PT ;  /* 0x000000ff30347812 */ /* 0x000fe400078ec0ff */
[----:B------:R-:W-:Y:S01]  /*15ce0*/  SHF.R.U32.HI R38, RZ, 0x8, R49 ;  /* 0x00000008ff267819 */ /* 0x000fe20000011631 */
[--C-:B------:R-:W-:Y:S01]  /*15cf0*/  HSET2.LE.AND R46, R79, R217.reuse, PT ;  /* 0x000000d94f2e7233 */ /* 0x100fe20003803000 */
[C---:B------:R-:W-:Y:S01]  /*15d00*/  LOP3.LUT R74, R36.reuse, 0xffff, RZ, 0xc0, !PT ;  /* 0x0000ffff244a7812 */ /* 0x040fe200078ec0ff */
[----:B------:R-:W-:Y:S03]  /*15d10*/  MUFU.EX2 R123, R123 ;  /* 0x0000007b007b7308 */ /* 0x000fe60000000800 */
[----:B------:R-:W-:Y:S02]  /*15d20*/  LOP3.LUT R75, R36, 0xff, RZ, 0xc0, !PT ;  /* 0x000000ff244b7812 */ /* 0x000fe400078ec0ff */
[--C-:B-1----:R-:W-:Y:S02]  /*15d30*/  SHF.R.U32.HI R76, RZ, 0x10, R36.reuse ;  /* 0x00000010ff4c7819 */ /* 0x102fe40000011624 */
[----:B--2---:R-:W-:Y:S02]  /*15d40*/  SHF.R.U32.HI R77, RZ, 0x18, R36 ;  /* 0x00000018ff4d7819 */ /* 0x004fe40000011624 */
[----:B------:R-:W-:Y:S01]  /*15d50*/  LOP3.LUT R36, R58, 0xffff, RZ, 0xc0, !PT ;  /* 0x0000ffff3a247812 */ /* 0x000fe200078ec0ff */
[----:B------:R-:W-:Y:S01]  /*15d60*/  MUFU.EX2 R124, R124 ;  /* 0x0000007c007c7308 */ /* 0x000fe20000000800 */
[----:B------:R-:W-:Y:S02]  /*15d70*/  SHF.R.U32.HI R67, RZ, 0x18, R44 ;  /* 0x00000018ff437819 */ /* 0x000fe4000001162c */
[----:B------:R-:W-:Y:S02]  /*15d80*/  LOP3.LUT R59, R37, UR16, R60, 0x96, !PT ;  /* 0x00000010253b7c12 */ /* 0x000fe4000f8e963c */
[----:B-----5:R-:W-:Y:S02]  /*15d90*/  PRMT R84, R52, 0x5410, R38 ;  /* 0x0000541034547816 */ /* 0x020fe40000000026 */
[--C-:B------:R-:W-:Y:S02]  /*15da0*/  SHF.R.U32.HI R38, RZ, 0x10, R58.reuse ;  /* 0x00000010ff267819 */ /* 0x100fe4000001163a */
[----:B------:R-:W-:Y:S01]  /*15db0*/  LOP3.LUT R44, R58, 0xff, RZ, 0xc0, !PT ;  /* 0x000000ff3a2c7812 */ /* 0x000fe200078ec0ff */
[----:B------:R-:W-:Y:S01]  /*15dc0*/  MUFU.EX2 R126, R126 ;  /* 0x0000007e007e7308 */ /* 0x000fe20000000800 */
[----:B------:R-:W-:Y:S02]  /*15dd0*/  SHF.R.U32.HI R58, RZ, 0x18, R58 ;  /* 0x00000018ff3a7819 */ /* 0x000fe4000001163a */
[----:B------:R-:W-:Y:S02]  /*15de0*/  SHF.R.U32.HI R37, RZ, 0x8, R36 ;  /* 0x00000008ff257819 */ /* 0x000fe40000011624 */
[----:B------:R-:W-:Y:S02]  /*15df0*/  LOP3.LUT R36, R38, 0xff, RZ, 0xc0, !PT ;  /* 0x000000ff26247812 */ /* 0x000fe400078ec0ff */
[----:B------:R-:W-:Y:S02]  /*15e00*/  PRMT R60, R44, 0x5410, R37 ;  /* 0x000054102c3c7816 */ /* 0x000fe40000000025 */
[----:B------:R-:W-:Y:S01]  /*15e10*/  PRMT R62, R36, 0x5410, R58 ;  /* 0x00005410243e7816 */ /* 0x000fe2000000003a */
[----:B------:R-:W-:Y:S01]  /*15e20*/  IMAD.WIDE.U32 R36, R55, -0x2daee0ad, RZ ;  /* 0xd2511f5337247825 */ /* 0x000fe200078e00ff */
[----:B------:R-:W-:Y:S01]  /*15e30*/  LOP3.LUT R53, R61, 0xff, RZ, 0xc0, !PT ;  /* 0x000000ff3d357812 */ /* 0x000fe200078ec0ff */
[----:B------:R-:W1:Y:S01]  /*15e40*/  MUFU.EX2 R156, R96 ;  /* 0x00000060009c7308 */ /* 0x000e620000000800 */
[----:B------:R-:W-:Y:S02]  /*15e50*/  LOP3.LUT R38, R51, 0xffff, RZ, 0xc0, !PT ;  /* 0x0000ffff33267812 */ /* 0x000fe400078ec0ff */
[C---:B------:R-:W-:Y:S02]  /*15e60*/  LOP3.LUT R66, R36.reuse, 0xffff, RZ, 0xc0, !PT ;  /* 0x0000ffff24427812 */ /* 0x040fe400078ec0ff */
[--C-:B------:R-:W-:Y:S02]  /*15e70*/  SHF.R.U32.HI R68, RZ, 0x10, R36.reuse ;  /* 0x00000010ff447819 */ /* 0x100fe40000011624 */
[----:B------:R-:W-:Y:S02]  /*15e80*/  LOP3.LUT R70, R36, 0xff, RZ, 0xc0, !PT ;  /* 0x000000ff24467812 */ /* 0x000fe400078ec0ff */
[----:B------:R-:W-:Y:S01]  /*15e90*/  SHF.R.U32.HI R69, RZ, 0x18, R36 ;  /* 0x00000018ff457819 */ /* 0x000fe20000011624 */
[----:B------:R2:W5:Y:S01]  /*15ea0*/  MUFU.EX2 R96, R85 ;  /* 0x0000005500607308 */ /* 0x0005620000000800 */
[C---:B------:R-:W-:Y:S02]  /*15eb0*/  LOP3.LUT R36, R50.reuse, 0xffff, RZ, 0xc0, !PT ;  /* 0x0000ffff32247812 */ /* 0x040fe400078ec0ff */
[----:B------:R-:W-:Y:S02]  /*15ec0*/  LOP3.LUT R61, R37, UR16, R54, 0x96, !PT ;  /* 0x00000010253d7c12 */ /* 0x000fe4000f8e9636 */
[----:B------:R-:W-:Y:S02]  /*15ed0*/  LOP3.LUT R37, R50, 0xff, RZ, 0xc0, !PT ;  /* 0x000000ff32257812 */ /* 0x000fe400078ec0ff */
[----:B------:R-:W-:Y:S02]  /*15ee0*/  SHF.R.U32.HI R36, RZ, 0x8, R36 ;  /* 0x00000008ff247819 */ /* 0x000fe40000011624 */
[----:B------:R-:W-:Y:S01]  /*15ef0*/  PRMT R71, R53, 0x5410, R56 ;  /* 0x0000541035477816 */ /* 0x000fe20000000038 */
[----:B------:R-:W-:Y:S01]  /*15f00*/  MUFU.EX2 R112, R112 ;  /* 0x0000007000707308 */ /* 0x000fe20000000800 */
[----:B------:R-:W-:Y:S01]  /*15f10*/  LOP3.LUT R56, R45, UR16, R142, 0x96, !PT ;  /* 0x000000102d387c12 */ /* 0x000fe2000f8e968e */
[----:B------:R-:W-:Y:S01]  /*15f20*/  IMAD.MOV.U32 R142, RZ, RZ, R83 ;  /* 0x000000ffff8e7224 */ /* 0x000fe200078e0053 */
[----:B------:R-:W-:Y:S01]  /*15f30*/  PRMT R83, R37, 0x5410, R36 ;  /* 0x0000541025537816 */ /* 0x000fe20000000024 */
[--C-:B------:R-:W-:Y:S01]  /*15f40*/  HSET2.LE.AND R47, R71, R217.reuse, PT ;  /* 0x000000d9472f7233 */ /* 0x100fe20003803000 */
[--C-:B------:R-:W-:Y:S02]  /*15f50*/  SHF.R.U32.HI R36, RZ, 0x10, R50.reuse ;  /* 0x00000010ff247819 */ /* 0x100fe40000011632 */
[----:B------:R-:W-:Y:S02]  /*15f60*/  SHF.R.U32.HI R50, RZ, 0x18, R50 ;  /* 0x00000018ff327819 */ /* 0x000fe40000011632 */
[----:B------:R-:W-:Y:S01]  /*15f70*/  LOP3.LUT R36, R36, 0xff, RZ, 0xc0, !PT ;  /* 0x000000ff24247812 */ /* 0x000fe200078ec0ff */
[----:B------:R-:W1:Y:S01]  /*15f80*/  MUFU.EX2 R113, R113 ;  /* 0x0000007100717308 */ /* 0x000e620000000800 */
[----:B------:R-:W-:Y:S02]  /*15f90*/  SHF.R.U32.HI R53, RZ, 0x10, R48 ;  /* 0x00000010ff357819 */ /* 0x000fe40000011630 */
[----:B------:R-:W-:Y:S02]  /*15fa0*/  PRMT R82, R36, 0x5410, R50 ;  /* 0x0000541024527816 */ /* 0x000fe40000000032 */
[----:B------:R-:W-:Y:S02]  /*15fb0*/  LOP3.LUT R36, R81, UR15, R226, 0x96, !PT ;  /* 0x0000000f51247c12 */ /* 0x000fe4000f8e96e2 */
[----:B------:R-:W5:Y:S01]  /*15fc0*/  LDL.LU R81, [R1+0x8] ;  /* 0x0000080001517983 */ /* 0x000f620000300800 */
[----:B------:R-:W-:Y:S02]  /*15fd0*/  LOP3.LUT R39, R53, 0xff, RZ, 0xc0, !PT ;  /* 0x000000ff35277812 */ /* 0x000fe400078ec0ff */
[----:B------:R-:W-:Y:S01]  /*15fe0*/  SHF.R.U32.HI R48, RZ, 0x18, R48 ;  /* 0x00000018ff307819 */ /* 0x000fe20000011630 */
[----:B------:R-:W-:Y:S01]  /*15ff0*/  MUFU.EX2 R114, R114 ;  /* 0x0000007200727308 */ /* 0x000fe20000000800 */
[----:B------:R-:W-:Y:S02]  /*16000*/  SHF.R.U32.HI R38, RZ, 0x8, R38 ;  /* 0x00000008ff267819 */ /* 0x000fe40000011626 */
[----:B--2---:R-:W-:Y:S01]  /*16010*/  PRMT R85, R39, 0x5410, R48 ;  /* 0x0000541027557816 */ /* 0x004fe20000000030 */
[----:B------:R-:W-:Y:S01]  /*16020*/  IMAD.WIDE.U32 R48, R36, -0x2daee0ad, RZ ;  /* 0xd2511f5324307825 */ /* 0x000fe200078e00ff */
[----:B------:R-:W-:Y:S02]  /*16030*/  LOP3.LUT R39, R51, 0xff, RZ, 0xc0, !PT ;  /* 0x000000ff33277812 */ /* 0x000fe400078ec0ff */
[----:B------:R-:W-:Y:S02]  /*16040*/  LOP3.LUT R37, R183, UR13, R80, 0x96, !PT ;  /* 0x0000000db7257c12 */ /* 0x000fe4000f8e9650 */
[----:B------:R-:W-:Y:S01]  /*16050*/  LOP3.LUT R44, R49, UR12, R220, 0x96, !PT ;  /* 0x0000000c312c7c12 */ /* 0x000fe2000f8e96dc */
[----:B------:R-:W2:Y:S01]  /*16060*/  MUFU.EX2 R115, R115 ;  /* 0x0000007300737308 */ /* 0x000ea20000000800 */
[----:B------:R-:W-:Y:S01]  /*16070*/  PRMT R63, R39, 0x5410, R38 ;  /* 0x00005410273f7816 */ /* 0x000fe20000000026 */
[----:B------:R-:W-:Y:S01]  /*16080*/  IMAD.WIDE.U32 R36, R37, -0x2daee0ad, RZ ;  /* 0xd2511f5325247825 */ /* 0x000fe200078e00ff */
[--C-:B------:R-:W-:Y:S02]  /*16090*/  SHF.R.U32.HI R38, RZ, 0x10, R51.reuse ;  /* 0x00000010ff267819 */ /* 0x100fe40000011633 */
[----:B------:R-:W-:Y:S01]  /*160a0*/  SHF.R.U32.HI R51, RZ, 0x18, R51 ;  /* 0x00000018ff337819 */ /* 0x000fe20000011633 */
[----:B------:R-:W-:Y:S01]  /*160b0*/  IMAD.WIDE.U32 R44, R44, -0x326172a9, RZ ;  /* 0xcd9e8d572c2c7825 */ /* 0x000fe200078e00ff */
[----:B------:R-:W-:Y:S02]  /*160c0*/  LOP3.LUT R38, R38, 0xff, RZ, 0xc0, !PT ;  /* 0x000000ff26267812 */ /* 0x000fe400078ec0ff */
[----:B------:R-:W-:Y:S01]  /*160d0*/  LOP3.LUT R37, R37, UR10, R48, 0x96, !PT ;  /* 0x0000000a25257c12 */ /* 0x000fe2000f8e9630 */
[----:B------:R-:W-:Y:S01]  /*160e0*/  MUFU.EX2 R100, R100 ;  /* 0x0000006400647308 */ /* 0x000fe20000000800 */
[----:B------:R-:W-:Y:S02]  /*160f0*/  PRMT R57, R38, 0x5410, R51 ;  /* 0x0000541026397816 */ /* 0x000fe40000000033 */
[----:B------:R-:W-:Y:S05]  /*16100*/  LOP3.LUT R38, R45, UR11, R182, 0x96, !PT ;  /* 0x0000000b2d267c12 */ /* 0x000fea000f8e96b6 */
[----:B------:R-:W-:Y:S02]  /*16110*/  IMAD.WIDE.U32 R38, R38, -0x2daee0ad, RZ ;  /* 0xd2511f5326267825 */ /* 0x000fe400078e00ff */
[----:B------:R-:W1:Y:S03]  /*16120*/  MUFU.EX2 R101, R101 ;  /* 0x0000006500657308 */ /* 0x000e660000000800 */
[----:B------:R-:W-:Y:S01]  /*16130*/  LOP3.LUT R45, R39, UR8, R36, 0x96, !PT ;  /* 0x00000008272d7c12 */ /* 0x000fe2000f8e9624 */
[----:B------:R-:W-:Y:S01]  /*16140*/  IMAD.WIDE.U32 R36, R37, -0x326172a9, RZ ;  /* 0xcd9e8d5725247825 */ /* 0x000fe200078e00ff */
[--C-:B------:R-:W-:Y:S04]  /*16150*/  HSET2.LE.AND R39, R72, R217.reuse, PT ;  /* 0x000000d948277233 */ /* 0x100fe80003803000 */
[----:B------:R-:W-:Y:S01]  /*16160*/  LOP3.LUT R50, R37, UR9, R44, 0x96, !PT ;  /* 0x0000000925327c12 */ /* 0x000fe2000f8e962c */
[----:B------:R-:W-:Y:S01]  /*16170*/  IMAD.WIDE.U32 R44, R45, -0x326172a9, RZ ;  /* 0xcd9e8d572d2c7825 */ /* 0x000fe200078e00ff */
[----:B------:R-:W-:Y:S03]  /*16180*/  MUFU.EX2 R104, R104 ;  /* 0x0000006800687308 */ /* 0x000fe60000000800 */
[----:B------:R-:W-:Y:S01]  /*16190*/  IMAD.WIDE.U32 R50, R50, -0x2daee0ad, RZ ;  /* 0xd2511f5332327825 */ /* 0x000fe200078e00ff */
[----:B------:R-:W-:Y:S02]  /*161a0*/  LOP3.LUT R52, R45, UR7, R36, 0x96, !PT ;  /* 0x000000072d347c12 */ /* 0x000fe4000f8e9624 */
[----:B------:R-:W-:Y:S02]  /*161b0*/  F2FP.BF16.PACK_AB R36, R163, R162 ;  /* 0x000000a2a324723e */ /* 0x000fe400000010ff */
[----:B------:R-:W-:Y:S01]  /*161c0*/  LOP3.LUT R48, R51, UR6, R38, 0x96, !PT ;  /* 0x0000000633307c12 */ /* 0x000fe2000f8e9626 */
[----:B------:R-:W-:Y:S01]  /*161d0*/  IMAD.WIDE.U32 R52, R52, -0x2daee0ad, RZ ;  /* 0xd2511f5334347825 */ /* 0x000fe200078e00ff */
[--C-:B------:R-:W-:Y:S01]  /*161e0*/  HSET2.LE.AND R38, R78, R217.reuse, PT ;  /* 0x000000d94e267233 */ /* 0x100fe20003803000 */
[----:B---3--:R-:W-:Y:S01]  /*161f0*/  F2FP.BF16.PACK_AB R45, R150, R145 ;  /* 0x00000091962d723e */ /* 0x008fe200000010ff */
[----:B------:R-:W3:Y:S01]  /*16200*/  MUFU.EX2 R105, R105 ;  /* 0x0000006900697308 */ /* 0x000ee20000000800 */
[----:B------:R-:W-:Y:S01]  /*16210*/  IMAD.WIDE.U32 R48, R48, -0x326172a9, RZ ;  /* 0xcd9e8d5730307825 */ /* 0x000fe200078e00ff */
[----:B------:R-:W-:Y:S02]  /*16220*/  LOP3.LUT R58, R53, UR16, R50, 0x96, !PT ;  /* 0x00000010353a7c12 */ /* 0x000fe4000f8e9632 */
[----:B------:R-:W-:Y:S02]  /*16230*/  LOP3.LUT R38, R38, R36, RZ, 0xc0, !PT ;  /* 0x0000002426267212 */ /* 0x000fe400078ec0ff */
[C---:B------:R-:W-:Y:S02]  /*16240*/  LOP3.LUT R36, R48.reuse, 0xffff, RZ, 0xc0, !PT ;  /* 0x0000ffff30247812 */ /* 0x040fe400078ec0ff */
[----:B------:R-:W-:Y:S02]  /*16250*/  LOP3.LUT R37, R48, 0xff, RZ, 0xc0, !PT ;  /* 0x000000ff30257812 */ /* 0x000fe400078ec0ff */
[----:B------:R-:W-:Y:S01]  /*16260*/  SHF.R.U32.HI R36, RZ, 0x8, R36 ;  /* 0x00000008ff247819 */ /* 0x000fe20000011624 */
[----:B------:R-:W-:Y:S01]  /*16270*/  MUFU.EX2 R106, R106 ;  /* 0x0000006a006a7308 */ /* 0x000fe20000000800 */
[----:B------:R-:W-:Y:S01]  /*16280*/  LOP3.LUT R51, R49, UR17, R44, 0x96, !PT ;  /* 0x0000001131337c12 */ /* 0x000fe2000f8e962c */
[--C-:B------:R-:W-:Y:S01]  /*16290*/  HSET2.LE.AND R49, R57, R217.reuse, PT ;  /* 0x000000d939317233 */ /* 0x100fe20003803000 */
[----:B------:R-:W-:Y:S01]  /*162a0*/  PRMT R80, R37, 0x5410, R36 ;  /* 0x0000541025507816 */ /* 0x000fe20000000024 */
[--C-:B------:R-:W-:Y:S01]  /*162b0*/  HSET2.LE.AND R37, R60, R217.reuse, PT ;  /* 0x000000d93c257233 */ /* 0x100fe20003803000 */
[----:B------:R-:W-:Y:S02]  /*162c0*/  F2FP.BF16.PACK_AB R36, R159, R158 ;  /* 0x0000009e9f24723e */ /* 0x000fe400000010ff */
[----:B------:R-:W-:Y:S02]  /*162d0*/  F2FP.BF16.PACK_AB R44, R147, R151 ;  /* 0x00000097932c723e */ /* 0x000fe400000010ff */
[----:B------:R-:W-:Y:S01]  /*162e0*/  LOP3.LUT R39, R39, R36, RZ, 0xc0, !PT ;  /* 0x0000002427277212 */ /* 0x000fe200078ec0ff */
[----:B------:R-:W-:Y:S01]  /*162f0*/  MUFU.EX2 R107, R107 ;  /* 0x0000006b006b7308 */ /* 0x000fe20000000800 */
[----:B------:R-:W-:Y:S01]  /*16300*/  LOP3.LUT R36, R37, R44, RZ, 0xc0, !PT ;  /* 0x0000002c25247212 */ /* 0x000fe200078ec0ff */
[--C-:B------:R-:W-:Y:S01]  /*16310*/  HSET2.LE.AND R37, R62, R217.reuse, PT ;  /* 0x000000d93e257233 */ /* 0x100fe20003803000 */
[----:B------:R-:W-:Y:S02]  /*16320*/  F2FP.BF16.PACK_AB R44, R146, R143 ;  /* 0x0000008f922c723e */ /* 0x000fe400000010ff */
[----:B------:R-:W-:Y:S01]  /*16330*/  LOP3.LUT R46, R46, R45, RZ, 0xc0, !PT ;  /* 0x0000002d2e2e7212 */ /* 0x000fe200078ec0ff */
[--C-:B------:R-:W-:Y:S01]  /*16340*/  HSET2.LE.AND R45, R63, R217.reuse, PT ;  /* 0x000000d93f2d7233 */ /* 0x100fe20003803000 */
[----:B----4-:R-:W-:Y:S01]  /*16350*/  FFMA.FTZ R63, R2, R247, R230 ;  /* 0x000000f7023f7223 */ /* 0x010fe200000100e6 */
[----:B------:R-:W-:Y:S01]  /*16360*/  LOP3.LUT R37, R37, R44, RZ, 0xc0, !PT ;  /* 0x0000002c25257212 */ /* 0x000fe200078ec0ff */
[----:B------:R-:W-:Y:S01]  /*16370*/  IMAD.MOV.U32 R247, RZ, RZ, R168 ;  /* 0x000000fffff77224 */ /* 0x000fe200078e00a8 */
[----:B------:R-:W-:Y:S01]  /*16380*/  F2FP.BF16.PACK_AB R50, R135, R134 ;  /* 0x000000868732723e */ /* 0x000fe200000010ff */
[----:B------:R-:W-:Y:S01]  /*16390*/  MUFU.EX2 R110, R110 ;  /* 0x0000006e006e7308 */ /* 0x000fe20000000800 */
[--C-:B------:R-:W-:Y:S02]  /*163a0*/  SHF.R.U32.HI R55, RZ, 0x18, R48.reuse ;  /* 0x00000018ff377819 */ /* 0x100fe40000011630 */
[----:B------:R-:W-:Y:S01]  /*163b0*/  SHF.R.U32.HI R54, RZ, 0x10, R48 ;  /* 0x00000010ff367819 */ /* 0x000fe20000011630 */
[-C--:B------:R-:W-:Y:S01]  /*163c0*/  HMMA.16816.F32.BF16 R4, R36, R40.reuse, R4 ;  /* 0x000000282404723c */ /* 0x080fe20000041804 */
[----:B------:R-:W-:Y:S02]  /*163d0*/  F2FP.BF16.PACK_AB R48, R144, R141 ;  /* 0x0000008d9030723e */ /* 0x000fe400000010ff */
[----:B------:R-:W-:Y:S02]  /*163e0*/  F2FP.BF16.PACK_AB R44, R148, R149 ;  /* 0x00000095942c723e */ /* 0x000fe400000010ff */
[----:B------:R-:W-:Y:S01]  /*163f0*/  LOP3.LUT R54, R54, 0xff, RZ, 0xc0, !PT ;  /* 0x000000ff36367812 */ /* 0x000fe200078ec0ff */
[----:B------:R-:W-:Y:S01]  /*16400*/  MUFU.EX2 R111, R111 ;  /* 0x0000006f006f7308 */ /* 0x000fe20000000800 */
[----:B------:R-:W-:Y:S02]  /*16410*/  LOP3.LUT R47, R47, R44, RZ, 0xc0, !PT ;  /* 0x0000002c2f2f7212 */ /* 0x000fe400078ec0ff */
[----:B------:R-:W-:Y:S03]  /*16420*/  LOP3.LUT R44, R45, R48, RZ, 0xc0, !PT ;  /* 0x000000302d2c7212 */ /* 0x000fe600078ec0ff */
[----:B------:R-:W-:Y:S02]  /*16430*/  LOP3.LUT R45, R49, R50, RZ, 0xc0, !PT ;  /* 0x00000032312d7212 */ /* 0x000fe400078ec0ff */
[----:B------:R-:W-:Y:S02]  /*16440*/  LOP3.LUT R48, R51, 0xffff, RZ, 0xc0, !PT ;  /* 0x0000ffff33307812 */ /* 0x000fe400078ec0ff */
[----:B------:R-:W-:Y:S01]  /*16450*/  SHF.R.U32.HI R49, RZ, 0x10, R51 ;  /* 0x00000010ff317819 */ /* 0x000fe20000011633 */
[----:B------:R-:W-:Y:S01]  /*16460*/  MUFU.EX2 R128, R128 ;  /* 0x0000008000807308 */ /* 0x000fe20000000800 */
[----:B------:R-:W-:Y:S01]  /*16470*/  PRMT R78, R54, 0x5410, R55 ;  /* 0x00005410364e7816 */ /* 0x000fe20000000037 */
[C---:B------:R-:W-:Y:S01]  /*16480*/  HMMA.16816.F32.BF16 R8, R44.reuse, R40, R8 ;  /* 0x000000282c08723c */ /* 0x040fe20000041808 */
[----:B------:R-:W-:Y:S02]  /*16490*/  LOP3.LUT R50, R49, 0xff, RZ, 0xc0, !PT ;  /* 0x000000ff31327812 */ /* 0x000fe400078ec0ff */
[----:B------:R-:W-:Y:S02]  /*164a0*/  SHF.R.U32.HI R49, RZ, 0x8, R64 ;  /* 0x00000008ff317819 */ /* 0x000fe40000011640 */
[----:B------:R-:W-:Y:S02]  /*164b0*/  LOP3.LUT R55, R51, 0xff, RZ, 0xc0, !PT ;  /* 0x000000ff33377812 */ /* 0x000fe400078ec0ff */
[----:B------:R-:W-:Y:S01]  /*164c0*/  SHF.R.U32.HI R54, RZ, 0x18, R51 ;  /* 0x00000018ff367819 */ /* 0x000fe20000011633 */
[-C--:B------:R-:W-:Y:S01]  /*164d0*/  HMMA.16816.F32.BF16 R12, R44, R42.reuse, R12 ;  /* 0x0000002a2c0c723c */ /* 0x080fe2000004180c */
[----:B------:R-:W-:Y:S01]  /*164e0*/  SHF.R.U32.HI R51, RZ, 0x8, R48 ;  /* 0x00000008ff337819 */ /* 0x000fe20000011630 */
[----:B------:R-:W-:Y:S02]  /*164f0*/  MUFU.EX2 R129, R129 ;  /* 0x0000008100817308 */ /* 0x000fe40000000800 */
[----:B------:R-:W-:Y:S02]  /*16500*/  LOP3.LUT R48, R65, 0xff, RZ, 0xc0, !PT ;  /* 0x000000ff41307812 */ /* 0x000fe400078ec0ff */
[----:B------:R-:W-:Y:S02]  /*16510*/  PRMT R72, R55, 0x5410, R51 ;  /* 0x0000541037487816 */ /* 0x000fe40000000033 */
[----:B------:R-:W-:Y:S01]  /*16520*/  PRMT R71, R50, 0x5410, R54 ;  /* 0x0000541032477816 */ /* 0x000fe20000000036 */
[C---:B------:R-:W-:Y:S03]  /*16530*/  HMMA.16816.F32.BF16 R16, R36.reuse, R42, R16 ;  /* 0x0000002a2410723c */ /* 0x040fe60000041810 */
[----:B------:R-:W-:Y:S01]  /*16540*/  PRMT R65, R73, 0x5410, R49 ;  /* 0x0000541049417816 */ /* 0x000fe20000000031 */
[----:B------:R-:W-:Y:S01]  /*16550*/  MUFU.EX2 R116, R116 ;  /* 0x0000007400747308 */ /* 0x000fe20000000800 */
[----:B------:R-:W-:Y:S02]  /*16560*/  PRMT R64, R48, 0x5410, R67 ;  /* 0x0000541030407816 */ /* 0x000fe40000000043 */
[----:B------:R-:W4:Y:S01]  /*16570*/  LDSM.16.MT88.4 R48, [R206+0x5000] ;  /* 0x00500000ce30783b */ /* 0x000f220000004200 */
[C---:B------:R-:W-:Y:S04]  /*16580*/  LOP3.LUT R54, R52.reuse, 0xffff, RZ, 0xc0, !PT ;  /* 0x0000ffff34367812 */ /* 0x040fe800078ec0ff */
[----:B------:R-:W-:Y:S02]  /*16590*/  SHF.R.U32.HI R40, RZ, 0x8, R74 ;  /* 0x00000008ff287819 */ /* 0x000fe4000001164a */
[----:B------:R-:W-:Y:S01]  /*165a0*/  LOP3.LUT R55, R52, 0xff, RZ, 0xc0, !PT ;  /* 0x000000ff34377812 */ /* 0x000fe200078ec0ff */
[----:B------:R-:W-:Y:S01]  /*165b0*/  MUFU.EX2 R177, R177 ;  /* 0x000000b100b17308 */ /* 0x000fe20000000800 */
[----:B------:R-:W-:Y:S02]  /*165c0*/  PRMT R67, R75, 0x5410, R40 ;  /* 0x000054104b437816 */ /* 0x000fe40000000028 */
[----:B------:R-:W-:Y:S02]  /*165d0*/  SHF.R.U32.HI R40, RZ, 0x8, R54 ;  /* 0x00000008ff287819 */ /* 0x000fe40000011636 */
[----:B------:R-:W-:Y:S02]  /*165e0*/  LOP3.LUT R41, R68, 0xff, RZ, 0xc0, !PT ;  /* 0x000000ff44297812 */ /* 0x000fe400078ec0ff */
[--C-:B------:R-:W-:Y:S02]  /*165f0*/  SHF.R.U32.HI R57, RZ, 0x10, R52.reuse ;  /* 0x00000010ff397819 */ /* 0x100fe40000011634 */
[----:B------:R-:W-:Y:S01]  /*16600*/  SHF.R.U32.HI R60, RZ, 0x18, R52 ;  /* 0x00000018ff3c7819 */ /* 0x000fe20000011634 */
[----:B------:R-:W-:Y:S01]  /*16610*/  MUFU.EX2 R176, R176 ;  /* 0x000000b000b07308 */ /* 0x000fe20000000800 */
[----:B------:R-:W-:Y:S02]  /*16620*/  LOP3.LUT R52, R76, 0xff, RZ, 0xc0, !PT ;  /* 0x000000ff4c347812 */ /* 0x000fe400078ec0ff */
[----:B------:R-:W-:Y:S01]  /*16630*/  SHF.R.U32.HI R53, RZ, 0x8, R66 ;  /* 0x00000008ff357819 */ /* 0x000fe20000011642 */
[----:B------:R-:W-:Y:S01]  /*16640*/  FFMA.FTZ R66, R0, R194, R225 ;  /* 0x000000c200427223 */ /* 0x000fe200000100e1 */
[----:B------:R-:W-:Y:S01]  /*16650*/  PRMT R166, R55, 0x5410, R40 ;  /* 0x0000541037a67816 */ /* 0x000fe20000000028 */
[----:B------:R-:W-:Y:S01]  /*16660*/  IMAD.MOV.U32 R194, RZ, RZ, R169 ;  /* 0x000000ffffc27224 */ /* 0x000fe200078e00a9 */
[----:B------:R-:W-:Y:S02]  /*16670*/  LOP3.LUT R40, R59, 0xffff, RZ, 0xc0, !PT ;  /* 0x0000ffff3b287812 */ /* 0x000fe400078ec0ff */
[----:B------:R-:W-:Y:S01]  /*16680*/  SHF.R.U32.HI R43, RZ, 0x10, R59 ;  /* 0x00000010ff2b7819 */ /* 0x000fe2000001163b */
[----:B------:R-:W-:Y:S01]  /*16690*/  MUFU.EX2 R121, R121 ;  /* 0x0000007900797308 */ /* 0x000fe20000000800 */
[----:B------:R-:W-:Y:S01]  /*166a0*/  PRMT R69, R41, 0x5410, R69 ;  /* 0x0000541029457816 */ /* 0x000fe20000000045 */
[--C-:B------:R-:W-:Y:S01]  /*166b0*/  HSET2.LE.AND R166, R166, R217.reuse, PT ;  /* 0x000000d9a6a67233 */ /* 0x100fe20003803000 */
[----:B------:R-:W-:Y:S02]  /*166c0*/  LOP3.LUT R41, R56, 0xffff, RZ, 0xc0, !PT ;  /* 0x0000ffff38297812 */ /* 0x000fe400078ec0ff */
[----:B------:R-:W-:Y:S02]  /*166d0*/  LOP3.LUT R55, R59, 0xff, RZ, 0xc0, !PT ;  /* 0x000000ff3b377812 */ /* 0x000fe400078ec0ff */
[----:B------:R-:W-:Y:S02]  /*166e0*/  SHF.R.U32.HI R54, RZ, 0x18, R59 ;  /* 0x00000018ff367819 */ /* 0x000fe4000001163b */
[----:B------:R-:W-:Y:S01]  /*166f0*/  PRMT R62, R52, 0x5410, R77 ;  /* 0x00005410343e7816 */ /* 0x000fe2000000004d */
[----:B------:R-:W-:Y:S01]  /*16700*/  MUFU.EX2 R122, R122 ;  /* 0x0000007a007a7308 */ /* 0x000fe20000000800 */
[----:B------:R-:W-:Y:S01]  /*16710*/  SHF.R.U32.HI R52, RZ, 0x8, R41 ;  /* 0x00000008ff347819 */ /* 0x000fe20000011629 */
[-C--:B----4-:R-:W-:Y:S01]  /*16720*/  HMMA.16816.F32.BF16 R20, R36, R48.reuse, R20 ;  /* 0x000000302414723c */ /* 0x090fe20000041814 */
[----:B------:R-:W-:Y:S02]  /*16730*/  PRMT R70, R70, 0x5410, R53 ;  /* 0x0000541046467816 */ /* 0x000fe40000000035 */
[----:B------:R-:W-:Y:S02]  /*16740*/  LOP3.LUT R53, R57, 0xff, RZ, 0xc0, !PT ;  /* 0x000000ff39357812 */ /* 0x000fe400078ec0ff */
[----:B------:R-:W-:Y:S02]  /*16750*/  LOP3.LUT R57, R56, 0xff, RZ, 0xc0, !PT ;  /* 0x000000ff38397812 */ /* 0x000fe400078ec0ff */
[----:B------:R-:W-:Y:S01]  /*16760*/  SHF.R.U32.HI R41, RZ, 0x8, R40 ;  /* 0x00000008ff297819 */ /* 0x000fe20000011628 */
[C---:B------:R-:W-:Y:S01]  /*16770*/  HMMA.16816.F32.BF16 R24, R44.reuse, R48, R24 ;  /* 0x000000302c18723c */ /* 0x040fe20000041818 */
[----:B------:R-:W-:Y:S01]  /*16780*/  LOP3.LUT R40, R43, 0xff, RZ, 0xc0, !PT ;  /* 0x000000ff2b287812 */ /* 0x000fe200078ec0ff */
[----:B------:R-:W-:Y:S02]  /*16790*/  MUFU.EX2 R118, R118 ;  /* 0x0000007600767308 */ /* 0x000fe40000000800 */
[----:B------:R-:W-:Y:S01]  /*167a0*/  PRMT R167, R53, 0x5410, R60 ;  /* 0x0000541035a77816 */ /* 0x000fe2000000003c */
[--C-:B------:R-:W-:Y:S01]  /*167b0*/  HSET2.LE.AND R43, R64, R217.reuse, PT ;  /* 0x000000d9402b7233 */ /* 0x100fe20003803000 */
[----:B------:R-:W-:Y:S02]  /*167c0*/  PRMT R57, R57, 0x5410, R52 ;  /* 0x0000541039397816 */ /* 0x000fe40000000034 */
[----:B------:R-:W-:Y:S01]  /*167d0*/  PRMT R59, R55, 0x5410, R41 ;  /* 0x00005410373b7816 */ /* 0x000fe20000000029 */
[-C--:B------:R-:W-:Y:S03]  /*167e0*/  HMMA.16816.F32.BF16 R28, R44, R50.reuse, R28 ;  /* 0x000000322c1c723c */ /* 0x080fe6000004181c */
[----:B------:R-:W-:Y:S01]  /*167f0*/  PRMT R60, R40, 0x5410, R54 ;  /* 0x00005410283c7816 */ /* 0x000fe20000000036 */
[--C-:B------:R-:W-:Y:S01]  /*16800*/  HSET2.LE.AND R40, R57, R217.reuse, PT ;  /* 0x000000d939287233 */ /* 0x100fe20003803000 */
[----:B------:R-:W4:Y:S01]  /*16810*/  LDSM.16.MT88.4 R52, [R205+0x5400] ;  /* 0x00540000cd34783b */ /* 0x000f220000004200 */
[----:B-1----:R-:W-:Y:S01]  /*16820*/  F2FP.BF16.PACK_AB R0, R157, R156 ;  /* 0x0000009c9d00723e */ /* 0x002fe200000010ff */
[--C-:B------:R-:W-:Y:S01]  /*16830*/  HSET2.LE.AND R46, R67, R217.reuse, PT ;  /* 0x000000d9432e7233 */ /* 0x100fe20003803000 */
[----:B------:R-:W-:Y:S01]  /*16840*/  HMMA.16816.F32.BF16 R32, R36, R50, R32 ;  /* 0x000000322420723c */ /* 0x000fe20000041820 */
[----:B------:R-:W-:Y:S01]  /*16850*/  F2FP.BF16.PACK_AB R2, R99, R98 ;  /* 0x000000626302723e */ /* 0x000fe200000010ff */
[----:B------:R-:W1:Y:S02]  /*16860*/  MUFU.EX2 R120, R120 ;  /* 0x0000007800787308 */ /* 0x000e640000000800 */
[----:B-----5:R-:W-:Y:S01]  /*16870*/  F2FP.BF16.PACK_AB R41, R96, R97 ;  /* 0x000000616029723e */ /* 0x020fe200000010ff */
[----:B------:R-:W5:Y:S01]  /*16880*/  LDSM.16.MT88.4 R36, [R206+0x5400] ;  /* 0x00540000ce24783b */ /* 0x000f620000004200 */
[----:B------:R-:W-:Y:S01]  /*16890*/  LOP3.LUT R43, R43, R2, RZ, 0xc0, !PT ;  /* 0x000000022b2b7212 */ /* 0x000fe200078ec0ff */
[--C-:B------:R-:W-:Y:S01]  /*168a0*/  HSET2.LE.AND R44, R59, R217.reuse, PT ;  /* 0x000000d93b2c7233 */ /* 0x100fe20003803000 */
[----:B------:R-:W-:Y:S01]  /*168b0*/  FADD.FTZ R59, R245, R132 ;  /* 0x00000084f53b7221 */ /* 0x000fe20000010000 */
[----:B------:R-:W-:Y:S03]  /*168c0*/  LOP3.LUT R40, R40, R41, RZ, 0xc0, !PT ;  /* 0x0000002928287212 */ /* 0x000fe600078ec0ff */
[----:B------:R-:W-:Y:S01]  /*168d0*/  IMAD.MOV.U32 R132, RZ, RZ, R138 ;  /* 0x000000ffff847224 */ /* 0x000fe200078e008a */
[----:B------:R-:W-:Y:S01]  /*168e0*/  F2FP.BF16.PACK_AB R49, R87, R86 ;  /* 0x000000565731723e */ /* 0x000fe200000010ff */
[--C-:B------:R-:W-:Y:S01]  /*168f0*/  HSET2.LE.AND R47, R62, R217.reuse, PT ;  /* 0x000000d93e2f7233 */ /* 0x100fe20003803000 */
[----:B------:R-:W-:Y:S01]  /*16900*/  F2FP.BF16.PACK_AB R45, R89, R88 ;  /* 0x00000058592d723e */ /* 0x000fe200000010ff */
[--C-:B------:R-:W-:Y:S01]  /*16910*/  HSET2.LE.AND R167, R167, R217.reuse, PT ;  /* 0x000000d9a7a77233 */ /* 0x100fe20003803000 */
[----:B------:R-:W-:Y:S02]  /*16920*/  F2FP.BF16.PACK_AB R2, R95, R94 ;  /* 0x0000005e5f02723e */ /* 0x000fe400000010ff */
[----:B------:R-:W-:Y:S01]  /*16930*/  LOP3.LUT R44, R44, R45, RZ, 0xc0, !PT ;  /* 0x0000002d2c2c7212 */ /* 0x000fe200078ec0ff */
[--C-:B------:R-:W-:Y:S01]  /*16940*/  HSET2.LE.AND R45, R60, R217.reuse, PT ;  /* 0x000000d93c2d7233 */ /* 0x100fe20003803000 */
[----:B------:R-:W-:Y:S02]  /*16950*/  LOP3.LUT R47, R47, R2, RZ, 0xc0, !PT ;  /* 0x000000022f2f7212 */ /* 0x000fe400078ec0ff */
[C---:B------:R-:W-:Y:S02]  /*16960*/  LOP3.LUT R2, R58.reuse, 0xffff, RZ, 0xc0, !PT ;  /* 0x0000ffff3a027812 */ /* 0x040fe400078ec0ff */
[----:B------:R-:W-:Y:S02]  /*16970*/  LOP3.LUT R50, R58, 0xff, RZ, 0xc0, !PT ;  /* 0x000000ff3a327812 */ /* 0x000fe400078ec0ff */
[----:B------:R-:W-:Y:S02]  /*16980*/  SHF.R.U32.HI R51, RZ, 0x18, R61 ;  /* 0x00000018ff337819 */ /* 0x000fe4000001163d */
[--C-:B------:R-:W-:Y:S02]  /*16990*/  SHF.R.U32.HI R42, RZ, 0x10, R56.reuse ;  /* 0x00000010ff2a7819 */ /* 0x100fe40000011638 */
[----:B------:R-:W-:Y:S02]  /*169a0*/  SHF.R.U32.HI R56, RZ, 0x18, R56 ;  /* 0x00000018ff387819 */ /* 0x000fe40000011638 */
[----:B------:R-:W-:Y:S02]  /*169b0*/  LOP3.LUT R42, R42, 0xff, RZ, 0xc0, !PT ;  /* 0x000000ff2a2a7812 */ /* 0x000fe400078ec0ff */
[----:B------:R-:W-:Y:S02]  /*169c0*/  SHF.R.U32.HI R2, RZ, 0x8, R2 ;  /* 0x00000008ff027819 */ /* 0x000fe40000011602 */
[----:B------:R-:W-:Y:S01]  /*169d0*/  PRMT R56, R42, 0x5410, R56 ;  /* 0x000054102a387816 */ /* 0x000fe20000000038 */
[--C-:B------:R-:W-:Y:S01]  /*169e0*/  HSET2.LE.AND R42, R65, R217.reuse, PT ;  /* 0x000000d9412a7233 */ /* 0x100fe20003803000 */
[----:B------:R-:W-:Y:S01]  /*169f0*/  PRMT R164, R50, 0x5410, R2 ;  /* 0x0000541032a47816 */ /* 0x000fe20000000002 */
[--C-:B------:R-:W-:Y:S01]  /*16a00*/  HSET2.LE.AND R50, R84, R217.reuse, PT ;  /* 0x000000d954327233 */ /* 0x100fe20003803000 */
[----:B------:R-:W-:Y:S01]  /*16a10*/  SHF.R.U32.HI R2, RZ, 0x10, R58 ;  /* 0x00000010ff027819 */ /* 0x000fe2000001163a */
[--C-:B------:R-:W-:Y:S01]  /*16a20*/  HSET2.LE.AND R48, R56, R217.reuse, PT ;  /* 0x000000d938307233 */ /* 0x100fe20003803000 */
[----:B------:R-:W-:Y:S01]  /*16a30*/  LOP3.LUT R42, R42, R0, RZ, 0xc0, !PT ;  /* 0x000000002a2a7212 */ /* 0x000fe200078ec0ff */
[--C-:B------:R-:W-:Y:S01]  /*16a40*/  HSET2.LE.AND R164, R164, R217.reuse, PT ;  /* 0x000000d9a4a47233 */ /* 0x100fe20003803000 */
[----:B------:R-:W-:Y:S02]  /*16a50*/  F2FP.BF16.PACK_AB R0, R93, R92 ;  /* 0x0000005c5d00723e */ /* 0x000fe400000010ff */
[----:B------:R-:W-:Y:S02]  /*16a60*/  LOP3.LUT R41, R48, R49, RZ, 0xc0, !PT ;  /* 0x0000003130297212 */ /* 0x000fe400078ec0ff */
[----:B------:R-:W-:Y:S02]  /*16a70*/  LOP3.LUT R46, R46, R0, RZ, 0xc0, !PT ;  /* 0x000000002e2e7212 */ /* 0x000fe400078ec0ff */
[C---:B------:R-:W-:Y:S02]  /*16a80*/  LOP3.LUT R0, R61.reuse, 0xffff, RZ, 0xc0, !PT ;  /* 0x0000ffff3d007812 */ /* 0x040fe400078ec0ff */
[----:B------:R-:W-:Y:S01]  /*16a90*/  LOP3.LUT R56, R61, 0xff, RZ, 0xc0, !PT ;  /* 0x000000ff3d387812 */ /* 0x000fe200078ec0ff */
[-C--:B----4-:R-:W-:Y:S01]  /*16aa0*/  HMMA.16816.F32.BF16 R4, R40, R52.reuse, R4 ;  /* 0x000000342804723c */ /* 0x090fe20000041804 */
[----:B------:R-:W-:Y:S02]  /*16ab0*/  SHF.R.U32.HI R49, RZ, 0x8, R0 ;  /* 0x00000008ff317819 */ /* 0x000fe40000011600 */
[----:B------:R-:W-:Y:S02]  /*16ac0*/  F2FP.BF16.PACK_AB R0, R91, R90 ;  /* 0x0000005a5b00723e */ /* 0x000fe400000010ff */
[----:B------:R-:W-:Y:S01]  /*16ad0*/  PRMT R168, R56, 0x5410, R49 ;  /* 0x0000541038a87816 */ /* 0x000fe20000000031 */
[----:B------:R-:W-:Y:S01]  /*16ae0*/  FADD.FTZ R49, R252, R63 ;  /* 0x0000003ffc317221 */ /* 0x000fe20000010000 */
[----:B------:R-:W-:Y:S02]  /*16af0*/  LOP3.LUT R45, R45, R0, RZ, 0xc0, !PT ;  /* 0x000000002d2d7212 */ /* 0x000fe400078ec0ff */
[----:B------:R-:W-:Y:S03]  /*16b00*/  F2FP.BF16.PACK_AB R0, R113, R112 ;  /* 0x000000707100723e */ /* 0x000fe600000010ff */
[----:B------:R-:W-:Y:S01]  /*16b10*/  FADD.FTZ R56, R247, R49 ;  /* 0x00000031f7387221 */ /* 0x000fe20000010000 */
[--C-:B------:R-:W-:Y:S01]  /*16b20*/  HSET2.LE.AND R49, R82, R217.reuse, PT ;  /* 0x000000d952317233 */ /* 0x100fe20003803000 */
[C---:B------:R-:W-:Y:S01]  /*16b30*/  HMMA.16816.F32.BF16 R8, R44.reuse, R52, R8 ;  /* 0x000000342c08723c */ /* 0x040fe20000041808 */
[----:B------:R-:W-:Y:S01]  /*16b40*/  LOP3.LUT R50, R50, R0, RZ, 0xc0, !PT ;  /* 0x0000000032327212 */ /* 0x000fe200078ec0ff */
[----:B------:R-:W-:Y:S01]  /*16b50*/  FADD.FTZ R0, R117, R59 ;  /* 0x0000003b75007221 */ /* 0x000fe20000010000 */
[--C-:B------:R-:W-:Y:S01]  /*16b60*/  HSET2.LE.AND R168, R168, R217.reuse, PT ;  /* 0x000000d9a8a87233 */ /* 0x100fe20003803000 */
[----:B------:R-:W-:Y:S02]  /*16b70*/  SHF.R.U32.HI R48, RZ, 0x10, R61 ;  /* 0x00000010ff307819 */ /* 0x000fe4000001163d */
[----:B------:R-:W-:Y:S01]  /*16b80*/  FADD.FTZ R62, R142, R0 ;  /* 0x000000008e3e7221 */ /* 0x000fe20000010000 */
[----:B------:R-:W-:Y:S01]  /*16b90*/  F2FP.BF16.PACK_AB R52, R103, R102 ;  /* 0x000000666734723e */ /* 0x000fe200000010ff */
[-C--:B------:R-:W-:Y:S01]  /*16ba0*/  HMMA.16816.F32.BF16 R12, R44, R54.reuse, R12 ;  /* 0x000000362c0c723c */ /* 0x080fe2000004180c */
[----:B--2---:R-:W-:Y:S03]  /*16bb0*/  F2FP.BF16.PACK_AB R0, R115, R114 ;  /* 0x000000727300723e */ /* 0x004fe600000010ff */
[----:B------:R-:W-:Y:S01]  /*16bc0*/  FADD.FTZ R62, R248, R62 ;  /* 0x0000003ef83e7221 */ /* 0x000fe20000010000 */
[----:B------:R-:W-:Y:S02]  /*16bd0*/  LOP3.LUT R49, R49, R52, RZ, 0xc0, !PT ;  /* 0x0000003431317212 */ /* 0x000fe400078ec0ff */
[----:B------:R-:W-:Y:S01]  /*16be0*/  LOP3.LUT R48, R48, 0xff, RZ, 0xc0, !PT ;  /* 0x000000ff30307812 */ /* 0x000fe200078ec0ff */
[C---:B------:R-:W-:Y:S01]  /*16bf0*/  HMMA.16816.F32.BF16 R16, R40.reuse, R54, R16 ;  /* 0x000000362810723c */ /* 0x040fe20000041810 */
[----:B------:R-:W2:Y:S03]  /*16c00*/  LDSM.16.MT88.4 R52, [R205+0x5800] ;  /* 0x00580000cd34783b */ /* 0x000ea60000004200 */
[----:B------:R-:W-:Y:S01]  /*16c10*/  PRMT R169, R48, 0x5410, R51 ;  /* 0x0000541030a97816 */ /* 0x000fe20000000033 */
[--C-:B------:R-:W-:Y:S01]  /*16c20*/  HSET2.LE.AND R51, R85, R217.reuse, PT ;  /* 0x000000d955337233 */ /* 0x100fe20003803000 */
[----:B------:R-:W-:Y:S01]  /*16c30*/  SHF.R.U32.HI R48, RZ, 0x18, R58 ;  /* 0x00000018ff307819 */ /* 0x000fe2000001163a */
[--C-:B------:R-:W-:Y:S01]  /*16c40*/  HSET2.LE.AND R58, R80, R217.reuse, PT ;  /* 0x000000d9503a7233 */ /* 0x100fe20003803000 */
[-C--:B-----5:R-:W-:Y:S01]  /*16c50*/  HMMA.16816.F32.BF16 R20, R40, R36.reuse, R20 ;  /* 0x000000242814723c */ /* 0x0a0fe20000041814 */
[----:B------:R-:W-:Y:S03]  /*16c60*/  LOP3.LUT R2, R2, 0xff, RZ, 0xc0, !PT ;  /* 0x000000ff02027812 */ /* 0x000fe600078ec0ff */
[----:B------:R-:W-:Y:S01]  /*16c70*/  LOP3.LUT R51, R51, R0, RZ, 0xc0, !PT ;  /* 0x0000000033337212 */ /* 0x000fe200078ec0ff */
[----:B------:R-:W-:Y:S01]  /*16c80*/  FADD.FTZ R0, R180, R56 ;  /* 0x00000038b4007221 */ /* 0x000fe20000010000 */
[--C-:B------:R-:W-:Y:S01]  /*16c90*/  HSET2.LE.AND R56, R72, R217.reuse, PT ;  /* 0x000000d948387233 */ /* 0x100fe20003803000 */
[----:B------:R-:W-:Y:S01]  /*16ca0*/  FFMA.FTZ R133, R133, R81, R231 ;  /* 0x0000005185857223 */ /* 0x000fe200000100e7 */
[C---:B------:R-:W-:Y:S01]  /*16cb0*/  HMMA.16816.F32.BF16 R24, R44.reuse, R36, R24 ;  /* 0x000000242c18723c */ /* 0x040fe20000041818 */
[----:B------:R-:W-:Y:S03]  /*16cc0*/  IMAD.MOV.U32 R81, RZ, RZ, R165 ;  /* 0x000000ffff517224 */ /* 0x000fe600078e00a5 */
[----:B------:R-:W-:Y:S01]  /*16cd0*/  FADD.FTZ R57, R250, R133 ;  /* 0x00000085fa397221 */ /* 0x000fe20000010000 */
[----:B------:R-:W-:Y:S01]  /*16ce0*/  PRMT R165, R2, 0x5410, R48 ;  /* 0x0000541002a57816 */ /* 0x000fe20000000030 */
[----:B------:R-:W-:Y:S01]  /*16cf0*/  FADD.FTZ R2, R251, R66 ;  /* 0x00000042fb027221 */ /* 0x000fe20000010000 */
[----:B------:R-:W-:Y:S01]  /*16d00*/  F2FP.BF16.PACK_AB R36, R109, R108 ;  /* 0x0000006c6d24723e */ /* 0x000fe200000010ff */
[----:B------:R-:W-:Y:S01]  /*16d10*/  FADD.FTZ R57, R81, R57 ;  /* 0x0000003951397221 */ /* 0x000fe20000010000 */
[-C--:B------:R-:W-:Y:S03]  /*16d20*/  HMMA.16816.F32.BF16 R28, R44, R38.reuse, R28 ;  /* 0x000000262c1c723c */ /* 0x080fe6000004181c */
[----:B------:R-:W-:Y:S01]  /*16d30*/  FADD.FTZ R59, R194, R2 ;  /* 0x00000002c23b7221 */ /* 0x000fe20000010000 */
[----:B------:R-:W-:Y:S01]  /*16d40*/  LOP3.LUT R58, R58, R36, RZ, 0xc0, !PT ;  /* 0x000000243a3a7212 */ /* 0x000fe200078ec0ff */
[----:B------:R-:W-:Y:S01]  /*16d50*/  FADD.FTZ R60, R238, R0 ;  /* 0x00000000ee3c7221 */ /* 0x000fe20000010000 */
[----:B------:R-:W-:Y:S01]  /*16d60*/  F2FP.BF16.PACK_AB R36, R131, R130 ;  /* 0x000000828324723e */ /* 0x000fe200000010ff */
[----:B------:R-:W-:Y:S01]  /*16d70*/  FADD.FTZ R59, R181, R59 ;  /* 0x0000003bb53b7221 */ /* 0x000fe20000010000 */
[----:B------:R-:W-:Y:S01]  /*16d80*/  HMMA.16816.F32.BF16 R32, R40, R38, R32 ;  /* 0x000000262820723c */ /* 0x000fe20000041820 */
[----:B------:R-:W-:Y:S03]  /*16d90*/  IMAD.MOV.U32 R181, RZ, RZ, R171 ;  /* 0x000000ffffb57224 */ /* 0x000fe600078e00ab */
[----:B------:R-:W-:Y:S01]  /*16da0*/  FADD.FTZ R60, R241, R60 ;  /* 0x0000003cf13c7221 */ /* 0x000fe20000010000 */
[--C-:B------:R-:W-:Y:S01]  /*16db0*/  HSET2.LE.AND R171, R69, R217.reuse, PT ;  /* 0x000000d945ab7233 */ /* 0x100fe20003803000 */
[----:B------:R-:W-:Y:S01]  /*16dc0*/  IMAD.MOV.U32 R133, RZ, RZ, R137 ;  /* 0x000000ffff857224 */ /* 0x000fe200078e0089 */
[--C-:B------:R-:W-:Y:S01]  /*16dd0*/  HSET2.LE.AND R48, R83, R217.reuse, PT ;  /* 0x000000d953307233 */ /* 0x100fe20003803000 */
[----:B------:R-:W-:Y:S01]  /*16de0*/  F2FP.BF16.PACK_AB R2, R101, R100 ;  /* 0x000000646502723e */ /* 0x000fe200000010ff */
[--C-:B------:R-:W-:Y:S03]  /*16df0*/  HSET2.LE.AND R169, R169, R217.reuse, PT ;  /* 0x000000d9a9a97233 */ /* 0x100fe60003803000 */
[----:B------:R-:W-:Y:S01]  /*16e00*/  LOP3.LUT R171, R171, R36, RZ, 0xc0, !PT ;  /* 0x00000024abab7212 */ /* 0x000fe200078ec0ff */
[--C-:B------:R-:W-:Y:S01]  /*16e10*/  HSET2.LE.AND R165, R165, R217.reuse, PT ;  /* 0x000000d9a5a57233 */ /* 0x100fe20003803000 */
[----:B------:R-:W4:Y:S01]  /*16e20*/  LDSM.16.MT88.4 R36, [R206+0x5800] ;  /* 0x00580000ce24783b */ /* 0x000f220000004200 */
[----:B------:R-:W-:Y:S01]  /*16e30*/  LOP3.LUT R48, R48, R2, RZ, 0xc0, !PT ;  /* 0x0000000230307212 */ /* 0x000fe200078ec0ff */
[----:B------:R-:W-:Y:S01]  /*16e40*/  FADD.FTZ R2, R140, R57 ;  /* 0x000000398c027221 */ /* 0x000fe20000010000 */
[----:B---3--:R-:W-:Y:S01]  /*16e50*/  F2FP.BF16.PACK_AB R0, R105, R104 ;  /* 0x000000686900723e */ /* 0x008fe200000010ff */
[--C-:B------:R-:W-:Y:S01]  /*16e60*/  HSET2.LE.AND R57, R71, R217.reuse, PT ;  /* 0x000000d947397233 */ /* 0x100fe20003803000 */
[----:B-1----:R-:W-:Y:S01]  /*16e70*/  F2FP.BF16.PACK_AB R40, R121, R120 ;  /* 0x000000787928723e */ /* 0x002fe200000010ff */
[----:B------:R-:W-:Y:S01]  /*16e80*/  FADD.FTZ R61, R243, R2 ;  /* 0x00000002f33d7221 */ /* 0x000fe20000010000 */
[----:B------:R-:W-:Y:S01]  /*16e90*/  LOP3.LUT R56, R56, R0, RZ, 0xc0, !PT ;  /* 0x0000000038387212 */ /* 0x000fe200078ec0ff */
[----:B------:R-:W-:Y:S01]  /*16ea0*/  FADD.FTZ R0, R236, R59 ;  /* 0x0000003bec007221 */ /* 0x000fe20000010000 */
[--C-:B------:R-:W-:Y:S01]  /*16eb0*/  HSET2.LE.AND R59, R78, R217.reuse, PT ;  /* 0x000000d94e3b7233 */ /* 0x100fe20003803000 */
[----:B------:R-:W-:Y:S01]  /*16ec0*/  FADD.FTZ R61, R246, R61 ;  /* 0x0000003df63d7221 */ /* 0x000fe20000010000 */
[----:B------:R-:W-:Y:S01]  /*16ed0*/  F2FP.BF16.PACK_AB R2, R107, R106 ;  /* 0x0000006a6b02723e */ /* 0x000fe200000010ff */
[----:B------:R-:W-:Y:S01]  /*16ee0*/  FADD.FTZ R44, R234, R0 ;  /* 0x00000000ea2c7221 */ /* 0x000fe20000010000 */
[----:B------:R-:W-:Y:S01]  /*16ef0*/  F2FP.BF16.PACK_AB R0, R111, R110 ;  /* 0x0000006e6f00723e */ /* 0x000fe200000010ff */
[-C--:B--2---:R-:W-:Y:S01]  /*16f00*/  HMMA.16816.F32.BF16 R4, R48, R52.reuse, R4 ;  /* 0x000000343004723c */ /* 0x084fe20000041804 */
[----:B------:R-:W-:Y:S01]  /*16f10*/  LOP3.LUT R57, R57, R2, RZ, 0xc0, !PT ;  /* 0x0000000239397212 */ /* 0x000fe200078ec0ff */
[----:B------:R-:W-:Y:S01]  /*16f20*/  FADD.FTZ R2, R249, R62 ;  /* 0x0000003ef9027221 */ /* 0x000fe20000010000 */
[----:B------:R-:W-:Y:S01]  /*16f30*/  LOP3.LUT R59, R59, R0, RZ, 0xc0, !PT ;  /* 0x000000003b3b7212 */ /* 0x000fe200078ec0ff */
[----:B------:R-:W-:Y:S01]  /*16f40*/  FADD.FTZ R0, R240, R60 ;  /* 0x0000003cf0007221 */ /* 0x000fe20000010000 */
[----:B------:R-:W-:Y:S01]  /*16f50*/  LOP3.LUT R164, R164, R40, RZ, 0xc0, !PT ;  /* 0x00000028a4a47212 */ /* 0x000fe200078ec0ff */
[----:B------:R-:W-:Y:S01]  /*16f60*/  FADD.FTZ R45, R170, R2 ;  /* 0x00000002aa2d7221 */ /* 0x000fe20000010000 */
[----:B------:R-:W-:Y:S01]  /*16f70*/  F2FP.BF16.PACK_AB R2, R129, R128 ;  /* 0x000000808102723e */ /* 0x000fe200000010ff */
[----:B------:R-:W-:Y:S01]  /*16f80*/  FADD.FTZ R41, R232, R44 ;  /* 0x0000002ce8297221 */ /* 0x000fe20000010000 */
[----:B------:R-:W-:Y:S01]  /*16f90*/  HSET2.LE.AND R170, R70, R217, PT ;  /* 0x000000d946aa7233 */ /* 0x000fe20003803000 */
[C---:B------:R-:W-:Y:S02]  /*16fa0*/  HMMA.16816.F32.BF16 R8, R56.reuse, R52, R8 ;  /* 0x000000343808723c */ /* 0x040fe40000041808 */
[----:B------:R-:W-:Y:S01]  /*16fb0*/  FADD.FTZ R42, R237, R0 ;  /* 0x00000000ed2a7221 */ /* 0x000fe20000010000 */
[----:B------:R-:W-:Y:S01]  /*16fc0*/  F2FP.BF16.PACK_AB R0, R177, R116 ;  /* 0x00000074b100723e */ /* 0x000fe200000010ff */
[----:B------:R-:W-:Y:S01]  /*16fd0*/  FADD.FTZ R44, R152, R45 ;  /* 0x0000002d982c7221 */ /* 0x000fe20000010000 */
[----:B------:R-:W-:Y:S01]  /*16fe0*/  LOP3.LUT R170, R170, R2, RZ, 0xc0, !PT ;  /* 0x00000002aaaa7212 */ /* 0x000fe200078ec0ff */
[----:B------:R-:W-:Y:S01]  /*16ff0*/  FADD.FTZ R2, R181, R61 ;  /* 0x0000003db5027221 */ /* 0x000fe20000010000 */
[----:B------:R-:W-:Y:S01]  /*17000*/  LOP3.LUT R168, R168, R0, RZ, 0xc0, !PT ;  /* 0x00000000a8a87212 */ /* 0x000fe200078ec0ff */
[----:B------:R-:W-:Y:S01]  /*17010*/  FADD.FTZ R0, R239, R41 ;  /* 0x00000029ef007221 */ /* 0x000fe20000010000 */
[-C--:B------:R-:W-:Y:S03]  /*17020*/  HMMA.16816.F32.BF16 R12, R56, R54.reuse, R12 ;  /* 0x00000036380c723c */ /* 0x080fe6000004180c */
[----:B------:R-:W-:Y:S01]  /*17030*/  FADD.FTZ R43, R153, R2 ;  /* 0x00000002992b7221 */ /* 0x000fe20000010000 */
[----:B------:R-:W-:Y:S01]  /*17040*/  F2FP.BF16.PACK_AB R40, R178, R126 ;  /* 0x0000007eb228723e */ /* 0x000fe200000010ff */
[----:B------:R-:W-:Y:S01]  /*17050*/  FADD.FTZ R42, R155, R42 ;  /* 0x0000002a9b2a7221 */ /* 0x000fe20000010000 */
[----:B------:R-:W-:Y:S01]  /*17060*/  F2FP.BF16.PACK_AB R2, R176, R118 ;  /* 0x00000076b002723e */ /* 0x000fe200000010ff */
[----:B------:R-:W-:Y:S01]  /*17070*/  FADD.FTZ R41, R154, R0 ;  /* 0x000000009a297221 */ /* 0x000fe20000010000 */
[C---:B------:R-:W-:Y:S01]  /*17080*/  HMMA.16816.F32.BF16 R16, R48.reuse, R54, R16 ;  /* 0x000000363010723c */ /* 0x040fe20000041810 */
[----:B------:R-:W-:Y:S01]  /*17090*/  FADD.FTZ R43, R199, R43 ;  /* 0x0000002bc72b7221 */ /* 0x000fe20000010000 */
[----:B------:R-:W1:Y:S02]  /*170a0*/  LDSM.16.MT88.4 R152, [R205+0x5c00] ;  /* 0x005c0000cd98783b */ /* 0x000e640000004200 */
[----:B------:R-:W-:Y:S01]  /*170b0*/  FADD.FTZ R41, R191, R41 ;  /* 0x00000029bf297221 */ /* 0x000fe20000010000 */
[----:B------:R-:W-:Y:S02]  /*170c0*/  LOP3.LUT R167, R167, R40, RZ, 0xc0, !PT ;  /* 0x00000028a7a77212 */ /* 0x000fe400078ec0ff */
[----:B------:R-:W-:Y:S01]  /*170d0*/  LOP3.LUT R169, R169, R2, RZ, 0xc0, !PT ;  /* 0x00000002a9a97212 */ /* 0x000fe200078ec0ff */
[----:B------:R-:W-:Y:S01]  /*170e0*/  FADD.FTZ R2, R203, R44 ;  /* 0x0000002ccb027221 */ /* 0x000fe20000010000 */
[-C--:B----4-:R-:W-:Y:S03]  /*170f0*/  HMMA.16816.F32.BF16 R20, R48, R36.reuse, R20 ;  /* 0x000000243014723c */ /* 0x090fe60000041814 */
[----:B------:R-:W-:Y:S01]  /*17100*/  FADD.FTZ R44, R202, R2 ;  /* 0x00000002ca2c7221 */ /* 0x000fe20000010000 */
[----:B------:R-:W-:Y:S01]  /*17110*/  F2FP.BF16.PACK_AB R2, R139, R124 ;  /* 0x0000007c8b02723e */ /* 0x000fe200000010ff */
[----:B------:R-:W-:Y:S01]  /*17120*/  FADD.FTZ R41, R197, R41 ;  /* 0x00000029c5297221 */ /* 0x000fe20000010000 */
[----:B------:R-:W-:Y:S01]  /*17130*/  F2FP.BF16.PACK_AB R0, R123, R122 ;  /* 0x0000007a7b00723e */ /* 0x000fe200000010ff */
[----:B------:R-:W-:Y:S01]  /*17140*/  FADD.FTZ R40, R244, R44 ;  /* 0x0000002cf4287221 */ /* 0x000fe20000010000 */
[C---:B------:R-:W-:Y:S01]  /*17150*/  HMMA.16816.F32.BF16 R24, R56.reuse, R36, R24 ;  /* 0x000000243818723c */ /* 0x040fe20000041818 */
[----:B------:R-:W-:Y:S03]  /*17160*/  LOP3.LUT R166, R166, R2, RZ, 0xc0, !PT ;  /* 0x00000002a6a67212 */ /* 0x000fe600078ec0ff */
[----:B------:R-:W-:Y:S01]  /*17170*/  FADD.FTZ R2, R201, R43 ;  /* 0x0000002bc9027221 */ /* 0x000fe20000010000 */
[----:B------:R-:W-:Y:S01]  /*17180*/  LOP3.LUT R165, R165, R0, RZ, 0xc0, !PT ;  /* 0x00000000a5a57212 */ /* 0x000fe200078ec0ff */
        /* <DEDUP_REMOVED lines=20> */
[----:B------:R-:W2:Y:S01]  /*172d0*/  LDSM.16.MT88.4 R36, [R206+0x5c00] ;  /* 0x005c0000ce24783b */ /* 0x000ea20000004200 */
[----:B------:R-:W-:Y:S02]  /*172e0*/  FADD.FTZ R40, R190, R40 ;  /* 0x00000028be287221 */ /* 0x000fe40000010000 */
[----:B------:R-:W-:Y:S02]  /*172f0*/  FADD.FTZ R2, R185, R2 ;  /* 0x00000002b9027221 */ /* 0x000fe40000010000 */
[----:B------:R-:W-:Y:S02]  /*17300*/  FADD.FTZ R0, R161, R0 ;  /* 0x00000000a1007221 */ /* 0x000fe40000010000 */
[----:B------:R-:W-:Y:S02]  /*17310*/  FADD.FTZ R42, R143, R40 ;  /* 0x000000288f2a7221 */ /* 0x000fe40000010000 */
[----:B------:R-:W-:Y:S02]  /*17320*/  FADD.FTZ R41, R141, R2 ;  /* 0x000000028d297221 */ /* 0x000fe40000010000 */
[----:B------:R-:W-:Y:S01]  /*17330*/  FADD.FTZ R0, R174, R0 ;  /* 0x00000000ae007221 */ /* 0x000fe20000010000 */
[-C--:B-1----:R-:W-:Y:S01]  /*17340*/  HMMA.16816.F32.BF16 R140, R168, R152.reuse, R4 ;  /* 0x00000098a88c723c */ /* 0x082fe20000041804 */
[----:B------:R-:W-:Y:S02]  /*17350*/  FADD.FTZ R43, R151, R43 ;  /* 0x0000002b972b7221 */ /* 0x000fe40000010000 */
        /* <DEDUP_REMOVED lines=15> */
[----:B------:R-:W-:Y:S01]  /*17450*/  FADD.FTZ R4, R97, R4 ;  /* 0x0000000461047221 */ /* 0x000fe20000010000 */
[-C--:B------:R-:W-:Y:S02]  /*17460*/  HMMA.16816.F32.BF16 R148, R164, R154.reuse, R12 ;  /* 0x0000009aa494723c */ /* 0x080fe4000004180c */
[----:B------:R-:W-:Y:S02]  /*17470*/  FADD.FTZ R6, R86, R2 ;  /* 0x0000000256067221 */ /* 0x000fe40000010000 */
[----:B------:R-:W-:Y:S02]  /*17480*/  FADD.FTZ R2, R88, R5 ;  /* 0x0000000558027221 */ /* 0x000fe40000010000 */
[----:B------:R-:W-:Y:S02]  /*17490*/  FADD.FTZ R0, R90, R0 ;  /* 0x000000005a007221 */ /* 0x000fe40000010000 */
[----:B------:R-:W-:Y:S01]  /*174a0*/  FADD.FTZ R4, R96, R4 ;  /* 0x0000000460047221 */ /* 0x000fe20000010000 */
[C---:B------:R-:W-:Y:S03]  /*174b0*/  HMMA.16816.F32.BF16 R152, R168.reuse, R154, R16 ;  /* 0x0000009aa898723c */ /* 0x040fe60000041810 */
        /* <DEDUP_REMOVED lines=10> */
[-C--:B--2---:R-:W-:Y:S01]  /*17560*/  HMMA.16816.F32.BF16 R156, R168, R36.reuse, R20 ;  /* 0x00000024a89c723c */ /* 0x084fe20000041814 */
        /* <DEDUP_REMOVED lines=36> */
[----:B------:R-:W-:Y:S01]  /*177b0*/  IMAD.MOV.U32 R135, RZ, RZ, R3 ;  /* 0x000000ffff877224 */ /* 0x000fe200078e0003 */
[----:B------:R1:W-:Y:S01]  /*177c0*/  STL [R1+0x10], R2 ;  /* 0x0000100201007387 */ /* 0x0003e20000100800 */
[----:B------:R-:W-:Y:S02]  /*177d0*/  FADD.FTZ R247, R129, R6 ;  /* 0x0000000681f77221 */ /* 0x000fe40000010000 */
[----:B------:R-:W-:Y:S01]  /*177e0*/  IMAD.MOV.U32 R134, RZ, RZ, R136 ;  /* 0x000000ffff867224 */ /* 0x000fe200078e0088 */
[----:B------:R1:W-:Y:S02]  /*177f0*/  STL [R1+0xc], R0 ;  /* 0x00000c0001007387 */ /* 0x0003e40000100800 */
[----:B-1----:R-:W-:-:S05]  /*17800*/  @P0 BRA `(.L_x_241) ;  /* 0xffffa51000000947 */ /* 0x002fca000383ffff */
.L_x_240:
[----:B------:R-:W2:Y:S04]  /*17810*/  LDL.LU R8, [R1+0x8] ;  /* 0x0000080001087983 */ /* 0x000ea80000300800 */
[----:B------:R-:W1:Y:S04]  /*17820*/  SHFL.BFLY PT, R2, R247, 0x2, 0x1f ;  /* 0x0c401f00f7027f89 */ /* 0x000e6800000e0000 */
[----:B------:R-:W3:Y:S01]  /*17830*/  S2R R33, SR_TID.X ;  /* 0x0000000000217919 */ /* 0x000ee20000002100 */
[----:B------:R-:W4:Y:S01]  /*17840*/  S2UR UR6, SR_CTAID.Y ;  /* 0x00000000000679c3 */ /* 0x000f220000002600 */
[----:B------:R-:W-:-:S02]  /*17850*/  UISETP.NE.AND UP0, UPT, UR21, -0x1, UPT ;  /* 0xffffffff1500788c */ /* 0x000fc4000bf05270 */
[----:B-----5:R-:W2:Y:S01]  /*17860*/  LDL.LU R7, [R1+0x10] ;  /* 0x0000100001077983 */ /* 0x020ea20000300800 */
[----:B------:R-:W-:-:S03]  /*17870*/  ULDC.64 UR4, c[0x0][0x1e8] ;  /* 0x00007a0000047ab9 */ /* 0x000fc60000000a00 */
[----:B------:R-:W2:Y:S01]  /*17880*/  LDL.LU R6, [R1+0xc] ;  /* 0x00000c0001067983 */ /* 0x000ea20000300800 */
[----:B------:R-:W4:Y:S01]  /*17890*/  S2UR UR9, SR_CTAID.X ;  /* 0x00000000000979c3 */ /* 0x000f220000002500 */
[----:B------:R-:W-:Y:S01]  /*178a0*/  ULDC.U8 UR10, c[0x0][0x328] ;  /* 0x0000ca00000a7ab9 */ /* 0x000fe20000000000 */
[----:B------:R-:W-:Y:S01]  /*178b0*/  BSSY B0, `(.L_x_244) ;  /* 0x00000e5000007945 */ /* 0x000fe20003800000 */
[----:B------:R-:W-:Y:S02]  /*178c0*/  UISETP.NE.AND UP3, UPT, UR10, URZ, UPT ;  /* 0x0000003f0a00728c */ /* 0x000fe4000bf65270 */
[----:B------:R-:W-:Y:S02]  /*178d0*/  @UP0 UIMAD.WIDE.U32 UR12, UR21, UR4, URZ ;  /* 0x00000004150c02a5 */ /* 0x000fe4000f8e003f */
[----:B------:R-:W-:Y:S02]  /*178e0*/  ULDC UR8, c[0x0][0x214] ;  /* 0x0000850000087ab9 */ /* 0x000fe40000000800 */
[----:B------:R-:W-:Y:S01]  /*178f0*/  @UP0 UIMAD UR7, UR21, UR5, UR13 ;  /* 0x00000005150702a4 */ /* 0x000fe2000f8e020d */
[----:B-1----:R-:W-:-:S02]  /*17900*/  FADD.FTZ R2, R2, R247 ;  /* 0x000000f702027221 */ /* 0x002fc40000010000 */
[----:B------:R-:W-:Y:S01]  /*17910*/  ULDC.64 UR4, c[0x0][0x1e0] ;  /* 0x0000780000047ab9 */ /* 0x000fe20000000a00 */
[----:B---3--:R-:W-:Y:S02]  /*17920*/  SHF.R.S32.HI R32, RZ, 0x1f, R33 ;  /* 0x0000001fff207819 */ /* 0x008fe40000011421 */
[----:B------:R-:W1:Y:S01]  /*17930*/  SHFL.BFLY PT, R9, R2, 0x1, 0x1f ;  /* 0x0c201f0002097f89 */ /* 0x000e6200000e0000 */
[----:B----4-:R-:W-:Y:S01]  /*17940*/  @!UP0 USHF.R.S32.HI UR11, URZ, 0x1f, UR6 ;  /* 0x0000001f3f0b8899 */ /* 0x010fe20008011406 */
[CC--:B------:R-:W-:Y:S01]  /*17950*/  LEA.HI R11, R32.reuse, R33.reuse, RZ, 0x2 ;  /* 0x00000021200b7211 */ /* 0x0c0fe200078f10ff */
[----:B------:R-:W-:Y:S01]  /*17960*/  @!UP0 UIMAD.WIDE.U32 UR24, UR6, UR4, URZ ;  /* 0x00000004061882a5 */ /* 0x000fe2000f8e003f */
[----:B------:R-:W-:Y:S01]  /*17970*/  LEA.HI R32, R32, R33, RZ, 0x5 ;  /* 0x0000002120207211 */ /* 0x000fe200078f28ff */
        /* <DEDUP_REMOVED lines=9> */
[----:B-1----:R-:W-:Y:S01]  /*17a10*/  FADD.FTZ R24, R2, R9 ;  /* 0x0000000902187221 */ /* 0x002fe20000010000 */
[----:B------:R-:W-:Y:S01]  /*17a20*/  MOV R2, 0x3f800000 ;  /* 0x3f80000000027802 */ /* 0x000fe20000000f00 */
[----:B------:R-:W1:Y:S01]  /*17a30*/  S2UR UR10, SR_CTAID.Z ;  /* 0x00000000000a79c3 */ /* 0x000e620000002700 */
[----:B------:R-:W-:Y:S02]  /*17a40*/  @UP2 ULDC UR14, c[0x0][0x210] ;  /* 0x00008400000e2ab9 */ /* 0x000fe40000000800 */
[----:B------:R-:W-:Y:S01]  /*17a50*/  FSETP.NE.FTZ.AND P4, PT, R24, RZ, PT ;  /* 0x000000ff1800720b */ /* 0x000fe20003f95000 */
[----:B------:R-:W-:Y:S02]  /*17a60*/  @UP2 UIMAD UR14, UR14, UR8, URZ ;  /* 0x000000080e0e22a4 */ /* 0x000fe4000f8e023f */
[----:B------:R-:W-:-:S02]  /*17a70*/  @!UP2 USEL UR14, UR8, UR5, !UP1 ;  /* 0x00000005080ea287 */ /* 0x000fc4000c800000 */
[----:B------:R-:W-:Y:S02]  /*17a80*/  @UP2 UMOV UR13, 0x1 ;  /* 0x00000001000d2882 */ /* 0x000fe40000000000 */
[----:B------:R-:W-:Y:S02]  /*17a90*/  @!UP2 UIMAD UR13, UR14, UR4, URZ ;  /* 0x000000040e0da2a4 */ /* 0x000fe4000f8e023f */
[----:B------:R-:W-:Y:S02]  /*17aa0*/  @UP3 UIMAD UR16, UR6, UR8, URZ ;  /* 0x00000008061032a4 */ /* 0x000fe4000f8e023f */
[----:B------:R-:W-:Y:S02]  /*17ab0*/  @UP2 ULDC UR15, c[0x0][0x210] ;  /* 0x00008400000f2ab9 */ /* 0x000fe40000000800 */
[----:B------:R-:W-:Y:S02]  /*17ac0*/  UIMAD UR4, UR6, UR13, URZ ;  /* 0x0000000d060472a4 */ /* 0x000fe4000f8e023f */
[----:B------:R-:W-:-:S02]  /*17ad0*/  @!UP2 UMOV UR15, 0x1 ;  /* 0x00000001000fa882 */ /* 0x000fc40000000000 */
[----:B------:R-:W-:Y:S02]  /*17ae0*/  @UP3 USEL UR16, UR16, UR21, !UP0 ;  /* 0x0000001510103287 */ /* 0x000fe4000c000000 */
[----:B------:R-:W-:Y:S02]  /*17af0*/  UIMAD UR9, UR9, UR15, URZ ;  /* 0x0000000f090972a4 */ /* 0x000fe4000f8e023f */
[----:B------:R-:W-:Y:S02]  /*17b00*/  USEL UR4, UR4, URZ, !UP3 ;  /* 0x0000003f04047287 */ /* 0x000fe4000d800000 */
[----:B------:R-:W-:Y:S02]  /*17b10*/  USHF.L.U32 UR9, UR9, 0x7, URZ ;  /* 0x0000000709097899 */ /* 0x000fe4000800063f */
[----:B-1----:R-:W-:Y:S02]  /*17b20*/  UIMAD UR14, UR10, UR14, UR4 ;  /* 0x0000000e0a0e72a4 */ /* 0x002fe4000f8e0204 */
[----:B------:R-:W-:-:S02]  /*17b30*/  @!UP3 UMOV UR26, URZ ;  /* 0x0000003f001abc82 */ /* 0x000fc40008000000 */
[----:B------:R-:W-:Y:S02]  /*17b40*/  @UP3 UMOV UR26, UR16 ;  /* 0x00000010001a3c82 */ /* 0x000fe40008000000 */
[----:B------:R-:W-:Y:S02]  /*17b50*/  @!UP3 UMOV UR27, URZ ;  /* 0x0000003f001bbc82 */ /* 0x000fe40008000000 */
[----:B------:R-:W-:Y:S02]  /*17b60*/  USHF.R.S32.HI UR4, URZ, 0x1f, UR9 ;  /* 0x0000001f3f047899 */ /* 0x000fe40008011409 */
[----:B------:R-:W-:Y:S02]  /*17b70*/  @UP3 USHF.R.S32.HI UR27, URZ, 0x1f, UR16 ;  /* 0x0000001f3f1b3899 */ /* 0x000fe40008011410 */
[----:B------:R-:W-:Y:S02]  /*17b80*/  USHF.R.S32.HI UR5, URZ, 0x1f, UR14 ;  /* 0x0000001f3f057899 */ /* 0x000fe4000801140e */
[----:B------:R-:W-:-:S02]  /*17b90*/  UIADD3 UR9, UP2, UP1, UR9, UR26, UR14 ;  /* 0x0000001a09097290 */ /* 0x000fc4000f95e00e */
[----:B------:R-:W-:Y:S02]  /*17ba0*/  @!UP0 UMOV UR12, UR24 ;  /* 0x00000018000c8c82 */ /* 0x000fe40008000000 */
[----:B------:R-:W-:Y:S01]  /*17bb0*/  UIADD3.X UR4, UR4, UR27, UR5, UP2, UP1 ;  /* 0x0000001b04047290 */ /* 0x000fe200097e2405 */
[----:B--2---:R-:W1:Y:S04]  /*17bc0*/  SHFL.BFLY PT, R0, R8, 0x2, 0x1f ;  /* 0x0c401f0008007f89 */ /* 0x004e6800000e0000 */
[----:B------:R-:W2:Y:S04]  /*17bd0*/  SHFL.BFLY PT, R5, R7, 0x2, 0x1f ;  /* 0x0c401f0007057f89 */ /* 0x000ea800000e0000 */
[----:B------:R-:W3:Y:S01]  /*17be0*/  SHFL.BFLY PT, R4, R6, 0x2, 0x1f ;  /* 0x0c401f0006047f89 */ /* 0x000ee200000e0000 */
[----:B-1----:R-:W-:-:S05]  /*17bf0*/  FADD.FTZ R0, R0, R8 ;  /* 0x0000000800007221 */ /* 0x002fca0000010000 */
[----:B------:R-:W1:Y:S01]  /*17c00*/  SHFL.BFLY PT, R8, R0, 0x1, 0x1f ;  /* 0x0c201f0000087f89 */ /* 0x000e6200000e0000 */
[----:B--2---:R-:W-:Y:S02]  /*17c10*/  FADD.FTZ R5, R5, R7 ;  /* 0x0000000705057221 */ /* 0x004fe40000010000 */
[----:B---3--:R-:W-:-:S03]  /*17c20*/  FADD.FTZ R4, R4, R6 ;  /* 0x0000000604047221 */ /* 0x008fc60000010000 */
[----:B------:R-:W2:Y:S04]  /*17c30*/  SHFL.BFLY PT, R7, R5, 0x1, 0x1f ;  /* 0x0c201f0005077f89 */ /* 0x000ea800000e0000 */
[----:B------:R-:W3:Y:S01]  /*17c40*/  SHFL.BFLY PT, R6, R4, 0x1, 0x1f ;  /* 0x0c201f0004067f89 */ /* 0x000ee200000e0000 */
[----:B-1----:R-:W-:Y:S01]  /*17c50*/  FADD.FTZ R23, R0, R8 ;  /* 0x0000000800177221 */ /* 0x002fe20000010000 */
[----:B------:R-:W-:-:S04]  /*17c60*/  MOV R0, 0x3f800000 ;  /* 0x3f80000000007802 */ /* 0x000fc80000000f00 */
[----:B------:R-:W-:Y:S02]  /*17c70*/  FSETP.NE.FTZ.AND P3, PT, R23, RZ, PT ;  /* 0x000000ff1700720b */ /* 0x000fe40003f75000 */
[----:B------:R-:W1:Y:S01]  /*17c80*/  @P4 MUFU.RCP R0, R24 ;  /* 0x0000001800004308 */ /* 0x000e620000001000 */
[----:B--2---:R-:W-:Y:S01]  /*17c90*/  FADD.FTZ R22, R5, R7 ;  /* 0x0000000705167221 */ /* 0x004fe20000010000 */
[----:B------:R-:W-:Y:S01]  /*17ca0*/  SHF.R.S32.HI R7, RZ, 0x2, R11 ;  /* 0x00000002ff077819 */ /* 0x000fe2000001140b */
[----:B------:R-:W-:Y:S02]  /*17cb0*/  IMAD.MOV.U32 R5, RZ, RZ, 0x3f800000 ;  /* 0x3f800000ff057424 */ /* 0x000fe400078e00ff */
[----:B---3--:R-:W-:Y:S01]  /*17cc0*/  FADD.FTZ R21, R4, R6 ;  /* 0x0000000604157221 */ /* 0x008fe20000010000 */
[----:B------:R-:W-:Y:S02]  /*17cd0*/  FSETP.NE.FTZ.AND P2, PT, R22, RZ, PT ;  /* 0x000000ff1600720b */ /* 0x000fe40003f55000 */
[----:B------:R-:W-:-:S02]  /*17ce0*/  MOV R4, 0x3f800000 ;  /* 0x3f80000000047802 */ /* 0x000fc40000000f00 */
[----:B------:R-:W-:Y:S01]  /*17cf0*/  FSETP.NE.FTZ.AND P1, PT, R21, RZ, PT ;  /* 0x000000ff1500720b */ /* 0x000fe20003f35000 */
[----:B-1----:R-:W-:-:S03]  /*17d00*/  FMUL.FTZ R0, R0, c[0x0][0x2dc] ;  /* 0x0000b70000007a20 */ /* 0x002fc60000410000 */
[----:B------:R-:W1:Y:S01]  /*17d10*/  @P3 MUFU.RCP R4, R23 ;  /* 0x0000001700043308 */ /* 0x000e620000001000 */
[C---:B------:R-:W-:Y:S02]  /*17d20*/  FMUL.FTZ R140, R0.reuse, R140 ;  /* 0x0000008c008c7220 */ /* 0x040fe40000410000 */
[C---:B------:R-:W-:Y:S02]  /*17d30*/  FMUL.FTZ R19, R0.reuse, R141 ;  /* 0x0000008d00137220 */ /* 0x040fe40000410000 */
[----:B------:R-:W-:-:S03]  /*17d40*/  FMUL.FTZ R152, R0, R152 ;  /* 0x0000009800987220 */ /* 0x000fc60000410000 */
[----:B------:R-:W2:Y:S01]  /*17d50*/  @P2 MUFU.RCP R2, R22 ;  /* 0x0000001600022308 */ /* 0x000ea20000001000 */
[C---:B------:R-:W-:Y:S01]  /*17d60*/  FMUL.FTZ R16, R0.reuse, R153 ;  /* 0x0000009900107220 */ /* 0x040fe20000410000 */
[----:B------:R-:W-:Y:S01]  /*17d70*/  F2FP.BF16.PACK_AB R19, R19, R140 ;  /* 0x0000008c1313723e */ /* 0x000fe200000010ff */
[C---:B------:R-:W-:Y:S02]  /*17d80*/  FMUL.FTZ R156, R0.reuse, R156 ;  /* 0x0000009c009c7220 */ /* 0x040fe40000410000 */
[----:B------:R-:W-:Y:S01]  /*17d90*/  FMUL.FTZ R14, R0, R157 ;  /* 0x0000009d000e7220 */ /* 0x000fe20000410000 */
[----:B------:R-:W-:Y:S01]  /*17da0*/  F2FP.BF16.PACK_AB R16, R16, R152 ;  /* 0x000000981010723e */ /* 0x000fe200000010ff */
[----:B------:R-:W-:Y:S01]  /*17db0*/  FMUL.FTZ R168, R0, R168 ;  /* 0x000000a800a87220 */ /* 0x000fe20000410000 */
[----:B------:R-:W3:Y:S01]  /*17dc0*/  @P1 MUFU.RCP R5, R21 ;  /* 0x0000001500051308 */ /* 0x000ee20000001000 */
[----:B-1----:R-:W-:Y:S01]  /*17dd0*/  FMUL.FTZ R4, R4, c[0x0][0x2dc] ;  /* 0x0000b70004047a20 */ /* 0x002fe20000410000 */
[----:B------:R-:W-:Y:S01]  /*17de0*/  F2FP.BF16.PACK_AB R14, R14, R156 ;  /* 0x0000009c0e0e723e */ /* 0x000fe200000010ff */
[----:B------:R-:W-:-:S02]  /*17df0*/  FMUL.FTZ R10, R0, R169 ;  /* 0x000000a9000a7220 */ /* 0x000fc40000410000 */
[C---:B------:R-:W-:Y:S02]  /*17e00*/  FMUL.FTZ R142, R4.reuse, R142 ;  /* 0x0000008e048e7220 */ /* 0x040fe40000410000 */
[----:B------:R-:W-:Y:S01]  /*17e10*/  FMUL.FTZ R18, R4, R143 ;  /* 0x0000008f04127220 */ /* 0x000fe20000410000 */
[----:B------:R-:W-:Y:S01]  /*17e20*/  F2FP.BF16.PACK_AB R10, R10, R168 ;  /* 0x000000a80a0a723e */ /* 0x000fe200000010ff */
[C---:B------:R-:W-:Y:S02]  /*17e30*/  FMUL.FTZ R154, R4.reuse, R154 ;  /* 0x0000009a049a7220 */ /* 0x040fe40000410000 */
[----:B------:R-:W-:Y:S01]  /*17e40*/  FMUL.FTZ R15, R4, R155 ;  /* 0x0000009b040f7220 */ /* 0x000fe20000410000 */
[----:B------:R-:W-:Y:S01]  /*17e50*/  F2FP.BF16.PACK_AB R18, R18, R142 ;  /* 0x0000008e1212723e */ /* 0x000fe200000010ff */
[C---:B------:R-:W-:Y:S02]  /*17e60*/  FMUL.FTZ R158, R4.reuse, R158 ;  /* 0x0000009e049e7220 */ /* 0x040fe40000410000 */
[----:B------:R-:W-:Y:S01]  /*17e70*/  FMUL.FTZ R13, R4, R159 ;  /* 0x0000009f040d7220 */ /* 0x000fe20000410000 */
[----:B------:R-:W-:Y:S01]  /*17e80*/  F2FP.BF16.PACK_AB R15, R15, R154 ;  /* 0x0000009a0f0f723e */ /* 0x000fe200000010ff */
[----:B--2---:R-:W-:-:S02]  /*17e90*/  FMUL.FTZ R2, R2, c[0x0][0x2dc] ;  /* 0x0000b70002027a20 */ /* 0x004fc40000410000 */
[C---:B------:R-:W-:Y:S01]  /*17ea0*/  FMUL.FTZ R170, R4.reuse, R170 ;  /* 0x000000aa04aa7220 */ /* 0x040fe20000410000 */
[----:B------:R-:W-:Y:S01]  /*17eb0*/  F2FP.BF16.PACK_AB R13, R13, R158 ;  /* 0x0000009e0d0d723e */ /* 0x000fe200000010ff */
[----:B------:R-:W-:Y:S01]  /*17ec0*/  FMUL.FTZ R9, R4, R171 ;  /* 0x000000ab04097220 */ /* 0x000fe20000410000 */
[----:B------:R-:W-:Y:S01]  /*17ed0*/  SHF.R.S32.HI R4, RZ, 0x1f, R7 ;  /* 0x0000001fff047819 */ /* 0x000fe20000011407 */
[C---:B------:R-:W-:Y:S02]  /*17ee0*/  FMUL.FTZ R144, R2.reuse, R144 ;  /* 0x0000009002907220 */ /* 0x040fe40000410000 */
[C---:B------:R-:W-:Y:S01]  /*17ef0*/  FMUL.FTZ R20, R2.reuse, R145 ;  /* 0x0000009102147220 */ /* 0x040fe20000410000 */
[----:B------:R-:W-:Y:S01]  /*17f00*/  F2FP.BF16.PACK_AB R9, R9, R170 ;  /* 0x000000aa0909723e */ /* 0x000fe200000010ff */
        /* <DEDUP_REMOVED lines=8> */
[----:B------:R-:W-:Y:S01]  /*17f90*/  LEA.HI R2, R4, R7, RZ, 0x3 ;  /* 0x0000000704027211 */ /* 0x000fe200078f18ff */
[----:B---3--:R-:W-:Y:S01]  /*17fa0*/  FMUL.FTZ R0, R5, c[0x0][0x2dc] ;  /* 0x0000b70005007a20 */ /* 0x008fe20000410000 */
[----:B------:R-:W-:Y:S02]  /*17fb0*/  LOP3.LUT R4, R11, 0xfffffffc, RZ, 0xc0, !PT ;  /* 0xfffffffc0b047812 */ /* 0x000fe400078ec0ff */
[----:B------:R-:W-:Y:S01]  /*17fc0*/  LOP3.LUT R2, R2, 0xfffffff8, RZ, 0xc0, !PT ;  /* 0xfffffff802027812 */ /* 0x000fe200078ec0ff */
[C---:B------:R-:W-:Y:S01]  /*17fd0*/  FMUL.FTZ R146, R0.reuse, R146 ;  /* 0x0000009200927220 */ /* 0x040fe20000410000 */
[----:B------:R-:W-:Y:S01]  /*17fe0*/  SHF.R.S32.HI R11, RZ, 0x5, R32 ;  /* 0x00000005ff0b7819 */ /* 0x000fe20000011420 */
[C---:B------:R-:W-:Y:S01]  /*17ff0*/  FMUL.FTZ R147, R0.reuse, R147 ;  /* 0x0000009300937220 */ /* 0x040fe20000410000 */
[----:B------:R-:W-:Y:S01]  /*18000*/  IADD3 R2, R7, -R2, RZ ;  /* 0x8000000207027210 */ /* 0x000fe20007ffe0ff */
[----:B------:R-:W-:Y:S01]  /*18010*/  FMUL.FTZ R150, R0, R150 ;  /* 0x0000009600967220 */ /* 0x000fe20000410000 */
[----:B------:R-:W-:Y:S01]  /*18020*/  F2FP.BF16.PACK_AB R12, R12, R160 ;  /* 0x000000a00c0c723e */ /* 0x000fe200000010ff */
[C---:B------:R-:W-:Y:S01]  /*18030*/  FMUL.FTZ R151, R0.reuse, R151 ;  /* 0x0000009700977220 */ /* 0x040fe20000410000 */
[----:B------:R-:W-:Y:S01]  /*18040*/  F2FP.BF16.PACK_AB R146, R147, R146 ;  /* 0x000000929392723e */ /* 0x000fe200000010ff */
[----:B------:R-:W-:Y:S01]  /*18050*/  FMUL.FTZ R162, R0, R162 ;  /* 0x000000a200a27220 */ /* 0x000fe20000410000 */
[----:B------:R-:W-:Y:S01]  /*18060*/  F2FP.BF16.PACK_AB R8, R8, R164 ;  /* 0x000000a40808723e */ /* 0x000fe200000010ff */
        /* <DEDUP_REMOVED lines=37> */
[----:B------:R-:W-:Y:S03]  /*182c0*/  @P2 MUFU.LG2 R5, R22 ;  /* 0x0000001600052308 */ /* 0x000fe60000000c00 */
[----:B------:R-:W-:Y:S04]  /*182d0*/  STS [R0], R10 ;  /* 0x0000000a00007388 */ /* 0x000fe80000000800 */
[----:B------:R1:W-:Y:S01]  /*182e0*/  STS [R0+0x200], R9 ;  /* 0x0002000900007388 */ /* 0x0003e20000000800 */
[----:B--2---:R-:W2:Y:S01]  /*182f0*/  @P4 MUFU.LG2 R4, R24 ;  /* 0x0000001800044308 */ /* 0x004ea20000000c00 */
[----:B---3--:R-:W-:Y:S02]  /*18300*/  MOV R14, 0x7f800000 ;  /* 0x7f800000000e7802 */ /* 0x008fe40000000f00 */
[----:B------:R3:W-:Y:S01]  /*18310*/  STS [R2+0x1000], R12 ;  /* 0x0010000c02007388 */ /* 0x0007e20000000800 */
[----:B----4-:R-:W-:-:S03]  /*18320*/  IMAD.MOV.U32 R13, RZ, RZ, 0x7f800000 ;  /* 0x7f800000ff0d7424 */ /* 0x010fc600078e00ff */
[----:B------:R4:W-:Y:S04]  /*18330*/  STS [R2+0x1200], R162 ;  /* 0x001200a202007388 */ /* 0x0009e80000000800 */
[----:B------:R-:W-:Y:S04]  /*18340*/  STS [R0+0x1000], R8 ;  /* 0x0010000800007388 */ /* 0x000fe80000000800 */
[----:B------:R2:W-:Y:S04]  /*18350*/  STS [R0+0x1200], R6 ;  /* 0x0012000600007388 */ /* 0x0005e80000000800 */
[----:B------:R-:W-:Y:S01]  /*18360*/  BAR.SYNC.DEFER_BLOCKING 0x0 ;  /* 0x0000000000007b1d */ /* 0x000fe20000010000 */
[----:B-1----:R-:W-:-:S02]  /*18370*/  MOV R9, 0x7f800000 ;  /* 0x7f80000000097802 */ /* 0x002fc40000000f00 */
[----:B---3--:R-:W-:-:S03]  /*18380*/  MOV R12, 0x7f800000 ;  /* 0x7f800000000c7802 */ /* 0x008fc60000000f00 */
[----:B----4-:R-:W1:Y:S01]  /*18390*/  @P3 MUFU.LG2 R2, R23 ;  /* 0x0000001700023308 */ /* 0x010e620000000c00 */
[----:B--2---:R-:W-:Y:S01]  /*183a0*/  LOP3.LUT R0, R32, 0xffffffe0, RZ, 0xc0, !PT ;  /* 0xffffffe020007812 */ /* 0x004fe200078ec0ff */
[----:B------:R-:W-:Y:S01]  /*183b0*/  @P4 FMUL.FTZ R6, R4, 0.69314718246459960938 ;  /* 0x3f31721804064820 */ /* 0x000fe20000410000 */
[----:B------:R2:W3:Y:S02]  /*183c0*/  LDS.128 R16, [R224] ;  /* 0x00000000e0107984 */ /* 0x0004e40000000c00 */
[----:B------:R-:W-:Y:S01]  /*183d0*/  IADD3 R0, -R0, R33, RZ ;  /* 0x0000002100007210 */ /* 0x000fe20007ffe1ff */
[----:B------:R-:W-:Y:S01]  /*183e0*/  @P4 FFMA.FTZ R13, R138, c[0x0][0x238], R6 ;  /* 0x00008e008a0d4a23 */ /* 0x000fe20000010006 */
[----:B------:R2:W4:Y:S02]  /*183f0*/  LDS.128 R24, [R224+0x800] ;  /* 0x00080000e0187984 */ /* 0x0005240000000c00 */
[----:B------:R-:W-:Y:S01]  /*18400*/  LOP3.LUT P0, RZ, R0, 0x3, RZ, 0xc0, !PT ;  /* 0x0000000300ff7812 */ /* 0x000fe2000780c0ff */
[----:B-1----:R-:W-:Y:S01]  /*18410*/  @P3 FMUL.FTZ R4, R2, 0.69314718246459960938 ;  /* 0x3f31721802043820 */ /* 0x002fe20000410000 */
[----:B------:R-:W1:Y:S01]  /*18420*/  @P1 MUFU.LG2 R0, R21 ;  /* 0x0000001500001308 */ /* 0x000e620000000c00 */
[----:B------:R2:W2:Y:S01]  /*18430*/  LDS.128 R28, [R224+0x1000] ;  /* 0x00100000e01c7984 */ /* 0x0004a20000000c00 */
[----:B------:R-:W-:-:S02]  /*18440*/  @P2 FMUL.FTZ R2, R5, 0.69314718246459960938 ;  /* 0x3f31721805022820 */ /* 0x000fc40000410000 */
[----:B------:R-:W-:Y:S01]  /*18450*/  @P3 FFMA.FTZ R14, R137, c[0x0][0x238], R4 ;  /* 0x00008e00890e3a23 */ /* 0x000fe20000010004 */
[----:B------:R-:W2:Y:S01]  /*18460*/  LDS.128 R224, [R224+0x1800] ;  /* 0x00180000e0e07984 */ /* 0x000ea20000000c00 */
[----:B------:R-:W-:Y:S02]  /*18470*/  @P2 FFMA.FTZ R9, R136, c[0x0][0x238], R2 ;  /* 0x00008e0088092a23 */ /* 0x000fe40000010002 */
[----:B-1----:R-:W-:-:S04]  /*18480*/  @P1 FMUL.FTZ R0, R0, 0.69314718246459960938 ;  /* 0x3f31721800001820 */ /* 0x002fc80000410000 */
[----:B------:R-:W-:Y:S01]  /*18490*/  @P1 FFMA.FTZ R12, R3, c[0x0][0x238], R0 ;  /* 0x00008e00030c1a23 */ /* 0x000fe20000010000 */
[----:B------:R-:W-:Y:S05]  /*184a0*/  @P0 BRA `(.L_x_245) ;  /* 0x0000025000000947 */ /* 0x000fea0003800000 */
[----:B------:R-:W5:Y:S01]  /*184b0*/  LDL.LU R34, [R1+0x74] ;  /* 0x0000740001227983 */ /* 0x000f620000300800 */
[----:B------:R-:W-:-:S04]  /*184c0*/  SHF.R.S32.HI R0, RZ, 0x1f, R11 ;  /* 0x0000001fff007819 */ /* 0x000fc8000001140b */
[----:B------:R-:W-:-:S04]  /*184d0*/  LEA.HI R0, R0, R11, RZ, 0x2 ;  /* 0x0000000b00007211 */ /* 0x000fc800078f10ff */
[----:B------:R-:W-:-:S05]  /*184e0*/  LOP3.LUT R0, R0, 0xffffffc, RZ, 0xc0, !PT ;  /* 0x0ffffffc00007812 */ /* 0x000fca00078ec0ff */
[----:B------:R-:W-:-:S04]  /*184f0*/  IMAD.IADD R0, R11, 0x1, -R0 ;  /* 0x000000010b007824 */ /* 0x000fc800078e0a00 */
[----:B-----5:R-:W-:-:S05]  /*18500*/  IMAD R0, R0, 0x10, R34 ;  /* 0x0000001000007824 */ /* 0x020fca00078e0222 */
        /* <DEDUP_REMOVED lines=31> */
.L_x_245:
[----:B------:R-:W-:Y:S05]  /*18700*/  BSYNC B0 ;  /* 0x0000000000007941 */ /* 0x000fea0003800000 */
.L_x_244:
[----:B-1--4-:R-:W4:Y:S04]  /*18710*/  LDL.LU.64 R4, [R1+0x48] ;  /* 0x0000480001047983 */ /* 0x012f280000300a00 */
[----:B------:R-:W1:Y:S04]  /*18720*/  S2R R3, SR_TID.X ;  /* 0x0000000000037919 */ /* 0x000e680000002100 */
[----:B------:R-:W3:Y:S01]  /*18730*/  S2R R8, SR_CTAID.Z ;  /* 0x0000000000087919 */ /* 0x000ee20000002700 */
[----:B------:R-:W-:-:S02]  /*18740*/  USHF.R.S32.HI UR6, URZ, 0x1f, UR10 ;  /* 0x0000001f3f067899 */ /* 0x000fc4000801140a */
[----:B------:R-:W-:Y:S01]  /*18750*/  ULDC.64 UR4, c[0x0][0x1f0] ;  /* 0x00007c0000047ab9 */ /* 0x000fe20000000a00 */
[----:B------:R2:W5:Y:S01]  /*18760*/  LDL.64 R10, [R1+0x30] ;  /* 0x00003000010a7983 */ /* 0x0005620000100a00 */
[----:B------:R-:W-:Y:S01]  /*18770*/  UIMAD UR4, UR6, UR4, URZ ;  /* 0x00000004060472a4 */ /* 0x000fe2000f8e023f */
[----:B------:R-:W-:Y:S03]  /*18780*/  BSSY B0, `(.L_x_246) ;  /* 0x0000013000007945 */ /* 0x000fe60003800000 */
[----:B------:R-:W-:Y:S01]  /*18790*/  UIMAD UR4, UR10, UR5, UR4 ;  /* 0x000000050a0472a4 */ /* 0x000fe2000f8e0204 */
[----:B-1----:R-:W-:-:S04]  /*187a0*/  SHF.R.S32.HI R0, RZ, 0x1f, R3 ;  /* 0x0000001fff007819 */ /* 0x002fc80000011403 */
[----:B------:R-:W-:-:S04]  /*187b0*/  LEA.HI R0, R0, R3, RZ, 0x2 ;  /* 0x0000000300007211 */ /* 0x000fc800078f10ff */
[----:B------:R-:W-:Y:S02]  /*187c0*/  SHF.R.S32.HI R0, RZ, 0x2, R0 ;  /* 0x00000002ff007819 */ /* 0x000fe40000011400 */
[----:B----4-:R-:W-:-:S04]  /*187d0*/  IADD3 R2, P0, R4, UR12, RZ ;  /* 0x0000000c04027c10 */ /* 0x010fc8000ff1e0ff */
[----:B------:R-:W-:Y:S02]  /*187e0*/  IADD3.X R3, R5, UR7, RZ, P0, !PT ;  /* 0x0000000705037c10 */ /* 0x000fe400087fe4ff */
[----:B------:R-:W-:-:S03]  /*187f0*/  ISETP.GE.AND P0, PT, R0, UR18, PT ;  /* 0x0000001200007c0c */ /* 0x000fc6000bf06270 */
[----:B---3--:R-:W-:-:S05]  /*18800*/  IMAD.WIDE.U32 R8, R8, c[0x0][0x1f0], R2 ;  /* 0x00007c0008087a25 */ /* 0x008fca00078e0002 */
[----:B------:R-:W-:-:S05]  /*18810*/  IADD3 R7, R9, UR4, RZ ;  /* 0x0000000409077c10 */ /* 0x000fca000fffe0ff */
[----:B------:R-:W-:Y:S05]  /*18820*/  @P0 BRA `(.L_x_247) ;  /* 0x0000008000000947 */ /* 0x000fea0003800000 */
[----:B--2---:R-:W-:Y:S01]  /*18830*/  MOV R6, R8 ;  /* 0x0000000800067202 */ /* 0x004fe20000000f00 */
[----:B-----5:R-:W-:-:S04]  /*18840*/  IMAD R0, R11, c[0x0][0x1e8], RZ ;  /* 0x00007a000b007a24 */ /* 0x020fc800078e02ff */
[----:B------:R-:W-:-:S04]  /*18850*/  IMAD.WIDE.U32 R2, R10, c[0x0][0x1e8], R6 ;  /* 0x00007a000a027a25 */ /* 0x000fc800078e0006 */
[----:B------:R-:W-:Y:S01]  /*18860*/  IMAD R0, R10, c[0x0][0x1ec], R0 ;  /* 0x00007b000a007a24 */ /* 0x000fe200078e0200 */
[----:B------:R-:W-:-:S04]  /*18870*/  LEA R4, P0, R2, c[0x0][0x1d0], 0x1 ;  /* 0x0000740002047a11 */ /* 0x000fc800078008ff */
[----:B------:R-:W-:-:S04]  /*18880*/  IADD3 R0, R3, R0, RZ ;  /* 0x0000000003007210 */ /* 0x000fc80007ffe0ff */
[----:B------:R-:W-:-:S05]  /*18890*/  LEA.HI.X R5, R2, c[0x0][0x1d4], R0, 0x1, P0 ;  /* 0x0000750002057a11 */ /* 0x000fca00000f0c00 */
[----:B------:R1:W-:Y:S02]  /*188a0*/  STG.E.128 [R4.64], R16 ;  /* 0x0000001004007986 */ /* 0x0003e4000c101d16 */
.L_x_247:
[----:B--2---:R-:W-:Y:S05]  /*188b0*/  BSYNC B0 ;  /* 0x0000000000007941 */ /* 0x004fea0003800000 */
.L_x_246:
[----:B------:R-:W2:Y:S01]  /*188c0*/  LDL.LU R0, [R1+0x6c] ;  /* 0x00006c0001007983 */ /* 0x000ea20000300800 */
[----:B------:R-:W-:Y:S01]  /*188d0*/  BSSY B0, `(.L_x_248) ;  /* 0x000000e000007945 */ /* 0x000fe20003800000 */
[----:B--2---:R-:W-:-:S13]  /*188e0*/  ISETP.GE.AND P0, PT, R0, UR18, PT ;  /* 0x0000001200007c0c */ /* 0x004fda000bf06270 */
[----:B------:R-:W-:Y:S05]  /*188f0*/  @P0 BRA `(.L_x_249) ;  /* 0x000000b000000947 */ /* 0x000fea0003800000 */
[----:B-1---5:R-:W-:Y:S01]  /*18900*/  IADD3 R4, P0, R10, 0x20, RZ ;  /* 0x000000200a047810 */ /* 0x022fe20007f1e0ff */
        /* <DEDUP_REMOVED lines=10> */
.L_x_249:
[----:B------:R-:W-:Y:S05]  /*189b0*/  BSYNC B0 ;  /* 0x0000000000007941 */ /* 0x000fea0003800000 */
.L_x_248:
        /* <DEDUP_REMOVED lines=15> */
.L_x_251:
[----:B------:R-:W-:Y:S05]  /*18ab0*/  BSYNC B0 ;  /* 0x0000000000007941 */ /* 0x000fea0003800000 */
.L_x_250:
[----:B------:R-:W2:Y:S02]  /*18ac0*/  LDL.LU R0, [R1+0x68] ;  /* 0x0000680001007983 */ /* 0x000ea40000300800 */
[----:B--2---:R-:W-:-:S13]  /*18ad0*/  ISETP.GE.AND P0, PT, R0, UR18, PT ;  /* 0x0000001200007c0c */ /* 0x004fda000bf06270 */
[----:B------:R-:W-:Y:S05]  /*18ae0*/  @P0 EXIT ;  /* 0x000000000000094d */ /* 0x000fea0003800000 */
[----:B-----5:R-:W-:Y:S01]  /*18af0*/  IADD3 R6, P0, R10, 0x60, RZ ;  /* 0x000000600a067810 */ /* 0x020fe20007f1e0ff */
[----:B------:R-:W-:Y:S01]  /*18b00*/  IMAD.MOV.U32 R2, RZ, RZ, R8 ;  /* 0x000000ffff027224 */ /* 0x000fe200078e0008 */
[----:B------:R-:W-:-:S03]  /*18b10*/  MOV R3, R7 ;  /* 0x0000000700037202 */ /* 0x000fc60000000f00 */
[----:B------:R-:W-:Y:S02]  /*18b20*/  IMAD.X R0, RZ, RZ, R11, P0 ;  /* 0x000000ffff007224 */ /* 0x000fe400000e060b */
[----:B-1----:R-:W-:-:S04]  /*18b30*/  IMAD.WIDE.U32 R4, R6, c[0x0][0x1e8], R2 ;  /* 0x00007a0006047a25 */ /* 0x002fc800078e0002 */
[----:B------:R-:W-:Y:S01]  /*18b40*/  IMAD R0, R0, c[0x0][0x1e8], RZ ;  /* 0x00007a0000007a24 */ /* 0x000fe200078e02ff */
[----:B------:R-:W-:-:S03]  /*18b50*/  LEA R2, P0, R4, c[0x0][0x1d0], 0x1 ;  /* 0x0000740004027a11 */ /* 0x000fc600078008ff */
[----:B------:R-:W-:-:S05]  /*18b60*/  IMAD R0, R6, c[0x0][0x1ec], R0 ;  /* 0x00007b0006007a24 */ /* 0x000fca00078e0200 */
[----:B------:R-:W-:-:S04]  /*18b70*/  IADD3 R0, R5, R0, RZ ;  /* 0x0000000005007210 */ /* 0x000fc80007ffe0ff */
[----:B------:R-:W-:-:S05]  /*18b80*/  LEA.HI.X R3, R4, c[0x0][0x1d4], R0, 0x1, P0 ;  /* 0x0000750004037a11 */ /* 0x000fca00000f0c00 */
[----:B------:R-:W-:Y:S01]  /*18b90*/  STG.E.128 [R2.64], R224 ;  /* 0x000000e002007986 */ /* 0x000fe2000c101d16 */
[----:B------:R-:W-:Y:S05]  /*18ba0*/  EXIT ;  /* 0x000000000000794d */ /* 0x000fea0003800000 */
.L_x_233:
[----:B------:R-:W-:Y:S01]  /*18bb0*/  UISETP.NE.AND UP4, UPT, UR21, -0x1, UPT ;  /* 0xffffffff1500788c */ /* 0x000fe2000bf85270 */
[----:B------:R-:W-:Y:S01]  /*18bc0*/  LEA.HI R4, R5, R63, RZ, 0x2 ;  /* 0x0000003f05047211 */ /* 0x000fe200078f10ff */
[----:B------:R-:W-:Y:S01]  /*18bd0*/  ULDC.U8 UR16, c[0x0][0x329] ;  /* 0x0000ca4000107ab9 */ /* 0x000fe20000000000 */
[----:B------:R-:W1:Y:S01]  /*18be0*/  S2R R2, SR_CTAID.Z ;  /* 0x0000000000027919 */ /* 0x000e620000002700 */
[----:B------:R-:W-:Y:S01]  /*18bf0*/  UISETP.NE.AND UP3, UPT, UR16, URZ, UPT ;  /* 0x0000003f1000728c */ /* 0x000fe2000bf65270 */
[----:B------:R-:W-:Y:S01]  /*18c00*/  LOP3.LUT R0, R4, 0x1ffffffc, RZ, 0xc0, !PT ;  /* 0x1ffffffc04007812 */ /* 0x000fe200078ec0ff */
[----:B------:R-:W-:Y:S01]  /*18c10*/  ULDC.64 UR6, c[0x0][0x1e8] ;  /* 0x00007a0000067ab9 */ /* 0x000fe20000000a00 */
[----:B------:R-:W2:Y:S01]  /*18c20*/  S2R R3, SR_CTAID.X ;  /* 0x0000000000037919 */ /* 0x000ea20000002500 */
[----:B------:R-:W-:Y:S01]  /*18c30*/  ULDC.U8 UR17, c[0x0][0x328] ;  /* 0x0000ca0000117ab9 */ /* 0x000fe20000000000 */
[----:B------:R-:W-:Y:S01]  /*18c40*/  SHF.R.S32.HI R4, RZ, 0x2, R4 ;  /* 0x00000002ff047819 */ /* 0x000fe20000011404 */
[----:B------:R-:W-:Y:S01]  /*18c50*/  UISETP.NE.AND UP2, UPT, UR17, URZ, UPT ;  /* 0x0000003f1100728c */ /* 0x000fe2000bf45270 */
[----:B------:R-:W-:Y:S01]  /*18c60*/  IMAD.IADD R0, R63, 0x1, -R0 ;  /* 0x000000013f007824 */ /* 0x000fe200078e0a00 */
[----:B------:R-:W-:Y:S01]  /*18c70*/  @UP4 UIMAD.WIDE.U32 UR14, UR21, UR6, URZ ;  /* 0x00000006150e42a5 */ /* 0x000fe2000f8e003f */
[----:B------:R-:W-:Y:S01]  /*18c80*/  SHF.R.S32.HI R5, RZ, 0x1f, R4 ;  /* 0x0000001fff057819 */ /* 0x000fe20000011404 */
[----:B------:R-:W-:Y:S01]  /*18c90*/  @!UP4 USHF.R.S32.HI UR18, URZ, 0x1f, UR12 ;  /* 0x0000001f3f12c899 */ /* 0x000fe2000801140c */
[----:B------:R-:W-:Y:S01]  /*18ca0*/  IMAD.SHL.U32 R0, R0, 0x8, RZ ;  /* 0x0000000800007824 */ /* 0x000fe200078e00ff */
[----:B------:R-:W-:Y:S01]  /*18cb0*/  ULDC.64 UR4, c[0x0][0x1e0] ;  /* 0x0000780000047ab9 */ /* 0x000fe20000000a00 */
[----:B------:R-:W-:Y:S01]  /*18cc0*/  BSSY B0, `(.L_x_252) ;  /* 0x0000036000007945 */ /* 0x000fe20003800000 */
[----:B------:R-:W-:-:S02]  /*18cd0*/  @!UP4 UIMAD UR18, UR18, UR4, URZ ;  /* 0x000000041212c2a4 */ /* 0x000fc4000f8e023f */
[----:B------:R-:W-:Y:S02]  /*18ce0*/  @UP4 UIMAD UR7, UR21, UR7, UR15 ;  /* 0x00000007150742a4 */ /* 0x000fe4000f8e020f */
[----:B------:R-:W-:Y:S02]  /*18cf0*/  USHF.R.S32.HI UR15, URZ, 0x1f, UR11 ;  /* 0x0000001f3f0f7899 */ /* 0x000fe4000801140b */
[----:B------:R-:W-:Y:S02]  /*18d00*/  @UP4 UMOV UR19, UR14 ;  /* 0x0000000e00134c82 */ /* 0x000fe40008000000 */
[----:B------:R-:W-:Y:S02]  /*18d10*/  UISETP.EQ.AND UP2, UPT, UR16, URZ, UP2 ;  /* 0x0000003f1000728c */ /* 0x000fe40009742270 */
[----:B------:R-:W-:Y:S02]  /*18d20*/  @!UP3 UISETP.NE.AND UP1, UPT, UR17, URZ, UPT ;  /* 0x0000003f1100b28c */ /* 0x000fe4000bf25270 */
[----:B------:R-:W-:-:S02]  /*18d30*/  ULDC UR13, c[0x0][0x214] ;  /* 0x00008500000d7ab9 */ /* 0x000fc40000000800 */
[----:B------:R-:W-:Y:S02]  /*18d40*/  @UP3 ULDC UR14, c[0x0][0x210] ;  /* 0x00008400000e3ab9 */ /* 0x000fe40000000800 */
[----:B------:R-:W-:Y:S02]  /*18d50*/  @!UP4 UIMAD.WIDE.U32 UR24, UR12, UR4, URZ ;  /* 0x000000040c18c2a5 */ /* 0x000fe4000f8e003f */
[----:B------:R-:W-:Y:S02]  /*18d60*/  ULDC UR9, c[0x0][0x234] ;  /* 0x00008d0000097ab9 */ /* 0x000fe40000000800 */
[----:B------:R-:W-:Y:S02]  /*18d70*/  @!UP4 UIMAD UR18, UR12, UR5, UR18 ;  /* 0x000000050c12c2a4 */ /* 0x000fe4000f8e0212 */
[----:B------:R-:W-:Y:S02]  /*18d80*/  @UP3 UIMAD UR14, UR14, UR13, URZ ;  /* 0x0000000d0e0e32a4 */ /* 0x000fe4000f8e023f */
[----:B------:R-:W-:-:S02]  /*18d90*/  ULDC.64 UR4, c[0x0][0x1f0] ;  /* 0x00007c0000047ab9 */ /* 0x000fc40000000a00 */
[----:B------:R-:W-:Y:S02]  /*18da0*/  UISETP.NE.OR UP0, UPT, UR21, -0x1, !UP2 ;  /* 0xffffffff1500788c */ /* 0x000fe4000d705670 */
[----:B------:R-:W-:Y:S02]  /*18db0*/  @!UP3 USEL UR14, UR13, UR9, !UP1 ;  /* 0x000000090d0eb287 */ /* 0x000fe4000c800000 */
[----:B------:R-:W-:Y:S02]  /*18dc0*/  ULDC UR6, c[0x0][0x1c0] ;  /* 0x0000700000067ab9 */ /* 0x000fe40000000800 */
[----:B------:R-:W-:Y:S02]  /*18dd0*/  UIMAD UR4, UR15, UR4, URZ ;  /* 0x000000040f0472a4 */ /* 0x000fe4000f8e023f */
[----:B------:R-:W-:Y:S02]  /*18de0*/  @!UP4 UMOV UR19, UR24 ;  /* 0x000000180013cc82 */ /* 0x000fe40008000000 */
[----:B------:R-:W-:Y:S01]  /*18df0*/  @UP3 UMOV UR15, 0x1 ;  /* 0x00000001000f3882 */ /* 0x000fe20000000000 */
[----:B------:R-:W-:Y:S01]  /*18e00*/  IADD3 R8, P0, R0, UR19, RZ ;  /* 0x0000001300087c10 */ /* 0x000fe2000ff1e0ff */
[----:B------:R-:W-:-:S02]  /*18e10*/  @!UP3 UIMAD UR15, UR14, UR6, URZ ;  /* 0x000000060e0fb2a4 */ /* 0x000fc4000f8e023f */
[----:B------:R-:W-:Y:S02]  /*18e20*/  @!UP4 UIADD3 UR7, UR25, UR18, URZ ;  /* 0x000000121907c290 */ /* 0x000fe4000fffe03f */
[----:B------:R-:W-:Y:S02]  /*18e30*/  UIADD3 UR10, -UR8, UR10, URZ ;  /* 0x0000000a080a7290 */ /* 0x000fe4000fffe13f */
[----:B------:R-:W-:Y:S02]  /*18e40*/  UIMAD UR15, UR12, UR15, URZ ;  /* 0x0000000f0c0f72a4 */ /* 0x000fe4000f8e023f */
[----:B------:R-:W-:Y:S01]  /*18e50*/  @!UP0 UIMAD UR21, UR12, UR13, URZ ;  /* 0x0000000d0c1582a4 */ /* 0x000fe2000f8e023f */
[----:B------:R-:W-:Y:S01]  /*18e60*/  LEA.HI.X.SX32 R9, R0, UR7, 0x1, P0 ;  /* 0x0000000700097c11 */ /* 0x000fe200080f0eff */
[----:B------:R-:W-:Y:S01]  /*18e70*/  @UP3 ULDC UR16, c[0x0][0x210] ;  /* 0x0000840000103ab9 */ /* 0x000fe20000000800 */
[----:B------:R-:W-:Y:S01]  /*18e80*/  ISETP.GE.AND P0, PT, R4, UR10, PT ;  /* 0x0000000a04007c0c */ /* 0x000fe2000bf06270 */
[----:B------:R-:W-:-:S02]  /*18e90*/  USEL UR15, UR15, URZ, !UP2 ;  /* 0x0000003f0f0f7287 */ /* 0x000fc4000d000000 */
[----:B------:R-:W-:Y:S01]  /*18ea0*/  @!UP3 UMOV UR16, 0x1 ;  /* 0x000000010010b882 */ /* 0x000fe20000000000 */
[----:B-1----:R-:W-:Y:S01]  /*18eb0*/  IMAD.WIDE.U32 R8, R2, c[0x0][0x1f0], R8 ;  /* 0x00007c0002087a25 */ /* 0x002fe200078e0008 */
[----:B------:R-:W-:Y:S02]  /*18ec0*/  UIMAD UR8, UR8, UR16, URZ ;  /* 0x00000010080872a4 */ /* 0x000fe4000f8e023f */
[----:B------:R-:W-:Y:S01]  /*18ed0*/  UIMAD UR15, UR11, UR14, UR15 ;  /* 0x0000000e0b0f72a4 */ /* 0x000fe2000f8e020f */
[----:B--2---:R-:W-:Y:S01]  /*18ee0*/  IMAD.WIDE R2, R3, 0x80, R4 ;  /* 0x0000008003027825 */ /* 0x004fe200078e0204 */
[----:B------:R-:W-:Y:S02]  /*18ef0*/  @!UP2 UMOV UR26, URZ ;  /* 0x0000003f001aac82 */ /* 0x000fe40008000000 */
[----:B------:R-:W-:Y:S02]  /*18f00*/  @UP2 UMOV UR26, UR21 ;  /* 0x00000015001a2c82 */ /* 0x000fe40008000000 */
[----:B------:R-:W-:-:S02]  /*18f10*/  UIMAD UR4, UR11, UR5, UR4 ;  /* 0x000000050b0472a4 */ /* 0x000fc4000f8e0204 */
[----:B------:R-:W-:Y:S02]  /*18f20*/  @!UP2 UMOV UR27, URZ ;  /* 0x0000003f001bac82 */ /* 0x000fe40008000000 */
[----:B------:R-:W-:Y:S02]  /*18f30*/  USHF.R.S32.HI UR6, URZ, 0x1f, UR8 ;  /* 0x0000001f3f067899 */ /* 0x000fe40008011408 */
[----:B------:R-:W-:Y:S01]  /*18f40*/  @UP2 USHF.R.S32.HI UR27, URZ, 0x1f, UR21 ;  /* 0x0000001f3f1b2899 */ /* 0x000fe20008011415 */
[----:B------:R-:W-:Y:S01]  /*18f50*/  IADD3 R7, R9, UR4, RZ ;  /* 0x0000000409077c10 */ /* 0x000fe2000fffe0ff */
        /* <DEDUP_REMOVED lines=12> */
.L_x_253:
[----:B------:R-:W-:Y:S05]  /*19020*/  BSYNC B0 ;  /* 0x0000000000007941 */ /* 0x000fea0003800000 */
.L_x_252:
[----:B------:R-:W-:Y:S01]  /*19030*/  IADD3 R15, R4, 0x20, RZ ;  /* 0x00000020040f7810 */ /* 0x000fe20007ffe0ff */
[----:B------:R-:W-:Y:S03]  /*19040*/  BSSY B0, `(.L_x_254) ;  /* 0x000000e000007945 */ /* 0x000fe60003800000 */
[----:B------:R-:W-:-:S13]  /*19050*/  ISETP.GE.AND P0, PT, R15, UR10, PT ;  /* 0x0000000a0f007c0c */ /* 0x000fda000bf06270 */
        /* <DEDUP_REMOVED lines=12> */
.L_x_255:
[----:B------:R-:W-:Y:S05]  /*19120*/  BSYNC B0 ;  /* 0x0000000000007941 */ /* 0x000fea0003800000 */
.L_x_254:
        /* <DEDUP_REMOVED lines=15> */
.L_x_257:
[----:B------:R-:W-:Y:S05]  /*19220*/  BSYNC B0 ;  /* 0x0000000000007941 */ /* 0x000fea0003800000 */
.L_x_256:
[----:B------:R-:W-:Y:S01]  /*19230*/  IADD3 R10, R4, 0x60, RZ ;  /* 0x00000060040a7810 */ /* 0x000fe20007ffe0ff */
[----:B------:R-:W-:Y:S03]  /*19240*/  BSSY B0, `(.L_x_258) ;  /* 0x000000d000007945 */ /* 0x000fe60003800000 */
[----:B------:R-:W-:-:S13]  /*19250*/  ISETP.GE.AND P0, PT, R10, UR10, PT ;  /* 0x0000000a0a007c0c */ /* 0x000fda000bf06270 */
        /* <DEDUP_REMOVED lines=11> */
.L_x_259:
[----:B------:R-:W-:Y:S05]  /*19310*/  BSYNC B0 ;  /* 0x0000000000007941 */ /* 0x000fea0003800000 */
.L_x_258:
[----:B------:R-:W-:-:S04]  /*19320*/  LOP3.LUT P6, RZ, R63, 0x3, RZ, 0xc0, !PT ;  /* 0x000000033fff7812 */ /* 0x000fc800078cc0ff */
[----:B------:R-:W-:Y:S02]  /*19330*/  ISETP.GE.OR P5, PT, R4, UR10, P6 ;  /* 0x0000000a04007c0c */ /* 0x000fe4000b7a6670 */
[----:B------:R-:W-:Y:S02]  /*19340*/  ISETP.GE.OR P4, PT, R15, UR10, P6 ;  /* 0x0000000a0f007c0c */ /* 0x000fe4000b786670 */
[----:B------:R-:W-:Y:S02]  /*19350*/  ISETP.GE.OR P3, PT, R14, UR10, P6 ;  /* 0x0000000a0e007c0c */ /* 0x000fe4000b766670 */
[----:B------:R-:W-:-:S07]  /*19360*/  ISETP.GE.OR P6, PT, R10, UR10, P6 ;  /* 0x0000000a0a007c0c */ /* 0x000fce000b7c6670 */
        /* <DEDUP_REMOVED lines=30> */
.L_x_260:
        /* <DEDUP_REMOVED lines=11> */
.L_x_615:


//--------------------- .text._ZN5flash16flash_fwd_kernelI23Flash_fwd_kernel_traitsILi32ELi128ELi128ELi4ELb0ELb0EN7cutlass10bfloat16_tE19Flash_kernel_traitsILi32ELi128ELi128ELi4ES3_EELb0ELb1ELb0ELb0ELb0ELb1ELb1ELb0EEEvNS_16Flash_fwd_paramsE --------------------------
	.section	.text._ZN5flash16flash_fwd_kernelI23Flash_fwd_kernel_traitsILi32ELi128ELi128ELi4ELb0ELb0EN7cutlass10bfloat16_tE19Flash_kernel_traitsILi32ELi128ELi128ELi4ES3_EELb0ELb1ELb0ELb0ELb0ELb1ELb1ELb0EEEvNS_16Flash_fwd_paramsE,"ax",@progbits
	.sectioninfo	@"SHI_REGISTERS=255"
	.align	128
        .global         _ZN5flash16flash_fwd_kernelI23Flash_fwd_kernel_traitsILi32ELi128ELi128ELi4ELb0ELb0EN7cutlass10bfloat16_tE19Flash_kernel_traitsILi32ELi128ELi128ELi4ES3_EELb0ELb1ELb0ELb0ELb0ELb1ELb1ELb0EEEvNS_16Flash_fwd_paramsE
        .type           _ZN5flash16flash_fwd_kernelI23Flash_fwd_kernel_traitsILi32ELi128ELi128ELi4ELb0ELb0EN7cutlass10bfloat16_tE19Flash_kernel_traitsILi32ELi128ELi128ELi4ES3_EELb0ELb1ELb0ELb0ELb0ELb1ELb1ELb0EEEvNS_16Flash_fwd_paramsE,@function
        .size           _ZN5flash16flash_fwd_kernelI23Flash_fwd_kernel_traitsILi32ELi128ELi128ELi4ELb0ELb0EN7cutlass10bfloat16_tE19Flash_kernel_traitsILi32ELi128ELi128ELi4ES3_EELb0ELb1ELb0ELb0ELb0ELb1ELb1ELb0EEEvNS_16Flash_fwd_paramsE,(.L_x_616 - _ZN5flash16flash_fwd_kernelI23Flash_fwd_kernel_traitsILi32ELi128ELi128ELi4ELb0ELb0EN7cutlass10bfloat16_tE19Flash_kernel_traitsILi32ELi128ELi128ELi4ES3_EELb0ELb1ELb0ELb0ELb0ELb1ELb1ELb0EEEvNS_16Flash_fwd_paramsE)
        .other          _ZN5flash16flash_fwd_kernelI23Flash_fwd_kernel_traitsILi32ELi128ELi128ELi4ELb0ELb0EN7cutlass10bfloat16_tE19Flash_kernel_traitsILi32ELi128ELi128ELi4ES3_EELb0ELb1ELb0ELb0ELb0ELb1ELb1ELb0EEEvNS_16Flash_fwd_paramsE,@"STO_CUDA_ENTRY STV_DEFAULT"
_ZN5flash16flash_fwd_kernelI23Flash_fwd_kernel_traitsILi32ELi128ELi128ELi4ELb0ELb0EN7cutlass10bfloat16_tE19Flash_kernel_traitsILi32ELi128ELi128ELi4ES3_EELb0ELb1ELb0ELb0ELb0ELb1ELb1ELb0EEEvNS_16Flash_fwd_paramsE:
.text._ZN5flash16flash_fwd_kernelI23Flash_fwd_kernel_traitsILi32ELi128ELi128ELi4ELb0ELb0EN7cutlass10bfloat16_tE19Flash_kernel_traitsILi32ELi128ELi128ELi4ES3_EELb0ELb1ELb0ELb0ELb0ELb1ELb1ELb0EEEvNS_16Flash_fwd_paramsE:
        /* <DEDUP_REMOVED lines=35> */
.L_x_261:
[----:B------:R-:W-:Y:S02]  /*0230*/  MOV R0, c[0x0][0x218] ;  /* 0x0000860000007a02 */ /* 0x000fe40000000f00 */
.L_x_262:
        /* <DEDUP_REMOVED lines=52> */
.L_x_264:
        /* <DEDUP_REMOVED lines=42> */
.L_x_265:
[----:B------:R-:W-:Y:S01]  /*0820*/  SHF.R.S32.HI R28, RZ, 0x1f, R120 ;  /* 0x0000001fff1c7819 */ /* 0x000fe20000011478 */
[----:B------:R-:W-:Y:S01]  /*0830*/  IMAD.MOV.U32 R182, RZ, RZ, c[0x0][0x198] ;  /* 0x00006600ffb67624 */ /* 0x000fe200078e00ff */
[----:B------:R-:W-:Y:S01]  /*0840*/  IADD3 R109, R209, -0x1, RZ ;  /* 0xffffffffd16d7810 */ /* 0x000fe20007ffe0ff */
[----:B------:R-:W-:Y:S01]  /*0850*/  IMAD.MOV.U32 R0, RZ, RZ, 0x7 ;  /* 0x00000007ff007424 */ /* 0x000fe200078e00ff */
[CC--:B------:R-:W-:Y:S01]  /*0860*/  LEA.HI R6, R28.reuse, R120.reuse, RZ, 0x2 ;  /* 0x000000781c067211 */ /* 0x0c0fe200078f10ff */
[----:B------:R-:W-:Y:S01]  /*0870*/  IMAD.MOV.U32 R29, RZ, RZ, c[0x0][0x1a0] ;  /* 0x00006800ff1d7624 */ /* 0x000fe200078e00ff */
[----:B------:R-:W-:Y:S01]  /*0880*/  LEA.HI R27, R28, R120, RZ, 0x3 ;  /* 0x000000781c1b7211 */ /* 0x000fe200078f18ff */
[C---:B------:R-:W-:Y:S01]  /*0890*/  IMAD.SHL.U32 R181, R182.reuse, 0x80, RZ ;  /* 0x00000080b6b57824 */ /* 0x040fe200078e00ff */
[-C--:B------:R-:W-:Y:S01]  /*08a0*/  SHF.L.U64.HI R2, R182, R0.reuse, c[0x0][0x19c] ;  /* 0x00006700b6027619 */ /* 0x080fe20000010200 */
[----:B------:R-:W-:Y:S01]  /*08b0*/  IMAD.SHL.U32 R30, R29, 0x80, RZ ;  /* 0x000000801d1e7824 */ /* 0x000fe200078e00ff */
[----:B------:R-:W-:Y:S01]  /*08c0*/  LOP3.LUT R3, R6, 0xfffffffc, RZ, 0xc0, !PT ;  /* 0xfffffffc06037812 */ /* 0x000fe200078ec0ff */
[----:B------:R-:W-:Y:S01]  /*08d0*/  IMAD.IADD R13, R45, 0x1, -R121 ;  /* 0x000000012d0d7824 */ /* 0x000fe200078e0a79 */
[----:B------:R-:W-:Y:S01]  /*08e0*/  SHF.R.S32.HI R25, RZ, 0x3, R27 ;  /* 0x00000003ff197819 */ /* 0x000fe2000001141b */
[-C--:B------:R-:W-:Y:S01]  /*08f0*/  IMAD R4, R2, R109.reuse, RZ ;  /* 0x0000006d02047224 */ /* 0x080fe200078e02ff */
        /* <DEDUP_REMOVED lines=25> */
[----:B------:R-:W-:Y:S01]  /*0a90*/  IMAD.IADD R0, R34, 0x1, -R0 ;  /* 0x0000000122007824 */ /* 0x000fe200078e0a00 */
[-C--:B------:R-:W-:Y:S01]  /*0aa0*/  ISETP.GE.AND P2, PT, R32, R13.reuse, PT ;  /* 0x0000000d2000720c */ /* 0x080fe20003f46270 */
[C---:B------:R-:W-:Y:S01]  /*0ab0*/  IMAD.WIDE.U32 R4, R34.reuse, c[0x0][0x198], R38 ;  /* 0x0000660022047a25 */ /* 0x040fe200078e0026 */
[----:B------:R-:W-:Y:S01]  /*0ac0*/  SHF.R.S32.HI R110, RZ, 0x5, R113 ;  /* 0x00000005ff6e7819 */ /* 0x000fe20000011471 */
[----:B------:R-:W-:Y:S01]  /*0ad0*/  STL.64 [R1+0x28], R34 ;  /* 0x0000282201007387 */ /* 0x000fe20000100a00 */
[----:B------:R-:W-:Y:S01]  /*0ae0*/  ISETP.GE.AND P4, PT, R34, R13, PT ;  /* 0x0000000d2200720c */ /* 0x000fe20003f86270 */
[----:B------:R-:W-:Y:S01]  /*0af0*/  IMAD.WIDE R36, R16, 0x80, R34 ;  /* 0x0000008010247825 */ /* 0x000fe200078e0222 */
[----:B------:R-:W-:-:S02]  /*0b00*/  IADD3 R2, P0, R38, R10, RZ ;  /* 0x0000000a26027210 */ /* 0x000fc40007f1e0ff */
[----:B------:R-:W-:Y:S01]  /*0b10*/  IADD3 R31, R34, 0x60, RZ ;  /* 0x00000060221f7810 */ /* 0x000fe20007ffe0ff */
[----:B------:R-:W-:Y:S01]  /*0b20*/  IMAD R6, R110, 0x8, R0 ;  /* 0x000000086e067824 */ /* 0x000fe200078e0200 */
[----:B------:R-:W-:Y:S01]  /*0b30*/  STL.64 [R1+0x30], R36 ;  /* 0x0000302401007387 */ /* 0x000fe20000100a00 */
[----:B------:R-:W-:Y:S01]  /*0b40*/  IMAD.X R3, R39, 0x1, R11, P0 ;  /* 0x0000000127037824 */ /* 0x000fe200000e060b */
[----:B------:R-:W-:Y:S01]  /*0b50*/  ISETP.GE.AND P1, PT, R31, R13, PT ;  /* 0x0000000d1f00720c */ /* 0x000fe20003f26270 */
[----:B------:R-:W-:Y:S01]  /*0b60*/  IMAD R0, R34, c[0x0][0x19c], R7 ;  /* 0x0000670022007a24 */ /* 0x000fe200078e0207 */
[----:B------:R-:W-:Y:S01]  /*0b70*/  IADD3 R18, P0, R18, R4, RZ ;  /* 0x0000000412127210 */ /* 0x000fe20007f1e0ff */
[----:B------:R-:W-:Y:S01]  /*0b80*/  IMAD.WIDE.U32 R2, R14, c[0x0][0x1a8], R2 ;  /* 0x00006a000e027a25 */ /* 0x000fe200078e0002 */
[----:B------:R1:W-:Y:S01]  /*0b90*/  STL [R1+0x3c], R13 ;  /* 0x00003c0d01007387 */ /* 0x0003e20000100800 */
[----:B------:R-:W-:Y:S02]  /*0ba0*/  SHF.R.S32.HI R21, RZ, 0x1f, R20 ;  /* 0x0000001fff157819 */ /* 0x000fe40000011414 */
[----:B------:R-:W-:Y:S01]  /*0bb0*/  IMAD.U32 R198, R6, 0x20, R8 ;  /* 0x0000002006c67824 */ /* 0x000fe200078e0008 */
[----:B------:R-:W-:Y:S01]  /*0bc0*/  @!P3 IADD3 R6, P5, R36, 0x20, RZ ;  /* 0x000000202406b810 */ /* 0x000fe20007fbe0ff */
[----:B------:R-:W-:Y:S01]  /*0bd0*/  IMAD.IADD R3, R3, 0x1, R9 ;  /* 0x0000000103037824 */ /* 0x000fe200078e0209 */
[----:B------:R-:W-:Y:S01]  /*0be0*/  IADD3.X R19, R12, R5, R0, P0, !PT ;  /* 0x000000050c137210 */ /* 0x000fe200007fe400 */
[----:B------:R-:W-:Y:S01]  /*0bf0*/  @!P4 IMAD R0, R37, c[0x0][0x190], RZ ;  /* 0x000064002500ca24 */ /* 0x000fe200078e02ff */
[----:B------:R-:W-:Y:S01]  /*0c00*/  STL [R1+0x50], R33 ;  /* 0x0000502101007387 */ /* 0x000fe20000100800 */
[----:B------:R-:W-:-:S02]  /*0c10*/  @!P3 IMAD.X R7, RZ, RZ, R37, P5 ;  /* 0x000000ffff07b224 */ /* 0x000fc400028e0625 */
[--C-:B------:R-:W-:Y:S01]  /*0c20*/  @!P3 IMAD.MOV.U32 R4, RZ, RZ, R2.reuse ;  /* 0x000000ffff04b224 */ /* 0x100fe200078e0002 */
[----:B------:R2:W-:Y:S01]  /*0c30*/  STL [R1+0x54], R32 ;  /* 0x0000542001007387 */ /* 0x0005e20000100800 */
[--C-:B------:R-:W-:Y:S02]  /*0c40*/  @!P3 IMAD.MOV.U32 R5, RZ, RZ, R3.reuse ;  /* 0x000000ffff05b224 */ /* 0x100fe400078e0003 */
[--C-:B------:R-:W-:Y:S01]  /*0c50*/  @!P2 IMAD.MOV.U32 R8, RZ, RZ, R2.reuse ;  /* 0x000000ffff08a224 */ /* 0x100fe200078e0002 */
[----:B------:R-:W-:Y:S01]  /*0c60*/  STL.64 [R1+0x40], R38 ;  /* 0x0000402601007387 */ /* 0x000fe20000100a00 */
[--C-:B------:R-:W-:Y:S02]  /*0c70*/  @!P2 IMAD.MOV.U32 R9, RZ, RZ, R3.reuse ;  /* 0x000000ffff09a224 */ /* 0x100fe400078e0003 */
[----:B------:R-:W-:Y:S01]  /*0c80*/  @!P1 IMAD.MOV.U32 R16, RZ, RZ, R2 ;  /* 0x000000ffff109224 */ /* 0x000fe200078e0002 */
[----:B------:R-:W-:Y:S01]  /*0c90*/  STL [R1+0x58], R31 ;  /* 0x0000581f01007387 */ /* 0x000fe20000100800 */
[----:B------:R-:W-:-:S02]  /*0ca0*/  @!P1 IMAD.MOV.U32 R17, RZ, RZ, R3 ;  /* 0x000000ffff119224 */ /* 0x000fc400078e0003 */
[C---:B------:R-:W-:Y:S01]  /*0cb0*/  @!P4 IMAD R10, R36.reuse, c[0x0][0x194], R0 ;  /* 0x00006500240aca24 */ /* 0x040fe200078e0200 */
[C---:B-1----:R-:W-:Y:S01]  /*0cc0*/  @!P2 IADD3 R13, P0, R36.reuse, 0x40, RZ ;  /* 0x00000040240da810 */ /* 0x042fe20007f1e0ff */
        /* <DEDUP_REMOVED lines=29> */
[----:B------:R-:W-:Y:S01]  /*0ea0*/  IMAD.IADD R201, R37, 0x1, R6 ;  /* 0x0000000125c97824 */ /* 0x000fe200078e0206 */
[----:B------:R-:W-:Y:S01]  /*0eb0*/  STL.64 [R1+0x20], R36 ;  /* 0x0000202401007387 */ /* 0x000fe20000100a00 */
[----:B------:R-:W-:Y:S01]  /*0ec0*/  IMAD.MOV.U32 R200, RZ, RZ, R36 ;  /* 0x000000ffffc87224 */ /* 0x000fe200078e0024 */
[----:B------:R-:W-:Y:S01]  /*0ed0*/  @!P1 LEA.HI.X R9, R2, c[0x0][0x164], R3, 0x1, P0 ;  /* 0x0000590002099a11 */ /* 0x000fe200000f0c03 */
[----:B------:R-:W-:Y:S01]  /*0ee0*/  IMAD.SHL.U32 R198, R198, 0x2, RZ ;  /* 0x00000002c6c67824 */ /* 0x000fe200078e00ff */
[----:B------:R-:W-:Y:S01]  /*0ef0*/  ISETP.GE.AND P0, PT, R33, R16, PT ;  /* 0x000000102100720c */ /* 0x000fe20003f06270 */
[----:B------:R-:W-:Y:S01]  /*0f00*/  IMAD.WIDE.U32 R2, R109, R181, R200 ;  /* 0x000000b56d027225 */ /* 0x000fe200078e00c8 */
[----:B------:R-:W-:Y:S03]  /*0f10*/  STL.64 [R1+0x18], R200 ;  /* 0x000018c801007387 */ /* 0x000fe60000100a00 */
[----:B------:R-:W-:Y:S01]  /*0f20*/  IMAD R0, R35, c[0x0][0x1a0], RZ ;  /* 0x0000680023007a24 */ /* 0x000fe200078e02ff */
[----:B------:R-:W-:Y:S01]  /*0f30*/  @!PT LDS RZ, [RZ] ;  /* 0x00000000fffff984 */ /* 0x000fe20000000800 */
[----:B------:R-:W-:Y:S01]  /*0f40*/  @!PT LDS RZ, [RZ] ;  /* 0x00000000fffff984 */ /* 0x000fe20000000800 */
[----:B------:R-:W-:Y:S01]  /*0f50*/  @!PT LDS RZ, [RZ] ;  /* 0x00000000fffff984 */ /* 0x000fe20000000800 */
[----:B------:R1:W-:Y:S01]  /*0f60*/  @!P4 LDGSTS.E.BYPASS.LTC128B.128 [R198], [R12.64] ;  /* 0x000000000cc6cfae */ /* 0x0003e2000b901d46 */
[----:B------:R-:W-:-:S03]  /*0f70*/  IMAD.WIDE.U32 R4, R34, c[0x0][0x1a0], R38 ;  /* 0x0000680022047a25 */ /* 0x000fc600078e0026 */
[----:B------:R3:W-:Y:S01]  /*0f80*/  @!P3 LDGSTS.E.BYPASS.LTC128B.128 [R198+0x800], [R10.64] ;  /* 0x008000000ac6bfae */ /* 0x0007e2000b901d46 */
[----:B------:R-:W-:Y:S01]  /*0f90*/  IMAD.IADD R3, R3, 0x1, R24 ;  /* 0x0000000103037824 */ /* 0x000fe200078e0218 */
[----:B------:R-:W-:Y:S01]  /*0fa0*/  @!P6 LEA R6, P3, R2, c[0x0][0x168], 0x1 ;  /* 0x00005a000206ea11 */ /* 0x000fe200078608ff */
[----:B------:R-:W-:Y:S01]  /*0fb0*/  IMAD R0, R34, c[0x0][0x1a4], R0 ;  /* 0x0000690022007a24 */ /* 0x000fe200078e0200 */
[----:B------:R-:W-:Y:S01]  /*0fc0*/  IADD3 R18, P5, R22, R4, RZ ;  /* 0x0000000416127210 */ /* 0x000fe20007fbe0ff */
[----:B------:R4:W-:Y:S01]  /*0fd0*/  @!P2 LDGSTS.E.BYPASS.LTC128B.128 [R198+0x1000], [R14.64] ;  /* 0x010000000ec6afae */ /* 0x0009e2000b901d46 */
[----:B------:R-:W-:Y:S01]  /*0fe0*/  @!P6 LEA.HI.X R7, R2, c[0x0][0x16c], R3, 0x1, P3 ;  /* 0x00005b000207ea11 */ /* 0x000fe200018f0c03 */
[----:B------:R-:W-:Y:S01]  /*0ff0*/  IMAD.MOV.U32 R22, RZ, RZ, c[0x0][0x1a4] ;  /* 0x00006900ff167624 */ /* 0x000fe200078e00ff */
[----:B------:R-:W-:Y:S01]  /*1000*/  IADD3.X R19, R23, R5, R0, P5, !PT ;  /* 0x0000000517137210 */ /* 0x000fe20002ffe400 */
[----:B------:R5:W-:Y:S01]  /*1010*/  @!P1 LDGSTS.E.BYPASS.LTC128B.128 [R198+0x1800], [R8.64] ;  /* 0x0180000008c69fae */ /* 0x000be2000b901d46 */
[----:B------:R-:W-:-:S02]  /*1020*/  @!P0 LEA R0, P4, R182, R2, 0x5 ;  /* 0x00000002b6008211 */ /* 0x000fc400078828ff */
[-C--:B------:R-:W-:Y:S01]  /*1030*/  ISETP.GE.AND P5, PT, R31, R16.reuse, PT ;  /* 0x000000101f00720c */ /* 0x080fe20003fa6270 */
[----:B------:R1:W-:Y:S01]  /*1040*/  @!P6 LDGSTS.E.BYPASS.LTC128B.128 [R198+0x2000], [R6.64] ;  /* 0x0200000006c6efae */ /* 0x0003e2000b901d46 */
[----:B------:R-:W-:Y:S02]  /*1050*/  @!P0 LEA.HI.X R5, R182, R3, R183, 0x5, P4 ;  /* 0x00000003b6058211 */ /* 0x000fe400020f2cb7 */
[----:B------:R-:W-:Y:S02]  /*1060*/  @!P0 LEA R4, P4, R0, c[0x0][0x168], 0x1 ;  /* 0x00005a0000048a11 */ /* 0x000fe400078808ff */
[-C--:B------:R-:W-:Y:S02]  /*1070*/  ISETP.GE.AND P6, PT, R32, R16.reuse, PT ;  /* 0x000000102000720c */ /* 0x080fe40003fc6270 */
[----:B------:R-:W-:Y:S02]  /*1080*/  @!P0 LEA.HI.X R5, R0, c[0x0][0x16c], R5, 0x1, P4 ;  /* 0x00005b0000058a11 */ /* 0x000fe400020f0c05 */
[----:B------:R-:W-:-:S02]  /*1090*/  ISETP.GE.AND P4, PT, R34, R16, PT ;  /* 0x000000102200720c */ /* 0x000fc40003f86270 */
[-C--:B------:R-:W-:Y:S01]  /*10a0*/  ISETP.GE.AND P3, PT, R33, R16.reuse, PT ;  /* 0x000000102100720c */ /* 0x080fe20003f66270 */
[----:B------:R1:W-:Y:S01]  /*10b0*/  @!P0 LDGSTS.E.BYPASS.LTC128B.128 [R198+0x2800], [R4.64] ;  /* 0x0280000004c68fae */ /* 0x0003e2000b901d46 */
[----:B------:R-:W-:Y:S01]  /*10c0*/  ISETP.GE.AND P2, PT, R32, R16, PT ;  /* 0x000000102000720c */ /* 0x000fe20003f46270 */
[----:B--2---:R-:W-:Y:S01]  /*10d0*/  IMAD.WIDE.U32 R32, R20, c[0x0][0x1b8], R18 ;  /* 0x00006e0014207a25 */ /* 0x004fe200078e0012 */
[----:B---3--:R-:W-:Y:S02]  /*10e0*/  LEA.HI R10, R28, R120, RZ, 0x4 ;  /* 0x000000781c0a7211 */ /* 0x008fe400078f20ff */
[----:B------:R-:W-:Y:S01]  /*10f0*/  ISETP.GE.AND P1, PT, R31, R16, PT ;  /* 0x000000101f00720c */ /* 0x000fe20003f26270 */
[----:B------:R-:W-:Y:S01]  /*1100*/  IMAD.MOV.U32 R220, RZ, RZ, R32 ;  /* 0x000000ffffdc7224 */ /* 0x000fe200078e0020 */
[----:B------:R-:W-:Y:S01]  /*1110*/  STL.64 [R1+0x48], R32 ;  /* 0x0000482001007387 */ /* 0x000fe20000100a00 */
[----:B----4-:R-:W-:Y:S01]  /*1120*/  IMAD.WIDE.U32 R14, R182, 0x40, RZ ;  /* 0x00000040b60e7825 */ /* 0x010fe200078e00ff */
[----:B-----5:R-:W-:-:S03]  /*1130*/  SHF.R.S32.HI R8, RZ, 0x4, R10 ;  /* 0x00000004ff087819 */ /* 0x020fc6000001140a */
[----:B------:R-:W-:Y:S02]  /*1140*/  IMAD.SHL.U32 R9, R183, 0x40, RZ ;  /* 0x00000040b7097824 */ /* 0x000fe400078e00ff */
[----:B------:R-:W-:Y:S01]  /*1150*/  IMAD.WIDE.U32 R18, R29, 0x40, RZ ;  /* 0x000000401d127825 */ /* 0x000fe200078e00ff */
[----:B-1----:R-:W-:Y:S02]  /*1160*/  LOP3.LUT R6, R27, 0xfffffff8, RZ, 0xc0, !PT ;  /* 0xfffffff81b067812 */ /* 0x002fe400078ec0ff */
[----:B------:R-:W-:-:S03]  /*1170*/  @!P6 IADD3 R7, P0, R2, R14, RZ ;  /* 0x0000000e0207e210 */ /* 0x000fc60007f1e0ff */
[----:B------:R-:W-:-:S05]  /*1180*/  IMAD.IADD R6, R120, 0x1, -R6 ;  /* 0x0000000178067824 */ /* 0x000fca00078e0a06 */
[----:B------:R-:W-:Y:S02]  /*1190*/  LEA.HI R0, R6, R6, RZ, 0x1 ;  /* 0x0000000606007211 */ /* 0x000fe400078f08ff */
[----:B------:R-:W-:Y:S02]  /*11a0*/  LEA.HI R4, R10, R8, RZ, 0x1 ;  /* 0x000000080a047211 */ /* 0x000fe400078f08ff */
        /* <DEDUP_REMOVED lines=16> */
[----:B------:R-:W-:Y:S02]  /*12b0*/  @!P6 LEA.HI.X R11, R7, c[0x0][0x16c], R8, 0x1, P0 ;  /* 0x00005b00070bea11 */ /* 0x000fe400000f0c08 */
[----:B------:R-:W-:Y:S01]  /*12c0*/  LOP3.LUT R15, R4, R0, RZ, 0x3c, !PT ;  /* 0x00000000040f7212 */ /* 0x000fe200078e3cff */
[----:B------:R-:W-:Y:S01]  /*12d0*/  @!P5 IMAD.IADD R0, R3, 0x1, R6 ;  /* 0x000000010300d824 */ /* 0x000fe200078e0206 */
[----:B------:R-:W-:Y:S01]  /*12e0*/  @!P5 LEA R6, P0, R2, c[0x0][0x168], 0x1 ;  /* 0x00005a000206da11 */ /* 0x000fe200078008ff */
[----:B------:R-:W-:Y:S01]  /*12f0*/  IMAD.IADD R4, R120, 0x1, -R5 ;  /* 0x0000000178047824 */ /* 0x000fe200078e0a05 */
[----:B------:R1:W-:Y:S01]  /*1300*/  @!P6 LDGSTS.E.BYPASS.LTC128B.128 [R198+0x3000], [R10.64] ;  /* 0x030000000ac6efae */ /* 0x0003e2000b901d46 */
[----:B------:R-:W-:Y:S01]  /*1310*/  IMAD R9, R20, c[0x0][0x1bc], R9 ;  /* 0x00006f0014097a24 */ /* 0x000fe200078e0209 */
[----:B------:R-:W-:Y:S01]  /*1320*/  @!P5 LEA.HI.X R7, R2, c[0x0][0x16c], R0, 0x1, P0 ;  /* 0x00005b000207da11 */ /* 0x000fe200000f0c00 */
[----:B------:R-:W-:Y:S01]  /*1330*/  IMAD.SHL.U32 R20, R22, 0x40, RZ ;  /* 0x0000004016147824 */ /* 0x000fe200078e00ff */
[----:B------:R-:W-:Y:S01]  /*1340*/  LEA.HI R5, R4, R4, RZ, 0x1 ;  /* 0x0000000404057211 */ /* 0x000fe200078f08ff */
[----:B------:R-:W-:Y:S01]  /*1350*/  IMAD.IADD R221, R33, 0x1, R9 ;  /* 0x0000000121dd7824 */ /* 0x000fe200078e0209 */
        /* <DEDUP_REMOVED lines=8> */
[----:B------:R-:W-:-:S02]  /*13e0*/  LEA.HI R0, R0, R8, RZ, 0x2 ;  /* 0x0000000800007211 */ /* 0x000fc400078f10ff */
[----:B------:R-:W-:Y:S01]  /*13f0*/  LEA.HI R12, R12, R4, RZ, 0x3 ;  /* 0x000000040c0c7211 */ /* 0x000fe200078f18ff */
[----:B------:R-:W-:Y:S01]  /*1400*/  IMAD.IADD R108, R4, 0x1, -R9 ;  /* 0x00000001046c7824 */ /* 0x000fe200078e0a09 */
[----:B------:R-:W-:Y:S01]  /*1410*/  LOP3.LUT R5, R0, 0xfffffffc, RZ, 0xc0, !PT ;  /* 0xfffffffc00057812 */ /* 0x000fe200078ec0ff */
[----:B------:R-:W-:Y:S01]  /*1420*/  IMAD R0, R16, 0x8, R13 ;  /* 0x0000000810007824 */ /* 0x000fe200078e020d */
[----:B------:R-:W-:Y:S01]  /*1430*/  @!P2 IADD3 R13, P0, R2, R18, RZ ;  /* 0x00000012020da210 */ /* 0x000fe20007f1e0ff */
[----:B------:R-:W-:Y:S02]  /*1440*/  IMAD.SHL.U32 R12, R12, 0x20, RZ ;  /* 0x000000200c0c7824 */ /* 0x000fe400078e00ff */
        /* <DEDUP_REMOVED lines=21> */
[----:B------:R-:W-:Y:S02]  /*15a0*/  SHF.R.U32.HI R5, RZ, 0x3, R4 ;  /* 0x00000003ff057819 */ /* 0x000fe40000011604 */
[----:B------:R-:W-:-:S02]  /*15b0*/  @!P1 LEA R10, P0, R2, c[0x0][0x170], 0x1 ;  /* 0x00005c00020a9a11 */ /* 0x000fc400078008ff */
[----:B------:R-:W-:Y:S02]  /*15c0*/  LOP3.LUT R143, R11, R5, RZ, 0x3c, !PT ;  /* 0x000000050b8f7212 */ /* 0x000fe400078e3cff */
[----:B------:R-:W-:Y:S01]  /*15d0*/  @!P1 LEA.HI.X R11, R2, c[0x0][0x174], R3, 0x1, P0 ;  /* 0x00005d00020b9a11 */ /* 0x000fe200000f0c03 */
[----:B------:R-:W-:Y:S01]  /*15e0*/  IMAD R2, R110, 0x200, R47 ;  /* 0x000002006e027824 */ /* 0x000fe200078e022f */
[----:B------:R-:W-:Y:S02]  /*15f0*/  @!P2 LEA R4, P5, R13, c[0x0][0x170], 0x1 ;  /* 0x00005c000d04aa11 */ /* 0x000fe400078a08ff */
[----:B------:R-:W-:Y:S01]  /*1600*/  LOP3.LUT P0, RZ, R17, 0x2, RZ, 0xc0, !PT ;  /* 0x0000000211ff7812 */ /* 0x000fe2000780c0ff */
[C---:B------:R-:W-:Y:S01]  /*1610*/  IMAD R2, R108.reuse, 0x20, R2 ;  /* 0x000000206c027824 */ /* 0x040fe200078e0202 */
[----:B------:R-:W-:Y:S01]  /*1620*/  @!P2 LEA.HI.X R5, R13, c[0x0][0x174], R15, 0x1, P5 ;  /* 0x00005d000d05aa11 */ /* 0x000fe200028f0c0f */
[----:B------:R-:W-:Y:S01]  /*1630*/  IMAD R108, R108, 0x20, R47 ;  /* 0x000000206c6c7824 */ /* 0x000fe200078e022f */
[----:B------:R-:W-:Y:S01]  /*1640*/  IADD3 R189, R184, 0x2020, RZ ;  /* 0x00002020b8bd7810 */ /* 0x000fe20007ffe0ff */
[----:B------:R-:W-:Y:S01]  /*1650*/  IMAD.IADD R2, R143, 0x1, R2 ;  /* 0x000000018f027824 */ /* 0x000fe200078e0202 */
[----:B------:R-:W-:Y:S03]  /*1660*/  @P4 STS [R198+0x4000], RZ ;  /* 0x004000ffc6004388 */ /* 0x000fe60000000800 */
[----:B------:R-:W-:Y:S01]  /*1670*/  IMAD.SHL.U32 R187, R2, 0x2, RZ ;  /* 0x0000000202bb7824 */ /* 0x000fe200078e00ff */
[----:B------:R-:W-:Y:S01]  /*1680*/  @P4 STS [R198+0x4004], RZ ;  /* 0x004004ffc6004388 */ /* 0x000fe20000000800 */
[----:B------:R-:W-:-:S03]  /*1690*/  IADD3 R2, R184, 0x2000, RZ ;  /* 0x00002000b8027810 */ /* 0x000fc60007ffe0ff */
[----:B------:R-:W-:Y:S01]  /*16a0*/  @P4 STS.64 [R198+0x4008], RZ ;  /* 0x004008ffc6004388 */ /* 0x000fe20000000a00 */
[----:B------:R-:W-:-:S03]  /*16b0*/  @P0 IADD3 R189, R2, -0x20, RZ ;  /* 0xffffffe002bd0810 */ /* 0x000fc60007ffe0ff */
[----:B------:R-:W-:Y:S01]  /*16c0*/  @!PT LDS RZ, [RZ] ;  /* 0x00000000fffff984 */ /* 0x000fe20000000800 */
[----:B------:R-:W-:Y:S01]  /*16d0*/  @!PT LDS RZ, [RZ] ;  /* 0x00000000fffff984 */ /* 0x000fe20000000800 */
[----:B------:R-:W-:Y:S01]  /*16e0*/  @!PT LDS RZ, [RZ] ;  /* 0x00000000fffff984 */ /* 0x000fe20000000800 */
[----:B------:R1:W-:Y:S01]  /*16f0*/  @!P4 LDGSTS.E.BYPASS.LTC128B.128 [R198+0x4000], [R8.64] ;  /* 0x0400000008c6cfae */ /* 0x0003e2000b901d46 */
[C---:B------:R-:W-:Y:S02]  /*1700*/  IADD3 R196, R189.reuse, 0x400, RZ ;  /* 0x00000400bdc47810 */ /* 0x040fe40007ffe0ff */
[C---:B------:R-:W-:Y:S01]  /*1710*/  IADD3 R195, R189.reuse, 0x800, RZ ;  /* 0x00000800bdc37810 */ /* 0x040fe20007ffe0ff */
[----:B------:R-:W-:Y:S01]  /*1720*/  @P3 STS.128 [R198+0x4800], RZ ;  /* 0x004800ffc6003388 */ /* 0x000fe20000000c00 */
[C---:B------:R-:W-:Y:S02]  /*1730*/  IADD3 R194, R189.reuse, 0xc00, RZ ;  /* 0x00000c00bdc27810 */ /* 0x040fe40007ffe0ff */
[C---:B------:R-:W-:Y:S01]  /*1740*/  IADD3 R193, R189.reuse, 0x1000, RZ ;  /* 0x00001000bdc17810 */ /* 0x040fe20007ffe0ff */
[----:B------:R-:W-:Y:S01]  /*1750*/  @!PT LDS RZ, [RZ] ;  /* 0x00000000fffff984 */ /* 0x000fe20000000800 */
[----:B------:R-:W-:Y:S01]  /*1760*/  @!PT LDS RZ, [RZ] ;  /* 0x00000000fffff984 */ /* 0x000fe20000000800 */
[----:B------:R-:W-:Y:S01]  /*1770*/  @!PT LDS RZ, [RZ] ;  /* 0x00000000fffff984 */ /* 0x000fe20000000800 */
[----:B------:R2:W-:Y:S01]  /*1780*/  @!P3 LDGSTS.E.BYPASS.LTC128B.128 [R198+0x4800], [R6.64] ;  /* 0x0480000006c6bfae */ /* 0x0005e2000b901d46 */
[C---:B------:R-:W-:Y:S02]  /*1790*/  IADD3 R192, R189.reuse, 0x1400, RZ ;  /* 0x00001400bdc07810 */ /* 0x040fe40007ffe0ff */
[C---:B------:R-:W-:Y:S01]  /*17a0*/  IADD3 R191, R189.reuse, 0x1800, RZ ;  /* 0x00001800bdbf7810 */ /* 0x040fe20007ffe0ff */
[----:B------:R-:W-:Y:S01]  /*17b0*/  @P2 STS.128 [R198+0x5000], RZ ;  /* 0x005000ffc6002388 */ /* 0x000fe20000000c00 */
[----:B------:R-:W-:-:S03]  /*17c0*/  IADD3 R190, R189, 0x1c00, RZ ;  /* 0x00001c00bdbe7810 */ /* 0x000fc60007ffe0ff */
        /* <DEDUP_REMOVED lines=8> */
[----:B------:R1:W-:Y:S01]  /*1850*/  @!P1 LDGSTS.E.BYPASS.LTC128B.128 [R198+0x5800], [R10.64] ;  /* 0x058000000ac69fae */ /* 0x0003e2000b901d46 */
[----:B------:R-:W-:-:S03]  /*1860*/  LOP3.LUT P1, RZ, R14, 0x2, RZ, 0xc0, !PT ;  /* 0x000000020eff7812 */ /* 0x000fc6000782c0ff */
[----:B------:R-:W-:Y:S01]  /*1870*/  LDSM.16.M88.4 R20, [R187] ;  /* 0x00000000bb14783b */ /* 0x000fe20000000200 */
[----:B------:R-:W-:-:S03]  /*1880*/  SEL R0, R0, 0xfffffff0, !P1 ;  /* 0xfffffff000007807 */ /* 0x000fc60004800000 */
[----:B------:R-:W3:Y:S02]  /*1890*/  LDSM.16.M88.4 R40, [R184+0x2000] ;  /* 0x00200000b828783b */ /* 0x000ee40000000200 */
[----:B------:R-:W-:Y:S02]  /*18a0*/  IMAD R188, R0, 0x2, R187 ;  /* 0x0000000200bc7824 */ /* 0x000fe400078e02bb */
[----:B------:R-:W4:Y:S04]  /*18b0*/  LDSM.16.M88.4 R16, [R187+0x1000] ;  /* 0x00100000bb10783b */ /* 0x000f280000000200 */
[----:B------:R-:W-:Y:S04]  /*18c0*/  LDSM.16.M88.4 R48, [R189] ;  /* 0x00000000bd30783b */ /* 0x000fe80000000200 */
[----:B--2---:R-:W-:Y:S04]  /*18d0*/  LDSM.16.M88.4 R4, [R188+0x1000] ;  /* 0x00100000bc04783b */ /* 0x004fe80000000200 */
[----:B------:R-:W2:Y:S04]  /*18e0*/  LDSM.16.M88.4 R52, [R184+0x2400] ;  /* 0x00240000b834783b */ /* 0x000ea80000000200 */
[----:B-1----:R-:W1:Y:S04]  /*18f0*/  LDSM.16.M88.4 R8, [R188] ;  /* 0x00000000bc08783b */ /* 0x002e680000000200 */
[----:B------:R-:W5:Y:S04]  /*1900*/  LDSM.16.M88.4 R56, [R189+0x400] ;  /* 0x00040000bd38783b */ /* 0x000f680000000200 */
[----:B------:R-:W5:Y:S04]  /*1910*/  LDSM.16.M88.4 R80, [R184+0x2800] ;  /* 0x00280000b850783b */ /* 0x000f680000000200 */
[----:B------:R-:W5:Y:S04]  /*1920*/  LDSM.16.M88.4 R72, [R189+0x800] ;  /* 0x00080000bd48783b */ /* 0x000f680000000200 */
[----:B------:R-:W5:Y:S01]  /*1930*/  LDSM.16.M88.4 R64, [R184+0x2c00] ;  /* 0x002c0000b840783b */ /* 0x000f620000000200 */
[-C--:B---3--:R-:W-:Y:S03]  /*1940*/  HMMA.16816.F32.BF16 R12, R20, R40.reuse, RZ ;  /* 0x00000028140c723c */ /* 0x088fe600000418ff */
[----:B------:R-:W3:Y:S04]  /*1950*/  LDSM.16.M88.4 R96, [R189+0xc00] ;  /* 0x000c0000bd60783b */ /* 0x000ee80000000200 */
[----:B------:R-:W3:Y:S01]  /*1960*/  LDSM.16.M88.4 R88, [R184+0x3000] ;  /* 0x00300000b858783b */ /* 0x000ee20000000200 */
[C---:B----4-:R-:W-:Y:S03]  /*1970*/  HMMA.16816.F32.BF16 R24, R16.reuse, R40, RZ ;  /* 0x000000281018723c */ /* 0x050fe600000418ff */
[----:B------:R-:W4:Y:S04]  /*1980*/  LDSM.16.M88.4 R60, [R189+0x1000] ;  /* 0x00100000bd3c783b */ /* 0x000f280000000200 */
[----:B------:R-:W3:Y:S01]  /*1990*/  LDSM.16.M88.4 R68, [R184+0x3400] ;  /* 0x00340000b844783b */ /* 0x000ee20000000200 */
[----:B--2---:R-:W-:Y:S03]  /*19a0*/  HMMA.16816.F32.BF16 R28, R16, R52, RZ ;  /* 0x00000034101c723c */ /* 0x004fe600000418ff */
[----:B------:R-:W2:Y:S04]  /*19b0*/  LDSM.16.M88.4 R92, [R189+0x1400] ;  /* 0x00140000bd5c783b */ /* 0x000ea80000000200 */
[----:B------:R-:W2:Y:S01]  /*19c0*/  LDSM.16.M88.4 R84, [R184+0x3800] ;  /* 0x00380000b854783b */ /* 0x000ea20000000200 */
[-C--:B-1----:R-:W-:Y:S03]  /*19d0*/  HMMA.16816.F32.BF16 R12, R8, R48.reuse, R12 ;  /* 0x00000030080c723c */ /* 0x082fe6000004180c */
[----:B------:R-:W1:Y:S04]  /*19e0*/  LDSM.16.M88.4 R76, [R189+0x1800] ;  /* 0x00180000bd4c783b */ /* 0x000e680000000200 */
[----:B------:R-:W1:Y:S01]  /*19f0*/  LDSM.16.M88.4 R100, [R184+0x3c00] ;  /* 0x003c0000b864783b */ /* 0x000e620000000200 */
[----:B------:R-:W-:Y:S03]  /*1a00*/  HMMA.16816.F32.BF16 R32, R4, R48, R24 ;  /* 0x000000300420723c */ /* 0x000fe60000041818 */
[----:B------:R-:W1:Y:S04]  /*1a10*/  LDSM.16.M88.4 R104, [R189+0x1c00] ;  /* 0x001c0000bd68783b */ /* 0x000e680000000200 */
[----:B------:R-:W0:Y:S01]  /*1a20*/  LDGDEPBAR ;  /* 0x00000000000079af */ /* 0x000e220000000000 */
[----:B------:R-:W-:Y:S08]  /*1a30*/  HMMA.16816.F32.BF16 R24, R20, R52, RZ ;  /* 0x000000341418723c */ /* 0x000ff000000418ff */
[----:B------:R-:W-:Y:S01]  /*1a40*/  FMUL.FTZ R2, R12, c[0x0][0x2ec] ;  /* 0x0000bb000c027a20 */ /* 0x000fe20000410000 */
[----:B-----5:R-:W-:Y:S03]  /*1a50*/  HMMA.16816.F32.BF16 R36, R4, R56, R28 ;  /* 0x000000380424723c */ /* 0x020fe6000004181c */
[----:B------:R5:W-:Y:S05]  /*1a60*/  MUFU.TANH R180, R2 ;  /* 0x0000000200b47308 */ /* 0x000bea0000002400 */
[----:B------:R-:W-:Y:S01]  /*1a70*/  HMMA.16816.F32.BF16 R28, R16, R80, RZ ;  /* 0x00000050101c723c */ /* 0x000fe200000418ff */
[----:B------:R-:W-:-:S04]  /*1a80*/  DEPBAR.LE SB0, 0x0 ;  /* 0x000080000000791a */ /* 0x000fc80000000000 */
[----:B-----5:R-:W-:-:S04]  /*1a90*/  FMUL.FTZ R2, R13, c[0x0][0x2ec] ;  /* 0x0000bb000d027a20 */ /* 0x020fc80000410000 */
[----:B------:R5:W1:Y:S11]  /*1aa0*/  MUFU.TANH R114, R2 ;  /* 0x0000000200727308 */ /* 0x000a760000002400 */
[----:B------:R-:W-:Y:S04]  /*1ab0*/  @!UPT UIADD3 URZ, URZ, URZ, URZ ;  /* 0x0000003f3f3ff290 */ /* 0x000fe8000fffe03f */
[----:B------:R-:W-:Y:S01]  /*1ac0*/  HMMA.16816.F32.BF16 R28, R4, R72, R28 ;  /* 0x00000048041c723c */ /* 0x000fe2000004181c */
[----:B-----5:R-:W-:-:S04]  /*1ad0*/  FMUL.FTZ R2, R14, c[0x0][0x2ec] ;  /* 0x0000bb000e027a20 */ /* 0x020fc80000410000 */
[----:B------:R5:W-:Y:S02]  /*1ae0*/  MUFU.TANH R179, R2 ;  /* 0x0000000200b37308 */ /* 0x000be40000002400 */
[----:B-----5:R-:W-:Y:S02]  /*1af0*/  FMUL.FTZ R2, R15, c[0x0][0x2ec] ;  /* 0x0000bb000f027a20 */ /* 0x020fe40000410000 */
[----:B------:R-:W-:Y:S04]  /*1b00*/  HMMA.16816.F32.BF16 R12, R8, R56, R24 ;  /* 0x00000038080c723c */ /* 0x000fe80000041818 */
[----:B------:R5:W1:Y:S04]  /*1b10*/  MUFU.TANH R115, R2 ;  /* 0x0000000200737308 */ /* 0x000a680000002400 */
[----:B------:R-:W-:Y:S01]  /*1b20*/  HMMA.16816.F32.BF16 R24, R20, R80, RZ ;  /* 0x000000501418723c */ /* 0x000fe200000418ff */
[----:B-----5:R-:W-:-:S04]  /*1b30*/  FMUL.FTZ R2, R32, c[0x0][0x2ec] ;  /* 0x0000bb0020027a20 */ /* 0x020fc80000410000 */
[----:B------:R5:W-:Y:S02]  /*1b40*/  MUFU.TANH R178, R2 ;  /* 0x0000000200b27308 */ /* 0x000be40000002400 */
[----:B-----5:R-:W-:-:S06]  /*1b50*/  FMUL.FTZ R2, R33, c[0x0][0x2ec] ;  /* 0x0000bb0021027a20 */ /* 0x020fcc0000410000 */
        /* <DEDUP_REMOVED lines=11> */
[----:B-----5:R-:W-:Y:S02]  /*1c10*/  FMUL.FTZ R2, R15, c[0x0][0x2ec] ;  /* 0x0000bb000f027a20 */ /* 0x020fe40000410000 */
[----:B------:R-:W-:Y:S04]  /*1c20*/  HMMA.16816.F32.BF16 R12, R8, R72, R24 ;  /* 0x00000048080c723c */ /* 0x000fe80000041818 */
[----:B------:R5:W-:Y:S04]  /*1c30*/  MUFU.TANH R125, R2 ;  /* 0x00000002007d7308 */ /* 0x000be80000002400 */
[----:B------:R-:W-:Y:S01]  /*1c40*/  HMMA.16816.F32.BF16 R24, R20, R64, RZ ;  /* 0x000000401418723c */ /* 0x000fe200000418ff */
[----:B-----5:R-:W-:-:S04]  /*1c50*/  FMUL.FTZ R2, R36, c[0x0][0x2ec] ;  /* 0x0000bb0024027a20 */ /* 0x020fc80000410000 */
[----:B------:R5:W-:Y:S02]  /*1c60*/  MUFU.TANH R80, R2 ;  /* 0x0000000200507308 */ /* 0x000be40000002400 */
[----:B-----5:R-:W-:-:S06]  /*1c70*/  FMUL.FTZ R2, R37, c[0x0][0x2ec] ;  /* 0x0000bb0025027a20 */ /* 0x020fcc0000410000 */
[----:B------:R5:W-:Y:S02]  /*1c80*/  MUFU.TANH R119, R2 ;  /* 0x0000000200777308 */ /* 0x000be40000002400 */
[----:B-----5:R-:W-:-:S06]  /*1c90*/  FMUL.FTZ R2, R38, c[0x0][0x2ec] ;  /* 0x0000bb0026027a20 */ /* 0x020fcc0000410000 */
[----:B------:R5:W-:Y:S02]  /*1ca0*/  MUFU.TANH R117, R2 ;  /* 0x0000000200757308 */ /* 0x000be40000002400 */
[----:B-----5:R-:W-:Y:S02]  /*1cb0*/  FMUL.FTZ R2, R39, c[0x0][0x2ec] ;  /* 0x0000bb0027027a20 */ /* 0x020fe40000410000 */
[----:B------:R-:W-:Y:S04]  /*1cc0*/  HMMA.16816.F32.BF16 R36, R16, R64, RZ ;  /* 0x000000401024723c */ /* 0x000fe800000418ff */
[----:B------:R5:W-:Y:S02]  /*1cd0*/  MUFU.TANH R81, R2 ;  /* 0x0000000200517308 */ /* 0x000be40000002400 */
[----:B-----5:R-:W-:-:S06]  /*1ce0*/  FMUL.FTZ R2, R12, c[0x0][0x2ec] ;  /* 0x0000bb000c027a20 */ /* 0x020fcc0000410000 */
[----:B------:R5:W-:Y:S11]  /*1cf0*/  MUFU.TANH R130, R2 ;  /* 0x0000000200827308 */ /* 0x000bf60000002400 */
[----:B------:R-:W-:Y:S01]  /*1d00*/  @!UPT UIADD3 URZ, URZ, URZ, URZ ;  /* 0x0000003f3f3ff290 */ /* 0x000fe2000fffe03f */
[----:B---3--:R-:W-:Y:S01]  /*1d10*/  HMMA.16816.F32.BF16 R36, R4, R96, R36 ;  /* 0x000000600424723c */ /* 0x008fe20000041824 */
[----:B-----5:R-:W-:-:S04]  /*1d20*/  FMUL.FTZ R2, R13, c[0x0][0x2ec] ;  /* 0x0000bb000d027a20 */ /* 0x020fc80000410000 */
[----:B------:R3:W-:Y:S02]  /*1d30*/  MUFU.TANH R137, R2 ;  /* 0x0000000200897308 */ /* 0x0007e40000002400 */
[----:B---3--:R-:W-:-:S06]  /*1d40*/  FMUL.FTZ R2, R14, c[0x0][0x2ec] ;  /* 0x0000bb000e027a20 */ /* 0x008fcc0000410000 */
[----:B------:R3:W-:Y:S02]  /*1d50*/  MUFU.TANH R128, R2 ;  /* 0x0000000200807308 */ /* 0x0007e40000002400 */
[----:B---3--:R-:W-:Y:S02]  /*1d60*/  FMUL.FTZ R2, R15, c[0x0][0x2ec] ;  /* 0x0000bb000f027a20 */ /* 0x008fe40000410000 */
[----:B------:R-:W-:Y:S04]  /*1d70*/  HMMA.16816.F32.BF16 R12, R8, R96, R24 ;  /* 0x00000060080c723c */ /* 0x000fe80000041818 */
[----:B------:R3:W-:Y:S04]  /*1d80*/  MUFU.TANH R138, R2 ;  /* 0x00000002008a7308 */ /* 0x0007e80000002400 */
[----:B------:R-:W-:Y:S01]  /*1d90*/  HMMA.16816.F32.BF16 R24, R20, R88, RZ ;  /* 0x000000581418723c */ /* 0x000fe200000418ff */
[----:B---3--:R-:W-:-:S04]  /*1da0*/  FMUL.FTZ R2, R28, c[0x0][0x2ec] ;  /* 0x0000bb001c027a20 */ /* 0x008fc80000410000 */
[----:B------:R3:W-:Y:S02]  /*1db0*/  MUFU.TANH R127, R2 ;  /* 0x00000002007f7308 */ /* 0x0007e40000002400 */
[----:B---3--:R-:W-:-:S06]  /*1dc0*/  FMUL.FTZ R2, R29, c[0x0][0x2ec] ;  /* 0x0000bb001d027a20 */ /* 0x008fcc0000410000 */
[----:B------:R3:W-:Y:S02]  /*1dd0*/  MUFU.TANH R135, R2 ;  /* 0x0000000200877308 */ /* 0x0007e40000002400 */
[----:B---3--:R-:W-:-:S06]  /*1de0*/  FMUL.FTZ R2, R30, c[0x0][0x2ec] ;  /* 0x0000bb001e027a20 */ /* 0x008fcc0000410000 */
[----:B------:R3:W-:Y:S02]  /*1df0*/  MUFU.TANH R126, R2 ;  /* 0x00000002007e7308 */ /* 0x0007e40000002400 */
[----:B---3--:R-:W-:Y:S02]  /*1e00*/  FMUL.FTZ R2, R31, c[0x0][0x2ec] ;  /* 0x0000bb001f027a20 */ /* 0x008fe40000410000 */
[----:B------:R-:W-:Y:S04]  /*1e10*/  HMMA.16816.F32.BF16 R28, R16, R88, RZ ;  /* 0x00000058101c723c */ /* 0x000fe800000418ff */
[----:B------:R3:W-:Y:S02]  /*1e20*/  MUFU.TANH R132, R2 ;  /* 0x0000000200847308 */ /* 0x0007e40000002400 */
[----:B---3--:R-:W-:-:S06]  /*1e30*/  FMUL.FTZ R2, R12, c[0x0][0x2ec] ;  /* 0x0000bb000c027a20 */ /* 0x008fcc0000410000 */
[----:B------:R3:W-:Y:S11]  /*1e40*/  MUFU.TANH R140, R2 ;  /* 0x00000002008c7308 */ /* 0x0007f60000002400 */
[----:B------:R-:W-:Y:S01]  /*1e50*/  @!UPT UIADD3 URZ, URZ, URZ, URZ ;  /* 0x0000003f3f3ff290 */ /* 0x000fe2000fffe03f */
[----:B----4-:R-:W-:Y:S08]  /*1e60*/  HMMA.16816.F32.BF16 R32, R4, R60, R28 ;  /* 0x0000003c0420723c */ /* 0x010ff0000004181c */
[----:B------:R-:W-:Y:S01]  /*1e70*/  HMMA.16816.F32.BF16 R28, R16, R68, RZ ;  /* 0x00000044101c723c */ /* 0x000fe200000418ff */
[----:B---3--:R-:W-:-:S04]  /*1e80*/  FMUL.FTZ R2, R13, c[0x0][0x2ec] ;  /* 0x0000bb000d027a20 */ /* 0x008fc80000410000 */
        /* <DEDUP_REMOVED lines=14> */
[----:B--2---:R-:W-:Y:S04]  /*1f70*/  HMMA.16816.F32.BF16 R36, R4, R92, R28 ;  /* 0x0000005c0424723c */ /* 0x004fe8000004181c */
[----:B------:R2:W-:Y:S04]  /*1f80*/  MUFU.TANH R136, R2 ;  /* 0x0000000200887308 */ /* 0x0005e80000002400 */
[----:B------:R-:W-:Y:S01]  /*1f90*/  HMMA.16816.F32.BF16 R28, R16, R84, RZ ;  /* 0x00000054101c723c */ /* 0x000fe200000418ff */
[----:B--2---:R-:W-:-:S04]  /*1fa0*/  FMUL.FTZ R2, R12, c[0x0][0x2ec] ;  /* 0x0000bb000c027a20 */ /* 0x004fc80000410000 */
[----:B------:R2:W-:Y:S11]  /*1fb0*/  MUFU.TANH R149, R2 ;  /* 0x0000000200957308 */ /* 0x0005f60000002400 */
[----:B------:R-:W-:Y:S08]  /*1fc0*/  @!UPT UIADD3 URZ, URZ, URZ, URZ ;  /* 0x0000003f3f3ff290 */ /* 0x000ff0000fffe03f */
[----:B-1----:R-:W-:Y:S01]  /*1fd0*/  HMMA.16816.F32.BF16 R28, R4, R76, R28 ;  /* 0x0000004c041c723c */ /* 0x002fe2000004181c */
[----:B--2---:R-:W-:-:S04]  /*1fe0*/  FMUL.FTZ R2, R13, c[0x0][0x2ec] ;  /* 0x0000bb000d027a20 */ /* 0x004fc80000410000 */
[----:B------:R1:W-:Y:S02]  /*1ff0*/  MUFU.TANH R153, R2 ;  /* 0x0000000200997308 */ /* 0x0003e40000002400 */
[----:B-1----:R-:W-:-:S06]  /*2000*/  FMUL.FTZ R2, R14, c[0x0][0x2ec] ;  /* 0x0000bb000e027a20 */ /* 0x002fcc0000410000 */
[----:B------:R1:W-:Y:S02]  /*2010*/  MUFU.TANH R148, R2 ;  /* 0x0000000200947308 */ /* 0x0003e40000002400 */
[----:B-1----:R-:W-:Y:S02]  /*2020*/  FMUL.FTZ R2, R15, c[0x0][0x2ec] ;  /* 0x0000bb000f027a20 */ /* 0x002fe40000410000 */
[----:B------:R-:W-:Y:S04]  /*2030*/  HMMA.16816.F32.BF16 R12, R8, R92, R24 ;  /* 0x0000005c080c723c */ /* 0x000fe80000041818 */
[----:B------:R1:W-:Y:S04]  /*2040*/  MUFU.TANH R154, R2 ;  /* 0x00000002009a7308 */ /* 0x0003e80000002400 */
[----:B------:R-:W-:Y:S01]  /*2050*/  HMMA.16816.F32.BF16 R24, R20, R84, RZ ;  /* 0x000000541418723c */ /* 0x000fe200000418ff */
[----:B-1----:R-:W-:-:S04]  /*2060*/  FMUL.FTZ R2, R32, c[0x0][0x2ec] ;  /* 0x0000bb0020027a20 */ /* 0x002fc80000410000 */
        /* <DEDUP_REMOVED lines=13> */
[----:B------:R1:W-:Y:S11]  /*2140*/  MUFU.TANH R159, R2 ;  /* 0x00000002009f7308 */ /* 0x0003f60000002400 */
[----:B------:R-:W-:Y:S08]  /*2150*/  @!UPT UIADD3 URZ, URZ, URZ, URZ ;  /* 0x0000003f3f3ff290 */ /* 0x000ff0000fffe03f */
[----:B------:R-:W-:Y:S02]  /*2160*/  FMUL.FTZ R32, R32, c[0x0][0x2ec] ;  /* 0x0000bb0020207a20 */ /* 0x000fe40000410000 */
[----:B------:R-:W-:Y:S02]  /*2170*/  FMUL.FTZ R33, R33, c[0x0][0x2ec] ;  /* 0x0000bb0021217a20 */ /* 0x000fe40000410000 */
[----:B------:R-:W-:Y:S01]  /*2180*/  FMUL.FTZ R34, R34, c[0x0][0x2ec] ;  /* 0x0000bb0022227a20 */ /* 0x000fe20000410000 */
[----:B------:R-:W-:Y:S01]  /*2190*/  MUFU.TANH R173, R32 ;  /* 0x0000002000ad7308 */ /* 0x000fe20000002400 */
[----:B------:R-:W-:Y:S02]  /*21a0*/  FMUL.FTZ R35, R35, c[0x0][0x2ec] ;  /* 0x0000bb0023237a20 */ /* 0x000fe40000410000 */
[----:B-1----:R-:W-:-:S05]  /*21b0*/  FMUL.FTZ R2, R14, c[0x0][0x2ec] ;  /* 0x0000bb000e027a20 */ /* 0x002fca0000410000 */
[----:B------:R-:W-:Y:S08]  /*21c0*/  MUFU.TANH R176, R33 ;  /* 0x0000002100b07308 */ /* 0x000ff00000002400 */
[----:B------:R1:W-:Y:S08]  /*21d0*/  MUFU.TANH R155, R2 ;  /* 0x00000002009b7308 */ /* 0x0003f00000002400 */
[----:B------:R-:W-:Y:S01]  /*21e0*/  MUFU.TANH R172, R34 ;  /* 0x0000002200ac7308 */ /* 0x000fe20000002400 */
[----:B-1----:R-:W-:-:S07]  /*21f0*/  FMUL.FTZ R2, R15, c[0x0][0x2ec] ;  /* 0x0000bb000f027a20 */ /* 0x002fce0000410000 */
[----:B------:R-:W-:Y:S01]  /*2200*/  MUFU.TANH R175, R35 ;  /* 0x0000002300af7308 */ /* 0x000fe20000002400 */
[----:B------:R-:W-:Y:S07]  /*2210*/  HMMA.16816.F32.BF16 R12, R8, R76, R24 ;  /* 0x0000004c080c723c */ /* 0x000fee0000041818 */
[----:B------:R1:W-:Y:S01]  /*2220*/  MUFU.TANH R160, R2 ;  /* 0x0000000200a07308 */ /* 0x0003e20000002400 */
[----:B------:R-:W-:Y:S01]  /*2230*/  HMMA.16816.F32.BF16 R24, R16, R100, RZ ;  /* 0x000000641018723c */ /* 0x000fe200000418ff */
        /* <DEDUP_REMOVED lines=19> */
[----:B------:R-:W2:Y:S01]  /*2370*/  MUFU.TANH R53, R36 ;  /* 0x0000002400357308 */ /* 0x000ea20000002400 */
[----:B------:R-:W-:Y:S02]  /*2380*/  FMUL.FTZ R39, R39, c[0x0][0x2ec] ;  /* 0x0000bb0027277a20 */ /* 0x000fe40000410000 */
[----:B-1----:R-:W-:-:S05]  /*2390*/  FMUL.FTZ R2, R14, c[0x0][0x2ec] ;  /* 0x0000bb000e027a20 */ /* 0x002fca0000410000 */
[----:B------:R-:W-:Y:S08]  /*23a0*/  MUFU.TANH R56, R37 ;  /* 0x0000002500387308 */ /* 0x000ff00000002400 */
[----:B------:R1:W-:Y:S08]  /*23b0*/  MUFU.TANH R166, R2 ;  /* 0x0000000200a67308 */ /* 0x0003f00000002400 */
[----:B------:R-:W3:Y:S01]  /*23c0*/  MUFU.TANH R46, R38 ;  /* 0x00000026002e7308 */ /* 0x000ee20000002400 */
[----:B-1----:R-:W-:-:S07]  /*23d0*/  FMUL.FTZ R2, R15, c[0x0][0x2ec] ;  /* 0x0000bb000f027a20 */ /* 0x002fce0000410000 */
[----:B------:R-:W-:Y:S01]  /*23e0*/  MUFU.TANH R52, R39 ;  /* 0x0000002700347308 */ /* 0x000fe20000002400 */
[----:B------:R-:W-:Y:S07]  /*23f0*/  HMMA.16816.F32.BF16 R12, R4, R104, R24 ;  /* 0x00000068040c723c */ /* 0x000fee0000041818 */
[----:B------:R1:W-:Y:S01]  /*2400*/  MUFU.TANH R174, R2 ;  /* 0x0000000200ae7308 */ /* 0x0003e20000002400 */
[----:B------:R-:W-:Y:S01]  /*2410*/  HMMA.16816.F32.BF16 R24, R16, R82, RZ ;  /* 0x000000521018723c */ /* 0x000fe200000418ff */
[----:B-1----:R-:W-:Y:S11]  /*2420*/  FMUL.FTZ R2, R28, c[0x0][0x2ec] ;  /* 0x0000bb001c027a20 */ /* 0x002ff60000410000 */
[----:B------:R-:W-:Y:S04]  /*2430*/  @!UPT UIADD3 URZ, URZ, URZ, URZ ;  /* 0x0000003f3f3ff290 */ /* 0x000fe8000fffe03f */
[----:B------:R-:W-:Y:S01]  /*2440*/  FMUL.FTZ R12, R12, c[0x0][0x2ec] ;  /* 0x0000bb000c0c7a20 */ /* 0x000fe20000410000 */
[----:B------:R1:W-:Y:S01]  /*2450*/  MUFU.TANH R162, R2 ;  /* 0x0000000200a27308 */ /* 0x0003e20000002400 */
[----:B------:R-:W-:Y:S02]  /*2460*/  FMUL.FTZ R13, R13, c[0x0][0x2ec] ;  /* 0x0000bb000d0d7a20 */ /* 0x000fe40000410000 */
[----:B------:R-:W-:Y:S02]  /*2470*/  FMUL.FTZ R14, R14, c[0x0][0x2ec] ;  /* 0x0000bb000e0e7a20 */ /* 0x000fe40000410000 */
[----:B------:R-:W-:Y:S02]  /*2480*/  FMUL.FTZ R15, R15, c[0x0][0x2ec] ;  /* 0x0000bb000f0f7a20 */ /* 0x000fe40000410000 */
[----:B------:R-:W-:Y:S01]  /*2490*/  HMMA.16816.F32.BF16 R24, R4, R74, R24 ;  /* 0x0000004a0418723c */ /* 0x000fe20000041818 */
[----:B------:R-:W-:Y:S01]  /*24a0*/  MUFU.TANH R167, R12 ;  /* 0x0000000c00a77308 */ /* 0x000fe20000002400 */
[----:B-1----:R-:W-:-:S07]  /*24b0*/  FMUL.FTZ R2, R29, c[0x0][0x2ec] ;  /* 0x0000bb001d027a20 */ /* 0x002fce0000410000 */
[----:B------:R-:W-:Y:S08]  /*24c0*/  MUFU.TANH R170, R13 ;  /* 0x0000000d00aa7308 */ /* 0x000ff00000002400 */
[----:B------:R1:W-:Y:S07]  /*24d0*/  MUFU.TANH R169, R2 ;  /* 0x0000000200a97308 */ /* 0x0003ee0000002400 */
[----:B------:R-:W-:-:S02]  /*24e0*/  FMUL.FTZ R24, R24, c[0x0][0x2ec] ;  /* 0x0000bb0018187a20 */ /* 0x000fc40000410000 */
[----:B------:R-:W-:Y:S01]  /*24f0*/  FMUL.FTZ R25, R25, c[0x0][0x2ec] ;  /* 0x0000bb0019197a20 */ /* 0x000fe20000410000 */
[----:B------:R-:W-:Y:S01]  /*2500*/  MUFU.TANH R164, R14 ;  /* 0x0000000e00a47308 */ /* 0x000fe20000002400 */
[----:B------:R-:W-:Y:S02]  /*2510*/  FMUL.FTZ R26, R26, c[0x0][0x2ec] ;  /* 0x0000bb001a1a7a20 */ /* 0x000fe40000410000 */
[----:B------:R-:W-:Y:S02]  /*2520*/  FMUL.FTZ R27, R27, c[0x0][0x2ec] ;  /* 0x0000bb001b1b7a20 */ /* 0x000fe40000410000 */
[----:B-1----:R-:W-:-:S03]  /*2530*/  FMUL.FTZ R2, R30, c[0x0][0x2ec] ;  /* 0x0000bb001e027a20 */ /* 0x002fc60000410000 */
[----:B------:R1:W-:Y:S08]  /*2540*/  MUFU.TANH R168, R15 ;  /* 0x0000000f00a87308 */ /* 0x0003f00000002400 */
[----:B------:R4:W-:Y:S01]  /*2550*/  MUFU.TANH R161, R2 ;  /* 0x0000000200a17308 */ /* 0x0009e20000002400 */
[----:B-1----:R-:W-:Y:S07]  /*2560*/  HMMA.16816.F32.BF16 R12, R16, R66, RZ ;  /* 0x00000042100c723c */ /* 0x002fee00000418ff */
[----:B------:R-:W-:Y:S01]  /*2570*/  MUFU.TANH R76, R24 ;  /* 0x00000018004c7308 */ /* 0x000fe20000002400 */
[----:B----4-:R-:W-:-:S07]  /*2580*/  FMUL.FTZ R2, R31, c[0x0][0x2ec] ;  /* 0x0000bb001f027a20 */ /* 0x010fce0000410000 */
[----:B------:R-:W-:Y:S01]  /*2590*/  MUFU.TANH R122, R25 ;  /* 0x00000019007a7308 */ /* 0x000fe20000002400 */
[----:B------:R-:W-:Y:S07]  /*25a0*/  HMMA.16816.F32.BF16 R28, R16, R54, RZ ;  /* 0x00000036101c723c */ /* 0x000fee00000418ff */
[----:B------:R1:W-:Y:S01]  /*25b0*/  MUFU.TANH R165, R2 ;  /* 0x0000000200a57308 */ /* 0x0003e20000002400 */
[----:B------:R-:W-:Y:S07]  /*25c0*/  HMMA.16816.F32.BF16 R36, R4, R98, R12 ;  /* 0x000000620424723c */ /* 0x000fee000004180c */
[----:B------:R-:W-:Y:S01]  /*25d0*/  MUFU.TANH R73, R26 ;  /* 0x0000001a00497308 */ /* 0x000fe20000002400 */
[----:B-1----:R-:W-:-:S08]  /*25e0*/  LOP3.LUT R2, R113, 0xffffffe0, RZ, 0xc0, !PT ;  /* 0xffffffe071027812 */ /* 0x002fd000078ec0ff */
[----:B------:R-:W-:Y:S01]  /*25f0*/  HMMA.16816.F32.BF16 R32, R4, R58, R28 ;  /* 0x0000003a0420723c */ /* 0x000fe2000004181c */
[----:B------:R-:W-:Y:S01]  /*2600*/  MUFU.TANH R113, R27 ;  /* 0x0000001b00717308 */ /* 0x000fe20000002400 */
[C---:B------:R-:W-:Y:S02]  /*2610*/  IMAD.IADD R2, R120.reuse, 0x1, -R2 ;  /* 0x0000000178027824 */ /* 0x040fe400078e0a02 */
[----:B------:R-:W-:-:S04]  /*2620*/  IMAD.SHL.U32 R120, R120, 0x2, RZ ;  /* 0x0000000278787824 */ /* 0x000fc800078e00ff */
[----:B------:R-:W-:Y:S01]  /*2630*/  HMMA.16816.F32.BF16 R28, R20, R42, RZ ;  /* 0x0000002a141c723c */ /* 0x000fe200000418ff */
[----:B------:R-:W-:Y:S02]  /*2640*/  SHF.R.S32.HI R3, RZ, 0x1f, R2 ;  /* 0x0000001fff037819 */ /* 0x000fe40000011402 */
[----:B------:R-:W-:Y:S02]  /*2650*/  LOP3.LUT R12, R120, 0x6, RZ, 0xc0, !PT ;  /* 0x00000006780c7812 */ /* 0x000fe400078ec0ff */
[----:B------:R-:W-:Y:S01]  /*2660*/  LEA.HI R2, R3, R2, RZ, 0x2 ;  /* 0x0000000203027211 */ /* 0x000fe200078f10ff */
[----:B------:R-:W-:Y:S02]  /*2670*/  IMAD R3, R110, 0x10, R121 ;  /* 0x000000106e037824 */ /* 0x000fe400078e0279 */
[----:B------:R-:W-:Y:S01]  /*2680*/  FMUL.FTZ R36, R36, c[0x0][0x2ec] ;  /* 0x0000bb0024247a20 */ /* 0x000fe20000410000 */
[----:B------:R-:W-:Y:S01]  /*2690*/  SHF.R.S32.HI R129, RZ, 0x2, R2 ;  /* 0x00000002ff817819 */ /* 0x000fe20000011402 */
[----:B------:R-:W-:-:S02]  /*26a0*/  FMUL.FTZ R37, R37, c[0x0][0x2ec] ;  /* 0x0000bb0025257a20 */ /* 0x000fc40000410000 */
[----:B------:R-:W-:Y:S01]  /*26b0*/  FMUL.FTZ R38, R38, c[0x0][0x2ec] ;  /* 0x0000bb0026267a20 */ /* 0x000fe20000410000 */
[----:B------:R-:W-:Y:S01]  /*26c0*/  IADD3 R2, R3, 0x1, R129 ;  /* 0x0000000103027810 */ /* 0x000fe20007ffe081 */
[----:B------:R-:W-:Y:S01]  /*26d0*/  FMUL.FTZ R39, R39, c[0x0][0x2ec] ;  /* 0x0000bb0027277a20 */ /* 0x000fe20000410000 */
[----:B------:R-:W-:Y:S01]  /*26e0*/  MUFU.TANH R124, R36 ;  /* 0x00000024007c7308 */ /* 0x000fe20000002400 */
[----:B------:R-:W-:Y:S01]  /*26f0*/  FMUL.FTZ R32, R32, c[0x0][0x2ec] ;  /* 0x0000bb0020207a20 */ /* 0x000fe20000410000 */
[----:B------:R-:W-:Y:S01]  /*2700*/  IADD3 R3, R44, R2, -R45 ;  /* 0x000000022c037210 */ /* 0x000fe20007ffe82d */
[----:B------:R-:W-:Y:S01]  /*2710*/  FMUL.FTZ R33, R33, c[0x0][0x2ec] ;  /* 0x0000bb0021217a20 */ /* 0x000fe20000410000 */
[----:B------:R1:W-:Y:S01]  /*2720*/  STL [R1+0x5c], R129 ;  /* 0x00005c8101007387 */ /* 0x0003e20000100800 */
[----:B------:R-:W-:Y:S01]  /*2730*/  FMUL.FTZ R34, R34, c[0x0][0x2ec] ;  /* 0x0000bb0022227a20 */ /* 0x000fe20000410000 */
[----:B------:R-:W-:Y:S01]  /*2740*/  IADD3 R3, R3, c[0x0][0x2e8], RZ ;  /* 0x0000ba0003037a10 */ /* 0x000fe20007ffe0ff */
[----:B------:R-:W-:Y:S01]  /*2750*/  FMUL.FTZ R35, R35, c[0x0][0x2ec] ;  /* 0x0000bb0023237a20 */ /* 0x000fe20000410000 */
[----:B------:R-:W-:Y:S01]  /*2760*/  MUFU.TANH R68, R32 ;  /* 0x0000002000447308 */ /* 0x000fe20000002400 */
[----:B------:R-:W-:Y:S01]  /*2770*/  HMMA.16816.F32.BF16 R40, R8, R50, R28 ;  /* 0x000000320828723c */ /* 0x000fe2000004181c */
[----:B------:R-:W-:Y:S01]  /*2780*/  IMAD R2, R109, 0x80, R12 ;  /* 0x000000806d027824 */ /* 0x000fe200078e020c */
[----:B------:R-:W-:-:S02]  /*2790*/  IADD3 R14, R3, 0x8, RZ ;  /* 0x00000008030e7810 */ /* 0x000fc40007ffe0ff */
[C---:B------:R-:W-:Y:S02]  /*27a0*/  IADD3 R13, R3.reuse, 0x40, RZ ;  /* 0x00000040030d7810 */ /* 0x040fe40007ffe0ff */
[C---:B------:R-:W-:Y:S01]  /*27b0*/  IADD3 R12, R3.reuse, 0x48, RZ ;  /* 0x00000048030c7810 */ /* 0x040fe20007ffe0ff */
[----:B------:R-:W-:Y:S01]  /*27c0*/  MUFU.TANH R72, R33 ;  /* 0x0000002100487308 */ /* 0x000fe20000002400 */
[----:B------:R-:W-:Y:S01]  /*27d0*/  HMMA.16816.F32.BF16 R28, R20, R54, RZ ;  /* 0x00000036141c723c */ /* 0x000fe200000418ff */
[----:B------:R-:W-:Y:S02]  /*27e0*/  IADD3 R24, R2, 0x1, RZ ;  /* 0x0000000102187810 */ /* 0x000fe40007ffe0ff */
[-C--:B------:R-:W-:Y:S02]  /*27f0*/  IMNMX R15, R3, R44.reuse, PT ;  /* 0x0000002c030f7217 */ /* 0x080fe40003800200 */
[-C--:B------:R-:W-:Y:S02]  /*2800*/  IMNMX R14, R14, R44.reuse, PT ;  /* 0x0000002c0e0e7217 */ /* 0x080fe40003800200 */
[----:B------:R-:W-:Y:S01]  /*2810*/  MUFU.TANH R57, R34 ;  /* 0x0000002200397308 */ /* 0x000fe20000002400 */
[----:B------:R-:W-:-:S02]  /*2820*/  IMNMX R13, R13, R44, PT ;  /* 0x0000002c0d0d7217 */ /* 0x000fc40003800200 */
[----:B------:R-:W-:Y:S02]  /*2830*/  IMNMX R12, R12, R44, PT ;  /* 0x0000002c0c0c7217 */ /* 0x000fe40003800200 */
[C---:B------:R-:W-:Y:S02]  /*2840*/  ISETP.GE.AND P3, PT, R24.reuse, R15, PT ;  /* 0x0000000f1800720c */ /* 0x040fe40003f66270 */
[C---:B------:R-:W-:Y:S01]  /*2850*/  ISETP.GE.AND P1, PT, R24.reuse, R14, PT ;  /* 0x0000000e1800720c */ /* 0x040fe20003f26270 */
[----:B------:R4:W-:Y:S01]  /*2860*/  MUFU.TANH R69, R35 ;  /* 0x0000002300457308 */ /* 0x0009e20000002400 */
[----:B------:R-:W-:Y:S01]  /*2870*/  FMUL.FTZ R41, R41, c[0x0][0x2ec] ;  /* 0x0000bb0029297a20 */ /* 0x000fe20000410000 */
[----:B------:R-:W-:Y:S01]  /*2880*/  ISETP.GE.AND P0, PT, R24, R13, PT ;  /* 0x0000000d1800720c */ /* 0x000fe20003f06270 */
[----:B------:R-:W-:Y:S01]  /*2890*/  FMUL.FTZ R42, R42, c[0x0][0x2ec] ;  /* 0x0000bb002a2a7a20 */ /* 0x000fe20000410000 */
[----:B------:R-:W-:Y:S01]  /*28a0*/  ISETP.GE.AND P4, PT, R24, R12, PT ;  /* 0x0000000c1800720c */ /* 0x000fe20003f86270 */
[----:B------:R-:W-:Y:S01]  /*28b0*/  FMUL.FTZ R40, R40, c[0x0][0x2ec] ;  /* 0x0000bb0028287a20 */ /* 0x000fe20000410000 */
[C---:B------:R-:W-:Y:S01]  /*28c0*/  IADD3 R3, R2.reuse, 0x8, RZ ;  /* 0x0000000802037810 */ /* 0x040fe20007ffe0ff */
[----:B------:R-:W-:Y:S01]  /*28d0*/  FMUL.FTZ R43, R43, c[0x0][0x2ec] ;  /* 0x0000bb002b2b7a20 */ /* 0x000fe20000410000 */
[----:B------:R-:W5:Y:S01]  /*28e0*/  MUFU.TANH R41, R41 ;  /* 0x0000002900297308 */ /* 0x000f620000002400 */
[----:B------:R-:W-:-:S02]  /*28f0*/  IADD3 R24, R2, 0x9, RZ ;  /* 0x0000000902187810 */ /* 0x000fc40007ffe0ff */
[----:B------:R-:W-:Y:S02]  /*2900*/  FSEL R65, R114, -INF , !P3 ;  /* 0xff80000072417808 */ /* 0x000fe40005800000 */
[----:B------:R-:W-:Y:S02]  /*2910*/  FSEL R85, R115, -INF , !P1 ;  /* 0xff80000073557808 */ /* 0x000fe40004800000 */
[C---:B------:R-:W-:Y:S01]  /*2920*/  ISETP.GE.AND P2, PT, R3.reuse, R15, PT ;  /* 0x0000000f0300720c */ /* 0x040fe20003f46270 */
[----:B----4-:R-:W-:Y:S01]  /*2930*/  HMMA.16816.F32.BF16 R32, R16, R90, RZ ;  /* 0x0000005a1020723c */ /* 0x010fe200000418ff */
[----:B------:R-:W4:Y:S01]  /*2940*/  MUFU.TANH R42, R42 ;  /* 0x0000002a002a7308 */ /* 0x000f220000002400 */
[C---:B------:R-:W-:Y:S02]  /*2950*/  ISETP.GE.AND P6, PT, R3.reuse, R14, PT ;  /* 0x0000000e0300720c */ /* 0x040fe40003fc6270 */
[C---:B------:R-:W-:Y:S02]  /*2960*/  ISETP.GE.AND P5, PT, R3.reuse, R13, PT ;  /* 0x0000000d0300720c */ /* 0x040fe40003fa6270 */
[----:B------:R-:W-:-:S02]  /*2970*/  ISETP.GE.AND P3, PT, R3, R12, PT ;  /* 0x0000000c0300720c */ /* 0x000fc40003f66270 */
[----:B------:R-:W-:Y:S01]  /*2980*/  ISETP.GE.AND P1, PT, R24, R15, PT ;  /* 0x0000000f1800720c */ /* 0x000fe20003f26270 */
[----:B------:R-:W1:Y:S01]  /*2990*/  MUFU.TANH R40, R40 ;  /* 0x0000002800287308 */ /* 0x000e620000002400 */
[----:B------:R-:W-:Y:S02]  /*29a0*/  IADD3 R3, R2, 0x10, RZ ;  /* 0x0000001002037810 */ /* 0x000fe40007ffe0ff */
[----:B--2---:R-:W-:Y:S02]  /*29b0*/  FSEL R105, R53, -INF , !P5 ;  /* 0xff80000035697808 */ /* 0x004fe40006800000 */
[----:B---3--:R-:W-:Y:S02]  /*29c0*/  FSEL R115, R46, -INF , !P3 ;  /* 0xff8000002e737808 */ /* 0x008fe40005800000 */
[----:B-----5:R-:W-:Y:S01]  /*29d0*/  FSEL R61, R41, -INF , !P1 ;  /* 0xff800000293d7808 */ /* 0x020fe20004800000 */
[----:B------:R-:W-:Y:S01]  /*29e0*/  MUFU.TANH R131, R37 ;  /* 0x0000002500837308 */ /* 0x000fe20000002400 */
[----:B----4-:R-:W-:-:S02]  /*29f0*/  FSEL R93, R42, -INF , !P6 ;  /* 0xff8000002a5d7808 */ /* 0x010fc40007000000 */
[C---:B------:R-:W-:Y:S02]  /*2a00*/  ISETP.GE.AND P6, PT, R3.reuse, R15, PT ;  /* 0x0000000f0300720c */ /* 0x040fe40003fc6270 */
[C---:B------:R-:W-:Y:S02]  /*2a10*/  ISETP.GE.AND P5, PT, R3.reuse, R14, PT ;  /* 0x0000000e0300720c */ /* 0x040fe40003fa6270 */
[----:B------:R-:W-:Y:S01]  /*2a20*/  HMMA.16816.F32.BF16 R48, R4, R62, R32 ;  /* 0x0000003e0430723c */ /* 0x000fe20000041820 */
[C---:B------:R-:W-:Y:S01]  /*2a30*/  ISETP.GE.AND P3, PT, R3.reuse, R13, PT ;  /* 0x0000000d0300720c */ /* 0x040fe20003f66270 */
[----:B------:R-:W-:Y:S01]  /*2a40*/  MUFU.TANH R121, R38 ;  /* 0x0000002600797308 */ /* 0x000fe20000002400 */
[----:B------:R-:W-:Y:S02]  /*2a50*/  ISETP.GE.AND P1, PT, R3, R12, PT ;  /* 0x0000000c0300720c */ /* 0x000fe40003f26270 */
[----:B------:R-:W-:Y:S02]  /*2a60*/  IADD3 R3, R2, 0x18, RZ ;  /* 0x0000001802037810 */ /* 0x000fe40007ffe0ff */
[----:B------:R-:W-:Y:S01]  /*2a70*/  FSEL R89, R116, -INF , !P5 ;  /* 0xff80000074597808 */ /* 0x000fe20006800000 */
[----:B------:R-:W-:Y:S01]  /*2a80*/  HMMA.16816.F32.BF16 R32, R8, R58, R28 ;  /* 0x0000003a0820723c */ /* 0x000fe2000004181c */
[----:B------:R-:W-:Y:S01]  /*2a90*/  FSEL R110, R80, -INF , !P3 ;  /* 0xff800000506e7808 */ /* 0x000fe20005800000 */
[----:B------:R-:W2:Y:S01]  /*2aa0*/  MUFU.TANH R43, R43 ;  /* 0x0000002b002b7308 */ /* 0x000ea20000002400 */
[----:B------:R-:W-:-:S02]  /*2ab0*/  ISETP.GE.AND P5, PT, R3, R15, PT ;  /* 0x0000000f0300720c */ /* 0x000fc40003fa6270 */
[-C--:B------:R-:W-:Y:S02]  /*2ac0*/  ISETP.GE.AND P3, PT, R3, R14.reuse, PT ;  /* 0x0000000e0300720c */ /* 0x080fe40003f66270 */
[----:B-1----:R-:W-:Y:S01]  /*2ad0*/  FSEL R64, R40, -INF , !P2 ;  /* 0xff80000028407808 */ /* 0x002fe20005000000 */
[----:B------:R-:W-:Y:S01]  /*2ae0*/  HMMA.16816.F32.BF16 R28, R20, R82, RZ ;  /* 0x00000052141c723c */ /* 0x000fe200000418ff */
[----:B------:R-:W-:Y:S01]  /*2af0*/  FSEL R100, R112, -INF , !P0 ;  /* 0xff80000070647808 */ /* 0x000fe20004000000 */
[----:B------:R1:W-:Y:S01]  /*2b00*/  MUFU.TANH R40, R39 ;  /* 0x0000002700287308 */ /* 0x0003e20000002400 */
[----:B------:R-:W-:Y:S02]  /*2b10*/  FSEL R111, R111, -INF , !P4 ;  /* 0xff8000006f6f7808 */ /* 0x000fe40006000000 */
[C---:B------:R-:W-:Y:S02]  /*2b20*/  ISETP.GE.AND P0, PT, R24.reuse, R14, PT ;  /* 0x0000000e1800720c */ /* 0x040fe40003f06270 */
[C---:B------:R-:W-:Y:S01]  /*2b30*/  ISETP.GE.AND P4, PT, R24.reuse, R13, PT ;  /* 0x0000000d1800720c */ /* 0x040fe20003f86270 */
[----:B------:R-:W-:Y:S01]  /*2b40*/  FMUL.FTZ R49, R49, c[0x0][0x2ec] ;  /* 0x0000bb0031317a20 */ /* 0x000fe20000410000 */
[----:B------:R-:W-:Y:S01]  /*2b50*/  ISETP.GE.AND P2, PT, R24, R12, PT ;  /* 0x0000000c1800720c */ /* 0x000fe20003f46270 */
[----:B------:R-:W-:Y:S01]  /*2b60*/  FMUL.FTZ R51, R51, c[0x0][0x2ec] ;  /* 0x0000bb0033337a20 */ /* 0x000fe20000410000 */
[----:B------:R-:W-:Y:S01]  /*2b70*/  IADD3 R24, R2, 0x11, RZ ;  /* 0x0000001102187810 */ /* 0x000fe20007ffe0ff */
[----:B------:R-:W-:Y:S01]  /*2b80*/  MUFU.TANH R129, R49 ;  /* 0x0000003100817308 */ /* 0x000fe20000002400 */
[----:B--2---:R-:W-:Y:S01]  /*2b90*/  FSEL R92, R43, -INF , !P0 ;  /* 0xff8000002b5c7808 */ /* 0x004fe20004000000 */
[----:B------:R-:W-:Y:S01]  /*2ba0*/  FMUL.FTZ R50, R50, c[0x0][0x2ec] ;  /* 0x0000bb0032327a20 */ /* 0x000fe20000410000 */
[----:B------:R-:W-:Y:S01]  /*2bb0*/  ISETP.GE.AND P0, PT, R24, R15, PT ;  /* 0x0000000f1800720c */ /* 0x000fe20003f06270 */
[----:B------:R-:W-:Y:S01]  /*2bc0*/  FMUL.FTZ R32, R32, c[0x0][0x2ec] ;  /* 0x0000bb0020207a20 */ /* 0x000fe20000410000 */
[----:B------:R-:W-:Y:S01]  /*2bd0*/  FSEL R104, R56, -INF , !P4 ;  /* 0xff80000038687808 */ /* 0x000fe20006000000 */
[----:B------:R-:W-:Y:S01]  /*2be0*/  FMUL.FTZ R34, R34, c[0x0][0x2ec] ;  /* 0x0000bb0022227a20 */ /* 0x000fe20000410000 */
[----:B------:R-:W-:Y:S01]  /*2bf0*/  FSEL R112, R52, -INF , !P2 ;  /* 0xff80000034707808 */ /* 0x000fe20005000000 */
[----:B------:R-:W-:Y:S01]  /*2c00*/  FMUL.FTZ R33, R33, c[0x0][0x2ec] ;  /* 0x0000bb0021217a20 */ /* 0x000fe20000410000 */
[----:B------:R-:W-:Y:S01]  /*2c10*/  FSEL R60, R118, -INF , !P6 ;  /* 0xff800000763c7808 */ /* 0x000fe20007000000 */
[----:B------:R-:W2:Y:S01]  /*2c20*/  MUFU.TANH R32, R32 ;  /* 0x0000002000207308 */ /* 0x000ea20000002400 */
[----:B------:R-:W-:Y:S01]  /*2c30*/  FMUL.FTZ R35, R35, c[0x0][0x2ec] ;  /* 0x0000bb0023237a20 */ /* 0x000fe20000410000 */
[----:B-1----:R-:W-:Y:S01]  /*2c40*/  HMMA.16816.F32.BF16 R36, R8, R74, R28 ;  /* 0x0000004a0824723c */ /* 0x002fe2000004181c */
[----:B------:R-:W-:Y:S01]  /*2c50*/  FSEL R117, R117, -INF , !P1 ;  /* 0xff80000075757808 */ /* 0x000fe20004800000 */
[----:B------:R-:W-:Y:S01]  /*2c60*/  FMUL.FTZ R48, R48, c[0x0][0x2ec] ;  /* 0x0000bb0030307a20 */ /* 0x000fe20000410000 */
[----:B------:R-:W-:-:S02]  /*2c70*/  FSEL R59, R123, -INF , !P0 ;  /* 0xff8000007b3b7808 */ /* 0x000fc40004000000 */
[C---:B------:R-:W-:Y:S01]  /*2c80*/  ISETP.GE.AND P4, PT, R24.reuse, R14, PT ;  /* 0x0000000e1800720c */ /* 0x040fe20003f86270 */
[----:B------:R-:W1:Y:S01]  /*2c90*/  MUFU.TANH R34, R34 ;  /* 0x0000002200227308 */ /* 0x000e620000002400 */
[CC--:B------:R-:W-:Y:S01]  /*2ca0*/  ISETP.GE.AND P2, PT, R24.reuse, R13.reuse, PT ;  /* 0x0000000d1800720c */ /* 0x0c0fe20003f46270 */
[----:B------:R-:W-:Y:S01]  /*2cb0*/  HMMA.16816.F32.BF16 R28, R20, R66, RZ ;  /* 0x00000042141c723c */ /* 0x000fe200000418ff */
[-C--:B------:R-:W-:Y:S02]  /*2cc0*/  ISETP.GE.AND P6, PT, R24, R12.reuse, PT ;  /* 0x0000000c1800720c */ /* 0x080fe40003fc6270 */
[C---:B------:R-:W-:Y:S02]  /*2cd0*/  ISETP.GE.AND P1, PT, R3.reuse, R13, PT ;  /* 0x0000000d0300720c */ /* 0x040fe40003f26270 */
[----:B------:R-:W-:Y:S01]  /*2ce0*/  ISETP.GE.AND P0, PT, R3, R12, PT ;  /* 0x0000000c0300720c */ /* 0x000fe20003f06270 */
[----:B------:R-:W3:Y:S01]  /*2cf0*/  MUFU.TANH R25, R33 ;  /* 0x0000002100197308 */ /* 0x000ee20000002400 */
[----:B--2---:R-:W-:-:S02]  /*2d00*/  FSEL R58, R32, -INF , !P5 ;  /* 0xff800000203a7808 */ /* 0x004fc40006800000 */
[C---:B------:R-:W-:Y:S02]  /*2d10*/  IADD3 R24, R2.reuse, 0x19, RZ ;  /* 0x0000001902187810 */ /* 0x040fe40007ffe0ff */
[----:B------:R-:W-:Y:S02]  /*2d20*/  IADD3 R3, R2, 0x20, RZ ;  /* 0x0000002002037810 */ /* 0x000fe40007ffe0ff */
[----:B------:R-:W-:Y:S01]  /*2d30*/  FSEL R83, R125, -INF , !P4 ;  /* 0xff8000007d537808 */ /* 0x000fe20006000000 */
[----:B------:R2:W4:Y:S01]  /*2d40*/  MUFU.TANH R26, R35 ;  /* 0x00000023001a7308 */ /* 0x0005220000002400 */
[----:B-1----:R-:W-:Y:S01]  /*2d50*/  FSEL R84, R34, -INF , !P3 ;  /* 0xff80000022547808 */ /* 0x002fe20005800000 */
[----:B------:R-:W-:Y:S01]  /*2d60*/  FMUL.FTZ R37, R37, c[0x0][0x2ec] ;  /* 0x0000bb0025257a20 */ /* 0x000fe20000410000 */
[----:B------:R-:W-:Y:S01]  /*2d70*/  FSEL R101, R119, -INF , !P2 ;  /* 0xff80000077657808 */ /* 0x000fe20005000000 */
[----:B------:R-:W-:Y:S01]  /*2d80*/  FMUL.FTZ R38, R38, c[0x0][0x2ec] ;  /* 0x0000bb0026267a20 */ /* 0x000fe20000410000 */
[----:B------:R-:W-:Y:S01]  /*2d90*/  FSEL R114, R81, -INF , !P6 ;  /* 0xff80000051727808 */ /* 0x000fe20007000000 */
[----:B------:R-:W-:Y:S01]  /*2da0*/  FMUL.FTZ R36, R36, c[0x0][0x2ec] ;  /* 0x0000bb0024247a20 */ /* 0x000fe20000410000 */
[C---:B------:R-:W-:Y:S01]  /*2db0*/  ISETP.GE.AND P4, PT, R24.reuse, R15, PT ;  /* 0x0000000f1800720c */ /* 0x040fe20003f86270 */
[----:B------:R-:W-:Y:S01]  /*2dc0*/  MUFU.TANH R37, R37 ;  /* 0x0000002500257308 */ /* 0x000fe20000002400 */
[C---:B------:R-:W-:Y:S01]  /*2dd0*/  ISETP.GE.AND P2, PT, R24.reuse, R14, PT ;  /* 0x0000000e1800720c */ /* 0x040fe20003f46270 */
[----:B------:R-:W-:Y:S01]  /*2de0*/  FMUL.FTZ R39, R39, c[0x0][0x2ec] ;  /* 0x0000bb0027277a20 */ /* 0x000fe20000410000 */
[----:B------:R-:W-:-:S02]  /*2df0*/  ISETP.GE.AND P6, PT, R24, R13, PT ;  /* 0x0000000d1800720c */ /* 0x000fc40003fc6270 */
[----:B------:R-:W-:Y:S02]  /*2e00*/  ISETP.GE.AND P5, PT, R24, R12, PT ;  /* 0x0000000c1800720c */ /* 0x000fe40003fa6270 */
[----:B------:R-:W-:Y:S01]  /*2e10*/  ISETP.GE.AND P3, PT, R3, R15, PT ;  /* 0x0000000f0300720c */ /* 0x000fe20003f66270 */
[----:B--2---:R-:W-:Y:S01]  /*2e20*/  HMMA.16816.F32.BF16 R32, R16, R70, RZ ;  /* 0x000000461020723c */ /* 0x004fe200000418ff */
[----:B------:R-:W1:Y:S01]  /*2e30*/  MUFU.TANH R38, R38 ;  /* 0x0000002600267308 */ /* 0x000e620000002400 */
[----:B------:R-:W-:Y:S02]  /*2e40*/  IADD3 R24, R2, 0x21, RZ ;  /* 0x0000002102187810 */ /* 0x000fe40007ffe0ff */
[----:B------:R-:W-:Y:S02]  /*2e50*/  FSEL R119, R57, -INF , !P0 ;  /* 0xff80000039777808 */ /* 0x000fe40004000000 */
[----:B------:R-:W-:Y:S02]  /*2e60*/  FSEL R97, R68, -INF , !P1 ;  /* 0xff80000044617808 */ /* 0x000fe40004800000 */
[----:B---3--:R-:W-:Y:S01]  /*2e70*/  FSEL R57, R25, -INF , !P4 ;  /* 0xff80000019397808 */ /* 0x008fe20006000000 */
[----:B------:R-:W2:Y:S01]  /*2e80*/  MUFU.TANH R36, R36 ;  /* 0x0000002400247308 */ /* 0x000ea20000002400 */
[----:B----4-:R-:W-:-:S02]  /*2e90*/  FSEL R81, R26, -INF , !P2 ;  /* 0xff8000001a517808 */ /* 0x010fc40005000000 */
[----:B------:R-:W-:Y:S02]  /*2ea0*/  FSEL R96, R72, -INF , !P6 ;  /* 0xff80000048607808 */ /* 0x000fe40007000000 */
[----:B------:R-:W-:Y:S02]  /*2eb0*/  FSEL R116, R69, -INF , !P5 ;  /* 0xff80000045747808 */ /* 0x000fe40006800000 */
[----:B------:R-:W-:Y:S01]  /*2ec0*/  FSEL R56, R130, -INF , !P3 ;  /* 0xff80000082387808 */ /* 0x000fe20005800000 */
[----:B------:R-:W3:Y:S01]  /*2ed0*/  MUFU.TANH R39, R39 ;  /* 0x0000002700277308 */ /* 0x000ee20000002400 */
[C---:B------:R-:W-:Y:S02]  /*2ee0*/  ISETP.GE.AND P1, PT, R3.reuse, R14, PT ;  /* 0x0000000e0300720c */ /* 0x040fe40003f26270 */
[C---:B------:R-:W-:Y:S02]  /*2ef0*/  ISETP.GE.AND P0, PT, R3.reuse, R13, PT ;  /* 0x0000000d0300720c */ /* 0x040fe40003f06270 */
[----:B------:R-:W-:-:S02]  /*2f00*/  ISETP.GE.AND P4, PT, R3, R12, PT ;  /* 0x0000000c0300720c */ /* 0x000fc40003f86270 */
[----:B------:R-:W-:Y:S01]  /*2f10*/  HMMA.16816.F32.BF16 R44, R4, R94, R32 ;  /* 0x0000005e042c723c */ /* 0x000fe20000041820 */
[C---:B------:R-:W-:Y:S01]  /*2f20*/  ISETP.GE.AND P2, PT, R24.reuse, R15, PT ;  /* 0x0000000f1800720c */ /* 0x040fe20003f46270 */
[----:B------:R-:W-:Y:S01]  /*2f30*/  MUFU.TANH R27, R51 ;  /* 0x00000033001b7308 */ /* 0x000fe20000002400 */
[C---:B------:R-:W-:Y:S02]  /*2f40*/  ISETP.GE.AND P6, PT, R24.reuse, R14, PT ;  /* 0x0000000e1800720c */ /* 0x040fe40003fc6270 */
[C---:B------:R-:W-:Y:S02]  /*2f50*/  ISETP.GE.AND P5, PT, R24.reuse, R13, PT ;  /* 0x0000000d1800720c */ /* 0x040fe40003fa6270 */
[----:B------:R-:W-:Y:S01]  /*2f60*/  ISETP.GE.AND P3, PT, R24, R12, PT ;  /* 0x0000000c1800720c */ /* 0x000fe20003f66270 */
[----:B------:R-:W-:Y:S01]  /*2f70*/  HMMA.16816.F32.BF16 R32, R8, R98, R28 ;  /* 0x000000620820723c */ /* 0x000fe2000004181c */
[C---:B------:R-:W-:Y:S01]  /*2f80*/  IADD3 R3, R2.reuse, 0x28, RZ ;  /* 0x0000002802037810 */ /* 0x040fe20007ffe0ff */
[----:B------:R-:W-:Y:S01]  /*2f90*/  MUFU.TANH R74, R50 ;  /* 0x00000032004a7308 */ /* 0x000fe20000002400 */
[----:B------:R-:W-:-:S02]  /*2fa0*/  IADD3 R24, R2, 0x29, RZ ;  /* 0x0000002902187810 */ /* 0x000fc40007ffe0ff */
[----:B------:R-:W-:Y:S02]  /*2fb0*/  FSEL R82, R128, -INF , !P1 ;  /* 0xff80000080527808 */ /* 0x000fe40004800000 */
[----:B------:R-:W-:Y:S01]  /*2fc0*/  FSEL R118, R127, -INF , !P0 ;  /* 0xff8000007f767808 */ /* 0x000fe20004000000 */
[----:B------:R-:W-:Y:S01]  /*2fd0*/  HMMA.16816.F32.BF16 R28, R20, R90, RZ ;  /* 0x0000005a141c723c */ /* 0x000fe200000418ff */
[----:B------:R-:W-:Y:S01]  /*2fe0*/  FSEL R126, R126, -INF , !P4 ;  /* 0xff8000007e7e7808 */ /* 0x000fe20006000000 */
[----:B------:R-:W-:Y:S01]  /*2ff0*/  MUFU.TANH R120, R48 ;  /* 0x0000003000787308 */ /* 0x000fe20000002400 */
[----:B------:R-:W-:Y:S02]  /*3000*/  FSEL R55, R137, -INF , !P2 ;  /* 0xff80000089377808 */ /* 0x000fe40005000000 */
[----:B------:R-:W-:Y:S02]  /*3010*/  FSEL R77, R138, -INF , !P6 ;  /* 0xff8000008a4d7808 */ /* 0x000fe40007000000 */
[C---:B------:R-:W-:Y:S01]  /*3020*/  ISETP.GE.AND P1, PT, R3.reuse, R15, PT ;  /* 0x0000000f0300720c */ /* 0x040fe20003f26270 */
[----:B------:R-:W-:Y:S01]  /*3030*/  FMUL.FTZ R46, R46, c[0x0][0x2ec] ;  /* 0x0000bb002e2e7a20 */ /* 0x000fe20000410000 */
[----:B------:R-:W-:Y:S01]  /*3040*/  ISETP.GE.AND P0, PT, R3, R14, PT ;  /* 0x0000000e0300720c */ /* 0x000fe20003f06270 */
[----:B------:R-:W-:Y:S01]  /*3050*/  FMUL.FTZ R45, R45, c[0x0][0x2ec] ;  /* 0x0000bb002d2d7a20 */ /* 0x000fe20000410000 */
[C---:B------:R-:W-:Y:S01]  /*3060*/  ISETP.GE.AND P4, PT, R3.reuse, R13, PT ;  /* 0x0000000d0300720c */ /* 0x040fe20003f86270 */
[----:B------:R-:W-:Y:S01]  /*3070*/  MUFU.TANH R54, R46 ;  /* 0x0000002e00367308 */ /* 0x000fe20000002400 */
[----:B------:R-:W-:Y:S01]  /*3080*/  ISETP.GE.AND P2, PT, R3, R12, PT ;  /* 0x0000000c0300720c */ /* 0x000fe20003f46270 */
[----:B------:R-:W-:Y:S01]  /*3090*/  FMUL.FTZ R44, R44, c[0x0][0x2ec] ;  /* 0x0000bb002c2c7a20 */ /* 0x000fe20000410000 */
[-C--:B------:R-:W-:Y:S01]  /*30a0*/  ISETP.GE.AND P6, PT, R24, R15.reuse, PT ;  /* 0x0000000f1800720c */ /* 0x080fe20003fc6270 */
[----:B------:R-:W-:Y:S01]  /*30b0*/  FMUL.FTZ R32, R32, c[0x0][0x2ec] ;  /* 0x0000bb0020207a20 */ /* 0x000fe20000410000 */
[----:B------:R-:W-:Y:S01]  /*30c0*/  IADD3 R3, R2, 0x30, RZ ;  /* 0x0000003002037810 */ /* 0x000fe20007ffe0ff */
[----:B------:R-:W-:Y:S01]  /*30d0*/  FMUL.FTZ R34, R34, c[0x0][0x2ec] ;  /* 0x0000bb0022227a20 */ /* 0x000fe20000410000 */
[----:B-1----:R-:W-:Y:S01]  /*30e0*/  FSEL R80, R38, -INF , !P0 ;  /* 0xff80000026507808 */ /* 0x002fe20004000000 */
[----:B------:R-:W-:Y:S01]  /*30f0*/  FMUL.FTZ R33, R33, c[0x0][0x2ec] ;  /* 0x0000bb0021217a20 */ /* 0x000fe20000410000 */
[----:B------:R-:W-:Y:S01]  /*3100*/  FSEL R98, R76, -INF , !P4 ;  /* 0xff8000004c627808 */ /* 0x000fe20006000000 */
[----:B------:R-:W1:Y:S01]  /*3110*/  MUFU.TANH R32, R32 ;  /* 0x0000002000207308 */ /* 0x000e620000002400 */
[----:B------:R-:W-:Y:S01]  /*3120*/  FSEL R128, R73, -INF , !P2 ;  /* 0xff80000049807808 */ /* 0x000fe20005000000 */
[----:B------:R-:W-:Y:S01]  /*3130*/  FMUL.FTZ R35, R35, c[0x0][0x2ec] ;  /* 0x0000bb0023237a20 */ /* 0x000fe20000410000 */
[----:B------:R-:W-:Y:S01]  /*3140*/  FSEL R52, R37, -INF , !P6 ;  /* 0xff80000025347808 */ /* 0x000fe20007000000 */
[----:B------:R-:W-:Y:S01]  /*3150*/  FMUL.FTZ R47, R47, c[0x0][0x2ec] ;  /* 0x0000bb002f2f7a20 */ /* 0x000fe20000410000 */
[----:B------:R-:W-:-:S02]  /*3160*/  ISETP.GE.AND P0, PT, R3, R15, PT ;  /* 0x0000000f0300720c */ /* 0x000fc40003f06270 */
[C---:B------:R-:W-:Y:S01]  /*3170*/  ISETP.GE.AND P4, PT, R3.reuse, R14, PT ;  /* 0x0000000e0300720c */ /* 0x040fe20003f86270 */
[----:B------:R-:W4:Y:S01]  /*3180*/  MUFU.TANH R34, R34 ;  /* 0x0000002200227308 */ /* 0x000f220000002400 */
[C---:B------:R-:W-:Y:S02]  /*3190*/  ISETP.GE.AND P2, PT, R3.reuse, R13, PT ;  /* 0x0000000d0300720c */ /* 0x040fe40003f46270 */
[----:B------:R-:W-:Y:S02]  /*31a0*/  ISETP.GE.AND P6, PT, R3, R12, PT ;  /* 0x0000000c0300720c */ /* 0x000fe40003fc6270 */
[----:B------:R-:W-:Y:S02]  /*31b0*/  IADD3 R3, R2, 0x38, RZ ;  /* 0x0000003802037810 */ /* 0x000fe40007ffe0ff */
[----:B------:R-:W-:Y:S01]  /*31c0*/  FSEL R99, R135, -INF , !P5 ;  /* 0xff80000087637808 */ /* 0x000fe20006800000 */
[----:B------:R-:W5:Y:S01]  /*31d0*/  MUFU.TANH R25, R33 ;  /* 0x0000002100197308 */ /* 0x000f620000002400 */
[----:B------:R-:W-:-:S02]  /*31e0*/  FSEL R75, R139, -INF , !P4 ;  /* 0xff8000008b4b7808 */ /* 0x000fc40006000000 */
[----:B------:R-:W-:Y:S02]  /*31f0*/  FSEL R127, R134, -INF , !P2 ;  /* 0xff800000867f7808 */ /* 0x000fe40005000000 */
[-C--:B------:R-:W-:Y:S02]  /*3200*/  ISETP.GE.AND P5, PT, R24, R14.reuse, PT ;  /* 0x0000000e1800720c */ /* 0x080fe40003fa6270 */
[C---:B------:R-:W-:Y:S01]  /*3210*/  ISETP.GE.AND P4, PT, R3.reuse, R15, PT ;  /* 0x0000000f0300720c */ /* 0x040fe20003f86270 */
[----:B------:R5:W5:Y:S01]  /*3220*/  MUFU.TANH R26, R35 ;  /* 0x00000023001a7308 */ /* 0x000b620000002400 */
[----:B------:R-:W-:Y:S02]  /*3230*/  ISETP.GE.AND P2, PT, R3, R14, PT ;  /* 0x0000000e0300720c */ /* 0x000fe40003f46270 */
[----:B--2---:R-:W-:Y:S02]  /*3240*/  FSEL R53, R36, -INF , !P1 ;  /* 0xff80000024357808 */ /* 0x004fe40004800000 */
[----:B---3--:R-:W-:-:S02]  /*3250*/  FSEL R76, R39, -INF , !P5 ;  /* 0xff800000274c7808 */ /* 0x008fc40006800000 */
[----:B-1----:R-:W-:Y:S01]  /*3260*/  FSEL R49, R32, -INF , !P4 ;  /* 0xff80000020317808 */ /* 0x002fe20006000000 */
[----:B------:R-:W-:Y:S01]  /*3270*/  HMMA.16816.F32.BF16 R36, R8, R62, R28 ;  /* 0x0000003e0824723c */ /* 0x000fe2000004181c */
[----:B----4-:R-:W-:Y:S01]  /*3280*/  FSEL R72, R34, -INF , !P2 ;  /* 0xff80000022487808 */ /* 0x010fe20005000000 */
[----:B------:R1:W-:Y:S01]  /*3290*/  MUFU.TANH R90, R45 ;  /* 0x0000002d005a7308 */ /* 0x0003e20000002400 */
[----:B------:R-:W-:Y:S02]  /*32a0*/  FSEL R123, R132, -INF , !P3 ;  /* 0xff800000847b7808 */ /* 0x000fe40005800000 */
[C---:B------:R-:W-:Y:S02]  /*32b0*/  ISETP.GE.AND P3, PT, R24.reuse, R13, PT ;  /* 0x0000000d1800720c */ /* 0x040fe40003f66270 */
[----:B------:R-:W-:Y:S01]  /*32c0*/  ISETP.GE.AND P1, PT, R24, R12, PT ;  /* 0x0000000c1800720c */ /* 0x000fe20003f26270 */
[----:B-----5:R-:W-:Y:S01]  /*32d0*/  HMMA.16816.F32.BF16 R32, R16, R86, RZ ;  /* 0x000000561020723c */ /* 0x020fe200000418ff */
[----:B------:R-:W-:Y:S01]  /*32e0*/  IADD3 R24, R2, 0x31, RZ ;  /* 0x0000003102187810 */ /* 0x000fe20007ffe0ff */
[----:B------:R-:W-:Y:S01]  /*32f0*/  MUFU.TANH R88, R44 ;  /* 0x0000002c00587308 */ /* 0x000fe20000002400 */
[----:B------:R-:W-:-:S02]  /*3300*/  FSEL R91, R122, -INF , !P3 ;  /* 0xff8000007a5b7808 */ /* 0x000fc40005800000 */
[----:B------:R-:W-:Y:S02]  /*3310*/  FSEL R122, R113, -INF , !P1 ;  /* 0xff800000717a7808 */ /* 0x000fe40004800000 */
[----:B------:R-:W-:Y:S01]  /*3320*/  FSEL R51, R140, -INF , !P0 ;  /* 0xff8000008c337808 */ /* 0x000fe20004000000 */
[----:B------:R-:W-:Y:S01]  /*3330*/  HMMA.16816.F32.BF16 R28, R20, R70, RZ ;  /* 0x00000046141c723c */ /* 0x000fe200000418ff */
[C---:B------:R-:W-:Y:S01]  /*3340*/  ISETP.GE.AND P5, PT, R24.reuse, R15, PT ;  /* 0x0000000f1800720c */ /* 0x040fe20003fa6270 */
[----:B------:R-:W-:Y:S01]  /*3350*/  MUFU.TANH R47, R47 ;  /* 0x0000002f002f7308 */ /* 0x000fe20000002400 */
[C---:B------:R-:W-:Y:S02]  /*3360*/  ISETP.GE.AND P3, PT, R24.reuse, R14, PT ;  /* 0x0000000e1800720c */ /* 0x040fe40003f66270 */
[CC--:B------:R-:W-:Y:S02]  /*3370*/  ISETP.GE.AND P1, PT, R24.reuse, R13.reuse, PT ;  /* 0x0000000d1800720c */ /* 0x0c0fe40003f26270 */
[-C--:B------:R-:W-:Y:S01]  /*3380*/  ISETP.GE.AND P0, PT, R24, R12.reuse, PT ;  /* 0x0000000c1800720c */ /* 0x080fe20003f06270 */
[----:B------:R-:W-:Y:S01]  /*3390*/  HMMA.16816.F32.BF16 R16, R16, R102, RZ ;  /* 0x000000661010723c */ /* 0x000fe200000418ff */
[----:B------:R-:W-:Y:S01]  /*33a0*/  IADD3 R24, R2, 0x39, RZ ;  /* 0x0000003902187810 */ /* 0x000fe20007ffe0ff */
[----:B------:R-:W-:Y:S01]  /*33b0*/  FMUL.FTZ R36, R36, c[0x0][0x2ec] ;  /* 0x0000bb0024247a20 */ /* 0x000fe20000410000 */
[----:B------:R-:W-:Y:S01]  /*33c0*/  FSEL R130, R136, -INF , !P0 ;  /* 0xff80000088827808 */ /* 0x000fe20004000000 */
[----:B------:R-:W-:Y:S01]  /*33d0*/  FMUL.FTZ R38, R38, c[0x0][0x2ec] ;  /* 0x0000bb0026267a20 */ /* 0x000fe20000410000 */
[C---:B------:R-:W-:Y:S01]  /*33e0*/  ISETP.GE.AND P0, PT, R24.reuse, R13, PT ;  /* 0x0000000d1800720c */ /* 0x040fe20003f06270 */
[----:B------:R-:W-:Y:S01]  /*33f0*/  FMUL.FTZ R37, R37, c[0x0][0x2ec] ;  /* 0x0000bb0025257a20 */ /* 0x000fe20000410000 */
[----:B------:R-:W-:Y:S01]  /*3400*/  ISETP.GE.AND P4, PT, R24, R12, PT ;  /* 0x0000000c1800720c */ /* 0x000fe20003f86270 */
[----:B------:R-:W2:Y:S01]  /*3410*/  MUFU.TANH R36, R36 ;  /* 0x0000002400247308 */ /* 0x000ea20000002400 */
[----:B------:R-:W-:Y:S01]  /*3420*/  FSEL R113, R131, -INF , !P0 ;  /* 0xff80000083717808 */ /* 0x000fe20004000000 */
[----:B------:R-:W-:Y:S01]  /*3430*/  FMUL.FTZ R39, R39, c[0x0][0x2ec] ;  /* 0x0000bb0027277a20 */ /* 0x000fe20000410000 */
[----:B------:R-:W-:-:S02]  /*3440*/  FSEL R131, R40, -INF , !P4 ;  /* 0xff80000028837808 */ /* 0x000fc40006000000 */
[----:B------:R-:W-:Y:S01]  /*3450*/  HMMA.16816.F32.BF16 R40, R4, R78, R32 ;  /* 0x0000004e0428723c */ /* 0x000fe20000041820 */
[----:B------:R-:W-:Y:S02]  /*3460*/  FSEL R133, R133, -INF , !P6 ;  /* 0xff80000085857808 */ /* 0x000fe40007000000 */
[----:B------:R-:W-:Y:S01]  /*3470*/  FSEL R50, R142, -INF , !P5 ;  /* 0xff8000008e327808 */ /* 0x000fe20006800000 */
[----:B------:R-:W3:Y:S01]  /*3480*/  MUFU.TANH R38, R38 ;  /* 0x0000002600267308 */ /* 0x000ee20000002400 */
[----:B------:R-:W-:Y:S02]  /*3490*/  FSEL R73, R145, -INF , !P3 ;  /* 0xff80000091497808 */ /* 0x000fe40005800000 */
[C---:B------:R-:W-:Y:S01]  /*34a0*/  ISETP.GE.AND P6, PT, R3.reuse, R13, PT ;  /* 0x0000000d0300720c */ /* 0x040fe20003fc6270 */
[----:B------:R-:W-:Y:S01]  /*34b0*/  HMMA.16816.F32.BF16 R32, R8, R94, R28 ;  /* 0x0000005e0820723c */ /* 0x000fe2000004181c */
[----:B------:R-:W-:Y:S02]  /*34c0*/  ISETP.GE.AND P5, PT, R3, R12, PT ;  /* 0x0000000c0300720c */ /* 0x000fe40003fa6270 */
[----:B------:R-:W-:Y:S01]  /*34d0*/  ISETP.GE.AND P3, PT, R24, R15, PT ;  /* 0x0000000f1800720c */ /* 0x000fe20003f66270 */
[----:B------:R-:W4:Y:S01]  /*34e0*/  MUFU.TANH R37, R37 ;  /* 0x0000002500257308 */ /* 0x000f220000002400 */
[----:B------:R-:W-:-:S02]  /*34f0*/  FSEL R125, R141, -INF , !P1 ;  /* 0xff8000008d7d7808 */ /* 0x000fc40004800000 */
[----:B------:R-:W-:Y:S01]  /*3500*/  IADD3 R3, R2, 0x40, RZ ;  /* 0x0000004002037810 */ /* 0x000fe20007ffe0ff */
[C---:B------:R-:W-:Y:S01]  /*3510*/  HMMA.16816.F32.BF16 R28, R20.reuse, R86, RZ ;  /* 0x00000056141c723c */ /* 0x040fe200000418ff */
[-C--:B------:R-:W-:Y:S02]  /*3520*/  ISETP.GE.AND P1, PT, R24, R14.reuse, PT ;  /* 0x0000000e1800720c */ /* 0x080fe40003f26270 */
[----:B------:R-:W-:Y:S01]  /*3530*/  IADD3 R24, R2, 0x41, RZ ;  /* 0x0000004102187810 */ /* 0x000fe20007ffe0ff */
[----:B------:R-:W5:Y:S01]  /*3540*/  MUFU.TANH R39, R39 ;  /* 0x0000002700277308 */ /* 0x000f620000002400 */
[----:B------:R-:W-:Y:S02]  /*3550*/  FSEL R124, R124, -INF , !P6 ;  /* 0xff8000007c7c7808 */ /* 0x000fe40007000000 */
[----:B------:R-:W-:Y:S01]  /*3560*/  FSEL R132, R121, -INF , !P5 ;  /* 0xff80000079847808 */ /* 0x000fe20006800000 */
[----:B------:R-:W-:Y:S01]  /*3570*/  HMMA.16816.F32.BF16 R20, R20, R102, RZ ;  /* 0x000000661414723c */ /* 0x000fe200000418ff */
[----:B------:R-:W-:Y:S01]  /*3580*/  FSEL R48, R25, -INF , !P3 ;  /* 0xff80000019307808 */ /* 0x000fe20005800000 */
[----:B------:R-:W-:Y:S01]  /*3590*/  FMUL.FTZ R40, R40, c[0x0][0x2ec] ;  /* 0x0000bb0028287a20 */ /* 0x000fe20000410000 */
[C---:B------:R-:W-:Y:S01]  /*35a0*/  ISETP.GE.AND P2, PT, R3.reuse, R15, PT ;  /* 0x0000000f0300720c */ /* 0x040fe20003f46270 */
[----:B------:R-:W-:Y:S01]  /*35b0*/  FMUL.FTZ R42, R42, c[0x0][0x2ec] ;  /* 0x0000bb002a2a7a20 */ /* 0x000fe20000410000 */
[----:B------:R-:W-:Y:S01]  /*35c0*/  ISETP.GE.AND P6, PT, R3, R14, PT ;  /* 0x0000000e0300720c */ /* 0x000fe20003fc6270 */
[----:B------:R-:W-:Y:S01]  /*35d0*/  FMUL.FTZ R41, R41, c[0x0][0x2ec] ;  /* 0x0000bb0029297a20 */ /* 0x000fe20000410000 */
[C---:B------:R-:W-:Y:S01]  /*35e0*/  ISETP.GE.AND P5, PT, R3.reuse, R13, PT ;  /* 0x0000000d0300720c */ /* 0x040fe20003fa6270 */
[----:B------:R-:W-:Y:S01]  /*35f0*/  FMUL.FTZ R32, R32, c[0x0][0x2ec] ;  /* 0x0000bb0020207a20 */ /* 0x000fe20000410000 */
[----:B------:R-:W-:Y:S01]  /*3600*/  ISETP.GE.AND P3, PT, R3, R12, PT ;  /* 0x0000000c0300720c */ /* 0x000fe20003f66270 */
[----:B------:R-:W-:Y:S01]  /*3610*/  FMUL.FTZ R33, R33, c[0x0][0x2ec] ;  /* 0x0000bb0021217a20 */ /* 0x000fe20000410000 */
[----:B------:R-:W-:Y:S01]  /*3620*/  FSEL R69, R26, -INF , !P1 ;  /* 0xff8000001a457808 */ /* 0x000fe20004800000 */
[----:B------:R-:W-:Y:S01]  /*3630*/  FMUL.FTZ R34, R34, c[0x0][0x2ec] ;  /* 0x0000bb0022227a20 */ /* 0x000fe20000410000 */
[----:B------:R-:W-:Y:S01]  /*3640*/  IADD3 R3, R2, 0x48, RZ ;  /* 0x0000004802037810 */ /* 0x000fe20007ffe0ff */
[----:B------:R-:W-:Y:S01]  /*3650*/  FMUL.FTZ R35, R35, c[0x0][0x2ec] ;  /* 0x0000bb0023237a20 */ /* 0x000fe20000410000 */
[----:B------:R-:W-:Y:S01]  /*3660*/  ISETP.GE.AND P1, PT, R24, R15, PT ;  /* 0x0000000f1800720c */ /* 0x000fe20003f26270 */
[----:B------:R-:W-:Y:S01]  /*3670*/  HMMA.16816.F32.BF16 R28, R8, R78, R28 ;  /* 0x0000004e081c723c */ /* 0x000fe2000004181c */
[----:B------:R-:W-:Y:S01]  /*3680*/  FSEL R46, R149, -INF , !P2 ;  /* 0xff800000952e7808 */ /* 0x000fe20005000000 */
[----:B------:R-:W2:Y:S01]  /*3690*/  MUFU.TANH R32, R32 ;  /* 0x0000002000207308 */ /* 0x000ea20000002400 */
[----:B------:R-:W-:Y:S01]  /*36a0*/  FSEL R68, R148, -INF , !P6 ;  /* 0xff80000094447808 */ /* 0x000fe20007000000 */
[----:B------:R-:W-:Y:S01]  /*36b0*/  FMUL.FTZ R43, R43, c[0x0][0x2ec] ;  /* 0x0000bb002b2b7a20 */ /* 0x000fe20000410000 */
[----:B------:R-:W-:-:S02]  /*36c0*/  ISETP.GE.AND P0, PT, R24, R14, PT ;  /* 0x0000000e1800720c */ /* 0x000fc40003f06270 */
[C---:B------:R-:W-:Y:S01]  /*36d0*/  ISETP.GE.AND P4, PT, R24.reuse, R13, PT ;  /* 0x0000000d1800720c */ /* 0x040fe20003f86270 */
[-C--:B------:R-:W-:Y:S01]  /*36e0*/  HMMA.16816.F32.BF16 R8, R8, R106.reuse, R20 ;  /* 0x0000006a0808723c */ /* 0x080fe20000041814 */
[----:B------:R-:W-:Y:S01]  /*36f0*/  ISETP.GE.AND P2, PT, R24, R12, PT ;  /* 0x0000000c1800720c */ /* 0x000fe20003f46270 */
[----:B------:R-:W-:Y:S01]  /*3700*/  MUFU.TANH R33, R33 ;  /* 0x0000002100217308 */ /* 0x000fe20000002400 */
[----:B------:R-:W-:Y:S02]  /*3710*/  ISETP.GE.AND P6, PT, R3, R15, PT ;  /* 0x0000000f0300720c */ /* 0x000fe40003fc6270 */
[----:B------:R-:W-:Y:S02]  /*3720*/  FSEL R121, R146, -INF , !P5 ;  /* 0xff80000092797808 */ /* 0x000fe40006800000 */
[----:B------:R-:W-:Y:S01]  /*3730*/  FSEL R138, R144, -INF , !P3 ;  /* 0xff800000908a7808 */ /* 0x000fe20005800000 */
[----:B------:R-:W-:Y:S01]  /*3740*/  HMMA.16816.F32.BF16 R16, R4, R106, R16 ;  /* 0x0000006a0410723c */ /* 0x000fe20000041810 */
[----:B-1----:R-:W-:Y:S01]  /*3750*/  FSEL R45, R153, -INF , !P1 ;  /* 0xff800000992d7808 */ /* 0x002fe20004800000 */
[----:B------:R-:W1:Y:S01]  /*3760*/  MUFU.TANH R34, R34 ;  /* 0x0000002200227308 */ /* 0x000e620000002400 */
[----:B------:R-:W-:-:S02]  /*3770*/  ISETP.GE.AND P5, PT, R3, R14, PT ;  /* 0x0000000e0300720c */ /* 0x000fc40003fa6270 */
[C---:B------:R-:W-:Y:S02]  /*3780*/  ISETP.GE.AND P3, PT, R3.reuse, R13, PT ;  /* 0x0000000d0300720c */ /* 0x040fe40003f66270 */
[-C--:B------:R-:W-:Y:S01]  /*3790*/  ISETP.GE.AND P1, PT, R3, R12.reuse, PT ;  /* 0x0000000c0300720c */ /* 0x080fe20003f26270 */
[----:B------:R-:W-:Y:S01]  /*37a0*/  FMUL.FTZ R28, R28, c[0x0][0x2ec] ;  /* 0x0000bb001c1c7a20 */ /* 0x000fe20000410000 */
[C---:B------:R-:W-:Y:S01]  /*37b0*/  IADD3 R24, R2.reuse, 0x49, RZ ;  /* 0x0000004902187810 */ /* 0x040fe20007ffe0ff */
[----:B------:R-:W1:Y:S01]  /*37c0*/  MUFU.TANH R35, R35 ;  /* 0x0000002300237308 */ /* 0x000e620000002400 */
[----:B------:R-:W-:Y:S01]  /*37d0*/  IADD3 R3, R2, 0x50, RZ ;  /* 0x0000005002037810 */ /* 0x000fe20007ffe0ff */
[----:B------:R-:W-:Y:S01]  /*37e0*/  FMUL.FTZ R6, R29, c[0x0][0x2ec] ;  /* 0x0000bb001d067a20 */ /* 0x000fe20000410000 */
[----:B--2---:R-:W-:Y:S01]  /*37f0*/  FSEL R44, R36, -INF , !P6 ;  /* 0xff800000242c7808 */ /* 0x004fe20007000000 */
[----:B------:R-:W-:Y:S01]  /*3800*/  FMUL.FTZ R4, R30, c[0x0][0x2ec] ;  /* 0x0000bb001e047a20 */ /* 0x000fe20000410000 */
[----:B------:R-:W-:Y:S01]  /*3810*/  FSEL R67, R154, -INF , !P0 ;  /* 0xff8000009a437808 */ /* 0x000fe20004000000 */
[----:B------:R-:W-:Y:S01]  /*3820*/  FMUL.FTZ R5, R31, c[0x0][0x2ec] ;  /* 0x0000bb001f057a20 */ /* 0x000fe20000410000 */
[----:B------:R-:W-:Y:S01]  /*3830*/  FSEL R94, R152, -INF , !P4 ;  /* 0xff800000985e7808 */ /* 0x000fe20006000000 */
[----:B------:R-:W-:Y:S01]  /*3840*/  MUFU.TANH R40, R40 ;  /* 0x0000002800287308 */ /* 0x000fe20000002400 */
[----:B------:R-:W-:Y:S01]  /*3850*/  FSEL R136, R147, -INF , !P2 ;  /* 0xff80000093887808 */ /* 0x000fe20005000000 */
[----:B------:R-:W-:Y:S01]  /*3860*/  FMUL.FTZ R8, R8, c[0x0][0x2ec] ;  /* 0x0000bb0008087a20 */ /* 0x000fe20000410000 */
[----:B------:R-:W-:Y:S01]  /*3870*/  ISETP.GE.AND P6, PT, R24, R12, PT ;  /* 0x0000000c1800720c */ /* 0x000fe20003fc6270 */
[----:B------:R-:W-:Y:S01]  /*3880*/  FMUL.FTZ R10, R10, c[0x0][0x2ec] ;  /* 0x0000bb000a0a7a20 */ /* 0x000fe20000410000 */
[----:B---3--:R-:W-:Y:S01]  /*3890*/  FSEL R66, R38, -INF , !P5 ;  /* 0xff80000026427808 */ /* 0x008fe20006800000 */
[----:B------:R-:W-:Y:S01]  /*38a0*/  FMUL.FTZ R16, R16, c[0x0][0x2ec] ;  /* 0x0000bb0010107a20 */ /* 0x000fe20000410000 */
[C---:B------:R-:W-:Y:S01]  /*38b0*/  ISETP.GE.AND P0, PT, R24.reuse, R15, PT ;  /* 0x0000000f1800720c */ /* 0x040fe20003f06270 */
[----:B------:R-:W-:Y:S01]  /*38c0*/  MUFU.TANH R42, R42 ;  /* 0x0000002a002a7308 */ /* 0x000fe20000002400 */
[----:B------:R-:W-:Y:S01]  /*38d0*/  ISETP.GE.AND P4, PT, R24, R14, PT ;  /* 0x0000000e1800720c */ /* 0x000fe20003f86270 */
[----:B------:R-:W-:Y:S01]  /*38e0*/  FMUL.FTZ R18, R18, c[0x0][0x2ec] ;  /* 0x0000bb0012127a20 */ /* 0x000fe20000410000 */
[----:B------:R-:W-:Y:S01]  /*38f0*/  ISETP.GE.AND P2, PT, R24, R13, PT ;  /* 0x0000000d1800720c */ /* 0x000fe20003f46270 */
[----:B------:R-:W-:Y:S01]  /*3900*/  FMUL.FTZ R9, R9, c[0x0][0x2ec] ;  /* 0x0000bb0009097a20 */ /* 0x000fe20000410000 */
[----:B------:R-:W-:Y:S01]  /*3910*/  ISETP.GE.AND P5, PT, R3, R15, PT ;  /* 0x0000000f0300720c */ /* 0x000fe20003fa6270 */
[----:B------:R-:W-:Y:S01]  /*3920*/  FMUL.FTZ R11, R11, c[0x0][0x2ec] ;  /* 0x0000bb000b0b7a20 */ /* 0x000fe20000410000 */
[----:B------:R-:W-:Y:S01]  /*3930*/  IADD3 R24, R2, 0x51, RZ ;  /* 0x0000005102187810 */ /* 0x000fe20007ffe0ff */
[----:B------:R-:W2:Y:S01]  /*3940*/  MUFU.TANH R28, R28 ;  /* 0x0000001c001c7308 */ /* 0x000ea20000002400 */
[----:B------:R-:W-:-:S02]  /*3950*/  FSEL R135, R27, -INF , !P6 ;  /* 0xff8000001b877808 */ /* 0x000fc40007000000 */
[----:B------:R-:W-:Y:S02]  /*3960*/  FSEL R120, R120, -INF , !P3 ;  /* 0xff80000078787808 */ /* 0x000fe40005800000 */
[----:B------:R-:W-:Y:S02]  /*3970*/  FSEL R137, R74, -INF , !P1 ;  /* 0xff8000004a897808 */ /* 0x000fe40004800000 */
[----:B----4-:R-:W-:Y:S01]  /*3980*/  FSEL R36, R37, -INF , !P0 ;  /* 0xff80000025247808 */ /* 0x010fe20004000000 */
[----:B------:R3:W4:Y:S01]  /*3990*/  MUFU.TANH R7, R4 ;  /* 0x0000000400077308 */ /* 0x0007220000002400 */
[----:B-----5:R-:W-:Y:S02]  /*39a0*/  FSEL R63, R39, -INF , !P4 ;  /* 0xff800000273f7808 */ /* 0x020fe40006000000 */
[----:B------:R-:W-:Y:S02]  /*39b0*/  FSEL R129, R129, -INF , !P2 ;  /* 0xff80000081817808 */ /* 0x000fe40005000000 */
[----:B------:R-:W-:-:S02]  /*39c0*/  FSEL R27, R157, -INF , !P5 ;  /* 0xff8000009d1b7808 */ /* 0x000fc40006800000 */
[C---:B------:R-:W-:Y:S01]  /*39d0*/  ISETP.GE.AND P3, PT, R3.reuse, R14, PT ;  /* 0x0000000e0300720c */ /* 0x040fe20003f66270 */
[----:B------:R-:W5:Y:S01]  /*39e0*/  MUFU.TANH R6, R6 ;  /* 0x0000000600067308 */ /* 0x000f620000002400 */
[C---:B------:R-:W-:Y:S02]  /*39f0*/  ISETP.GE.AND P1, PT, R3.reuse, R13, PT ;  /* 0x0000000d0300720c */ /* 0x040fe40003f26270 */
[----:B------:R-:W-:Y:S02]  /*3a00*/  ISETP.GE.AND P0, PT, R3, R12, PT ;  /* 0x0000000c0300720c */ /* 0x000fe40003f06270 */
[C---:B------:R-:W-:Y:S02]  /*3a10*/  ISETP.GE.AND P4, PT, R24.reuse, R15, PT ;  /* 0x0000000f1800720c */ /* 0x040fe40003f86270 */
[C---:B------:R-:W-:Y:S01]  /*3a20*/  ISETP.GE.AND P2, PT, R24.reuse, R14, PT ;  /* 0x0000000e1800720c */ /* 0x040fe20003f46270 */
[----:B------:R-:W-:Y:S01]  /*3a30*/  MUFU.TANH R41, R41 ;  /* 0x0000002900297308 */ /* 0x000fe20000002400 */
[----:B------:R-:W-:-:S02]  /*3a40*/  ISETP.GE.AND P6, PT, R24, R13, PT ;  /* 0x0000000d1800720c */ /* 0x000fc40003fc6270 */
[----:B------:R-:W-:Y:S02]  /*3a50*/  ISETP.GE.AND P5, PT, R24, R12, PT ;  /* 0x0000000c1800720c */ /* 0x000fe40003fa6270 */
[C---:B------:R-:W-:Y:S02]  /*3a60*/  IADD3 R3, R2.reuse, 0x58, RZ ;  /* 0x0000005802037810 */ /* 0x040fe40007ffe0ff */
[----:B------:R-:W-:Y:S01]  /*3a70*/  IADD3 R24, R2, 0x59, RZ ;  /* 0x0000005902187810 */ /* 0x000fe20007ffe0ff */
[----:B------:R-:W-:Y:S01]  /*3a80*/  MUFU.TANH R43, R43 ;  /* 0x0000002b002b7308 */ /* 0x000fe20000002400 */
[----:B------:R-:W-:Y:S02]  /*3a90*/  FSEL R62, R155, -INF , !P3 ;  /* 0xff8000009b3e7808 */ /* 0x000fe40005800000 */
[----:B------:R-:W-:Y:S02]  /*3aa0*/  FSEL R140, R151, -INF , !P1 ;  /* 0xff800000978c7808 */ /* 0x000fe40004800000 */
[----:B------:R-:W-:-:S02]  /*3ab0*/  FSEL R146, R150, -INF , !P0 ;  /* 0xff80000096927808 */ /* 0x000fc40004000000 */
[----:B------:R-:W-:Y:S01]  /*3ac0*/  FSEL R26, R159, -INF , !P4 ;  /* 0xff8000009f1a7808 */ /* 0x000fe20006000000 */
[----:B------:R-:W1:Y:S01]  /*3ad0*/  MUFU.TANH R5, R5 ;  /* 0x0000000500057308 */ /* 0x000e620000002400 */
[----:B------:R-:W-:Y:S02]  /*3ae0*/  FSEL R39, R160, -INF , !P2 ;  /* 0xff800000a0277808 */ /* 0x000fe40005000000 */
[C---:B------:R-:W-:Y:S02]  /*3af0*/  ISETP.GE.AND P3, PT, R3.reuse, R15, PT ;  /* 0x0000000f0300720c */ /* 0x040fe40003f66270 */
[C---:B------:R-:W-:Y:S02]  /*3b00*/  ISETP.GE.AND P1, PT, R3.reuse, R14, PT ;  /* 0x0000000e0300720c */ /* 0x040fe40003f26270 */
[C---:B------:R-:W-:Y:S01]  /*3b10*/  ISETP.GE.AND P0, PT, R3.reuse, R13, PT ;  /* 0x0000000d0300720c */ /* 0x040fe20003f06270 */
[----:B------:R-:W2:Y:S01]  /*3b20*/  MUFU.TANH R8, R8 ;  /* 0x0000000800087308 */ /* 0x000ea20000002400 */
[----:B------:R-:W-:-:S02]  /*3b30*/  ISETP.GE.AND P4, PT, R3, R12, PT ;  /* 0x0000000c0300720c */ /* 0x000fc40003f86270 */
[----:B------:R-:W-:Y:S02]  /*3b40*/  ISETP.GE.AND P2, PT, R24, R15, PT ;  /* 0x0000000f1800720c */ /* 0x000fe40003f46270 */
[----:B------:R-:W-:Y:S02]  /*3b50*/  IADD3 R3, R2, 0x60, RZ ;  /* 0x0000006002037810 */ /* 0x000fe40007ffe0ff */
[----:B------:R-:W-:Y:S01]  /*3b60*/  FSEL R139, R158, -INF , !P6 ;  /* 0xff8000009e8b7808 */ /* 0x000fe20007000000 */
[----:B------:R-:W2:Y:S01]  /*3b70*/  MUFU.TANH R16, R16 ;  /* 0x0000001000107308 */ /* 0x000ea20000002400 */
[----:B------:R-:W-:Y:S02]  /*3b80*/  FSEL R145, R156, -INF , !P5 ;  /* 0xff8000009c917808 */ /* 0x000fe40006800000 */
[----:B------:R-:W-:Y:S02]  /*3b90*/  FSEL R32, R32, -INF , !P3 ;  /* 0xff80000020207808 */ /* 0x000fe40005800000 */
[----:B-1----:R-:W-:-:S02]  /*3ba0*/  FSEL R34, R34, -INF , !P1 ;  /* 0xff80000022227808 */ /* 0x002fc40004800000 */
[----:B------:R-:W-:Y:S01]  /*3bb0*/  FSEL R134, R88, -INF , !P0 ;  /* 0xff80000058867808 */ /* 0x000fe20004000000 */
[----:B------:R-:W-:Y:S01]  /*3bc0*/  MUFU.TANH R18, R18 ;  /* 0x0000001200127308 */ /* 0x000fe20000002400 */
[----:B------:R-:W-:Y:S02]  /*3bd0*/  FSEL R144, R54, -INF , !P4 ;  /* 0xff80000036907808 */ /* 0x000fe40006000000 */
[----:B------:R-:W-:Y:S02]  /*3be0*/  FSEL R33, R33, -INF , !P2 ;  /* 0xff80000021217808 */ /* 0x000fe40005000000 */
[C---:B------:R-:W-:Y:S02]  /*3bf0*/  ISETP.GE.AND P6, PT, R24.reuse, R14, PT ;  /* 0x0000000e1800720c */ /* 0x040fe40003fc6270 */
[C---:B------:R-:W-:Y:S01]  /*3c00*/  ISETP.GE.AND P5, PT, R24.reuse, R13, PT ;  /* 0x0000000d1800720c */ /* 0x040fe20003fa6270 */
[----:B------:R-:W1:Y:S01]  /*3c10*/  MUFU.TANH R10, R10 ;  /* 0x0000000a000a7308 */ /* 0x000e620000002400 */
[----:B------:R-:W-:-:S02]  /*3c20*/  ISETP.GE.AND P3, PT, R24, R12, PT ;  /* 0x0000000c1800720c */ /* 0x000fc40003f66270 */
[C---:B------:R-:W-:Y:S02]  /*3c30*/  ISETP.GE.AND P1, PT, R3.reuse, R15, PT ;  /* 0x0000000f0300720c */ /* 0x040fe40003f26270 */
[C---:B------:R-:W-:Y:S02]  /*3c40*/  ISETP.GE.AND P0, PT, R3.reuse, R14, PT ;  /* 0x0000000e0300720c */ /* 0x040fe40003f06270 */
[C---:B------:R-:W-:Y:S01]  /*3c50*/  ISETP.GE.AND P4, PT, R3.reuse, R13, PT ;  /* 0x0000000d0300720c */ /* 0x040fe20003f86270 */
[----:B------:R-:W1:Y:S01]  /*3c60*/  MUFU.TANH R9, R9 ;  /* 0x0000000900097308 */ /* 0x000e620000002400 */
[----:B------:R-:W-:Y:S02]  /*3c70*/  ISETP.GE.AND P2, PT, R3, R12, PT ;  /* 0x0000000c0300720c */ /* 0x000fe40003f46270 */
[----:B------:R-:W-:Y:S02]  /*3c80*/  IADD3 R3, R2, 0x61, RZ ;  /* 0x0000006102037810 */ /* 0x000fe40007ffe0ff */
[----:B------:R-:W-:-:S02]  /*3c90*/  FSEL R74, R35, -INF , !P6 ;  /* 0xff800000234a7808 */ /* 0x000fc40007000000 */
[----:B------:R-:W-:Y:S01]  /*3ca0*/  FSEL R95, R90, -INF , !P5 ;  /* 0xff8000005a5f7808 */ /* 0x000fe20006800000 */
[----:B------:R-:W1:Y:S01]  /*3cb0*/  MUFU.TANH R11, R11 ;  /* 0x0000000b000b7308 */ /* 0x000e620000002400 */
[----:B------:R-:W-:Y:S02]  /*3cc0*/  FSEL R142, R47, -INF , !P3 ;  /* 0xff8000002f8e7808 */ /* 0x000fe40005800000 */
[----:B------:R-:W-:Y:S02]  /*3cd0*/  FSEL R25, R163, -INF , !P1 ;  /* 0xff800000a3197808 */ /* 0x000fe40004800000 */
[C---:B------:R-:W-:Y:S02]  /*3ce0*/  ISETP.GE.AND P6, PT, R3.reuse, R15, PT ;  /* 0x0000000f0300720c */ /* 0x040fe40003fc6270 */
[C---:B------:R-:W-:Y:S02]  /*3cf0*/  ISETP.GE.AND P5, PT, R3.reuse, R14, PT ;  /* 0x0000000e0300720c */ /* 0x040fe40003fa6270 */
[----:B------:R-:W-:-:S02]  /*3d00*/  ISETP.GE.AND P3, PT, R3, R13, PT ;  /* 0x0000000d0300720c */ /* 0x000fc40003f66270 */
[----:B------:R-:W-:Y:S02]  /*3d10*/  ISETP.GE.AND P1, PT, R3, R12, PT ;  /* 0x0000000c0300720c */ /* 0x000fe40003f26270 */
[C---:B------:R-:W-:Y:S02]  /*3d20*/  IADD3 R3, R2.reuse, 0x68, RZ ;  /* 0x0000006802037810 */ /* 0x040fe40007ffe0ff */
[----:B---3--:R-:W-:Y:S02]  /*3d30*/  IADD3 R4, R2, 0x69, RZ ;  /* 0x0000006902047810 */ /* 0x008fe40007ffe0ff */
[----:B------:R-:W-:Y:S02]  /*3d40*/  FSEL R86, R166, -INF , !P0 ;  /* 0xff800000a6567808 */ /* 0x000fe40004000000 */
[----:B------:R-:W-:Y:S02]  /*3d50*/  FSEL R141, R162, -INF , !P4 ;  /* 0xff800000a28d7808 */ /* 0x000fe40006000000 */
[----:B------:R-:W-:-:S02]  /*3d60*/  FSEL R150, R161, -INF , !P2 ;  /* 0xff800000a1967808 */ /* 0x000fc40005000000 */
[----:B------:R-:W-:Y:S02]  /*3d70*/  FSEL R24, R171, -INF , !P6 ;  /* 0xff800000ab187808 */ /* 0x000fe40007000000 */
[----:B------:R-:W-:Y:S01]  /*3d80*/  FSEL R87, R174, -INF , !P5 ;  /* 0xff800000ae577808 */ /* 0x000fe20006800000 */
[----:B------:R-:W-:Y:S01]  /*3d90*/  BAR.SYNC.DEFER_BLOCKING 0x0 ;  /* 0x0000000000007b1d */ /* 0x000fe20000010000 */
[C---:B------:R-:W-:Y:S02]  /*3da0*/  ISETP.GE.AND P0, PT, R3.reuse, R15, PT ;  /* 0x0000000f0300720c */ /* 0x040fe40003f06270 */
[C---:B------:R-:W-:Y:S02]  /*3db0*/  ISETP.GE.AND P4, PT, R3.reuse, R14, PT ;  /* 0x0000000e0300720c */ /* 0x040fe40003f86270 */
[C---:B------:R-:W-:Y:S02]  /*3dc0*/  ISETP.GE.AND P2, PT, R3.reuse, R13, PT ;  /* 0x0000000d0300720c */ /* 0x040fe40003f46270 */
[----:B------:R-:W-:-:S02]  /*3dd0*/  ISETP.GE.AND P6, PT, R3, R12, PT ;  /* 0x0000000c0300720c */ /* 0x000fc40003fc6270 */
[----:B------:R-:W-:Y:S02]  /*3de0*/  ISETP.GE.AND P5, PT, R4, R15, PT ;  /* 0x0000000f0400720c */ /* 0x000fe40003fa6270 */
[----:B------:R-:W-:Y:S02]  /*3df0*/  IADD3 R3, R2, 0x70, RZ ;  /* 0x0000007002037810 */ /* 0x000fe40007ffe0ff */
[----:B------:R-:W-:Y:S02]  /*3e00*/  FSEL R106, R169, -INF , !P3 ;  /* 0xff800000a96a7808 */ /* 0x000fe40005800000 */
[----:B------:R-:W-:Y:S02]  /*3e10*/  FSEL R149, R165, -INF , !P1 ;  /* 0xff800000a5957808 */ /* 0x000fe40004800000 */
[----:B--2---:R-:W-:Y:S02]  /*3e20*/  FSEL R28, R28, -INF , !P0 ;  /* 0xff8000001c1c7808 */ /* 0x004fe40004000000 */
[----:B----4-:R-:W-:-:S02]  /*3e30*/  FSEL R88, R7, -INF , !P4 ;  /* 0xff80000007587808 */ /* 0x010fc40006000000 */
[----:B------:R-:W-:Y:S02]  /*3e40*/  FSEL R103, R40, -INF , !P2 ;  /* 0xff80000028677808 */ /* 0x000fe40005000000 */
[----:B------:R-:W-:Y:S02]  /*3e50*/  FSEL R107, R42, -INF , !P6 ;  /* 0xff8000002a6b7808 */ /* 0x000fe40007000000 */
[----:B-----5:R-:W-:Y:S02]  /*3e60*/  FSEL R23, R6, -INF , !P5 ;  /* 0xff80000006177808 */ /* 0x020fe40006800000 */
[C---:B------:R-:W-:Y:S02]  /*3e70*/  ISETP.GE.AND P3, PT, R4.reuse, R14, PT ;  /* 0x0000000e0400720c */ /* 0x040fe40003f66270 */
[C---:B------:R-:W-:Y:S02]  /*3e80*/  ISETP.GE.AND P1, PT, R4.reuse, R13, PT ;  /* 0x0000000d0400720c */ /* 0x040fe40003f26270 */
[----:B------:R-:W-:-:S02]  /*3e90*/  ISETP.GE.AND P0, PT, R4, R12, PT ;  /* 0x0000000c0400720c */ /* 0x000fc40003f06270 */
[C---:B------:R-:W-:Y:S02]  /*3ea0*/  ISETP.GE.AND P4, PT, R3.reuse, R15, PT ;  /* 0x0000000f0300720c */ /* 0x040fe40003f86270 */
[C---:B------:R-:W-:Y:S02]  /*3eb0*/  ISETP.GE.AND P2, PT, R3.reuse, R14, PT ;  /* 0x0000000e0300720c */ /* 0x040fe40003f46270 */
[C---:B------:R-:W-:Y:S02]  /*3ec0*/  ISETP.GE.AND P6, PT, R3.reuse, R13, PT ;  /* 0x0000000d0300720c */ /* 0x040fe40003fc6270 */
[----:B------:R-:W-:Y:S02]  /*3ed0*/  ISETP.GE.AND P5, PT, R3, R12, PT ;  /* 0x0000000c0300720c */ /* 0x000fe40003fa6270 */
[C---:B------:R-:W-:Y:S02]  /*3ee0*/  IADD3 R4, R2.reuse, 0x71, RZ ;  /* 0x0000007102047810 */ /* 0x040fe40007ffe0ff */
[----:B------:R-:W-:-:S02]  /*3ef0*/  IADD3 R3, R2, 0x78, RZ ;  /* 0x0000007802037810 */ /* 0x000fc40007ffe0ff */
[----:B------:R-:W-:Y:S02]  /*3f00*/  FSEL R90, R5, -INF , !P3 ;  /* 0xff800000055a7808 */ /* 0x000fe40005800000 */
        /* <DEDUP_REMOVED lines=8> */
[----:B------:R-:W-:Y:S02]  /*3f90*/  ISETP.GE.AND P2, PT, R3, R15, PT ;  /* 0x0000000f0300720c */ /* 0x000fe40003f46270 */
[----:B------:R-:W-:Y:S02]  /*3fa0*/  FSEL R164, R164, -INF , !P5 ;  /* 0xff800000a4a47808 */ /* 0x000fe40006800000 */
[----:B------:R-:W-:-:S02]  /*3fb0*/  FSEL R151, R167, -INF , !P6 ;  /* 0xff800000a7977808 */ /* 0x000fc40007000000 */
[----:B------:R-:W-:Y:S02]  /*3fc0*/  ISETP.GE.AND P5, PT, R3, R13, PT ;  /* 0x0000000d0300720c */ /* 0x000fe40003fa6270 */
[----:B------:R-:W-:Y:S02]  /*3fd0*/  FSEL R21, R176, -INF , !P3 ;  /* 0xff800000b0157808 */ /* 0x000fe40005800000 */
[----:B------:R-:W-:Y:S02]  /*3fe0*/  FSEL R160, R175, -INF , !P1 ;  /* 0xff800000afa07808 */ /* 0x000fe40004800000 */
[----:B------:R-:W-:Y:S02]  /*3ff0*/  FSEL R148, R170, -INF , !P0 ;  /* 0xff800000aa947808 */ /* 0x000fe40004000000 */
[----:B------:R-:W-:Y:S02]  /*4000*/  FSEL R163, R168, -INF , !P4 ;  /* 0xff800000a8a37808 */ /* 0x000fe40006000000 */
[----:B------:R-:W-:-:S02]  /*4010*/  FSEL R20, R8, -INF , !P2 ;  /* 0xff80000008147808 */ /* 0x000fc40005000000 */
[C---:B------:R-:W-:Y:S02]  /*4020*/  ISETP.GE.AND P6, PT, R3.reuse, R14, PT ;  /* 0x0000000e0300720c */ /* 0x040fe40003fc6270 */
[----:B------:R-:W-:Y:S01]  /*4030*/  ISETP.GE.AND P3, PT, R3, R12, PT ;  /* 0x0000000c0300720c */ /* 0x000fe20003f66270 */
[----:B------:R-:W-:Y:S01]  /*4040*/  FMUL.FTZ R3, R17, c[0x0][0x2ec] ;  /* 0x0000bb0011037a20 */ /* 0x000fe20000410000 */
[C---:B------:R-:W-:Y:S02]  /*4050*/  ISETP.GE.AND P1, PT, R2.reuse, R15, PT ;  /* 0x0000000f0200720c */ /* 0x040fe40003f26270 */
[C---:B------:R-:W-:Y:S01]  /*4060*/  ISETP.GE.AND P0, PT, R2.reuse, R14, PT ;  /* 0x0000000e0200720c */ /* 0x040fe20003f06270 */
[----:B------:R-:W2:Y:S01]  /*4070*/  MUFU.TANH R4, R3 ;  /* 0x0000000300047308 */ /* 0x000ea20000002400 */
[C---:B------:R-:W-:Y:S02]  /*4080*/  ISETP.GE.AND P4, PT, R2.reuse, R13, PT ;  /* 0x0000000d0200720c */ /* 0x040fe40003f86270 */
[----:B------:R-:W-:-:S02]  /*4090*/  ISETP.GE.AND P2, PT, R2, R12, PT ;  /* 0x0000000c0200720c */ /* 0x000fc40003f46270 */
[----:B------:R-:W-:Y:S02]  /*40a0*/  IADD3 R2, R2, 0x79, RZ ;  /* 0x0000007902027810 */ /* 0x000fe40007ffe0ff */
[----:B------:R-:W-:Y:S02]  /*40b0*/  FSEL R152, R16, -INF , !P5 ;  /* 0xff80000010987808 */ /* 0x000fe40006800000 */
[----:B-1----:R-:W-:Y:S02]  /*40c0*/  FSEL R155, R10, -INF , !P6 ;  /* 0xff8000000a9b7808 */ /* 0x002fe40007000000 */
[----:B------:R-:W-:Y:S02]  /*40d0*/  FSEL R161, R18, -INF , !P3 ;  /* 0xff80000012a17808 */ /* 0x000fe40005800000 */
[----:B------:R-:W-:Y:S02]  /*40e0*/  FSEL R16, R180, -INF , !P1 ;  /* 0xff800000b4107808 */ /* 0x000fe40004800000 */
[----:B------:R-:W-:-:S02]  /*40f0*/  ISETP.GE.AND P6, PT, R2, R15, PT ;  /* 0x0000000f0200720c */ /* 0x000fc40003fc6270 */
[C---:B------:R-:W-:Y:S02]  /*4100*/  ISETP.GE.AND P5, PT, R2.reuse, R14, PT ;  /* 0x0000000e0200720c */ /* 0x040fe40003fa6270 */
[C---:B------:R-:W-:Y:S02]  /*4110*/  ISETP.GE.AND P3, PT, R2.reuse, R13, PT ;  /* 0x0000000d0200720c */ /* 0x040fe40003f66270 */
[----:B------:R-:W-:Y:S01]  /*4120*/  ISETP.GE.AND P1, PT, R2, R12, PT ;  /* 0x0000000c0200720c */ /* 0x000fe20003f26270 */
[----:B------:R-:W-:Y:S01]  /*4130*/  FMUL.FTZ R2, R19, c[0x0][0x2ec] ;  /* 0x0000bb0013027a20 */ /* 0x000fe20000410000 */
[----:B------:R-:W-:Y:S02]  /*4140*/  FSEL R18, R179, -INF , !P0 ;  /* 0xff800000b3127808 */ /* 0x000fe40004000000 */
[----:B------:R-:W-:Y:S01]  /*4150*/  ISETP.GE.AND P0, PT, R209, 0x2, PT ;  /* 0x00000002d100780c */ /* 0x000fe20003f06270 */
[----:B------:R1:W3:Y:S01]  /*4160*/  MUFU.TANH R3, R2 ;  /* 0x0000000200037308 */ /* 0x0002e20000002400 */
[----:B------:R-:W-:-:S02]  /*4170*/  FSEL R19, R178, -INF , !P4 ;  /* 0xff800000b2137808 */ /* 0x000fc40006000000 */
[----:B------:R-:W-:Y:S02]  /*4180*/  FSEL R29, R177, -INF , !P2 ;  /* 0xff800000b11d7808 */ /* 0x000fe40005000000 */
[----:B------:R-:W-:Y:S02]  /*4190*/  FSEL R17, R9, -INF , !P6 ;  /* 0xff80000009117808 */ /* 0x000fe40007000000 */
[----:B------:R-:W-:Y:S01]  /*41a0*/  FSEL R153, R11, -INF , !P5 ;  /* 0xff8000000b997808 */ /* 0x000fe20006800000 */
[----:B-1----:R-:W-:Y:S01]  /*41b0*/  IMAD.IADD R2, R143, 0x1, R108 ;  /* 0x000000018f027824 */ /* 0x002fe200078e026c */
[----:B--2---:R-:W-:Y:S02]  /*41c0*/  FSEL R108, R4, -INF , !P3 ;  /* 0xff800000046c7808 */ /* 0x004fe40005800000 */
[----:B---3--:R-:W-:Y:S01]  /*41d0*/  FSEL R154, R3, -INF , !P1 ;  /* 0xff800000039a7808 */ /* 0x008fe20004800000 */
[----:B------:R-:W-:Y:S05]  /*41e0*/  @!P0 BRA `(.L_x_266) ;  /* 0x0000019000008947 */ /* 0x000fea0003800000 */
[----:B------:R-:W-:Y:S01]  /*41f0*/  IADD3 R4, R209, -0x2, RZ ;  /* 0xfffffffed1047810 */ /* 0x000fe20007ffe0ff */
[C---:B------:R-:W-:Y:S01]  /*4200*/  IMAD.SHL.U32 R10, R182.reuse, 0x40, RZ ;  /* 0x00000040b60a7824 */ /* 0x040fe200078e00ff */
[----:B------:R-:W-:-:S02]  /*4210*/  SHF.L.U64.HI R3, R182, 0x7, R183 ;  /* 0x00000007b6037819 */ /* 0x000fc400000102b7 */
[----:B------:R-:W-:Y:S02]  /*4220*/  SHF.R.S32.HI R6, RZ, 0x1f, R4 ;  /* 0x0000001fff067819 */ /* 0x000fe40000011404 */
[----:B------:R-:W-:Y:S01]  /*4230*/  SHF.L.U64.HI R11, R182, 0x6, R183 ;  /* 0x00000006b60b7819 */ /* 0x000fe200000102b7 */
[----:B------:R-:W-:Y:S02]  /*4240*/  IMAD R3, R3, R4, RZ ;  /* 0x0000000403037224 */ /* 0x000fe400078e02ff */
        /* <DEDUP_REMOVED lines=19> */
.L_x_266:
        /* <DEDUP_REMOVED lines=85> */
[----:B--2---:R-:W-:-:S07]  /*48d0*/  FFMA.FTZ R5, R21, c[0x0][0x23c], -R3 ;  /* 0x00008f0015057a23 */ /* 0x004fce0000010803 */
        /* <DEDUP_REMOVED lines=48> */
[--C-:B-1----:R-:W-:Y:S02]  /*4be0*/  FFMA.FTZ R4, R24, c[0x0][0x23c], -R3.reuse ;  /* 0x00008f0018047a23 */ /* 0x102fe40000010803 */
[----:B------:R-:W-:Y:S04]  /*4bf0*/  LDSM.16.MT88.4 R24, [R185+0x4000] ;  /* 0x00400000b918783b */ /* 0x000fe80000004200 */
        /* <DEDUP_REMOVED lines=17> */
[----:B------:R3:W-:Y:S03]  /*4d10*/  MUFU.EX2 R246, R3 ;  /* 0x0000000300f67308 */ /* 0x0007e60000000800 */
[----:B------:R-:W-:-:S04]  /*4d20*/  FMNMX.FTZ R36, R99, R5, !PT ;  /* 0x0000000563247209 */ /* 0x000fc80007810000 */
[----:B------:R-:W-:Y:S02]  /*4d30*/  FMNMX.FTZ R36, R98, R36, !PT ;  /* 0x0000002462247209 */ /* 0x000fe40007810000 */
[----:B-1----:R-:W-:Y:S02]  /*4d40*/  FMNMX.FTZ R4, R115, R7, !PT ;  /* 0x0000000773047209 */ /* 0x002fe40007810000 */
        /* <DEDUP_REMOVED lines=18> */
[----:B------:R1:W3:Y:S01]  /*4e70*/  MUFU.EX2 R181, R4 ;  /* 0x0000000400b57308 */ /* 0x0002e20000000800 */
        /* <DEDUP_REMOVED lines=30> */
[----:B--2---:R-:W-:Y:S01]  /*5060*/  F2FP.BF16.PACK_AB R18, R225, R224 ;  /* 0x000000e0e112723e */ /* 0x004fe200000010ff */
[----:B------:R-:W2:Y:S01]  /*5070*/  SHFL.BFLY PT, R7, R36, 0x2, 0x1f ;  /* 0x0c401f0024077f89 */ /* 0x000ea200000e0000 */
[----:B------:R-:W-:Y:S01]  /*5080*/  FMNMX.FTZ R3, R142, R3, !PT ;  /* 0x000000038e037209 */ /* 0x000fe20007810000 */
[----:B-1----:R-:W-:Y:S01]  /*5090*/  FFMA.FTZ R4, R89, c[0x0][0x23c], -R6 ;  /* 0x00008f0059047a23 */ /* 0x002fe20000010806 */
[----:B---3--:R-:W-:-:S02]  /*50a0*/  F2FP.BF16.PACK_AB R17, R181, R182 ;  /* 0x000000b6b511723e */ /* 0x008fc400000010ff */
[----:B------:R-:W-:Y:S01]  /*50b0*/  FMNMX.FTZ R3, R150, R3, !PT ;  /* 0x0000000396037209 */ /* 0x000fe20007810000 */
[----:B------:R1:W-:Y:S02]  /*50c0*/  MUFU.EX2 R200, R4 ;  /* 0x0000000400c87308 */ /* 0x0003e40000000800 */
[----:B-1----:R-:W-:Y:S01]  /*50d0*/  FFMA.FTZ R4, R83, c[0x0][0x23c], -R6 ;  /* 0x00008f0053047a23 */ /* 0x002fe20000010806 */
[----:B--2---:R-:W-:-:S05]  /*50e0*/  FMNMX.FTZ R36, R36, R7, !PT ;  /* 0x0000000724247209 */ /* 0x004fca0007810000 */
[----:B------:R1:W-:Y:S01]  /*50f0*/  MUFU.EX2 R201, R4 ;  /* 0x0000000400c97308 */ /* 0x0003e20000000800 */
[----:B------:R-:W2:Y:S01]  /*5100*/  SHFL.BFLY PT, R7, R36, 0x1, 0x1f ;  /* 0x0c201f0024077f89 */ /* 0x000ea200000e0000 */
[----:B-1----:R-:W-:-:S06]  /*5110*/  FFMA.FTZ R4, R84, c[0x0][0x23c], -R6 ;  /* 0x00008f0054047a23 */ /* 0x002fcc0000010806 */
        /* <DEDUP_REMOVED lines=51> */
[----:B------:R-:W-:-:S04]  /*5450*/  FFMA.FTZ R39, R155, c[0x0][0x23c], -R6 ;  /* 0x00008f009b277a23 */ /* 0x000fc80000010806 */
[----:B------:R1:W-:Y:S08]  /*5460*/  MUFU.EX2 R218, R4 ;  /* 0x0000000400da7308 */ /* 0x0003f00000000800 */
[----:B------:R-:W-:Y:S01]  /*5470*/  MUFU.EX2 R39, R39 ;  /* 0x0000002700277308 */ /* 0x000fe20000000800 */
[----:B-1----:R-:W-:Y:S02]  /*5480*/  FFMA.FTZ R4, R34, c[0x0][0x23c], -R6 ;  /* 0x00008f0022047a23 */ /* 0x002fe40000010806 */
[----:B------:R-:W1:Y:S05]  /*5490*/  LDSM.16.MT88.4 R32, [R185+0x4400] ;  /* 0x00440000b920783b */ /* 0x000e6a0000004200 */
[----:B------:R2:W-:Y:S02]  /*54a0*/  MUFU.EX2 R219, R4 ;  /* 0x0000000400db7308 */ /* 0x0005e40000000800 */
[----:B--2---:R-:W-:Y:S01]  /*54b0*/  FFMA.FTZ R4, R19, c[0x0][0x23c], -R5 ;  /* 0x00008f0013047a23 */ /* 0x004fe20000010805 */
[----:B------:R-:W-:-:S05]  /*54c0*/  F2FP.BF16.PACK_AB R19, R199, R197 ;  /* 0x000000c5c713723e */ /* 0x000fca00000010ff */
[----:B------:R2:W-:Y:S02]  /*54d0*/  MUFU.EX2 R166, R4 ;  /* 0x0000000400a67308 */ /* 0x0005e40000000800 */
[C---:B------:R-:W-:Y:S08]  /*54e0*/  HMMA.16816.F32.BF16 R60, R16.reuse, R24, RZ ;  /* 0x00000018103c723c */ /* 0x040ff000000418ff */
[----:B------:R-:W-:Y:S01]  /*54f0*/  HMMA.16816.F32.BF16 R68, R16, R26, RZ ;  /* 0x0000001a1044723c */ /* 0x000fe200000418ff */
[----:B--2---:R-:W-:-:S04]  /*5500*/  FFMA.FTZ R4, R100, c[0x0][0x23c], -R5 ;  /* 0x00008f0064047a23 */ /* 0x004fc80000010805 */
[----:B------:R2:W3:Y:S03]  /*5510*/  MUFU.EX2 R165, R4 ;  /* 0x0000000400a57308 */ /* 0x0004e60000000800 */
[----:B------:R-:W-:Y:S01]  /*5520*/  HMMA.16816.F32.BF16 R56, R16, R20, RZ ;  /* 0x000000141038723c */ /* 0x000fe200000418ff */
[----:B--2---:R-:W-:Y:S01]  /*5530*/  FMUL.FTZ R4, R3, c[0x0][0x23c] ;  /* 0x00008f0003047a20 */ /* 0x004fe20000410000 */
[----:B---3--:R-:W-:-:S04]  /*5540*/  F2FP.BF16.PACK_AB R8, R165, R166 ;  /* 0x000000a6a508723e */ /* 0x008fc800000010ff */
[----:B------:R-:W-:-:S05]  /*5550*/  FSEL R4, R4, RZ, P1 ;  /* 0x000000ff04047208 */ /* 0x000fca0000800000 */
[--C-:B------:R-:W-:Y:S02]  /*5560*/  FFMA.FTZ R7, R29, c[0x0][0x23c], -R4.reuse ;  /* 0x00008f001d077a23 */ /* 0x100fe40000010804 */
[--C-:B------:R-:W-:Y:S01]  /*5570*/  FFMA.FTZ R0, R111, c[0x0][0x23c], -R4.reuse ;  /* 0x00008f006f007a23 */ /* 0x100fe20000010804 */
[----:B------:R-:W2:Y:S01]  /*5580*/  LDSM.16.MT88.4 R28, [R186+0x4400] ;  /* 0x00440000ba1c783b */ /* 0x000ea20000004200 */
[----:B------:R-:W-:Y:S01]  /*5590*/  MUFU.EX2 R104, R7 ;  /* 0x0000000700687308 */ /* 0x000fe20000000800 */
[----:B------:R-:W-:-:S07]  /*55a0*/  FFMA.FTZ R2, R164, c[0x0][0x23c], -R4 ;  /* 0x00008f00a4027a23 */ /* 0x000fce0000010804 */
        /* <DEDUP_REMOVED lines=9> */
[C---:B------:R-:W-:Y:S08]  /*5640*/  HMMA.16816.F32.BF16 R52, R8.reuse, R24, RZ ;  /* 0x000000180834723c */ /* 0x040ff000000418ff */
[----:B------:R-:W-:Y:S01]  /*5650*/  HMMA.16816.F32.BF16 R44, R8, R20, RZ ;  /* 0x00000014082c723c */ /* 0x000fe200000418ff */
[----:B---3--:R-:W-:-:S04]  /*5660*/  FFMA.FTZ R0, R101, c[0x0][0x23c], -R5 ;  /* 0x00008f0065007a23 */ /* 0x008fc80000010805 */
[----:B------:R3:W4:Y:S03]  /*5670*/  MUFU.EX2 R175, R0 ;  /* 0x0000000000af7308 */ /* 0x0007260000000800 */
[C---:B------:R-:W-:Y:S08]  /*5680*/  HMMA.16816.F32.BF16 R48, R8.reuse, R26, RZ ;  /* 0x0000001a0830723c */ /* 0x040ff000000418ff */
[----:B------:R-:W-:Y:S01]  /*5690*/  HMMA.16816.F32.BF16 R40, R8, R22, RZ ;  /* 0x000000160828723c */ /* 0x000fe200000418ff */
[----:B---3--:R-:W-:-:S07]  /*56a0*/  FFMA.FTZ R0, R97, c[0x0][0x23c], -R5 ;  /* 0x00008f0061007a23 */ /* 0x008fce0000010805 */
[----:B------:R-:W-:Y:S01]  /*56b0*/  HMMA.16816.F32.BF16 R24, R16, R22, RZ ;  /* 0x000000161018723c */ /* 0x000fe200000418ff */
[----:B------:R-:W3:Y:S01]  /*56c0*/  LDSM.16.MT88.4 R20, [R186+0x4800] ;  /* 0x00480000ba14783b */ /* 0x000ee20000004200 */
[----:B----4-:R-:W-:Y:S01]  /*56d0*/  F2FP.BF16.PACK_AB R8, R175, R172 ;  /* 0x000000acaf08723e */ /* 0x010fe200000010ff */
[----:B------:R4:W-:Y:S02]  /*56e0*/  MUFU.EX2 R179, R0 ;  /* 0x0000000000b37308 */ /* 0x0009e40000000800 */
[----:B------:R-:W5:Y:S01]  /*56f0*/  LDSM.16.MT88.4 R16, [R185+0x4800] ;  /* 0x00480000b910783b */ /* 0x000f620000004200 */
[----:B----4-:R-:W-:-:S05]  /*5700*/  FFMA.FTZ R0, R96, c[0x0][0x23c], -R5 ;  /* 0x00008f0060007a23 */ /* 0x010fca0000010805 */
[----:B------:R4:W1:Y:S02]  /*5710*/  MUFU.EX2 R180, R0 ;  /* 0x0000000000b47308 */ /* 0x0008640000000800 */
[----:B----4-:R-:W-:Y:S01]  /*5720*/  FFMA.FTZ R0, R117, c[0x0][0x23c], -R4 ;  /* 0x00008f0075007a23 */ /* 0x010fe20000010804 */
[----:B-1----:R-:W-:-:S05]  /*5730*/  F2FP.BF16.PACK_AB R10, R180, R179 ;  /* 0x000000b3b40a723e */ /* 0x002fca00000010ff */
[----:B------:R1:W-:Y:S02]  /*5740*/  MUFU.EX2 R170, R0 ;  /* 0x0000000000aa7308 */ /* 0x0003e40000000800 */
[----:B-1----:R-:W-:-:S06]  /*5750*/  FFMA.FTZ R0, R114, c[0x0][0x23c], -R4 ;  /* 0x00008f0072007a23 */ /* 0x002fcc0000010804 */
[----:B------:R1:W4:Y:S02]  /*5760*/  MUFU.EX2 R171, R0 ;  /* 0x0000000000ab7308 */ /* 0x0003240000000800 */
[----:B-1----:R-:W-:Y:S01]  /*5770*/  FFMA.FTZ R0, R119, c[0x0][0x23c], -R4 ;  /* 0x00008f0077007a23 */ /* 0x002fe20000010804 */
[----:B----4-:R-:W-:-:S05]  /*5780*/  F2FP.BF16.PACK_AB R9, R171, R170 ;  /* 0x000000aaab09723e */ /* 0x010fca00000010ff */
[----:B------:R1:W-:Y:S02]  /*5790*/  MUFU.EX2 R177, R0 ;  /* 0x0000000000b17308 */ /* 0x0003e40000000800 */
[----:B-1----:R-:W-:-:S06]  /*57a0*/  FFMA.FTZ R0, R116, c[0x0][0x23c], -R4 ;  /* 0x00008f0074007a23 */ /* 0x002fcc0000010804 */
[----:B------:R1:W4:Y:S02]  /*57b0*/  MUFU.EX2 R178, R0 ;  /* 0x0000000000b27308 */ /* 0x0003240000000800 */
[----:B-1----:R-:W-:Y:S01]  /*57c0*/  FFMA.FTZ R0, R74, c[0x0][0x23c], -R6 ;  /* 0x00008f004a007a23 */ /* 0x002fe20000010806 */
[----:B----4-:R-:W-:-:S05]  /*57d0*/  F2FP.BF16.PACK_AB R11, R178, R177 ;  /* 0x000000b1b20b723e */ /* 0x010fca00000010ff */
[----:B------:R1:W-:Y:S02]  /*57e0*/  MUFU.EX2 R183, R0 ;  /* 0x0000000000b77308 */ /* 0x0003e40000000800 */
[C---:B------:R-:W-:Y:S08]  /*57f0*/  HMMA.16816.F32.BF16 R64, R8.reuse, R32, R52 ;  /* 0x000000200840723c */ /* 0x040ff00000041834 */
[----:B--2---:R-:W-:Y:S01]  /*5800*/  HMMA.16816.F32.BF16 R52, R8, R28, R44 ;  /* 0x0000001c0834723c */ /* 0x004fe2000004182c */
        /* <DEDUP_REMOVED lines=14> */
[----:B------:R-:W-:Y:S01]  /*58f0*/  HMMA.16816.F32.BF16 R32, R8, R30, R24 ;  /* 0x0000001e0820723c */ /* 0x000fe20000041818 */
[----:B------:R-:W4:Y:S01]  /*5900*/  LDSM.16.MT88.4 R24, [R185+0x4c00] ;  /* 0x004c0000b918783b */ /* 0x000f220000004200 */
[----:B-1----:R-:W-:-:S04]  /*5910*/  FFMA.FTZ R0, R91, c[0x0][0x23c], -R5 ;  /* 0x00008f005b007a23 */ /* 0x002fc80000010805 */
[----:B------:R1:W1:Y:S02]  /*5920*/  MUFU.EX2 R119, R0 ;  /* 0x0000000000777308 */ /* 0x0002640000000800 */
[----:B-1----:R-:W-:Y:S01]  /*5930*/  FFMA.FTZ R0, R126, c[0x0][0x23c], -R4 ;  /* 0x00008f007e007a23 */ /* 0x002fe20000010804 */
[----:B------:R-:W-:Y:S02]  /*5940*/  MOV R126, R78 ;  /* 0x0000004e007e7202 */ /* 0x000fe40000000f00 */
[----:B------:R-:W-:Y:S03]  /*5950*/  HMMA.16816.F32.BF16 R76, R8, R28, R56 ;  /* 0x0000001c084c723c */ /* 0x000fe60000041838 */
[----:B------:R1:W-:Y:S01]  /*5960*/  MUFU.EX2 R116, R0 ;  /* 0x0000000000747308 */ /* 0x0003e20000000800 */
[----:B------:R-:W3:Y:S01]  /*5970*/  LDSM.16.MT88.4 R28, [R186+0x4c00] ;  /* 0x004c0000ba1c783b */ /* 0x000ee20000004200 */
[----:B------:R-:W-:-:S02]  /*5980*/  F2FP.BF16.PACK_AB R164, R252, R126 ;  /* 0x0000007efca4723e */ /* 0x000fc400000010ff */
[----:B--2---:R-:W-:Y:S02]  /*5990*/  F2FP.BF16.PACK_AB R8, R176, R174 ;  /* 0x000000aeb008723e */ /* 0x004fe400000010ff */
[----:B------:R-:W-:Y:S01]  /*59a0*/  F2FP.BF16.PACK_AB R10, R119, R173 ;  /* 0x000000ad770a723e */ /* 0x000fe200000010ff */
[----:B-1----:R-:W-:-:S04]  /*59b0*/  FFMA.FTZ R0, R123, c[0x0][0x23c], -R4 ;  /* 0x00008f007b007a23 */ /* 0x002fc80000010804 */
        /* <DEDUP_REMOVED lines=9> */
[C---:B---3--:R-:W-:Y:S08]  /*5a50*/  HMMA.16816.F32.BF16 R72, R8.reuse, R20, R52 ;  /* 0x000000140848723c */ /* 0x048ff00000041834 */
[----:B-----5:R-:W-:Y:S01]  /*5a60*/  HMMA.16816.F32.BF16 R56, R8, R16, R64 ;  /* 0x000000100838723c */ /* 0x020fe20000041840 */
        /* <DEDUP_REMOVED lines=53> */
[----:B------:R-:W4:Y:S01]  /*5dc0*/  LDSM.16.MT88.4 R28, [R186+0x5400] ;  /* 0x00540000ba1c783b */ /* 0x000f220000004200 */
        /* <DEDUP_REMOVED lines=16> */
[----:B---3--:R-:W-:Y:S01]  /*5ed0*/  HMMA.16816.F32.BF16 R64, R8, R22, R44 ;  /* 0x000000160840723c */ /* 0x008fe2000004182c */
[----:B-1----:R-:W-:-:S05]  /*5ee0*/  FFMA.FTZ R0, R140, c[0x0][0x23c], -R5 ;  /* 0x00008f008c007a23 */ /* 0x002fca0000010805 */
[----:B------:R1:W-:Y:S02]  /*5ef0*/  MUFU.EX2 R85, R0 ;  /* 0x0000000000557308 */ /* 0x0003e40000000800 */
[--C-:B-1----:R-:W-:Y:S02]  /*5f00*/  FFMA.FTZ R0, R139, c[0x0][0x23c], -R5.reuse ;  /* 0x00008f008b007a23 */ /* 0x102fe40000010805 */
[C---:B------:R-:W-:Y:S04]  /*5f10*/  HMMA.16816.F32.BF16 R136, R8.reuse, R20, R56 ;  /* 0x000000140888723c */ /* 0x040fe80000041838 */
[----:B------:R1:W2:Y:S04]  /*5f20*/  MUFU.EX2 R84, R0 ;  /* 0x0000000000547308 */ /* 0x0002a80000000800 */
[C---:B------:R-:W-:Y:S08]  /*5f30*/  HMMA.16816.F32.BF16 R56, R8.reuse, R16, R40 ;  /* 0x000000100838723c */ /* 0x040ff00000041828 */
[----:B------:R-:W-:Y:S01]  /*5f40*/  HMMA.16816.F32.BF16 R40, R8, R18, R32 ;  /* 0x000000120828723c */ /* 0x000fe20000041820 */
[----:B-1----:R-:W-:-:S04]  /*5f50*/  FFMA.FTZ R0, R134, c[0x0][0x23c], -R5 ;  /* 0x00008f0086007a23 */ /* 0x002fc80000010805 */
[----:B------:R1:W-:Y:S02]  /*5f60*/  MUFU.EX2 R83, R0 ;  /* 0x0000000000537308 */ /* 0x0003e40000000800 */
[----:B------:R-:W-:Y:S02]  /*5f70*/  F2FP.BF16.PACK_AB R8, R234, R235 ;  /* 0x000000ebea08723e */ /* 0x000fe400000010ff */
[----:B------:R-:W-:Y:S02]  /*5f80*/  F2FP.BF16.PACK_AB R9, R214, R211 ;  /* 0x000000d3d609723e */ /* 0x000fe400000010ff */
[----:B------:R-:W-:Y:S02]  /*5f90*/  F2FP.BF16.PACK_AB R10, R232, R233 ;  /* 0x000000e9e80a723e */ /* 0x000fe400000010ff */
[----:B------:R-:W-:-:S07]  /*5fa0*/  F2FP.BF16.PACK_AB R11, R216, R217 ;  /* 0x000000d9d80b723e */ /* 0x000fce00000010ff */
[----:B------:R-:W-:Y:S01]  /*5fb0*/  HMMA.16816.F32.BF16 R44, R8, R22, R72 ;  /* 0x00000016082c723c */ /* 0x000fe20000041848 */
[----:B-1----:R-:W-:-:S04]  /*5fc0*/  FFMA.FTZ R0, R95, c[0x0][0x23c], -R5 ;  /* 0x00008f005f007a23 */ /* 0x002fc80000010805 */
[----:B------:R1:W3:Y:S03]  /*5fd0*/  MUFU.EX2 R82, R0 ;  /* 0x0000000000527308 */ /* 0x0002e60000000800 */
[C---:B------:R-:W-:Y:S08]  /*5fe0*/  HMMA.16816.F32.BF16 R48, R8.reuse, R16, R68 ;  /* 0x000000100830723c */ /* 0x040ff00000041844 */
[----:B------:R-:W-:Y:S01]  /*5ff0*/  HMMA.16816.F32.BF16 R52, R8, R20, R52 ;  /* 0x000000140834723c */ /* 0x000fe20000041834 */
[----:B------:R-:W5:Y:S01]  /*6000*/  LDSM.16.MT88.4 R20, [R185+0x5800] ;  /* 0x00580000b914783b */ /* 0x000f620000004200 */
[----:B-1----:R-:W-:-:S06]  /*6010*/  FFMA.FTZ R0, R146, c[0x0][0x23c], -R4 ;  /* 0x00008f0092007a23 */ /* 0x002fcc0000010804 */
[----:B------:R-:W-:Y:S01]  /*6020*/  HMMA.16816.F32.BF16 R32, R8, R18, R60 ;  /* 0x000000120820723c */ /* 0x000fe2000004183c */
[----:B------:R-:W1:Y:S01]  /*6030*/  LDSM.16.MT88.4 R16, [R186+0x5800] ;  /* 0x00580000ba10783b */ /* 0x000e620000004200 */
[----:B------:R4:W-:Y:S05]  /*6040*/  MUFU.EX2 R79, R0 ;  /* 0x00000000004f7308 */ /* 0x0009ea0000000800 */
[----:B--2---:R-:W-:Y:S02]  /*6050*/  F2FP.BF16.PACK_AB R8, R84, R85 ;  /* 0x000000555408723e */ /* 0x004fe400000010ff */
[----:B---3--:R-:W-:Y:S01]  /*6060*/  F2FP.BF16.PACK_AB R10, R82, R83 ;  /* 0x00000053520a723e */ /* 0x008fe200000010ff */
[----:B------:R2:W-:Y:S01]  /*6070*/  MUFU.EX2 R60, R2 ;  /* 0x00000002003c7308 */ /* 0x0005e20000000800 */
[----:B----4-:R-:W-:-:S07]  /*6080*/  FFMA.FTZ R0, R145, c[0x0][0x23c], -R4 ;  /* 0x00008f0091007a23 */ /* 0x010fce0000010804 */
[----:B------:R3:W4:Y:S01]  /*6090*/  MUFU.EX2 R81, R0 ;  /* 0x0000000000517308 */ /* 0x0007220000000800 */
[----:B--2---:R-:W-:Y:S02]  /*60a0*/  FADD.FTZ R2, R182, R181 ;  /* 0x000000b5b6027221 */ /* 0x004fe40000010000 */
[----:B---3--:R-:W-:Y:S01]  /*60b0*/  FFMA.FTZ R0, R144, c[0x0][0x23c], -R4 ;  /* 0x00008f0090007a23 */ /* 0x008fe20000010804 */
[----:B----4-:R-:W-:-:S04]  /*60c0*/  F2FP.BF16.PACK_AB R9, R81, R79 ;  /* 0x0000004f5109723e */ /* 0x010fc800000010ff */
[----:B------:R2:W-:Y:S02]  /*60d0*/  MUFU.EX2 R78, R0 ;  /* 0x00000000004e7308 */ /* 0x0005e40000000800 */
[----:B--2---:R-:W-:-:S06]  /*60e0*/  FFMA.FTZ R0, R142, c[0x0][0x23c], -R4 ;  /* 0x00008f008e007a23 */ /* 0x004fcc0000010804 */
[----:B------:R2:W3:Y:S02]  /*60f0*/  MUFU.EX2 R77, R0 ;  /* 0x00000000004d7308 */ /* 0x0004e40000000800 */
[----:B--2---:R-:W-:Y:S01]  /*6100*/  FFMA.FTZ R0, R90, c[0x0][0x23c], -R6 ;  /* 0x00008f005a007a23 */ /* 0x004fe20000010806 */
[----:B---3--:R-:W-:-:S05]  /*6110*/  F2FP.BF16.PACK_AB R11, R77, R78 ;  /* 0x0000004e4d0b723e */ /* 0x008fca00000010ff */
[----:B------:R2:W3:Y:S02]  /*6120*/  MUFU.EX2 R80, R0 ;  /* 0x0000000000507308 */ /* 0x0004e40000000800 */
[C---:B------:R-:W-:Y:S08]  /*6130*/  HMMA.16816.F32.BF16 R156, R8.reuse, R28, R56 ;  /* 0x0000001c089c723c */ /* 0x040ff00000041838 */
[----:B------:R-:W-:Y:S01]  /*6140*/  HMMA.16816.F32.BF16 R136, R8, R24, R136 ;  /* 0x000000180888723c */ /* 0x000fe20000041888 */
[----:B--2---:R-:W-:-:S04]  /*6150*/  FFMA.FTZ R0, R141, c[0x0][0x23c], -R5 ;  /* 0x00008f008d007a23 */ /* 0x004fc80000010805 */
[----:B------:R2:W-:Y:S03]  /*6160*/  MUFU.EX2 R76, R0 ;  /* 0x00000000004c7308 */ /* 0x0005e60000000800 */
[C---:B------:R-:W-:Y:S08]  /*6170*/  HMMA.16816.F32.BF16 R64, R8.reuse, R26, R64 ;  /* 0x0000001a0840723c */ /* 0x040ff00000041840 */
[----:B------:R-:W-:Y:S01]  /*6180*/  HMMA.16816.F32.BF16 R56, R8, R30, R40 ;  /* 0x0000001e0838723c */ /* 0x000fe20000041828 */
[----:B--2---:R-:W-:-:S06]  /*6190*/  FFMA.FTZ R0, R106, c[0x0][0x23c], -R5 ;  /* 0x00008f006a007a23 */ /* 0x004fcc0000010805 */
[----:B------:R-:W-:Y:S01]  /*61a0*/  F2FP.BF16.PACK_AB R8, R243, R231 ;  /* 0x000000e7f308723e */ /* 0x000fe200000010ff */
[----:B------:R-:W-:Y:S01]  /*61b0*/  FADD.FTZ R42, R166, R165 ;  /* 0x000000a5a62a7221 */ /* 0x000fe20000010000 */
[----:B------:R-:W-:Y:S01]  /*61c0*/  F2FP.BF16.PACK_AB R9, R218, R215 ;  /* 0x000000d7da09723e */ /* 0x000fe200000010ff */
[----:B------:R2:W4:Y:S01]  /*61d0*/  MUFU.EX2 R75, R0 ;  /* 0x00000000004b7308 */ /* 0x0005220000000800 */
[----:B------:R-:W-:Y:S01]  /*61e0*/  F2FP.BF16.PACK_AB R10, R245, R244 ;  /* 0x000000f4f50a723e */ /* 0x000fe200000010ff */
[----:B------:R-:W-:Y:S01]  /*61f0*/  FADD.FTZ R43, R104, R7 ;  /* 0x00000007682b7221 */ /* 0x000fe20000010000 */
[----:B------:R-:W-:Y:S01]  /*6200*/  F2FP.BF16.PACK_AB R11, R183, R219 ;  /* 0x000000dbb70b723e */ /* 0x000fe200000010ff */
[----:B------:R-:W-:Y:S01]  /*6210*/  FFMA.FTZ R40, R153, c[0x0][0x23c], -R6 ;  /* 0x00008f0099287a23 */ /* 0x000fe20000010806 */
[----:B---3--:R-:W-:Y:S02]  /*6220*/  F2FP.BF16.PACK_AB R7, R80, R88 ;  /* 0x000000585007723e */ /* 0x008fe400000010ff */
[----:B------:R-:W-:-:S03]  /*6230*/  F2FP.BF16.PACK_AB R166, R246, R250 ;  /* 0x000000faf6a6723e */ /* 0x000fc600000010ff */
[----:B------:R-:W-:Y:S01]  /*6240*/  HMMA.16816.F32.BF16 R140, R8, R24, R52 ;  /* 0x00000018088c723c */ /* 0x000fe20000041834 */
[----:B------:R-:W-:Y:S01]  /*6250*/  MUFU.EX2 R40, R40 ;  /* 0x0000002800287308 */ /* 0x000fe20000000800 */
[----:B--2---:R-:W-:-:S06]  /*6260*/  FFMA.FTZ R0, R103, c[0x0][0x23c], -R5 ;  /* 0x00008f0067007a23 */ /* 0x004fcc0000010805 */
[----:B------:R-:W-:Y:S01]  /*6270*/  HMMA.16816.F32.BF16 R52, R8, R26, R44 ;  /* 0x0000001a0834723c */ /* 0x000fe2000004182c */
[--C-:B------:R-:W-:Y:S01]  /*6280*/  FFMA.FTZ R25, R161, c[0x0][0x23c], -R4.reuse ;  /* 0x00008f00a1197a23 */ /* 0x100fe20000010804 */
[----:B------:R2:W-:Y:S01]  /*6290*/  MUFU.EX2 R74, R0 ;  /* 0x00000000004a7308 */ /* 0x0005e20000000800 */
[----:B------:R-:W-:-:S04]  /*62a0*/  FFMA.FTZ R24, R154, c[0x0][0x23c], -R4 ;  /* 0x00008f009a187a23 */ /* 0x000fc80000010804 */
[--C-:B------:R-:W-:Y:S01]  /*62b0*/  FFMA.FTZ R26, R162, c[0x0][0x23c], -R6.reuse ;  /* 0x00008f00a21a7a23 */ /* 0x100fe20000010806 */
[C---:B------:R-:W-:Y:S01]  /*62c0*/  HMMA.16816.F32.BF16 R48, R8.reuse, R28, R48 ;  /* 0x0000001c0830723c */ /* 0x040fe20000041830 */
[----:B------:R-:W-:Y:S01]  /*62d0*/  FFMA.FTZ R27, R160, c[0x0][0x23c], -R6 ;  /* 0x00008f00a01b7a23 */ /* 0x000fe20000010806 */
[----:B------:R-:W-:Y:S01]  /*62e0*/  F2FP.BF16.PACK_AB R6, R251, R248 ;  /* 0x000000f8fb06723e */ /* 0x000fe200000010ff */
[----:B------:R-:W-:Y:S05]  /*62f0*/  MUFU.EX2 R25, R25 ;  /* 0x0000001900197308 */ /* 0x000fea0000000800 */
[----:B------:R-:W-:Y:S01]  /*6300*/  HMMA.16816.F32.BF16 R32, R8, R30, R32 ;  /* 0x0000001e0820723c */ /* 0x000fe20000041820 */
[----:B------:R-:W-:Y:S01]  /*6310*/  LDSM.16.MT88.4 R28, [R186+0x5c00] ;  /* 0x005c0000ba1c783b */ /* 0x000fe20000004200 */
[----:B--2---:R-:W-:Y:S01]  /*6320*/  FFMA.FTZ R0, R102, c[0x0][0x23c], -R5 ;  /* 0x00008f0066007a23 */ /* 0x004fe20000010805 */
[----:B------:R-:W-:Y:S04]  /*6330*/  MUFU.EX2 R26, R26 ;  /* 0x0000001a001a7308 */ /* 0x000fe80000000800 */
[----:B----4-:R-:W-:-:S04]  /*6340*/  F2FP.BF16.PACK_AB R8, R75, R76 ;  /* 0x0000004c4b08723e */ /* 0x010fc800000010ff */
[----:B------:R2:W3:Y:S08]  /*6350*/  MUFU.EX2 R73, R0 ;  /* 0x0000000000497308 */ /* 0x0004f00000000800 */
[----:B------:R-:W4:Y:S01]  /*6360*/  MUFU.EX2 R27, R27 ;  /* 0x0000001b001b7308 */ /* 0x000f220000000800 */
[----:B--2---:R-:W-:Y:S01]  /*6370*/  FFMA.FTZ R0, R150, c[0x0][0x23c], -R4 ;  /* 0x00008f0096007a23 */ /* 0x004fe20000010804 */
[----:B---3--:R-:W-:-:S06]  /*6380*/  F2FP.BF16.PACK_AB R10, R73, R74 ;  /* 0x0000004a490a723e */ /* 0x008fcc00000010ff */
[----:B------:R-:W-:Y:S01]  /*6390*/  MUFU.EX2 R24, R24 ;  /* 0x0000001800187308 */ /* 0x000fe20000000800 */
[----:B----4-:R-:W-:-:S07]  /*63a0*/  F2FP.BF16.PACK_AB R165, R27, R26 ;  /* 0x0000001a1ba5723e */ /* 0x010fce00000010ff */
        /* <DEDUP_REMOVED lines=11> */
[C---:B-----5:R-:W-:Y:S08]  /*6460*/  HMMA.16816.F32.BF16 R136, R8.reuse, R20, R136 ;  /* 0x000000140888723c */ /* 0x060ff00000041888 */
[----:B------:R-:W-:Y:S01]  /*6470*/  HMMA.16816.F32.BF16 R144, R8, R22, R64 ;  /* 0x000000160890723c */ /* 0x000fe20000041840 */
[----:B--2---:R-:W-:-:S02]  /*6480*/  FFMA.FTZ R0, R148, c[0x0][0x23c], -R5 ;  /* 0x00008f0094007a23 */ /* 0x004fc40000010805 */
[----:B------:R-:W2:Y:S02]  /*6490*/  LDSM.16.MT88.4 R148, [R185+0x5c00] ;  /* 0x005c0000b994783b */ /* 0x000ea40000004200 */
[----:B------:R3:W4:Y:S03]  /*64a0*/  MUFU.EX2 R63, R0 ;  /* 0x00000000003f7308 */ /* 0x0007260000000800 */
[C---:B-1----:R-:W-:Y:S08]  /*64b0*/  HMMA.16816.F32.BF16 R156, R8.reuse, R16, R156 ;  /* 0x00000010089c723c */ /* 0x042ff0000004189c */
[----:B------:R-:W-:Y:S01]  /*64c0*/  HMMA.16816.F32.BF16 R44, R8, R18, R56 ;  /* 0x00000012082c723c */ /* 0x000fe20000041838 */
[----:B---3--:R-:W-:Y:S01]  /*64d0*/  FFMA.FTZ R0, R152, c[0x0][0x23c], -R5 ;  /* 0x00008f0098007a23 */ /* 0x008fe20000010805 */
[----:B----4-:R-:W-:-:S05]  /*64e0*/  F2FP.BF16.PACK_AB R160, R63, R68 ;  /* 0x000000443fa0723e */ /* 0x010fca00000010ff */
[----:B------:R-:W-:Y:S01]  /*64f0*/  FADD.FTZ R9, R197, R2 ;  /* 0x00000002c5097221 */ /* 0x000fe20000010000 */
[----:B------:R1:W-:Y:S01]  /*6500*/  MUFU.EX2 R62, R0 ;  /* 0x00000000003e7308 */ /* 0x0003e20000000800 */
[----:B------:R-:W-:Y:S02]  /*6510*/  FADD.FTZ R8, R168, R42 ;  /* 0x0000002aa8087221 */ /* 0x000fe40000010000 */
[----:B------:R-:W-:Y:S02]  /*6520*/  FADD.FTZ R2, R115, R43 ;  /* 0x0000002b73027221 */ /* 0x000fe40000010000 */
[----:B------:R-:W-:Y:S02]  /*6530*/  FADD.FTZ R9, R199, R9 ;  /* 0x00000009c7097221 */ /* 0x000fe40000010000 */
[----:B------:R-:W-:Y:S02]  /*6540*/  FADD.FTZ R8, R169, R8 ;  /* 0x00000008a9087221 */ /* 0x000fe40000010000 */
[----:B------:R-:W-:Y:S01]  /*6550*/  FADD.FTZ R2, R167, R2 ;  /* 0x00000002a7027221 */ /* 0x000fe20000010000 */
[----:B------:R-:W-:-:S03]  /*6560*/  F2FP.BF16.PACK_AB R167, R40, R39 ;  /* 0x0000002728a7723e */ /* 0x000fc600000010ff */
[----:B------:R-:W-:Y:S02]  /*6570*/  FADD.FTZ R2, R170, R2 ;  /* 0x00000002aa027221 */ /* 0x000fe40000010000 */
[----:B-1----:R-:W-:Y:S01]  /*6580*/  FFMA.FTZ R0, R108, c[0x0][0x23c], -R5 ;  /* 0x00008f006c007a23 */ /* 0x002fe20000010805 */
[----:B------:R-:W-:-:S03]  /*6590*/  F2FP.BF16.PACK_AB R5, R110, R122 ;  /* 0x0000007a6e05723e */ /* 0x000fc600000010ff */
[----:B------:R1:W3:Y:S02]  /*65a0*/  MUFU.EX2 R61, R0 ;  /* 0x00000000003d7308 */ /* 0x0002e40000000800 */
[----:B-1----:R-:W-:Y:S01]  /*65b0*/  FFMA.FTZ R0, R163, c[0x0][0x23c], -R4 ;  /* 0x00008f00a3007a23 */ /* 0x002fe20000010804 */
[----:B---3--:R-:W-:Y:S01]  /*65c0*/  F2FP.BF16.PACK_AB R162, R61, R62 ;  /* 0x0000003e3da2723e */ /* 0x008fe200000010ff */
[----:B------:R-:W-:Y:S01]  /*65d0*/  FADD.FTZ R4, R223, R222 ;  /* 0x000000dedf047221 */ /* 0x000fe20000010000 */
[----:B------:R-:W-:-:S03]  /*65e0*/  F2FP.BF16.PACK_AB R163, R24, R25 ;  /* 0x0000001918a3723e */ /* 0x000fc600000010ff */
[----:B------:R1:W3:Y:S01]  /*65f0*/  MUFU.EX2 R10, R0 ;  /* 0x00000000000a7308 */ /* 0x0002e20000000800 */
[----:B------:R-:W-:Y:S01]  /*6600*/  FADD.FTZ R41, R224, R4 ;  /* 0x00000004e0297221 */ /* 0x000fe20000010000 */
[----:B------:R-:W-:-:S07]  /*6610*/  F2FP.BF16.PACK_AB R4, R249, R247 ;  /* 0x000000f7f904723e */ /* 0x000fce00000010ff */
[----:B------:R-:W-:Y:S01]  /*6620*/  HMMA.16816.F32.BF16 R140, R4, R20, R140 ;  /* 0x00000014048c723c */ /* 0x000fe2000004188c */
[----:B-1----:R-:W-:Y:S01]  /*6630*/  FADD.FTZ R0, R225, R41 ;  /* 0x00000029e1007221 */ /* 0x002fe20000010000 */
[----:B---3--:R-:W-:-:S06]  /*6640*/  F2FP.BF16.PACK_AB R161, R10, R60 ;  /* 0x0000003c0aa1723e */ /* 0x008fcc00000010ff */
[----:B------:R-:W-:Y:S01]  /*6650*/  HMMA.16816.F32.BF16 R52, R4, R22, R52 ;  /* 0x000000160434723c */ /* 0x000fe20000041834 */
[----:B------:R-:W-:-:S04]  /*6660*/  FADD.FTZ R0, R226, R0 ;  /* 0x00000000e2007221 */ /* 0x000fc80000010000 */
[----:B------:R-:W-:-:S03]  /*6670*/  FADD.FTZ R0, R228, R0 ;  /* 0x00000000e4007221 */ /* 0x000fc60000010000 */
[C---:B------:R-:W-:Y:S08]  /*6680*/  HMMA.16816.F32.BF16 R48, R4.reuse, R16, R48 ;  /* 0x000000100430723c */ /* 0x040ff00000041830 */
[----:B------:R-:W-:Y:S07]  /*6690*/  HMMA.16816.F32.BF16 R32, R4, R18, R32 ;  /* 0x000000120420723c */ /* 0x000fee0000041820 */
        /* <DEDUP_REMOVED lines=117> */
[----:B------:R-:W-:Y:S01]  /*6df0*/  FADD.FTZ R216, R24, R0 ;  /* 0x0000000018d87221 */ /* 0x000fe20000010000 */
[----:B------:R-:W-:Y:S02]  /*6e00*/  MOV R0, R109 ;  /* 0x0000006d00007202 */ /* 0x000fe40000000f00 */
[----:B------:R1:W-:Y:S04]  /*6e10*/  STL [R1+0x4], R212 ;  /* 0x000004d401007387 */ /* 0x0003e80000100800 */
[----:B------:R1:W-:Y:S04]  /*6e20*/  STL [R1+0x8], R213 ;  /* 0x000008d501007387 */ /* 0x0003e80000100800 */
[----:B------:R1:W-:Y:S01]  /*6e30*/  STL [R1+0xc], R216 ;  /* 0x00000cd801007387 */ /* 0x0003e20000100800 */
[----:B------:R-:W-:Y:S05]  /*6e40*/  @!P0 BRA `(.L_x_267) ;  /* 0x00005f3000008947 */ /* 0x000fea0003800000 */
[----:B------:R-:W-:Y:S01]  /*6e50*/  IMAD.MOV.U32 R126, RZ, RZ, c[0x0][0x1a0] ;  /* 0x00006800ff7e7624 */ /* 0x000fe200078e00ff */
[----:B------:R-:W-:Y:S01]  /*6e60*/  IADD3 R134, R209, -0x2, RZ ;  /* 0xfffffffed1867810 */ /* 0x000fe20007ffe0ff */
[----:B------:R-:W-:Y:S01]  /*6e70*/  IMAD.MOV.U32 R128, RZ, RZ, 0x7 ;  /* 0x00000007ff807424 */ /* 0x000fe200078e00ff */
[----:B------:R-:W-:-:S04]  /*6e80*/  DEPBAR.LE SB0, 0x0 ;  /* 0x000080000000791a */ /* 0x000fc80000000000 */
[C---:B------:R-:W-:Y:S01]  /*6e90*/  SHF.L.U64.HI R128, R126.reuse, R128, c[0x0][0x1a4] ;  /* 0x000069007e807619 */ /* 0x040fe20000010280 */
[C---:B------:R-:W-:Y:S01]  /*6ea0*/  IMAD.SHL.U32 R123, R126.reuse, 0x80, RZ ;  /* 0x000000807e7b7824 */ /* 0x040fe200078e00ff */
[----:B------:R-:W-:Y:S01]  /*6eb0*/  SHF.R.S32.HI R0, RZ, 0x1f, R134 ;  /* 0x0000001fff007819 */ /* 0x000fe20000011486 */
[----:B------:R-:W-:Y:S02]  /*6ec0*/  IMAD.SHL.U32 R10, R126, 0x40, RZ ;  /* 0x000000407e0a7824 */ /* 0x000fe400078e00ff */
[----:B------:R-:W-:Y:S02]  /*6ed0*/  IMAD R2, R128, R134, RZ ;  /* 0x0000008680027224 */ /* 0x000fe400078e02ff */
[----:B------:R-:W-:-:S04]  /*6ee0*/  IMAD.WIDE.U32 R4, R134, R123, R220 ;  /* 0x0000007b86047225 */ /* 0x000fc800078e00dc */
[----:B------:R-:W-:Y:S01]  /*6ef0*/  IMAD R0, R0, R123, R2 ;  /* 0x0000007b00007224 */ /* 0x000fe200078e0202 */
[----:B------:R-:W-:Y:S01]  /*6f00*/  BAR.SYNC.DEFER_BLOCKING 0x0 ;  /* 0x0000000000007b1d */ /* 0x000fe20000010000 */
[----:B------:R-:W-:Y:S01]  /*6f10*/  IMAD.MOV.U32 R123, RZ, RZ, c[0x0][0x1a4] ;  /* 0x00006900ff7b7624 */ /* 0x000fe200078e00ff */
[----:B------:R-:W-:Y:S01]  /*6f20*/  LEA R8, P1, R4, c[0x0][0x170], 0x1 ;  /* 0x00005c0004087a11 */ /* 0x000fe200078208ff */
[----:B------:R-:W-:-:S03]  /*6f30*/  IMAD.IADD R0, R5, 0x1, R0 ;  /* 0x0000000105007824 */ /* 0x000fc600078e0200 */
[----:B------:R-:W-:Y:S02]  /*6f40*/  SHF.L.U64.HI R2, R126, 0x6, R123 ;  /* 0x000000067e027819 */ /* 0x000fe4000001027b */
[----:B------:R-:W-:Y:S01]  /*6f50*/  IADD3 R6, P0, R10, R8, RZ ;  /* 0x000000080a067210 */ /* 0x000fe20007f1e0ff */
[----:B------:R-:W2:Y:S01]  /*6f60*/  S2R R123, SR_TID.X ;  /* 0x00000000007b7919 */ /* 0x000ea20000002100 */
[----:B------:R-:W-:Y:S02]  /*6f70*/  LEA.HI.X R9, R4, c[0x0][0x174], R0, 0x1, P1 ;  /* 0x00005d0004097a11 */ /* 0x000fe400008f0c00 */
[----:B------:R-:W-:-:S03]  /*6f80*/  IADD3 R4, P1, R6, R10, RZ ;  /* 0x0000000a06047210 */ /* 0x000fc60007f3e0ff */
[----:B------:R-:W-:Y:S01]  /*6f90*/  IMAD.X R7, R2, 0x1, R9, P0 ;  /* 0x0000000102077824 */ /* 0x000fe200000e0609 */
[----:B------:R-:W-:-:S03]  /*6fa0*/  IADD3 R10, P0, R4, R10, RZ ;  /* 0x0000000a040a7210 */ /* 0x000fc60007f1e0ff */
[----:B------:R-:W-:-:S04]  /*6fb0*/  IMAD.X R5, R7, 0x1, R2, P1 ;  /* 0x0000000107057824 */ /* 0x000fc800008e0602 */
[----:B------:R-:W-:Y:S01]  /*6fc0*/  IMAD.X R11, R5, 0x1, R2, P0 ;  /* 0x00000001050b7824 */ /* 0x000fe200000e0602 */
[----:B------:R-:W-:Y:S01]  /*6fd0*/  @!PT LDS RZ, [RZ] ;  /* 0x00000000fffff984 */ /* 0x000fe20000000800 */
[----:B------:R-:W-:Y:S01]  /*6fe0*/  @!PT LDS RZ, [RZ] ;  /* 0x00000000fffff984 */ /* 0x000fe20000000800 */
[----:B------:R-:W-:Y:S01]  /*6ff0*/  @!PT LDS RZ, [RZ] ;  /* 0x00000000fffff984 */ /* 0x000fe20000000800 */
[----:B------:R3:W-:Y:S04]  /*7000*/  LDGSTS.E.BYPASS.LTC128B.128 [R198+0x4000], [R8.64] ;  /* 0x0400000008c67fae */ /* 0x0007e8000b901d46 */
[----:B------:R4:W-:Y:S04]  /*7010*/  LDGSTS.E.BYPASS.LTC128B.128 [R198+0x4800], [R6.64] ;  /* 0x0480000006c67fae */ /* 0x0009e8000b901d46 */
[----:B------:R4:W-:Y:S01]  /*7020*/  LDGSTS.E.BYPASS.LTC128B.128 [R198+0x5000], [R4.64] ;  /* 0x0500000004c67fae */ /* 0x0009e2000b901d46 */
[----:B--2---:R-:W-:-:S03]  /*7030*/  IMAD.SHL.U32 R123, R123, 0x2, RZ ;  /* 0x000000027b7b7824 */ /* 0x004fc600078e00ff */
[----:B------:R3:W-:Y:S02]  /*7040*/  LDGSTS.E.BYPASS.LTC128B.128 [R198+0x5800], [R10.64] ;  /* 0x058000000ac67fae */ /* 0x0007e4000b901d46 */
[----:B------:R-:W-:Y:S02]  /*7050*/  LOP3.LUT R123, R123, 0x6, RZ, 0xc0, !PT ;  /* 0x000000067b7b7812 */ /* 0x000fe400078ec0ff */
[----:B------:R-:W-:Y:S03]  /*7060*/  LDSM.16.M88.4 R24, [R184+0x2000] ;  /* 0x00200000b818783b */ /* 0x000fe60000000200 */
[----:B------:R-:W-:Y:S01]  /*7070*/  IMAD R0, R134, 0x80, R123 ;  /* 0x0000008086007824 */ /* 0x000fe200078e027b */
[----:B------:R-:W2:Y:S04]  /*7080*/  LDSM.16.M88.4 R16, [R187+0x1000] ;  /* 0x00100000bb10783b */ /* 0x000ea80000000200 */
[----:B------:R-:W5:Y:S01]  /*7090*/  LDSM.16.M88.4 R20, [R187] ;  /* 0x00000000bb14783b */ /* 0x000f620000000200 */
[----:B------:R-:W-:-:S02]  /*70a0*/  IADD3 R2, R0, 0x1, RZ ;  /* 0x0000000100027810 */ /* 0x000fc40007ffe0ff */
[-C--:B------:R-:W-:Y:S01]  /*70b0*/  ISETP.GE.AND P0, PT, R0, R15.reuse, PT ;  /* 0x0000000f0000720c */ /* 0x080fe20003f06270 */
[----:B------:R-:W-:Y:S01]  /*70c0*/  LDSM.16.M88.4 R28, [R189] ;  /* 0x00000000bd1c783b */ /* 0x000fe20000000200 */
[C---:B------:R-:W-:Y:S02]  /*70d0*/  ISETP.GE.AND P5, PT, R2.reuse, R15, PT ;  /* 0x0000000f0200720c */ /* 0x040fe40003fa6270 */
[C---:B------:R-:W-:Y:S01]  /*70e0*/  ISETP.GE.AND P4, PT, R2.reuse, R14, PT ;  /* 0x0000000e0200720c */ /* 0x040fe20003f86270 */
[----:B------:R-:W0:Y:S01]  /*70f0*/  LDGDEPBAR ;  /* 0x00000000000079af */ /* 0x000e220000000000 */
[CC--:B------:R-:W-:Y:S02]  /*7100*/  ISETP.GE.AND P6, PT, R2.reuse, R13.reuse, PT ;  /* 0x0000000d0200720c */ /* 0x0c0fe40003fc6270 */
[----:B------:R-:W-:Y:S01]  /*7110*/  ISETP.GE.AND P2, PT, R2, R12, PT ;  /* 0x0000000c0200720c */ /* 0x000fe20003f46270 */
[----:B----4-:R-:W4:Y:S01]  /*7120*/  LDSM.16.M88.4 R4, [R188+0x1000] ;  /* 0x00100000bc04783b */ /* 0x010f220000000200 */
[----:B------:R-:W-:-:S02]  /*7130*/  ISETP.GE.AND P1, PT, R0, R13, PT ;  /* 0x0000000d0000720c */ /* 0x000fc40003f26270 */
[C---:B------:R-:W-:Y:S01]  /*7140*/  IADD3 R2, R0.reuse, 0x8, RZ ;  /* 0x0000000800027810 */ /* 0x040fe20007ffe0ff */
[----:B---3--:R-:W3:Y:S01]  /*7150*/  LDSM.16.M88.4 R8, [R188] ;  /* 0x00000000bc08783b */ /* 0x008ee20000000200 */
[----:B------:R-:W-:Y:S01]  /*7160*/  ISETP.GE.AND P3, PT, R0, R14, PT ;  /* 0x0000000e0000720c */ /* 0x000fe20003f66270 */
[-C--:B--2---:R-:W-:Y:S08]  /*7170*/  HMMA.16816.F32.BF16 R32, R16, R24.reuse, RZ ;  /* 0x000000181020723c */ /* 0x084ff000000418ff */
[----:B-----5:R-:W-:Y:S08]  /*7180*/  HMMA.16816.F32.BF16 R40, R20, R24, RZ ;  /* 0x000000181428723c */ /* 0x020ff000000418ff */
[----:B------:R-:W-:Y:S08]  /*7190*/  HMMA.16816.F32.BF16 R48, R16, R26, RZ ;  /* 0x0000001a1030723c */ /* 0x000ff000000418ff */
[-C--:B----4-:R-:W-:Y:S01]  /*71a0*/  HMMA.16816.F32.BF16 R52, R4, R28.reuse, R32 ;  /* 0x0000001c0434723c */ /* 0x090fe20000041820 */
[----:B------:R-:W2:Y:S07]  /*71b0*/  LDSM.16.M88.4 R32, [R184+0x2400] ;  /* 0x00240000b820783b */ /* 0x000eae0000000200 */
[----:B---3--:R-:W-:Y:S08]  /*71c0*/  HMMA.16816.F32.BF16 R44, R8, R28, R40 ;  /* 0x0000001c082c723c */ /* 0x008ff00000041828 */
[----:B------:R-:W-:Y:S01]  /*71d0*/  HMMA.16816.F32.BF16 R40, R20, R26, RZ ;  /* 0x0000001a1428723c */ /* 0x000fe200000418ff */
[----:B------:R-:W3:Y:S07]  /*71e0*/  LDSM.16.M88.4 R24, [R196] ;  /* 0x00000000c418783b */ /* 0x000eee0000000200 */
[----:B------:R-:W-:-:S02]  /*71f0*/  FMUL.FTZ R52, R52, c[0x0][0x2ec] ;  /* 0x0000bb0034347a20 */ /* 0x000fc40000410000 */
[----:B------:R-:W-:Y:S02]  /*7200*/  FMUL.FTZ R53, R53, c[0x0][0x2ec] ;  /* 0x0000bb0035357a20 */ /* 0x000fe40000410000 */
[----:B------:R-:W-:Y:S01]  /*7210*/  FMUL.FTZ R54, R54, c[0x0][0x2ec] ;  /* 0x0000bb0036367a20 */ /* 0x000fe20000410000 */
[----:B------:R-:W4:Y:S01]  /*7220*/  MUFU.TANH R93, R52 ;  /* 0x00000034005d7308 */ /* 0x000f220000002400 */
[----:B------:R-:W-:Y:S02]  /*7230*/  FMUL.FTZ R55, R55, c[0x0][0x2ec] ;  /* 0x0000bb0037377a20 */ /* 0x000fe40000410000 */
[----:B------:R-:W-:Y:S02]  /*7240*/  FMUL.FTZ R44, R44, c[0x0][0x2ec] ;  /* 0x0000bb002c2c7a20 */ /* 0x000fe40000410000 */
[----:B------:R-:W-:Y:S02]  /*7250*/  FMUL.FTZ R45, R45, c[0x0][0x2ec] ;  /* 0x0000bb002d2d7a20 */ /* 0x000fe40000410000 */
[----:B------:R-:W-:Y:S01]  /*7260*/  FMUL.FTZ R46, R46, c[0x0][0x2ec] ;  /* 0x0000bb002e2e7a20 */ /* 0x000fe20000410000 */
[----:B------:R-:W5:Y:S01]  /*7270*/  MUFU.TANH R69, R44 ;  /* 0x0000002c00457308 */ /* 0x000f620000002400 */
[----:B------:R-:W-:-:S02]  /*7280*/  FMUL.FTZ R47, R47, c[0x0][0x2ec] ;  /* 0x0000bb002f2f7a20 */ /* 0x000fc40000410000 */
[----:B------:R-:W-:Y:S05]  /*7290*/  HMMA.16816.F32.BF16 R40, R8, R30, R40 ;  /* 0x0000001e0828723c */ /* 0x000fea0000041828 */
[----:B------:R-:W1:Y:S01]  /*72a0*/  MUFU.TANH R70, R45 ;  /* 0x0000002d00467308 */ /* 0x000e620000002400 */
[----:B----4-:R-:W-:Y:S02]  /*72b0*/  FSEL R93, R93, -INF , !P1 ;  /* 0xff8000005d5d7808 */ /* 0x010fe40004800000 */
[----:B------:R-:W-:-:S05]  /*72c0*/  ISETP.GE.AND P1, PT, R0, R12, PT ;  /* 0x0000000c0000720c */ /* 0x000fca0003f26270 */
[----:B------:R-:W4:Y:S01]  /*72d0*/  MUFU.TANH R86, R46 ;  /* 0x0000002e00567308 */ /* 0x000f220000002400 */
[----:B-----5:R-:W-:Y:S02]  /*72e0*/  FSEL R69, R69, -INF , !P0 ;  /* 0xff80000045457808 */ /* 0x020fe40004000000 */
[----:B------:R-:W-:-:S05]  /*72f0*/  ISETP.GE.AND P0, PT, R2, R13, PT ;  /* 0x0000000d0200720c */ /* 0x000fca0003f06270 */
[----:B------:R5:W2:Y:S01]  /*7300*/  MUFU.TANH R89, R47 ;  /* 0x0000002f00597308 */ /* 0x000aa20000002400 */
[----:B-1----:R-:W-:Y:S02]  /*7310*/  FSEL R70, R70, -INF , !P5 ;  /* 0xff80000046467808 */ /* 0x002fe40006800000 */
[----:B------:R-:W-:Y:S01]  /*7320*/  FMUL.FTZ R40, R40, c[0x0][0x2ec] ;  /* 0x0000bb0028287a20 */ /* 0x000fe20000410000 */
[----:B------:R-:W-:Y:S01]  /*7330*/  ISETP.GE.AND P5, PT, R2, R15, PT ;  /* 0x0000000f0200720c */ /* 0x000fe20003fa6270 */
[----:B------:R-:W-:Y:S02]  /*7340*/  FMUL.FTZ R41, R41, c[0x0][0x2ec] ;  /* 0x0000bb0029297a20 */ /* 0x000fe40000410000 */
[----:B------:R-:W-:Y:S01]  /*7350*/  FMUL.FTZ R42, R42, c[0x0][0x2ec] ;  /* 0x0000bb002a2a7a20 */ /* 0x000fe20000410000 */
[----:B------:R-:W1:Y:S01]  /*7360*/  MUFU.TANH R68, R40 ;  /* 0x0000002800447308 */ /* 0x000e620000002400 */
[----:B------:R-:W-:Y:S01]  /*7370*/  FMUL.FTZ R43, R43, c[0x0][0x2ec] ;  /* 0x0000bb002b2b7a20 */ /* 0x000fe20000410000 */
[----:B----4-:R-:W-:-:S02]  /*7380*/  FSEL R86, R86, -INF , !P3 ;  /* 0xff80000056567808 */ /* 0x010fc40005800000 */
[C---:B------:R-:W-:Y:S01]  /*7390*/  ISETP.GE.AND P3, PT, R2.reuse, R14, PT ;  /* 0x0000000e0200720c */ /* 0x040fe20003f66270 */
[----:B-----5:R-:W-:Y:S03]  /*73a0*/  HMMA.16816.F32.BF16 R44, R4, R30, R48 ;  /* 0x0000001e042c723c */ /* 0x020fe60000041830 */
[----:B------:R-:W-:Y:S01]  /*73b0*/  MUFU.TANH R66, R41 ;  /* 0x0000002900427308 */ /* 0x000fe20000002400 */
[----:B--2---:R-:W-:Y:S02]  /*73c0*/  FSEL R89, R89, -INF , !P4 ;  /* 0xff80000059597808 */ /* 0x004fe40006000000 */
[----:B------:R-:W-:Y:S02]  /*73d0*/  ISETP.GE.AND P4, PT, R2, R12, PT ;  /* 0x0000000c0200720c */ /* 0x000fe40003f86270 */
[----:B------:R-:W-:Y:S01]  /*73e0*/  IADD3 R2, R0, 0x10, RZ ;  /* 0x0000001000027810 */ /* 0x000fe20007ffe0ff */
[----:B------:R-:W-:Y:S02]  /*73f0*/  HMMA.16816.F32.BF16 R28, R16, R32, RZ ;  /* 0x00000020101c723c */ /* 0x000fe400000418ff */
[----:B------:R-:W2:Y:S01]  /*7400*/  MUFU.TANH R80, R42 ;  /* 0x0000002a00507308 */ /* 0x000ea20000002400 */
[----:B-1----:R-:W-:-:S02]  /*7410*/  FSEL R68, R68, -INF , !P5 ;  /* 0xff80000044447808 */ /* 0x002fc40006800000 */
[----:B------:R-:W-:-:S03]  /*7420*/  ISETP.GE.AND P5, PT, R2, R12, PT ;  /* 0x0000000c0200720c */ /* 0x000fc60003fa6270 */
[----:B------:R-:W-:Y:S02]  /*7430*/  HMMA.16816.F32.BF16 R48, R20, R32, RZ ;  /* 0x000000201430723c */ /* 0x000fe400000418ff */
[----:B------:R-:W-:Y:S05]  /*7440*/  MUFU.TANH R84, R43 ;  /* 0x0000002b00547308 */ /* 0x000fea0000002400 */
[----:B------:R-:W-:-:S03]  /*7450*/  FMUL.FTZ R44, R44, c[0x0][0x2ec] ;  /* 0x0000bb002c2c7a20 */ /* 0x000fc60000410000 */
[----:B------:R-:W1:Y:S01]  /*7460*/  MUFU.TANH R98, R53 ;  /* 0x0000003500627308 */ /* 0x000e620000002400 */
[----:B------:R-:W-:Y:S01]  /*7470*/  FMUL.FTZ R45, R45, c[0x0][0x2ec] ;  /* 0x0000bb002d2d7a20 */ /* 0x000fe20000410000 */
[----:B--2---:R-:W-:Y:S01]  /*7480*/  FSEL R80, R80, -INF , !P3 ;  /* 0xff80000050507808 */ /* 0x004fe20005800000 */
[----:B------:R-:W-:Y:S02]  /*7490*/  FMUL.FTZ R46, R46, c[0x0][0x2ec] ;  /* 0x0000bb002e2e7a20 */ /* 0x000fe40000410000 */
[----:B------:R-:W-:Y:S01]  /*74a0*/  FMUL.FTZ R47, R47, c[0x0][0x2ec] ;  /* 0x0000bb002f2f7a20 */ /* 0x000fe20000410000 */
[-C--:B---3--:R-:W-:Y:S01]  /*74b0*/  HMMA.16816.F32.BF16 R56, R4, R24.reuse, R28 ;  /* 0x000000180438723c */ /* 0x088fe2000004181c */
[----:B------:R-:W2:Y:S01]  /*74c0*/  LDSM.16.M88.4 R28, [R184+0x2800] ;  /* 0x00280000b81c783b */ /* 0x000ea20000000200 */
[----:B------:R-:W3:Y:S06]  /*74d0*/  MUFU.TANH R96, R44 ;  /* 0x0000002c00607308 */ /* 0x000eec0000002400 */
[----:B------:R-:W-:Y:S01]  /*74e0*/  HMMA.16816.F32.BF16 R48, R8, R24, R48 ;  /* 0x000000180830723c */ /* 0x000fe20000041830 */
[----:B-1----:R-:W-:Y:S01]  /*74f0*/  FSEL R98, R98, -INF , !P6 ;  /* 0xff80000062627808 */ /* 0x002fe20007000000 */
[----:B------:R-:W-:Y:S06]  /*7500*/  MUFU.TANH R95, R45 ;  /* 0x0000002d005f7308 */ /* 0x000fec0000002400 */
[----:B------:R-:W-:Y:S02]  /*7510*/  HMMA.16816.F32.BF16 R40, R16, R34, RZ ;  /* 0x000000221028723c */ /* 0x000fe400000418ff */
[----:B------:R-:W1:Y:S01]  /*7520*/  MUFU.TANH R100, R46 ;  /* 0x0000002e00647308 */ /* 0x000e620000002400 */
[----:B---3--:R-:W-:-:S05]  /*7530*/  FSEL R96, R96, -INF , !P0 ;  /* 0xff80000060607808 */ /* 0x008fca0004000000 */
[----:B------:R-:W-:Y:S02]  /*7540*/  FMUL.FTZ R56, R56, c[0x0][0x2ec] ;  /* 0x0000bb0038387a20 */ /* 0x000fe40000410000 */
[----:B------:R3:W-:Y:S01]  /*7550*/  MUFU.TANH R104, R47 ;  /* 0x0000002f00687308 */ /* 0x0007e20000002400 */
[----:B------:R-:W-:Y:S02]  /*7560*/  FMUL.FTZ R57, R57, c[0x0][0x2ec] ;  /* 0x0000bb0039397a20 */ /* 0x000fe40000410000 */
[----:B------:R-:W-:Y:S02]  /*7570*/  FMUL.FTZ R58, R58, c[0x0][0x2ec] ;  /* 0x0000bb003a3a7a20 */ /* 0x000fe40000410000 */
[----:B------:R-:W-:Y:S02]  /*7580*/  FMUL.FTZ R59, R59, c[0x0][0x2ec] ;  /* 0x0000bb003b3b7a20 */ /* 0x000fe40000410000 */
[----:B------:R-:W-:Y:S01]  /*7590*/  FMUL.FTZ R48, R48, c[0x0][0x2ec] ;  /* 0x0000bb0030307a20 */ /* 0x000fe20000410000 */
[----:B------:R-:W4:Y:S01]  /*75a0*/  MUFU.TANH R94, R54 ;  /* 0x00000036005e7308 */ /* 0x000f220000002400 */
[----:B------:R-:W-:Y:S01]  /*75b0*/  FMUL.FTZ R49, R49, c[0x0][0x2ec] ;  /* 0x0000bb0031317a20 */ /* 0x000fe20000410000 */
[----:B-1----:R-:W-:Y:S01]  /*75c0*/  FSEL R100, R100, -INF , !P4 ;  /* 0xff80000064647808 */ /* 0x002fe20006000000 */
[----:B------:R-:W-:Y:S01]  /*75d0*/  FMUL.FTZ R50, R50, c[0x0][0x2ec] ;  /* 0x0000bb0032327a20 */ /* 0x000fe20000410000 */
[----:B------:R-:W-:Y:S01]  /*75e0*/  ISETP.GE.AND P4, PT, R2, R15, PT ;  /* 0x0000000f0200720c */ /* 0x000fe20003f86270 */
[----:B------:R-:W-:Y:S01]  /*75f0*/  FMUL.FTZ R51, R51, c[0x0][0x2ec] ;  /* 0x0000bb0033337a20 */ /* 0x000fe20000410000 */
[----:B---3--:R-:W-:Y:S01]  /*7600*/  HMMA.16816.F32.BF16 R44, R20, R34, RZ ;  /* 0x00000022142c723c */ /* 0x008fe200000418ff */
[----:B------:R-:W1:Y:S01]  /*7610*/  LDSM.16.M88.4 R32, [R195] ;  /* 0x00000000c320783b */ /* 0x000e620000000200 */
[----:B------:R-:W3:Y:S01]  /*7620*/  MUFU.TANH R65, R48 ;  /* 0x0000003000417308 */ /* 0x000ee20000002400 */
[----:B----4-:R-:W-:-:S07]  /*7630*/  FSEL R94, R94, -INF , !P1 ;  /* 0xff8000005e5e7808 */ /* 0x010fce0004800000 */
[----:B------:R-:W-:Y:S08]  /*7640*/  MUFU.TANH R67, R49 ;  /* 0x0000003100437308 */ /* 0x000ff00000002400 */
[----:B------:R-:W-:Y:S01]  /*7650*/  MUFU.TANH R85, R50 ;  /* 0x0000003200557308 */ /* 0x000fe20000002400 */
[----:B---3--:R-:W-:-:S07]  /*7660*/  FSEL R65, R65, -INF , !P4 ;  /* 0xff80000041417808 */ /* 0x008fce0006000000 */
[----:B------:R3:W-:Y:S08]  /*7670*/  MUFU.TANH R88, R51 ;  /* 0x0000003300587308 */ /* 0x0007f00000002400 */
[----:B------:R-:W4:Y:S01]  /*7680*/  MUFU.TANH R101, R55 ;  /* 0x0000003700657308 */ /* 0x000f220000002400 */
[----:B---3--:R-:W-:Y:S07]  /*7690*/  HMMA.16816.F32.BF16 R48, R4, R26, R40 ;  /* 0x0000001a0430723c */ /* 0x008fee0000041828 */
[----:B------:R-:W-:Y:S01]  /*76a0*/  MUFU.TANH R92, R56 ;  /* 0x00000038005c7308 */ /* 0x000fe20000002400 */
[----:B--2---:R-:W-:Y:S07]  /*76b0*/  HMMA.16816.F32.BF16 R40, R20, R28, RZ ;  /* 0x0000001c1428723c */ /* 0x004fee00000418ff */
[----:B------:R-:W-:Y:S01]  /*76c0*/  MUFU.TANH R97, R57 ;  /* 0x0000003900617308 */ /* 0x000fe20000002400 */
[----:B----4-:R-:W-:Y:S01]  /*76d0*/  FSEL R101, R101, -INF , !P2 ;  /* 0xff80000065657808 */ /* 0x010fe20005000000 */
[----:B------:R-:W-:Y:S06]  /*76e0*/  HMMA.16816.F32.BF16 R52, R8, R26, R44 ;  /* 0x0000001a0834723c */ /* 0x000fec000004182c */
[----:B------:R-:W2:Y:S02]  /*76f0*/  MUFU.TANH R108, R58 ;  /* 0x0000003a006c7308 */ /* 0x000ea40000002400 */
[----:B------:R-:W-:Y:S06]  /*7700*/  HMMA.16816.F32.BF16 R24, R16, R28, RZ ;  /* 0x0000001c1018723c */ /* 0x000fec00000418ff */
[----:B------:R3:W4:Y:S01]  /*7710*/  MUFU.TANH R111, R59 ;  /* 0x0000003b006f7308 */ /* 0x0007220000002400 */
[----:B------:R-:W-:-:S02]  /*7720*/  FMUL.FTZ R48, R48, c[0x0][0x2ec] ;  /* 0x0000bb0030307a20 */ /* 0x000fc40000410000 */
[----:B------:R-:W-:Y:S02]  /*7730*/  FMUL.FTZ R49, R49, c[0x0][0x2ec] ;  /* 0x0000bb0031317a20 */ /* 0x000fe40000410000 */
[----:B------:R-:W-:Y:S01]  /*7740*/  FMUL.FTZ R50, R50, c[0x0][0x2ec] ;  /* 0x0000bb0032327a20 */ /* 0x000fe20000410000 */
[----:B-1----:R-:W-:Y:S01]  /*7750*/  HMMA.16816.F32.BF16 R44, R8, R32, R40 ;  /* 0x00000020082c723c */ /* 0x002fe20000041828 */
[----:B------:R-:W1:Y:S01]  /*7760*/  LDSM.16.M88.4 R40, [R184+0x2c00] ;  /* 0x002c0000b828783b */ /* 0x000e620000000200 */
[----:B------:R-:W-:Y:S01]  /*7770*/  FMUL.FTZ R51, R51, c[0x0][0x2ec] ;  /* 0x0000bb0033337a20 */ /* 0x000fe20000410000 */
[----:B------:R-:W5:Y:S01]  /*7780*/  MUFU.TANH R99, R48 ;  /* 0x0000003000637308 */ /* 0x000f620000002400 */
[----:B--2---:R-:W-:Y:S01]  /*7790*/  FSEL R108, R108, -INF , !P5 ;  /* 0xff8000006c6c7808 */ /* 0x004fe20006800000 */
[----:B------:R-:W-:Y:S02]  /*77a0*/  FMUL.FTZ R52, R52, c[0x0][0x2ec] ;  /* 0x0000bb0034347a20 */ /* 0x000fe40000410000 */
[----:B------:R-:W-:-:S04]  /*77b0*/  FMUL.FTZ R53, R53, c[0x0][0x2ec] ;  /* 0x0000bb0035357a20 */ /* 0x000fc80000410000 */
[----:B------:R-:W-:Y:S01]  /*77c0*/  MUFU.TANH R102, R49 ;  /* 0x0000003100667308 */ /* 0x000fe20000002400 */
[----:B------:R-:W-:Y:S02]  /*77d0*/  FMUL.FTZ R54, R54, c[0x0][0x2ec] ;  /* 0x0000bb0036367a20 */ /* 0x000fe40000410000 */
[----:B------:R-:W-:Y:S01]  /*77e0*/  FMUL.FTZ R55, R55, c[0x0][0x2ec] ;  /* 0x0000bb0037377a20 */ /* 0x000fe20000410000 */
[----:B---3--:R-:W-:Y:S04]  /*77f0*/  HMMA.16816.F32.BF16 R56, R4, R32, R24 ;  /* 0x000000200438723c */ /* 0x008fe80000041818 */
[----:B------:R-:W2:Y:S04]  /*7800*/  MUFU.TANH R113, R50 ;  /* 0x0000003200717308 */ /* 0x000ea80000002400 */
[----:B------:R-:W-:Y:S01]  /*7810*/  HMMA.16816.F32.BF16 R24, R16, R30, RZ ;  /* 0x0000001e1018723c */ /* 0x000fe200000418ff */
[----:B------:R-:W-:-:S02]  /*7820*/  FMUL.FTZ R44, R44, c[0x0][0x2ec] ;  /* 0x0000bb002c2c7a20 */ /* 0x000fc40000410000 */
[----:B------:R-:W-:Y:S01]  /*7830*/  FMUL.FTZ R45, R45, c[0x0][0x2ec] ;  /* 0x0000bb002d2d7a20 */ /* 0x000fe20000410000 */
[----:B------:R1:W-:Y:S01]  /*7840*/  MUFU.TANH R116, R51 ;  /* 0x0000003300747308 */ /* 0x0003e20000002400 */
[----:B------:R-:W-:Y:S02]  /*7850*/  FMUL.FTZ R46, R46, c[0x0][0x2ec] ;  /* 0x0000bb002e2e7a20 */ /* 0x000fe40000410000 */
[----:B------:R-:W-:Y:S01]  /*7860*/  FMUL.FTZ R47, R47, c[0x0][0x2ec] ;  /* 0x0000bb002f2f7a20 */ /* 0x000fe20000410000 */
[----:B------:R-:W-:Y:S04]  /*7870*/  HMMA.16816.F32.BF16 R28, R20, R30, RZ ;  /* 0x0000001e141c723c */ /* 0x000fe800000418ff */
[----:B------:R-:W-:Y:S04]  /*7880*/  MUFU.TANH R62, R44 ;  /* 0x0000002c003e7308 */ /* 0x000fe80000002400 */
[----:B------:R-:W-:-:S02]  /*7890*/  FMUL.FTZ R56, R56, c[0x0][0x2ec] ;  /* 0x0000bb0038387a20 */ /* 0x000fc40000410000 */
[----:B------:R-:W-:Y:S02]  /*78a0*/  FMUL.FTZ R57, R57, c[0x0][0x2ec] ;  /* 0x0000bb0039397a20 */ /* 0x000fe40000410000 */
[----:B------:R-:W-:Y:S01]  /*78b0*/  MUFU.TANH R63, R45 ;  /* 0x0000002d003f7308 */ /* 0x000fe20000002400 */
[----:B-1----:R-:W-:Y:S01]  /*78c0*/  HMMA.16816.F32.BF16 R48, R20, R40, RZ ;  /* 0x000000281430723c */ /* 0x002fe200000418ff */
[----:B------:R-:W-:Y:S02]  /*78d0*/  FMUL.FTZ R58, R58, c[0x0][0x2ec] ;  /* 0x0000bb003a3a7a20 */ /* 0x000fe40000410000 */
[----:B------:R-:W-:-:S04]  /*78e0*/  FMUL.FTZ R59, R59, c[0x0][0x2ec] ;  /* 0x0000bb003b3b7a20 */ /* 0x000fc80000410000 */
[----:B------:R-:W-:Y:S08]  /*78f0*/  MUFU.TANH R83, R46 ;  /* 0x0000002e00537308 */ /* 0x000ff00000002400 */
[----:B------:R1:W-:Y:S08]  /*7900*/  MUFU.TANH R87, R47 ;  /* 0x0000002f00577308 */ /* 0x0003f00000002400 */
[----:B------:R-:W-:Y:S01]  /*7910*/  MUFU.TANH R115, R56 ;  /* 0x0000003800737308 */ /* 0x000fe20000002400 */
[-C--:B-1----:R-:W-:Y:S01]  /*7920*/  HMMA.16816.F32.BF16 R44, R4, R34.reuse, R24 ;  /* 0x00000022042c723c */ /* 0x082fe20000041818 */
[----:B------:R-:W1:Y:S06]  /*7930*/  LDSM.16.M88.4 R24, [R194] ;  /* 0x00000000c218783b */ /* 0x000e6c0000000200 */
[----:B------:R-:W-:Y:S01]  /*7940*/  MUFU.TANH R114, R57 ;  /* 0x0000003900727308 */ /* 0x000fe20000002400 */
[----:B------:R-:W-:Y:S07]  /*7950*/  HMMA.16816.F32.BF16 R32, R8, R34, R28 ;  /* 0x000000220820723c */ /* 0x000fee000004181c */
[----:B------:R-:W-:Y:S01]  /*7960*/  MUFU.TANH R120, R58 ;  /* 0x0000003a00787308 */ /* 0x000fe20000002400 */
[----:B------:R-:W-:Y:S07]  /*7970*/  HMMA.16816.F32.BF16 R28, R16, R40, RZ ;  /* 0x00000028101c723c */ /* 0x000fee00000418ff */
[----:B------:R1:W-:Y:S01]  /*7980*/  MUFU.TANH R122, R59 ;  /* 0x0000003b007a7308 */ /* 0x0003e20000002400 */
[----:B------:R-:W-:-:S02]  /*7990*/  FMUL.FTZ R44, R44, c[0x0][0x2ec] ;  /* 0x0000bb002c2c7a20 */ /* 0x000fc40000410000 */
[----:B------:R-:W-:-:S05]  /*79a0*/  FMUL.FTZ R45, R45, c[0x0][0x2ec] ;  /* 0x0000bb002d2d7a20 */ /* 0x000fca0000410000 */
[----:B------:R-:W-:Y:S01]  /*79b0*/  MUFU.TANH R64, R52 ;  /* 0x0000003400407308 */ /* 0x000fe20000002400 */
[----:B------:R-:W-:Y:S02]  /*79c0*/  FMUL.FTZ R46, R46, c[0x0][0x2ec] ;  /* 0x0000bb002e2e7a20 */ /* 0x000fe40000410000 */
[----:B------:R-:W-:Y:S02]  /*79d0*/  FMUL.FTZ R47, R47, c[0x0][0x2ec] ;  /* 0x0000bb002f2f7a20 */ /* 0x000fe40000410000 */
[----:B------:R-:W-:Y:S02]  /*79e0*/  FMUL.FTZ R32, R32, c[0x0][0x2ec] ;  /* 0x0000bb0020207a20 */ /* 0x000fe40000410000 */
[----:B------:R-:W-:Y:S01]  /*79f0*/  FMUL.FTZ R33, R33, c[0x0][0x2ec] ;  /* 0x0000bb0021217a20 */ /* 0x000fe20000410000 */
[----:B------:R-:W-:Y:S01]  /*7a00*/  MUFU.TANH R117, R44 ;  /* 0x0000002c00757308 */ /* 0x000fe20000002400 */
[----:B------:R-:W-:Y:S02]  /*7a10*/  FMUL.FTZ R34, R34, c[0x0][0x2ec] ;  /* 0x0000bb0022227a20 */ /* 0x000fe40000410000 */
[----:B------:R-:W-:Y:S01]  /*7a20*/  FMUL.FTZ R35, R35, c[0x0][0x2ec] ;  /* 0x0000bb0023237a20 */ /* 0x000fe20000410000 */
[-C--:B-1----:R-:W-:Y:S01]  /*7a30*/  HMMA.16816.F32.BF16 R56, R4, R24.reuse, R28 ;  /* 0x000000180438723c */ /* 0x082fe2000004181c */
[----:B------:R-:W1:Y:S03]  /*7a40*/  LDSM.16.M88.4 R28, [R184+0x3000] ;  /* 0x00300000b81c783b */ /* 0x000e660000000200 */
[----:B------:R-:W-:Y:S04]  /*7a50*/  MUFU.TANH R118, R45 ;  /* 0x0000002d00767308 */ /* 0x000fe80000002400 */
[----:B------:R-:W-:Y:S04]  /*7a60*/  HMMA.16816.F32.BF16 R48, R8, R24, R48 ;  /* 0x000000180830723c */ /* 0x000fe80000041830 */
[----:B------:R-:W-:Y:S08]  /*7a70*/  MUFU.TANH R124, R46 ;  /* 0x0000002e007c7308 */ /* 0x000ff00000002400 */
[----:B------:R3:W-:Y:S04]  /*7a80*/  MUFU.TANH R129, R47 ;  /* 0x0000002f00817308 */ /* 0x0007e80000002400 */
[----:B------:R-:W-:-:S04]  /*7a90*/  FMUL.FTZ R56, R56, c[0x0][0x2ec] ;  /* 0x0000bb0038387a20 */ /* 0x000fc80000410000 */
[----:B------:R-:W-:Y:S01]  /*7aa0*/  MUFU.TANH R103, R32 ;  /* 0x0000002000677308 */ /* 0x000fe20000002400 */
[----:B------:R-:W-:Y:S02]  /*7ab0*/  FMUL.FTZ R57, R57, c[0x0][0x2ec] ;  /* 0x0000bb0039397a20 */ /* 0x000fe40000410000 */
[----:B------:R-:W-:Y:S02]  /*7ac0*/  FMUL.FTZ R58, R58, c[0x0][0x2ec] ;  /* 0x0000bb003a3a7a20 */ /* 0x000fe40000410000 */
[----:B------:R-:W-:Y:S02]  /*7ad0*/  FMUL.FTZ R59, R59, c[0x0][0x2ec] ;  /* 0x0000bb003b3b7a20 */ /* 0x000fe40000410000 */
[----:B------:R-:W-:Y:S01]  /*7ae0*/  FMUL.FTZ R48, R48, c[0x0][0x2ec] ;  /* 0x0000bb0030307a20 */ /* 0x000fe20000410000 */
[----:B------:R-:W-:Y:S01]  /*7af0*/  MUFU.TANH R60, R33 ;  /* 0x00000021003c7308 */ /* 0x000fe20000002400 */
[----:B---3--:R-:W-:Y:S01]  /*7b00*/  HMMA.16816.F32.BF16 R44, R20, R42, RZ ;  /* 0x0000002a142c723c */ /* 0x008fe200000418ff */
[----:B------:R-:W-:-:S02]  /*7b10*/  FMUL.FTZ R49, R49, c[0x0][0x2ec] ;  /* 0x0000bb0031317a20 */ /* 0x000fc40000410000 */
[----:B------:R-:W-:Y:S02]  /*7b20*/  FMUL.FTZ R50, R50, c[0x0][0x2ec] ;  /* 0x0000bb0032327a20 */ /* 0x000fe40000410000 */
[----:B------:R-:W-:Y:S02]  /*7b30*/  FMUL.FTZ R51, R51, c[0x0][0x2ec] ;  /* 0x0000bb0033337a20 */ /* 0x000fe40000410000 */
[----:B------:R-:W-:Y:S08]  /*7b40*/  MUFU.TANH R77, R34 ;  /* 0x00000022004d7308 */ /* 0x000ff00000002400 */
[----:B------:R3:W-:Y:S08]  /*7b50*/  MUFU.TANH R79, R35 ;  /* 0x00000023004f7308 */ /* 0x0007f00000002400 */
[----:B------:R-:W1:Y:S01]  /*7b60*/  MUFU.TANH R61, R53 ;  /* 0x00000035003d7308 */ /* 0x000e620000002400 */
[----:B---3--:R-:W-:Y:S01]  /*7b70*/  HMMA.16816.F32.BF16 R32, R16, R42, RZ ;  /* 0x0000002a1020723c */ /* 0x008fe200000418ff */
[----:B------:R-:W3:Y:S06]  /*7b80*/  LDSM.16.M88.4 R40, [R193] ;  /* 0x00000000c128783b */ /* 0x000eec0000000200 */
[----:B------:R-:W1:Y:S08]  /*7b90*/  MUFU.TANH R78, R54 ;  /* 0x00000036004e7308 */ /* 0x000e700000002400 */
[----:B------:R1:W1:Y:S08]  /*7ba0*/  MUFU.TANH R82, R55 ;  /* 0x0000003700527308 */ /* 0x0002700000002400 */
[----:B------:R-:W-:Y:S08]  /*7bb0*/  MUFU.TANH R76, R48 ;  /* 0x00000030004c7308 */ /* 0x000ff00000002400 */
[----:B------:R-:W-:Y:S01]  /*7bc0*/  MUFU.TANH R107, R49 ;  /* 0x00000031006b7308 */ /* 0x000fe20000002400 */
[----:B-1----:R-:W-:Y:S07]  /*7bd0*/  HMMA.16816.F32.BF16 R52, R8, R26, R44 ;  /* 0x0000001a0834723c */ /* 0x002fee000004182c */
[----:B------:R-:W-:Y:S08]  /*7be0*/  MUFU.TANH R105, R50 ;  /* 0x0000003200697308 */ /* 0x000ff00000002400 */
[----:B------:R1:W1:Y:S08]  /*7bf0*/  MUFU.TANH R81, R51 ;  /* 0x0000003300517308 */ /* 0x0002700000002400 */
[----:B------:R-:W2:Y:S01]  /*7c00*/  MUFU.TANH R125, R56 ;  /* 0x00000038007d7308 */ /* 0x000ea20000002400 */
[----:B------:R-:W-:-:S02]  /*7c10*/  FMUL.FTZ R52, R52, c[0x0][0x2ec] ;  /* 0x0000bb0034347a20 */ /* 0x000fc40000410000 */
[----:B------:R-:W-:Y:S02]  /*7c20*/  FMUL.FTZ R53, R53, c[0x0][0x2ec] ;  /* 0x0000bb0035357a20 */ /* 0x000fe40000410000 */
[----:B------:R-:W-:Y:S02]  /*7c30*/  FMUL.FTZ R54, R54, c[0x0][0x2ec] ;  /* 0x0000bb0036367a20 */ /* 0x000fe40000410000 */
[----:B------:R-:W-:Y:S01]  /*7c40*/  FMUL.FTZ R55, R55, c[0x0][0x2ec] ;  /* 0x0000bb0037377a20 */ /* 0x000fe20000410000 */
[----:B-1----:R-:W-:Y:S01]  /*7c50*/  HMMA.16816.F32.BF16 R48, R4, R26, R32 ;  /* 0x0000001a0430723c */ /* 0x002fe20000041820 */
[----:B------:R-:W1:Y:S07]  /*7c60*/  MUFU.TANH R127, R57 ;  /* 0x00000039007f7308 */ /* 0x000e6e0000002400 */
[-C--:B------:R-:W-:Y:S01]  /*7c70*/  HMMA.16816.F32.BF16 R24, R16, R28.reuse, RZ ;  /* 0x0000001c1018723c */ /* 0x080fe200000418ff */
[----:B------:R-:W1:Y:S07]  /*7c80*/  MUFU.TANH R132, R58 ;  /* 0x0000003a00847308 */ /* 0x000e6e0000002400 */
[----:B------:R-:W-:Y:S01]  /*7c90*/  HMMA.16816.F32.BF16 R32, R20, R28, RZ ;  /* 0x0000001c1420723c */ /* 0x000fe200000418ff */
[----:B------:R3:W1:Y:S07]  /*7ca0*/  MUFU.TANH R172, R59 ;  /* 0x0000003b00ac7308 */ /* 0x00066e0000002400 */
[----:B------:R-:W-:Y:S01]  /*7cb0*/  FMUL.FTZ R48, R48, c[0x0][0x2ec] ;  /* 0x0000bb0030307a20 */ /* 0x000fe20000410000 */
[----:B------:R-:W-:Y:S01]  /*7cc0*/  MUFU.TANH R73, R52 ;  /* 0x0000003400497308 */ /* 0x000fe20000002400 */
[----:B------:R-:W-:-:S02]  /*7cd0*/  FMUL.FTZ R49, R49, c[0x0][0x2ec] ;  /* 0x0000bb0031317a20 */ /* 0x000fc40000410000 */
[----:B------:R-:W-:Y:S02]  /*7ce0*/  FMUL.FTZ R50, R50, c[0x0][0x2ec] ;  /* 0x0000bb0032327a20 */ /* 0x000fe40000410000 */
[----:B------:R-:W-:Y:S02]  /*7cf0*/  FMUL.FTZ R51, R51, c[0x0][0x2ec] ;  /* 0x0000bb0033337a20 */ /* 0x000fe40000410000 */
[-C--:B---3--:R-:W-:Y:S01]  /*7d00*/  HMMA.16816.F32.BF16 R56, R4, R40.reuse, R24 ;  /* 0x000000280438723c */ /* 0x088fe20000041818 */
[----:B------:R-:W3:Y:S07]  /*7d10*/  MUFU.TANH R130, R48 ;  /* 0x0000003000827308 */ /* 0x000eee0000002400 */
[----:B------:R-:W-:Y:S01]  /*7d20*/  HMMA.16816.F32.BF16 R44, R8, R40, R32 ;  /* 0x00000028082c723c */ /* 0x000fe20000041820 */
[----:B------:R-:W1:Y:S01]  /*7d30*/  LDSM.16.M88.4 R32, [R184+0x3400] ;  /* 0x00340000b820783b */ /* 0x000e620000000200 */
[----:B------:R-:W-:Y:S06]  /*7d40*/  MUFU.TANH R126, R49 ;  /* 0x00000031007e7308 */ /* 0x000fec0000002400 */
[----:B------:R-:W-:Y:S02]  /*7d50*/  HMMA.16816.F32.BF16 R24, R16, R30, RZ ;  /* 0x0000001e1018723c */ /* 0x000fe400000418ff */
[----:B------:R-:W1:Y:S06]  /*7d60*/  MUFU.TANH R171, R50 ;  /* 0x0000003200ab7308 */ /* 0x000e6c0000002400 */
[----:B------:R-:W-:-:S02]  /*7d70*/  FMUL.FTZ R59, R59, c[0x0][0x2ec] ;  /* 0x0000bb003b3b7a20 */ /* 0x000fc40000410000 */
[----:B------:R2:W1:Y:S01]  /*7d80*/  MUFU.TANH R175, R51 ;  /* 0x0000003300af7308 */ /* 0x0004620000002400 */
[----:B------:R-:W-:Y:S02]  /*7d90*/  FMUL.FTZ R58, R58, c[0x0][0x2ec] ;  /* 0x0000bb003a3a7a20 */ /* 0x000fe40000410000 */
[----:B------:R-:W-:Y:S02]  /*7da0*/  FMUL.FTZ R57, R57, c[0x0][0x2ec] ;  /* 0x0000bb0039397a20 */ /* 0x000fe40000410000 */
[----:B------:R-:W-:Y:S02]  /*7db0*/  FMUL.FTZ R56, R56, c[0x0][0x2ec] ;  /* 0x0000bb0038387a20 */ /* 0x000fe40000410000 */
[----:B------:R-:W-:Y:S01]  /*7dc0*/  FMUL.FTZ R44, R44, c[0x0][0x2ec] ;  /* 0x0000bb002c2c7a20 */ /* 0x000fe20000410000 */
[----:B------:R-:W1:Y:S01]  /*7dd0*/  MUFU.TANH R72, R53 ;  /* 0x0000003500487308 */ /* 0x000e620000002400 */
[----:B------:R-:W-:Y:S02]  /*7de0*/  FMUL.FTZ R45, R45, c[0x0][0x2ec] ;  /* 0x0000bb002d2d7a20 */ /* 0x000fe40000410000 */
[----:B------:R-:W-:-:S02]  /*7df0*/  FMUL.FTZ R46, R46, c[0x0][0x2ec] ;  /* 0x0000bb002e2e7a20 */ /* 0x000fc40000410000 */
[----:B------:R-:W-:Y:S01]  /*7e00*/  FMUL.FTZ R47, R47, c[0x0][0x2ec] ;  /* 0x0000bb002f2f7a20 */ /* 0x000fe20000410000 */
[----:B--2---:R-:W-:Y:S02]  /*7e10*/  HMMA.16816.F32.BF16 R48, R20, R30, RZ ;  /* 0x0000001e1430723c */ /* 0x004fe400000418ff */
[----:B------:R-:W-:Y:S06]  /*7e20*/  MUFU.TANH R71, R44 ;  /* 0x0000002c00477308 */ /* 0x000fec0000002400 */
[-C--:B------:R-:W-:Y:S01]  /*7e30*/  HMMA.16816.F32.BF16 R28, R4, R42.reuse, R24 ;  /* 0x0000002a041c723c */ /* 0x080fe20000041818 */
[----:B------:R-:W2:Y:S01]  /*7e40*/  LDSM.16.M88.4 R24, [R192] ;  /* 0x00000000c018783b */ /* 0x000ea20000000200 */
[----:B------:R-:W-:Y:S08]  /*7e50*/  MUFU.TANH R91, R45 ;  /* 0x0000002d005b7308 */ /* 0x000ff00000002400 */
[----:B------:R-:W-:Y:S06]  /*7e60*/  MUFU.TANH R90, R46 ;  /* 0x0000002e005a7308 */ /* 0x000fec0000002400 */
[----:B------:R-:W-:Y:S02]  /*7e70*/  HMMA.16816.F32.BF16 R48, R8, R42, R48 ;  /* 0x0000002a0830723c */ /* 0x000fe40000041830 */
[----:B------:R1:W-:Y:S06]  /*7e80*/  MUFU.TANH R74, R47 ;  /* 0x0000002f004a7308 */ /* 0x0003ec0000002400 */
[----:B------:R-:W-:-:S02]  /*7e90*/  FMUL.FTZ R28, R28, c[0x0][0x2ec] ;  /* 0x0000bb001c1c7a20 */ /* 0x000fc40000410000 */
[----:B------:R-:W-:Y:S01]  /*7ea0*/  FMUL.FTZ R29, R29, c[0x0][0x2ec] ;  /* 0x0000bb001d1d7a20 */ /* 0x000fe20000410000 */
[----:B------:R-:W2:Y:S01]  /*7eb0*/  MUFU.TANH R106, R54 ;  /* 0x00000036006a7308 */ /* 0x000ea20000002400 */
[----:B------:R-:W-:Y:S02]  /*7ec0*/  FMUL.FTZ R30, R30, c[0x0][0x2ec] ;  /* 0x0000bb001e1e7a20 */ /* 0x000fe40000410000 */
[----:B------:R-:W-:Y:S01]  /*7ed0*/  FMUL.FTZ R31, R31, c[0x0][0x2ec] ;  /* 0x0000bb001f1f7a20 */ /* 0x000fe20000410000 */
[----:B-1----:R-:W-:Y:S04]  /*7ee0*/  HMMA.16816.F32.BF16 R44, R20, R32, RZ ;  /* 0x00000020142c723c */ /* 0x002fe800000418ff */
[----:B------:R-:W-:Y:S05]  /*7ef0*/  MUFU.TANH R176, R28 ;  /* 0x0000001c00b07308 */ /* 0x000fea0000002400 */
[----:B------:R-:W-:-:S02]  /*7f00*/  FMUL.FTZ R48, R48, c[0x0][0x2ec] ;  /* 0x0000bb0030307a20 */ /* 0x000fc40000410000 */
[----:B------:R-:W-:Y:S01]  /*7f10*/  FMUL.FTZ R49, R49, c[0x0][0x2ec] ;  /* 0x0000bb0031317a20 */ /* 0x000fe20000410000 */
[----:B------:R-:W-:Y:S01]  /*7f20*/  MUFU.TANH R173, R29 ;  /* 0x0000001d00ad7308 */ /* 0x000fe20000002400 */
[----:B------:R-:W-:Y:S02]  /*7f30*/  FMUL.FTZ R50, R50, c[0x0][0x2ec] ;  /* 0x0000bb0032327a20 */ /* 0x000fe40000410000 */
[----:B------:R-:W-:-:S05]  /*7f40*/  FMUL.FTZ R51, R51, c[0x0][0x2ec] ;  /* 0x0000bb0033337a20 */ /* 0x000fca0000410000 */
[----:B------:R-:W-:Y:S04]  /*7f50*/  MUFU.TANH R201, R30 ;  /* 0x0000001e00c97308 */ /* 0x000fe80000002400 */
[----:B--2---:R-:W-:Y:S04]  /*7f60*/  HMMA.16816.F32.BF16 R40, R8, R24, R44 ;  /* 0x000000180828723c */ /* 0x004fe8000004182c */
[----:B------:R1:W-:Y:S08]  /*7f70*/  MUFU.TANH R203, R31 ;  /* 0x0000001f00cb7308 */ /* 0x0003f00000002400 */
[----:B------:R-:W-:Y:S01]  /*7f80*/  MUFU.TANH R39, R48 ;  /* 0x0000003000277308 */ /* 0x000fe20000002400 */
[----:B-1----:R-:W-:Y:S07]  /*7f90*/  HMMA.16816.F32.BF16 R28, R16, R32, RZ ;  /* 0x00000020101c723c */ /* 0x002fee00000418ff */
[----:B------:R-:W-:Y:S04]  /*7fa0*/  MUFU.TANH R208, R49 ;  /* 0x0000003100d07308 */ /* 0x000fe80000002400 */
[----:B------:R-:W-:-:S02]  /*7fb0*/  FMUL.FTZ R40, R40, c[0x0][0x2ec] ;  /* 0x0000bb0028287a20 */ /* 0x000fc40000410000 */
[----:B------:R-:W-:Y:S02]  /*7fc0*/  FMUL.FTZ R41, R41, c[0x0][0x2ec] ;  /* 0x0000bb0029297a20 */ /* 0x000fe40000410000 */
[----:B------:R-:W-:Y:S01]  /*7fd0*/  MUFU.TANH R206, R50 ;  /* 0x0000003200ce7308 */ /* 0x000fe20000002400 */
[----:B------:R-:W-:Y:S02]  /*7fe0*/  FMUL.FTZ R42, R42, c[0x0][0x2ec] ;  /* 0x0000bb002a2a7a20 */ /* 0x000fe40000410000 */
[----:B------:R-:W-:-:S05]  /*7ff0*/  FMUL.FTZ R43, R43, c[0x0][0x2ec] ;  /* 0x0000bb002b2b7a20 */ /* 0x000fca0000410000 */
[----:B------:R1:W-:Y:S08]  /*8000*/  MUFU.TANH R205, R51 ;  /* 0x0000003300cd7308 */ /* 0x0003f00000002400 */
[----:B------:R-:W-:Y:S01]  /*8010*/  MUFU.TANH R177, R40 ;  /* 0x0000002800b17308 */ /* 0x000fe20000002400 */
[----:B-1----:R-:W-:Y:S07]  /*8020*/  HMMA.16816.F32.BF16 R48, R4, R24, R28 ;  /* 0x000000180430723c */ /* 0x002fee000004181c */
[----:B------:R-:W-:Y:S01]  /*8030*/  MUFU.TANH R181, R41 ;  /* 0x0000002900b57308 */ /* 0x000fe20000002400 */
[----:B------:R-:W-:Y:S01]  /*8040*/  IADD3 R24, R0, 0x9, RZ ;  /* 0x0000000900187810 */ /* 0x000fe20007ffe0ff */
[----:B------:R-:W-:Y:S06]  /*8050*/  HMMA.16816.F32.BF16 R28, R16, R34, RZ ;  /* 0x00000022101c723c */ /* 0x000fec00000418ff */
[----:B------:R-:W-:Y:S01]  /*8060*/  MUFU.TANH R182, R42 ;  /* 0x0000002a00b67308 */ /* 0x000fe20000002400 */
[----:B------:R-:W-:-:S02]  /*8070*/  ISETP.GE.AND P6, PT, R24, R13, PT ;  /* 0x0000000d1800720c */ /* 0x000fc40003fc6270 */
[C---:B------:R-:W-:Y:S02]  /*8080*/  ISETP.GE.AND P1, PT, R24.reuse, R15, PT ;  /* 0x0000000f1800720c */ /* 0x040fe40003f26270 */
[C---:B------:R-:W-:Y:S01]  /*8090*/  ISETP.GE.AND P2, PT, R24.reuse, R14, PT ;  /* 0x0000000e1800720c */ /* 0x040fe20003f46270 */
[----:B------:R-:W-:Y:S02]  /*80a0*/  HMMA.16816.F32.BF16 R32, R20, R34, RZ ;  /* 0x000000221420723c */ /* 0x000fe400000418ff */
[----:B------:R1:W-:Y:S01]  /*80b0*/  MUFU.TANH R179, R43 ;  /* 0x0000002b00b37308 */ /* 0x0003e20000002400 */
[----:B------:R-:W-:Y:S02]  /*80c0*/  ISETP.GE.AND P0, PT, R24, R12, PT ;  /* 0x0000000c1800720c */ /* 0x000fe40003f06270 */
[----:B------:R-:W-:Y:S02]  /*80d0*/  FSEL R95, R95, -INF , !P6 ;  /* 0xff8000005f5f7808 */ /* 0x000fe40007000000 */
[----:B------:R-:W-:Y:S01]  /*80e0*/  FSEL R104, R104, -INF , !P0 ;  /* 0xff80000068687808 */ /* 0x000fe20004000000 */
[----:B------:R-:W-:-:S02]  /*80f0*/  FMUL.FTZ R48, R48, c[0x0][0x2ec] ;  /* 0x0000bb0030307a20 */ /* 0x000fc40000410000 */
[----:B------:R2:W2:Y:S01]  /*8100*/  MUFU.TANH R75, R55 ;  /* 0x00000037004b7308 */ /* 0x0004a20000002400 */
[----:B------:R-:W-:Y:S01]  /*8110*/  FMUL.FTZ R49, R49, c[0x0][0x2ec] ;  /* 0x0000bb0031317a20 */ /* 0x000fe20000410000 */
[----:B------:R-:W-:Y:S01]  /*8120*/  FSEL R66, R66, -INF , !P1 ;  /* 0xff80000042427808 */ /* 0x000fe20004800000 */
[----:B------:R-:W-:Y:S01]  /*8130*/  FMUL.FTZ R50, R50, c[0x0][0x2ec] ;  /* 0x0000bb0032327a20 */ /* 0x000fe20000410000 */
[C---:B------:R-:W-:Y:S01]  /*8140*/  ISETP.GE.AND P6, PT, R2.reuse, R14, PT ;  /* 0x0000000e0200720c */ /* 0x040fe20003fc6270 */
[----:B------:R-:W-:Y:S01]  /*8150*/  FMUL.FTZ R51, R51, c[0x0][0x2ec] ;  /* 0x0000bb0033337a20 */ /* 0x000fe20000410000 */
[----:B------:R-:W-:Y:S01]  /*8160*/  ISETP.GE.AND P0, PT, R2, R13, PT ;  /* 0x0000000d0200720c */ /* 0x000fe20003f06270 */
[----:B------:R-:W-:Y:S01]  /*8170*/  HMMA.16816.F32.BF16 R44, R4, R26, R28 ;  /* 0x0000001a042c723c */ /* 0x000fe2000004181c */
[----:B-1----:R-:W1:Y:S01]  /*8180*/  LDSM.16.M88.4 R40, [R184+0x3800] ;  /* 0x00380000b828783b */ /* 0x002e620000000200 */
[----:B------:R-:W-:Y:S01]  /*8190*/  MUFU.TANH R199, R48 ;  /* 0x0000003000c77308 */ /* 0x000fe20000002400 */
[----:B------:R-:W-:-:S02]  /*81a0*/  IADD3 R2, R0, 0x18, RZ ;  /* 0x0000001800027810 */ /* 0x000fc40007ffe0ff */
[----:B------:R-:W-:Y:S02]  /*81b0*/  FSEL R84, R84, -INF , !P2 ;  /* 0xff80000054547808 */ /* 0x000fe40005000000 */
[----:B------:R-:W-:Y:S01]  /*81c0*/  IADD3 R28, R0, 0x11, RZ ;  /* 0x00000011001c7810 */ /* 0x000fe20007ffe0ff */
[----:B--2---:R-:W-:Y:S01]  /*81d0*/  HMMA.16816.F32.BF16 R52, R8, R26, R32 ;  /* 0x0000001a0834723c */ /* 0x004fe20000041820 */
[----:B------:R-:W2:Y:S01]  /*81e0*/  LDSM.16.M88.4 R24, [R191] ;  /* 0x00000000bf18783b */ /* 0x000ea20000000200 */
[----:B------:R-:W-:Y:S01]  /*81f0*/  MUFU.TANH R180, R49 ;  /* 0x0000003100b47308 */ /* 0x000fe20000002400 */
[C---:B------:R-:W-:Y:S02]  /*8200*/  ISETP.GE.AND P1, PT, R28.reuse, R15, PT ;  /* 0x0000000f1c00720c */ /* 0x040fe40003f26270 */
[----:B------:R-:W-:Y:S02]  /*8210*/  ISETP.GE.AND P3, PT, R28, R14, PT ;  /* 0x0000000e1c00720c */ /* 0x000fe40003f66270 */
[----:B------:R-:W-:-:S02]  /*8220*/  FSEL R67, R67, -INF , !P1 ;  /* 0xff80000043437808 */ /* 0x000fc40004800000 */
[CC--:B------:R-:W-:Y:S01]  /*8230*/  ISETP.GE.AND P2, PT, R28.reuse, R13.reuse, PT ;  /* 0x0000000d1c00720c */ /* 0x0c0fe20003f46270 */
[----:B------:R-:W-:Y:S01]  /*8240*/  MUFU.TANH R204, R50 ;  /* 0x0000003200cc7308 */ /* 0x000fe20000002400 */
[----:B------:R-:W-:Y:S02]  /*8250*/  ISETP.GE.AND P4, PT, R28, R12, PT ;  /* 0x0000000c1c00720c */ /* 0x000fe40003f86270 */
[----:B------:R-:W-:-:S03]  /*8260*/  ISETP.GE.AND P1, PT, R2, R13, PT ;  /* 0x0000000d0200720c */ /* 0x000fc60003f26270 */
[----:B------:R-:W-:Y:S01]  /*8270*/  FMUL.FTZ R44, R44, c[0x0][0x2ec] ;  /* 0x0000bb002c2c7a20 */ /* 0x000fe20000410000 */
[----:B------:R-:W-:Y:S01]  /*8280*/  FSEL R85, R85, -INF , !P6 ;  /* 0xff80000055557808 */ /* 0x000fe20007000000 */
[----:B------:R-:W-:Y:S01]  /*8290*/  FMUL.FTZ R45, R45, c[0x0][0x2ec] ;  /* 0x0000bb002d2d7a20 */ /* 0x000fe20000410000 */
[----:B------:R2:W-:Y:S01]  /*82a0*/  MUFU.TANH R207, R51 ;  /* 0x0000003300cf7308 */ /* 0x0005e20000002400 */
[----:B------:R-:W-:Y:S01]  /*82b0*/  FMUL.FTZ R46, R46, c[0x0][0x2ec] ;  /* 0x0000bb002e2e7a20 */ /* 0x000fe20000410000 */
[----:B------:R-:W-:Y:S01]  /*82c0*/  FSEL R88, R88, -INF , !P3 ;  /* 0xff80000058587808 */ /* 0x000fe20005800000 */
[----:B------:R-:W-:Y:S01]  /*82d0*/  FMUL.FTZ R47, R47, c[0x0][0x2ec] ;  /* 0x0000bb002f2f7a20 */ /* 0x000fe20000410000 */
[----:B------:R-:W-:Y:S02]  /*82e0*/  FSEL R92, R92, -INF , !P0 ;  /* 0xff8000005c5c7808 */ /* 0x000fe40004000000 */
[----:B------:R-:W-:Y:S01]  /*82f0*/  ISETP.GE.AND P6, PT, R2, R15, PT ;  /* 0x0000000f0200720c */ /* 0x000fe20003fc6270 */
[----:B------:R-:W-:Y:S01]  /*8300*/  FMUL.FTZ R52, R52, c[0x0][0x2ec] ;  /* 0x0000bb0034347a20 */ /* 0x000fe20000410000 */
[C---:B------:R-:W-:Y:S01]  /*8310*/  ISETP.GE.AND P3, PT, R2.reuse, R14, PT ;  /* 0x0000000e0200720c */ /* 0x040fe20003f66270 */
[----:B------:R-:W-:Y:S01]  /*8320*/  MUFU.TANH R197, R44 ;  /* 0x0000002c00c57308 */ /* 0x000fe20000002400 */
[----:B------:R-:W-:Y:S01]  /*8330*/  ISETP.GE.AND P0, PT, R2, R12, PT ;  /* 0x0000000c0200720c */ /* 0x000fe20003f06270 */
[----:B------:R-:W-:Y:S01]  /*8340*/  FMUL.FTZ R53, R53, c[0x0][0x2ec] ;  /* 0x0000bb0035357a20 */ /* 0x000fe20000410000 */
[----:B------:R-:W-:Y:S01]  /*8350*/  IADD3 R28, R0, 0x19, RZ ;  /* 0x00000019001c7810 */ /* 0x000fe20007ffe0ff */
[----:B------:R-:W-:Y:S01]  /*8360*/  FMUL.FTZ R54, R54, c[0x0][0x2ec] ;  /* 0x0000bb0036367a20 */ /* 0x000fe20000410000 */
[----:B-1----:R-:W-:Y:S01]  /*8370*/  HMMA.16816.F32.BF16 R32, R20, R40, RZ ;  /* 0x000000281420723c */ /* 0x002fe200000418ff */
[----:B------:R-:W-:Y:S01]  /*8380*/  IADD3 R2, R0, 0x20, RZ ;  /* 0x0000002000027810 */ /* 0x000fe20007ffe0ff */
[----:B------:R-:W-:Y:S01]  /*8390*/  FMUL.FTZ R55, R55, c[0x0][0x2ec] ;  /* 0x0000bb0037377a20 */ /* 0x000fe20000410000 */
[----:B------:R-:W-:Y:S01]  /*83a0*/  MUFU.TANH R200, R45 ;  /* 0x0000002d00c87308 */ /* 0x000fe20000002400 */
[----:B------:R-:W-:-:S02]  /*83b0*/  FSEL R97, R97, -INF , !P2 ;  /* 0xff80000061617808 */ /* 0x000fc40005000000 */
[----:B----4-:R-:W-:Y:S02]  /*83c0*/  FSEL R111, R111, -INF , !P4 ;  /* 0xff8000006f6f7808 */ /* 0x010fe40006000000 */
[----:B-----5:R-:W-:Y:S02]  /*83d0*/  FSEL R99, R99, -INF , !P1 ;  /* 0xff80000063637808 */ /* 0x020fe40004800000 */
[C---:B------:R-:W-:Y:S01]  /*83e0*/  ISETP.GE.AND P2, PT, R28.reuse, R13, PT ;  /* 0x0000000d1c00720c */ /* 0x040fe20003f46270 */
[----:B------:R-:W-:Y:S01]  /*83f0*/  MUFU.TANH R169, R46 ;  /* 0x0000002e00a97308 */ /* 0x000fe20000002400 */
[C---:B------:R-:W-:Y:S02]  /*8400*/  ISETP.GE.AND P5, PT, R28.reuse, R15, PT ;  /* 0x0000000f1c00720c */ /* 0x040fe40003fa6270 */
[C---:B------:R-:W-:Y:S02]  /*8410*/  ISETP.GE.AND P4, PT, R28.reuse, R14, PT ;  /* 0x0000000e1c00720c */ /* 0x040fe40003f86270 */
[----:B------:R-:W-:-:S02]  /*8420*/  ISETP.GE.AND P1, PT, R28, R12, PT ;  /* 0x0000000c1c00720c */ /* 0x000fc40003f26270 */
[----:B------:R-:W-:Y:S01]  /*8430*/  FSEL R113, R113, -INF , !P0 ;  /* 0xff80000071717808 */ /* 0x000fe20004000000 */
[----:B------:R1:W-:Y:S01]  /*8440*/  MUFU.TANH R170, R47 ;  /* 0x0000002f00aa7308 */ /* 0x0003e20000002400 */
[----:B------:R-:W-:Y:S02]  /*8450*/  ISETP.GE.AND P0, PT, R2, R15, PT ;  /* 0x0000000f0200720c */ /* 0x000fe40003f06270 */
[----:B------:R-:W-:Y:S02]  /*8460*/  IADD3 R28, R0, 0x21, RZ ;  /* 0x00000021001c7810 */ /* 0x000fe40007ffe0ff */
[----:B--2---:R-:W-:Y:S01]  /*8470*/  HMMA.16816.F32.BF16 R48, R8, R24, R32 ;  /* 0x000000180830723c */ /* 0x004fe20000041820 */
[----:B------:R-:W2:Y:S01]  /*8480*/  LDSM.16.M88.4 R32, [R184+0x3c00] ;  /* 0x003c0000b820783b */ /* 0x000ea20000000200 */
[----:B------:R-:W-:Y:S01]  /*8490*/  FSEL R61, R61, -INF , !P5 ;  /* 0xff8000003d3d7808 */ /* 0x000fe20006800000 */
[----:B------:R-:W-:Y:S01]  /*84a0*/  MUFU.TANH R131, R52 ;  /* 0x0000003400837308 */ /* 0x000fe20000002400 */
[----:B------:R-:W-:-:S02]  /*84b0*/  FSEL R78, R78, -INF , !P3 ;  /* 0xff8000004e4e7808 */ /* 0x000fc40005800000 */
[----:B------:R-:W-:Y:S02]  /*84c0*/  FSEL R82, R82, -INF , !P4 ;  /* 0xff80000052527808 */ /* 0x000fe40006000000 */
[----:B------:R-:W-:Y:S02]  /*84d0*/  FSEL R62, R62, -INF , !P0 ;  /* 0xff8000003e3e7808 */ /* 0x000fe40004000000 */
[C---:B------:R-:W-:Y:S01]  /*84e0*/  ISETP.GE.AND P5, PT, R28.reuse, R15, PT ;  /* 0x0000000f1c00720c */ /* 0x040fe20003fa6270 */
[----:B-1----:R-:W-:Y:S01]  /*84f0*/  HMMA.16816.F32.BF16 R44, R16, R40, RZ ;  /* 0x00000028102c723c */ /* 0x002fe200000418ff */
[C---:B------:R-:W-:Y:S01]  /*8500*/  ISETP.GE.AND P3, PT, R28.reuse, R14, PT ;  /* 0x0000000e1c00720c */ /* 0x040fe20003f66270 */
[----:B------:R-:W-:Y:S01]  /*8510*/  MUFU.TANH R168, R53 ;  /* 0x0000003500a87308 */ /* 0x000fe20000002400 */
[C---:B------:R-:W-:Y:S02]  /*8520*/  ISETP.GE.AND P4, PT, R28.reuse, R13, PT ;  /* 0x0000000d1c00720c */ /* 0x040fe40003f86270 */
[----:B------:R-:W-:-:S02]  /*8530*/  ISETP.GE.AND P0, PT, R28, R12, PT ;  /* 0x0000000c1c00720c */ /* 0x000fc40003f06270 */
[----:B------:R-:W1:Y:S01]  /*8540*/  LDSM.16.M88.4 R28, [R190] ;  /* 0x00000000be1c783b */ /* 0x000e620000000200 */
[----:B------:R-:W-:Y:S01]  /*8550*/  FSEL R102, R102, -INF , !P2 ;  /* 0xff80000066667808 */ /* 0x000fe20005000000 */
[----:B------:R-:W-:-:S04]  /*8560*/  DEPBAR.LE SB0, 0x0 ;  /* 0x000080000000791a */ /* 0x000fc80000000000 */
[----:B------:R-:W-:Y:S01]  /*8570*/  FSEL R116, R116, -INF , !P1 ;  /* 0xff80000074747808 */ /* 0x000fe20004800000 */
[----:B------:R-:W-:Y:S01]  /*8580*/  MUFU.TANH R135, R54 ;  /* 0x0000003600877308 */ /* 0x000fe20000002400 */
[----:B------:R-:W-:Y:S01]  /*8590*/  FSEL R64, R64, -INF , !P6 ;  /* 0xff80000040407808 */ /* 0x000fe20007000000 */
[----:B------:R-:W-:Y:S01]  /*85a0*/  FMUL.FTZ R48, R48, c[0x0][0x2ec] ;  /* 0x0000bb0030307a20 */ /* 0x000fe20000410000 */
[C---:B------:R-:W-:Y:S01]  /*85b0*/  ISETP.GE.AND P2, PT, R2.reuse, R14, PT ;  /* 0x0000000e0200720c */ /* 0x040fe20003f46270 */
[----:B------:R-:W-:Y:S01]  /*85c0*/  FMUL.FTZ R49, R49, c[0x0][0x2ec] ;  /* 0x0000bb0031317a20 */ /* 0x000fe20000410000 */
[----:B------:R-:W-:Y:S01]  /*85d0*/  ISETP.GE.AND P1, PT, R2, R13, PT ;  /* 0x0000000d0200720c */ /* 0x000fe20003f26270 */
[----:B------:R-:W-:Y:S01]  /*85e0*/  FMUL.FTZ R50, R50, c[0x0][0x2ec] ;  /* 0x0000bb0032327a20 */ /* 0x000fe20000410000 */
[----:B------:R-:W-:Y:S01]  /*85f0*/  ISETP.GE.AND P6, PT, R2, R12, PT ;  /* 0x0000000c0200720c */ /* 0x000fe20003fc6270 */
[----:B------:R4:W-:Y:S01]  /*8600*/  MUFU.TANH R133, R55 ;  /* 0x0000003700857308 */ /* 0x0009e20000002400 */
[----:B------:R-:W-:Y:S01]  /*8610*/  IADD3 R2, R0, 0x28, RZ ;  /* 0x0000002800027810 */ /* 0x000fe20007ffe0ff */
[----:B------:R-:W-:Y:S01]  /*8620*/  FMUL.FTZ R51, R51, c[0x0][0x2ec] ;  /* 0x0000bb0033337a20 */ /* 0x000fe20000410000 */
[----:B------:R-:W-:-:S02]  /*8630*/  FSEL R83, R83, -INF , !P2 ;  /* 0xff80000053537808 */ /* 0x000fc40005000000 */
[C---:B------:R-:W-:Y:S02]  /*8640*/  ISETP.GE.AND P2, PT, R2.reuse, R15, PT ;  /* 0x0000000f0200720c */ /* 0x040fe40003f46270 */
[----:B------:R-:W-:Y:S01]  /*8650*/  FSEL R63, R63, -INF , !P5 ;  /* 0xff8000003f3f7808 */ /* 0x000fe20006800000 */
[----:B------:R5:W-:Y:S01]  /*8660*/  MUFU.TANH R202, R59 ;  /* 0x0000003b00ca7308 */ /* 0x000be20000002400 */
[----:B------:R-:W-:Y:S02]  /*8670*/  FSEL R87, R87, -INF , !P3 ;  /* 0xff80000057577808 */ /* 0x000fe40005800000 */
[----:B------:R-:W-:Y:S02]  /*8680*/  FSEL R115, R115, -INF , !P1 ;  /* 0xff80000073737808 */ /* 0x000fe40004800000 */
[C---:B------:R-:W-:Y:S02]  /*8690*/  ISETP.GE.AND P5, PT, R2.reuse, R13, PT ;  /* 0x0000000d0200720c */ /* 0x040fe40003fa6270 */
[C---:B------:R-:W-:Y:S01]  /*86a0*/  ISETP.GE.AND P3, PT, R2.reuse, R14, PT ;  /* 0x0000000e0200720c */ /* 0x040fe20003f66270 */
[----:B----4-:R-:W-:Y:S01]  /*86b0*/  HMMA.16816.F32.BF16 R52, R4, R24, R44 ;  /* 0x000000180434723c */ /* 0x010fe2000004182c */
[----:B------:R-:W-:Y:S01]  /*86c0*/  MUFU.TANH R123, R48 ;  /* 0x00000030007b7308 */ /* 0x000fe20000002400 */
[----:B------:R-:W-:-:S02]  /*86d0*/  ISETP.GE.AND P1, PT, R2, R12, PT ;  /* 0x0000000c0200720c */ /* 0x000fc40003f26270 */
[----:B------:R-:W-:Y:S02]  /*86e0*/  IADD3 R2, R0, 0x29, RZ ;  /* 0x0000002900027810 */ /* 0x000fe40007ffe0ff */
[----:B------:R-:W-:Y:S02]  /*86f0*/  FSEL R114, R114, -INF , !P4 ;  /* 0xff80000072727808 */ /* 0x000fe40006000000 */
[----:B--2---:R-:W-:Y:S01]  /*8700*/  HMMA.16816.F32.BF16 R44, R20, R32, RZ ;  /* 0x00000020142c723c */ /* 0x004fe200000418ff */
[----:B-----5:R-:W-:Y:S01]  /*8710*/  FSEL R59, R103, -INF , !P2 ;  /* 0xff800000673b7808 */ /* 0x020fe20005000000 */
[----:B------:R-:W-:Y:S01]  /*8720*/  MUFU.TANH R128, R49 ;  /* 0x0000003100807308 */ /* 0x000fe20000002400 */
[----:B------:R-:W-:Y:S02]  /*8730*/  IADD3 R24, R0, 0x30, RZ ;  /* 0x0000003000187810 */ /* 0x000fe40007ffe0ff */
[----:B------:R-:W-:Y:S02]  /*8740*/  FSEL R120, R120, -INF , !P6 ;  /* 0xff80000078787808 */ /* 0x000fe40007000000 */
[----:B------:R-:W-:-:S02]  /*8750*/  FSEL R122, R122, -INF , !P0 ;  /* 0xff8000007a7a7808 */ /* 0x000fc40004000000 */
[----:B------:R-:W-:Y:S01]  /*8760*/  FSEL R117, R117, -INF , !P5 ;  /* 0xff80000075757808 */ /* 0x000fe20006800000 */
[----:B------:R-:W-:Y:S01]  /*8770*/  MUFU.TANH R121, R50 ;  /* 0x0000003200797308 */ /* 0x000fe20000002400 */
[----:B------:R-:W-:Y:S02]  /*8780*/  FSEL R124, R124, -INF , !P1 ;  /* 0xff8000007c7c7808 */ /* 0x000fe40004800000 */
[C---:B------:R-:W-:Y:S02]  /*8790*/  ISETP.GE.AND P4, PT, R2.reuse, R13, PT ;  /* 0x0000000d0200720c */ /* 0x040fe40003f86270 */
[-C--:B------:R-:W-:Y:S01]  /*87a0*/  ISETP.GE.AND P6, PT, R2, R15.reuse, PT ;  /* 0x0000000f0200720c */ /* 0x080fe20003fc6270 */
[----:B------:R-:W-:Y:S01]  /*87b0*/  FMUL.FTZ R52, R52, c[0x0][0x2ec] ;  /* 0x0000bb0034347a20 */ /* 0x000fe20000410000 */
[C---:B------:R-:W-:Y:S01]  /*87c0*/  ISETP.GE.AND P0, PT, R2.reuse, R14, PT ;  /* 0x0000000e0200720c */ /* 0x040fe20003f06270 */
[----:B------:R2:W-:Y:S01]  /*87d0*/  MUFU.TANH R103, R51 ;  /* 0x0000003300677308 */ /* 0x0005e20000002400 */
[----:B------:R-:W-:Y:S01]  /*87e0*/  FMUL.FTZ R53, R53, c[0x0][0x2ec] ;  /* 0x0000bb0035357a20 */ /* 0x000fe20000410000 */
[----:B------:R-:W-:Y:S01]  /*87f0*/  ISETP.GE.AND P5, PT, R2, R12, PT ;  /* 0x0000000c0200720c */ /* 0x000fe20003fa6270 */
[----:B------:R-:W-:Y:S01]  /*8800*/  FMUL.FTZ R54, R54, c[0x0][0x2ec] ;  /* 0x0000bb0036367a20 */ /* 0x000fe20000410000 */
[----:B------:R-:W-:Y:S01]  /*8810*/  ISETP.GE.AND P1, PT, R24, R15, PT ;  /* 0x0000000f1800720c */ /* 0x000fe20003f26270 */
[----:B------:R-:W-:Y:S01]  /*8820*/  FMUL.FTZ R55, R55, c[0x0][0x2ec] ;  /* 0x0000bb0037377a20 */ /* 0x000fe20000410000 */
[----:B-1----:R-:W-:Y:S01]  /*8830*/  HMMA.16816.F32.BF16 R44, R8, R28, R44 ;  /* 0x0000001c082c723c */ /* 0x002fe2000004182c */
[----:B------:R-:W-:Y:S01]  /*8840*/  IADD3 R2, R0, 0x31, RZ ;  /* 0x0000003100027810 */ /* 0x000fe20007ffe0ff */
[----:B------:R-:W-:Y:S01]  /*8850*/  MUFU.TANH R119, R52 ;  /* 0x0000003400777308 */ /* 0x000fe20000002400 */
[----:B------:R-:W-:-:S02]  /*8860*/  FSEL R118, R118, -INF , !P4 ;  /* 0xff80000076767808 */ /* 0x000fc40006000000 */
[----:B------:R-:W-:Y:S02]  /*8870*/  FSEL R129, R129, -INF , !P5 ;  /* 0xff80000081817808 */ /* 0x000fe40006800000 */
[----:B------:R-:W-:Y:S02]  /*8880*/  FSEL R60, R60, -INF , !P6 ;  /* 0xff8000003c3c7808 */ /* 0x000fe40007000000 */
[----:B------:R-:W-:Y:S01]  /*8890*/  FSEL R77, R77, -INF , !P3 ;  /* 0xff8000004d4d7808 */ /* 0x000fe20005800000 */
[----:B--2---:R-:W-:Y:S01]  /*88a0*/  HMMA.16816.F32.BF16 R48, R16, R32, RZ ;  /* 0x000000201030723c */ /* 0x004fe200000418ff */
[----:B------:R-:W-:Y:S01]  /*88b0*/  MUFU.TANH R112, R53 ;  /* 0x0000003500707308 */ /* 0x000fe20000002400 */
[----:B------:R-:W-:Y:S02]  /*88c0*/  FSEL R79, R79, -INF , !P0 ;  /* 0xff8000004f4f7808 */ /* 0x000fe40004000000 */
[C---:B------:R-:W-:Y:S02]  /*88d0*/  ISETP.GE.AND P4, PT, R24.reuse, R14, PT ;  /* 0x0000000e1800720c */ /* 0x040fe40003f86270 */
[----:B------:R-:W-:-:S02]  /*88e0*/  ISETP.GE.AND P5, PT, R24, R13, PT ;  /* 0x0000000d1800720c */ /* 0x000fc40003fa6270 */
[C---:B------:R-:W-:Y:S01]  /*88f0*/  ISETP.GE.AND P6, PT, R2.reuse, R15, PT ;  /* 0x0000000f0200720c */ /* 0x040fe20003fc6270 */
[----:B------:R-:W-:Y:S01]  /*8900*/  MUFU.TANH R110, R54 ;  /* 0x00000036006e7308 */ /* 0x000fe20000002400 */
[C---:B------:R-:W-:Y:S02]  /*8910*/  ISETP.GE.AND P3, PT, R2.reuse, R14, PT ;  /* 0x0000000e0200720c */ /* 0x040fe40003f66270 */
[----:B------:R-:W-:Y:S02]  /*8920*/  ISETP.GE.AND P0, PT, R2, R13, PT ;  /* 0x0000000d0200720c */ /* 0x000fe40003f06270 */
[----:B------:R-:W-:Y:S01]  /*8930*/  FSEL R81, R81, -INF , !P3 ;  /* 0xff80000051517808 */ /* 0x000fe20005800000 */
[----:B------:R-:W-:Y:S01]  /*8940*/  FMUL.FTZ R45, R45, c[0x0][0x2ec] ;  /* 0x0000bb002d2d7a20 */ /* 0x000fe20000410000 */
[----:B------:R-:W-:Y:S01]  /*8950*/  FSEL R125, R125, -INF , !P5 ;  /* 0xff8000007d7d7808 */ /* 0x000fe20006800000 */
[----:B------:R1:W-:Y:S01]  /*8960*/  MUFU.TANH R109, R55 ;  /* 0x00000037006d7308 */ /* 0x0003e20000002400 */
[----:B------:R-:W-:Y:S01]  /*8970*/  ISETP.GE.AND P2, PT, R24, R12, PT ;  /* 0x0000000c1800720c */ /* 0x000fe20003f46270 */
[----:B------:R-:W-:Y:S01]  /*8980*/  FMUL.FTZ R44, R44, c[0x0][0x2ec] ;  /* 0x0000bb002c2c7a20 */ /* 0x000fe20000410000 */
[----:B------:R-:W-:Y:S01]  /*8990*/  FSEL R127, R127, -INF , !P0 ;  /* 0xff8000007f7f7808 */ /* 0x000fe20004000000 */
[----:B------:R-:W-:Y:S01]  /*89a0*/  FMUL.FTZ R46, R46, c[0x0][0x2ec] ;  /* 0x0000bb002e2e7a20 */ /* 0x000fe20000410000 */
[----:B------:R-:W-:Y:S01]  /*89b0*/  FSEL R132, R132, -INF , !P2 ;  /* 0xff80000084847808 */ /* 0x000fe20005000000 */
[----:B------:R-:W-:Y:S01]  /*89c0*/  FMUL.FTZ R47, R47, c[0x0][0x2ec] ;  /* 0x0000bb002f2f7a20 */ /* 0x000fe20000410000 */
[----:B------:R-:W-:Y:S01]  /*89d0*/  IADD3 R24, R0, 0x40, RZ ;  /* 0x0000004000187810 */ /* 0x000fe20007ffe0ff */
[----:B------:R2:W-:Y:S01]  /*89e0*/  MUFU.TANH R183, R58 ;  /* 0x0000003a00b77308 */ /* 0x0005e20000002400 */
[----:B-1----:R-:W-:Y:S07]  /*89f0*/  HMMA.16816.F32.BF16 R52, R4, R28, R48 ;  /* 0x0000001c0434723c */ /* 0x002fee0000041830 */
[----:B------:R1:W-:Y:S01]  /*8a00*/  MUFU.TANH R178, R57 ;  /* 0x0000003900b27308 */ /* 0x0003e20000002400 */
[----:B------:R-:W-:Y:S01]  /*8a10*/  HMMA.16816.F32.BF16 R48, R16, R42, RZ ;  /* 0x0000002a1030723c */ /* 0x000fe200000418ff */
[----:B--2---:R-:W-:-:S06]  /*8a20*/  FSEL R58, R76, -INF , !P1 ;  /* 0xff8000004c3a7808 */ /* 0x004fcc0004800000 */
[----:B------:R2:W4:Y:S01]  /*8a30*/  MUFU.TANH R174, R56 ;  /* 0x0000003800ae7308 */ /* 0x0005220000002400 */
[----:B------:R-:W-:Y:S02]  /*8a40*/  ISETP.GE.AND P1, PT, R2, R12, PT ;  /* 0x0000000c0200720c */ /* 0x000fe40003f26270 */
[----:B------:R-:W-:Y:S02]  /*8a50*/  IADD3 R2, R0, 0x38, RZ ;  /* 0x0000003800027810 */ /* 0x000fe40007ffe0ff */
[----:B------:R-:W-:Y:S01]  /*8a60*/  FSEL R76, R105, -INF , !P4 ;  /* 0xff800000694c7808 */ /* 0x000fe20006000000 */
[----:B------:R-:W-:Y:S01]  /*8a70*/  HMMA.16816.F32.BF16 R40, R20, R42, RZ ;  /* 0x0000002a1428723c */ /* 0x000fe200000418ff */
[----:B-1----:R-:W-:Y:S01]  /*8a80*/  FSEL R57, R107, -INF , !P6 ;  /* 0xff8000006b397808 */ /* 0x002fe20007000000 */
[----:B------:R-:W-:Y:S01]  /*8a90*/  MUFU.TANH R105, R44 ;  /* 0x0000002c00697308 */ /* 0x000fe20000002400 */
[C---:B------:R-:W-:Y:S02]  /*8aa0*/  ISETP.GE.AND P6, PT, R2.reuse, R13, PT ;  /* 0x0000000d0200720c */ /* 0x040fe40003fc6270 */
[----:B------:R-:W-:-:S02]  /*8ab0*/  ISETP.GE.AND P4, PT, R2, R15, PT ;  /* 0x0000000f0200720c */ /* 0x000fc40003f86270 */
[C---:B------:R-:W-:Y:S01]  /*8ac0*/  ISETP.GE.AND P3, PT, R2.reuse, R14, PT ;  /* 0x0000000e0200720c */ /* 0x040fe20003f66270 */
[----:B------:R-:W-:Y:S01]  /*8ad0*/  HMMA.16816.F32.BF16 R16, R16, R34, RZ ;  /* 0x000000221010723c */ /* 0x000fe200000418ff */
[----:B------:R-:W-:Y:S01]  /*8ae0*/  ISETP.GE.AND P5, PT, R2, R12, PT ;  /* 0x0000000c0200720c */ /* 0x000fe20003fa6270 */
[----:B------:R1:W5:Y:S01]  /*8af0*/  MUFU.TANH R107, R45 ;  /* 0x0000002d006b7308 */ /* 0x0003620000002400 */
[----:B------:R-:W-:Y:S01]  /*8b00*/  IADD3 R2, R0, 0x39, RZ ;  /* 0x0000003900027810 */ /* 0x000fe20007ffe0ff */
[----:B------:R-:W-:Y:S01]  /*8b10*/  FMUL.FTZ R52, R52, c[0x0][0x2ec] ;  /* 0x0000bb0034347a20 */ /* 0x000fe20000410000 */
[----:B------:R-:W-:Y:S01]  /*8b20*/  FSEL R172, R172, -INF , !P1 ;  /* 0xff800000acac7808 */ /* 0x000fe20004800000 */
[----:B------:R-:W-:Y:S01]  /*8b30*/  FMUL.FTZ R53, R53, c[0x0][0x2ec] ;  /* 0x0000bb0035357a20 */ /* 0x000fe20000410000 */
[----:B---3--:R-:W-:Y:S01]  /*8b40*/  FSEL R130, R130, -INF , !P6 ;  /* 0xff80000082827808 */ /* 0x008fe20007000000 */
[----:B------:R-:W-:Y:S01]  /*8b50*/  HMMA.16816.F32.BF16 R48, R4, R26, R48 ;  /* 0x0000001a0430723c */ /* 0x000fe20000041830 */
[C---:B------:R-:W-:Y:S01]  /*8b60*/  ISETP.GE.AND P0, PT, R2.reuse, R13, PT ;  /* 0x0000000d0200720c */ /* 0x040fe20003f06270 */
[----:B------:R-:W-:Y:S01]  /*8b70*/  FMUL.FTZ R55, R55, c[0x0][0x2ec] ;  /* 0x0000bb0037377a20 */ /* 0x000fe20000410000 */
[----:B------:R-:W-:Y:S01]  /*8b80*/  ISETP.GE.AND P2, PT, R2, R15, PT ;  /* 0x0000000f0200720c */ /* 0x000fe20003f46270 */
[----:B------:R-:W-:Y:S01]  /*8b90*/  FMUL.FTZ R54, R54, c[0x0][0x2ec] ;  /* 0x0000bb0036367a20 */ /* 0x000fe20000410000 */
[----:B------:R-:W-:-:S02]  /*8ba0*/  ISETP.GE.AND P1, PT, R2, R14, PT ;  /* 0x0000000e0200720c */ /* 0x000fc40003f26270 */
[----:B------:R-:W-:Y:S01]  /*8bb0*/  ISETP.GE.AND P6, PT, R2, R12, PT ;  /* 0x0000000c0200720c */ /* 0x000fe20003fc6270 */
[----:B------:R-:W-:Y:S01]  /*8bc0*/  HMMA.16816.F32.BF16 R20, R20, R34, RZ ;  /* 0x000000221414723c */ /* 0x000fe200000418ff */
[----:B------:R-:W-:Y:S01]  /*8bd0*/  IADD3 R2, R0, 0x41, RZ ;  /* 0x0000004100027810 */ /* 0x000fe20007ffe0ff */
[----:B------:R-:W-:Y:S01]  /*8be0*/  MUFU.TANH R55, R55 ;  /* 0x0000003700377308 */ /* 0x000fe20000002400 */
[----:B------:R-:W-:Y:S02]  /*8bf0*/  FSEL R171, R171, -INF , !P5 ;  /* 0xff800000abab7808 */ /* 0x000fe40006800000 */
[----:B------:R-:W-:Y:S02]  /*8c00*/  FSEL R126, R126, -INF , !P0 ;  /* 0xff8000007e7e7808 */ /* 0x000fe40004000000 */
[----:B------:R-:W-:Y:S01]  /*8c10*/  FSEL R175, R175, -INF , !P6 ;  /* 0xff800000afaf7808 */ /* 0x000fe20007000000 */
[----:B------:R-:W-:Y:S01]  /*8c20*/  HMMA.16816.F32.BF16 R16, R4, R30, R16 ;  /* 0x0000001e0410723c */ /* 0x000fe20000041810 */
[----:B--2---:R-:W-:Y:S01]  /*8c30*/  FSEL R56, R73, -INF , !P4 ;  /* 0xff80000049387808 */ /* 0x004fe20006000000 */
[----:B------:R-:W-:Y:S01]  /*8c40*/  MUFU.TANH R54, R54 ;  /* 0x0000003600367308 */ /* 0x000fe20000002400 */
[----:B-1----:R-:W-:-:S02]  /*8c50*/  FSEL R45, R72, -INF , !P2 ;  /* 0xff800000482d7808 */ /* 0x002fc40005000000 */
[C---:B------:R-:W-:Y:S02]  /*8c60*/  ISETP.GE.AND P5, PT, R24.reuse, R15, PT ;  /* 0x0000000f1800720c */ /* 0x040fe40003fa6270 */
[----:B------:R-:W-:Y:S01]  /*8c70*/  ISETP.GE.AND P0, PT, R24, R14, PT ;  /* 0x0000000e1800720c */ /* 0x000fe20003f06270 */
[----:B------:R-:W-:Y:S01]  /*8c80*/  FMUL.FTZ R48, R48, c[0x0][0x2ec] ;  /* 0x0000bb0030307a20 */ /* 0x000fe20000410000 */
[----:B------:R-:W-:Y:S01]  /*8c90*/  ISETP.GE.AND P6, PT, R24, R13, PT ;  /* 0x0000000d1800720c */ /* 0x000fe20003fc6270 */
[----:B------:R-:W-:Y:S01]  /*8ca0*/  FMUL.FTZ R50, R50, c[0x0][0x2ec] ;  /* 0x0000bb0032327a20 */ /* 0x000fe20000410000 */
[----:B------:R-:W-:Y:S01]  /*8cb0*/  ISETP.GE.AND P4, PT, R24, R12, PT ;  /* 0x0000000c1800720c */ /* 0x000fe20003f86270 */
[----:B------:R-:W-:Y:S01]  /*8cc0*/  MUFU.TANH R5, R48 ;  /* 0x0000003000057308 */ /* 0x000fe20000002400 */
[----:B------:R-:W-:Y:S01]  /*8cd0*/  ISETP.GE.AND P2, PT, R2, R15, PT ;  /* 0x0000000f0200720c */ /* 0x000fe20003f46270 */
[----:B------:R-:W-:Y:S01]  /*8ce0*/  FMUL.FTZ R49, R49, c[0x0][0x2ec] ;  /* 0x0000bb0031317a20 */ /* 0x000fe20000410000 */
[----:B------:R-:W-:Y:S01]  /*8cf0*/  IADD3 R24, R0, 0x48, RZ ;  /* 0x0000004800187810 */ /* 0x000fe20007ffe0ff */
[----:B------:R-:W-:Y:S01]  /*8d00*/  FMUL.FTZ R51, R51, c[0x0][0x2ec] ;  /* 0x0000bb0033337a20 */ /* 0x000fe20000410000 */
[----:B------:R-:W-:-:S02]  /*8d10*/  FSEL R73, R106, -INF , !P3 ;  /* 0xff8000006a497808 */ /* 0x000fc40005800000 */
[----:B------:R-:W-:Y:S01]  /*8d20*/  FSEL R75, R75, -INF , !P1 ;  /* 0xff8000004b4b7808 */ /* 0x000fe20004800000 */
[----:B------:R1:W2:Y:S01]  /*8d30*/  MUFU.TANH R106, R46 ;  /* 0x0000002e006a7308 */ /* 0x0002a20000002400 */
[----:B------:R-:W-:Y:S02]  /*8d40*/  FSEL R44, R91, -INF , !P2 ;  /* 0xff8000005b2c7808 */ /* 0x000fe40005000000 */
[C---:B------:R-:W-:Y:S01]  /*8d50*/  ISETP.GE.AND P3, PT, R2.reuse, R14, PT ;  /* 0x0000000e0200720c */ /* 0x040fe20003f66270 */
[----:B------:R-:W-:Y:S01]  /*8d60*/  FMUL.FTZ R17, R17, c[0x0][0x2ec] ;  /* 0x0000bb0011117a20 */ /* 0x000fe20000410000 */
[-C--:B------:R-:W-:Y:S01]  /*8d70*/  ISETP.GE.AND P1, PT, R2, R13.reuse, PT ;  /* 0x0000000d0200720c */ /* 0x080fe20003f26270 */
[----:B------:R-:W-:Y:S01]  /*8d80*/  FMUL.FTZ R18, R18, c[0x0][0x2ec] ;  /* 0x0000bb0012127a20 */ /* 0x000fe20000410000 */
[----:B------:R-:W-:Y:S01]  /*8d90*/  ISETP.GE.AND P2, PT, R24, R13, PT ;  /* 0x0000000d1800720c */ /* 0x000fe20003f46270 */
[----:B------:R-:W3:Y:S01]  /*8da0*/  MUFU.TANH R91, R47 ;  /* 0x0000002f005b7308 */ /* 0x000ee20000002400 */
[----:B------:R-:W-:Y:S01]  /*8db0*/  FSEL R72, R90, -INF , !P0 ;  /* 0xff8000005a487808 */ /* 0x000fe20004000000 */
[----:B------:R-:W-:Y:S01]  /*8dc0*/  FMUL.FTZ R16, R16, c[0x0][0x2ec] ;  /* 0x0000bb0010107a20 */ /* 0x000fe20000410000 */
[----:B----4-:R-:W-:-:S02]  /*8dd0*/  FSEL R174, R174, -INF , !P6 ;  /* 0xff800000aeae7808 */ /* 0x010fc40007000000 */
[----:B------:R-:W-:Y:S02]  /*8de0*/  FSEL R178, R178, -INF , !P1 ;  /* 0xff800000b2b27808 */ /* 0x000fe40004800000 */
[----:B------:R-:W-:Y:S01]  /*8df0*/  FSEL R183, R183, -INF , !P4 ;  /* 0xff800000b7b77808 */ /* 0x000fe20006000000 */
[----:B------:R4:W2:Y:S01]  /*8e00*/  MUFU.TANH R90, R52 ;  /* 0x00000034005a7308 */ /* 0x0008a20000002400 */
[----:B-1----:R-:W-:Y:S02]  /*8e10*/  FSEL R46, R71, -INF , !P5 ;  /* 0xff800000472e7808 */ /* 0x002fe40006800000 */
[----:B------:R-:W-:Y:S02]  /*8e20*/  ISETP.GE.AND P5, PT, R2, R12, PT ;  /* 0x0000000c0200720c */ /* 0x000fe40003fa6270 */
[----:B------:R-:W-:Y:S02]  /*8e30*/  IADD3 R2, R0, 0x49, RZ ;  /* 0x0000004900027810 */ /* 0x000fe40007ffe0ff */
[----:B------:R-:W-:Y:S01]  /*8e40*/  FSEL R202, R202, -INF , !P5 ;  /* 0xff800000caca7808 */ /* 0x000fe20006800000 */
[----:B------:R1:W1:Y:S01]  /*8e50*/  MUFU.TANH R71, R53 ;  /* 0x0000003500477308 */ /* 0x0002620000002400 */
[----:B------:R-:W-:-:S02]  /*8e60*/  FSEL R176, R176, -INF , !P2 ;  /* 0xff800000b0b07808 */ /* 0x000fc40005000000 */
[C---:B------:R-:W-:Y:S02]  /*8e70*/  ISETP.GE.AND P0, PT, R24.reuse, R15, PT ;  /* 0x0000000f1800720c */ /* 0x040fe40003f06270 */
[----:B------:R-:W-:Y:S02]  /*8e80*/  ISETP.GE.AND P6, PT, R24, R12, PT ;  /* 0x0000000c1800720c */ /* 0x000fe40003fc6270 */
[C---:B------:R-:W-:Y:S01]  /*8e90*/  ISETP.GE.AND P1, PT, R2.reuse, R13, PT ;  /* 0x0000000d0200720c */ /* 0x040fe20003f26270 */
[----:B------:R5:W-:Y:S01]  /*8ea0*/  MUFU.TANH R34, R17 ;  /* 0x0000001100227308 */ /* 0x000be20000002400 */
[C---:B------:R-:W-:Y:S02]  /*8eb0*/  ISETP.GE.AND P4, PT, R2.reuse, R15, PT ;  /* 0x0000000f0200720c */ /* 0x040fe40003f86270 */
[C---:B------:R-:W-:Y:S02]  /*8ec0*/  ISETP.GE.AND P5, PT, R2.reuse, R14, PT ;  /* 0x0000000e0200720c */ /* 0x040fe40003fa6270 */
[----:B------:R-:W-:-:S02]  /*8ed0*/  ISETP.GE.AND P2, PT, R2, R12, PT ;  /* 0x0000000c0200720c */ /* 0x000fc40003f46270 */
[----:B------:R-:W-:Y:S01]  /*8ee0*/  IADD3 R2, R0, 0x50, RZ ;  /* 0x0000005000027810 */ /* 0x000fe20007ffe0ff */
[----:B------:R-:W-:Y:S01]  /*8ef0*/  MUFU.TANH R50, R50 ;  /* 0x0000003200327308 */ /* 0x000fe20000002400 */
[----:B------:R-:W-:Y:S02]  /*8f00*/  FSEL R74, R74, -INF , !P3 ;  /* 0xff8000004a4a7808 */ /* 0x000fe40005800000 */
[----:B------:R-:W-:Y:S02]  /*8f10*/  ISETP.GE.AND P3, PT, R24, R14, PT ;  /* 0x0000000e1800720c */ /* 0x000fe40003f66270 */
[----:B------:R-:W-:Y:S01]  /*8f20*/  FSEL R201, R201, -INF , !P6 ;  /* 0xff800000c9c97808 */ /* 0x000fe20007000000 */
[----:B------:R-:W-:Y:S01]  /*8f30*/  HMMA.16816.F32.BF16 R24, R8, R26, R40 ;  /* 0x0000001a0818723c */ /* 0x000fe20000041828 */
[----:B------:R-:W-:Y:S01]  /*8f40*/  FSEL R173, R173, -INF , !P1 ;  /* 0xff800000adad7808 */ /* 0x000fe20004800000 */
[----:B------:R-:W-:Y:S01]  /*8f50*/  MUFU.TANH R49, R49 ;  /* 0x0000003100317308 */ /* 0x000fe20000002400 */
[----:B------:R-:W-:-:S02]  /*8f60*/  FSEL R203, R203, -INF , !P2 ;  /* 0xff800000cbcb7808 */ /* 0x000fc40005000000 */
[----:B------:R-:W-:Y:S02]  /*8f70*/  FSEL R39, R39, -INF , !P0 ;  /* 0xff80000027277808 */ /* 0x000fe40004000000 */
[C---:B------:R-:W-:Y:S01]  /*8f80*/  ISETP.GE.AND P6, PT, R2.reuse, R15, PT ;  /* 0x0000000f0200720c */ /* 0x040fe20003fc6270 */
[----:B------:R-:W-:Y:S01]  /*8f90*/  HMMA.16816.F32.BF16 R8, R8, R30, R20 ;  /* 0x0000001e0808723c */ /* 0x000fe20000041814 */
[C---:B------:R-:W-:Y:S01]  /*8fa0*/  ISETP.GE.AND P1, PT, R2.reuse, R14, PT ;  /* 0x0000000e0200720c */ /* 0x040fe20003f26270 */
[----:B------:R2:W-:Y:S01]  /*8fb0*/  MUFU.TANH R7, R18 ;  /* 0x0000001200077308 */ /* 0x0005e20000002400 */
[C---:B------:R-:W-:Y:S02]  /*8fc0*/  ISETP.GE.AND P2, PT, R2.reuse, R13, PT ;  /* 0x0000000d0200720c */ /* 0x040fe40003f46270 */
[----:B------:R-:W-:Y:S02]  /*8fd0*/  ISETP.GE.AND P0, PT, R2, R12, PT ;  /* 0x0000000c0200720c */ /* 0x000fe40003f06270 */
[----:B------:R-:W-:-:S02]  /*8fe0*/  IADD3 R2, R0, 0x51, RZ ;  /* 0x0000005100027810 */ /* 0x000fc40007ffe0ff */
[----:B------:R-:W-:Y:S01]  /*8ff0*/  FSEL R33, R208, -INF , !P4 ;  /* 0xff800000d0217808 */ /* 0x000fe20006000000 */
[----:B------:R-:W-:Y:S01]  /*9000*/  MUFU.TANH R51, R51 ;  /* 0x0000003300337308 */ /* 0x000fe20000002400 */
[----:B----4-:R-:W-:Y:S02]  /*9010*/  FSEL R52, R206, -INF , !P3 ;  /* 0xff800000ce347808 */ /* 0x010fe40005800000 */
[----:B-1----:R-:W-:Y:S02]  /*9020*/  FSEL R53, R205, -INF , !P5 ;  /* 0xff800000cd357808 */ /* 0x002fe40006800000 */
[----:B------:R-:W-:Y:S01]  /*9030*/  FSEL R32, R177, -INF , !P6 ;  /* 0xff800000b1207808 */ /* 0x000fe20007000000 */
[----:B------:R-:W-:Y:S01]  /*9040*/  FMUL.FTZ R27, R27, c[0x0][0x2ec] ;  /* 0x0000bb001b1b7a20 */ /* 0x000fe20000410000 */
[----:B------:R-:W-:Y:S01]  /*9050*/  ISETP.GE.AND P4, PT, R2, R15, PT ;  /* 0x0000000f0200720c */ /* 0x000fe20003f86270 */
[----:B------:R-:W-:Y:S01]  /*9060*/  FMUL.FTZ R24, R24, c[0x0][0x2ec] ;  /* 0x0000bb0018187a20 */ /* 0x000fe20000410000 */
[C---:B------:R-:W-:Y:S01]  /*9070*/  ISETP.GE.AND P3, PT, R2.reuse, R14, PT ;  /* 0x0000000e0200720c */ /* 0x040fe20003f66270 */
[----:B------:R-:W-:Y:S01]  /*9080*/  FMUL.FTZ R25, R25, c[0x0][0x2ec] ;  /* 0x0000bb0019197a20 */ /* 0x000fe20000410000 */
[CC--:B------:R-:W-:Y:S01]  /*9090*/  ISETP.GE.AND P5, PT, R2.reuse, R13.reuse, PT ;  /* 0x0000000d0200720c */ /* 0x0c0fe20003fa6270 */
[----:B------:R-:W1:Y:S01]  /*90a0*/  MUFU.TANH R27, R27 ;  /* 0x0000001b001b7308 */ /* 0x000e620000002400 */
[----:B------:R-:W-:Y:S01]  /*90b0*/  ISETP.GE.AND P6, PT, R2, R12, PT ;  /* 0x0000000c0200720c */ /* 0x000fe20003fc6270 */
[----:B------:R-:W-:Y:S01]  /*90c0*/  FMUL.FTZ R8, R8, c[0x0][0x2ec] ;  /* 0x0000bb0008087a20 */ /* 0x000fe20000410000 */
[----:B------:R-:W-:Y:S01]  /*90d0*/  IADD3 R2, R0, 0x58, RZ ;  /* 0x0000005800027810 */ /* 0x000fe20007ffe0ff */
[----:B------:R-:W-:Y:S01]  /*90e0*/  FMUL.FTZ R9, R9, c[0x0][0x2ec] ;  /* 0x0000bb0009097a20 */ /* 0x000fe20000410000 */
[----:B------:R-:W-:Y:S01]  /*90f0*/  FSEL R29, R181, -INF , !P4 ;  /* 0xff800000b51d7808 */ /* 0x000fe20006000000 */
[----:B------:R-:W-:Y:S01]  /*9100*/  FMUL.FTZ R26, R26, c[0x0][0x2ec] ;  /* 0x0000bb001a1a7a20 */ /* 0x000fe20000410000 */
[----:B------:R-:W-:Y:S01]  /*9110*/  ISETP.GE.AND P4, PT, R2, R13, PT ;  /* 0x0000000d0200720c */ /* 0x000fe20003f86270 */
[----:B------:R-:W4:Y:S01]  /*9120*/  MUFU.TANH R24, R24 ;  /* 0x0000001800187308 */ /* 0x000f220000002400 */
[----:B------:R-:W-:Y:S01]  /*9130*/  IADD3 R4, R0, 0x59, RZ ;  /* 0x0000005900047810 */ /* 0x000fe20007ffe0ff */
[----:B------:R-:W-:Y:S01]  /*9140*/  FMUL.FTZ R6, R10, c[0x0][0x2ec] ;  /* 0x0000bb000a067a20 */ /* 0x000fe20000410000 */
[----:B------:R-:W-:-:S02]  /*9150*/  FSEL R47, R182, -INF , !P1 ;  /* 0xff800000b62f7808 */ /* 0x000fc40004800000 */
[----:B------:R-:W-:Y:S02]  /*9160*/  FSEL R48, R179, -INF , !P3 ;  /* 0xff800000b3307808 */ /* 0x000fe40005800000 */
[----:B------:R-:W-:Y:S01]  /*9170*/  FSEL R199, R199, -INF , !P2 ;  /* 0xff800000c7c77808 */ /* 0x000fe20005000000 */
[----:B------:R-:W1:Y:S01]  /*9180*/  MUFU.TANH R25, R25 ;  /* 0x0000001900197308 */ /* 0x000e620000002400 */
[----:B------:R-:W-:Y:S02]  /*9190*/  FSEL R180, R180, -INF , !P5 ;  /* 0xff800000b4b47808 */ /* 0x000fe40006800000 */
[----:B------:R-:W-:Y:S02]  /*91a0*/  FSEL R197, R197, -INF , !P4 ;  /* 0xff800000c5c57808 */ /* 0x000fe40006000000 */
[C---:B------:R-:W-:Y:S02]  /*91b0*/  ISETP.GE.AND P1, PT, R2.reuse, R15, PT ;  /* 0x0000000f0200720c */ /* 0x040fe40003f26270 */
[C---:B------:R-:W-:Y:S01]  /*91c0*/  ISETP.GE.AND P3, PT, R2.reuse, R14, PT ;  /* 0x0000000e0200720c */ /* 0x040fe20003f66270 */
[----:B------:R-:W1:Y:S01]  /*91d0*/  MUFU.TANH R8, R8 ;  /* 0x0000000800087308 */ /* 0x000e620000002400 */
[----:B------:R-:W-:-:S02]  /*91e0*/  ISETP.GE.AND P2, PT, R2, R12, PT ;  /* 0x0000000c0200720c */ /* 0x000fc40003f46270 */
[C---:B------:R-:W-:Y:S02]  /*91f0*/  ISETP.GE.AND P5, PT, R4.reuse, R13, PT ;  /* 0x0000000d0400720c */ /* 0x040fe40003fa6270 */
[----:B------:R-:W-:Y:S02]  /*9200*/  ISETP.GE.AND P4, PT, R4, R12, PT ;  /* 0x0000000c0400720c */ /* 0x000fe40003f86270 */
[----:B------:R-:W-:Y:S01]  /*9210*/  IADD3 R2, R0, 0x60, RZ ;  /* 0x0000006000027810 */ /* 0x000fe20007ffe0ff */
[----:B------:R-:W1:Y:S01]  /*9220*/  MUFU.TANH R9, R9 ;  /* 0x0000000900097308 */ /* 0x000e620000002400 */
[----:B------:R-:W-:Y:S02]  /*9230*/  FSEL R204, R204, -INF , !P0 ;  /* 0xff800000cccc7808 */ /* 0x000fe40004000000 */
[----:B------:R-:W-:Y:S02]  /*9240*/  FSEL R207, R207, -INF , !P6 ;  /* 0xff800000cfcf7808 */ /* 0x000fe40007000000 */
[----:B------:R-:W-:-:S02]  /*9250*/  FSEL R206, R169, -INF , !P2 ;  /* 0xff800000a9ce7808 */ /* 0x000fc40005000000 */
[----:B------:R-:W-:Y:S01]  /*9260*/  FSEL R200, R200, -INF , !P5 ;  /* 0xff800000c8c87808 */ /* 0x000fe20006800000 */
[----:B------:R-:W1:Y:S01]  /*9270*/  MUFU.TANH R26, R26 ;  /* 0x0000001a001a7308 */ /* 0x000e620000002400 */
[----:B------:R-:W-:Y:S02]  /*9280*/  FSEL R205, R170, -INF , !P4 ;  /* 0xff800000aacd7808 */ /* 0x000fe40006000000 */
[----:B------:R-:W-:Y:S02]  /*9290*/  FSEL R28, R131, -INF , !P1 ;  /* 0xff800000831c7808 */ /* 0x000fe40004800000 */
[CC--:B------:R-:W-:Y:S02]  /*92a0*/  ISETP.GE.AND P0, PT, R4.reuse, R15.reuse, PT ;  /* 0x0000000f0400720c */ /* 0x0c0fe40003f06270 */
[----:B------:R-:W-:Y:S01]  /*92b0*/  ISETP.GE.AND P6, PT, R4, R14, PT ;  /* 0x0000000e0400720c */ /* 0x000fe20003fc6270 */
[----:B------:R1:W-:Y:S01]  /*92c0*/  MUFU.TANH R35, R16 ;  /* 0x0000001000237308 */ /* 0x0003e20000002400 */
[----:B------:R-:W-:-:S02]  /*92d0*/  ISETP.GE.AND P2, PT, R2, R15, PT ;  /* 0x0000000f0200720c */ /* 0x000fc40003f46270 */
[C---:B------:R-:W-:Y:S02]  /*92e0*/  ISETP.GE.AND P5, PT, R2.reuse, R14, PT ;  /* 0x0000000e0200720c */ /* 0x040fe40003fa6270 */
[C---:B------:R-:W-:Y:S02]  /*92f0*/  ISETP.GE.AND P4, PT, R2.reuse, R13, PT ;  /* 0x0000000d0200720c */ /* 0x040fe40003f86270 */
[----:B------:R-:W-:Y:S01]  /*9300*/  ISETP.GE.AND P1, PT, R2, R12, PT ;  /* 0x0000000c0200720c */ /* 0x000fe20003f26270 */
[----:B------:R-:W1:Y:S01]  /*9310*/  MUFU.TANH R6, R6 ;  /* 0x0000000600067308 */ /* 0x000e620000002400 */
        /* <DEDUP_REMOVED lines=9> */
[C---:B------:R-:W-:Y:S02]  /*93b0*/  IADD3 R4, R0.reuse, 0x70, RZ ;  /* 0x0000007000047810 */ /* 0x040fe40007ffe0ff */
[----:B------:R-:W-:Y:S02]  /*93c0*/  IADD3 R2, R0, 0x71, RZ ;  /* 0x0000007100027810 */ /* 0x000fe40007ffe0ff */
[----:B------:R-:W-:Y:S02]  /*93d0*/  FSEL R20, R128, -INF , !P0 ;  /* 0xff80000080147808 */ /* 0x000fe40004000000 */
[----:B------:R-:W-:Y:S02]  /*93e0*/  FSEL R30, R121, -INF , !P5 ;  /* 0xff800000791e7808 */ /* 0x000fe40006800000 */
[----:B------:R-:W-:Y:S02]  /*93f0*/  FSEL R103, R103, -INF , !P3 ;  /* 0xff80000067677808 */ /* 0x000fe40005800000 */
[----:B------:R-:W-:-:S02]  /*9400*/  FSEL R169, R119, -INF , !P4 ;  /* 0xff80000077a97808 */ /* 0x000fc40006000000 */
[----:B------:R-:W-:Y:S01]  /*9410*/  FSEL R135, R112, -INF , !P6 ;  /* 0xff80000070877808 */ /* 0x000fe20007000000 */
[----:B------:R-:W-:Y:S01]  /*9420*/  BAR.SYNC.DEFER_BLOCKING 0x0 ;  /* 0x0000000000007b1d */ /* 0x000fe20000010000 */
[C---:B------:R-:W-:Y:S02]  /*9430*/  ISETP.GE.AND P0, PT, R4.reuse, R15, PT ;  /* 0x0000000f0400720c */ /* 0x040fe40003f06270 */
[C---:B------:R-:W-:Y:S02]  /*9440*/  ISETP.GE.AND P5, PT, R4.reuse, R14, PT ;  /* 0x0000000e0400720c */ /* 0x040fe40003fa6270 */
[C---:B------:R-:W-:Y:S02]  /*9450*/  ISETP.GE.AND P3, PT, R4.reuse, R13, PT ;  /* 0x0000000d0400720c */ /* 0x040fe40003f66270 */
[----:B------:R-:W-:Y:S02]  /*9460*/  ISETP.GE.AND P4, PT, R4, R12, PT ;  /* 0x0000000c0400720c */ /* 0x000fe40003f86270 */
[----:B------:R-:W-:-:S02]  /*9470*/  ISETP.GE.AND P6, PT, R2, R15, PT ;  /* 0x0000000f0200720c */ /* 0x000fc40003fc6270 */
[----:B------:R-:W-:Y:S02]  /*9480*/  IADD3 R4, R0, 0x68, RZ ;  /* 0x0000006800047810 */ /* 0x000fe40007ffe0ff */
[----:B------:R-:W-:Y:S02]  /*9490*/  FSEL R182, R110, -INF , !P1 ;  /* 0xff8000006eb67808 */ /* 0x000fe40004800000 */
[----:B------:R-:W-:Y:S02]  /*94a0*/  ISETP.GE.AND P1, PT, R2, R14, PT ;  /* 0x0000000e0200720c */ /* 0x000fe40003f26270 */
[----:B-----5:R-:W-:Y:S02]  /*94b0*/  FSEL R17, R107, -INF , !P6 ;  /* 0xff8000006b117808 */ /* 0x020fe40007000000 */
[----:B------:R-:W-:Y:S02]  /*94c0*/  ISETP.GE.AND P6, PT, R4, R13, PT ;  /* 0x0000000d0400720c */ /* 0x000fe40003fc6270 */
[----:B------:R-:W-:-:S02]  /*94d0*/  FSEL R181, R109, -INF , !P2 ;  /* 0xff8000006db57808 */ /* 0x000fc40005000000 */
[----:B--2---:R-:W-:Y:S02]  /*94e0*/  FSEL R18, R105, -INF , !P0 ;  /* 0xff80000069127808 */ /* 0x004fe40004000000 */
[C---:B------:R-:W-:Y:S02]  /*94f0*/  ISETP.GE.AND P2, PT, R2.reuse, R13, PT ;  /* 0x0000000d0200720c */ /* 0x040fe40003f46270 */
[----:B------:R-:W-:Y:S02]  /*9500*/  ISETP.GE.AND P0, PT, R2, R12, PT ;  /* 0x0000000c0200720c */ /* 0x000fe40003f06270 */
[----:B------:R-:W-:Y:S02]  /*9510*/  IADD3 R2, R0, 0x69, RZ ;  /* 0x0000006900027810 */ /* 0x000fe40007ffe0ff */
[----:B------:R-:W-:Y:S02]  /*9520*/  FSEL R119, R106, -INF , !P5 ;  /* 0xff8000006a777808 */ /* 0x000fe40006800000 */
[----:B---3--:R-:W-:-:S02]  /*9530*/  FSEL R112, R91, -INF , !P1 ;  /* 0xff8000005b707808 */ /* 0x008fc40004800000 */
[----:B------:R-:W-:Y:S02]  /*9540*/  FSEL R133, R90, -INF , !P3 ;  /* 0xff8000005a857808 */ /* 0x000fe40005800000 */
[C---:B------:R-:W-:Y:S02]  /*9550*/  ISETP.GE.AND P5, PT, R4.reuse, R15, PT ;  /* 0x0000000f0400720c */ /* 0x040fe40003fa6270 */
[C---:B------:R-:W-:Y:S02]  /*9560*/  ISETP.GE.AND P1, PT, R4.reuse, R14, PT ;  /* 0x0000000e0400720c */ /* 0x040fe40003f26270 */
[----:B------:R-:W-:Y:S01]  /*9570*/  ISETP.GE.AND P3, PT, R4, R12, PT ;  /* 0x0000000c0400720c */ /* 0x000fe20003f66270 */
[----:B------:R-:W-:Y:S01]  /*9580*/  FMUL.FTZ R4, R19, c[0x0][0x2ec] ;  /* 0x0000bb0013047a20 */ /* 0x000fe20000410000 */
[----:B------:R-:W-:Y:S01]  /*9590*/  FSEL R121, R5, -INF , !P6 ;  /* 0xff80000005797808 */ /* 0x000fe20007000000 */
[----:B------:R-:W-:Y:S01]  /*95a0*/  FMUL.FTZ R5, R11, c[0x0][0x2ec] ;  /* 0x0000bb000b057a20 */ /* 0x000fe20000410000 */
[----:B------:R-:W-:-:S02]  /*95b0*/  FSEL R177, R55, -INF , !P0 ;  /* 0xff80000037b17808 */ /* 0x000fc40004000000 */
[----:B------:R-:W-:Y:S01]  /*95c0*/  ISETP.GE.AND P0, PT, R2, R14, PT ;  /* 0x0000000e0200720c */ /* 0x000fe20003f06270 */
[----:B------:R-:W-:Y:S01]  /*95d0*/  MUFU.TANH R4, R4 ;  /* 0x0000000400047308 */ /* 0x000fe20000002400 */
[----:B------:R-:W-:Y:S02]  /*95e0*/  FSEL R131, R71, -INF , !P2 ;  /* 0xff80000047837808 */ /* 0x000fe40005000000 */
[----:B------:R-:W-:Y:S02]  /*95f0*/  FSEL R179, R54, -INF , !P4 ;  /* 0xff80000036b37808 */ /* 0x000fe40006000000 */
[C---:B------:R-:W-:Y:S02]  /*9600*/  ISETP.GE.AND P2, PT, R2.reuse, R13, PT ;  /* 0x0000000d0200720c */ /* 0x040fe40003f46270 */
[C---:B------:R-:W-:Y:S01]  /*9610*/  ISETP.GE.AND P4, PT, R2.reuse, R15, PT ;  /* 0x0000000f0200720c */ /* 0x040fe20003f86270 */
[----:B------:R-:W2:Y:S01]  /*9620*/  MUFU.TANH R5, R5 ;  /* 0x0000000500057308 */ /* 0x000ea20000002400 */
[----:B------:R-:W-:-:S02]  /*9630*/  ISETP.GE.AND P6, PT, R2, R12, PT ;  /* 0x0000000c0200720c */ /* 0x000fc40003fc6270 */
[----:B-1----:R-:W-:Y:S02]  /*9640*/  FSEL R91, R27, -INF , !P0 ;  /* 0xff8000001b5b7808 */ /* 0x002fe40004000000 */
[C---:B------:R-:W-:Y:S02]  /*9650*/  IADD3 R2, R0.reuse, 0x78, RZ ;  /* 0x0000007800027810 */ /* 0x040fe40007ffe0ff */
[----:B------:R-:W-:Y:S02]  /*9660*/  ISETP.NE.AND P0, PT, R209, 0x2, PT ;  /* 0x00000002d100780c */ /* 0x000fe40003f05270 */
[----:B------:R-:W-:Y:S02]  /*9670*/  IADD3 R0, R0, 0x79, RZ ;  /* 0x0000007900007810 */ /* 0x000fe40007ffe0ff */
[----:B------:R-:W-:Y:S02]  /*9680*/  FSEL R170, R50, -INF , !P3 ;  /* 0xff80000032aa7808 */ /* 0x000fe40005800000 */
[----:B------:R-:W-:-:S02]  /*9690*/  ISETP.GE.AND P3, PT, R2, R15, PT ;  /* 0x0000000f0200720c */ /* 0x000fc40003f66270 */
[----:B------:R-:W-:Y:S02]  /*96a0*/  FSEL R110, R49, -INF , !P2 ;  /* 0xff800000316e7808 */ /* 0x000fe40005000000 */
[----:B------:R-:W-:Y:S02]  /*96b0*/  ISETP.GE.AND P2, PT, R0, R15, PT ;  /* 0x0000000f0000720c */ /* 0x000fe40003f46270 */
[----:B------:R-:W-:Y:S02]  /*96c0*/  FSEL R168, R51, -INF , !P6 ;  /* 0xff80000033a87808 */ /* 0x000fe40007000000 */
[----:B----4-:R-:W-:Y:S02]  /*96d0*/  FSEL R15, R24, -INF , !P5 ;  /* 0xff800000180f7808 */ /* 0x010fe40006800000 */
[-C--:B------:R-:W-:Y:S02]  /*96e0*/  ISETP.GE.AND P6, PT, R2, R14.reuse, PT ;  /* 0x0000000e0200720c */ /* 0x080fe40003fc6270 */
[----:B------:R-:W-:-:S02]  /*96f0*/  ISETP.GE.AND P5, PT, R0, R14, PT ;  /* 0x0000000e0000720c */ /* 0x000fc40003fa6270 */
[----:B------:R-:W-:Y:S02]  /*9700*/  FSEL R14, R25, -INF , !P4 ;  /* 0xff800000190e7808 */ /* 0x000fe40006000000 */
[----:B------:R-:W-:Y:S02]  /*9710*/  FSEL R16, R8, -INF , !P3 ;  /* 0xff80000008107808 */ /* 0x000fe40005800000 */
[-C--:B------:R-:W-:Y:S02]  /*9720*/  ISETP.GE.AND P4, PT, R2, R13.reuse, PT ;  /* 0x0000000d0200720c */ /* 0x080fe40003f86270 */
[----:B------:R-:W-:Y:S02]  /*9730*/  ISETP.GE.AND P3, PT, R0, R13, PT ;  /* 0x0000000d0000720c */ /* 0x000fe40003f66270 */
[----:B------:R-:W-:Y:S02]  /*9740*/  FSEL R13, R9, -INF , !P2 ;  /* 0xff800000090d7808 */ /* 0x000fe40005000000 */
[----:B------:R-:W-:-:S02]  /*9750*/  FSEL R90, R26, -INF , !P1 ;  /* 0xff8000001a5a7808 */ /* 0x000fc40004800000 */
[-C--:B------:R-:W-:Y:S02]  /*9760*/  ISETP.GE.AND P2, PT, R2, R12.reuse, PT ;  /* 0x0000000c0200720c */ /* 0x080fe40003f46270 */
[----:B------:R-:W-:Y:S02]  /*9770*/  ISETP.GE.AND P1, PT, R0, R12, PT ;  /* 0x0000000c0000720c */ /* 0x000fe40003f26270 */
[----:B------:R-:W-:Y:S02]  /*9780*/  FSEL R105, R6, -INF , !P6 ;  /* 0xff80000006697808 */ /* 0x000fe40007000000 */
[----:B--2---:R-:W-:Y:S02]  /*9790*/  FSEL R106, R5, -INF , !P5 ;  /* 0xff800000056a7808 */ /* 0x004fe40006800000 */
[----:B------:R-:W-:Y:S02]  /*97a0*/  FSEL R107, R35, -INF , !P4 ;  /* 0xff800000236b7808 */ /* 0x000fe40006000000 */
[----:B------:R-:W-:-:S02]  /*97b0*/  FSEL R109, R34, -INF , !P3 ;  /* 0xff800000226d7808 */ /* 0x000fc40005800000 */
[----:B------:R-:W-:Y:S02]  /*97c0*/  FSEL R128, R7, -INF , !P2 ;  /* 0xff80000007807808 */ /* 0x000fe40005000000 */
[----:B------:R-:W-:Y:S01]  /*97d0*/  FSEL R123, R4, -INF , !P1 ;  /* 0xff800000047b7808 */ /* 0x000fe20004800000 */
[----:B------:R-:W-:Y:S05]  /*97e0*/  @!P0 BRA `(.L_x_268) ;  /* 0x000001e000008947 */ /* 0x000fea0003800000 */
[----:B------:R-:W2:Y:S04]  /*97f0*/  LDL.64 R226, [R1+0x20] ;  /* 0x0000200001e27983 */ /* 0x000ea80000100a00 */
[----:B------:R-:W3:Y:S01]  /*9800*/  LDL.64 R224, [R1+0x18] ;  /* 0x0000180001e07983 */ /* 0x000ee20000100a00 */
        /* <DEDUP_REMOVED lines=8> */
[----:B------:R-:W-:-:S04]  /*9890*/  IMAD R2, R0, c[0x0][0x19c], R2 ;  /* 0x0000670000027a24 */ /* 0x000fc800078e0202 */
[----:B------:R-:W-:Y:S01]  /*98a0*/  IMAD.IADD R2, R5, 0x1, R2 ;  /* 0x0000000105027824 */ /* 0x000fe200078e0202 */
[----:B--2---:R-:W-:-:S04]  /*98b0*/  LEA R0, P0, R4, R226, 0x7 ;  /* 0x000000e204007211 */ /* 0x004fc800078038ff */
[----:B------:R-:W-:Y:S02]  /*98c0*/  LEA R8, P1, R0, c[0x0][0x168], 0x1 ;  /* 0x00005a0000087a11 */ /* 0x000fe400078208ff */
[----:B---3--:R-:W-:Y:S02]  /*98d0*/  LEA.HI.X R2, R4, R225, R2, 0x7, P0 ;  /* 0x000000e104027211 */ /* 0x008fe400000f3c02 */
        /* <DEDUP_REMOVED lines=15> */
.L_x_268:
        /* <DEDUP_REMOVED lines=40> */
[----:B------:R-:W-:Y:S01]  /*9c50*/  MOV R69, R210 ;  /* 0x000000d200457202 */ /* 0x000fe20000000f00 */
[--C-:B-1----:R-:W-:Y:S01]  /*9c60*/  FFMA.FTZ R4, R65, c[0x0][0x23c], -R0.reuse ;  /* 0x00008f0041047a23 */ /* 0x102fe20000010800 */
[----:B------:R-:W-:Y:S01]  /*9c70*/  MOV R65, R216 ;  /* 0x000000d800417202 */ /* 0x000fe20000000f00 */
[----:B------:R1:W-:Y:S08]  /*9c80*/  MUFU.EX2 R251, R2 ;  /* 0x0000000200fb7308 */ /* 0x0003f00000000800 */
[----:B------:R2:W-:Y:S01]  /*9c90*/  MUFU.EX2 R8, R4 ;  /* 0x0000000400087308 */ /* 0x0005e20000000800 */
[----:B-1----:R-:W-:-:S07]  /*9ca0*/  FFMA.FTZ R2, R70, c[0x0][0x23c], -R0 ;  /* 0x00008f0046027a23 */ /* 0x002fce0000010800 */
[----:B------:R1:W-:Y:S01]  /*9cb0*/  MUFU.EX2 R252, R2 ;  /* 0x0000000200fc7308 */ /* 0x0003e20000000800 */
[----:B--2---:R-:W-:-:S07]  /*9cc0*/  FFMA.FTZ R4, R67, c[0x0][0x23c], -R0 ;  /* 0x00008f0043047a23 */ /* 0x004fce0000010800 */
[----:B------:R2:W3:Y:S01]  /*9cd0*/  MUFU.EX2 R10, R4 ;  /* 0x00000004000a7308 */ /* 0x0004e20000000800 */
[----:B-1----:R-:W-:Y:S01]  /*9ce0*/  FFMA.FTZ R2, R68, c[0x0][0x23c], -R0 ;  /* 0x00008f0044027a23 */ /* 0x002fe20000010800 */
[----:B------:R-:W-:-:S06]  /*9cf0*/  MOV R68, R212 ;  /* 0x000000d400447202 */ /* 0x000fcc0000000f00 */
[----:B------:R1:W-:Y:S01]  /*9d00*/  MUFU.EX2 R40, R2 ;  /* 0x0000000200287308 */ /* 0x0003e20000000800 */
[----:B--2---:R-:W-:-:S07]  /*9d10*/  FFMA.FTZ R4, R64, c[0x0][0x23c], -R0 ;  /* 0x00008f0040047a23 */ /* 0x004fce0000010800 */
[----:B------:R2:W-:Y:S01]  /*9d20*/  MUFU.EX2 R7, R4 ;  /* 0x0000000400077308 */ /* 0x0005e20000000800 */
[----:B-1----:R-:W-:Y:S01]  /*9d30*/  FFMA.FTZ R2, R66, c[0x0][0x23c], -R0 ;  /* 0x00008f0042027a23 */ /* 0x002fe20000010800 */
[----:B------:R-:W-:-:S06]  /*9d40*/  MOV R66, R213 ;  /* 0x000000d500427202 */ /* 0x000fcc0000000f00 */
[----:B------:R1:W-:Y:S01]  /*9d50*/  MUFU.EX2 R6, R2 ;  /* 0x0000000200067308 */ /* 0x0003e20000000800 */
[----:B--2---:R-:W-:-:S07]  /*9d60*/  FFMA.FTZ R4, R61, c[0x0][0x23c], -R0 ;  /* 0x00008f003d047a23 */ /* 0x004fce0000010800 */
[----:B------:R2:W-:Y:S01]  /*9d70*/  MUFU.EX2 R9, R4 ;  /* 0x0000000400097308 */ /* 0x0005e20000000800 */
        /* <DEDUP_REMOVED lines=26> */
[----:B------:R1:W2:Y:S03]  /*9f20*/  MUFU.EX2 R11, R4 ;  /* 0x00000004000b7308 */ /* 0x0002a60000000800 */
        /* <DEDUP_REMOVED lines=12> */
[----:B-1----:R-:W-:Y:S01]  /*9ff0*/  FFMA.FTZ R4, R57, c[0x0][0x23c], -R0 ;  /* 0x00008f0039047a23 */ /* 0x002fe20000010800 */
[----:B--2---:R-:W-:Y:S02]  /*a000*/  MOV R57, R11 ;  /* 0x0000000b00397202 */ /* 0x004fe40000000f00 */
        /* <DEDUP_REMOVED lines=8> */
[----:B------:R2:W-:Y:S02]  /*a090*/  MUFU.EX2 R25, R4 ;  /* 0x0000000400197308 */ /* 0x0005e40000000800 */
[----:B--2---:R-:W-:-:S06]  /*a0a0*/  FFMA.FTZ R4, R45, c[0x0][0x23c], -R0 ;  /* 0x00008f002d047a23 */ /* 0x004fcc0000010800 */
[----:B------:R2:W-:Y:S01]  /*a0b0*/  MUFU.EX2 R49, R4 ;  /* 0x0000000400317308 */ /* 0x0005e20000000800 */
[----:B-1----:R-:W-:-:S05]  /*a0c0*/  FMNMX.FTZ R2, R2, R5, !PT ;  /* 0x0000000502027209 */ /* 0x002fca0007810000 */
[----:B------:R-:W1:Y:S01]  /*a0d0*/  SHFL.BFLY PT, R5, R2, 0x1, 0x1f ;  /* 0x0c201f0002057f89 */ /* 0x000e6200000e0000 */
[----:B--2---:R-:W-:-:S04]  /*a0e0*/  FFMA.FTZ R4, R46, c[0x0][0x23c], -R0 ;  /* 0x00008f002e047a23 */ /* 0x004fc80000010800 */
[----:B------:R2:W3:Y:S01]  /*a0f0*/  MUFU.EX2 R35, R4 ;  /* 0x0000000400237308 */ /* 0x0004e20000000800 */
[----:B-1----:R-:W-:Y:S01]  /*a100*/  FMNMX.FTZ R63, R2, R5, !PT ;  /* 0x00000005023f7209 */ /* 0x002fe20007810000 */
[--C-:B------:R-:W-:Y:S02]  /*a110*/  FFMA.FTZ R2, R16, c[0x0][0x23c], -R0.reuse ;  /* 0x00008f0010027a23 */ /* 0x100fe40000010800 */
[----:B------:R-:W-:Y:S01]  /*a120*/  FFMA.FTZ R5, R13, c[0x0][0x23c], -R0 ;  /* 0x00008f000d057a23 */ /* 0x000fe20000010800 */
[----:B------:R-:W-:-:S03]  /*a130*/  FSETP.NEU.FTZ.AND P2, PT, R63, -INF , PT ;  /* 0xff8000003f00780b */ /* 0x000fc60003f5d000 */
[----:B------:R-:W-:Y:S01]  /*a140*/  MUFU.EX2 R214, R2 ;  /* 0x0000000200d67308 */ /* 0x000fe20000000800 */
[----:B--2---:R-:W-:-:S07]  /*a150*/  FFMA.FTZ R4, R44, c[0x0][0x23c], -R0 ;  /* 0x00008f002c047a23 */ /* 0x004fce0000010800 */
        /* <DEDUP_REMOVED lines=12> */
[----:B-1----:R-:W-:Y:S01]  /*a220*/  FFMA.FTZ R4, R22, c[0x0][0x23c], -R0 ;  /* 0x00008f0016047a23 */ /* 0x002fe20000010800 */
[----:B---3--:R-:W-:-:S05]  /*a230*/  MOV R22, R35 ;  /* 0x0000002300167202 */ /* 0x008fca0000000f00 */
[----:B------:R1:W-:Y:S02]  /*a240*/  MUFU.EX2 R24, R4 ;  /* 0x0000000400187308 */ /* 0x0003e40000000800 */
[----:B-1----:R-:W-:Y:S01]  /*a250*/  FFMA.FTZ R4, R21, c[0x0][0x23c], -R0 ;  /* 0x00008f0015047a23 */ /* 0x002fe20000010800 */
[----:B------:R-:W-:-:S05]  /*a260*/  MOV R21, R34 ;  /* 0x0000002200157202 */ /* 0x000fca0000000f00 */
[----:B------:R1:W-:Y:S02]  /*a270*/  MUFU.EX2 R62, R4 ;  /* 0x00000004003e7308 */ /* 0x0003e40000000800 */
[----:B-1----:R-:W-:Y:S01]  /*a280*/  FFMA.FTZ R4, R20, c[0x0][0x23c], -R0 ;  /* 0x00008f0014047a23 */ /* 0x002fe20000010800 */
[----:B------:R-:W-:-:S05]  /*a290*/  MOV R20, R19 ;  /* 0x0000001300147202 */ /* 0x000fca0000000f00 */
        /* <DEDUP_REMOVED lines=8> */
[----:B-1----:R-:W-:Y:S02]  /*a320*/  FFMA.FTZ R4, R17, c[0x0][0x23c], -R0 ;  /* 0x00008f0011047a23 */ /* 0x002fe40000010800 */
[----:B------:R-:W-:Y:S04]  /*a330*/  LDSM.16.MT88.4 R16, [R186+0x4000] ;  /* 0x00400000ba10783b */ /* 0x000fe80000004200 */
[----:B------:R1:W2:Y:S02]  /*a340*/  MUFU.EX2 R211, R4 ;  /* 0x0000000400d37308 */ /* 0x0002a40000000800 */
        /* <DEDUP_REMOVED lines=8> */
[----:B------:R-:W-:Y:S02]  /*a3d0*/  FMNMX.FTZ R0, R97, R0, !PT ;  /* 0x0000000061007209 */ /* 0x000fe40007810000 */
[----:B------:R-:W-:Y:S01]  /*a3e0*/  MOV R86, R9 ;  /* 0x0000000900567202 */ /* 0x000fe20000000f00 */
[----:B------:R1:W-:Y:S01]  /*a3f0*/  MUFU.EX2 R226, R2 ;  /* 0x0000000200e27308 */ /* 0x0003e20000000800 */
[----:B------:R-:W-:Y:S01]  /*a400*/  FMNMX.FTZ R5, R99, R0, !PT ;  /* 0x0000000063057209 */ /* 0x000fe20007810000 */
[----:B------:R-:W-:Y:S01]  /*a410*/  FFMA.FTZ R0, R89, c[0x0][0x23c], -R4 ;  /* 0x00008f0059007a23 */ /* 0x000fe20000010804 */
[----:B------:R-:W-:Y:S02]  /*a420*/  MOV R89, R8 ;  /* 0x0000000800597202 */ /* 0x000fe40000000f00 */
[----:B------:R-:W-:-:S03]  /*a430*/  FMNMX.FTZ R5, R102, R5, !PT ;  /* 0x0000000566057209 */ /* 0x000fc60007810000 */
[----:B------:R3:W-:Y:S01]  /*a440*/  MUFU.EX2 R227, R0 ;  /* 0x0000000000e37308 */ /* 0x0007e20000000800 */
[----:B-1----:R-:W-:-:S04]  /*a450*/  FMNMX.FTZ R2, R3, R94, !PT ;  /* 0x0000005e03027209 */ /* 0x002fc80007810000 */
[----:B---3--:R-:W-:Y:S02]  /*a460*/  FMNMX.FTZ R0, R101, R2, !PT ;  /* 0x0000000265007209 */ /* 0x008fe40007810000 */
        /* <DEDUP_REMOVED lines=55> */
[----:B------:R-:W-:Y:S01]  /*a7e0*/  MOV R84, R6 ;  /* 0x0000000600547202 */ /* 0x000fe20000000f00 */
[----:B------:R-:W-:Y:S01]  /*a7f0*/  FFMA.FTZ R6, R81, c[0x0][0x23c], -R4 ;  /* 0x00008f0051067a23 */ /* 0x000fe20000010804 */
[----:B------:R-:W-:Y:S02]  /*a800*/  MOV R80, R7 ;  /* 0x0000000700507202 */ /* 0x000fe40000000f00 */
[----:B--2---:R-:W-:Y:S01]  /*a810*/  MOV R78, R211 ;  /* 0x000000d3004e7202 */ /* 0x004fe20000000f00 */
[----:B------:R-:W-:Y:S01]  /*a820*/  MUFU.EX2 R233, R6 ;  /* 0x0000000600e97308 */ /* 0x000fe20000000800 */
[----:B------:R-:W-:-:S02]  /*a830*/  MOV R85, R55 ;  /* 0x0000003700557202 */ /* 0x000fc40000000f00 */
[----:B------:R-:W-:Y:S02]  /*a840*/  MOV R88, R24 ;  /* 0x0000001800587202 */ /* 0x000fe40000000f00 */
[----:B------:R-:W-:Y:S01]  /*a850*/  MOV R81, R46 ;  /* 0x0000002e00517202 */ /* 0x000fe20000000f00 */
[----:B-1----:R-:W-:Y:S01]  /*a860*/  FFMA.FTZ R5, R82, c[0x0][0x23c], -R4 ;  /* 0x00008f0052057a23 */ /* 0x002fe20000010804 */
[----:B------:R-:W-:-:S03]  /*a870*/  MOV R82, R214 ;  /* 0x000000d600527202 */ /* 0x000fc60000000f00 */
[----:B------:R1:W-:Y:S02]  /*a880*/  MUFU.EX2 R247, R5 ;  /* 0x0000000500f77308 */ /* 0x0003e40000000800 */
[----:B-1----:R-:W-:Y:S01]  /*a890*/  FFMA.FTZ R5, R83, c[0x0][0x23c], -R4 ;  /* 0x00008f0053057a23 */ /* 0x002fe20000010804 */
[----:B------:R-:W-:-:S05]  /*a8a0*/  MOV R83, R40 ;  /* 0x0000002800537202 */ /* 0x000fca0000000f00 */
[----:B------:R1:W-:Y:S02]  /*a8b0*/  MUFU.EX2 R246, R5 ;  /* 0x0000000500f67308 */ /* 0x0003e40000000800 */
[----:B-1----:R-:W-:-:S06]  /*a8c0*/  FFMA.FTZ R5, R87, c[0x0][0x23c], -R4 ;  /* 0x00008f0057057a23 */ /* 0x002fcc0000010804 */
[----:B------:R1:W-:Y:S02]  /*a8d0*/  MUFU.EX2 R245, R5 ;  /* 0x0000000500f57308 */ /* 0x0003e40000000800 */
[----:B-1----:R-:W-:Y:S01]  /*a8e0*/  FFMA.FTZ R5, R77, c[0x0][0x23c], -R4 ;  /* 0x00008f004d057a23 */ /* 0x002fe20000010804 */
[----:B------:R-:W-:Y:S02]  /*a8f0*/  MOV R77, R45 ;  /* 0x0000002d004d7202 */ /* 0x000fe40000000f00 */
[----:B------:R-:W-:-:S03]  /*a900*/  MOV R45, R25 ;  /* 0x00000019002d7202 */ /* 0x000fc60000000f00 */
[----:B------:R1:W-:Y:S01]  /*a910*/  MUFU.EX2 R241, R5 ;  /* 0x0000000500f17308 */ /* 0x0003e20000000800 */
[----:B------:R-:W-:Y:S01]  /*a920*/  MOV R87, R45 ;  /* 0x0000002d00577202 */ /* 0x000fe20000000f00 */
[----:B-1----:R-:W-:Y:S01]  /*a930*/  FFMA.FTZ R5, R79, c[0x0][0x23c], -R4 ;  /* 0x00008f004f057a23 */ /* 0x002fe20000010804 */
[----:B------:R-:W-:-:S05]  /*a940*/  MOV R79, R215 ;  /* 0x000000d7004f7202 */ /* 0x000fca0000000f00 */
[----:B------:R1:W-:Y:S02]  /*a950*/  MUFU.EX2 R237, R5 ;  /* 0x0000000500ed7308 */ /* 0x0003e40000000800 */
[----:B-1----:R-:W-:Y:S01]  /*a960*/  FFMA.FTZ R5, R76, c[0x0][0x23c], -R4 ;  /* 0x00008f004c057a23 */ /* 0x002fe20000010804 */
[----:B------:R-:W-:-:S05]  /*a970*/  MOV R76, R27 ;  /* 0x0000001b004c7202 */ /* 0x000fca0000000f00 */
        /* <DEDUP_REMOVED lines=30> */
[----:B------:R-:W-:-:S04]  /*ab60*/  FADD.FTZ R7, R36, -R7 ;  /* 0x8000000724077221 */ /* 0x000fc80000010000 */
        /* <DEDUP_REMOVED lines=38> */
[--C-:B------:R-:W-:Y:S01]  /*add0*/  FFMA.FTZ R0, R93, c[0x0][0x23c], -R2.reuse ;  /* 0x00008f005d007a23 */ /* 0x100fe20000010802 */
[----:B------:R-:W-:Y:S01]  /*ade0*/  MOV R93, R26 ;  /* 0x0000001a005d7202 */ /* 0x000fe20000000f00 */
[--C-:B------:R-:W-:Y:S01]  /*adf0*/  FFMA.FTZ R5, R95, c[0x0][0x23c], -R2.reuse ;  /* 0x00008f005f057a23 */ /* 0x100fe20000010802 */
[----:B------:R-:W-:Y:S01]  /*ae00*/  LDSM.16.MT88.4 R24, [R186+0x4800] ;  /* 0x00480000ba18783b */ /* 0x000fe20000004200 */
        /* <DEDUP_REMOVED lines=17> */
[----:B------:R-:W-:Y:S02]  /*af20*/  FSEL R0, R0, RZ, P0 ;  /* 0x000000ff00007208 */ /* 0x000fe40000000000 */
[----:B------:R-:W-:-:S03]  /*af30*/  ISETP.GE.AND P0, PT, R209, 0x3, PT ;  /* 0x00000003d100780c */ /* 0x000fc60003f06270 */
        /* <DEDUP_REMOVED lines=12> */
[----:B------:R-:W-:-:S03]  /*b000*/  FSEL R5, R63, RZ, P2 ;  /* 0x000000ff3f057208 */ /* 0x000fc60001000000 */
[----:B------:R-:W-:Y:S01]  /*b010*/  FMUL.FTZ R7, R7, c[0x0][0x23c] ;  /* 0x00008f0007077a20 */ /* 0x000fe20000410000 */
[C---:B------:R-:W-:Y:S01]  /*b020*/  HMMA.16816.F32.BF16 R28, R8.reuse, R18, R160 ;  /* 0x00000012081c723c */ /* 0x040fe200000418a0 */
[----:B------:R-:W-:Y:S01]  /*b030*/  FADD.FTZ R3, R37, -R5 ;  /* 0x8000000525037221 */ /* 0x000fe20000010000 */
[----:B------:R-:W-:Y:S01]  /*b040*/  F2FP.BF16.PACK_AB R5, R229, R230 ;  /* 0x000000e6e505723e */ /* 0x000fe200000010ff */
[----:B------:R-:W1:Y:S02]  /*b050*/  MUFU.EX2 R72, R7 ;  /* 0x0000000700487308 */ /* 0x000e640000000800 */
[----:B------:R-:W-:Y:S02]  /*b060*/  FMUL.FTZ R3, R3, c[0x0][0x23c] ;  /* 0x00008f0003037a20 */ /* 0x000fe40000410000 */
[----:B------:R-:W-:Y:S01]  /*b070*/  MOV R162, R84 ;  /* 0x0000005400a27202 */ /* 0x000fe20000000f00 */
[----:B------:R-:W-:Y:S01]  /*b080*/  HMMA.16816.F32.BF16 R40, R8, R12, R136 ;  /* 0x0000000c0828723c */ /* 0x000fe20000041888 */
[----:B------:R-:W-:-:S02]  /*b090*/  MOV R160, R86 ;  /* 0x0000005600a07202 */ /* 0x000fc40000000f00 */
[----:B------:R2:W3:Y:S01]  /*b0a0*/  MUFU.EX2 R70, R3 ;  /* 0x0000000300467308 */ /* 0x0004e20000000800 */
[----:B------:R-:W-:Y:S02]  /*b0b0*/  MOV R163, R80 ;  /* 0x0000005000a37202 */ /* 0x000fe40000000f00 */
[----:B------:R-:W-:Y:S02]  /*b0c0*/  MOV R161, R89 ;  /* 0x0000005900a17202 */ /* 0x000fe40000000f00 */
[----:B------:R-:W-:Y:S01]  /*b0d0*/  HMMA.16816.F32.BF16 R36, R8, R14, R144 ;  /* 0x0000000e0824723c */ /* 0x000fe20000041890 */
[----:B------:R-:W-:Y:S01]  /*b0e0*/  MOV R86, R54 ;  /* 0x0000003600567202 */ /* 0x000fe20000000f00 */
[----:B-1----:R-:W-:Y:S01]  /*b0f0*/  FMUL.FTZ R140, R140, R72 ;  /* 0x000000488c8c7220 */ /* 0x002fe20000410000 */
[----:B------:R-:W-:Y:S01]  /*b100*/  MOV R80, R20 ;  /* 0x0000001400507202 */ /* 0x000fe20000000f00 */
[-C--:B------:R-:W-:Y:S01]  /*b110*/  FMUL.FTZ R141, R141, R72.reuse ;  /* 0x000000488d8d7220 */ /* 0x080fe20000410000 */
[----:B------:R-:W-:Y:S01]  /*b120*/  MOV R84, R21 ;  /* 0x0000001500547202 */ /* 0x000fe20000000f00 */
[----:B------:R-:W-:-:S02]  /*b130*/  FMUL.FTZ R148, R148, R72 ;  /* 0x0000004894947220 */ /* 0x000fc40000410000 */
[----:B------:R-:W-:Y:S01]  /*b140*/  HMMA.16816.F32.BF16 R32, R8, R16, R156 ;  /* 0x000000100820723c */ /* 0x000fe2000004189c */
[----:B------:R-:W-:Y:S01]  /*b150*/  FMUL.FTZ R149, R149, R72 ;  /* 0x0000004895957220 */ /* 0x000fe20000410000 */
[----:B------:R-:W-:Y:S01]  /*b160*/  MOV R89, R22 ;  /* 0x0000001600597202 */ /* 0x000fe20000000f00 */
[----:B--2---:R-:W-:Y:S01]  /*b170*/  FFMA.FTZ R3, R108, c[0x0][0x23c], -R0 ;  /* 0x00008f006c037a23 */ /* 0x004fe20000010800 */
[----:B------:R-:W1:Y:S01]  /*b180*/  LDSM.16.MT88.4 R20, [R185+0x4400] ;  /* 0x00440000b914783b */ /* 0x000e620000004200 */
[----:B---3--:R-:W-:Y:S01]  /*b190*/  FMUL.FTZ R142, R142, R70 ;  /* 0x000000468e8e7220 */ /* 0x008fe20000410000 */
[----:B------:R-:W-:Y:S01]  /*b1a0*/  F2FP.BF16.PACK_AB R7, R236, R234 ;  /* 0x000000eaec07723e */ /* 0x000fe200000010ff */
[----:B------:R2:W-:Y:S01]  /*b1b0*/  MUFU.EX2 R214, R3 ;  /* 0x0000000300d67308 */ /* 0x0005e20000000800 */
[----:B------:R-:W-:Y:S01]  /*b1c0*/  F2FP.BF16.PACK_AB R8, R252, R251 ;  /* 0x000000fbfc08723e */ /* 0x000fe200000010ff */
[----:B------:R-:W-:Y:S01]  /*b1d0*/  FMUL.FTZ R143, R143, R70 ;  /* 0x000000468f8f7220 */ /* 0x000fe20000410000 */
[----:B------:R-:W-:Y:S01]  /*b1e0*/  F2FP.BF16.PACK_AB R9, R227, R226 ;  /* 0x000000e2e309723e */ /* 0x000fe200000010ff */
[-C--:B------:R-:W-:Y:S01]  /*b1f0*/  FMUL.FTZ R150, R150, R70.reuse ;  /* 0x0000004696967220 */ /* 0x080fe20000410000 */
[----:B------:R-:W-:Y:S01]  /*b200*/  F2FP.BF16.PACK_AB R10, R162, R83 ;  /* 0x00000053a20a723e */ /* 0x000fe200000010ff */
[----:B------:R-:W-:Y:S01]  /*b210*/  FMUL.FTZ R151, R151, R70 ;  /* 0x0000004697977220 */ /* 0x000fe20000410000 */
[----:B------:R-:W-:Y:S01]  /*b220*/  F2FP.BF16.PACK_AB R11, R240, R228 ;  /* 0x000000e4f00b723e */ /* 0x000fe200000010ff */
[----:B------:R-:W-:-:S02]  /*b230*/  FMUL.FTZ R152, R152, R72 ;  /* 0x0000004898987220 */ /* 0x000fc40000410000 */
[----:B------:R-:W-:Y:S02]  /*b240*/  FMUL.FTZ R153, R153, R72 ;  /* 0x0000004899997220 */ /* 0x000fe40000410000 */
[-C--:B------:R-:W-:Y:S02]  /*b250*/  FMUL.FTZ R154, R154, R70.reuse ;  /* 0x000000469a9a7220 */ /* 0x080fe40000410000 */
[C---:B------:R-:W-:Y:S01]  /*b260*/  HMMA.16816.F32.BF16 R52, R8.reuse, R12, R140 ;  /* 0x0000000c0834723c */ /* 0x040fe2000004188c */
[----:B------:R-:W-:Y:S02]  /*b270*/  FMUL.FTZ R155, R155, R70 ;  /* 0x000000469b9b7220 */ /* 0x000fe40000410000 */
[----:B--2---:R-:W-:Y:S02]  /*b280*/  FFMA.FTZ R3, R111, c[0x0][0x23c], -R0 ;  /* 0x00008f006f037a23 */ /* 0x004fe40000010800 */
[-C--:B------:R-:W-:Y:S02]  /*b290*/  FMUL.FTZ R164, R164, R72.reuse ;  /* 0x00000048a4a47220 */ /* 0x080fe40000410000 */
[----:B------:R2:W3:Y:S01]  /*b2a0*/  MUFU.EX2 R211, R3 ;  /* 0x0000000300d37308 */ /* 0x0004e20000000800 */
[----:B------:R-:W-:Y:S01]  /*b2b0*/  HMMA.16816.F32.BF16 R148, R8, R14, R148 ;  /* 0x0000000e0894723c */ /* 0x000fe20000041894 */
[----:B------:R-:W4:Y:S01]  /*b2c0*/  LDSM.16.MT88.4 R12, [R186+0x4400] ;  /* 0x00440000ba0c783b */ /* 0x000f220000004200 */
[----:B------:R-:W-:-:S02]  /*b2d0*/  FMUL.FTZ R165, R165, R72 ;  /* 0x00000048a5a57220 */ /* 0x000fc40000410000 */
[-C--:B------:R-:W-:Y:S02]  /*b2e0*/  FMUL.FTZ R166, R166, R70.reuse ;  /* 0x00000046a6a67220 */ /* 0x080fe40000410000 */
[----:B------:R-:W-:Y:S02]  /*b2f0*/  FMUL.FTZ R167, R167, R70 ;  /* 0x00000046a7a77220 */ /* 0x000fe40000410000 */
[----:B------:R-:W-:Y:S01]  /*b300*/  HMMA.16816.F32.BF16 R152, R8, R16, R152 ;  /* 0x000000100898723c */ /* 0x000fe20000041898 */
[----:B--2---:R-:W-:-:S07]  /*b310*/  FFMA.FTZ R3, R113, c[0x0][0x23c], -R0 ;  /* 0x00008f0071037a23 */ /* 0x004fce0000010800 */
[----:B------:R-:W-:Y:S01]  /*b320*/  HMMA.16816.F32.BF16 R164, R8, R18, R164 ;  /* 0x0000001208a4723c */ /* 0x000fe200000418a4 */
[----:B------:R-:W2:Y:S01]  /*b330*/  LDSM.16.MT88.4 R16, [R185+0x4800] ;  /* 0x00480000b910783b */ /* 0x000ea20000004200 */
[----:B------:R5:W-:Y:S05]  /*b340*/  MUFU.EX2 R215, R3 ;  /* 0x0000000300d77308 */ /* 0x000bea0000000800 */
[----:B------:R-:W-:Y:S02]  /*b350*/  F2FP.BF16.PACK_AB R8, R219, R225 ;  /* 0x000000e1db08723e */ /* 0x000fe400000010ff */
[----:B---3--:R-:W-:Y:S02]  /*b360*/  F2FP.BF16.PACK_AB R9, R211, R214 ;  /* 0x000000d6d309723e */ /* 0x008fe400000010ff */
[----:B------:R-:W-:Y:S01]  /*b370*/  F2FP.BF16.PACK_AB R10, R224, R223 ;  /* 0x000000dfe00a723e */ /* 0x000fe200000010ff */
[----:B-----5:R-:W-:-:S04]  /*b380*/  FFMA.FTZ R3, R116, c[0x0][0x23c], -R0 ;  /* 0x00008f0074037a23 */ /* 0x020fc80000010800 */
[----:B------:R3:W5:Y:S02]  /*b390*/  MUFU.EX2 R116, R3 ;  /* 0x0000000300747308 */ /* 0x0007640000000800 */
[----:B---3--:R-:W-:Y:S01]  /*b3a0*/  FFMA.FTZ R3, R115, c[0x0][0x23c], -R2 ;  /* 0x00008f0073037a23 */ /* 0x008fe20000010802 */
[----:B-----5:R-:W-:-:S05]  /*b3b0*/  F2FP.BF16.PACK_AB R11, R116, R215 ;  /* 0x000000d7740b723e */ /* 0x020fca00000010ff */
[----:B------:R3:W-:Y:S02]  /*b3c0*/  MUFU.EX2 R115, R3 ;  /* 0x0000000300737308 */ /* 0x0007e40000000800 */
[C---:B-1----:R-:W-:Y:S08]  /*b3d0*/  HMMA.16816.F32.BF16 R40, R8.reuse, R20, R40 ;  /* 0x000000140828723c */ /* 0x042ff00000041828 */
[----:B------:R-:W-:Y:S01]  /*b3e0*/  HMMA.16816.F32.BF16 R36, R8, R22, R36 ;  /* 0x000000160824723c */ /* 0x000fe20000041824 */
[----:B---3--:R-:W-:Y:S01]  /*b3f0*/  FFMA.FTZ R3, R114, c[0x0][0x23c], -R2 ;  /* 0x00008f0072037a23 */ /* 0x008fe20000010802 */
[----:B------:R-:W-:-:S03]  /*b400*/  MOV R114, R77 ;  /* 0x0000004d00727202 */ /* 0x000fc60000000f00 */
[----:B------:R1:W3:Y:S03]  /*b410*/  MUFU.EX2 R113, R3 ;  /* 0x0000000300717308 */ /* 0x0002e60000000800 */
[C---:B----4-:R-:W-:Y:S08]  /*b420*/  HMMA.16816.F32.BF16 R32, R8.reuse, R12, R32 ;  /* 0x0000000c0820723c */ /* 0x050ff00000041820 */
[----:B------:R-:W-:Y:S01]  /*b430*/  HMMA.16816.F32.BF16 R28, R8, R14, R28 ;  /* 0x0000000e081c723c */ /* 0x000fe2000004181c */
[----:B-1----:R-:W-:-:S06]  /*b440*/  FFMA.FTZ R3, R117, c[0x0][0x23c], -R2 ;  /* 0x00008f0075037a23 */ /* 0x002fcc0000010802 */
[----:B------:R-:W-:Y:S02]  /*b450*/  F2FP.BF16.PACK_AB R8, R58, R161 ;  /* 0x000000a13a08723e */ /* 0x000fe400000010ff */
[----:B------:R-:W-:Y:S01]  /*b460*/  F2FP.BF16.PACK_AB R9, R248, R250 ;  /* 0x000000faf809723e */ /* 0x000fe200000010ff */
[----:B------:R1:W-:Y:S01]  /*b470*/  MUFU.EX2 R111, R3 ;  /* 0x00000003006f7308 */ /* 0x0003e20000000800 */
[----:B------:R-:W-:Y:S02]  /*b480*/  F2FP.BF16.PACK_AB R10, R160, R163 ;  /* 0x000000a3a00a723e */ /* 0x000fe400000010ff */
[----:B------:R-:W-:Y:S02]  /*b490*/  F2FP.BF16.PACK_AB R11, R247, R249 ;  /* 0x000000f9f70b723e */ /* 0x000fe400000010ff */
[----:B------:R-:W-:-:S05]  /*b4a0*/  MOV R117, R82 ;  /* 0x0000005200757202 */ /* 0x000fca0000000f00 */
[----:B------:R-:W-:Y:S01]  /*b4b0*/  HMMA.16816.F32.BF16 R52, R8, R20, R52 ;  /* 0x000000140834723c */ /* 0x000fe20000041834 */
[----:B-1----:R-:W-:Y:S01]  /*b4c0*/  FFMA.FTZ R3, R118, c[0x0][0x23c], -R2 ;  /* 0x00008f0076037a23 */ /* 0x002fe20000010802 */
[----:B------:R-:W-:-:S06]  /*b4d0*/  MOV R118, R78 ;  /* 0x0000004e00767202 */ /* 0x000fcc0000000f00 */
[C---:B------:R-:W-:Y:S01]  /*b4e0*/  HMMA.16816.F32.BF16 R148, R8.reuse, R22, R148 ;  /* 0x000000160894723c */ /* 0x040fe20000041894 */
[----:B------:R-:W-:Y:S01]  /*b4f0*/  LDSM.16.MT88.4 R20, [R186+0x4c00] ;  /* 0x004c0000ba14783b */ /* 0x000fe20000004200 */
[----:B------:R1:W4:Y:S06]  /*b500*/  MUFU.EX2 R108, R3 ;  /* 0x00000003006c7308 */ /* 0x00032c0000000800 */
[C---:B------:R-:W-:Y:S08]  /*b510*/  HMMA.16816.F32.BF16 R152, R8.reuse, R12, R152 ;  /* 0x0000000c0898723c */ /* 0x040ff00000041898 */
[----:B------:R-:W-:Y:S01]  /*b520*/  HMMA.16816.F32.BF16 R164, R8, R14, R164 ;  /* 0x0000000e08a4723c */ /* 0x000fe200000418a4 */
[----:B------:R-:W5:Y:S01]  /*b530*/  LDSM.16.MT88.4 R12, [R185+0x4c00] ;  /* 0x004c0000b90c783b */ /* 0x000f620000004200 */
[----:B-1----:R-:W-:Y:S01]  /*b540*/  FFMA.FTZ R3, R120, c[0x0][0x23c], -R0 ;  /* 0x00008f0078037a23 */ /* 0x002fe20000010800 */
[----:B------:R-:W-:-:S03]  /*b550*/  MOV R120, R85 ;  /* 0x0000005500787202 */ /* 0x000fc60000000f00 */
[----:B------:R1:W-:Y:S01]  /*b560*/  MUFU.EX2 R102, R3 ;  /* 0x0000000300667308 */ /* 0x0003e20000000800 */
[----:B---3--:R-:W-:Y:S02]  /*b570*/  F2FP.BF16.PACK_AB R8, R113, R115 ;  /* 0x000000737108723e */ /* 0x008fe400000010ff */
[----:B----4-:R-:W-:Y:S01]  /*b580*/  F2FP.BF16.PACK_AB R10, R108, R111 ;  /* 0x0000006f6c0a723e */ /* 0x010fe200000010ff */
[----:B-1----:R-:W-:Y:S01]  /*b590*/  FFMA.FTZ R3, R122, c[0x0][0x23c], -R0 ;  /* 0x00008f007a037a23 */ /* 0x002fe20000010800 */
[----:B------:R-:W-:Y:S01]  /*b5a0*/  MOV R122, R67 ;  /* 0x00000043007a7202 */ /* 0x000fe20000000f00 */
[----:B------:R-:W-:Y:S02]  /*b5b0*/  FFMA.FTZ R67, R112, c[0x0][0x23c], -R4 ;  /* 0x00008f0070437a23 */ /* 0x000fe40000010804 */
[----:B------:R1:W3:Y:S08]  /*b5c0*/  MUFU.EX2 R104, R3 ;  /* 0x0000000300687308 */ /* 0x0002f00000000800 */
[----:B------:R-:W-:Y:S01]  /*b5d0*/  MUFU.EX2 R67, R67 ;  /* 0x0000004300437308 */ /* 0x000fe20000000800 */
[----:B-1----:R-:W-:Y:S01]  /*b5e0*/  FFMA.FTZ R3, R124, c[0x0][0x23c], -R0 ;  /* 0x00008f007c037a23 */ /* 0x002fe20000010800 */
[----:B---3--:R-:W-:-:S02]  /*b5f0*/  F2FP.BF16.PACK_AB R9, R104, R102 ;  /* 0x000000666809723e */ /* 0x008fc400000010ff */
[----:B------:R-:W-:-:S04]  /*b600*/  MOV R124, R64 ;  /* 0x00000040007c7202 */ /* 0x000fc80000000f00 */
[----:B------:R1:W-:Y:S01]  /*b610*/  MUFU.EX2 R101, R3 ;  /* 0x0000000300657308 */ /* 0x0003e20000000800 */
[----:B------:R-:W-:-:S07]  /*b620*/  FFMA.FTZ R64, R128, c[0x0][0x23c], -R0 ;  /* 0x00008f0080407a23 */ /* 0x000fce0000010800 */
[----:B------:R-:W-:Y:S01]  /*b630*/  MUFU.EX2 R64, R64 ;  /* 0x0000004000407308 */ /* 0x000fe20000000800 */
[----:B-1----:R-:W-:Y:S01]  /*b640*/  FFMA.FTZ R3, R129, c[0x0][0x23c], -R0 ;  /* 0x00008f0081037a23 */ /* 0x002fe20000010800 */
[----:B------:R-:W-:Y:S01]  /*b650*/  MOV R129, R61 ;  /* 0x0000003d00817202 */ /* 0x000fe20000000f00 */
[----:B------:R-:W-:-:S05]  /*b660*/  FFMA.FTZ R61, R107, c[0x0][0x23c], -R2 ;  /* 0x00008f006b3d7a23 */ /* 0x000fca0000010802 */
[----:B------:R1:W3:Y:S08]  /*b670*/  MUFU.EX2 R100, R3 ;  /* 0x0000000300647308 */ /* 0x0002f00000000800 */
[----:B------:R-:W-:Y:S01]  /*b680*/  MUFU.EX2 R61, R61 ;  /* 0x0000003d003d7308 */ /* 0x000fe20000000800 */
[----:B-1----:R-:W-:Y:S01]  /*b690*/  FFMA.FTZ R3, R103, c[0x0][0x23c], -R4 ;  /* 0x00008f0067037a23 */ /* 0x002fe20000010804 */
[----:B---3--:R-:W-:-:S06]  /*b6a0*/  F2FP.BF16.PACK_AB R11, R100, R101 ;  /* 0x00000065640b723e */ /* 0x008fcc00000010ff */
[----:B------:R1:W-:Y:S01]  /*b6b0*/  MUFU.EX2 R103, R3 ;  /* 0x0000000300677308 */ /* 0x0003e20000000800 */
[C---:B--2---:R-:W-:Y:S08]  /*b6c0*/  HMMA.16816.F32.BF16 R136, R8.reuse, R16, R40 ;  /* 0x000000100888723c */ /* 0x044ff00000041828 */
[----:B------:R-:W-:Y:S01]  /*b6d0*/  HMMA.16816.F32.BF16 R28, R8, R26, R28 ;  /* 0x0000001a081c723c */ /* 0x000fe2000004181c */
[--C-:B-1----:R-:W-:Y:S01]  /*b6e0*/  FFMA.FTZ R3, R125, c[0x0][0x23c], -R2.reuse ;  /* 0x00008f007d037a23 */ /* 0x102fe20000010802 */
[----:B------:R-:W-:Y:S01]  /*b6f0*/  MOV R125, R62 ;  /* 0x0000003e007d7202 */ /* 0x000fe20000000f00 */
[----:B------:R-:W-:-:S02]  /*b700*/  FFMA.FTZ R62, R109, c[0x0][0x23c], -R2 ;  /* 0x00008f006d3e7a23 */ /* 0x000fc40000010802 */
[----:B------:R1:W-:Y:S08]  /*b710*/  MUFU.EX2 R99, R3 ;  /* 0x0000000300637308 */ /* 0x0003f00000000800 */
[----:B------:R-:W-:Y:S01]  /*b720*/  MUFU.EX2 R62, R62 ;  /* 0x0000003e003e7308 */ /* 0x000fe20000000800 */
[----:B-1----:R-:W-:Y:S01]  /*b730*/  FFMA.FTZ R3, R127, c[0x0][0x23c], -R2 ;  /* 0x00008f007f037a23 */ /* 0x002fe20000010802 */
[----:B------:R-:W-:-:S02]  /*b740*/  MOV R127, R88 ;  /* 0x00000058007f7202 */ /* 0x000fc40000000f00 */
[----:B------:R-:W-:-:S04]  /*b750*/  MOV R88, R49 ;  /* 0x0000003100587202 */ /* 0x000fc80000000f00 */
[----:B------:R1:W2:Y:S02]  /*b760*/  MUFU.EX2 R98, R3 ;  /* 0x0000000300627308 */ /* 0x0002a40000000800 */
[--C-:B-1----:R-:W-:Y:S01]  /*b770*/  FFMA.FTZ R3, R130, c[0x0][0x23c], -R2.reuse ;  /* 0x00008f0082037a23 */ /* 0x102fe20000010802 */
[----:B------:R-:W-:Y:S02]  /*b780*/  MOV R130, R51 ;  /* 0x0000003300827202 */ /* 0x000fe40000000f00 */
[----:B------:R-:W-:Y:S03]  /*b790*/  HMMA.16816.F32.BF16 R48, R8, R18, R36 ;  /* 0x000000120830723c */ /* 0x000fe60000041824 */
[----:B------:R1:W-:Y:S02]  /*b7a0*/  MUFU.EX2 R97, R3 ;  /* 0x0000000300617308 */ /* 0x0003e40000000800 */
[----:B-1----:R-:W-:Y:S01]  /*b7b0*/  FFMA.FTZ R3, R126, c[0x0][0x23c], -R2 ;  /* 0x00008f007e037a23 */ /* 0x002fe20000010802 */
[----:B------:R-:W-:-:S02]  /*b7c0*/  MOV R126, R44 ;  /* 0x0000002c007e7202 */ /* 0x000fc40000000f00 */
[----:B------:R-:W-:Y:S03]  /*b7d0*/  HMMA.16816.F32.BF16 R44, R8, R24, R32 ;  /* 0x00000018082c723c */ /* 0x000fe60000041820 */
[----:B------:R1:W3:Y:S04]  /*b7e0*/  MUFU.EX2 R96, R3 ;  /* 0x0000000300607308 */ /* 0x0002e80000000800 */
[----:B------:R-:W-:Y:S02]  /*b7f0*/  F2FP.BF16.PACK_AB R8, R84, R80 ;  /* 0x000000505408723e */ /* 0x000fe400000010ff */
[----:B------:R-:W-:Y:S02]  /*b800*/  F2FP.BF16.PACK_AB R9, R245, R246 ;  /* 0x000000f6f509723e */ /* 0x000fe400000010ff */
[----:B------:R-:W-:-:S02]  /*b810*/  F2FP.BF16.PACK_AB R10, R57, R56 ;  /* 0x00000038390a723e */ /* 0x000fc400000010ff */
[----:B------:R-:W-:Y:S01]  /*b820*/  F2FP.BF16.PACK_AB R11, R237, R241 ;  /* 0x000000f1ed0b723e */ /* 0x000fe200000010ff */
[----:B-1----:R-:W-:Y:S01]  /*b830*/  FFMA.FTZ R3, R132, c[0x0][0x23c], -R0 ;  /* 0x00008f0084037a23 */ /* 0x002fe20000010800 */
[----:B------:R-:W-:-:S05]  /*b840*/  MOV R132, R93 ;  /* 0x0000005d00847202 */ /* 0x000fca0000000f00 */
[C---:B------:R-:W-:Y:S01]  /*b850*/  HMMA.16816.F32.BF16 R40, R8.reuse, R16, R52 ;  /* 0x000000100828723c */ /* 0x040fe20000041834 */
[----:B------:R1:W-:Y:S07]  /*b860*/  MUFU.EX2 R94, R3 ;  /* 0x00000003005e7308 */ /* 0x0003ee0000000800 */
[C---:B------:R-:W-:Y:S07]  /*b870*/  HMMA.16816.F32.BF16 R36, R8.reuse, R18, R148 ;  /* 0x000000120824723c */ /* 0x040fee0000041894 */
[----:B------:R-:W-:Y:S01]  /*b880*/  MOV R148, R80 ;  /* 0x0000005000947202 */ /* 0x000fe20000000f00 */
[C---:B------:R-:W-:Y:S01]  /*b890*/  HMMA.16816.F32.BF16 R16, R8.reuse, R24, R152 ;  /* 0x000000180810723c */ /* 0x040fe20000041898 */
[----:B-1----:R-:W-:Y:S01]  /*b8a0*/  FFMA.FTZ R3, R172, c[0x0][0x23c], -R0 ;  /* 0x00008f00ac037a23 */ /* 0x002fe20000010800 */
[----:B------:R-:W-:Y:S01]  /*b8b0*/  MOV R149, R56 ;  /* 0x0000003800957202 */ /* 0x000fe20000000f00 */
[--C-:B------:R-:W-:Y:S01]  /*b8c0*/  FFMA.FTZ R56, R133, c[0x0][0x23c], -R2.reuse ;  /* 0x00008f0085387a23 */ /* 0x100fe20000010802 */
[----:B------:R-:W-:Y:S01]  /*b8d0*/  MOV R150, R57 ;  /* 0x0000003900967202 */ /* 0x000fe20000000f00 */
[----:B------:R-:W1:Y:S01]  /*b8e0*/  MUFU.EX2 R95, R3 ;  /* 0x00000003005f7308 */ /* 0x000e620000000800 */
[--C-:B------:R-:W-:Y:S01]  /*b8f0*/  FFMA.FTZ R57, R131, c[0x0][0x23c], -R2.reuse ;  /* 0x00008f0083397a23 */ /* 0x100fe20000010802 */
[----:B------:R-:W-:Y:S01]  /*b900*/  MOV R155, R84 ;  /* 0x00000054009b7202 */ /* 0x000fe20000000f00 */
[----:B------:R-:W-:Y:S01]  /*b910*/  HMMA.16816.F32.BF16 R32, R8, R26, R164 ;  /* 0x0000001a0820723c */ /* 0x000fe200000418a4 */
[----:B------:R-:W-:Y:S01]  /*b920*/  MOV R154, R83 ;  /* 0x00000053009a7202 */ /* 0x000fe20000000f00 */
[----:B------:R-:W-:Y:S01]  /*b930*/  FFMA.FTZ R25, R135, c[0x0][0x23c], -R2 ;  /* 0x00008f0087197a23 */ /* 0x000fe20000010802 */
[----:B------:R-:W-:Y:S01]  /*b940*/  MOV R172, R75 ;  /* 0x0000004b00ac7202 */ /* 0x000fe20000000f00 */
[----:B------:R-:W-:Y:S01]  /*b950*/  FFMA.FTZ R24, R205, c[0x0][0x23c], -R0 ;  /* 0x00008f00cd187a23 */ /* 0x000fe20000010800 */
[----:B------:R-:W-:Y:S01]  /*b960*/  MOV R151, R58 ;  /* 0x0000003a00977202 */ /* 0x000fe20000000f00 */
[----:B------:R-:W-:Y:S01]  /*b970*/  FFMA.FTZ R58, R91, c[0x0][0x23c], -R4 ;  /* 0x00008f005b3a7a23 */ /* 0x000fe20000010804 */
[----:B--2---:R-:W-:Y:S01]  /*b980*/  F2FP.BF16.PACK_AB R8, R98, R99 ;  /* 0x000000636208723e */ /* 0x004fe200000010ff */
[----:B------:R-:W-:Y:S01]  /*b990*/  FFMA.FTZ R26, R169, c[0x0][0x23c], -R2 ;  /* 0x00008f00a91a7a23 */ /* 0x000fe20000010802 */
[----:B---3--:R-:W-:Y:S01]  /*b9a0*/  F2FP.BF16.PACK_AB R10, R96, R97 ;  /* 0x00000061600a723e */ /* 0x008fe200000010ff */
[----:B------:R-:W-:Y:S01]  /*b9b0*/  MUFU.EX2 R56, R56 ;  /* 0x0000003800387308 */ /* 0x000fe20000000800 */
[----:B------:R-:W-:Y:S01]  /*b9c0*/  MOV R152, R66 ;  /* 0x0000004200987202 */ /* 0x000fe20000000f00 */
[----:B------:R-:W-:Y:S01]  /*b9d0*/  FFMA.FTZ R66, R119, c[0x0][0x23c], -R4 ;  /* 0x00008f0077427a23 */ /* 0x000fe20000010804 */
[----:B-1----:R-:W-:Y:S01]  /*b9e0*/  F2FP.BF16.PACK_AB R9, R95, R94 ;  /* 0x0000005e5f09723e */ /* 0x002fe200000010ff */
[----:B------:R-:W-:Y:S01]  /*b9f0*/  FFMA.FTZ R3, R171, c[0x0][0x23c], -R0 ;  /* 0x00008f00ab037a23 */ /* 0x000fe20000010800 */
[----:B------:R-:W-:-:S02]  /*ba00*/  MOV R171, R81 ;  /* 0x0000005100ab7202 */ /* 0x000fc40000000f00 */
[----:B------:R-:W-:Y:S01]  /*ba10*/  MOV R167, R68 ;  /* 0x0000004400a77202 */ /* 0x000fe20000000f00 */
[----:B------:R1:W-:Y:S01]  /*ba20*/  MUFU.EX2 R93, R3 ;  /* 0x00000003005d7308 */ /* 0x0003e20000000800 */
[----:B------:R-:W-:Y:S01]  /*ba30*/  MOV R166, R69 ;  /* 0x0000004500a67202 */ /* 0x000fe20000000f00 */
[--C-:B------:R-:W-:Y:S01]  /*ba40*/  FFMA.FTZ R68, R105, c[0x0][0x23c], -R4.reuse ;  /* 0x00008f0069447a23 */ /* 0x100fe20000010804 */
[----:B------:R-:W-:Y:S01]  /*ba50*/  F2FP.BF16.PACK_AB R6, R172, R171 ;  /* 0x000000abac06723e */ /* 0x000fe200000010ff */
[----:B------:R-:W-:Y:S01]  /*ba60*/  FFMA.FTZ R69, R106, c[0x0][0x23c], -R4 ;  /* 0x00008f006a457a23 */ /* 0x000fe20000010804 */
[----:B------:R-:W-:Y:S01]  /*ba70*/  MOV R153, R65 ;  /* 0x0000004100997202 */ /* 0x000fe20000000f00 */
[--C-:B------:R-:W-:Y:S01]  /*ba80*/  FFMA.FTZ R65, R123, c[0x0][0x23c], -R0.reuse ;  /* 0x00008f007b417a23 */ /* 0x100fe20000010800 */
[----:B------:R-:W-:Y:S01]  /*ba90*/  MOV R164, R161 ;  /* 0x000000a100a47202 */ /* 0x000fe20000000f00 */
[----:B------:R-:W-:Y:S01]  /*baa0*/  MUFU.EX2 R58, R58 ;  /* 0x0000003a003a7308 */ /* 0x000fe20000000800 */
[----:B------:R-:W-:Y:S01]  /*bab0*/  MOV R165, R160 ;  /* 0x000000a000a57202 */ /* 0x000fe20000000f00 */
[----:B-1----:R-:W-:Y:S01]  /*bac0*/  FFMA.FTZ R3, R175, c[0x0][0x23c], -R0 ;  /* 0x00008f00af037a23 */ /* 0x002fe20000010800 */
[----:B------:R-:W-:-:S05]  /*bad0*/  MOV R175, R76 ;  /* 0x0000004c00af7202 */ /* 0x000fca0000000f00 */
[----:B------:R-:W-:Y:S08]  /*bae0*/  MUFU.EX2 R66, R66 ;  /* 0x0000004200427308 */ /* 0x000ff00000000800 */
[----:B------:R1:W2:Y:S08]  /*baf0*/  MUFU.EX2 R92, R3 ;  /* 0x00000003005c7308 */ /* 0x0002b00000000800 */
[----:B------:R-:W3:Y:S01]  /*bb00*/  MUFU.EX2 R57, R57 ;  /* 0x0000003900397308 */ /* 0x000ee20000000800 */
[----:B-1----:R-:W-:Y:S01]  /*bb10*/  FFMA.FTZ R3, R90, c[0x0][0x23c], -R4 ;  /* 0x00008f005a037a23 */ /* 0x002fe20000010804 */
[----:B--2---:R-:W-:-:S06]  /*bb20*/  F2FP.BF16.PACK_AB R11, R92, R93 ;  /* 0x0000005d5c0b723e */ /* 0x004fcc00000010ff */
[----:B------:R-:W-:Y:S01]  /*bb30*/  MUFU.EX2 R68, R68 ;  /* 0x0000004400447308 */ /* 0x000fe20000000800 */
[----:B-----5:R-:W-:Y:S01]  /*bb40*/  HMMA.16816.F32.BF16 R136, R8, R12, R136 ;  /* 0x0000000c0888723c */ /* 0x020fe20000041888 */
[----:B---3--:R-:W-:-:S06]  /*bb50*/  F2FP.BF16.PACK_AB R160, R57, R56 ;  /* 0x0000003839a0723e */ /* 0x008fcc00000010ff */
[----:B------:R1:W-:Y:S01]  /*bb60*/  MUFU.EX2 R90, R3 ;  /* 0x00000003005a7308 */ /* 0x0003e20000000800 */
[C---:B------:R-:W-:Y:S07]  /*bb70*/  HMMA.16816.F32.BF16 R48, R8.reuse, R14, R48 ;  /* 0x0000000e0830723c */ /* 0x040fee0000041830 */
[----:B------:R-:W-:Y:S01]  /*bb80*/  MUFU.EX2 R69, R69 ;  /* 0x0000004500457308 */ /* 0x000fe20000000800 */
[----:B------:R-:W-:Y:S01]  /*bb90*/  HMMA.16816.F32.BF16 R156, R8, R20, R44 ;  /* 0x00000014089c723c */ /* 0x000fe2000004182c */
[----:B-1----:R-:W-:Y:S01]  /*bba0*/  FFMA.FTZ R3, R174, c[0x0][0x23c], -R2 ;  /* 0x00008f00ae037a23 */ /* 0x002fe20000010802 */
[----:B------:R-:W-:-:S05]  /*bbb0*/  MOV R174, R89 ;  /* 0x0000005900ae7202 */ /* 0x000fca0000000f00 */
[----:B------:R-:W-:Y:S01]  /*bbc0*/  MUFU.EX2 R65, R65 ;  /* 0x0000004100417308 */ /* 0x000fe20000000800 */
[----:B------:R-:W-:Y:S01]  /*bbd0*/  F2FP.BF16.PACK_AB R4, R175, R174 ;  /* 0x000000aeaf04723e */ /* 0x000fe200000010ff */
[----:B------:R-:W-:Y:S01]  /*bbe0*/  HMMA.16816.F32.BF16 R52, R8, R22, R28 ;  /* 0x000000160834723c */ /* 0x000fe2000004181c */
[----:B------:R-:W1:Y:S05]  /*bbf0*/  LDSM.16.MT88.4 R28, [R185+0x5000] ;  /* 0x00500000b91c783b */ /* 0x000e6a0000004200 */
[----:B------:R2:W-:Y:S01]  /*bc00*/  MUFU.EX2 R89, R3 ;  /* 0x0000000300597308 */ /* 0x0005e20000000800 */
[----:B------:R-:W-:Y:S02]  /*bc10*/  F2FP.BF16.PACK_AB R9, R233, R235 ;  /* 0x000000ebe909723e */ /* 0x000fe400000010ff */
[----:B------:R-:W-:Y:S01]  /*bc20*/  F2FP.BF16.PACK_AB R11, R231, R232 ;  /* 0x000000e8e70b723e */ /* 0x000fe200000010ff */
[----:B--2---:R-:W-:Y:S01]  /*bc30*/  FFMA.FTZ R3, R178, c[0x0][0x23c], -R2 ;  /* 0x00008f00b2037a23 */ /* 0x004fe20000010802 */
[----:B------:R-:W-:-:S03]  /*bc40*/  MOV R178, R88 ;  /* 0x0000005800b27202 */ /* 0x000fc60000000f00 */
[----:B------:R2:W3:Y:S02]  /*bc50*/  MUFU.EX2 R88, R3 ;  /* 0x0000000300587308 */ /* 0x0004e40000000800 */
[----:B--2---:R-:W-:Y:S01]  /*bc60*/  FFMA.FTZ R3, R176, c[0x0][0x23c], -R2 ;  /* 0x00008f00b0037a23 */ /* 0x004fe20000010802 */
[----:B------:R-:W-:-:S05]  /*bc70*/  MOV R176, R87 ;  /* 0x0000005700b07202 */ /* 0x000fca0000000f00 */
[----:B------:R2:W-:Y:S01]  /*bc80*/  MUFU.EX2 R87, R3 ;  /* 0x0000000300577308 */ /* 0x0005e20000000800 */
[----:B------:R-:W-:Y:S01]  /*bc90*/  F2FP.BF16.PACK_AB R10, R178, R176 ;  /* 0x000000b0b20a723e */ /* 0x000fe200000010ff */
[----:B--2---:R-:W-:Y:S01]  /*bca0*/  FFMA.FTZ R3, R173, c[0x0][0x23c], -R2 ;  /* 0x00008f00ad037a23 */ /* 0x004fe20000010802 */
[----:B------:R-:W-:-:S05]  /*bcb0*/  MOV R173, R86 ;  /* 0x0000005600ad7202 */ /* 0x000fca0000000f00 */
[----:B------:R2:W-:Y:S02]  /*bcc0*/  MUFU.EX2 R86, R3 ;  /* 0x0000000300567308 */ /* 0x0005e40000000800 */
[----:B--2---:R-:W-:Y:S01]  /*bcd0*/  FFMA.FTZ R3, R183, c[0x0][0x23c], -R0 ;  /* 0x00008f00b7037a23 */ /* 0x004fe20000010800 */
[----:B------:R-:W-:-:S05]  /*bce0*/  MOV R183, R79 ;  /* 0x0000004f00b77202 */ /* 0x000fca0000000f00 */
[----:B------:R2:W-:Y:S01]  /*bcf0*/  MUFU.EX2 R84, R3 ;  /* 0x0000000300547308 */ /* 0x0005e20000000800 */
[----:B------:R-:W-:-:S07]  /*bd00*/  F2FP.BF16.PACK_AB R8, R173, R183 ;  /* 0x000000b7ad08723e */ /* 0x000fce00000010ff */
[----:B------:R-:W-:Y:S01]  /*bd10*/  HMMA.16816.F32.BF16 R140, R8, R12, R40 ;  /* 0x0000000c088c723c */ /* 0x000fe20000041828 */
[----:B--2---:R-:W-:-:S07]  /*bd20*/  FFMA.FTZ R3, R202, c[0x0][0x23c], -R0 ;  /* 0x00008f00ca037a23 */ /* 0x004fce0000010800 */
[C---:B------:R-:W-:Y:S01]  /*bd30*/  HMMA.16816.F32.BF16 R40, R8.reuse, R20, R16 ;  /* 0x000000140828723c */ /* 0x040fe20000041810 */
[----:B------:R-:W2:Y:S01]  /*bd40*/  LDSM.16.MT88.4 R16, [R186+0x5000] ;  /* 0x00500000ba10783b */ /* 0x000ea20000004200 */
[----:B------:R4:W5:Y:S06]  /*bd50*/  MUFU.EX2 R85, R3 ;  /* 0x0000000300557308 */ /* 0x00096c0000000800 */
[C---:B------:R-:W-:Y:S01]  /*bd60*/  HMMA.16816.F32.BF16 R44, R8.reuse, R14, R36 ;  /* 0x0000000e082c723c */ /* 0x040fe20000041824 */
[----:B------:R-:W2:Y:S06]  /*bd70*/  LDSM.16.MT88.4 R12, [R186+0x5400] ;  /* 0x00540000ba0c783b */ /* 0x000eac0000004200 */
[--C-:B------:R-:W-:Y:S01]  /*bd80*/  FFMA.FTZ R36, R121, c[0x0][0x23c], -R2.reuse ;  /* 0x00008f0079247a23 */ /* 0x100fe20000010802 */
[----:B------:R-:W-:Y:S01]  /*bd90*/  HMMA.16816.F32.BF16 R32, R8, R22, R32 ;  /* 0x000000160820723c */ /* 0x000fe20000041820 */
[----:B------:R-:W-:Y:S01]  /*bda0*/  FFMA.FTZ R37, R110, c[0x0][0x23c], -R2 ;  /* 0x00008f006e257a23 */ /* 0x000fe20000010802 */
[----:B------:R-:W2:Y:S01]  /*bdb0*/  LDSM.16.MT88.4 R20, [R185+0x5400] ;  /* 0x00540000b914783b */ /* 0x000ea20000004200 */
[----:B----4-:R-:W-:-:S02]  /*bdc0*/  FFMA.FTZ R3, R201, c[0x0][0x23c], -R0 ;  /* 0x00008f00c9037a23 */ /* 0x010fc40000010800 */
[--C-:B------:R-:W-:Y:S02]  /*bdd0*/  FFMA.FTZ R39, R181, c[0x0][0x23c], -R0.reuse ;  /* 0x00008f00b5277a23 */ /* 0x100fe40000010800 */
[----:B------:R4:W-:Y:S01]  /*bde0*/  MUFU.EX2 R83, R3 ;  /* 0x0000000300537308 */ /* 0x0009e20000000800 */
[----:B---3--:R-:W-:Y:S01]  /*bdf0*/  F2FP.BF16.PACK_AB R8, R88, R89 ;  /* 0x000000595808723e */ /* 0x008fe200000010ff */
[----:B-1----:R-:W-:Y:S01]  /*be00*/  HMMA.16816.F32.BF16 R140, R4, R28, R140 ;  /* 0x0000001c048c723c */ /* 0x002fe2000004188c */
[----:B-----5:R-:W-:Y:S01]  /*be10*/  F2FP.BF16.PACK_AB R9, R85, R84 ;  /* 0x000000545509723e */ /* 0x020fe200000010ff */
[----:B------:R-:W-:Y:S01]  /*be20*/  FFMA.FTZ R38, R182, c[0x0][0x23c], -R0 ;  /* 0x00008f00b6267a23 */ /* 0x000fe20000010800 */
[----:B------:R-:W-:-:S03]  /*be30*/  F2FP.BF16.PACK_AB R10, R86, R87 ;  /* 0x00000057560a723e */ /* 0x000fc600000010ff */
[----:B------:R-:W-:Y:S02]  /*be40*/  MUFU.EX2 R39, R39 ;  /* 0x0000002700277308 */ /* 0x000fe40000000800 */
[----:B------:R-:W-:Y:S01]  /*be50*/  HMMA.16816.F32.BF16 R44, R4, R30, R44 ;  /* 0x0000001e042c723c */ /* 0x000fe2000004182c */
[----:B----4-:R-:W-:-:S07]  /*be60*/  FFMA.FTZ R3, R203, c[0x0][0x23c], -R0 ;  /* 0x00008f00cb037a23 */ /* 0x010fce0000010800 */
[----:B--2---:R-:W-:Y:S01]  /*be70*/  HMMA.16816.F32.BF16 R40, R4, R16, R40 ;  /* 0x000000100428723c */ /* 0x004fe20000041828 */
[----:B------:R1:W2:Y:S02]  /*be80*/  MUFU.EX2 R82, R3 ;  /* 0x0000000300527308 */ /* 0x0002a40000000800 */
[----:B-1----:R-:W-:Y:S01]  /*be90*/  FFMA.FTZ R3, R199, c[0x0][0x23c], -R2 ;  /* 0x00008f00c7037a23 */ /* 0x002fe20000010802 */
[----:B--2---:R-:W-:-:S05]  /*bea0*/  F2FP.BF16.PACK_AB R11, R82, R83 ;  /* 0x00000053520b723e */ /* 0x004fca00000010ff */
[----:B------:R1:W-:Y:S02]  /*beb0*/  MUFU.EX2 R81, R3 ;  /* 0x0000000300517308 */ /* 0x0003e40000000800 */
[C---:B------:R-:W-:Y:S07]  /*bec0*/  HMMA.16816.F32.BF16 R136, R8.reuse, R28, R136 ;  /* 0x0000001c0888723c */ /* 0x040fee0000041888 */
[----:B------:R-:W-:Y:S01]  /*bed0*/  FFMA.FTZ R28, R153, R73, R208 ;  /* 0x00000049991c7223 */ /* 0x000fe200000100d0 */
[----:B------:R-:W-:Y:S01]  /*bee0*/  HMMA.16816.F32.BF16 R144, R8, R30, R48 ;  /* 0x0000001e0890723c */ /* 0x000fe20000041830 */
[----:B------:R2:W-:Y:S01]  /*bef0*/  MUFU.EX2 R31, R37 ;  /* 0x00000025001f7308 */ /* 0x0005e20000000800 */
[----:B------:R-:W-:Y:S01]  /*bf00*/  MOV R153, R148 ;  /* 0x0000009400997202 */ /* 0x000fe20000000f00 */
[----:B-1----:R-:W-:Y:S01]  /*bf10*/  FFMA.FTZ R3, R180, c[0x0][0x23c], -R2 ;  /* 0x00008f00b4037a23 */ /* 0x002fe20000010802 */
[----:B------:R-:W-:-:S03]  /*bf20*/  MOV R180, R165 ;  /* 0x000000a500b47202 */ /* 0x000fc60000000f00 */
[--C-:B------:R-:W-:Y:S01]  /*bf30*/  FFMA.FTZ R48, R170, c[0x0][0x23c], -R0.reuse ;  /* 0x00008f00aa307a23 */ /* 0x100fe20000010800 */
[C---:B------:R-:W-:Y:S01]  /*bf40*/  HMMA.16816.F32.BF16 R156, R8.reuse, R16, R156 ;  /* 0x00000010089c723c */ /* 0x040fe2000004189c */
[----:B------:R1:W3:Y:S01]  /*bf50*/  MUFU.EX2 R80, R3 ;  /* 0x0000000300507308 */ /* 0x0002e20000000800 */
[--C-:B------:R-:W-:Y:S01]  /*bf60*/  FFMA.FTZ R49, R168, c[0x0][0x23c], -R0.reuse ;  /* 0x00008f00a8317a23 */ /* 0x100fe20000010800 */
[----:B------:R-:W-:Y:S01]  /*bf70*/  MOV R199, R153 ;  /* 0x0000009900c77202 */ /* 0x000fe20000000f00 */
[--C-:B------:R-:W-:Y:S01]  /*bf80*/  FFMA.FTZ R50, R179, c[0x0][0x23c], -R0.reuse ;  /* 0x00008f00b3327a23 */ /* 0x100fe20000010800 */
[----:B------:R-:W-:Y:S01]  /*bf90*/  F2FP.BF16.PACK_AB R165, R67, R66 ;  /* 0x0000004243a5723e */ /* 0x000fe200000010ff */
[----:B------:R-:W-:Y:S02]  /*bfa0*/  FFMA.FTZ R51, R177, c[0x0][0x23c], -R0 ;  /* 0x00008f00b1337a23 */ /* 0x000fe40000010800 */
[----:B------:R-:W-:Y:S01]  /*bfb0*/  HMMA.16816.F32.BF16 R8, R8, R18, R52 ;  /* 0x000000120808723c */ /* 0x000fe20000041834 */
[----:B------:R-:W-:Y:S01]  /*bfc0*/  MUFU.EX2 R55, R24 ;  /* 0x0000001800377308 */ /* 0x000fe20000000800 */
[----:B--2---:R-:W-:-:S02]  /*bfd0*/  MOV R37, R63 ;  /* 0x0000003f00257202 */ /* 0x004fc40000000f00 */
[----:B------:R-:W-:Y:S01]  /*bfe0*/  @P0 MOV R37, R63 ;  /* 0x0000003f00250202 */ /* 0x000fe20000000f00 */
[----:B-1----:R-:W-:-:S04]  /*bff0*/  FFMA.FTZ R3, R197, c[0x0][0x23c], -R2 ;  /* 0x00008f00c5037a23 */ /* 0x002fc80000010802 */
[----:B------:R-:W-:Y:S01]  /*c000*/  MUFU.EX2 R54, R26 ;  /* 0x0000001a00367308 */ /* 0x000fe20000000800 */
[----:B------:R-:W-:-:S07]  /*c010*/  @P0 IADD3 R197, R209, -0x3, RZ ;  /* 0xfffffffdd1c50810 */ /* 0x000fce0007ffe0ff */
[----:B------:R1:W-:Y:S08]  /*c020*/  MUFU.EX2 R79, R3 ;  /* 0x00000003004f7308 */ /* 0x0003f00000000800 */
[----:B------:R2:W-:Y:S01]  /*c030*/  MUFU.EX2 R53, R25 ;  /* 0x0000001900357308 */ /* 0x0005e20000000800 */
[----:B-1----:R-:W-:-:S07]  /*c040*/  FFMA.FTZ R3, R200, c[0x0][0x23c], -R2 ;  /* 0x00008f00c8037a23 */ /* 0x002fce0000010802 */
[----:B------:R1:W-:Y:S01]  /*c050*/  MUFU.EX2 R52, R36 ;  /* 0x0000002400347308 */ /* 0x0003e20000000800 */
[----:B------:R-:W-:Y:S01]  /*c060*/  FFMA.FTZ R2, R207, c[0x0][0x23c], -R0 ;  /* 0x00008f00cf027a23 */ /* 0x000fe20000010800 */
[----:B--2---:R-:W-:Y:S06]  /*c070*/  HMMA.16816.F32.BF16 R24, R4, R18, R32 ;  /* 0x000000120418723c */ /* 0x004fec0000041820 */
[----:B------:R2:W4:Y:S01]  /*c080*/  MUFU.EX2 R78, R3 ;  /* 0x00000003004e7308 */ /* 0x0005220000000800 */
[----:B------:R-:W5:Y:S01]  /*c090*/  LDSM.16.MT88.4 R16, [R185+0x5800] ;  /* 0x00580000b910783b */ /* 0x000f620000004200 */
[----:B---3--:R-:W-:-:S06]  /*c0a0*/  F2FP.BF16.PACK_AB R4, R80, R81 ;  /* 0x000000515004723e */ /* 0x008fcc00000010ff */
[----:B------:R3:W-:Y:S01]  /*c0b0*/  MUFU.EX2 R76, R2 ;  /* 0x00000002004c7308 */ /* 0x0007e20000000800 */
[-C--:B-1----:R-:W-:Y:S02]  /*c0c0*/  MOV R36, R60.reuse ;  /* 0x0000003c00247202 */ /* 0x082fe40000000f00 */
[----:B------:R-:W-:Y:S01]  /*c0d0*/  @P0 MOV R36, R60 ;  /* 0x0000003c00240202 */ /* 0x000fe20000000f00 */
[----:B--2---:R-:W-:Y:S01]  /*c0e0*/  FFMA.FTZ R3, R204, c[0x0][0x23c], -R0 ;  /* 0x00008f00cc037a23 */ /* 0x004fe20000010800 */
[----:B----4-:R-:W-:-:S03]  /*c0f0*/  F2FP.BF16.PACK_AB R6, R78, R79 ;  /* 0x0000004f4e06723e */ /* 0x010fc600000010ff */
[----:B------:R1:W-:Y:S01]  /*c100*/  MUFU.EX2 R30, R38 ;  /* 0x00000026001e7308 */ /* 0x0003e20000000800 */
[----:B---3--:R-:W-:Y:S01]  /*c110*/  FFMA.FTZ R2, R167, R70, R226 ;  /* 0x00000046a7027223 */ /* 0x008fe200000100e2 */
[----:B------:R-:W-:-:S06]  /*c120*/  MOV R167, R150 ;  /* 0x0000009600a77202 */ /* 0x000fcc0000000f00 */
[----:B------:R2:W3:Y:S01]  /*c130*/  MUFU.EX2 R77, R3 ;  /* 0x00000003004d7308 */ /* 0x0004e20000000800 */
[----:B------:R-:W-:Y:S02]  /*c140*/  MOV R202, R167 ;  /* 0x000000a700ca7202 */ /* 0x000fe40000000f00 */
[----:B------:R-:W-:-:S05]  /*c150*/  F2FP.BF16.PACK_AB R167, R69, R68 ;  /* 0x0000004445a7723e */ /* 0x000fca00000010ff */
[----:B------:R-:W-:Y:S01]  /*c160*/  MUFU.EX2 R48, R48 ;  /* 0x0000003000307308 */ /* 0x000fe20000000800 */
[-C--:B-1----:R-:W-:Y:S02]  /*c170*/  MOV R38, R71.reuse ;  /* 0x0000004700267202 */ /* 0x082fe40000000f00 */
[----:B------:R-:W-:Y:S01]  /*c180*/  @P0 MOV R38, R71 ;  /* 0x0000004700260202 */ /* 0x000fe20000000f00 */
[----:B--2---:R-:W-:Y:S01]  /*c190*/  FFMA.FTZ R3, R206, c[0x0][0x23c], -R0 ;  /* 0x00008f00ce037a23 */ /* 0x004fe20000010800 */
[----:B---3--:R-:W-:-:S03]  /*c1a0*/  F2FP.BF16.PACK_AB R5, R76, R77 ;  /* 0x0000004d4c05723e */ /* 0x008fc600000010ff */
[----:B------:R-:W-:Y:S01]  /*c1b0*/  MUFU.EX2 R49, R49 ;  /* 0x0000003100317308 */ /* 0x000fe20000000800 */
[----:B------:R-:W-:Y:S01]  /*c1c0*/  FFMA.FTZ R0, R152, R74, R210 ;  /* 0x0000004a98007223 */ /* 0x000fe200000100d2 */
[----:B------:R-:W-:-:S04]  /*c1d0*/  MOV R152, R149 ;  /* 0x0000009500987202 */ /* 0x000fc80000000f00 */
[----:B------:R-:W-:Y:S02]  /*c1e0*/  MOV R201, R152 ;  /* 0x0000009800c97202 */ /* 0x000fe40000000f00 */
[----:B------:R-:W1:Y:S08]  /*c1f0*/  MUFU.EX2 R75, R3 ;  /* 0x00000003004b7308 */ /* 0x000e700000000800 */
[----:B------:R-:W-:Y:S01]  /*c200*/  MUFU.EX2 R50, R50 ;  /* 0x0000003200327308 */ /* 0x000fe20000000800 */
[----:B-1----:R-:W-:Y:S01]  /*c210*/  F2FP.BF16.PACK_AB R7, R55, R75 ;  /* 0x0000004b3707723e */ /* 0x002fe200000010ff */
[----:B------:R-:W-:Y:S01]  /*c220*/  FFMA.FTZ R3, R166, R72, R251 ;  /* 0x00000048a6037223 */ /* 0x000fe200000100fb */
[----:B------:R-:W-:-:S05]  /*c230*/  MOV R166, R151 ;  /* 0x0000009700a67202 */ /* 0x000fca0000000f00 */
[----:B------:R-:W1:Y:S01]  /*c240*/  MUFU.EX2 R51, R51 ;  /* 0x0000003300337308 */ /* 0x000e620000000800 */
[----:B------:R-:W-:Y:S01]  /*c250*/  LDSM.16.MT88.4 R148, [R185+0x5c00] ;  /* 0x005c0000b994783b */ /* 0x000fe20000004200 */
[C---:B------:R-:W-:Y:S03]  /*c260*/  HMMA.16816.F32.BF16 R32, R4.reuse, R14, R8 ;  /* 0x0000000e0420723c */ /* 0x040fe60000041808 */
[----:B------:R-:W2:Y:S05]  /*c270*/  LDSM.16.MT88.4 R8, [R186+0x5800] ;  /* 0x00580000ba08783b */ /* 0x000eaa0000004200 */
[----:B------:R-:W-:Y:S01]  /*c280*/  HMMA.16816.F32.BF16 R136, R4, R20, R136 ;  /* 0x000000140488723c */ /* 0x000fe20000041888 */
[----:B-1----:R-:W-:-:S07]  /*c290*/  F2FP.BF16.PACK_AB R161, R51, R50 ;  /* 0x0000003233a1723e */ /* 0x002fce00000010ff */
        /* <DEDUP_REMOVED lines=8> */
[----:B------:R-:W-:Y:S01]  /*c320*/  HMMA.16816.F32.BF16 R40, R4, R12, R40 ;  /* 0x0000000c0428723c */ /* 0x000fe20000041828 */
[----:B------:R-:W-:Y:S02]  /*c330*/  FADD.FTZ R3, R227, R2 ;  /* 0x00000002e3037221 */ /* 0x000fe40000010000 */
[----:B------:R-:W-:-:S02]  /*c340*/  FADD.FTZ R2, R216, R0 ;  /* 0x00000000d8027221 */ /* 0x000fc40000010000 */
[----:B------:R-:W-:Y:S02]  /*c350*/  FADD.FTZ R0, R212, R28 ;  /* 0x0000001cd4007221 */ /* 0x000fe40000010000 */
        /* <DEDUP_REMOVED lines=9> */
[----:B------:R-:W-:Y:S01]  /*c3f0*/  HMMA.16816.F32.BF16 R12, R4, R14, R24 ;  /* 0x0000000e040c723c */ /* 0x000fe20000041818 */
[----:B------:R-:W-:Y:S01]  /*c400*/  FADD.FTZ R3, R240, R3 ;  /* 0x00000003f0037221 */ /* 0x000fe20000010000 */
[----:B------:R-:W1:Y:S01]  /*c410*/  LDSM.16.MT88.4 R20, [R186+0x5c00] ;  /* 0x005c0000ba14783b */ /* 0x000e620000004200 */
[----:B------:R-:W-:Y:S01]  /*c420*/  FADD.FTZ R2, R222, R2 ;  /* 0x00000002de027221 */ /* 0x000fe20000010000 */
[----:B------:R-:W-:Y:S01]  /*c430*/  F2FP.BF16.PACK_AB R162, R62, R61 ;  /* 0x0000003d3ea2723e */ /* 0x000fe200000010ff */
[----:B------:R-:W-:Y:S01]  /*c440*/  FADD.FTZ R3, R250, R3 ;  /* 0x00000003fa037221 */ /* 0x000fe20000010000 */
[----:B------:R-:W-:Y:S01]  /*c450*/  F2FP.BF16.PACK_AB R163, R65, R64 ;  /* 0x0000004041a3723e */ /* 0x000fe200000010ff */
[----:B------:R-:W-:Y:S01]  /*c460*/  FADD.FTZ R2, R225, R2 ;  /* 0x00000002e1027221 */ /* 0x000fe20000010000 */
[----:B------:R-:W-:-:S02]  /*c470*/  F2FP.BF16.PACK_AB R4, R53, R54 ;  /* 0x000000363504723e */ /* 0x000fc400000010ff */
[----:B------:R-:W-:Y:S01]  /*c480*/  F2FP.BF16.PACK_AB R5, R39, R30 ;  /* 0x0000001e2705723e */ /* 0x000fe200000010ff */
[----:B------:R-:W-:Y:S01]  /*c490*/  FADD.FTZ R2, R219, R2 ;  /* 0x00000002db027221 */ /* 0x000fe20000010000 */
[----:B------:R-:W-:Y:S02]  /*c4a0*/  F2FP.BF16.PACK_AB R6, R31, R52 ;  /* 0x000000341f06723e */ /* 0x000fe400000010ff */
[----:B------:R-:W-:Y:S01]  /*c4b0*/  F2FP.BF16.PACK_AB R7, R49, R48 ;  /* 0x000000303107723e */ /* 0x000fe200000010ff */
[----:B------:R-:W-:-:S06]  /*c4c0*/  FADD.FTZ R2, R223, R2 ;  /* 0x00000002df027221 */ /* 0x000fcc0000010000 */
[C---:B-----5:R-:W-:Y:S08]  /*c4d0*/  HMMA.16816.F32.BF16 R136, R4.reuse, R16, R136 ;  /* 0x000000100488723c */ /* 0x060ff00000041888 */
[C---:B------:R-:W-:Y:S08]  /*c4e0*/  HMMA.16816.F32.BF16 R144, R4.reuse, R18, R144 ;  /* 0x000000120490723c */ /* 0x040ff00000041890 */
[C---:B--2---:R-:W-:Y:S08]  /*c4f0*/  HMMA.16816.F32.BF16 R156, R4.reuse, R8, R156 ;  /* 0x00000008049c723c */ /* 0x044ff0000004189c */
[----:B------:R-:W-:Y:S07]  /*c500*/  HMMA.16816.F32.BF16 R24, R4, R10, R32 ;  /* 0x0000000a0418723c */ /* 0x000fee0000041820 */
[----:B------:R-:W-:Y:S01]  /*c510*/  F2FP.BF16.PACK_AB R4, R129, R125 ;  /* 0x0000007d8104723e */ /* 0x000fe200000010ff */
[----:B------:R-:W-:Y:S01]  /*c520*/  HMMA.16816.F32.BF16 R136, R160, R148, R136 ;  /* 0x00000094a088723c */ /* 0x000fe20000041888 */
[----:B------:R-:W-:-:S02]  /*c530*/  F2FP.BF16.PACK_AB R5, R103, R244 ;  /* 0x000000f46705723e */ /* 0x000fc400000010ff */
[----:B------:R-:W-:Y:S02]  /*c540*/  F2FP.BF16.PACK_AB R6, R122, R124 ;  /* 0x0000007c7a06723e */ /* 0x000fe400000010ff */
[----:B------:R-:W-:-:S03]  /*c550*/  F2FP.BF16.PACK_AB R7, R58, R90 ;  /* 0x0000005a3a07723e */ /* 0x000fc600000010ff */
[----:B------:R-:W-:Y:S08]  /*c560*/  HMMA.16816.F32.BF16 R144, R160, R150, R144 ;  /* 0x00000096a090723c */ /* 0x000ff00000041890 */
[C---:B------:R-:W-:Y:S08]  /*c570*/  HMMA.16816.F32.BF16 R140, R4.reuse, R16, R140 ;  /* 0x00000010048c723c */ /* 0x040ff0000004188c */
[C---:B------:R-:W-:Y:S07]  /*c580*/  HMMA.16816.F32.BF16 R40, R4.reuse, R8, R40 ;  /* 0x000000080428723c */ /* 0x040fee0000041828 */
[----:B------:R-:W-:Y:S01]  /*c590*/  FADD.FTZ R8, R218, R28 ;  /* 0x0000001cda087221 */ /* 0x000fe20000010000 */
[C---:B------:R-:W-:Y:S08]  /*c5a0*/  HMMA.16816.F32.BF16 R16, R4.reuse, R18, R44 ;  /* 0x000000120410723c */ /* 0x040ff0000004182c */
[----:B------:R-:W-:Y:S07]  /*c5b0*/  HMMA.16816.F32.BF16 R12, R4, R10, R12 ;  /* 0x0000000a040c723c */ /* 0x000fee000004180c */
[----:B------:R-:W-:Y:S01]  /*c5c0*/  FADD.FTZ R4, R164, R0 ;  /* 0x00000000a4047221 */ /* 0x000fe20000010000 */
[----:B------:R-:W-:Y:S01]  /*c5d0*/  F2FP.BF16.PACK_AB R164, R118, R120 ;  /* 0x0000007876a4723e */ /* 0x000fe200000010ff */
[----:B------:R-:W-:Y:S01]  /*c5e0*/  FADD.FTZ R0, R214, R8 ;  /* 0x00000008d6007221 */ /* 0x000fe20000010000 */
[C---:B-1----:R-:W-:Y:S01]  /*c5f0*/  HMMA.16816.F32.BF16 R156, R160.reuse, R20, R156 ;  /* 0x00000014a09c723c */ /* 0x042fe2000004189c */
[----:B------:R-:W-:Y:S01]  /*c600*/  FADD.FTZ R4, R166, R4 ;  /* 0x00000004a6047221 */ /* 0x000fe20000010000 */
[----:B------:R-:W-:Y:S01]  /*c610*/  F2FP.BF16.PACK_AB R166, R114, R117 ;  /* 0x0000007572a6723e */ /* 0x000fe200000010ff */
[----:B------:R-:W-:Y:S01]  /*c620*/  FADD.FTZ R6, R248, R3 ;  /* 0x00000003f8067221 */ /* 0x000fe20000010000 */
[-C--:B------:R-:W-:Y:S01]  /*c630*/  MOV R3, R59.reuse ;  /* 0x0000003b00037202 */ /* 0x080fe20000000f00 */
        /* <DEDUP_REMOVED lines=115> */
[----:B------:R-:W-:Y:S05]  /*cd70*/  @P0 BRA `(.L_x_269) ;  /* 0x0000001000000947 */ /* 0x000fea0003800000 */
.L_x_267:
[----:B------:R-:W-:-:S04]  /*cd80*/  IADD3 R197, R0, -0x1, RZ ;  /* 0xffffffff00c57810 */ /* 0x000fc80007ffe0ff */
.L_x_269:
[----:B------:R-:W-:-:S13]  /*cd90*/  ISETP.GE.AND P0, PT, R197, RZ, PT ;  /* 0x000000ffc500720c */ /* 0x000fda0003f06270 */
[----:B------:R-:W-:Y:S05]  /*cda0*/  @!P0 BRA `(.L_x_270) ;  /* 0x0000496000008947 */ /* 0x000fea0003800000 */
[----:B-1----:R-:W2:Y:S01]  /*cdb0*/  LDL.LU.64 R4, [R1+0x48] ;  /* 0x0000480001047983 */ /* 0x002ea20000300a00 */
[----:B------:R-:W-:Y:S01]  /*cdc0*/  IMAD.MOV.U32 R2, RZ, RZ, c[0x0][0x19c] ;  /* 0x00006700ff027624 */ /* 0x000fe200078e00ff */
[----:B------:R-:W-:Y:S01]  /*cdd0*/  MOV R135, R3 ;  /* 0x0000000300877202 */ /* 0x000fe20000000f00 */
[----:B------:R-:W-:Y:S01]  /*cde0*/  IMAD.MOV.U32 R0, RZ, RZ, c[0x0][0x198] ;  /* 0x00006600ff007624 */ /* 0x000fe200078e00ff */
[----:B------:R-:W-:Y:S01]  /*cdf0*/  MOV R3, R221 ;  /* 0x000000dd00037202 */ /* 0x000fe20000000f00 */
[----:B------:R-:W-:Y:S01]  /*ce00*/  ULDC.64 UR4, c[0x0][0x1a0] ;  /* 0x0000680000047ab9 */ /* 0x000fe20000000a00 */
[----:B------:R-:W-:Y:S01]  /*ce10*/  MOV R133, R37 ;  /* 0x0000002500857202 */ /* 0x000fe20000000f00 */
[----:B------:R-:W-:Y:S01]  /*ce20*/  IMAD.MOV.U32 R132, RZ, RZ, R38 ;  /* 0x000000ffff847224 */ /* 0x000fe200078e0026 */
[----:B------:R-:W-:Y:S01]  /*ce30*/  SHF.L.U64.HI R0, R0, 0x6, R2 ;  /* 0x0000000600007819 */ /* 0x000fe20000010202 */
[----:B------:R-:W-:Y:S01]  /*ce40*/  IMAD.MOV.U32 R134, RZ, RZ, R36 ;  /* 0x000000ffff867224 */ /* 0x000fe200078e0024 */
[----:B------:R-:W-:-:S02]  /*ce50*/  USHF.L.U64.HI UR5, UR4, 0x6, UR5 ;  /* 0x0000000604057899 */ /* 0x000fc40008010205 */
[----:B------:R-:W-:Y:S01]  /*ce60*/  USHF.L.U32 UR4, UR4, 0x6, URZ ;  /* 0x0000000604047899 */ /* 0x000fe2000800063f */
[----:B--2---:R-:W-:-:S05]  /*ce70*/  MOV R2, R4 ;  /* 0x0000000400027202 */ /* 0x004fca0000000f00 */
[----:B------:R1:W-:Y:S01]  /*ce80*/  STL.64 [R1+0x10], R2 ;  /* 0x0000100201007387 */ /* 0x0003e20000100a00 */
[----:B------:R-:W-:Y:S05]  /*ce90*/  BRA `(.L_x_271) ;  /* 0x000001f000007947 */ /* 0x000fea0003800000 */
.L_x_273:
[----:B------:R-:W2:Y:S01]  /*cea0*/  LDL.64 R212, [R1+0x20] ;  /* 0x0000200001d47983 */ /* 0x000ea20000100a00 */
[----:B------:R-:W-:Y:S01]  /*ceb0*/  IADD3 R0, R197, -0x1, RZ ;  /* 0xffffffffc5007810 */ /* 0x000fe20007ffe0ff */
[----:B------:R-:W-:Y:S02]  /*cec0*/  IMAD.MOV.U32 R210, RZ, RZ, c[0x0][0x198] ;  /* 0x00006600ffd27624 */ /* 0x000fe400078e00ff */
[----:B------:R-:W3:Y:S01]  /*ced0*/  LDL.64 R214, [R1+0x18] ;  /* 0x0000180001d67983 */ /* 0x000ee20000100a00 */
[----:B------:R-:W-:Y:S01]  /*cee0*/  SHF.R.S32.HI R4, RZ, 0x1f, R0 ;  /* 0x0000001fff047819 */ /* 0x000fe20000011400 */
[----:B------:R-:W-:Y:S04]  /*cef0*/  IMAD.WIDE.U32 R2, R0, c[0x0][0x198], RZ ;  /* 0x0000660000027a25 */ /* 0x000fe800078e00ff */
[----:B------:R-:W-:Y:S02]  /*cf00*/  IMAD R4, R4, c[0x0][0x198], RZ ;  /* 0x0000660004047a24 */ /* 0x000fe400078e02ff */
[----:B------:R-:W-:Y:S02]  /*cf10*/  IMAD.SHL.U32 R211, R210, 0x40, RZ ;  /* 0x00000040d2d37824 */ /* 0x000fe400078e00ff */
[----:B------:R-:W-:Y:S04]  /*cf20*/  IMAD R4, R0, c[0x0][0x19c], R4 ;  /* 0x0000670000047a24 */ /* 0x000fe800078e0204 */
[----:B------:R-:W-:Y:S01]  /*cf30*/  IMAD.IADD R4, R3, 0x1, R4 ;  /* 0x0000000103047824 */ /* 0x000fe200078e0204 */
[----:B--2---:R-:W-:Y:S01]  /*cf40*/  LEA R0, P1, R2, R212, 0x7 ;  /* 0x000000d402007211 */ /* 0x004fe200078238ff */
[----:B------:R-:W-:Y:S03]  /*cf50*/  IMAD.MOV.U32 R212, RZ, RZ, c[0x0][0x19c] ;  /* 0x00006700ffd47624 */ /* 0x000fe600078e00ff */
[----:B------:R-:W-:Y:S02]  /*cf60*/  LEA R6, P2, R0, c[0x0][0x168], 0x1 ;  /* 0x00005a0000067a11 */ /* 0x000fe400078408ff */
[----:B---3--:R-:W-:Y:S02]  /*cf70*/  LEA.HI.X R2, R2, R215, R4, 0x7, P1 ;  /* 0x000000d702027211 */ /* 0x008fe400008f3c04 */
[-C--:B------:R-:W-:Y:S02]  /*cf80*/  IADD3 R4, P1, R6, R211.reuse, RZ ;  /* 0x000000d306047210 */ /* 0x080fe40007f3e0ff */
[----:B------:R-:W-:Y:S02]  /*cf90*/  LEA.HI.X R7, R0, c[0x0][0x16c], R2, 0x1, P2 ;  /* 0x00005b0000077a11 */ /* 0x000fe400010f0c02 */
[----:B------:R-:W-:Y:S02]  /*cfa0*/  SHF.L.U64.HI R210, R210, 0x6, R212 ;  /* 0x00000006d2d27819 */ /* 0x000fe400000102d4 */
[-C--:B------:R-:W-:Y:S01]  /*cfb0*/  IADD3 R2, P2, R4, R211.reuse, RZ ;  /* 0x000000d304027210 */ /* 0x080fe20007f5e0ff */
[----:B------:R-:W-:Y:S01]  /*cfc0*/  @!PT LDS RZ, [RZ] ;  /* 0x00000000fffff984 */ /* 0x000fe20000000800 */
[----:B------:R-:W-:Y:S01]  /*cfd0*/  @!PT LDS RZ, [RZ] ;  /* 0x00000000fffff984 */ /* 0x000fe20000000800 */
[----:B------:R-:W-:Y:S01]  /*cfe0*/  @!PT LDS RZ, [RZ] ;  /* 0x00000000fffff984 */ /* 0x000fe20000000800 */
[----:B------:R1:W-:Y:S02]  /*cff0*/  LDGSTS.E.BYPASS.LTC128B.128 [R198+0x2000], [R6.64] ;  /* 0x0200000006c67fae */ /* 0x0003e4000b901d46 */
        /* <DEDUP_REMOVED lines=9> */
.L_x_271:
[----:B-1----:R-:W2:Y:S01]  /*d090*/  LDL.64 R2, [R1+0x10] ;  /* 0x0000100001027983 */ /* 0x002ea20000100a00 */
[----:B------:R-:W-:Y:S04]  /*d0a0*/  DEPBAR.LE SB0, 0x0 ;  /* 0x000080000000791a */ /* 0x000fe80000000000 */
[----:B------:R-:W-:Y:S01]  /*d0b0*/  MOV R4, c[0x0][0x1a0] ;  /* 0x0000680000047a02 */ /* 0x000fe20000000f00 */
[----:B------:R-:W-:Y:S01]  /*d0c0*/  BAR.SYNC.DEFER_BLOCKING 0x0 ;  /* 0x0000000000007b1d */ /* 0x000fe20000010000 */
[----:B------:R-:W-:Y:S02]  /*d0d0*/  MOV R0, 0x7 ;  /* 0x0000000700007802 */ /* 0x000fe40000000f00 */
[C---:B------:R-:W-:Y:S02]  /*d0e0*/  SHF.L.U32 R6, R4.reuse, 0x7, RZ ;  /* 0x0000000704067819 */ /* 0x040fe400000006ff */
[----:B------:R-:W-:Y:S02]  /*d0f0*/  SHF.L.U64.HI R0, R4, R0, c[0x0][0x1a4] ;  /* 0x0000690004007619 */ /* 0x000fe40000010200 */
[----:B------:R-:W-:Y:S03]  /*d100*/  SHF.R.S32.HI R4, RZ, 0x1f, R197 ;  /* 0x0000001fff047819 */ /* 0x000fe600000114c5 */
[----:B------:R-:W-:Y:S04]  /*d110*/  IMAD R0, R0, R197, RZ ;  /* 0x000000c500007224 */ /* 0x000fe800078e02ff */
[-C--:B------:R-:W-:Y:S02]  /*d120*/  IMAD R0, R4, R6.reuse, R0 ;  /* 0x0000000604007224 */ /* 0x080fe400078e0200 */
[----:B--2---:R-:W-:Y:S05]  /*d130*/  IMAD.WIDE.U32 R2, R197, R6, R2 ;  /* 0x00000006c5027225 */ /* 0x004fea00078e0002 */
[----:B------:R-:W-:Y:S02]  /*d140*/  LEA R6, P1, R2, c[0x0][0x170], 0x1 ;  /* 0x00005c0002067a11 */ /* 0x000fe400078208ff */
[----:B------:R-:W-:Y:S02]  /*d150*/  IADD3 R0, R3, R0, RZ ;  /* 0x0000000003007210 */ /* 0x000fe40007ffe0ff */
        /* <DEDUP_REMOVED lines=17> */
[----:B------:R-:W1:Y:S08]  /*d270*/  LDSM.16.M88.4 R16, [R184+0x2000] ;  /* 0x00200000b810783b */ /* 0x000e700000000200 */
        /* <DEDUP_REMOVED lines=341> */
.L_x_272:
        /* <DEDUP_REMOVED lines=141> */
[----:B------:R-:W-:Y:S01]  /*f0a0*/  FSETP.NEU.FTZ.AND P1, PT, R36, -INF , PT ;  /* 0xff8000002400780b */ /* 0x000fe20003f3d000 */
[--C-:B------:R-:W-:Y:S01]  /*f0b0*/  FFMA.FTZ R5, R209, c[0x0][0x23c], -R43.reuse ;  /* 0x00008f00d1057a23 */ /* 0x100fe2000001082b */
[----:B------:R-:W-:Y:S01]  /*f0c0*/  FMNMX.FTZ R0, R94, R0, !PT ;  /* 0x000000005e007209 */ /* 0x000fe20007810000 */
[--C-:B------:R-:W-:Y:S01]  /*f0d0*/  FFMA.FTZ R7, R32, c[0x0][0x23c], -R43.reuse ;  /* 0x00008f0020077a23 */ /* 0x100fe2000001082b */
[----:B------:R-:W-:Y:S01]  /*f0e0*/  FSEL R66, R66, RZ, P1 ;  /* 0x000000ff42427208 */ /* 0x000fe20000800000 */
[--C-:B------:R-:W-:Y:S01]  /*f0f0*/  FFMA.FTZ R6, R33, c[0x0][0x23c], -R43.reuse ;  /* 0x00008f0021067a23 */ /* 0x100fe2000001082b */
[----:B------:R-:W-:Y:S03]  /*f100*/  FMNMX.FTZ R0, R95, R0, !PT ;  /* 0x000000005f007209 */ /* 0x000fe60007810000 */
[----:B------:R2:W-:Y:S01]  /*f110*/  MUFU.EX2 R238, R5 ;  /* 0x0000000500ee7308 */ /* 0x0005e20000000800 */
[----:B------:R-:W-:Y:S04]  /*f120*/  FMNMX.FTZ R0, R106, R0, !PT ;  /* 0x000000006a007209 */ /* 0x000fe80007810000 */
[----:B------:R-:W-:Y:S04]  /*f130*/  FMNMX.FTZ R0, R107, R0, !PT ;  /* 0x000000006b007209 */ /* 0x000fe80007810000 */
[----:B------:R-:W-:Y:S01]  /*f140*/  FMNMX.FTZ R0, R110, R0, !PT ;  /* 0x000000006e007209 */ /* 0x000fe20007810000 */
[----:B------:R3:W-:Y:S03]  /*f150*/  MUFU.EX2 R126, R7 ;  /* 0x00000007007e7308 */ /* 0x0007e60000000800 */
[----:B------:R-:W-:Y:S01]  /*f160*/  FMNMX.FTZ R0, R111, R0, !PT ;  /* 0x000000006f007209 */ /* 0x000fe20007810000 */
[--C-:B-1----:R-:W-:Y:S03]  /*f170*/  FFMA.FTZ R4, R200, c[0x0][0x23c], -R64.reuse ;  /* 0x00008f00c8047a23 */ /* 0x102fe60000010840 */
[----:B------:R-:W-:Y:S03]  /*f180*/  FMNMX.FTZ R0, R122, R0, !PT ;  /* 0x000000007a007209 */ /* 0x000fe60007810000 */
[----:B------:R1:W-:Y:S01]  /*f190*/  MUFU.EX2 R173, R4 ;  /* 0x0000000400ad7308 */ /* 0x0003e20000000800 */
[----:B------:R-:W-:Y:S01]  /*f1a0*/  FMNMX.FTZ R0, R123, R0, !PT ;  /* 0x000000007b007209 */ /* 0x000fe20007810000 */
[--C-:B--2---:R-:W-:Y:S03]  /*f1b0*/  FFMA.FTZ R5, R168, c[0x0][0x23c], -R64.reuse ;  /* 0x00008f00a8057a23 */ /* 0x104fe60000010840 */
[----:B------:R-:W-:Y:S04]  /*f1c0*/  FMNMX.FTZ R0, R40, R0, !PT ;  /* 0x0000000028007209 */ /* 0x000fe80007810000 */
[----:B------:R-:W-:Y:S01]  /*f1d0*/  FMNMX.FTZ R0, R39, R0, !PT ;  /* 0x0000000027007209 */ /* 0x000fe20007810000 */
[----:B------:R2:W-:Y:S04]  /*f1e0*/  MUFU.EX2 R241, R5 ;  /* 0x0000000500f17308 */ /* 0x0005e80000000800 */
[----:B------:R-:W4:Y:S01]  /*f1f0*/  SHFL.BFLY PT, R2, R0, 0x2, 0x1f ;  /* 0x0c401f0000027f89 */ /* 0x000f2200000e0000 */
[--C-:B---3--:R-:W-:Y:S05]  /*f200*/  FFMA.FTZ R7, R48, c[0x0][0x23c], -R43.reuse ;  /* 0x00008f0030077a23 */ /* 0x108fea000001082b */
[----:B------:R3:W-:Y:S01]  /*f210*/  MUFU.EX2 R248, R7 ;  /* 0x0000000700f87308 */ /* 0x0007e20000000800 */
[----:B-1----:R-:W-:Y:S09]  /*f220*/  FFMA.FTZ R4, R207, c[0x0][0x23c], -R64 ;  /* 0x00008f00cf047a23 */ /* 0x002ff20000010840 */
[----:B------:R1:W-:Y:S01]  /*f230*/  MUFU.EX2 R228, R4 ;  /* 0x0000000400e47308 */ /* 0x0003e20000000800 */
[----:B--2---:R-:W-:Y:S01]  /*f240*/  FFMA.FTZ R5, R205, c[0x0][0x23c], -R66 ;  /* 0x00008f00cd057a23 */ /* 0x004fe20000010842 */
[----:B----4-:R-:W-:Y:S01]  /*f250*/  FMNMX.FTZ R2, R0, R2, !PT ;  /* 0x0000000200027209 */ /* 0x010fe20007810000 */
[----:B------:R-:W-:Y:S07]  /*f260*/  FADD.FTZ R0, -R38, R132 ;  /* 0x0000008426007221 */ /* 0x000fee0000010100 */
[----:B------:R2:W-:Y:S01]  /*f270*/  MUFU.EX2 R181, R5 ;  /* 0x0000000500b57308 */ /* 0x0005e20000000800 */
[----:B------:R-:W-:Y:S01]  /*f280*/  FMUL.FTZ R0, R0, c[0x0][0x23c] ;  /* 0x00008f0000007a20 */ /* 0x000fe20000410000 */
[----:B------:R-:W4:Y:S01]  /*f290*/  SHFL.BFLY PT, R3, R2, 0x1, 0x1f ;  /* 0x0c201f0002037f89 */ /* 0x000f2200000e0000 */
[--C-:B---3--:R-:W-:Y:S07]  /*f2a0*/  FFMA.FTZ R7, R14, c[0x0][0x23c], -R43.reuse ;  /* 0x00008f000e077a23 */ /* 0x108fee000001082b */
[----:B------:R3:W-:Y:S01]  /*f2b0*/  MUFU.EX2 R41, R0 ;  /* 0x0000000000297308 */ /* 0x0007e20000000800 */
[----:B-1----:R-:W-:Y:S09]  /*f2c0*/  FFMA.FTZ R4, R178, c[0x0][0x23c], -R43 ;  /* 0x00008f00b2047a23 */ /* 0x002ff2000001082b */
[----:B------:R1:W-:Y:S01]  /*f2d0*/  MUFU.EX2 R231, R4 ;  /* 0x0000000400e77308 */ /* 0x0003e20000000800 */
[----:B--2---:R-:W-:Y:S01]  /*f2e0*/  FFMA.FTZ R5, R171, c[0x0][0x23c], -R64 ;  /* 0x00008f00ab057a23 */ /* 0x004fe20000010840 */
[----:B----4-:R-:W-:Y:S08]  /*f2f0*/  FMNMX.FTZ R3, R2, R3, !PT ;  /* 0x0000000302037209 */ /* 0x010ff00007810000 */
[----:B------:R2:W-:Y:S01]  /*f300*/  MUFU.EX2 R182, R5 ;  /* 0x0000000500b67308 */ /* 0x0005e20000000800 */
[C---:B------:R-:W-:Y:S01]  /*f310*/  FSETP.NEU.FTZ.AND P1, PT, R3.reuse, -INF , PT ;  /* 0xff8000000300780b */ /* 0x040fe20003f3d000 */
[----:B------:R-:W-:Y:S02]  /*f320*/  FMUL.FTZ R65, R3, c[0x0][0x23c] ;  /* 0x00008f0003417a20 */ /* 0x000fe40000410000 */
[----:B---3--:R-:W-:Y:S03]  /*f330*/  FADD.FTZ R0, -R37, R133 ;  /* 0x0000008525007221 */ /* 0x008fe60000010100 */
[----:B------:R-:W-:Y:S01]  /*f340*/  FSEL R65, R65, RZ, P1 ;  /* 0x000000ff41417208 */ /* 0x000fe20000800000 */
[----:B------:R-:W-:Y:S02]  /*f350*/  FMUL.FTZ R0, R0, c[0x0][0x23c] ;  /* 0x00008f0000007a20 */ /* 0x000fe40000410000 */
[----:B------:R3:W-:Y:S01]  /*f360*/  MUFU.EX2 R132, R6 ;  /* 0x0000000600847308 */ /* 0x0007e20000000800 */
[--C-:B-1----:R-:W-:Y:S09]  /*f370*/  FFMA.FTZ R4, R170, c[0x0][0x23c], -R43.reuse ;  /* 0x00008f00aa047a23 */ /* 0x102ff2000001082b */
[----:B------:R1:W-:Y:S01]  /*f380*/  MUFU.EX2 R249, R4 ;  /* 0x0000000400f97308 */ /* 0x0003e20000000800 */
[----:B--2---:R-:W-:Y:S09]  /*f390*/  FFMA.FTZ R5, R28, c[0x0][0x23c], -R66 ;  /* 0x00008f001c057a23 */ /* 0x004ff20000010842 */
[----:B------:R2:W4:Y:S01]  /*f3a0*/  MUFU.EX2 R42, R0 ;  /* 0x00000000002a7308 */ /* 0x0005220000000800 */
[--C-:B---3--:R-:W-:Y:S09]  /*f3b0*/  FFMA.FTZ R6, R49, c[0x0][0x23c], -R43.reuse ;  /* 0x00008f0031067a23 */ /* 0x108ff2000001082b */
[----:B------:R3:W-:Y:S01]  /*f3c0*/  MUFU.EX2 R226, R5 ;  /* 0x0000000500e27308 */ /* 0x0007e20000000800 */
[----:B-1----:R-:W-:Y:S09]  /*f3d0*/  FFMA.FTZ R4, R169, c[0x0][0x23c], -R64 ;  /* 0x00008f00a9047a23 */ /* 0x002ff20000010840 */
[----:B------:R1:W-:Y:S01]  /*f3e0*/  MUFU.EX2 R219, R4 ;  /* 0x0000000400db7308 */ /* 0x0003e20000000800 */
[----:B--2---:R-:W-:Y:S04]  /*f3f0*/  FADD.FTZ R0, -R36, R134 ;  /* 0x0000008624007221 */ /* 0x004fe80000010100 */
[----:B------:R-:W-:Y:S05]  /*f400*/  FMUL.FTZ R0, R0, c[0x0][0x23c] ;  /* 0x00008f0000007a20 */ /* 0x000fea0000410000 */
[----:B------:R2:W-:Y:S01]  /*f410*/  MUFU.EX2 R251, R7 ;  /* 0x0000000700fb7308 */ /* 0x0005e20000000800 */
[----:B---3--:R-:W-:Y:S02]  /*f420*/  FFMA.FTZ R5, R19, c[0x0][0x23c], -R64 ;  /* 0x00008f0013057a23 */ /* 0x008fe40000010840 */
[----:B----4-:R-:W-:Y:S07]  /*f430*/  FMUL.FTZ R19, R42, R151 ;  /* 0x000000972a137220 */ /* 0x010fee0000410000 */
[----:B------:R3:W-:Y:S01]  /*f440*/  MUFU.EX2 R227, R5 ;  /* 0x0000000500e37308 */ /* 0x0007e20000000800 */
[--C-:B-1----:R-:W-:Y:S09]  /*f450*/  FFMA.FTZ R4, R202, c[0x0][0x23c], -R66.reuse ;  /* 0x00008f00ca047a23 */ /* 0x102ff20000010842 */
[----:B------:R1:W-:Y:S01]  /*f460*/  MUFU.EX2 R134, R4 ;  /* 0x0000000400867308 */ /* 0x0003e20000000800 */
[----:B--2---:R-:W-:Y:S09]  /*f470*/  FFMA.FTZ R7, R80, c[0x0][0x23c], -R43 ;  /* 0x00008f0050077a23 */ /* 0x004ff2000001082b */
[----:B------:R-:W2:Y:S01]  /*f480*/  MUFU.EX2 R2, R0 ;  /* 0x0000000000027308 */ /* 0x000ea20000000800 */
[--C-:B---3--:R-:W-:Y:S01]  /*f490*/  FFMA.FTZ R5, R44, c[0x0][0x23c], -R66.reuse ;  /* 0x00008f002c057a23 */ /* 0x108fe20000010842 */
[----:B------:R-:W-:Y:S08]  /*f4a0*/  F2FP.BF16.PACK_AB R44, R238, R172 ;  /* 0x000000acee2c723e */ /* 0x000ff000000010ff */
[----:B------:R3:W-:Y:S01]  /*f4b0*/  MUFU.EX2 R221, R5 ;  /* 0x0000000500dd7308 */ /* 0x0007e20000000800 */
[----:B-1----:R-:W-:Y:S09]  /*f4c0*/  FFMA.FTZ R4, R208, c[0x0][0x23c], -R66 ;  /* 0x00008f00d0047a23 */ /* 0x002ff20000010842 */
[----:B------:R1:W4:Y:S01]  /*f4d0*/  MUFU.EX2 R178, R4 ;  /* 0x0000000400b27308 */ /* 0x0003220000000800 */
[----:B--2---:R-:W-:Y:S02]  /*f4e0*/  FMUL.FTZ R9, R2, R137 ;  /* 0x0000008902097220 */ /* 0x004fe40000410000 */
[----:B------:R-:W-:Y:S07]  /*f4f0*/  FADD.FTZ R0, -R3, R135 ;  /* 0x0000008703007221 */ /* 0x000fee0000010100 */
[----:B------:R2:W-:Y:S01]  /*f500*/  MUFU.EX2 R135, R6 ;  /* 0x0000000600877308 */ /* 0x0005e20000000800 */
[----:B------:R-:W-:Y:S02]  /*f510*/  FMUL.FTZ R0, R0, c[0x0][0x23c] ;  /* 0x00008f0000007a20 */ /* 0x000fe40000410000 */
[----:B---3--:R-:W-:Y:S07]  /*f520*/  FFMA.FTZ R5, R54, c[0x0][0x23c], -R64 ;  /* 0x00008f0036057a23 */ /* 0x008fee0000010840 */
[----:B------:R3:W-:Y:S01]  /*f530*/  MUFU.EX2 R235, R5 ;  /* 0x0000000500eb7308 */ /* 0x0007e20000000800 */
[----:B-1----:R-:W-:Y:S01]  /*f540*/  FFMA.FTZ R4, R199, c[0x0][0x23c], -R65 ;  /* 0x00008f00c7047a23 */ /* 0x002fe20000010841 */
[----:B----4-:R-:W-:Y:S08]  /*f550*/  F2FP.BF16.PACK_AB R32, R178, R134 ;  /* 0x00000086b220723e */ /* 0x010ff000000010ff */
[----:B------:R1:W-:Y:S01]  /*f560*/  MUFU.EX2 R169, R4 ;  /* 0x0000000400a97308 */ /* 0x0003e20000000800 */
[----:B--2---:R-:W-:Y:S02]  /*f570*/  FFMA.FTZ R6, R13, c[0x0][0x23c], -R43 ;  /* 0x00008f000d067a23 */ /* 0x004fe4000001082b */
[----:B------:R-:W-:Y:S07]  /*f580*/  FMUL.FTZ R13, R2, R145 ;  /* 0x00000091020d7220 */ /* 0x000fee0000410000 */
[----:B------:R2:W-:Y:S01]  /*f590*/  MUFU.EX2 R171, R6 ;  /* 0x0000000600ab7308 */ /* 0x0005e20000000800 */
[----:B---3--:R-:W-:Y:S02]  /*f5a0*/  FFMA.FTZ R5, R60, c[0x0][0x23c], -R66 ;  /* 0x00008f003c057a23 */ /* 0x008fe40000010842 */
[--C-:B------:R-:W-:Y:S07]  /*f5b0*/  FFMA.FTZ R60, R91, c[0x0][0x23c], -R65.reuse ;  /* 0x00008f005b3c7a23 */ /* 0x100fee0000010841 */
[----:B------:R3:W-:Y:S01]  /*f5c0*/  MUFU.EX2 R214, R5 ;  /* 0x0000000500d67308 */ /* 0x0007e20000000800 */
[----:B-1----:R-:W-:Y:S09]  /*f5d0*/  FFMA.FTZ R4, R206, c[0x0][0x23c], -R65 ;  /* 0x00008f00ce047a23 */ /* 0x002ff20000010841 */
[----:B------:R1:W4:Y:S01]  /*f5e0*/  MUFU.EX2 R174, R4 ;  /* 0x0000000400ae7308 */ /* 0x0003220000000800 */
[--C-:B--2---:R-:W-:Y:S09]  /*f5f0*/  FFMA.FTZ R6, R81, c[0x0][0x23c], -R43.reuse ;  /* 0x00008f0051067a23 */ /* 0x104ff2000001082b */
[----:B------:R-:W2:Y:S01]  /*f600*/  MUFU.EX2 R0, R0 ;  /* 0x0000000000007308 */ /* 0x000ea20000000800 */
[----:B---3--:R-:W-:Y:S02]  /*f610*/  FFMA.FTZ R5, R70, c[0x0][0x23c], -R64 ;  /* 0x00008f0046057a23 */ /* 0x008fe40000010840 */
[----:B------:R-:W-:Y:S07]  /*f620*/  FFMA.FTZ R70, R128, c[0x0][0x23c], -R43 ;  /* 0x00008f0080467a23 */ /* 0x000fee000001082b */
[----:B------:R3:W-:Y:S01]  /*f630*/  MUFU.EX2 R212, R5 ;  /* 0x0000000500d47308 */ /* 0x0007e20000000800 */
[----:B-1----:R-:W-:Y:S01]  /*f640*/  FFMA.FTZ R4, R204, c[0x0][0x23c], -R66 ;  /* 0x00008f00cc047a23 */ /* 0x002fe20000010842 */
[----:B----4-:R-:W-:Y:S08]  /*f650*/  F2FP.BF16.PACK_AB R33, R174, R169 ;  /* 0x000000a9ae21723e */ /* 0x010ff000000010ff */
[----:B------:R1:W4:Y:S01]  /*f660*/  MUFU.EX2 R201, R4 ;  /* 0x0000000400c97308 */ /* 0x0003220000000800 */
[C---:B--2---:R-:W-:Y:S02]  /*f670*/  FMUL.FTZ R10, R0.reuse, R138 ;  /* 0x0000008a000a7220 */ /* 0x044fe40000410000 */
[C---:B------:R-:W-:Y:S01]  /*f680*/  FMUL.FTZ R11, R0.reuse, R139 ;  /* 0x0000008b000b7220 */ /* 0x040fe20000410000 */
[----:B------:R-:W-:Y:S01]  /*f690*/  MOV R139, R135 ;  /* 0x00000087008b7202 */ /* 0x000fe20000000f00 */
[----:B------:R-:W-:Y:S05]  /*f6a0*/  FMUL.FTZ R14, R0, R146 ;  /* 0x00000092000e7220 */ /* 0x000fea0000410000 */
[----:B------:R2:W-:Y:S01]  /*f6b0*/  MUFU.EX2 R204, R8 ;  /* 0x0000000800cc7308 */ /* 0x0005e20000000800 */
[----:B---3--:R-:W-:Y:S02]  /*f6c0*/  FMUL.FTZ R5, R41, R141 ;  /* 0x0000008d29057220 */ /* 0x008fe40000410000 */
[----:B-1----:R-:W-:Y:S07]  /*f6d0*/  FFMA.FTZ R4, R203, c[0x0][0x23c], -R65 ;  /* 0x00008f00cb047a23 */ /* 0x002fee0000010841 */
[----:B------:R1:W-:Y:S01]  /*f6e0*/  MUFU.EX2 R175, R4 ;  /* 0x0000000400af7308 */ /* 0x0003e20000000800 */
[----:B--2---:R-:W-:Y:S09]  /*f6f0*/  FFMA.FTZ R8, R22, c[0x0][0x23c], -R43 ;  /* 0x00008f0016087a23 */ /* 0x004ff2000001082b */
[----:B------:R2:W-:Y:S01]  /*f700*/  MUFU.EX2 R236, R8 ;  /* 0x0000000800ec7308 */ /* 0x0005e20000000800 */
[----:B-1----:R-:W-:Y:S09]  /*f710*/  FFMA.FTZ R4, R179, c[0x0][0x23c], -R65 ;  /* 0x00008f00b3047a23 */ /* 0x002ff20000010841 */
[----:B------:R1:W3:Y:S01]  /*f720*/  MUFU.EX2 R179, R4 ;  /* 0x0000000400b37308 */ /* 0x0002e20000000800 */
[--C-:B--2---:R-:W-:Y:S09]  /*f730*/  FFMA.FTZ R8, R52, c[0x0][0x23c], -R43.reuse ;  /* 0x00008f0034087a23 */ /* 0x104ff2000001082b */
[----:B------:R2:W-:Y:S01]  /*f740*/  MUFU.EX2 R242, R8 ;  /* 0x0000000800f27308 */ /* 0x0005e20000000800 */
[--C-:B-1----:R-:W-:Y:S09]  /*f750*/  FFMA.FTZ R4, R176, c[0x0][0x23c], -R43.reuse ;  /* 0x00008f00b0047a23 */ /* 0x102ff2000001082b */
[----:B------:R1:W-:Y:S01]  /*f760*/  MUFU.EX2 R209, R4 ;  /* 0x0000000400d17308 */ /* 0x0003e20000000800 */
[--C-:B--2---:R-:W-:Y:S02]  /*f770*/  FFMA.FTZ R8, R68, c[0x0][0x23c], -R43.reuse ;  /* 0x00008f0044087a23 */ /* 0x104fe4000001082b */
[----:B------:R-:W-:Y:S07]  /*f780*/  FFMA.FTZ R68, R117, c[0x0][0x23c], -R43 ;  /* 0x00008f0075447a23 */ /* 0x000fee000001082b */
[----:B------:R2:W-:Y:S01]  /*f790*/  MUFU.EX2 R222, R8 ;  /* 0x0000000800de7308 */ /* 0x0005e20000000800 */
[--C-:B-1----:R-:W-:Y:S09]  /*f7a0*/  FFMA.FTZ R4, R23, c[0x0][0x23c], -R64.reuse ;  /* 0x00008f0017047a23 */ /* 0x102ff20000010840 */
[----:B------:R1:W-:Y:S01]  /*f7b0*/  MUFU.EX2 R203, R4 ;  /* 0x0000000400cb7308 */ /* 0x0003e20000000800 */
[--C-:B--2---:R-:W-:Y:S09]  /*f7c0*/  FFMA.FTZ R8, R78, c[0x0][0x23c], -R65.reuse ;  /* 0x00008f004e087a23 */ /* 0x104ff20000010841 */
[----:B------:R2:W-:Y:S10]  /*f7d0*/  MUFU.EX2 R215, R8 ;  /* 0x0000000800d77308 */ /* 0x0005f40000000800 */
[----:B------:R5:W-:Y:S01]  /*f7e0*/  MUFU.EX2 R78, R68 ;  /* 0x00000044004e7308 */ /* 0x000be20000000800 */
[----:B-1----:R-:W-:Y:S01]  /*f7f0*/  FFMA.FTZ R4, R34, c[0x0][0x23c], -R64 ;  /* 0x00008f0022047a23 */ /* 0x002fe20000010840 */
[----:B----4-:R-:W-:Y:S08]  /*f800*/  F2FP.BF16.PACK_AB R34, R201, R181 ;  /* 0x000000b5c922723e */ /* 0x010ff000000010ff */
[----:B------:R1:W-:Y:S01]  /*f810*/  MUFU.EX2 R127, R4 ;  /* 0x00000004007f7308 */ /* 0x0003e20000000800 */
[----:B--2---:R-:W-:Y:S02]  /*f820*/  FMUL.FTZ R8, R2, R136 ;  /* 0x0000008802087220 */ /* 0x004fe40000410000 */
[----:B-----5:R-:W-:Y:S07]  /*f830*/  FFMA.FTZ R68, R121, c[0x0][0x23c], -R66 ;  /* 0x00008f0079447a23 */ /* 0x020fee0000010842 */
[----:B------:R-:W-:Y:S01]  /*f840*/  MUFU.EX2 R68, R68 ;  /* 0x0000004400447308 */ /* 0x000fe20000000800 */
[----:B-1----:R-:W-:Y:S01]  /*f850*/  FFMA.FTZ R4, R35, c[0x0][0x23c], -R64 ;  /* 0x00008f0023047a23 */ /* 0x002fe20000010840 */
[----:B---3--:R-:W-:Y:S08]  /*f860*/  F2FP.BF16.PACK_AB R35, R179, R175 ;  /* 0x000000afb323723e */ /* 0x008ff000000010ff */
[----:B------:R1:W2:Y:S02]  /*f870*/  MUFU.EX2 R133, R4 ;  /* 0x0000000400857308 */ /* 0x0002a40000000800 */
[--C-:B-1----:R-:W-:Y:S01]  /*f880*/  FFMA.FTZ R4, R24, c[0x0][0x23c], -R66.reuse ;  /* 0x00008f0018047a23 */ /* 0x102fe20000010842 */
[----:B--2---:R-:W-:Y:S07]  /*f890*/  MOV R146, R133 ;  /* 0x0000008500927202 */ /* 0x004fee0000000f00 */
[----:B------:R1:W-:Y:S02]  /*f8a0*/  MUFU.EX2 R170, R4 ;  /* 0x0000000400aa7308 */ /* 0x0003e40000000800 */
[--C-:B-1----:R-:W-:Y:S08]  /*f8b0*/  FFMA.FTZ R4, R25, c[0x0][0x23c], -R66.reuse ;  /* 0x00008f0019047a23 */ /* 0x102ff00000010842 */
[----:B------:R1:W-:Y:S02]  /*f8c0*/  MUFU.EX2 R206, R4 ;  /* 0x0000000400ce7308 */ /* 0x0003e40000000800 */
[--C-:B-1----:R-:W-:Y:S08]  /*f8d0*/  FFMA.FTZ R4, R26, c[0x0][0x23c], -R65.reuse ;  /* 0x00008f001a047a23 */ /* 0x102ff00000010841 */
[----:B------:R1:W-:Y:S02]  /*f8e0*/  MUFU.EX2 R168, R4 ;  /* 0x0000000400a87308 */ /* 0x0003e40000000800 */
[----:B-1----:R-:W-:Y:S08]  /*f8f0*/  FFMA.FTZ R4, R27, c[0x0][0x23c], -R65 ;  /* 0x00008f001b047a23 */ /* 0x002ff00000010841 */
[----:B------:R1:W2:Y:S10]  /*f900*/  MUFU.EX2 R27, R7 ;  /* 0x00000007001b7308 */ /* 0x0002b40000000800 */
[----:B------:R3:W-:Y:S01]  /*f910*/  MUFU.EX2 R199, R4 ;  /* 0x0000000400c77308 */ /* 0x0007e20000000800 */
[--C-:B-1----:R-:W-:Y:S01]  /*f920*/  FFMA.FTZ R7, R77, c[0x0][0x23c], -R66.reuse ;  /* 0x00008f004d077a23 */ /* 0x102fe20000010842 */
[----:B--2---:R-:W-:Y:S01]  /*f930*/  MOV R137, R27 ;  /* 0x0000001b00897202 */ /* 0x004fe20000000f00 */
[----:B------:R-:W-:Y:S07]  /*f940*/  FMUL.FTZ R27, R0, R159 ;  /* 0x0000009f001b7220 */ /* 0x000fee0000410000 */
[----:B------:R1:W-:Y:S01]  /*f950*/  MUFU.EX2 R232, R7 ;  /* 0x0000000700e87308 */ /* 0x0003e20000000800 */
[----:B---3--:R-:W-:Y:S09]  /*f960*/  FFMA.FTZ R4, R29, c[0x0][0x23c], -R66 ;  /* 0x00008f001d047a23 */ /* 0x008ff20000010842 */
[----:B------:R2:W-:Y:S10]  /*f970*/  MUFU.EX2 R244, R4 ;  /* 0x0000000400f47308 */ /* 0x0005f40000000800 */
[----:B------:R3:W4:Y:S01]  /*f980*/  MUFU.EX2 R29, R6 ;  /* 0x00000006001d7308 */ /* 0x0007220000000800 */
[----:B-1----:R-:W-:Y:S09]  /*f990*/  FFMA.FTZ R7, R84, c[0x0][0x23c], -R43 ;  /* 0x00008f0054077a23 */ /* 0x002ff2000001082b */
[----:B------:R1:W-:Y:S01]  /*f9a0*/  MUFU.EX2 R220, R7 ;  /* 0x0000000700dc7308 */ /* 0x0003e20000000800 */
[--C-:B--2---:R-:W-:Y:S09]  /*f9b0*/  FFMA.FTZ R4, R30, c[0x0][0x23c], -R65.reuse ;  /* 0x00008f001e047a23 */ /* 0x104ff20000010841 */
[----:B------:R2:W-:Y:S01]  /*f9c0*/  MUFU.EX2 R217, R4 ;  /* 0x0000000400d97308 */ /* 0x0005e20000000800 */
[----:B---3--:R-:W-:Y:S01]  /*f9d0*/  FMUL.FTZ R6, R42, R142 ;  /* 0x0000008e2a067220 */ /* 0x008fe20000410000 */
[----:B------:R-:W-:Y:S02]  /*f9e0*/  MOV R142, R171 ;  /* 0x000000ab008e7202 */ /* 0x000fe40000000f00 */
[----:B----4-:R-:W-:Y:S01]  /*f9f0*/  MOV R145, R29 ;  /* 0x0000001d00917202 */ /* 0x010fe20000000f00 */
[----:B------:R-:W-:Y:S02]  /*fa00*/  FMUL.FTZ R29, R2, R161 ;  /* 0x000000a1021d7220 */ /* 0x000fe40000410000 */
[----:B-1----:R-:W-:Y:S02]  /*fa10*/  FMUL.FTZ R7, R42, R143 ;  /* 0x0000008f2a077220 */ /* 0x002fe40000410000 */
[----:B--2---:R-:W-:Y:S02]  /*fa20*/  FFMA.FTZ R4, R31, c[0x0][0x23c], -R65 ;  /* 0x00008f001f047a23 */ /* 0x004fe40000010841 */
[----:B------:R-:W-:Y:S02]  /*fa30*/  FMUL.FTZ R31, R0, R163 ;  /* 0x000000a3001f7220 */ /* 0x000fe40000410000 */
[----:B------:R1:W-:Y:S02]  /*fa40*/  MUFU.EX2 R237, R4 ;  /* 0x0000000400ed7308 */ /* 0x0003e40000000800 */
[----:B-1----:R-:W-:Y:S08]  /*fa50*/  FFMA.FTZ R4, R20, c[0x0][0x23c], -R43 ;  /* 0x00008f0014047a23 */ /* 0x002ff0000001082b */
[----:B------:R1:W-:Y:S02]  /*fa60*/  MUFU.EX2 R252, R4 ;  /* 0x0000000400fc7308 */ /* 0x0003e40000000800 */
[--C-:B-1----:R-:W-:Y:S02]  /*fa70*/  FFMA.FTZ R4, R18, c[0x0][0x23c], -R64.reuse ;  /* 0x00008f0012047a23 */ /* 0x102fe40000010840 */
[----:B------:R-:W-:Y:S06]  /*fa80*/  FMUL.FTZ R18, R42, R150 ;  /* 0x000000962a127220 */ /* 0x000fec0000410000 */
[----:B------:R1:W-:Y:S01]  /*fa90*/  MUFU.EX2 R245, R4 ;  /* 0x0000000400f57308 */ /* 0x0003e20000000800 */
[----:B------:R-:W2:Y:S04]  /*faa0*/  LDL.LU R150, [R1+0xc] ;  /* 0x00000c0001967983 */ /* 0x000ea80000300800 */
[----:B------:R-:W3:Y:S01]  /*fab0*/  LDL.LU R151, [R1+0x8] ;  /* 0x0000080001977983 */ /* 0x000ee20000300800 */
[--C-:B-1----:R-:W-:Y:S04]  /*fac0*/  FFMA.FTZ R4, R50, c[0x0][0x23c], -R64.reuse ;  /* 0x00008f0032047a23 */ /* 0x102fe80000010840 */
[----:B------:R1:W-:Y:S02]  /*fad0*/  MUFU.EX2 R240, R4 ;  /* 0x0000000400f07308 */ /* 0x0003e40000000800 */
[----:B-1----:R-:W-:Y:S02]  /*fae0*/  FFMA.FTZ R4, R51, c[0x0][0x23c], -R64 ;  /* 0x00008f0033047a23 */ /* 0x002fe40000010840 */
[----:B------:R-:W-:Y:S06]  /*faf0*/  LDSM.16.MT88.4 R48, [R186+0x4000] ;  /* 0x00400000ba30783b */ /* 0x000fec0000004200 */
[----:B------:R1:W4:Y:S02]  /*fb00*/  MUFU.EX2 R176, R4 ;  /* 0x0000000400b07308 */ /* 0x0003240000000800 */
[--C-:B-1----:R-:W-:Y:S01]  /*fb10*/  FFMA.FTZ R4, R21, c[0x0][0x23c], -R66.reuse ;  /* 0x00008f0015047a23 */ /* 0x102fe20000010842 */
[----:B----4-:R-:W-:Y:S01]  /*fb20*/  MOV R143, R176 ;  /* 0x000000b0008f7202 */ /* 0x010fe20000000f00 */
[----:B------:R-:W1:Y:S06]  /*fb30*/  LDSM.16.MT88.4 R20, [R185+0x4000] ;  /* 0x00400000b914783b */ /* 0x000e6c0000004200 */
[----:B------:R4:W-:Y:S02]  /*fb40*/  MUFU.EX2 R180, R4 ;  /* 0x0000000400b47308 */ /* 0x0009e40000000800 */
[----:B----4-:R-:W-:Y:S02]  /*fb50*/  FFMA.FTZ R4, R17, c[0x0][0x23c], -R66 ;  /* 0x00008f0011047a23 */ /* 0x010fe40000010842 */
[----:B------:R-:W-:Y:S06]  /*fb60*/  FFMA.FTZ R17, R87, c[0x0][0x23c], -R64 ;  /* 0x00008f0057117a23 */ /* 0x000fec0000010840 */
[----:B------:R4:W-:Y:S10]  /*fb70*/  MUFU.EX2 R211, R4 ;  /* 0x0000000400d37308 */ /* 0x0009f40000000800 */
[----:B------:R5:W-:Y:S01]  /*fb80*/  MUFU.EX2 R176, R17 ;  /* 0x0000001100b07308 */ /* 0x000be20000000800 */
[--C-:B----4-:R-:W-:Y:S02]  /*fb90*/  FFMA.FTZ R4, R16, c[0x0][0x23c], -R65.reuse ;  /* 0x00008f0010047a23 */ /* 0x110fe40000010841 */
[C---:B------:R-:W-:Y:S01]  /*fba0*/  FMUL.FTZ R16, R41.reuse, R148 ;  /* 0x0000009429107220 */ /* 0x040fe20000410000 */
[----:B------:R-:W-:Y:S06]  /*fbb0*/  MOV R148, R127 ;  /* 0x0000007f00947202 */ /* 0x000fec0000000f00 */
[----:B------:R4:W-:Y:S01]  /*fbc0*/  MUFU.EX2 R183, R4 ;  /* 0x0000000400b77308 */ /* 0x0009e20000000800 */
[----:B-----5:R-:W-:Y:S01]  /*fbd0*/  FMUL.FTZ R17, R41, R149 ;  /* 0x0000009529117220 */ /* 0x020fe20000410000 */
[----:B------:R-:W-:Y:S08]  /*fbe0*/  MOV R149, R126 ;  /* 0x0000007e00957202 */ /* 0x000ff00000000f00 */
[----:B------:R-:W-:Y:S01]  /*fbf0*/  MUFU.EX2 R126, R60 ;  /* 0x0000003c007e7308 */ /* 0x000fe20000000800 */
[--C-:B----4-:R-:W-:Y:S02]  /*fc00*/  FFMA.FTZ R4, R15, c[0x0][0x23c], -R65.reuse ;  /* 0x00008f000f047a23 */ /* 0x110fe40000010841 */
[----:B------:R-:W-:Y:S01]  /*fc10*/  FMUL.FTZ R15, R0, R147 ;  /* 0x00000093000f7220 */ /* 0x000fe20000410000 */
[----:B------:R-:W-:Y:S06]  /*fc20*/  MOV R147, R132 ;  /* 0x0000008400937202 */ /* 0x000fec0000000f00 */
[----:B------:R4:W-:Y:S02]  /*fc30*/  MUFU.EX2 R205, R4 ;  /* 0x0000000400cd7308 */ /* 0x0009e40000000800 */
[----:B----4-:R-:W-:Y:S01]  /*fc40*/  FFMA.FTZ R4, R45, c[0x0][0x23c], -R66 ;  /* 0x00008f002d047a23 */ /* 0x010fe20000010842 */
[----:B------:R-:W-:Y:S07]  /*fc50*/  F2FP.BF16.PACK_AB R45, R228, R173 ;  /* 0x000000ade42d723e */ /* 0x000fee00000010ff */
[----:B------:R4:W-:Y:S02]  /*fc60*/  MUFU.EX2 R239, R4 ;  /* 0x0000000400ef7308 */ /* 0x0009e40000000800 */
[--C-:B----4-:R-:W-:Y:S01]  /*fc70*/  FFMA.FTZ R4, R46, c[0x0][0x23c], -R65.reuse ;  /* 0x00008f002e047a23 */ /* 0x110fe20000010841 */
[----:B------:R-:W-:Y:S07]  /*fc80*/  F2FP.BF16.PACK_AB R46, R249, R231 ;  /* 0x000000e7f92e723e */ /* 0x000fee00000010ff */
[----:B------:R4:W-:Y:S02]  /*fc90*/  MUFU.EX2 R210, R4 ;  /* 0x0000000400d27308 */ /* 0x0009e40000000800 */
[----:B----4-:R-:W-:Y:S01]  /*fca0*/  FFMA.FTZ R4, R47, c[0x0][0x23c], -R65 ;  /* 0x00008f002f047a23 */ /* 0x010fe20000010841 */
[----:B------:R-:W-:Y:S07]  /*fcb0*/  F2FP.BF16.PACK_AB R47, R241, R219 ;  /* 0x000000dbf12f723e */ /* 0x000fee00000010ff */
[----:B------:R4:W-:Y:S02]  /*fcc0*/  MUFU.EX2 R243, R4 ;  /* 0x0000000400f37308 */ /* 0x0009e40000000800 */
[--C-:B----4-:R-:W-:Y:S08]  /*fcd0*/  FFMA.FTZ R4, R53, c[0x0][0x23c], -R43.reuse ;  /* 0x00008f0035047a23 */ /* 0x110ff0000001082b */
[----:B------:R4:W-:Y:S02]  /*fce0*/  MUFU.EX2 R247, R4 ;  /* 0x0000000400f77308 */ /* 0x0009e40000000800 */
[--C-:B----4-:R-:W-:Y:S02]  /*fcf0*/  FFMA.FTZ R4, R55, c[0x0][0x23c], -R64.reuse ;  /* 0x00008f0037047a23 */ /* 0x110fe40000010840 */
[----:B------:R-:W4:Y:S06]  /*fd00*/  LDSM.16.MT88.4 R52, [R185+0x4400] ;  /* 0x00440000b934783b */ /* 0x000f2c0000004200 */
[----:B------:R5:W-:Y:S02]  /*fd10*/  MUFU.EX2 R250, R4 ;  /* 0x0000000400fa7308 */ /* 0x000be40000000800 */
[--C-:B-----5:R-:W-:Y:S02]  /*fd20*/  FFMA.FTZ R4, R12, c[0x0][0x23c], -R64.reuse ;  /* 0x00008f000c047a23 */ /* 0x120fe40000010840 */
[--C-:B------:R-:W-:Y:S06]  /*fd30*/  FFMA.FTZ R12, R85, c[0x0][0x23c], -R43.reuse ;  /* 0x00008f00550c7a23 */ /* 0x100fec000001082b */
[----:B------:R5:W-:Y:S10]  /*fd40*/  MUFU.EX2 R246, R4 ;  /* 0x0000000400f67308 */ /* 0x000bf40000000800 */
[----:B------:R1:W-:Y:S01]  /*fd50*/  MUFU.EX2 R230, R12 ;  /* 0x0000000c00e67308 */ /* 0x0003e20000000800 */
[--C-:B-----5:R-:W-:Y:S02]  /*fd60*/  FFMA.FTZ R4, R67, c[0x0][0x23c], -R64.reuse ;  /* 0x00008f0043047a23 */ /* 0x120fe40000010840 */
[--C-:B------:R-:W-:Y:S07]  /*fd70*/  FFMA.FTZ R67, R118, c[0x0][0x23c], -R64.reuse ;  /* 0x00008f0076437a23 */ /* 0x100fee0000010840 */
[----:B------:R5:W2:Y:S01]  /*fd80*/  MUFU.EX2 R24, R4 ;  /* 0x0000000400187308 */ /* 0x000aa20000000800 */
[----:B-1----:R-:W-:Y:S09]  /*fd90*/  FFMA.FTZ R12, R86, c[0x0][0x23c], -R64 ;  /* 0x00008f00560c7a23 */ /* 0x002ff20000010840 */
[----:B------:R1:W-:Y:S10]  /*fda0*/  MUFU.EX2 R202, R12 ;  /* 0x0000000c00ca7308 */ /* 0x0003f40000000800 */
[----:B------:R3:W-:Y:S01]  /*fdb0*/  MUFU.EX2 R77, R67 ;  /* 0x00000043004d7308 */ /* 0x0007e20000000800 */
[--C-:B-----5:R-:W-:Y:S01]  /*fdc0*/  FFMA.FTZ R4, R56, c[0x0][0x23c], -R66.reuse ;  /* 0x00008f0038047a23 */ /* 0x120fe20000010842 */
[----:B--2---:R-:W-:Y:S01]  /*fdd0*/  MOV R141, R24 ;  /* 0x00000018008d7202 */ /* 0x004fe20000000f00 */
[----:B------:R-:W-:Y:S07]  /*fde0*/  FFMA.FTZ R24, R97, c[0x0][0x23c], -R43 ;  /* 0x00008f0061187a23 */ /* 0x000fee000001082b */
[----:B------:R2:W-:Y:S01]  /*fdf0*/  MUFU.EX2 R200, R4 ;  /* 0x0000000400c87308 */ /* 0x0005e20000000800 */
[----:B-1----:R-:W-:Y:S02]  /*fe00*/  FMUL.FTZ R12, R2, R144 ;  /* 0x00000090020c7220 */ /* 0x002fe40000410000 */
[--C-:B---3--:R-:W-:Y:S07]  /*fe10*/  FFMA.FTZ R67, R120, c[0x0][0x23c], -R66.reuse ;  /* 0x00008f0078437a23 */ /* 0x108fee0000010842 */
[----:B------:R-:W-:Y:S01]  /*fe20*/  MUFU.EX2 R67, R67 ;  /* 0x0000004300437308 */ /* 0x000fe20000000800 */
[--C-:B--2---:R-:W-:Y:S09]  /*fe30*/  FFMA.FTZ R4, R57, c[0x0][0x23c], -R66.reuse ;  /* 0x00008f0039047a23 */ /* 0x104ff20000010842 */
[----:B------:R1:W-:Y:S02]  /*fe40*/  MUFU.EX2 R218, R4 ;  /* 0x0000000400da7308 */ /* 0x0003e40000000800 */
[--C-:B-1----:R-:W-:Y:S08]  /*fe50*/  FFMA.FTZ R4, R58, c[0x0][0x23c], -R65.reuse ;  /* 0x00008f003a047a23 */ /* 0x102ff00000010841 */
[----:B------:R1:W-:Y:S02]  /*fe60*/  MUFU.EX2 R177, R4 ;  /* 0x0000000400b17308 */ /* 0x0003e40000000800 */
[--C-:B-1----:R-:W-:Y:S02]  /*fe70*/  FFMA.FTZ R4, R59, c[0x0][0x23c], -R65.reuse ;  /* 0x00008f003b047a23 */ /* 0x102fe40000010841 */
[----:B------:R-:W1:Y:S06]  /*fe80*/  LDSM.16.MT88.4 R56, [R186+0x4400] ;  /* 0x00440000ba38783b */ /* 0x000e6c0000004200 */
[----:B------:R2:W-:Y:S02]  /*fe90*/  MUFU.EX2 R208, R4 ;  /* 0x0000000400d07308 */ /* 0x0005e40000000800 */
[----:B--2---:R-:W-:Y:S08]  /*fea0*/  FFMA.FTZ R4, R61, c[0x0][0x23c], -R66 ;  /* 0x00008f003d047a23 */ /* 0x004ff00000010842 */
[----:B------:R2:W-:Y:S02]  /*feb0*/  MUFU.EX2 R234, R4 ;  /* 0x0000000400ea7308 */ /* 0x0005e40000000800 */
[--C-:B--2---:R-:W-:Y:S08]  /*fec0*/  FFMA.FTZ R4, R62, c[0x0][0x23c], -R65.reuse ;  /* 0x00008f003e047a23 */ /* 0x104ff00000010841 */
[----:B------:R2:W-:Y:S02]  /*fed0*/  MUFU.EX2 R216, R4 ;  /* 0x0000000400d87308 */ /* 0x0005e40000000800 */
[----:B--2---:R-:W-:Y:S02]  /*fee0*/  FFMA.FTZ R4, R63, c[0x0][0x23c], -R65 ;  /* 0x00008f003f047a23 */ /* 0x004fe40000010841 */
[----:B------:R-:W3:Y:S06]  /*fef0*/  LDSM.16.MT88.4 R60, [R185+0x4800] ;  /* 0x00480000b93c783b */ /* 0x000eec0000004200 */
[----:B------:R3:W-:Y:S02]  /*ff00*/  MUFU.EX2 R225, R4 ;  /* 0x0000000400e17308 */ /* 0x0007e40000000800 */
[----:B---3--:R-:W-:Y:S02]  /*ff10*/  FFMA.FTZ R4, R69, c[0x0][0x23c], -R43 ;  /* 0x00008f0045047a23 */ /* 0x008fe4000001082b */
[--C-:B------:R-:W-:Y:S06]  /*ff20*/  FFMA.FTZ R69, R119, c[0x0][0x23c], -R64.reuse ;  /* 0x00008f0077457a23 */ /* 0x100fec0000010840 */
[----:B------:R3:W-:Y:S02]  /*ff30*/  MUFU.EX2 R25, R4 ;  /* 0x0000000400197308 */ /* 0x0007e40000000800 */
[--C-:B---3--:R-:W-:Y:S02]  /*ff40*/  FFMA.FTZ R4, R71, c[0x0][0x23c], -R64.reuse ;  /* 0x00008f0047047a23 */ /* 0x108fe40000010840 */
[--C-:B------:R-:W-:Y:S06]  /*ff50*/  FFMA.FTZ R71, R130, c[0x0][0x23c], -R64.reuse ;  /* 0x00008f0082477a23 */ /* 0x100fec0000010840 */
[----:B------:R3:W5:Y:S10]  /*ff60*/  MUFU.EX2 R26, R4 ;  /* 0x00000004001a7308 */ /* 0x0007740000000800 */
[----:B------:R-:W-:Y:S01]  /*ff70*/  MUFU.EX2 R71, R71 ;  /* 0x0000004700477308 */ /* 0x000fe20000000800 */
[--C-:B---3--:R-:W-:Y:S01]  /*ff80*/  FFMA.FTZ R4, R82, c[0x0][0x23c], -R64.reuse ;  /* 0x00008f0052047a23 */ /* 0x108fe20000010840 */
[----:B-----5:R-:W-:Y:S01]  /*ff90*/  MOV R138, R26 ;  /* 0x0000001a008a7202 */ /* 0x020fe20000000f00 */
[----:B------:R-:W-:Y:S07]  /*ffa0*/  FMUL.FTZ R26, R0, R158 ;  /* 0x0000009e001a7220 */ /* 0x000fee0000410000 */
[----:B------:R3:W5:Y:S02]  /*ffb0*/  MUFU.EX2 R28, R4 ;  /* 0x00000004001c7308 */ /* 0x0007640000000800 */
[--C-:B---3--:R-:W-:Y:S01]  /*ffc0*/  FFMA.FTZ R4, R83, c[0x0][0x23c], -R64.reuse ;  /* 0x00008f0053047a23 */ /* 0x108fe20000010840 */
[----:B-----5:R-:W-:Y:S01]  /*ffd0*/  MOV R136, R28 ;  /* 0x0000001c00887202 */ /* 0x020fe20000000f00 */
[----:B------:R-:W-:Y:S06]  /*ffe0*/  FFMA.FTZ R28, R98, c[0x0][0x23c], -R64 ;  /* 0x00008f00621c7a23 */ /* 0x000fec0000010840 */
[----:B------:R3:W5:Y:S02]  /*fff0*/  MUFU.EX2 R30, R4 ;  /* 0x00000004001e7308 */ /* 0x0007640000000800 */
[----:B---3--:R-:W-:Y:S01]  /*10000*/  FFMA.FTZ R4, R72, c[0x0][0x23c], -R66 ;  /* 0x00008f0048047a23 */ /* 0x008fe20000010842 */
[----:B-----5:R-:W-:Y:S01]  /*10010*/  MOV R144, R30 ;  /* 0x0000001e00907202 */ /* 0x020fe20000000f00 */
[----:B------:R-:W-:Y:S06]  /*10020*/  FFMA.FTZ R30, R99, c[0x0][0x23c], -R64 ;  /* 0x00008f00631e7a23 */ /* 0x000fec0000010840 */
[----:B------:R3:W-:Y:S01]  /*10030*/  MUFU.EX2 R213, R4 ;  /* 0x0000000400d57308 */ /* 0x0007e20000000800 */
[----:B------:R-:W-:Y:S09]  /*10040*/  FFMA.FTZ R72, R123, c[0x0][0x23c], -R65 ;  /* 0x00008f007b487a23 */ /* 0x000ff20000010841 */
[----:B------:R5:W-:Y:S10]  /*10050*/  MUFU.EX2 R135, R30 ;  /* 0x0000001e00877308 */ /* 0x000bf40000000800 */
[----:B------:R-:W-:Y:S01]  /*10060*/  MUFU.EX2 R72, R72 ;  /* 0x0000004800487308 */ /* 0x000fe20000000800 */
[--C-:B---3--:R-:W-:Y:S02]  /*10070*/  FFMA.FTZ R4, R73, c[0x0][0x23c], -R66.reuse ;  /* 0x00008f0049047a23 */ /* 0x108fe40000010842 */
[----:B------:R-:W-:Y:S07]  /*10080*/  FFMA.FTZ R73, R124, c[0x0][0x23c], -R66 ;  /* 0x00008f007c497a23 */ /* 0x000fee0000010842 */
[----:B------:R3:W-:Y:S01]  /*10090*/  MUFU.EX2 R233, R4 ;  /* 0x0000000400e97308 */ /* 0x0007e20000000800 */
[C---:B-----5:R-:W-:Y:S02]  /*100a0*/  FMUL.FTZ R30, R0.reuse, R162 ;  /* 0x000000a2001e7220 */ /* 0x060fe40000410000 */
[----:B------:R-:W-:Y:S04]  /*100b0*/  FFMA.FTZ R0, R0, R150, R169 ;  /* 0x0000009600007223 */ /* 0x000fe800000100a9 */
[----:B------:R-:W-:Y:S03]  /*100c0*/  FADD.FTZ R0, R174, R0 ;  /* 0x00000000ae007221 */ /* 0x000fe60000010000 */
[----:B------:R-:W-:Y:S01]  /*100d0*/  MUFU.EX2 R73, R73 ;  /* 0x0000004900497308 */ /* 0x000fe20000000800 */
[----:B------:R-:W-:Y:S02]  /*100e0*/  FADD.FTZ R0, R175, R0 ;  /* 0x00000000af007221 */ /* 0x000fe40000010000 */
[--C-:B---3--:R-:W-:Y:S02]  /*100f0*/  FFMA.FTZ R4, R74, c[0x0][0x23c], -R65.reuse ;  /* 0x00008f004a047a23 */ /* 0x108fe40000010841 */
[--C-:B------:R-:W-:Y:S05]  /*10100*/  FFMA.FTZ R74, R40, c[0x0][0x23c], -R65.reuse ;  /* 0x00008f00284a7a23 */ /* 0x100fea0000010841 */
[----:B------:R3:W-:Y:S10]  /*10110*/  MUFU.EX2 R207, R4 ;  /* 0x0000000400cf7308 */ /* 0x0007f40000000800 */
[----:B------:R-:W-:Y:S01]  /*10120*/  MUFU.EX2 R74, R74 ;  /* 0x0000004a004a7308 */ /* 0x000fe20000000800 */
[--C-:B---3--:R-:W-:Y:S09]  /*10130*/  FFMA.FTZ R4, R75, c[0x0][0x23c], -R65.reuse ;  /* 0x00008f004b047a23 */ /* 0x108ff20000010841 */
[----:B------:R-:W-:Y:S10]  /*10140*/  MUFU.EX2 R75, R70 ;  /* 0x00000046004b7308 */ /* 0x000ff40000000800 */
[----:B------:R3:W-:Y:S02]  /*10150*/  MUFU.EX2 R224, R4 ;  /* 0x0000000400e07308 */ /* 0x0007e40000000800 */
[--C-:B---3--:R-:W-:Y:S08]  /*10160*/  FFMA.FTZ R4, R76, c[0x0][0x23c], -R66.reuse ;  /* 0x00008f004c047a23 */ /* 0x108ff00000010842 */
[----:B------:R3:W-:Y:S10]  /*10170*/  MUFU.EX2 R76, R69 ;  /* 0x00000045004c7308 */ /* 0x0007f40000000800 */
[----:B------:R5:W-:Y:S01]  /*10180*/  MUFU.EX2 R229, R4 ;  /* 0x0000000400e57308 */ /* 0x000be20000000800 */
[--C-:B---3--:R-:W-:Y:S09]  /*10190*/  FFMA.FTZ R69, R122, c[0x0][0x23c], -R65.reuse ;  /* 0x00008f007a457a23 */ /* 0x108ff20000010841 */
[----:B------:R-:W3:Y:S01]  /*101a0*/  MUFU.EX2 R69, R69 ;  /* 0x0000004500457308 */ /* 0x000ee20000000800 */
[----:B-----5:R-:W-:Y:S09]  /*101b0*/  FFMA.FTZ R4, R79, c[0x0][0x23c], -R65 ;  /* 0x00008f004f047a23 */ /* 0x020ff20000010841 */
[----:B------:R5:W-:Y:S01]  /*101c0*/  MUFU.EX2 R223, R4 ;  /* 0x0000000400df7308 */ /* 0x000be20000000800 */
[----:B---3--:R-:W-:Y:S01]  /*101d0*/  F2FP.BF16.PACK_AB R161, R72, R69 ;  /* 0x0000004548a1723e */ /* 0x008fe200000010ff */
[C---:B-----5:R-:W-:Y:S01]  /*101e0*/  FMUL.FTZ R4, R41.reuse, R140 ;  /* 0x0000008c29047220 */ /* 0x060fe20000410000 */
[----:B------:R-:W-:Y:S01]  /*101f0*/  MOV R140, R25 ;  /* 0x00000019008c7202 */ /* 0x000fe20000000f00 */
[----:B------:R-:W-:Y:S05]  /*10200*/  FMUL.FTZ R25, R2, R157 ;  /* 0x0000009d02197220 */ /* 0x000fea0000410000 */
[-C--:B------:R-:W-:Y:S08]  /*10210*/  HMMA.16816.F32.BF16 R4, R44, R20.reuse, R4 ;  /* 0x000000142c04723c */ /* 0x080ff00000041804 */
[C---:B------:R-:W-:Y:S07]  /*10220*/  HMMA.16816.F32.BF16 R8, R32.reuse, R20, R8 ;  /* 0x000000142008723c */ /* 0x040fee0000041808 */
[----:B------:R-:W-:Y:S01]  /*10230*/  FFMA.FTZ R20, R96, c[0x0][0x23c], -R43 ;  /* 0x00008f0060147a23 */ /* 0x000fe2000001082b */
[-C--:B------:R-:W-:Y:S03]  /*10240*/  HMMA.16816.F32.BF16 R12, R32, R22.reuse, R12 ;  /* 0x00000016200c723c */ /* 0x080fe6000004180c */
[----:B------:R3:W-:Y:S01]  /*10250*/  MUFU.EX2 R171, R20 ;  /* 0x0000001400ab7308 */ /* 0x0007e20000000800 */
[C---:B------:R-:W-:Y:S04]  /*10260*/  FMUL.FTZ R21, R41.reuse, R153 ;  /* 0x0000009929157220 */ /* 0x040fe80000410000 */
[C---:B------:R-:W-:Y:S05]  /*10270*/  HMMA.16816.F32.BF16 R16, R44.reuse, R22, R16 ;  /* 0x000000162c10723c */ /* 0x040fea0000041810 */
[----:B------:R5:W-:Y:S02]  /*10280*/  MUFU.EX2 R153, R24 ;  /* 0x0000001800997308 */ /* 0x000be40000000800 */
[C---:B------:R-:W-:Y:S02]  /*10290*/  FMUL.FTZ R22, R42.reuse, R154 ;  /* 0x0000009a2a167220 */ /* 0x040fe40000410000 */
[----:B------:R-:W-:Y:S01]  /*102a0*/  FMUL.FTZ R23, R42, R155 ;  /* 0x0000009b2a177220 */ /* 0x000fe20000410000 */
[----:B------:R-:W2:Y:S04]  /*102b0*/  LDL.LU R154, [R1+0x4] ;  /* 0x00000400019a7983 */ /* 0x000ea80000300800 */
[----:B------:R-:W2:Y:S01]  /*102c0*/  LDL.LU R155, [R1] ;  /* 0x00000000019b7983 */ /* 0x000ea20000300800 */
[----:B---3--:R-:W-:Y:S02]  /*102d0*/  FMUL.FTZ R20, R41, R152 ;  /* 0x0000009829147220 */ /* 0x008fe40000410000 */
[----:B------:R3:W-:Y:S05]  /*102e0*/  MUFU.EX2 R152, R28 ;  /* 0x0000001c00987308 */ /* 0x0007ea0000000800 */
[-C--:B------:R-:W-:Y:S03]  /*102f0*/  HMMA.16816.F32.BF16 R20, R44, R48.reuse, R20 ;  /* 0x000000302c14723c */ /* 0x080fe60000041814 */
[----:B-----5:R-:W-:Y:S07]  /*10300*/  FMUL.FTZ R24, R2, R156 ;  /* 0x0000009c02187220 */ /* 0x020fee0000410000 */
[C---:B------:R-:W-:Y:S07]  /*10310*/  HMMA.16816.F32.BF16 R24, R32.reuse, R48, R24 ;  /* 0x000000302018723c */ /* 0x040fee0000041818 */
[----:B------:R-:W-:Y:S01]  /*10320*/  FFMA.FTZ R48, R88, c[0x0][0x23c], -R66 ;  /* 0x00008f0058307a23 */ /* 0x000fe20000010842 */
[----:B------:R-:W-:Y:S01]  /*10330*/  F2FP.BF16.PACK_AB R49, R199, R168 ;  /* 0x000000a8c731723e */ /* 0x000fe200000010ff */
[C---:B---3--:R-:W-:Y:S02]  /*10340*/  FMUL.FTZ R28, R2.reuse, R160 ;  /* 0x000000a0021c7220 */ /* 0x048fe40000410000 */
[----:B------:R3:W-:Y:S01]  /*10350*/  MUFU.EX2 R133, R48 ;  /* 0x0000003000857308 */ /* 0x0007e20000000800 */
[----:B------:R-:W-:Y:S01]  /*10360*/  FFMA.FTZ R2, R2, R151, R134 ;  /* 0x0000009702027223 */ /* 0x000fe20000010086 */
[----:B------:R-:W-:Y:S02]  /*10370*/  F2FP.BF16.PACK_AB R160, R68, R67 ;  /* 0x0000004344a0723e */ /* 0x000fe400000010ff */
[----:B------:R-:W-:Y:S01]  /*10380*/  MOV R134, R36 ;  /* 0x0000002400867202 */ /* 0x000fe20000000f00 */
[-C--:B------:R-:W-:Y:S07]  /*10390*/  HMMA.16816.F32.BF16 R28, R32, R50.reuse, R28 ;  /* 0x00000032201c723c */ /* 0x080fee000004181c */
[C---:B------:R-:W-:Y:S02]  /*103a0*/  FMUL.FTZ R32, R41.reuse, R164 ;  /* 0x000000a429207220 */ /* 0x040fe40000410000 */
[----:B------:R-:W-:Y:S03]  /*103b0*/  FMUL.FTZ R33, R41, R165 ;  /* 0x000000a529217220 */ /* 0x000fe60000410000 */
[----:B------:R-:W-:Y:S01]  /*103c0*/  FMUL.FTZ R34, R42, R166 ;  /* 0x000000a62a227220 */ /* 0x000fe20000410000 */
[----:B------:R-:W-:Y:S01]  /*103d0*/  F2FP.BF16.PACK_AB R165, R76, R77 ;  /* 0x0000004d4ca5723e */ /* 0x000fe200000010ff */
[----:B------:R-:W-:Y:S02]  /*103e0*/  FMUL.FTZ R35, R42, R167 ;  /* 0x000000a72a237220 */ /* 0x000fe40000410000 */
[--C-:B---3--:R-:W-:Y:S05]  /*103f0*/  FFMA.FTZ R48, R89, c[0x0][0x23c], -R66.reuse ;  /* 0x00008f0059307a23 */ /* 0x108fea0000010842 */
[----:B------:R-:W-:Y:S01]  /*10400*/  HMMA.16816.F32.BF16 R32, R44, R50, R32 ;  /* 0x000000322c20723c */ /* 0x000fe20000041820 */
[----:B------:R3:W5:Y:S06]  /*10410*/  MUFU.EX2 R132, R48 ;  /* 0x0000003000847308 */ /* 0x00076c0000000800 */
[----:B------:R-:W-:Y:S02]  /*10420*/  F2FP.BF16.PACK_AB R46, R147, R149 ;  /* 0x00000095932e723e */ /* 0x000fe400000010ff */
[----:B------:R-:W-:Y:S03]  /*10430*/  F2FP.BF16.PACK_AB R47, R146, R148 ;  /* 0x00000094922f723e */ /* 0x000fe600000010ff */
[----:B------:R-:W-:Y:S02]  /*10440*/  F2FP.BF16.PACK_AB R44, R209, R204 ;  /* 0x000000ccd12c723e */ /* 0x000fe400000010ff */
[----:B------:R-:W-:Y:S02]  /*10450*/  F2FP.BF16.PACK_AB R45, R203, R182 ;  /* 0x000000b6cb2d723e */ /* 0x000fe400000010ff */
[----:B------:R-:W-:Y:S02]  /*10460*/  F2FP.BF16.PACK_AB R50, R244, R226 ;  /* 0x000000e2f432723e */ /* 0x000fe400000010ff */
[----:B------:R-:W-:Y:S03]  /*10470*/  F2FP.BF16.PACK_AB R51, R237, R217 ;  /* 0x000000d9ed33723e */ /* 0x000fe600000010ff */
[-C--:B----4-:R-:W-:Y:S03]  /*10480*/  HMMA.16816.F32.BF16 R4, R44, R52.reuse, R4 ;  /* 0x000000342c04723c */ /* 0x090fe60000041804 */
[----:B---3--:R-:W-:Y:S01]  /*10490*/  FFMA.FTZ R48, R90, c[0x0][0x23c], -R65 ;  /* 0x00008f005a307a23 */ /* 0x008fe20000010841 */
[----:B-----5:R-:W-:Y:S03]  /*104a0*/  F2FP.BF16.PACK_AB R40, R132, R133 ;  /* 0x000000858428723e */ /* 0x020fe600000010ff */
[----:B------:R3:W-:Y:S02]  /*104b0*/  MUFU.EX2 R127, R48 ;  /* 0x00000030007f7308 */ /* 0x0007e40000000800 */
[----:B---3--:R-:W-:Y:S07]  /*104c0*/  F2FP.BF16.PACK_AB R48, R206, R170 ;  /* 0x000000aace30723e */ /* 0x008fee00000010ff */
[C---:B------:R-:W-:Y:S07]  /*104d0*/  HMMA.16816.F32.BF16 R8, R48.reuse, R52, R8 ;  /* 0x000000343008723c */ /* 0x040fee0000041808 */
[--C-:B------:R-:W-:Y:S01]  /*104e0*/  FFMA.FTZ R52, R92, c[0x0][0x23c], -R66.reuse ;  /* 0x00008f005c347a23 */ /* 0x100fe20000010842 */
[-C--:B------:R-:W-:Y:S03]  /*104f0*/  HMMA.16816.F32.BF16 R12, R48, R54.reuse, R12 ;  /* 0x00000036300c723c */ /* 0x080fe6000004180c */
[----:B------:R3:W-:Y:S05]  /*10500*/  MUFU.EX2 R99, R52 ;  /* 0x0000003400637308 */ /* 0x0007ea0000000800 */
[C---:B------:R-:W-:Y:S08]  /*10510*/  HMMA.16816.F32.BF16 R16, R44.reuse, R54, R16 ;  /* 0x000000362c10723c */ /* 0x040ff00000041810 */
[-C--:B-1----:R-:W-:Y:S08]  /*10520*/  HMMA.16816.F32.BF16 R20, R44, R56.reuse, R20 ;  /* 0x000000382c14723c */ /* 0x082ff00000041814 */
[C---:B------:R-:W-:Y:S04]  /*10530*/  HMMA.16816.F32.BF16 R24, R48.reuse, R56, R24 ;  /* 0x000000383018723c */ /* 0x040fe80000041818 */
[----:B---3--:R-:W-:Y:S03]  /*10540*/  FFMA.FTZ R52, R93, c[0x0][0x23c], -R66 ;  /* 0x00008f005d347a23 */ /* 0x008fe60000010842 */
[--C-:B------:R-:W-:Y:S01]  /*10550*/  FFMA.FTZ R56, R102, c[0x0][0x23c], -R64.reuse ;  /* 0x00008f0066387a23 */ /* 0x100fe20000010840 */
[-C--:B------:R-:W-:Y:S01]  /*10560*/  HMMA.16816.F32.BF16 R28, R48, R58.reuse, R28 ;  /* 0x0000003a301c723c */ /* 0x080fe2000004181c */
[----:B------:R1:W-:Y:S06]  /*10570*/  MUFU.EX2 R98, R52 ;  /* 0x0000003400627308 */ /* 0x0003ec0000000800 */
[----:B------:R-:W-:Y:S01]  /*10580*/  FFMA.FTZ R48, R100, c[0x0][0x23c], -R43 ;  /* 0x00008f0064307a23 */ /* 0x000fe2000001082b */
        /* <DEDUP_REMOVED lines=11> */
[-C--:B------:R-:W-:Y:S03]  /*10640*/  HMMA.16816.F32.BF16 R4, R44, R60.reuse, R4 ;  /* 0x0000003c2c04723c */ /* 0x080fe60000041804 */
[--C-:B---3--:R-:W-:Y:S05]  /*10650*/  FFMA.FTZ R56, R103, c[0x0][0x23c], -R64.reuse ;  /* 0x00008f0067387a23 */ /* 0x108fea0000010840 */
[----:B------:R3:W-:Y:S01]  /*10660*/  MUFU.EX2 R92, R56 ;  /* 0x00000038005c7308 */ /* 0x0007e20000000800 */
[----:B-1----:R-:W-:Y:S09]  /*10670*/  FFMA.FTZ R52, R95, c[0x0][0x23c], -R65 ;  /* 0x00008f005f347a23 */ /* 0x002ff20000010841 */
[----:B------:R1:W-:Y:S01]  /*10680*/  MUFU.EX2 R95, R48 ;  /* 0x00000030005f7308 */ /* 0x0003e20000000800 */
[----:B---3--:R-:W-:Y:S09]  /*10690*/  LDSM.16.MT88.4 R56, [R185+0x4c00] ;  /* 0x004c0000b938783b */ /* 0x008ff20000004200 */
[----:B------:R3:W-:Y:S01]  /*106a0*/  MUFU.EX2 R96, R52 ;  /* 0x0000003400607308 */ /* 0x0007e20000000800 */
[--C-:B-1----:R-:W-:Y:S09]  /*106b0*/  FFMA.FTZ R48, R101, c[0x0][0x23c], -R43.reuse ;  /* 0x00008f0065307a23 */ /* 0x102ff2000001082b */
[----:B------:R1:W-:Y:S01]  /*106c0*/  MUFU.EX2 R94, R48 ;  /* 0x00000030005e7308 */ /* 0x0003e20000000800 */
[----:B---3--:R-:W3:Y:S01]  /*106d0*/  LDSM.16.MT88.4 R52, [R186+0x4800] ;  /* 0x00480000ba34783b */ /* 0x008ee20000004200 */
[----:B-1----:R-:W-:Y:S07]  /*106e0*/  F2FP.BF16.PACK_AB R48, R211, R180 ;  /* 0x000000b4d330723e */ /* 0x002fee00000010ff */
[C---:B------:R-:W-:Y:S07]  /*106f0*/  HMMA.16816.F32.BF16 R8, R48.reuse, R60, R8 ;  /* 0x0000003c3008723c */ /* 0x040fee0000041808 */
[--C-:B------:R-:W-:Y:S01]  /*10700*/  FFMA.FTZ R60, R112, c[0x0][0x23c], -R43.reuse ;  /* 0x00008f00703c7a23 */ /* 0x100fe2000001082b */
[-C--:B------:R-:W-:Y:S03]  /*10710*/  HMMA.16816.F32.BF16 R12, R48, R62.reuse, R12 ;  /* 0x0000003e300c723c */ /* 0x080fe6000004180c */
[----:B------:R1:W-:Y:S05]  /*10720*/  MUFU.EX2 R91, R60 ;  /* 0x0000003c005b7308 */ /* 0x0003ea0000000800 */
[C---:B------:R-:W-:Y:S08]  /*10730*/  HMMA.16816.F32.BF16 R16, R44.reuse, R62, R16 ;  /* 0x0000003e2c10723c */ /* 0x040ff00000041810 */
[-C--:B---3--:R-:W-:Y:S08]  /*10740*/  HMMA.16816.F32.BF16 R20, R44, R52.reuse, R20 ;  /* 0x000000342c14723c */ /* 0x088ff00000041814 */
[C---:B------:R-:W-:Y:S04]  /*10750*/  HMMA.16816.F32.BF16 R24, R48.reuse, R52, R24 ;  /* 0x000000343018723c */ /* 0x040fe80000041818 */
[----:B-1----:R-:W-:Y:S03]  /*10760*/  FFMA.FTZ R60, R113, c[0x0][0x23c], -R43 ;  /* 0x00008f00713c7a23 */ /* 0x002fe6000001082b */
[--C-:B------:R-:W-:Y:S01]  /*10770*/  FFMA.FTZ R52, R114, c[0x0][0x23c], -R64.reuse ;  /* 0x00008f0072347a23 */ /* 0x100fe20000010840 */
[-C--:B------:R-:W-:Y:S01]  /*10780*/  HMMA.16816.F32.BF16 R28, R48, R54.reuse, R28 ;  /* 0x00000036301c723c */ /* 0x080fe2000004181c */
[----:B------:R1:W-:Y:S06]  /*10790*/  MUFU.EX2 R90, R60 ;  /* 0x0000003c005a7308 */ /* 0x0003ec0000000800 */
[--C-:B------:R-:W-:Y:S01]  /*107a0*/  FFMA.FTZ R48, R115, c[0x0][0x23c], -R64.reuse ;  /* 0x00008f0073307a23 */ /* 0x100fe20000010840 */
[----:B------:R-:W-:Y:S03]  /*107b0*/  HMMA.16816.F32.BF16 R32, R44, R54, R32 ;  /* 0x000000362c20723c */ /* 0x000fe60000041820 */
[----:B------:R3:W-:Y:S01]  /*107c0*/  MUFU.EX2 R89, R52 ;  /* 0x0000003400597308 */ /* 0x0007e20000000800 */
[----:B------:R-:W-:Y:S01]  /*107d0*/  F2FP.BF16.PACK_AB R49, R208, R177 ;  /* 0x000000b1d031723e */ /* 0x000fe200000010ff */
[----:B------:R-:W-:Y:S01]  /*107e0*/  FFMA.FTZ R64, R131, c[0x0][0x23c], -R64 ;  /* 0x00008f0083407a23 */ /* 0x000fe20000010840 */
[----:B------:R-:W-:Y:S02]  /*107f0*/  F2FP.BF16.PACK_AB R50, R234, R214 ;  /* 0x000000d6ea32723e */ /* 0x000fe400000010ff */
[----:B------:R-:W-:Y:S04]  /*10800*/  F2FP.BF16.PACK_AB R44, R247, R242 ;  /* 0x000000f2f72c723e */ /* 0x000fe800000010ff */
[----:B------:R-:W-:Y:S01]  /*10810*/  F2FP.BF16.PACK_AB R45, R250, R235 ;  /* 0x000000ebfa2d723e */ /* 0x000fe200000010ff */
[----:B------:R4:W-:Y:S01]  /*10820*/  MUFU.EX2 R88, R48 ;  /* 0x0000003000587308 */ /* 0x0009e20000000800 */
[----:B------:R-:W-:Y:S02]  /*10830*/  F2FP.BF16.PACK_AB R46, R142, R251 ;  /* 0x000000fb8e2e723e */ /* 0x000fe400000010ff */
[----:B------:R-:W-:Y:S01]  /*10840*/  F2FP.BF16.PACK_AB R47, R141, R246 ;  /* 0x000000f68d2f723e */ /* 0x000fe200000010ff */
[----:B-1----:R-:W1:Y:S01]  /*10850*/  LDSM.16.MT88.4 R60, [R186+0x4c00] ;  /* 0x004c0000ba3c783b */ /* 0x002e620000004200 */
[----:B------:R-:W-:Y:S05]  /*10860*/  F2FP.BF16.PACK_AB R51, R225, R216 ;  /* 0x000000d8e133723e */ /* 0x000fea00000010ff */
[-C--:B------:R-:W-:Y:S01]  /*10870*/  HMMA.16816.F32.BF16 R4, R44, R56.reuse, R4 ;  /* 0x000000382c04723c */ /* 0x080fe20000041804 */
[----:B------:R-:W5:Y:S02]  /*10880*/  MUFU.EX2 R64, R64 ;  /* 0x0000004000407308 */ /* 0x000f640000000800 */
[--C-:B---3--:R-:W-:Y:S08]  /*10890*/  FFMA.FTZ R52, R105, c[0x0][0x23c], -R66.reuse ;  /* 0x00008f0069347a23 */ /* 0x108ff00000010842 */
[----:B------:R3:W-:Y:S01]  /*108a0*/  MUFU.EX2 R86, R52 ;  /* 0x0000003400567308 */ /* 0x0007e20000000800 */
[--C-:B----4-:R-:W-:Y:S09]  /*108b0*/  FFMA.FTZ R48, R104, c[0x0][0x23c], -R66.reuse ;  /* 0x00008f0068307a23 */ /* 0x110ff20000010842 */
[----:B------:R4:W-:Y:S01]  /*108c0*/  MUFU.EX2 R87, R48 ;  /* 0x0000003000577308 */ /* 0x0009e20000000800 */
[----:B-----5:R-:W-:Y:S01]  /*108d0*/  F2FP.BF16.PACK_AB R167, R64, R71 ;  /* 0x0000004740a7723e */ /* 0x020fe200000010ff */
[--C-:B---3--:R-:W-:Y:S08]  /*108e0*/  FFMA.FTZ R52, R106, c[0x0][0x23c], -R65.reuse ;  /* 0x00008f006a347a23 */ /* 0x108ff00000010841 */
[----:B------:R3:W-:Y:S01]  /*108f0*/  MUFU.EX2 R84, R52 ;  /* 0x0000003400547308 */ /* 0x0007e20000000800 */
[----:B----4-:R-:W-:Y:S07]  /*10900*/  F2FP.BF16.PACK_AB R48, R218, R200 ;  /* 0x000000c8da30723e */ /* 0x010fee00000010ff */
[C---:B------:R-:W-:Y:S07]  /*10910*/  HMMA.16816.F32.BF16 R8, R48.reuse, R56, R8 ;  /* 0x000000383008723c */ /* 0x040fee0000041808 */
[--C-:B------:R-:W-:Y:S01]  /*10920*/  FFMA.FTZ R56, R108, c[0x0][0x23c], -R66.reuse ;  /* 0x00008f006c387a23 */ /* 0x100fe20000010842 */
[-C--:B------:R-:W-:Y:S03]  /*10930*/  HMMA.16816.F32.BF16 R12, R48, R58.reuse, R12 ;  /* 0x0000003a300c723c */ /* 0x080fe6000004180c */
[----:B------:R4:W-:Y:S01]  /*10940*/  MUFU.EX2 R82, R56 ;  /* 0x0000003800527308 */ /* 0x0009e20000000800 */
[--C-:B---3--:R-:W-:Y:S04]  /*10950*/  FFMA.FTZ R52, R107, c[0x0][0x23c], -R65.reuse ;  /* 0x00008f006b347a23 */ /* 0x108fe80000010841 */
[C---:B------:R-:W-:Y:S05]  /*10960*/  HMMA.16816.F32.BF16 R16, R44.reuse, R58, R16 ;  /* 0x0000003a2c10723c */ /* 0x040fea0000041810 */
[----:B------:R3:W-:Y:S03]  /*10970*/  MUFU.EX2 R85, R52 ;  /* 0x0000003400557308 */ /* 0x0007e60000000800 */
[-C--:B-1----:R-:W-:Y:S08]  /*10980*/  HMMA.16816.F32.BF16 R20, R44, R60.reuse, R20 ;  /* 0x0000003c2c14723c */ /* 0x082ff00000041814 */
[C---:B------:R-:W-:Y:S04]  /*10990*/  HMMA.16816.F32.BF16 R24, R48.reuse, R60, R24 ;  /* 0x0000003c3018723c */ /* 0x040fe80000041818 */
[--C-:B----4-:R-:W-:Y:S02]  /*109a0*/  FFMA.FTZ R56, R109, c[0x0][0x23c], -R66.reuse ;  /* 0x00008f006d387a23 */ /* 0x110fe40000010842 */
[----:B------:R-:W-:Y:S02]  /*109b0*/  FFMA.FTZ R66, R125, c[0x0][0x23c], -R66 ;  /* 0x00008f007d427a23 */ /* 0x000fe40000010842 */
[-C--:B------:R-:W-:Y:S01]  /*109c0*/  HMMA.16816.F32.BF16 R28, R48, R62.reuse, R28 ;  /* 0x0000003e301c723c */ /* 0x080fe2000004181c */
[----:B------:R1:W-:Y:S03]  /*109d0*/  MUFU.EX2 R83, R56 ;  /* 0x0000003800537308 */ /* 0x0003e60000000800 */
[--C-:B------:R-:W-:Y:S01]  /*109e0*/  FFMA.FTZ R60, R110, c[0x0][0x23c], -R65.reuse ;  /* 0x00008f006e3c7a23 */ /* 0x100fe20000010841 */
[----:B---3--:R-:W3:Y:S02]  /*109f0*/  LDSM.16.MT88.4 R52, [R185+0x5000] ;  /* 0x00500000b934783b */ /* 0x008ee40000004200 */
[----:B------:R-:W-:Y:S01]  /*10a00*/  FFMA.FTZ R48, R111, c[0x0][0x23c], -R65 ;  /* 0x00008f006f307a23 */ /* 0x000fe20000010841 */
[----:B------:R-:W-:Y:S03]  /*10a10*/  HMMA.16816.F32.BF16 R32, R44, R62, R32 ;  /* 0x0000003e2c20723c */ /* 0x000fe60000041820 */
[----:B------:R4:W-:Y:S01]  /*10a20*/  MUFU.EX2 R80, R48 ;  /* 0x0000003000507308 */ /* 0x0009e20000000800 */
[--C-:B------:R-:W-:Y:S01]  /*10a30*/  FFMA.FTZ R49, R116, c[0x0][0x23c], -R43.reuse ;  /* 0x00008f0074317a23 */ /* 0x100fe2000001082b */
[----:B------:R-:W-:Y:S01]  /*10a40*/  F2FP.BF16.PACK_AB R50, R232, R229 ;  /* 0x000000e5e832723e */ /* 0x000fe200000010ff */
[----:B------:R-:W-:Y:S01]  /*10a50*/  FFMA.FTZ R43, R129, c[0x0][0x23c], -R43 ;  /* 0x00008f00812b7a23 */ /* 0x000fe2000001082b */
[----:B------:R-:W-:Y:S01]  /*10a60*/  F2FP.BF16.PACK_AB R44, R140, R222 ;  /* 0x000000de8c2c723e */ /* 0x000fe200000010ff */
[----:B------:R-:W-:Y:S01]  /*10a70*/  FFMA.FTZ R65, R39, c[0x0][0x23c], -R65 ;  /* 0x00008f0027417a23 */ /* 0x000fe20000010841 */
[----:B------:R-:W-:Y:S03]  /*10a80*/  F2FP.BF16.PACK_AB R45, R138, R212 ;  /* 0x000000d48a2d723e */ /* 0x000fe600000010ff */
[----:B------:R-:W-:Y:S01]  /*10a90*/  F2FP.BF16.PACK_AB R46, R145, R137 ;  /* 0x00000089912e723e */ /* 0x000fe200000010ff */
[----:B------:R5:W3:Y:S01]  /*10aa0*/  MUFU.EX2 R79, R49 ;  /* 0x00000031004f7308 */ /* 0x000ae20000000800 */
[----:B------:R-:W-:Y:S01]  /*10ab0*/  F2FP.BF16.PACK_AB R47, R144, R136 ;  /* 0x00000088902f723e */ /* 0x000fe200000010ff */
[----:B--2---:R-:W-:Y:S01]  /*10ac0*/  FFMA.FTZ R39, R42, R154, R173 ;  /* 0x0000009a2a277223 */ /* 0x004fe200000100ad */
[----:B------:R-:W-:Y:S01]  /*10ad0*/  F2FP.BF16.PACK_AB R51, R223, R215 ;  /* 0x000000d7df33723e */ /* 0x000fe200000010ff */
[----:B-1----:R-:W1:Y:S01]  /*10ae0*/  LDSM.16.MT88.4 R56, [R186+0x5000] ;  /* 0x00500000ba38783b */ /* 0x002e620000004200 */
[----:B------:R-:W-:Y:S01]  /*10af0*/  F2FP.BF16.PACK_AB R42, R98, R99 ;  /* 0x00000063622a723e */ /* 0x000fe200000010ff */
[----:B------:R-:W-:Y:S04]  /*10b00*/  FADD.FTZ R39, R228, R39 ;  /* 0x00000027e4277221 */ /* 0x000fe80000010000 */
[----:B------:R2:W-:Y:S01]  /*10b10*/  MUFU.EX2 R81, R60 ;  /* 0x0000003c00517308 */ /* 0x0005e20000000800 */
[----:B------:R-:W-:Y:S01]  /*10b20*/  FADD.FTZ R39, R219, R39 ;  /* 0x00000027db277221 */ /* 0x000fe20000010000 */
[----:B----4-:R-:W-:Y:S08]  /*10b30*/  F2FP.BF16.PACK_AB R48, R233, R213 ;  /* 0x000000d5e930723e */ /* 0x010ff000000010ff */
[----:B------:R4:W1:Y:S01]  /*10b40*/  MUFU.EX2 R70, R43 ;  /* 0x0000002b00467308 */ /* 0x0008620000000800 */
[-C--:B---3--:R-:W-:Y:S03]  /*10b50*/  HMMA.16816.F32.BF16 R4, R44, R52.reuse, R4 ;  /* 0x000000342c04723c */ /* 0x088fe60000041804 */
[----:B-----5:R-:W-:Y:S02]  /*10b60*/  F2FP.BF16.PACK_AB R49, R224, R207 ;  /* 0x000000cfe031723e */ /* 0x020fe400000010ff */
[----:B------:R-:W-:Y:S04]  /*10b70*/  F2FP.BF16.PACK_AB R164, R78, R79 ;  /* 0x0000004f4ea4723e */ /* 0x000fe800000010ff */
[----:B------:R-:W3:Y:S01]  /*10b80*/  MUFU.EX2 R66, R66 ;  /* 0x0000004200427308 */ /* 0x000ee20000000800 */
[C---:B------:R-:W-:Y:S01]  /*10b90*/  HMMA.16816.F32.BF16 R8, R48.reuse, R52, R8 ;  /* 0x000000343008723c */ /* 0x040fe20000041808 */
[----:B--2---:R-:W2:Y:S08]  /*10ba0*/  LDSM.16.MT88.4 R60, [R185+0x5400] ;  /* 0x00540000b93c783b */ /* 0x004eb00000004200 */
[----:B------:R-:W5:Y:S01]  /*10bb0*/  MUFU.EX2 R65, R65 ;  /* 0x0000004100417308 */ /* 0x000f620000000800 */
[-C--:B------:R-:W-:Y:S03]  /*10bc0*/  HMMA.16816.F32.BF16 R12, R48, R54.reuse, R12 ;  /* 0x00000036300c723c */ /* 0x080fe6000004180c */
[----:B----4-:R-:W-:Y:S02]  /*10bd0*/  F2FP.BF16.PACK_AB R43, R96, R97 ;  /* 0x00000061602b723e */ /* 0x010fe400000010ff */
[----:B-1----:R-:W-:Y:S03]  /*10be0*/  F2FP.BF16.PACK_AB R166, R70, R75 ;  /* 0x0000004b46a6723e */ /* 0x002fe600000010ff */
[C---:B------:R-:W-:Y:S01]  /*10bf0*/  HMMA.16816.F32.BF16 R16, R44.reuse, R54, R16 ;  /* 0x000000362c10723c */ /* 0x040fe20000041810 */
[----:B------:R-:W1:Y:S03]  /*10c00*/  LDSM.16.MT88.4 R52, [R186+0x5400] ;  /* 0x00540000ba34783b */ /* 0x000e660000004200 */
[----:B---3--:R-:W-:Y:S04]  /*10c10*/  F2FP.BF16.PACK_AB R162, R66, R73 ;  /* 0x0000004942a2723e */ /* 0x008fe800000010ff */
[-C--:B------:R-:W-:Y:S04]  /*10c20*/  HMMA.16816.F32.BF16 R20, R44, R56.reuse, R20 ;  /* 0x000000382c14723c */ /* 0x080fe80000041814 */
[----:B-----5:R-:W-:Y:S04]  /*10c30*/  F2FP.BF16.PACK_AB R163, R65, R74 ;  /* 0x0000004a41a3723e */ /* 0x020fe800000010ff */
[C---:B------:R-:W-:Y:S07]  /*10c40*/  HMMA.16816.F32.BF16 R24, R48.reuse, R56, R24 ;  /* 0x000000383018723c */ /* 0x040fee0000041818 */
[----:B------:R-:W-:Y:S01]  /*10c50*/  FFMA.FTZ R56, R41, R155, R172 ;  /* 0x0000009b29387223 */ /* 0x000fe200000100ac */
[-C--:B------:R-:W-:Y:S01]  /*10c60*/  HMMA.16816.F32.BF16 R28, R48, R58.reuse, R28 ;  /* 0x0000003a301c723c */ /* 0x080fe2000004181c */
[----:B------:R-:W3:Y:S03]  /*10c70*/  LDSM.16.MT88.4 R48, [R185+0x5800] ;  /* 0x00580000b930783b */ /* 0x000ee60000004200 */
[----:B------:R-:W-:Y:S01]  /*10c80*/  FADD.FTZ R56, R238, R56 ;  /* 0x00000038ee387221 */ /* 0x000fe20000010000 */
[----:B------:R-:W-:Y:S01]  /*10c90*/  F2FP.BF16.PACK_AB R41, R126, R127 ;  /* 0x0000007f7e29723e */ /* 0x000fe200000010ff */
[----:B------:R-:W-:Y:S02]  /*10ca0*/  FADD.FTZ R57, R178, R2 ;  /* 0x00000002b2397221 */ /* 0x000fe40000010000 */
[----:B------:R-:W-:Y:S01]  /*10cb0*/  FADD.FTZ R2, R231, R56 ;  /* 0x00000038e7027221 */ /* 0x000fe20000010000 */
[----:B------:R-:W-:Y:S04]  /*10cc0*/  HMMA.16816.F32.BF16 R32, R44, R58, R32 ;  /* 0x0000003a2c20723c */ /* 0x000fe80000041820 */
[----:B------:R-:W-:Y:S02]  /*10cd0*/  FADD.FTZ R57, R181, R57 ;  /* 0x00000039b5397221 */ /* 0x000fe40000010000 */
[----:B------:R-:W-:Y:S01]  /*10ce0*/  FADD.FTZ R2, R249, R2 ;  /* 0x00000002f9027221 */ /* 0x000fe20000010000 */
[----:B------:R-:W-:Y:S01]  /*10cf0*/  F2FP.BF16.PACK_AB R44, R230, R220 ;  /* 0x000000dce62c723e */ /* 0x000fe200000010ff */
[----:B------:R-:W-:Y:S01]  /*10d00*/  FADD.FTZ R57, R201, R57 ;  /* 0x00000039c9397221 */ /* 0x000fe20000010000 */
[----:B------:R-:W-:Y:S03]  /*10d10*/  F2FP.BF16.PACK_AB R45, R176, R202 ;  /* 0x000000cab02d723e */ /* 0x000fe600000010ff */
[----:B------:R-:W-:Y:S01]  /*10d20*/  FADD.FTZ R2, R204, R2 ;  /* 0x00000002cc027221 */ /* 0x000fe20000010000 */
[----:B------:R-:W-:Y:S01]  /*10d30*/  F2FP.BF16.PACK_AB R46, R153, R171 ;  /* 0x000000ab992e723e */ /* 0x000fe200000010ff */
[----:B------:R-:W-:Y:S01]  /*10d40*/  FADD.FTZ R57, R170, R57 ;  /* 0x00000039aa397221 */ /* 0x000fe20000010000 */
[----:B------:R-:W-:Y:S01]  /*10d50*/  F2FP.BF16.PACK_AB R47, R135, R152 ;  /* 0x00000098872f723e */ /* 0x000fe200000010ff */
[----:B------:R-:W-:Y:S06]  /*10d60*/  FADD.FTZ R59, R209, R2 ;  /* 0x00000002d13b7221 */ /* 0x000fec0000010000 */
[-C--:B--2---:R-:W-:Y:S08]  /*10d70*/  HMMA.16816.F32.BF16 R4, R44, R60.reuse, R4 ;  /* 0x0000003c2c04723c */ /* 0x084ff00000041804 */
[C---:B------:R-:W-:Y:S08]  /*10d80*/  HMMA.16816.F32.BF16 R8, R40.reuse, R60, R8 ;  /* 0x0000003c2808723c */ /* 0x040ff00000041808 */
[-C--:B------:R-:W-:Y:S08]  /*10d90*/  HMMA.16816.F32.BF16 R12, R40, R62.reuse, R12 ;  /* 0x0000003e280c723c */ /* 0x080ff0000004180c */
[C---:B------:R-:W-:Y:S08]  /*10da0*/  HMMA.16816.F32.BF16 R16, R44.reuse, R62, R16 ;  /* 0x0000003e2c10723c */ /* 0x040ff00000041810 */
[-C--:B-1----:R-:W-:Y:S08]  /*10db0*/  HMMA.16816.F32.BF16 R20, R44, R52.reuse, R20 ;  /* 0x000000342c14723c */ /* 0x082ff00000041814 */
[C---:B------:R-:W-:Y:S07]  /*10dc0*/  HMMA.16816.F32.BF16 R24, R40.reuse, R52, R24 ;  /* 0x000000342818723c */ /* 0x040fee0000041818 */
[----:B------:R-:W-:Y:S01]  /*10dd0*/  FADD.FTZ R52, R241, R39 ;  /* 0x00000027f1347221 */ /* 0x000fe20000010000 */
[-C--:B------:R-:W-:Y:S04]  /*10de0*/  HMMA.16816.F32.BF16 R28, R40, R54.reuse, R28 ;  /* 0x00000036281c723c */ /* 0x080fe8000004181c */
[----:B------:R-:W-:Y:S02]  /*10df0*/  FADD.FTZ R39, R179, R0 ;  /* 0x00000000b3277221 */ /* 0x000fe40000010000 */
[----:B------:R-:W-:Y:S01]  /*10e00*/  FADD.FTZ R0, R182, R52 ;  /* 0x00000034b6007221 */ /* 0x000fe20000010000 */
[----:B------:R-:W-:Y:S01]  /*10e10*/  F2FP.BF16.PACK_AB R40, R94, R95 ;  /* 0x0000005f5e28723e */ /* 0x000fe200000010ff */
[----:B------:R-:W-:Y:S01]  /*10e20*/  FADD.FTZ R56, R168, R39 ;  /* 0x00000027a8387221 */ /* 0x000fe20000010000 */
[----:B------:R-:W-:Y:S01]  /*10e30*/  HMMA.16816.F32.BF16 R32, R44, R54, R32 ;  /* 0x000000362c20723c */ /* 0x000fe20000041820 */
[----:B------:R-:W1:Y:S03]  /*10e40*/  LDSM.16.MT88.4 R52, [R186+0x5800] ;  /* 0x00580000ba34783b */ /* 0x000e660000004200 */
[----:B------:R-:W-:Y:S01]  /*10e50*/  FADD.FTZ R58, R203, R0 ;  /* 0x00000000cb3a7221 */ /* 0x000fe20000010000 */
[----:B------:R-:W-:Y:S01]  /*10e60*/  F2FP.BF16.PACK_AB R41, R92, R93 ;  /* 0x0000005d5c29723e */ /* 0x000fe200000010ff */
[----:B------:R-:W-:Y:S01]  /*10e70*/  FADD.FTZ R39, R206, R57 ;  /* 0x00000039ce277221 */ /* 0x000fe20000010000 */
[----:B------:R-:W-:Y:S01]  /*10e80*/  F2FP.BF16.PACK_AB R42, R90, R91 ;  /* 0x0000005b5a2a723e */ /* 0x000fe200000010ff */
[----:B------:R-:W-:Y:S01]  /*10e90*/  FADD.FTZ R0, R149, R59 ;  /* 0x0000003b95007221 */ /* 0x000fe20000010000 */
[----:B------:R-:W-:Y:S03]  /*10ea0*/  F2FP.BF16.PACK_AB R43, R88, R89 ;  /* 0x00000059582b723e */ /* 0x000fe600000010ff */
[----:B------:R-:W-:Y:S01]  /*10eb0*/  FADD.FTZ R57, R148, R58 ;  /* 0x0000003a94397221 */ /* 0x000fe20000010000 */
[----:B------:R-:W-:Y:S01]  /*10ec0*/  F2FP.BF16.PACK_AB R44, R86, R87 ;  /* 0x00000057562c723e */ /* 0x000fe200000010ff */
[----:B------:R-:W-:Y:S01]  /*10ed0*/  FADD.FTZ R2, R199, R56 ;  /* 0x00000038c7027221 */ /* 0x000fe20000010000 */
[----:B------:R-:W2:Y:S01]  /*10ee0*/  LDSM.16.MT88.4 R148, [R185+0x5c00] ;  /* 0x005c0000b994783b */ /* 0x000ea20000004200 */
[----:B------:R-:W-:Y:S01]  /*10ef0*/  FADD.FTZ R56, R226, R39 ;  /* 0x00000027e2387221 */ /* 0x000fe20000010000 */
[-C--:B---3--:R-:W-:Y:S05]  /*10f00*/  HMMA.16816.F32.BF16 R4, R40, R48.reuse, R4 ;  /* 0x000000302804723c */ /* 0x088fea0000041804 */
[----:B------:R-:W-:Y:S01]  /*10f10*/  FADD.FTZ R39, R217, R2 ;  /* 0x00000002d9277221 */ /* 0x000fe20000010000 */
[----:B------:R-:W-:Y:S01]  /*10f20*/  F2FP.BF16.PACK_AB R45, R85, R84 ;  /* 0x00000054552d723e */ /* 0x000fe200000010ff */
[----:B------:R-:W-:Y:S01]  /*10f30*/  FADD.FTZ R58, R147, R0 ;  /* 0x00000000933a7221 */ /* 0x000fe20000010000 */
[----:B------:R-:W-:Y:S01]  /*10f40*/  F2FP.BF16.PACK_AB R46, R83, R82 ;  /* 0x00000052532e723e */ /* 0x000fe200000010ff */
[----:B------:R-:W-:Y:S03]  /*10f50*/  FADD.FTZ R2, R146, R57 ;  /* 0x0000003992027221 */ /* 0x000fe60000010000 */
[----:B------:R-:W-:Y:S01]  /*10f60*/  FADD.FTZ R0, R244, R56 ;  /* 0x00000038f4007221 */ /* 0x000fe20000010000 */
[----:B------:R-:W-:Y:S01]  /*10f70*/  F2FP.BF16.PACK_AB R47, R80, R81 ;  /* 0x00000051502f723e */ /* 0x000fe200000010ff */
[----:B------:R-:W-:Y:S02]  /*10f80*/  FADD.FTZ R39, R237, R39 ;  /* 0x00000027ed277221 */ /* 0x000fe40000010000 */
[----:B------:R-:W-:Y:S04]  /*10f90*/  FADD.FTZ R2, R227, R2 ;  /* 0x00000002e3027221 */ /* 0x000fe80000010000 */
[----:B------:R-:W-:Y:S01]  /*10fa0*/  FADD.FTZ R2, R245, R2 ;  /* 0x00000002f5027221 */ /* 0x000fe20000010000 */
        /* <DEDUP_REMOVED lines=41> */
[-C--:B--2---:R-:W-:Y:S05]  /*11240*/  HMMA.16816.F32.BF16 R140, R164, R148.reuse, R4 ;  /* 0x00000094a48c723c */ /* 0x084fea0000041804 */
[----:B------:R-:W-:Y:S02]  /*11250*/  FADD.FTZ R2, R212, R2 ;  /* 0x00000002d4027221 */ /* 0x000fe40000010000 */
[----:B------:R-:W-:Y:S02]  /*11260*/  FADD.FTZ R0, R213, R48 ;  /* 0x00000030d5007221 */ /* 0x000fe40000010000 */
[----:B------:R-:W-:Y:S03]  /*11270*/  FADD.FTZ R2, R138, R2 ;  /* 0x000000028a027221 */ /* 0x000fe60000010000 */
[----:B------:R-:W-:Y:S02]  /*11280*/  FADD.FTZ R0, R233, R0 ;  /* 0x00000000e9007221 */ /* 0x000fe40000010000 */
[----:B------:R-:W-:Y:S02]  /*11290*/  FADD.FTZ R4, R224, R39 ;  /* 0x00000027e0047221 */ /* 0x000fe40000010000 */
[----:B------:R-:W-:Y:S02]  /*112a0*/  FADD.FTZ R44, R137, R44 ;  /* 0x0000002c892c7221 */ /* 0x000fe40000010000 */
[----:B------:R-:W-:Y:S02]  /*112b0*/  FADD.FTZ R2, R136, R2 ;  /* 0x0000000288027221 */ /* 0x000fe40000010000 */
[----:B------:R-:W-:Y:S01]  /*112c0*/  FADD.FTZ R5, R229, R0 ;  /* 0x00000000e5057221 */ /* 0x000fe20000010000 */
[C---:B------:R-:W-:Y:S04]  /*112d0*/  HMMA.16816.F32.BF16 R136, R160.reuse, R148, R8 ;  /* 0x00000094a088723c */ /* 0x040fe80000041808 */
[----:B------:R-:W-:Y:S02]  /*112e0*/  FADD.FTZ R0, R215, R4 ;  /* 0x00000004d7007221 */ /* 0x000fe40000010000 */
[----:B------:R-:W-:Y:S02]  /*112f0*/  FADD.FTZ R4, R145, R44 ;  /* 0x0000002c91047221 */ /* 0x000fe40000010000 */
[----:B------:R-:W-:Y:S02]  /*11300*/  FADD.FTZ R2, R144, R2 ;  /* 0x0000000290027221 */ /* 0x000fe40000010000 */
[-C--:B------:R-:W-:Y:S03]  /*11310*/  HMMA.16816.F32.BF16 R144, R160, R150.reuse, R12 ;  /* 0x00000096a090723c */ /* 0x080fe6000004180c */
[----:B------:R-:W-:Y:S02]  /*11320*/  FADD.FTZ R5, R232, R5 ;  /* 0x00000005e8057221 */ /* 0x000fe40000010000 */
[----:B------:R-:W-:Y:S02]  /*11330*/  FADD.FTZ R4, R220, R4 ;  /* 0x00000004dc047221 */ /* 0x000fe40000010000 */
[----:B------:R-:W-:Y:S01]  /*11340*/  FADD.FTZ R0, R223, R0 ;  /* 0x00000000df007221 */ /* 0x000fe20000010000 */
[C---:B------:R-:W-:Y:S04]  /*11350*/  HMMA.16816.F32.BF16 R148, R164.reuse, R150, R16 ;  /* 0x00000096a494723c */ /* 0x040fe80000041810 */
[----:B------:R-:W-:Y:S02]  /*11360*/  FADD.FTZ R6, R202, R2 ;  /* 0x00000002ca067221 */ /* 0x000fe40000010000 */
[----:B------:R-:W-:Y:S01]  /*11370*/  FADD.FTZ R2, R133, R5 ;  /* 0x0000000585027221 */ /* 0x000fe20000010000 */
[----:B------:R-:W-:Y:S01]  /*11380*/  MOV R133, R37 ;  /* 0x0000002500857202 */ /* 0x000fe20000000f00 */
[----:B------:R-:W-:Y:S04]  /*11390*/  FADD.FTZ R4, R230, R4 ;  /* 0x00000004e6047221 */ /* 0x000fe80000010000 */
[----:B------:R-:W-:Y:S02]  /*113a0*/  FADD.FTZ R0, R127, R0 ;  /* 0x000000007f007221 */ /* 0x000fe40000010000 */
[----:B------:R-:W-:Y:S02]  /*113b0*/  FADD.FTZ R5, R176, R6 ;  /* 0x00000006b0057221 */ /* 0x000fe40000010000 */
[----:B------:R-:W-:Y:S01]  /*113c0*/  FADD.FTZ R2, R132, R2 ;  /* 0x0000000284027221 */ /* 0x000fe20000010000 */
[----:B------:R-:W-:Y:S01]  /*113d0*/  MOV R132, R38 ;  /* 0x0000002600847202 */ /* 0x000fe20000000f00 */
[----:B------:R-:W-:Y:S02]  /*113e0*/  FADD.FTZ R8, R171, R4 ;  /* 0x00000004ab087221 */ /* 0x000fe40000010000 */
[----:B------:R-:W-:Y:S02]  /*113f0*/  FADD.FTZ R0, R126, R0 ;  /* 0x000000007e007221 */ /* 0x000fe40000010000 */
[----:B------:R-:W-:Y:S02]  /*11400*/  FADD.FTZ R4, R152, R5 ;  /* 0x0000000598047221 */ /* 0x000fe40000010000 */
        /* <DEDUP_REMOVED lines=48> */
.L_x_270:
[----:B-1----:R-:W2:Y:S04]  /*11710*/  LDL.LU R5, [R1] ;  /* 0x0000000001057983 */ /* 0x002ea80000300800 */
[----:B------:R-:W3:Y:S04]  /*11720*/  LDL.LU R7, [R1+0x4] ;  /* 0x0000040001077983 */ /* 0x000ee80000300800 */
[----:B------:R-:W4:Y:S04]  /*11730*/  LDL.LU R6, [R1+0x8] ;  /* 0x0000080001067983 */ /* 0x000f280000300800 */
[----:B------:R-:W4:Y:S04]  /*11740*/  LDL.LU R9, [R1+0xc] ;  /* 0x00000c0001097983 */ /* 0x000f280000300800 */
[----:B------:R-:W4:Y:S01]  /*11750*/  LDL.LU R42, [R1+0x38] ;  /* 0x00003800012a7983 */ /* 0x000f220000300800 */
[----:B------:R-:W1:Y:S03]  /*11760*/  LDC.U8 R25, c[0x0][0x329] ;  /* 0x0000ca40ff197b82 */ /* 0x000e660000000000 */
[----:B------:R-:W1:Y:S05]  /*11770*/  S2R R41, SR_TID.X ;  /* 0x0000000000297919 */ /* 0x000e6a0000002100 */
[----:B------:R-:W2:Y:S01]  /*11780*/  LDC.U8 R26, c[0x0][0x328] ;  /* 0x0000ca00ff1a7b82 */ /* 0x000ea20000000000 */
[----:B-1----:R-:W-:Y:S01]  /*11790*/  SHF.R.S32.HI R24, RZ, 0x1f, R41 ;  /* 0x0000001fff187819 */ /* 0x002fe20000011429 */
[----:B--2---:R-:W1:Y:S04]  /*117a0*/  SHFL.BFLY PT, R2, R5, 0x2, 0x1f ;  /* 0x0c401f0005027f89 */ /* 0x004e6800000e0000 */
[----:B---3--:R-:W2:Y:S04]  /*117b0*/  SHFL.BFLY PT, R0, R7, 0x2, 0x1f ;  /* 0x0c401f0007007f89 */ /* 0x008ea800000e0000 */
[----:B----4-:R-:W3:Y:S01]  /*117c0*/  SHFL.BFLY PT, R4, R6, 0x2, 0x1f ;  /* 0x0c401f0006047f89 */ /* 0x010ee200000e0000 */
[----:B------:R-:W-:Y:S01]  /*117d0*/  ISETP.NE.AND P0, PT, R42, -0x1, PT ;  /* 0xffffffff2a00780c */ /* 0x000fe20003f05270 */
[----:B-1----:R-:W-:-:S02]  /*117e0*/  FADD.FTZ R2, R2, R5 ;  /* 0x0000000502027221 */ /* 0x002fc40000010000 */
[----:B------:R-:W1:Y:S01]  /*117f0*/  SHFL.BFLY PT, R5, R9, 0x2, 0x1f ;  /* 0x0c401f0009057f89 */ /* 0x000e6200000e0000 */
[----:B--2---:R-:W-:-:S03]  /*11800*/  FADD.FTZ R0, R0, R7 ;  /* 0x0000000700007221 */ /* 0x004fc60000010000 */
[----:B------:R-:W2:Y:S01]  /*11810*/  SHFL.BFLY PT, R8, R2, 0x1, 0x1f ;  /* 0x0c201f0002087f89 */ /* 0x000ea200000e0000 */
[----:B---3--:R-:W-:-:S03]  /*11820*/  FADD.FTZ R4, R4, R6 ;  /* 0x0000000604047221 */ /* 0x008fc60000010000 */
[----:B------:R-:W3:Y:S04]  /*11830*/  SHFL.BFLY PT, R7, R0, 0x1, 0x1f ;  /* 0x0c201f0000077f89 */ /* 0x000ee800000e0000 */
[----:B------:R-:W4:Y:S01]  /*11840*/  SHFL.BFLY PT, R6, R4, 0x1, 0x1f ;  /* 0x0c201f0004067f89 */ /* 0x000f2200000e0000 */
[----:B-1----:R-:W-:Y:S02]  /*11850*/  FADD.FTZ R5, R5, R9 ;  /* 0x0000000905057221 */ /* 0x002fe40000010000 */
[----:B--2---:R-:W-:-:S03]  /*11860*/  FADD.FTZ R20, R2, R8 ;  /* 0x0000000802147221 */ /* 0x004fc60000010000 */
[----:B------:R-:W1:Y:S01]  /*11870*/  SHFL.BFLY PT, R2, R5, 0x1, 0x1f ;  /* 0x0c201f0005027f89 */ /* 0x000e6200000e0000 */
[----:B---3--:R-:W-:Y:S01]  /*11880*/  FADD.FTZ R22, R0, R7 ;  /* 0x0000000700167221 */ /* 0x008fe20000010000 */
[----:B------:R-:W-:Y:S02]  /*11890*/  FSETP.NE.FTZ.AND P6, PT, R20, RZ, PT ;  /* 0x000000ff1400720b */ /* 0x000fe40003fd5000 */
[----:B------:R-:W-:Y:S01]  /*118a0*/  MOV R0, 0x3f800000 ;  /* 0x3f80000000007802 */ /* 0x000fe20000000f00 */
[----:B----4-:R-:W-:Y:S01]  /*118b0*/  FADD.FTZ R21, R4, R6 ;  /* 0x0000000604157221 */ /* 0x010fe20000010000 */
[----:B------:R-:W-:Y:S01]  /*118c0*/  FSETP.NE.FTZ.AND P5, PT, R22, RZ, PT ;  /* 0x000000ff1600720b */ /* 0x000fe20003fb5000 */
[----:B------:R-:W-:Y:S02]  /*118d0*/  IMAD.MOV.U32 R4, RZ, RZ, 0x3f800000 ;  /* 0x3f800000ff047424 */ /* 0x000fe400078e00ff */
[----:B------:R-:W-:Y:S01]  /*118e0*/  @P0 IMAD.WIDE.U32 R6, R42, c[0x0][0x1e8], RZ ;  /* 0x00007a002a060a25 */ /* 0x000fe200078e00ff */
[----:B------:R-:W-:-:S03]  /*118f0*/  FSETP.NE.FTZ.AND P4, PT, R21, RZ, PT ;  /* 0x000000ff1500720b */ /* 0x000fc60003f95000 */
[----:B------:R-:W-:Y:S02]  /*11900*/  @P0 IMAD R40, R42, c[0x0][0x1ec], R7 ;  /* 0x00007b002a280a24 */ /* 0x000fe400078e0207 */
[----:B------:R-:W2:Y:S01]  /*11910*/  @P6 MUFU.RCP R0, R20 ;  /* 0x0000001400006308 */ /* 0x000ea20000001000 */
[----:B------:R-:W-:Y:S02]  /*11920*/  @P0 IMAD.MOV.U32 R39, RZ, RZ, R6 ;  /* 0x000000ffff270224 */ /* 0x000fe400078e0006 */
[----:B-1----:R-:W-:Y:S01]  /*11930*/  FADD.FTZ R23, R5, R2 ;  /* 0x0000000205177221 */ /* 0x002fe20000010000 */
[----:B------:R-:W-:-:S04]  /*11940*/  MOV R2, 0x3f800000 ;  /* 0x3f80000000027802 */ /* 0x000fc80000000f00 */
[----:B------:R-:W1:Y:S01]  /*11950*/  @P5 MUFU.RCP R4, R22 ;  /* 0x0000001600045308 */ /* 0x000e620000001000 */
[CC--:B------:R-:W-:Y:S02]  /*11960*/  LEA.HI R5, R24.reuse, R41.reuse, RZ, 0x2 ;  /* 0x0000002918057211 */ /* 0x0c0fe400078f10ff */
[----:B------:R-:W-:Y:S02]  /*11970*/  FSETP.NE.FTZ.AND P3, PT, R23, RZ, PT ;  /* 0x000000ff1700720b */ /* 0x000fe40003f75000 */
[----:B------:R-:W-:Y:S01]  /*11980*/  LEA.HI R24, R24, R41, RZ, 0x5 ;  /* 0x0000002918187211 */ /* 0x000fe200078f28ff */
[C---:B--2---:R-:W-:Y:S02]  /*11990*/  FMUL.FTZ R140, R0.reuse, R140 ;  /* 0x0000008c008c7220 */ /* 0x044fe40000410000 */
[----:B------:R-:W2:Y:S01]  /*119a0*/  @P4 MUFU.RCP R2, R21 ;  /* 0x0000001500024308 */ /* 0x000ea20000001000 */
        /* <DEDUP_REMOVED lines=11> */
[----:B-1----:R-:W-:Y:S01]  /*11a60*/  FMUL.FTZ R142, R4, R142 ;  /* 0x0000008e048e7220 */ /* 0x002fe20000410000 */
[----:B------:R-:W-:Y:S01]  /*11a70*/  F2FP.BF16.PACK_AB R13, R13, R152 ;  /* 0x000000980d0d723e */ /* 0x000fe200000010ff */
[C---:B--2---:R-:W-:Y:S01]  /*11a80*/  FMUL.FTZ R136, R2.reuse, R136 ;  /* 0x0000008802887220 */ /* 0x044fe20000410000 */
        /* <DEDUP_REMOVED lines=37> */
[C---:B------:R-:W-:Y:S01]  /*11ce0*/  FMUL.FTZ R163, R0.reuse, R163 ;  /* 0x000000a300a37220 */ /* 0x040fe20000410000 */
[----:B------:R-:W-:Y:S01]  /*11cf0*/  F2FP.BF16.PACK_AB R10, R159, R10 ;  /* 0x0000000a9f0a723e */ /* 0x000fe200000010ff */
[----:B------:R-:W-:Y:S01]  /*11d00*/  FMUL.FTZ R7, R0, R162 ;  /* 0x000000a200077220 */ /* 0x000fe20000410000 */
[----:B------:R-:W-:-:S04]  /*11d10*/  LEA.HI R2, R4, R4, RZ, 0x1 ;  /* 0x0000000404027211 */ /* 0x000fc800078f08ff */
[----:B------:R-:W-:Y:S02]  /*11d20*/  SHF.R.S32.HI R0, RZ, 0x1, R2 ;  /* 0x00000001ff007819 */ /* 0x000fe40000011402 */
        /* <DEDUP_REMOVED lines=65> */
[----:B------:R3:W1:Y:S01]  /*12140*/  LDS.128 R32, [R198+0x1000] ;  /* 0x00100000c6207984 */ /* 0x0006620000000c00 */
[----:B------:R-:W-:Y:S01]  /*12150*/  IMAD R0, R17, R0, RZ ;  /* 0x0000000011007224 */ /* 0x000fe200078e02ff */
[----:B------:R-:W-:Y:S01]  /*12160*/  @!P2 SEL R2, R5, R42, !P0 ;  /* 0x0000002a0502a207 */ /* 0x000fe20004000000 */
[----:B------:R-:W-:Y:S01]  /*12170*/  @!P0 IMAD.MOV.U32 R39, RZ, RZ, R8 ;  /* 0x000000ffff278224 */ /* 0x000fe200078e0008 */
[----:B------:R-:W1:Y:S01]  /*12180*/  LDS.128 R196, [R198+0x1800] ;  /* 0x00180000c6c47984 */ /* 0x000e620000000c00 */
        /* <DEDUP_REMOVED lines=65> */
.L_x_275:
[----:B---3--:R-:W-:Y:S05]  /*125a0*/  BSYNC B0 ;  /* 0x0000000000007941 */ /* 0x008fea0003800000 */
.L_x_274:
[----:B--2---:R-:W2:Y:S04]  /*125b0*/  LDL.LU.64 R8, [R1+0x40] ;  /* 0x0000400001087983 */ /* 0x004ea80000300a00 */
[----:B------:R-:W3:Y:S04]  /*125c0*/  LDL.LU.64 R4, [R1+0x28] ;  /* 0x0000280001047983 */ /* 0x000ee80000300a00 */
[----:B------:R4:W5:Y:S01]  /*125d0*/  LDL.64 R10, [R1+0x30] ;  /* 0x00003000010a7983 */ /* 0x0009620000100a00 */
[----:B------:R-:W-:Y:S01]  /*125e0*/  SHF.R.S32.HI R0, RZ, 0x1f, R18 ;  /* 0x0000001fff007819 */ /* 0x000fe20000011412 */
[----:B------:R-:W-:Y:S04]  /*125f0*/  BSSY B0, `(.L_x_276) ;  /* 0x0000011000007945 */ /* 0x000fe80003800000 */
[----:B------:R-:W-:-:S04]  /*12600*/  IMAD R0, R0, c[0x0][0x1f0], RZ ;  /* 0x00007c0000007a24 */ /* 0x000fc800078e02ff */
[----:B------:R-:W-:Y:S01]  /*12610*/  IMAD R0, R18, c[0x0][0x1f4], R0 ;  /* 0x00007d0012007a24 */ /* 0x000fe200078e0200 */
[----:B--2---:R-:W-:-:S04]  /*12620*/  IADD3 R2, P0, R8, R39, RZ ;  /* 0x0000002708027210 */ /* 0x004fc80007f1e0ff */
[----:B------:R-:W-:Y:S02]  /*12630*/  IADD3.X R3, R9, R40, RZ, P0, !PT ;  /* 0x0000002809037210 */ /* 0x000fe400007fe4ff */
[----:B---3-5:R-:W-:-:S03]  /*12640*/  ISETP.GE.AND P0, PT, R4, R20, PT ;  /* 0x000000140400720c */ /* 0x028fc60003f06270 */
[----:B------:R-:W-:-:S05]  /*12650*/  IMAD.WIDE.U32 R8, R18, c[0x0][0x1f0], R2 ;  /* 0x00007c0012087a25 */ /* 0x000fca00078e0002 */
[----:B------:R-:W-:-:S05]  /*12660*/  IADD3 R7, R9, R0, RZ ;  /* 0x0000000009077210 */ /* 0x000fca0007ffe0ff */
[----:B------:R-:W-:Y:S05]  /*12670*/  @P0 BRA `(.L_x_277) ;  /* 0x0000008000000947 */ /* 0x000fea0003800000 */
[----:B----4-:R-:W-:Y:S01]  /*12680*/  MOV R6, R8 ;  /* 0x0000000800067202 */ /* 0x010fe20000000f00 */
[----:B------:R-:W-:-:S04]  /*12690*/  IMAD R0, R11, c[0x0][0x1e8], RZ ;  /* 0x00007a000b007a24 */ /* 0x000fc800078e02ff */
[----:B------:R-:W-:-:S04]  /*126a0*/  IMAD.WIDE.U32 R2, R10, c[0x0][0x1e8], R6 ;  /* 0x00007a000a027a25 */ /* 0x000fc800078e0006 */
[----:B------:R-:W-:Y:S01]  /*126b0*/  IMAD R0, R10, c[0x0][0x1ec], R0 ;  /* 0x00007b000a007a24 */ /* 0x000fe200078e0200 */
[----:B------:R-:W-:-:S04]  /*126c0*/  LEA R4, P0, R2, c[0x0][0x1d0], 0x1 ;  /* 0x0000740002047a11 */ /* 0x000fc800078008ff */
[----:B------:R-:W-:-:S04]  /*126d0*/  IADD3 R0, R3, R0, RZ ;  /* 0x0000000003007210 */ /* 0x000fc80007ffe0ff */
[----:B------:R-:W-:-:S05]  /*126e0*/  LEA.HI.X R5, R2, c[0x0][0x1d4], R0, 0x1, P0 ;  /* 0x0000750002057a11 */ /* 0x000fca00000f0c00 */
[----:B------:R2:W-:Y:S02]  /*126f0*/  STG.E.128 [R4.64], R24 ;  /* 0x0000001804007986 */ /* 0x0005e4000c101d06 */
.L_x_277:
[----:B----4-:R-:W-:Y:S05]  /*12700*/  BSYNC B0 ;  /* 0x0000000000007941 */ /* 0x010fea0003800000 */
.L_x_276:
        /* <DEDUP_REMOVED lines=15> */
.L_x_279:
[----:B------:R-:W-:Y:S05]  /*12800*/  BSYNC B0 ;  /* 0x0000000000007941 */ /* 0x000fea0003800000 */
.L_x_278:
        /* <DEDUP_REMOVED lines=15> */
.L_x_281:
[----:B------:R-:W-:Y:S05]  /*12900*/  BSYNC B0 ;  /* 0x0000000000007941 */ /* 0x000fea0003800000 */
.L_x_280:
        /* <DEDUP_REMOVED lines=15> */
.L_x_263:
[----:B--2---:R-:W2:Y:S01]  /*12a00*/  LDL.LU R18, [R1+0x38] ;  /* 0x0000380001127983 */ /* 0x004ea20000300800 */
[----:B------:R-:W1:Y:S01]  /*12a10*/  LDC.U8 R4, c[0x0][0x329] ;  /* 0x0000ca40ff047b82 */ /* 0x000e620000000000 */
[----:B------:R-:W-:Y:S01]  /*12a20*/  SHF.R.S32.HI R10, RZ, 0x1f, R120 ;  /* 0x0000001fff0a7819 */ /* 0x000fe20000011478 */
[----:B------:R-:W-:Y:S01]  /*12a30*/  IMAD.IADD R15, R45, 0x1, -R121 ;  /* 0x000000012d0f7824 */ /* 0x000fe200078e0a79 */
[----:B------:R-:W-:Y:S01]  /*12a40*/  SHF.R.S32.HI R12, RZ, 0x1f, R14 ;  /* 0x0000001fff0c7819 */ /* 0x000fe2000001140e */
[----:B------:R-:W-:Y:S01]  /*12a50*/  BSSY B0, `(.L_x_282) ;  /* 0x000003b000007945 */ /* 0x000fe20003800000 */
[----:B------:R-:W-:-:S03]  /*12a60*/  LEA.HI R10, R10, R120, RZ, 0x2 ;  /* 0x000000780a0a7211 */ /* 0x000fc600078f10ff */
[----:B------:R-:W3:Y:S01]  /*12a70*/  LDC.U8 R0, c[0x0][0x328] ;  /* 0x0000ca00ff007b82 */ /* 0x000ee20000000000 */
[----:B------:R-:W-:-:S04]  /*12a80*/  IMAD R12, R12, c[0x0][0x1f0], RZ ;  /* 0x00007c000c0c7a24 */ /* 0x000fc800078e02ff */
[----:B------:R-:W-:Y:S01]  /*12a90*/  IMAD R12, R14, c[0x0][0x1f4], R12 ;  /* 0x00007d000e0c7a24 */ /* 0x000fe200078e020c */
[----:B-1----:R-:W-:Y:S02]  /*12aa0*/  ISETP.NE.AND P1, PT, R4, RZ, PT ;  /* 0x000000ff0400720c */ /* 0x002fe40003f25270 */
[----:B---3--:R-:W-:-:S04]  /*12ab0*/  ISETP.NE.AND P3, PT, R0, RZ, PT ;  /* 0x000000ff0000720c */ /* 0x008fc80003f65270 */
        /* <DEDUP_REMOVED lines=41> */
[----:B-1----:R-:W-:Y:S02]  /*12d50*/  IADD3.X R18, R9, R7, R0, P1, P0 ;  /* 0x0000000709127210 */ /* 0x002fe40000fe0400 */
        /* <DEDUP_REMOVED lines=10> */
.L_x_283:
[----:B------:R-:W-:Y:S05]  /*12e00*/  BSYNC B0 ;  /* 0x0000000000007941 */ /* 0x000fea0003800000 */
.L_x_282:
[----:B------:R-:W-:Y:S01]  /*12e10*/  IADD3 R16, R4, 0x20, RZ ;  /* 0x0000002004107810 */ /* 0x000fe20007ffe0ff */
[----:B------:R-:W-:Y:S03]  /*12e20*/  BSSY B0, `(.L_x_284) ;  /* 0x000000e000007945 */ /* 0x000fe60003800000 */
[----:B------:R-:W-:-:S13]  /*12e30*/  ISETP.GE.AND P0, PT, R16, R15, PT ;  /* 0x0000000f1000720c */ /* 0x000fda0003f06270 */
        /* <DEDUP_REMOVED lines=12> */
.L_x_285:
[----:B------:R-:W-:Y:S05]  /*12f00*/  BSYNC B0 ;  /* 0x0000000000007941 */ /* 0x000fea0003800000 */
.L_x_284:
        /* <DEDUP_REMOVED lines=15> */
.L_x_287:
[----:B------:R-:W-:Y:S05]  /*13000*/  BSYNC B0 ;  /* 0x0000000000007941 */ /* 0x000fea0003800000 */
.L_x_286:
[----:B-1----:R-:W-:Y:S01]  /*13010*/  IADD3 R12, R4, 0x60, RZ ;  /* 0x00000060040c7810 */ /* 0x002fe20007ffe0ff */
        /* <DEDUP_REMOVED lines=13> */
.L_x_289:
[----:B------:R-:W-:Y:S05]  /*130f0*/  BSYNC B0 ;  /* 0x0000000000007941 */ /* 0x000fea0003800000 */
.L_x_288:
[----:B------:R-:W-:-:S04]  /*13100*/  LOP3.LUT P6, RZ, R120, 0x3, RZ, 0xc0, !PT ;  /* 0x0000000378ff7812 */ /* 0x000fc800078cc0ff */
[-C--:B------:R-:W-:Y:S02]  /*13110*/  ISETP.GE.OR P5, PT, R4, R15.reuse, P6 ;  /* 0x0000000f0400720c */ /* 0x080fe400037a6670 */
[-C--:B------:R-:W-:Y:S02]  /*13120*/  ISETP.GE.OR P4, PT, R16, R15.reuse, P6 ;  /* 0x0000000f1000720c */ /* 0x080fe40003786670 */
[-C--:B------:R-:W-:Y:S02]  /*13130*/  ISETP.GE.OR P3, PT, R14, R15.reuse, P6 ;  /* 0x0000000f0e00720c */ /* 0x080fe40003766670 */
[----:B------:R-:W-:-:S07]  /*13140*/  ISETP.GE.OR P6, PT, R12, R15, P6 ;  /* 0x0000000f0c00720c */ /* 0x000fce00037c6670 */
        /* <DEDUP_REMOVED lines=30> */
.L_x_290:
        /* <DEDUP_REMOVED lines=13> */
.L_x_616:


//--------------------- .text._ZN5flash16flash_fwd_kernelI23Flash_fwd_kernel_traitsILi32ELi128ELi128ELi4ELb0ELb0EN7cutlass10bfloat16_tE19Flash_kernel_traitsILi32ELi128ELi128ELi4ES3_EELb1ELb1ELb0ELb1ELb0ELb0ELb0ELb0EEEvNS_16Flash_fwd_paramsE --------------------------
	.section	.text._ZN5flash16flash_fwd_kernelI23Flash_fwd_kernel_traitsILi32ELi128ELi128ELi4ELb0ELb0EN7cutlass10bfloat16_tE19Flash_kernel_traitsILi32ELi128ELi128ELi4ES3_EELb1ELb1ELb0ELb1ELb0ELb0ELb0ELb0EEEvNS_16Flash_fwd_paramsE,"ax",@progbits
	.sectioninfo	@"SHI_REGISTERS=255"
	.align	128
        .global         _ZN5flash16flash_fwd_kernelI23Flash_fwd_kernel_traitsILi32ELi128ELi128ELi4ELb0ELb0EN7cutlass10bfloat16_tE19Flash_kernel_traitsILi32ELi128ELi128ELi4ES3_EELb1ELb1ELb0ELb1ELb0ELb0ELb0ELb0EEEvNS_16Flash_fwd_paramsE
        .type           _ZN5flash16flash_fwd_kernelI23Flash_fwd_kernel_traitsILi32ELi128ELi128ELi4ELb0ELb0EN7cutlass10bfloat16_tE19Flash_kernel_traitsILi32ELi128ELi128ELi4ES3_EELb1ELb1ELb0ELb1ELb0ELb0ELb0ELb0EEEvNS_16Flash_fwd_paramsE,@function
        .size           _ZN5flash16flash_fwd_kernelI23Flash_fwd_kernel_traitsILi32ELi128ELi128ELi4ELb0ELb0EN7cutlass10bfloat16_tE19Flash_kernel_traitsILi32ELi128ELi128ELi4ES3_EELb1ELb1ELb0ELb1ELb0ELb0ELb0ELb0EEEvNS_16Flash_fwd_paramsE,(.L_x_617 - _ZN5flash16flash_fwd_kernelI23Flash_fwd_kernel_traitsILi32ELi128ELi128ELi4ELb0ELb0EN7cutlass10bfloat16_tE19Flash_kernel_traitsILi32ELi128ELi128ELi4ES3_EELb1ELb1ELb0ELb1ELb0ELb0ELb0ELb0EEEvNS_16Flash_fwd_paramsE)
        .other          _ZN5flash16flash_fwd_kernelI23Flash_fwd_kernel_traitsILi32ELi128ELi128ELi4ELb0ELb0EN7cutlass10bfloat16_tE19Flash_kernel_traitsILi32ELi128ELi128ELi4ES3_EELb1ELb1ELb0ELb1ELb0ELb0ELb0ELb0EEEvNS_16Flash_fwd_paramsE,@"STO_CUDA_ENTRY STV_DEFAULT"
_ZN5flash16flash_fwd_kernelI23Flash_fwd_kernel_traitsILi32ELi128ELi128ELi4ELb0ELb0EN7cutlass10bfloat16_tE19Flash_kernel_traitsILi32ELi128ELi128ELi4ES3_EELb1ELb1ELb0ELb1ELb0ELb0ELb0ELb0EEEvNS_16Flash_fwd_paramsE:
.text._ZN5flash16flash_fwd_kernelI23Flash_fwd_kernel_traitsILi32ELi128ELi128ELi4ELb0ELb0EN7cutlass10bfloat16_tE19Flash_kernel_traitsILi32ELi128ELi128ELi4ES3_EELb1ELb1ELb0ELb1ELb0ELb0ELb0ELb0EEEvNS_16Flash_fwd_paramsE:
        /* <DEDUP_REMOVED lines=14> */
[----:B------:R-:W3:Y:S01]  /*00e0*/  @P2 LDG.E.64 R4, [R4.64] ;  /* 0x0000001c04042981 */ /* 0x000ee2000c1e1b00 */
[----:B------:R-:W-:Y:S01]  /*00f0*/  @P2 IMAD.MOV.U32 R2, RZ, RZ, R241 ;  /* 0x000000ffff022224 */ /* 0x000fe200078e00f1 */
[----:B------:R-:W-:-:S06]  /*0100*/  @P2 MOV R3, R182 ;  /* 0x000000b600032202 */ /* 0x000fcc0000000f00 */
[----:B------:R-:W4:Y:S01]  /*0110*/  @P2 LDG.E.64 R2, [R2.64] ;  /* 0x0000001c02022981 */ /* 0x000f22000c1e1b00 */
[----:B------:R-:W5:Y:S01]  /*0120*/  S2UR UR15, SR_CTAID.Y ;  /* 0x00000000000f79c3 */ /* 0x000f620000002600 */
[----:B------:R-:W-:Y:S02]  /*0130*/  UISETP.NE.U32.AND UP2, UPT, URZ, UR6, UPT ;  /* 0x000000063f00728c */ /* 0x000fe4000bf45070 */
[----:B------:R-:W-:Y:S02]  /*0140*/  UISETP.NE.U32.AND UP1, UPT, URZ, UR4, UPT ;  /* 0x000000043f00728c */ /* 0x000fe4000bf25070 */
[----:B------:R-:W-:Y:S02]  /*0150*/  UISETP.NE.AND.EX UP2, UPT, URZ, UR7, UPT, UP2 ;  /* 0x000000073f00728c */ /* 0x000fe4000bf45320 */
[----:B------:R-:W-:Y:S01]  /*0160*/  ULDC.64 UR10, c[0x0][0x240] ;  /* 0x00009000000a7ab9 */ /* 0x000fe20000000a00 */
[----:B------:R-:W1:Y:S01]  /*0170*/  S2UR UR14, SR_CTAID.Z ;  /* 0x00000000000e79c3 */ /* 0x000e620000002700 */
[----:B------:R-:W-:-:S02]  /*0180*/  UMOV UR7, 0x4 ;  /* 0x0000000400077882 */ /* 0x000fc40000000000 */
[----:B------:R-:W-:Y:S01]  /*0190*/  PLOP3.LUT P0, PT, PT, PT, UP2, 0x80, 0x0 ;  /* 0x000000000000781c */ /* 0x000fe20003f0f028 */
[----:B------:R-:W-:Y:S02]  /*01a0*/  UISETP.NE.AND.EX UP1, UPT, URZ, UR5, UPT, UP1 ;  /* 0x000000053f00728c */ /* 0x000fe4000bf25310 */
[----:B------:R-:W-:Y:S02]  /*01b0*/  ULDC.U8 UR6, c[0x0][0x312] ;  /* 0x0000c48000067ab9 */ /* 0x000fe40000000000 */
[----:B------:R-:W-:Y:S02]  /*01c0*/  ULDC.64 UR4, c[0x0][0x248] ;  /* 0x0000920000047ab9 */ /* 0x000fe40000000a00 */
[----:B------:R-:W-:Y:S02]  /*01d0*/  UISETP.NE.AND UP3, UPT, UR6, URZ, UPT ;  /* 0x0000003f0600728c */ /* 0x000fe4000bf65270 */
[----:B------:R-:W-:Y:S02]  /*01e0*/  UISETP.EQ.U32.AND UP0, UPT, URZ, UR4, UPT ;  /* 0x000000043f00728c */ /* 0x000fe4000bf02070 */
[----:B-----5:R-:W-:-:S02]  /*01f0*/  UIMAD.WIDE UR10, UR15, UR7, UR10 ;  /* 0x000000070f0a72a5 */ /* 0x020fc4000f8e020a */
[----:B------:R-:W-:Y:S02]  /*0200*/  UISETP.EQ.OR.EX UP0, UPT, URZ, UR5, !UP3, UP0 ;  /* 0x000000053f00728c */ /* 0x000fe4000df02700 */
[----:B-1----:R-:W-:-:S06]  /*0210*/  ULOP3.LUT UR9, UR14, UR8, UR15, 0xfe, !UPT ;  /* 0x000000080e097292 */ /* 0x002fcc000f8efe0f */
[----:B--2---:R-:W-:-:S13]  /*0220*/  LOP3.LUT P3, RZ, R184, UR9, RZ, 0xfc, !PT ;  /* 0x00000009b8ff7c12 */ /* 0x004fda000f86fcff */
[----:B------:R-:W-:Y:S02]  /*0230*/  @!P3 IMAD.MOV.U32 R6, RZ, RZ, c[0x0][0x308] ;  /* 0x0000c200ff06b624 */ /* 0x000fe400078e00ff */
[----:B------:R-:W-:Y:S01]  /*0240*/  @!P3 IMAD.MOV.U32 R7, RZ, RZ, c[0x0][0x30c] ;  /* 0x0000c300ff07b624 */ /* 0x000fe200078e00ff */
[----:B------:R-:W-:Y:S02]  /*0250*/  ULDC.64 UR4, c[0x0][0x248] ;  /* 0x0000920000047ab9 */ /* 0x000fe40000000a00 */
[----:B------:R-:W-:Y:S01]  /*0260*/  UIMAD.WIDE UR4, UR15, UR7, UR4 ;  /* 0x000000070f0472a5 */ /* 0x000fe2000f8e0204 */
[----:B---3--:R-:W1:Y:S08]  /*0270*/  @P2 R2UR UR32, R4 ;  /* 0x00000000042023c2 */ /* 0x008e7000000e0000 */
[----:B------:R-:W2:Y:S01]  /*0280*/  @P2 R2UR UR33, R5 ;  /* 0x00000000052123c2 */ /* 0x000ea200000e0000 */
[----:B----4-:R-:W-:Y:S01]  /*0290*/  @P2 IADD3 R241, P1, R2, c[0x0][0x300], RZ ;  /* 0x0000c00002f12a10 */ /* 0x010fe20007f3e0ff */
[----:B------:R-:W-:-:S04]  /*02a0*/  IMAD.U32 R2, RZ, RZ, UR10 ;  /* 0x0000000aff027e24 */ /* 0x000fc8000f8e00ff */
[----:B------:R-:W-:Y:S02]  /*02b0*/  @P2 IMAD.X R182, RZ, RZ, R3, P1 ;  /* 0x000000ffffb62224 */ /* 0x000fe400008e0603 */
[----:B------:R-:W-:Y:S02]  /*02c0*/  IMAD.U32 R3, RZ, RZ, UR11 ;  /* 0x0000000bff037e24 */ /* 0x000fe4000f8e00ff */
[----:B-1----:R-:W-:Y:S01]  /*02d0*/  IMAD.U32 R4, RZ, RZ, UR32 ;  /* 0x00000020ff047e24 */ /* 0x002fe2000f8e00ff */
[----:B--2---:R-:W-:-:S05]  /*02e0*/  MOV R5, UR33 ;  /* 0x0000002100057c02 */ /* 0x004fca0008000f00 */
[----:B------:R1:W-:Y:S01]  /*02f0*/  @!P3 STG.E.64 [R6.64], R4 ;  /* 0x000000040600b986 */ /* 0x0003e2000c101b1c */
[----:B------:R-:W-:Y:S01]  /*0300*/  PLOP3.LUT P2, PT, PT, PT, UP0, 0x80, 0x0 ;  /* 0x000000000000781c */ /* 0x000fe20003f4f008 */
[----:B------:R-:W-:Y:S01]  /*0310*/  ULDC.64 UR10, c[0x0][0x250] ;  /* 0x00009400000a7ab9 */ /* 0x000fe20000000a00 */
[----:B------:R-:W-:Y:S01]  /*0320*/  PLOP3.LUT P1, PT, PT, PT, UP1, 0x80, 0x0 ;  /* 0x000000000000781c */ /* 0x000fe20003f2f018 */
[----:B------:R-:W-:Y:S01]  /*0330*/  @UP1 UIMAD.WIDE UR10, UR15, UR7, UR10 ;  /* 0x000000070f0a12a5 */ /* 0x000fe2000f8e020a */
[----:B-1----:R-:W-:Y:S01]  /*0340*/  @!P3 MOV R4, R241 ;  /* 0x000000f10004b202 */ /* 0x002fe20000000f00 */
[----:B------:R-:W-:-:S05]  /*0350*/  @!P3 IMAD.MOV.U32 R5, RZ, RZ, R182 ;  /* 0x000000ffff05b224 */ /* 0x000fca00078e00b6 */
[----:B------:R1:W-:Y:S01]  /*0360*/  @!P3 STG.E.64 [R6.64+0x8], R4 ;  /* 0x000008040600b986 */ /* 0x0003e2000c101b1c */
[----:B------:R-:W-:Y:S02]  /*0370*/  IMAD.U32 R8, RZ, RZ, UR10 ;  /* 0x0000000aff087e24 */ /* 0x000fe4000f8e00ff */
[----:B------:R-:W-:Y:S01]  /*0380*/  IMAD.U32 R9, RZ, RZ, UR11 ;  /* 0x0000000bff097e24 */ /* 0x000fe2000f8e00ff */
[----:B-1----:R1:W2:Y:S04]  /*0390*/  @P0 LDG.E R6, [R2.64] ;  /* 0x0000001c02060981 */ /* 0x0022a8000c1e1900 */
[----:B------:R1:W3:Y:S04]  /*03a0*/  @P0 LDG.E R5, [R2.64+0x4] ;  /* 0x0000041c02050981 */ /* 0x0002e8000c1e1900 */
[----:B------:R4:W5:Y:S01]  /*03b0*/  @P1 LDG.E R4, [R8.64] ;  /* 0x0000001c08041981 */ /* 0x000962000c1e1900 */
[----:B-1----:R-:W-:Y:S01]  /*03c0*/  MOV R2, UR4 ;  /* 0x0000000400027c02 */ /* 0x002fe20008000f00 */
[----:B------:R-:W-:-:S05]  /*03d0*/  IMAD.U32 R3, RZ, RZ, UR5 ;  /* 0x00000005ff037e24 */ /* 0x000fca000f8e00ff */
[----:B------:R-:W5:Y:S01]  /*03e0*/  @!P2 LDG.E R0, [R2.64] ;  /* 0x0000001c0200a981 */ /* 0x000f62000c1e1900 */
[----:B------:R-:W-:Y:S01]  /*03f0*/  UMOV UR27, 0xffffffff ;  /* 0xffffffff001b7882 */ /* 0x000fe20000000000 */
[----:B------:R-:W-:Y:S01]  /*0400*/  SHF.R.S32.HI R16, RZ, 0x1f, R184 ;  /* 0x0000001fff107819 */ /* 0x000fe200000114b8 */
[----:B------:R-:W-:-:S03]  /*0410*/  UMOV UR12, 0xffffffff ;  /* 0xffffffff000c7882 */ /* 0x000fc60000000000 */
[----:B----4-:R-:W-:Y:S01]  /*0420*/  LEA.HI R8, R16, R184, RZ, 0x5 ;  /* 0x000000b810087211 */ /* 0x010fe200078f28ff */
[----:B------:R-:W-:Y:S02]  /*0430*/  ULDC UR4, c[0x0][0x1c0] ;  /* 0x0000700000047ab9 */ /* 0x000fe40000000800 */
[----:B------:R-:W-:Y:S01]  /*0440*/  UIMAD UR4, UR15, UR4, UR14 ;  /* 0x000000040f0472a4 */ /* 0x000fe2000f8e020e */
[----:B------:R-:W-:Y:S01]  /*0450*/  LOP3.LUT R229, R8, 0xffffffe0, RZ, 0xc0, !PT ;  /* 0xffffffe008e57812 */ /* 0x000fe200078ec0ff */
[----:B------:R-:W-:Y:S02]  /*0460*/  UMOV UR11, URZ ;  /* 0x0000003f000b7c82 */ /* 0x000fe40008000000 */
[----:B------:R-:W-:Y:S02]  /*0470*/  USHF.L.U32 UR5, UR4, 0x5, URZ ;  /* 0x0000000504057899 */ /* 0x000fe4000800063f */
[----:B------:R-:W-:Y:S02]  /*0480*/  IMAD.IADD R229, R184, 0x1, -R229 ;  /* 0x00000001b8e57824 */ /* 0x000fe400078e0ae5 */
[----:B------:R-:W-:Y:S01]  /*0490*/  USHF.R.S32.HI UR4, URZ, 0x1f, UR5 ;  /* 0x0000001f3f047899 */ /* 0x000fe20008011405 */
[----:B--2---:R-:W1:Y:S08]  /*04a0*/  @P0 R2UR UR27, R6 ;  /* 0x00000000061b03c2 */ /* 0x004e7000000e0000 */
[----:B---3--:R-:W1:Y:S08]  /*04b0*/  @P0 R2UR UR17, R5 ;  /* 0x00000000051103c2 */ /* 0x008e7000000e0000 */
[----:B-----5:R2:W3:Y:S01]  /*04c0*/  @P1 R2UR UR11, R4 ;  /* 0x00000000040b13c2 */ /* 0x0204e200000e0000 */
[----:B------:R-:W-:-:S07]  /*04d0*/  IADD3 R241, P1, P0, R241, UR5, R229 ;  /* 0x00000005f1f17c10 */ /* 0x000fce000f83e0e5 */
[----:B------:R4:W2:Y:S01]  /*04e0*/  @!P2 R2UR UR12, R0 ;  /* 0x00000000000ca3c2 */ /* 0x0008a200000e0000 */
[----:B------:R-:W-:-:S04]  /*04f0*/  ISETP.NE.U32.AND P2, PT, RZ, c[0x0][0x248], PT ;  /* 0x00009200ff007a0c */ /* 0x000fc80003f45070 */
[----:B------:R-:W-:Y:S01]  /*0500*/  ISETP.NE.AND.EX P2, PT, RZ, c[0x0][0x24c], PT, P2 ;  /* 0x00009300ff007a0c */ /* 0x000fe20003f45320 */
[----:B-1----:R-:W-:-:S07]  /*0510*/  @UP2 UIADD3 UR17, UR17, -UR27, URZ ;  /* 0x8000001b11112290 */ /* 0x002fce000fffe03f */
[----:B------:R-:W-:Y:S01]  /*0520*/  @!UP2 ULDC UR17, c[0x0][0x214] ;  /* 0x000085000011aab9 */ /* 0x000fe20000000800 */
[----:B----4-:R-:W-:-:S04]  /*0530*/  SHF.R.S32.HI R0, RZ, 0x1f, R229 ;  /* 0x0000001fff007819 */ /* 0x010fc800000114e5 */
[----:B------:R-:W-:Y:S01]  /*0540*/  IADD3.X R182, R182, UR4, R0, P1, P0 ;  /* 0x00000004b6b67c10 */ /* 0x000fe20008fe0400 */
[----:B--23--:R-:W-:Y:S05]  /*0550*/  @!P2 BRA `(.L_x_291) ;  /* 0x000000700000a947 */ /* 0x00cfea0003800000 */
[----:B------:R-:W-:-:S13]  /*0560*/  PLOP3.LUT P0, PT, PT, PT, UP3, 0x80, 0x0 ;  /* 0x000000000000781c */ /* 0x000fda0003f0f038 */
[----:B------:R-:W2:Y:S04]  /*0570*/  @P0 LDG.E R0, [R2.64+0x4] ;  /* 0x0000041c02000981 */ /* 0x000ea8000c1e1900 */
[----:B------:R-:W3:Y:S01]  /*0580*/  @!P0 LDG.E R2, [R2.64] ;  /* 0x0000001c02028981 */ /* 0x000ee2000c1e1900 */
[----:B--2---:R-:W1:Y:S02]  /*0590*/  @P0 R2UR UR6, R0 ;  /* 0x00000000000603c2 */ /* 0x004e6400000e0000 */
[----:B-1----:R-:W-:-:S11]  /*05a0*/  @UP3 UIADD3 UR6, UR6, -UR12, URZ ;  /* 0x8000000c06063290 */ /* 0x002fd6000fffe03f */
[----:B---3--:R1:W2:Y:S02]  /*05b0*/  @!P0 R2UR UR6, R2 ;  /* 0x00000000020683c2 */ /* 0x0082a400000e0000 */
[----:B-12---:R-:W-:Y:S05]  /*05c0*/  BRA `(.L_x_292) ;  /* 0x0000001000007947 */ /* 0x006fea0003800000 */
.L_x_291:
[----:B------:R-:W-:Y:S02]  /*05d0*/  ULDC UR6, c[0x0][0x218] ;  /* 0x0000860000067ab9 */ /* 0x000fe40000000800 */
.L_x_292:
        /* <DEDUP_REMOVED lines=52> */
[----:B------:R-:W-:Y:S02]  /*0920*/  @UP0 UIMAD UR18, UR18, UR7, UR23 ;  /* 0x00000007121202a4 */ /* 0x000fe4000f8e0217 */
[----:B------:R-:W-:-:S02]  /*0930*/  USHF.R.S32.HI UR13, URZ, 0x1f, UR14 ;  /* 0x0000001f3f0d7899 */ /* 0x000fc4000801140e */
[----:B------:R-:W-:Y:S02]  /*0940*/  @!UP1 UIADD3 UR4, UR25, UR9, URZ ;  /* 0x0000000919049290 */ /* 0x000fe4000fffe03f */
[----:B------:R-:W-:Y:S01]  /*0950*/  @!UP1 UMOV UR8, UR24 ;  /* 0x0000001800089c82 */ /* 0x000fe20008000000 */
        /* <DEDUP_REMOVED lines=14> */
.L_x_294:
        /* <DEDUP_REMOVED lines=43> */
.L_x_295:
[CC--:B------:R-:W-:Y:S01]  /*0cf0*/  LEA.HI R230, R16.reuse, R184.reuse, RZ, 0x2 ;  /* 0x000000b810e67211 */ /* 0x0c0fe200078f10ff */
[----:B------:R-:W1:Y:S01]  /*0d00*/  S2R R6, SR_CTAID.Z ;  /* 0x0000000000067919 */ /* 0x000e620000002700 */
[----:B------:R-:W-:Y:S01]  /*0d10*/  LEA.HI R9, R16, R184, RZ, 0x3 ;  /* 0x000000b810097211 */ /* 0x000fe200078f18ff */
[----:B------:R-:W-:Y:S01]  /*0d20*/  UIADD3 UR20, -UR16, UR17, URZ ;  /* 0x0000001110147290 */ /* 0x000fe2000fffe13f */
[----:B------:R-:W-:Y:S01]  /*0d30*/  LOP3.LUT R236, R230, 0xfffffffc, RZ, 0xc0, !PT ;  /* 0xfffffffce6ec7812 */ /* 0x000fe200078ec0ff */
[----:B------:R-:W2:Y:S01]  /*0d40*/  S2R R242, SR_CTAID.X ;  /* 0x0000000000f27919 */ /* 0x000ea20000002500 */
[----:B------:R-:W-:Y:S01]  /*0d50*/  SHF.R.S32.HI R11, RZ, 0x3, R9 ;  /* 0x00000003ff0b7819 */ /* 0x000fe20000011409 */
[----:B------:R-:W-:Y:S01]  /*0d60*/  ULDC.64 UR6, c[0x0][0x1a8] ;  /* 0x00006a0000067ab9 */ /* 0x000fe20000000a00 */
[----:B------:R-:W-:Y:S01]  /*0d70*/  SHF.R.S32.HI R14, RZ, 0x2, R230 ;  /* 0x00000002ff0e7819 */ /* 0x000fe200000114e6 */
[----:B------:R-:W-:Y:S01]  /*0d80*/  IMAD.IADD R236, R184, 0x1, -R236 ;  /* 0x00000001b8ec7824 */ /* 0x000fe200078e0aec */
[----:B------:R-:W-:Y:S01]  /*0d90*/  SHF.R.S32.HI R8, RZ, 0x5, R8 ;  /* 0x00000005ff087819 */ /* 0x000fe20000011408 */
[----:B------:R-:W-:Y:S01]  /*0da0*/  IMAD.SHL.U32 R0, R11, 0x40, RZ ;  /* 0x000000400b007824 */ /* 0x000fe200078e00ff */
[----:B------:R-:W-:Y:S01]  /*0db0*/  LEA.HI R230, R230, R14, RZ, 0x1 ;  /* 0x0000000ee6e67211 */ /* 0x000fe200078f08ff */
[----:B------:R-:W-:Y:S01]  /*0dc0*/  IMAD.SHL.U32 R236, R236, 0x8, RZ ;  /* 0x00000008ecec7824 */ /* 0x000fe200078e00ff */
[----:B------:R-:W-:Y:S01]  /*0dd0*/  UIMAD UR6, UR13, UR6, URZ ;  /* 0x000000060d0672a4 */ /* 0x000fe2000f8e023f */
[----:B------:R-:W-:Y:S01]  /*0de0*/  SHF.R.S32.HI R15, RZ, 0x1f, R14 ;  /* 0x0000001fff0f7819 */ /* 0x000fe2000001140e */
[----:B------:R-:W-:Y:S01]  /*0df0*/  BSSY B0, `(.L_x_296) ;  /* 0x0000024000007945 */ /* 0x000fe20003800000 */
[----:B------:R-:W-:Y:S01]  /*0e00*/  LOP3.LUT R0, R0, 0xc0, RZ, 0xc0, !PT ;  /* 0x000000c000007812 */ /* 0x000fe200078ec0ff */
[----:B------:R-:W-:Y:S01]  /*0e10*/  UIMAD UR6, UR14, UR7, UR6 ;  /* 0x000000070e0672a4 */ /* 0x000fe2000f8e0206 */
[----:B------:R-:W-:-:S02]  /*0e20*/  SHF.R.S32.HI R237, RZ, 0x1f, R236 ;  /* 0x0000001fffed7819 */ /* 0x000fc400000114ec */
[----:B------:R-:W-:Y:S02]  /*0e30*/  LOP3.LUT R2, R0, 0x18, R236, 0xf8, !PT ;  /* 0x0000001800027812 */ /* 0x000fe400078ef8ec */
[----:B------:R-:W-:Y:S02]  /*0e40*/  SHF.R.U32.HI R0, RZ, 0x3, R0 ;  /* 0x00000003ff007819 */ /* 0x000fe40000011600 */
[----:B------:R-:W-:Y:S02]  /*0e50*/  LOP3.LUT R230, R230, 0x7fffffe, RZ, 0xc0, !PT ;  /* 0x07fffffee6e67812 */ /* 0x000fe400078ec0ff */
[----:B------:R-:W-:Y:S02]  /*0e60*/  LOP3.LUT R0, R2, R0, RZ, 0x3c, !PT ;  /* 0x0000000002007212 */ /* 0x000fe400078e3cff */
[----:B------:R-:W-:Y:S01]  /*0e70*/  IADD3 R2, P0, R236, UR8, RZ ;  /* 0x00000008ec027c10 */ /* 0x000fe2000ff1e0ff */
[----:B------:R-:W-:Y:S01]  /*0e80*/  IMAD.IADD R230, R14, 0x1, -R230 ;  /* 0x000000010ee67824 */ /* 0x000fe200078e0ae6 */
[----:B------:R-:W-:Y:S01]  /*0e90*/  SHF.R.S32.HI R248, RZ, 0x1f, R246 ;  /* 0x0000001ffff87819 */ /* 0x000fe200000114f6 */
[----:B--2---:R-:W-:Y:S01]  /*0ea0*/  IMAD.WIDE R238, R242, 0x80, R14 ;  /* 0x00000080f2ee7825 */ /* 0x004fe200078e020e */
[----:B------:R-:W-:-:S02]  /*0eb0*/  IADD3.X R3, R237, UR4, RZ, P0, !PT ;  /* 0x00000004ed037c10 */ /* 0x000fc400087fe4ff */
[----:B------:R-:W-:Y:S01]  /*0ec0*/  ISETP.GE.AND P0, PT, R14, UR20, PT ;  /* 0x000000140e007c0c */ /* 0x000fe2000bf06270 */
[----:B------:R-:W-:Y:S02]  /*0ed0*/  IMAD R230, R8, 0x8, R230 ;  /* 0x0000000808e67824 */ /* 0x000fe400078e02e6 */
[----:B-1----:R-:W-:-:S04]  /*0ee0*/  IMAD.WIDE.U32 R6, R6, c[0x0][0x1a8], R2 ;  /* 0x00006a0006067a25 */ /* 0x002fc800078e0002 */
[----:B------:R-:W-:Y:S01]  /*0ef0*/  IMAD.U32 R230, R230, 0x20, R0 ;  /* 0x00000020e6e67824 */ /* 0x000fe200078e0000 */
[----:B------:R-:W-:-:S03]  /*0f00*/  IADD3 R13, R7, UR6, RZ ;  /* 0x00000006070d7c10 */ /* 0x000fc6000fffe0ff */
[----:B------:R-:W-:Y:S02]  /*0f10*/  IMAD.SHL.U32 R230, R230, 0x2, RZ ;  /* 0x00000002e6e67824 */ /* 0x000fe400078e00ff */
        /* <DEDUP_REMOVED lines=17> */
.L_x_297:
[----:B------:R-:W-:Y:S05]  /*1030*/  BSYNC B0 ;  /* 0x0000000000007941 */ /* 0x000fea0003800000 */
.L_x_296:
[----:B--2---:R-:W-:Y:S01]  /*1040*/  IADD3 R5, R14, 0x20, RZ ;  /* 0x000000200e057810 */ /* 0x004fe20007ffe0ff */
[----:B------:R-:W-:Y:S03]  /*1050*/  BSSY B0, `(.L_x_298) ;  /* 0x0000014000007945 */ /* 0x000fe60003800000 */
[----:B------:R-:W-:-:S13]  /*1060*/  ISETP.GE.AND P0, PT, R5, UR20, PT ;  /* 0x0000001405007c0c */ /* 0x000fda000bf06270 */
[----:B------:R-:W-:Y:S05]  /*1070*/  @P0 BRA `(.L_x_299) ;  /* 0x0000011000000947 */ /* 0x000fea0003800000 */
[----:B------:R-:W-:-:S13]  /*1080*/  ISETP.GE.AND P0, PT, R236, c[0x0][0x220], PT ;  /* 0x00008800ec007a0c */ /* 0x000fda0003f06270 */
[----:B------:R2:W-:Y:S01]  /*1090*/  @P0 STS.128 [R230+0x800], RZ ;  /* 0x000800ffe6000388 */ /* 0x0005e20000000c00 */
        /* <DEDUP_REMOVED lines=15> */
.L_x_299:
[----:B------:R-:W-:Y:S05]  /*1190*/  BSYNC B0 ;  /* 0x0000000000007941 */ /* 0x000fea0003800000 */
.L_x_298:
[----:B------:R-:W-:Y:S01]  /*11a0*/  IADD3 R4, R14, 0x40, RZ ;  /* 0x000000400e047810 */ /* 0x000fe20007ffe0ff */
[----:B------:R-:W-:Y:S03]  /*11b0*/  BSSY B0, `(.L_x_300) ;  /* 0x0000014000007945 */ /* 0x000fe60003800000 */
[----:B------:R-:W-:-:S13]  /*11c0*/  ISETP.GE.AND P0, PT, R4, UR20, PT ;  /* 0x0000001404007c0c */ /* 0x000fda000bf06270 */
[----:B------:R-:W-:Y:S05]  /*11d0*/  @P0 BRA `(.L_x_301) ;  /* 0x0000011000000947 */ /* 0x000fea0003800000 */
[----:B------:R-:W-:-:S13]  /*11e0*/  ISETP.GE.AND P0, PT, R236, c[0x0][0x220], PT ;  /* 0x00008800ec007a0c */ /* 0x000fda0003f06270 */
[----:B------:R4:W-:Y:S01]  /*11f0*/  @P0 STS.128 [R230+0x1000], RZ ;  /* 0x001000ffe6000388 */ /* 0x0009e20000000c00 */
        /* <DEDUP_REMOVED lines=15> */
.L_x_301:
[----:B------:R-:W-:Y:S05]  /*12f0*/  BSYNC B0 ;  /* 0x0000000000007941 */ /* 0x000fea0003800000 */
.L_x_300:
[----:B---3--:R-:W-:Y:S01]  /*1300*/  IADD3 R2, R14, 0x60, RZ ;  /* 0x000000600e027810 */ /* 0x008fe20007ffe0ff */
        /* <DEDUP_REMOVED lines=23> */
.L_x_303:
[----:B------:R-:W-:Y:S05]  /*1480*/  BSYNC B0 ;  /* 0x0000000000007941 */ /* 0x000fea0003800000 */
.L_x_302:
[----:B------:R-:W-:Y:S01]  /*1490*/  LEA.HI R16, R16, R184, RZ, 0x4 ;  /* 0x000000b810107211 */ /* 0x000fe200078f20ff */
[C---:B------:R-:W-:Y:S01]  /*14a0*/  IMAD R3, R15.reuse, c[0x0][0x198], RZ ;  /* 0x000066000f037a24 */ /* 0x040fe200078e02ff */
[----:B------:R-:W-:Y:S01]  /*14b0*/  UIADD3 UR30, UR5, -0x1, URZ ;  /* 0xffffffff051e7890 */ /* 0x000fe2000fffe03f */
[--C-:B-1----:R-:W-:Y:S01]  /*14c0*/  IMAD.WIDE.U32 R12, R14, c[0x0][0x198], R236.reuse ;  /* 0x000066000e0c7a25 */ /* 0x102fe200078e00ec */
[----:B------:R-:W-:Y:S01]  /*14d0*/  LOP3.LUT R18, R16, 0xfffffff0, RZ, 0xc0, !PT ;  /* 0xfffffff010127812 */ /* 0x000fe200078ec0ff */
[----:B------:R-:W-:Y:S01]  /*14e0*/  BSSY B0, `(.L_x_304) ;  /* 0x0000030000007945 */ /* 0x000fe20003800000 */
[----:B------:R-:W-:Y:S01]  /*14f0*/  UIMAD UR9, UR30, -0x80, UR10 ;  /* 0xffffff801e0978a4 */ /* 0x000fe2000f8e020a */
[----:B------:R-:W-:Y:S01]  /*1500*/  IMAD R0, R15, c[0x0][0x1a0], RZ ;  /* 0x000068000f007a24 */ /* 0x000fe200078e02ff */
[----:B------:R-:W-:Y:S01]  /*1510*/  IADD3 R232, P1, R12, UR22, RZ ;  /* 0x000000160ce87c10 */ /* 0x000fe2000ff3e0ff */
[----:B------:R-:W-:Y:S01]  /*1520*/  IMAD.WIDE.U32 R6, R14, c[0x0][0x1a0], R236 ;  /* 0x000068000e067a25 */ /* 0x000fe200078e00ec */
[----:B------:R-:W-:-:S02]  /*1530*/  USHF.R.S32.HI UR4, URZ, 0x1f, UR30 ;  /* 0x0000001f3f047899 */ /* 0x000fc4000801141e */
[----:B------:R-:W-:Y:S01]  /*1540*/  UIMAD UR6, UR11, UR30, URZ ;  /* 0x0000001e0b0672a4 */ /* 0x000fe2000f8e023f */
[----:B------:R-:W-:Y:S01]  /*1550*/  IMAD.IADD R18, R184, 0x1, -R18 ;  /* 0x00000001b8127824 */ /* 0x000fe200078e0a12 */
[----:B------:R-:W-:Y:S01]  /*1560*/  IADD3 R20, P0, R6, UR24, RZ ;  /* 0x0000001806147c10 */ /* 0x000fe2000ff1e0ff */
[C---:B------:R-:W-:Y:S01]  /*1570*/  IMAD R3, R14.reuse, c[0x0][0x19c], R3 ;  /* 0x000067000e037a24 */ /* 0x040fe200078e0203 */
[----:B------:R-:W-:Y:S01]  /*1580*/  UIMAD UR6, UR4, UR12, UR6 ;  /* 0x0000000c040672a4 */ /* 0x000fe2000f8e0206 */
[----:B------:R-:W-:Y:S01]  /*1590*/  IMAD R0, R14, c[0x0][0x1a4], R0 ;  /* 0x000069000e007a24 */ /* 0x000fe200078e0200 */
[----:B------:R-:W-:Y:S01]  /*15a0*/  LEA.HI R6, R18, R18, RZ, 0x1 ;  /* 0x0000001212067211 */ /* 0x000fe200078f08ff */
[C---:B------:R-:W-:Y:S01]  /*15b0*/  IMAD R234, R248.reuse, c[0x0][0x1b0], RZ ;  /* 0x00006c00f8ea7a24 */ /* 0x040fe200078e02ff */
[----:B------:R-:W-:Y:S01]  /*15c0*/  IADD3.X R233, R13, UR18, R3, P1, !PT ;  /* 0x000000120de97c10 */ /* 0x000fe20008ffe403 */
[----:B------:R-:W-:Y:S01]  /*15d0*/  IMAD R248, R248, c[0x0][0x1b8], RZ ;  /* 0x00006e00f8f87a24 */ /* 0x000fe200078e02ff */
[----:B------:R-:W-:Y:S01]  /*15e0*/  IADD3.X R21, R7, UR19, R0, P0, !PT ;  /* 0x0000001307157c10 */ /* 0x000fe200087fe400 */
[C---:B------:R-:W-:Y:S01]  /*15f0*/  IMAD R234, R246.reuse, c[0x0][0x1b4], R234 ;  /* 0x00006d00f6ea7a24 */ /* 0x040fe200078e02ea */
[----:B------:R-:W-:Y:S01]  /*1600*/  SHF.R.S32.HI R0, RZ, 0x1, R6 ;  /* 0x00000001ff007819 */ /* 0x000fe20000011406 */
[----:B------:R-:W-:Y:S01]  /*1610*/  IMAD.WIDE.U32 R232, R246, c[0x0][0x1b0], R232 ;  /* 0x00006c00f6e87a25 */ /* 0x000fe200078e00e8 */
[----:B------:R-:W-:-:S02]  /*1620*/  SHF.R.S32.HI R12, RZ, 0x1f, R6 ;  /* 0x0000001fff0c7819 */ /* 0x000fc40000011406 */
[----:B------:R-:W-:Y:S01]  /*1630*/  ISETP.GE.AND P0, PT, R14, UR9, PT ;  /* 0x000000090e007c0c */ /* 0x000fe2000bf06270 */
[----:B------:R-:W-:Y:S01]  /*1640*/  IMAD R248, R246, c[0x0][0x1bc], R248 ;  /* 0x00006f00f6f87a24 */ /* 0x000fe200078e02f8 */
[----:B------:R-:W-:Y:S01]  /*1650*/  LEA.HI R12, R12, R0, RZ, 0x2 ;  /* 0x000000000c0c7211 */ /* 0x000fe200078f10ff */
[----:B------:R-:W-:Y:S01]  /*1660*/  IMAD.IADD R235, R233, 0x1, R234 ;  /* 0x00000001e9eb7824 */ /* 0x000fe200078e02ea */
[----:B------:R-:W-:Y:S01]  /*1670*/  MOV R234, R232 ;  /* 0x000000e800ea7202 */ /* 0x000fe20000000f00 */
[----:B------:R-:W-:Y:S01]  /*1680*/  IMAD.WIDE.U32 R246, R246, c[0x0][0x1b8], R20 ;  /* 0x00006e00f6f67a25 */ /* 0x000fe200078e0014 */
[----:B------:R-:W-:Y:S02]  /*1690*/  LOP3.LUT R12, R12, 0xfffffffc, RZ, 0xc0, !PT ;  /* 0xfffffffc0c0c7812 */ /* 0x000fe400078ec0ff */
[----:B------:R-:W-:Y:S01]  /*16a0*/  MOV R3, 0x10 ;  /* 0x0000001000037802 */ /* 0x000fe20000000f00 */
[----:B------:R-:W-:Y:S01]  /*16b0*/  IMAD.U32 R20, RZ, RZ, UR30 ;  /* 0x0000001eff147e24 */ /* 0x000fe2000f8e00ff */
[----:B------:R-:W-:Y:S01]  /*16c0*/  IADD3 R12, R0, -R12, RZ ;  /* 0x8000000c000c7210 */ /* 0x000fe20007ffe0ff */
[----:B------:R-:W-:-:S02]  /*16d0*/  IMAD.IADD R249, R247, 0x1, R248 ;  /* 0x00000001f7f97824 */ /* 0x000fc400078e02f8 */
[----:B------:R-:W-:Y:S01]  /*16e0*/  IMAD.WIDE.U32 R20, R20, UR12, R234 ;  /* 0x0000000c14147c25 */ /* 0x000fe2000f8e00ea */
[----:B------:R-:W-:-:S04]  /*16f0*/  LOP3.LUT P1, RZ, R12, 0x2, RZ, 0xc0, !PT ;  /* 0x000000020cff7812 */ /* 0x000fc8000782c0ff */
[----:B------:R-:W-:Y:S02]  /*1700*/  IADD3 R23, R21, UR6, RZ ;  /* 0x0000000615177c10 */ /* 0x000fe4000fffe0ff */
        /* <DEDUP_REMOVED lines=13> */
.L_x_305:
[----:B------:R-:W-:Y:S05]  /*17e0*/  BSYNC B0 ;  /* 0x0000000000007941 */ /* 0x000fea0003800000 */
.L_x_304:
        /* <DEDUP_REMOVED lines=12> */
[----:B-1----:R-:W-:-:S04]  /*18b0*/  LEA R24, P0, R10, c[0x0][0x168], 0x1 ;  /* 0x00005a000a187a11 */ /* 0x002fc800078008ff */
[----:B------:R-:W-:-:S05]  /*18c0*/  LEA.HI.X R25, R10, c[0x0][0x16c], R7, 0x1, P0 ;  /* 0x00005b000a197a11 */ /* 0x000fca00000f0c07 */
[----:B------:R-:W-:Y:S01]  /*18d0*/  @!PT LDS RZ, [RZ] ;  /* 0x00000000fffff984 */ /* 0x000fe20000000800 */
[----:B------:R-:W-:Y:S01]  /*18e0*/  @!PT LDS RZ, [RZ] ;  /* 0x00000000fffff984 */ /* 0x000fe20000000800 */
[----:B------:R-:W-:Y:S01]  /*18f0*/  @!PT LDS RZ, [RZ] ;  /* 0x00000000fffff984 */ /* 0x000fe20000000800 */
[----:B------:R1:W-:Y:S04]  /*1900*/  LDGSTS.E.BYPASS.LTC128B.128 [R230+0x2800], [R24.64] ;  /* 0x0280000018e67fae */ /* 0x0003e8000b901d5c */
.L_x_307:
[----:B------:R-:W-:Y:S05]  /*1910*/  BSYNC B0 ;  /* 0x0000000000007941 */ /* 0x000fea0003800000 */
.L_x_306:
[----:B------:R-:W-:Y:S01]  /*1920*/  ISETP.GE.AND P0, PT, R4, UR9, PT ;  /* 0x0000000904007c0c */ /* 0x000fe2000bf06270 */
[----:B------:R-:W-:-:S12]  /*1930*/  BSSY B0, `(.L_x_308) ;  /* 0x0000010000007945 */ /* 0x000fd80003800000 */
        /* <DEDUP_REMOVED lines=15> */
.L_x_309:
[----:B------:R-:W-:Y:S05]  /*1a30*/  BSYNC B0 ;  /* 0x0000000000007941 */ /* 0x000fea0003800000 */
.L_x_308:
        /* <DEDUP_REMOVED lines=18> */
.L_x_311:
[----:B------:R-:W-:Y:S05]  /*1b60*/  BSYNC B0 ;  /* 0x0000000000007941 */ /* 0x000fea0003800000 */
.L_x_310:
        /* <DEDUP_REMOVED lines=13> */
[----:B------:R-:W-:Y:S01]  /*1c40*/  SHF.R.S32.HI R10, RZ, 0x1f, R229 ;  /* 0x0000001fff0a7819 */ /* 0x000fe200000114e5 */
[----:B------:R-:W-:Y:S01]  /*1c50*/  ULDC UR6, c[0x0][0x318] ;  /* 0x0000c60000067ab9 */ /* 0x000fe20000000800 */
[----:B------:R-:W-:-:S04]  /*1c60*/  DEPBAR.LE SB0, 0x0 ;  /* 0x000080000000791a */ /* 0x000fc80000000000 */
[----:B------:R-:W-:Y:S02]  /*1c70*/  @UP1 ULEA UR14, UP0, UR34, UR6, 0x2 ;  /* 0x00000006220e1291 */ /* 0x000fe4000f80103f */
[----:B------:R-:W-:Y:S02]  /*1c80*/  @UP1 UIADD3 UR7, UR35, UR7, URZ ;  /* 0x0000000723071290 */ /* 0x000fe4000fffe03f */
[----:B------:R-:W-:Y:S02]  /*1c90*/  ULDC UR6, c[0x0][0x31c] ;  /* 0x0000c70000067ab9 */ /* 0x000fe40000000800 */
[----:B------:R-:W-:Y:S01]  /*1ca0*/  @UP1 ULEA.HI.X UR15, UR34, UR6, UR7, 0x2, UP0 ;  /* 0x00000006220f1291 */ /* 0x000fe200080f1407 */
[----:B-1----:R-:W-:Y:S02]  /*1cb0*/  IMAD.U32 R20, RZ, RZ, UR14 ;  /* 0x0000000eff147e24 */ /* 0x002fe4000f8e00ff */
[----:B------:R-:W-:Y:S01]  /*1cc0*/  IMAD.IADD R15, R184, 0x1, -R15 ;  /* 0x00000001b80f7824 */ /* 0x000fe200078e0a0f */
[----:B------:R-:W-:-:S02]  /*1cd0*/  LEA.HI R229, R10, R229, RZ, 0x2 ;  /* 0x000000e50ae57211 */ /* 0x000fc400078f10ff */
[----:B------:R-:W-:Y:S01]  /*1ce0*/  ISETP.GE.AND P1, PT, R14, UR9, PT ;  /* 0x000000090e007c0c */ /* 0x000fe2000bf26270 */
[----:B------:R-:W-:Y:S01]  /*1cf0*/  IMAD.U32 R21, RZ, RZ, UR15 ;  /* 0x0000000fff157e24 */ /* 0x000fe2000f8e00ff */
[----:B------:R-:W-:Y:S01]  /*1d00*/  SHF.R.S32.HI R17, RZ, 0x4, R16 ;  /* 0x00000004ff117819 */ /* 0x000fe20000011410 */
[----:B------:R-:W-:Y:S01]  /*1d10*/  IMAD.U32 R183, RZ, RZ, UR17 ;  /* 0x00000011ffb77e24 */ /* 0x000fe2000f8e00ff */
[----:B------:R-:W-:Y:S01]  /*1d20*/  LOP3.LUT R6, R6, 0x7fffffe, RZ, 0xc0, !PT ;  /* 0x07fffffe06067812 */ /* 0x000fe200078ec0ff */
[----:B------:R-:W-:Y:S01]  /*1d30*/  IMAD.SHL.U32 R12, R12, 0x40, RZ ;  /* 0x000000400c0c7824 */ /* 0x000fe200078e00ff */
[----:B------:R-:W5:Y:S01]  /*1d40*/  @P0 LDG.E R7, [R20.64] ;  /* 0x0000001c14070981 */ /* 0x000f62000c1e1900 */
[----:B------:R-:W-:Y:S01]  /*1d50*/  LEA.HI R9, R15, R15, RZ, 0x1 ;  /* 0x0000000f0f097211 */ /* 0x000fe200078f08ff */
[----:B------:R-:W-:Y:S01]  /*1d60*/  IMAD.SHL.U32 R11, R11, 0x8, RZ ;  /* 0x000000080b0b7824 */ /* 0x000fe200078e00ff */
[----:B------:R-:W-:Y:S01]  /*1d70*/  LEA R14, R8, UR16, 0x4 ;  /* 0x00000010080e7c11 */ /* 0x000fe2000f8e20ff */
[----:B------:R-:W-:Y:S01]  /*1d80*/  BAR.SYNC.DEFER_BLOCKING 0x0 ;  /* 0x0000000000007b1d */ /* 0x000fe20000010000 */
[----:B------:R-:W-:Y:S01]  /*1d90*/  LOP3.LUT R13, R9, 0x7fffffe, RZ, 0xc0, !PT ;  /* 0x07fffffe090d7812 */ /* 0x000fe200078ec0ff */
[----:B------:R-:W-:Y:S01]  /*1da0*/  IMAD R242, R242, 0x8, R8 ;  /* 0x00000008f2f27824 */ /* 0x000fe200078e0208 */
[----:B------:R-:W-:Y:S01]  /*1db0*/  SHF.R.S32.HI R229, RZ, 0x2, R229 ;  /* 0x00000002ffe57819 */ /* 0x000fe200000114e5 */
[----:B------:R-:W-:Y:S01]  /*1dc0*/  IMAD.IADD R6, R18, 0x1, -R6 ;  /* 0x0000000112067824 */ /* 0x000fe200078e0a06 */
[----:B------:R-:W-:Y:S01]  /*1dd0*/  SHF.R.S32.HI R10, RZ, 0x1f, R18 ;  /* 0x0000001fff0a7819 */ /* 0x000fe20000011412 */
[----:B------:R-:W-:Y:S01]  /*1de0*/  IMAD.IADD R13, R15, 0x1, -R13 ;  /* 0x000000010f0d7824 */ /* 0x000fe200078e0a0d */
[----:B------:R-:W-:Y:S01]  /*1df0*/  SHF.R.S32.HI R15, RZ, 0x1, R9 ;  /* 0x00000001ff0f7819 */ /* 0x000fe20000011409 */
[----:B------:R-:W-:Y:S01]  /*1e00*/  ULDC.64 UR6, c[0x0][0x1a0] ;  /* 0x0000680000067ab9 */ /* 0x000fe20000000a00 */
[----:B------:R-:W5:Y:S01]  /*1e10*/  @P0 MUFU.RCP R9, c[0x0][0x238] ;  /* 0x00008e0000090b08 */ /* 0x000f620000001000 */
[----:B------:R-:W-:Y:S01]  /*1e20*/  IADD3 R14, R14, 0x1, R229 ;  /* 0x000000010e0e7810 */ /* 0x000fe20007ffe0e5 */
[----:B------:R-:W-:Y:S01]  /*1e30*/  USHF.L.U64.HI UR23, UR6, UR23, UR7 ;  /* 0x0000001706177299 */ /* 0x000fe20008010207 */
[----:B------:R-:W-:Y:S01]  /*1e40*/  LEA.HI R10, R10, R18, RZ, 0x3 ;  /* 0x000000120a0a7211 */ /* 0x000fe200078f18ff */
[----:B------:R-:W-:Y:S01]  /*1e50*/  USHF.L.U32 UR24, UR6, 0x7, URZ ;  /* 0x0000000706187899 */ /* 0x000fe2000800063f */
[----:B------:R-:W-:Y:S01]  /*1e60*/  IADD3 R183, R14, UR10, -R183 ;  /* 0x0000000a0eb77c10 */ /* 0x000fe2000fffe8b7 */
[----:B------:R-:W-:Y:S01]  /*1e70*/  UIMAD UR7, UR23, UR30, URZ ;  /* 0x0000001e170772a4 */ /* 0x000fe2000f8e023f */
[----:B------:R-:W-:Y:S01]  /*1e80*/  SHF.R.S32.HI R14, RZ, 0x1f, R8 ;  /* 0x0000001fff0e7819 */ /* 0x000fe20000011408 */
[----:B------:R-:W-:Y:S01]  /*1e90*/  IMAD.SHL.U32 R10, R10, 0x20, RZ ;  /* 0x000000200a0a7824 */ /* 0x000fe200078e00ff */
[----:B------:R-:W-:Y:S01]  /*1ea0*/  LEA.HI R16, R16, R17, RZ, 0x1 ;  /* 0x0000001110107211 */ /* 0x000fe200078f08ff */
[----:B------:R-:W-:Y:S01]  /*1eb0*/  IMAD.MOV.U32 R248, RZ, RZ, R246 ;  /* 0x000000fffff87224 */ /* 0x000fe200078e00f6 */
[----:B------:R-:W-:Y:S01]  /*1ec0*/  LEA.HI R14, R14, R8, RZ, 0x2 ;  /* 0x000000080e0e7211 */ /* 0x000fe200078f10ff */
[----:B------:R-:W-:Y:S01]  /*1ed0*/  UIMAD UR7, UR4, UR24, UR7 ;  /* 0x00000018040772a4 */ /* 0x000fe2000f8e0207 */
[----:B------:R-:W-:Y:S01]  /*1ee0*/  LOP3.LUT R16, R16, 0xfffffffe, RZ, 0xc0, !PT ;  /* 0xfffffffe10107812 */ /* 0x000fe200078ec0ff */
[----:B------:R-:W-:Y:S01]  /*1ef0*/  IMAD.SHL.U32 R184, R184, 0x2, RZ ;  /* 0x00000002b8b87824 */ /* 0x000fe200078e00ff */
[C---:B------:R-:W-:Y:S01]  /*1f00*/  LOP3.LUT P2, RZ, R15.reuse, 0x2, RZ, 0xc0, !PT ;  /* 0x000000020fff7812 */ /* 0x040fe2000784c0ff */
[----:B------:R-:W-:Y:S01]  /*1f10*/  IMAD.SHL.U32 R15, R15, 0x40, RZ ;  /* 0x000000400f0f7824 */ /* 0x000fe200078e00ff */
[----:B------:R-:W-:Y:S01]  /*1f20*/  LOP3.LUT R14, R14, 0xfffffffc, RZ, 0xc0, !PT ;  /* 0xfffffffc0e0e7812 */ /* 0x000fe200078ec0ff */
[----:B------:R-:W-:Y:S01]  /*1f30*/  IMAD.IADD R16, R17, 0x1, -R16 ;  /* 0x0000000111107824 */ /* 0x000fe200078e0a10 */
[----:B------:R-:W-:Y:S01]  /*1f40*/  LOP3.LUT R10, R10, 0xffffff00, RZ, 0xc0, !PT ;  /* 0xffffff000a0a7812 */ /* 0x000fe200078ec0ff */
[----:B------:R1:W-:Y:S01]  /*1f50*/  @P1 STS [R230+0x4000], RZ ;  /* 0x004000ffe6001388 */ /* 0x0003e20000000800 */
[----:B------:R-:W-:Y:S01]  /*1f60*/  LOP3.LUT R15, R15, 0xc0, RZ, 0xc0, !PT ;  /* 0x000000c00f0f7812 */ /* 0x000fe200078ec0ff */
[----:B------:R-:W-:Y:S01]  /*1f70*/  IMAD.IADD R228, R8, 0x1, -R14 ;  /* 0x0000000108e47824 */ /* 0x000fe200078e0a0e */
[----:B------:R-:W-:Y:S01]  /*1f80*/  LOP3.LUT R12, R12, 0xc0, RZ, 0xc0, !PT ;  /* 0x000000c00c0c7812 */ /* 0x000fe200078ec0ff */
[----:B------:R1:W-:Y:S01]  /*1f90*/  @P1 STS [R230+0x4004], RZ ;  /* 0x004004ffe6001388 */ /* 0x0003e20000000800 */
[--C-:B------:R-:W-:Y:S01]  /*1fa0*/  IMAD R8, R8, 0x200, R10.reuse ;  /* 0x0000020008087824 */ /* 0x100fe200078e020a */
[----:B------:R-:W-:Y:S01]  /*1fb0*/  LOP3.LUT R11, R15, 0x8, R11, 0xf8, !PT ;  /* 0x000000080f0b7812 */ /* 0x000fe200078ef80b */
[C---:B------:R-:W-:Y:S01]  /*1fc0*/  IMAD R13, R16.reuse, 0x8, R13 ;  /* 0x00000008100d7824 */ /* 0x040fe200078e020d */
[----:B------:R1:W-:Y:S01]  /*1fd0*/  @P1 STS.64 [R230+0x4008], RZ ;  /* 0x004008ffe6001388 */ /* 0x0003e20000000a00 */
[----:B------:R-:W-:Y:S01]  /*1fe0*/  IMAD.SHL.U32 R16, R16, 0x8, RZ ;  /* 0x0000000810107824 */ /* 0x000fe200078e00ff */
[----:B------:R-:W-:Y:S01]  /*1ff0*/  SHF.R.U32.HI R15, RZ, 0x3, R15 ;  /* 0x00000003ff0f7819 */ /* 0x000fe2000001160f */
[C---:B------:R-:W-:Y:S01]  /*2000*/  IMAD R181, R6.reuse, 0x20, R10 ;  /* 0x0000002006b57824 */ /* 0x040fe200078e020a */
[----:B------:R-:W-:Y:S01]  /*2010*/  UMOV UR4, URZ ;  /* 0x0000003f00047c82 */ /* 0x000fe20008000000 */
[----:B------:R-:W-:Y:S01]  /*2020*/  IMAD R8, R6, 0x20, R8 ;  /* 0x0000002006087824 */ /* 0x000fe200078e0208 */
[----:B------:R-:W-:Y:S01]  /*2030*/  LOP3.LUT R16, R12, 0x8, R16, 0xf8, !PT ;  /* 0x000000080c107812 */ /* 0x000fe200078ef810 */
[----:B------:R-:W-:Y:S01]  /*2040*/  IMAD.U32 R6, RZ, RZ, UR30 ;  /* 0x0000001eff067e24 */ /* 0x000fe2000f8e00ff */
[----:B------:R-:W-:Y:S01]  /*2050*/  SHF.R.U32.HI R12, RZ, 0x3, R12 ;  /* 0x00000003ff0c7819 */ /* 0x000fe2000001160c */
[----:B------:R-:W-:Y:S01]  /*2060*/  UIADD3 UR19, UR32, -0x4ab325aa, URZ ;  /* 0xb54cda5620137890 */ /* 0x000fe2000fffe03f */
[----:B------:R-:W-:Y:S01]  /*2070*/  LOP3.LUT R11, R11, R15, RZ, 0x3c, !PT ;  /* 0x0000000f0b0b7212 */ /* 0x000fe200078e3cff */
[----:B------:R-:W-:Y:S01]  /*2080*/  UIADD3 UR18, UR33, 0x646e171e, URZ ;  /* 0x646e171e21127890 */ /* 0x000fe2000fffe03f */
[----:B------:R-:W-:Y:S01]  /*2090*/  LOP3.LUT R12, R16, R12, RZ, 0x3c, !PT ;  /* 0x0000000c100c7212 */ /* 0x000fe200078e3cff */
[----:B------:R-:W-:Y:S01]  /*20a0*/  BSSY B0, `(.L_x_312) ;  /* 0x0000018000007945 */ /* 0x000fe20003800000 */
[----:B------:R-:W-:Y:S01]  /*20b0*/  LOP3.LUT R184, R184, 0x6, RZ, 0xc0, !PT ;  /* 0x00000006b8b87812 */ /* 0x000fe200078ec0ff */
[----:B------:R-:W-:Y:S01]  /*20c0*/  IMAD.U32 R178, R13, 0x20, R11 ;  /* 0x000000200db27824 */ /* 0x000fe200078e000b */
[----:B------:R-:W-:Y:S01]  /*20d0*/  SEL R3, R3, 0xfffffff0, !P2 ;  /* 0xfffffff003037807 */ /* 0x000fe20005000000 */
[C---:B------:R-:W-:Y:S01]  /*20e0*/  IMAD.IADD R181, R12.reuse, 0x1, R181 ;  /* 0x000000010cb57824 */ /* 0x040fe200078e02b5 */
[----:B------:R-:W-:Y:S01]  /*20f0*/  IADD3 R183, R183, c[0x0][0x2e8], RZ ;  /* 0x0000ba00b7b77a10 */ /* 0x000fe20007ffe0ff */
[----:B------:R-:W-:-:S02]  /*2100*/  IMAD.IADD R179, R12, 0x1, R8 ;  /* 0x000000010cb37824 */ /* 0x000fc400078e0208 */
[----:B-----5:R-:W-:-:S04]  /*2110*/  @P0 FMUL.FTZ R7, R7, R9 ;  /* 0x0000000907070220 */ /* 0x020fc80000410000 */
[----:B------:R5:W2:Y:S02]  /*2120*/  @P0 R2UR UR13, R7 ;  /* 0x00000000070d03c2 */ /* 0x000aa400000e0000 */
[----:B-----5:R-:W-:Y:S01]  /*2130*/  IMAD.WIDE.U32 R6, R6, UR24, R248 ;  /* 0x0000001806067c25 */ /* 0x020fe2000f8e00f8 */
[----:B--2---:R-:W-:-:S04]  /*2140*/  @UP1 UMOV UR4, UR13 ;  /* 0x0000000d00041c82 */ /* 0x004fc80008000000 */
[----:B------:R-:W-:Y:S01]  /*2150*/  IADD3 R11, R7, UR7, RZ ;  /* 0x00000007070b7c10 */ /* 0x000fe2000fffe0ff */
        /* <DEDUP_REMOVED lines=12> */
.L_x_313:
[----:B-1----:R-:W-:Y:S05]  /*2220*/  BSYNC B0 ;  /* 0x0000000000007941 */ /* 0x002fea0003800000 */
.L_x_312:
        /* <DEDUP_REMOVED lines=10> */
[----:B--2---:R-:W-:-:S04]  /*22d0*/  IADD3 R8, P0, R6, UR26, RZ ;  /* 0x0000001a06087c10 */ /* 0x004fc8000ff1e0ff */
[----:B------:R-:W-:Y:S02]  /*22e0*/  IADD3.X R5, R11, UR25, RZ, P0, !PT ;  /* 0x000000190b057c10 */ /* 0x000fe400087fe4ff */
[----:B------:R-:W-:-:S04]  /*22f0*/  LEA R12, P0, R8, c[0x0][0x170], 0x1 ;  /* 0x00005c00080c7a11 */ /* 0x000fc800078008ff */
[----:B------:R-:W-:-:S05]  /*2300*/  LEA.HI.X R13, R8, c[0x0][0x174], R5, 0x1, P0 ;  /* 0x00005d00080d7a11 */ /* 0x000fca00000f0c05 */
[----:B------:R-:W-:Y:S01]  /*2310*/  @!PT LDS RZ, [RZ] ;  /* 0x00000000fffff984 */ /* 0x000fe20000000800 */
[----:B------:R-:W-:Y:S01]  /*2320*/  @!PT LDS RZ, [RZ] ;  /* 0x00000000fffff984 */ /* 0x000fe20000000800 */
[----:B------:R-:W-:Y:S01]  /*2330*/  @!PT LDS RZ, [RZ] ;  /* 0x00000000fffff984 */ /* 0x000fe20000000800 */
[----:B------:R2:W-:Y:S04]  /*2340*/  LDGSTS.E.BYPASS.LTC128B.128 [R230+0x4800], [R12.64] ;  /* 0x048000000ce67fae */ /* 0x0005e8000b901d5c */
.L_x_315:
[----:B------:R-:W-:Y:S05]  /*2350*/  BSYNC B0 ;  /* 0x0000000000007941 */ /* 0x000fea0003800000 */
.L_x_314:
        /* <DEDUP_REMOVED lines=8> */
[----:B--2---:R-:W-:Y:S02]  /*23e0*/  IMAD.MOV.U32 R8, RZ, RZ, c[0x0][0x1a4] ;  /* 0x00006900ff087624 */ /* 0x004fe400078e00ff */
        /* <DEDUP_REMOVED lines=9> */
.L_x_317:
[----:B------:R-:W-:Y:S05]  /*2480*/  BSYNC B0 ;  /* 0x0000000000007941 */ /* 0x000fea0003800000 */
.L_x_316:
        /* <DEDUP_REMOVED lines=19> */
.L_x_319:
[----:B------:R-:W-:Y:S05]  /*25c0*/  BSYNC B0 ;  /* 0x0000000000007941 */ /* 0x000fea0003800000 */
.L_x_318:
[----:B------:R-:W-:Y:S01]  /*25d0*/  IMAD.SHL.U32 R179, R179, 0x2, RZ ;  /* 0x00000002b3b37824 */ /* 0x000fe200078e00ff */
[C---:B------:R-:W-:Y:S01]  /*25e0*/  IMNMX R186, R183.reuse, UR10, PT ;  /* 0x0000000ab7ba7c17 */ /* 0x040fe2000b800200 */
[----:B------:R-:W-:Y:S01]  /*25f0*/  IMAD.SHL.U32 R178, R178, 0x2, RZ ;  /* 0x00000002b2b27824 */ /* 0x000fe200078e00ff */
[----:B------:R-:W-:Y:S01]  /*2600*/  IADD3 R185, R183, 0x8, RZ ;  /* 0x00000008b7b97810 */ /* 0x000fe20007ffe0ff */
[----:B------:R-:W-:Y:S01]  /*2610*/  IMAD R177, R0, 0x2, R179 ;  /* 0x0000000200b17824 */ /* 0x000fe200078e02b3 */
[----:B------:R-:W-:Y:S01]  /*2620*/  LDSM.16.M88.4 R64, [R179] ;  /* 0x00000000b340783b */ /* 0x000fe20000000200 */
[----:B------:R-:W-:Y:S01]  /*2630*/  IMAD R72, R3, 0x2, R178 ;  /* 0x0000000203487824 */ /* 0x000fe200078e02b2 */
[----:B------:R-:W-:Y:S01]  /*2640*/  IADD3 R2, R178, 0x2000, RZ ;  /* 0x00002000b2027810 */ /* 0x000fe20007ffe0ff */
[----:B------:R-:W-:Y:S01]  /*2650*/  UISETP.GE.AND UP0, UPT, UR5, 0x2, UPT ;  /* 0x000000020500788c */ /* 0x000fe2000bf06270 */
[----:B------:R-:W-:Y:S01]  /*2660*/  LDSM.16.M88.4 R76, [R179+0x1000] ;  /* 0x00100000b34c783b */ /* 0x000fe20000000200 */
[----:B------:R-:W-:-:S02]  /*2670*/  IMNMX R185, R185, UR10, PT ;  /* 0x0000000ab9b97c17 */ /* 0x000fc4000b800200 */
[----:B------:R-:W-:Y:S01]  /*2680*/  IMAD R176, R3, 0x2, R2 ;  /* 0x0000000203b07824 */ /* 0x000fe200078e0202 */
[----:B------:R-:W5:Y:S01]  /*2690*/  LDSM.16.M88.4 R116, [R178+0x2800] ;  /* 0x00280000b274783b */ /* 0x000f620000000200 */
[C---:B------:R-:W-:Y:S02]  /*26a0*/  IADD3 R3, R183.reuse, 0x40, RZ ;  /* 0x00000040b7037810 */ /* 0x040fe40007ffe0ff */
[----:B------:R-:W-:Y:S01]  /*26b0*/  IADD3 R2, R183, 0x48, RZ ;  /* 0x00000048b7027810 */ /* 0x000fe20007ffe0ff */
[----:B------:R-:W1:Y:S01]  /*26c0*/  LDSM.16.M88.4 R132, [R178+0x2000] ;  /* 0x00200000b284783b */ /* 0x000e620000000200 */
[----:B------:R-:W-:Y:S02]  /*26d0*/  IMNMX R3, R3, UR10, PT ;  /* 0x0000000a03037c17 */ /* 0x000fe4000b800200 */
[----:B------:R-:W-:Y:S01]  /*26e0*/  IMNMX R2, R2, UR10, PT ;  /* 0x0000000a02027c17 */ /* 0x000fe2000b800200 */
[----:B------:R-:W2:Y:S04]  /*26f0*/  LDSM.16.M88.4 R172, [R178+0x3c00] ;  /* 0x003c0000b2ac783b */ /* 0x000ea80000000200 */
[----:B------:R-:W3:Y:S04]  /*2700*/  LDSM.16.M88.4 R124, [R178+0x2400] ;  /* 0x00240000b27c783b */ /* 0x000ee80000000200 */
[----:B------:R-:W4:Y:S04]  /*2710*/  LDSM.16.M88.4 R108, [R178+0x2c00] ;  /* 0x002c0000b26c783b */ /* 0x000f280000000200 */
[----:B------:R-:W1:Y:S04]  /*2720*/  LDSM.16.M88.4 R100, [R178+0x3000] ;  /* 0x00300000b264783b */ /* 0x000e680000000200 */
[----:B------:R-:W1:Y:S04]  /*2730*/  LDSM.16.M88.4 R92, [R178+0x3400] ;  /* 0x00340000b25c783b */ /* 0x000e680000000200 */
[----:B------:R-:W1:Y:S04]  /*2740*/  LDSM.16.M88.4 R84, [R178+0x3800] ;  /* 0x00380000b254783b */ /* 0x000e680000000200 */
[----:B------:R-:W-:Y:S04]  /*2750*/  LDSM.16.M88.4 R168, [R177+0x1000] ;  /* 0x00100000b1a8783b */ /* 0x000fe80000000200 */
[----:B------:R-:W2:Y:S04]  /*2760*/  LDSM.16.M88.4 R156, [R72+0x2800] ;  /* 0x00280000489c783b */ /* 0x000ea80000000200 */
[----:B------:R-:W2:Y:S01]  /*2770*/  LDSM.16.M88.4 R68, [R177] ;  /* 0x00000000b144783b */ /* 0x000ea20000000200 */
[C---:B-----5:R-:W-:Y:S03]  /*2780*/  HMMA.16816.F32.BF16 R44, R76.reuse, R116, RZ ;  /* 0x000000744c2c723c */ /* 0x060fe600000418ff */
[----:B------:R-:W5:Y:S04]  /*2790*/  LDSM.16.M88.4 R164, [R72+0x2000] ;  /* 0x0020000048a4783b */ /* 0x000f680000000200 */
[----:B------:R-:W-:Y:S01]  /*27a0*/  LDSM.16.M88.4 R160, [R72+0x2400] ;  /* 0x0024000048a0783b */ /* 0x000fe20000000200 */
[----:B------:R-:W-:Y:S03]  /*27b0*/  HMMA.16816.F32.BF16 R40, R76, R118, RZ ;  /* 0x000000764c28723c */ /* 0x000fe600000418ff */
[----:B------:R-:W-:Y:S04]  /*27c0*/  LDSM.16.M88.4 R152, [R72+0x2c00] ;  /* 0x002c00004898783b */ /* 0x000fe80000000200 */
[----:B------:R-:W-:Y:S01]  /*27d0*/  LDSM.16.M88.4 R148, [R72+0x3000] ;  /* 0x003000004894783b */ /* 0x000fe20000000200 */
[C---:B------:R-:W-:Y:S03]  /*27e0*/  HMMA.16816.F32.BF16 R120, R64.reuse, R116, RZ ;  /* 0x000000744078723c */ /* 0x040fe600000418ff */
[----:B------:R-:W-:Y:S04]  /*27f0*/  LDSM.16.M88.4 R144, [R72+0x3400] ;  /* 0x003400004890783b */ /* 0x000fe80000000200 */
[----:B------:R-:W-:Y:S01]  /*2800*/  LDSM.16.M88.4 R140, [R72+0x3800] ;  /* 0x00380000488c783b */ /* 0x000fe20000000200 */
[C---:B------:R-:W-:Y:S03]  /*2810*/  HMMA.16816.F32.BF16 R116, R64.reuse, R118, RZ ;  /* 0x000000764074723c */ /* 0x040fe600000418ff */
[----:B------:R-:W3:Y:S04]  /*2820*/  LDSM.16.M88.4 R72, [R72+0x3c00] ;  /* 0x003c00004848783b */ /* 0x000ee80000000200 */
[----:B------:R-:W0:Y:S01]  /*2830*/  LDGDEPBAR ;  /* 0x00000000000079af */ /* 0x000e220000000000 */
[----:B-1----:R-:W-:Y:S08]  /*2840*/  HMMA.16816.F32.BF16 R136, R64, R132, RZ ;  /* 0x000000844088723c */ /* 0x002ff000000418ff */
[-C--:B--2---:R-:W-:Y:S08]  /*2850*/  HMMA.16816.F32.BF16 R4, R76, R172.reuse, RZ ;  /* 0x000000ac4c04723c */ /* 0x084ff000000418ff */
[----:B------:R-:W-:Y:S01]  /*2860*/  HMMA.16816.F32.BF16 R80, R64, R172, RZ ;  /* 0x000000ac4050723c */ /* 0x000fe200000418ff */
[----:B------:R-:W-:-:S07]  /*2870*/  DEPBAR.LE SB0, 0x0 ;  /* 0x000080000000791a */ /* 0x000fce0000000000 */
[C---:B------:R-:W-:Y:S08]  /*2880*/  HMMA.16816.F32.BF16 R60, R76.reuse, R132, RZ ;  /* 0x000000844c3c723c */ /* 0x040ff000000418ff */
[-C--:B------:R-:W-:Y:S08]  /*2890*/  HMMA.16816.F32.BF16 R56, R76, R134.reuse, RZ ;  /* 0x000000864c38723c */ /* 0x080ff000000418ff */
[----:B------:R-:W-:Y:S08]  /*28a0*/  HMMA.16816.F32.BF16 R132, R64, R134, RZ ;  /* 0x000000864084723c */ /* 0x000ff000000418ff */
        /* <DEDUP_REMOVED lines=21> */
[-C--:B------:R-:W-:Y:S08]  /*2a00*/  HMMA.16816.F32.BF16 R40, R168, R158.reuse, R40 ;  /* 0x0000009ea828723c */ /* 0x080ff00000041828 */
[C---:B------:R-:W-:Y:S07]  /*2a10*/  HMMA.16816.F32.BF16 R116, R68.reuse, R158, R116 ;  /* 0x0000009e4474723c */ /* 0x040fee0000041874 */
[----:B------:R-:W-:Y:S01]  /*2a20*/  IMAD.U32 R159, RZ, RZ, UR30 ;  /* 0x0000001eff9f7e24 */ /* 0x000fe2000f8e00ff */
[----:B-----5:R-:W-:Y:S03]  /*2a30*/  HMMA.16816.F32.BF16 R136, R68, R164, R136 ;  /* 0x000000a44488723c */ /* 0x020fe60000041888 */
[----:B------:R-:W-:-:S05]  /*2a40*/  IMAD R159, R159, 0x80, R184 ;  /* 0x000000809f9f7824 */ /* 0x000fca00078e02b8 */
[-C--:B------:R-:W-:Y:S08]  /*2a50*/  HMMA.16816.F32.BF16 R4, R168, R72.reuse, R4 ;  /* 0x00000048a804723c */ /* 0x080ff00000041804 */
[----:B------:R-:W-:Y:S07]  /*2a60*/  HMMA.16816.F32.BF16 R80, R68, R72, R80 ;  /* 0x000000484450723c */ /* 0x000fee0000041850 */
[----:B------:R-:W-:Y:S01]  /*2a70*/  IADD3 R72, R159, 0x1, RZ ;  /* 0x000000019f487810 */ /* 0x000fe20007ffe0ff */
[----:B------:R-:W-:Y:S03]  /*2a80*/  HMMA.16816.F32.BF16 R60, R168, R164, R60 ;  /* 0x000000a4a83c723c */ /* 0x000fe6000004183c */
[----:B------:R-:W1:Y:S01]  /*2a90*/  I2F R73, R72 ;  /* 0x0000004800497306 */ /* 0x000e620000201400 */
[----:B------:R-:W-:-:S02]  /*2aa0*/  ISETP.GE.AND P3, PT, R72, R186, PT ;  /* 0x000000ba4800720c */ /* 0x000fc40003f66270 */
[C---:B------:R-:W-:Y:S02]  /*2ab0*/  ISETP.GE.AND P0, PT, R72.reuse, R3, PT ;  /* 0x000000034800720c */ /* 0x040fe40003f06270 */
[----:B------:R-:W-:Y:S01]  /*2ac0*/  HMMA.16816.F32.BF16 R132, R68, R166, R132 ;  /* 0x000000a64484723c */ /* 0x000fe20000041884 */
[C---:B------:R-:W-:Y:S02]  /*2ad0*/  ISETP.GE.AND P1, PT, R72.reuse, R185, PT ;  /* 0x000000b94800720c */ /* 0x040fe40003f26270 */
[----:B------:R-:W-:-:S05]  /*2ae0*/  ISETP.GE.AND P4, PT, R72, R2, PT ;  /* 0x000000024800720c */ /* 0x000fca0003f86270 */
[----:B------:R-:W-:Y:S01]  /*2af0*/  HMMA.16816.F32.BF16 R128, R68, R160, R128 ;  /* 0x000000a04480723c */ /* 0x000fe20000041880 */
[C---:B-1----:R-:W-:Y:S02]  /*2b00*/  FFMA.FTZ R137, R73.reuse, UR4, R137 ;  /* 0x0000000449897c23 */ /* 0x042fe40008010089 */
[----:B------:R-:W-:-:S05]  /*2b10*/  FFMA.FTZ R139, R73, UR4, R139 ;  /* 0x00000004498b7c23 */ /* 0x000fca000801008b */
[C---:B------:R-:W-:Y:S01]  /*2b20*/  HMMA.16816.F32.BF16 R120, R68.reuse, R156, R120 ;  /* 0x0000009c4478723c */ /* 0x040fe20000041878 */
[----:B------:R-:W-:Y:S01]  /*2b30*/  FSEL R197, R137, -INF , !P3 ;  /* 0xff80000089c57808 */ /* 0x000fe20005800000 */
[----:B------:R-:W-:Y:S01]  /*2b40*/  FFMA.FTZ R61, R73, UR4, R61 ;  /* 0x00000004493d7c23 */ /* 0x000fe2000801003d */
[----:B------:R-:W-:Y:S01]  /*2b50*/  FSEL R208, R139, -INF , !P1 ;  /* 0xff8000008bd07808 */ /* 0x000fe20004800000 */
[----:B------:R-:W-:Y:S01]  /*2b60*/  FFMA.FTZ R63, R73, UR4, R63 ;  /* 0x00000004493f7c23 */ /* 0x000fe2000801003f */
[----:B------:R-:W-:Y:S02]  /*2b70*/  IADD3 R73, R159, 0x11, RZ ;  /* 0x000000119f497810 */ /* 0x000fe40007ffe0ff */
[----:B------:R-:W-:Y:S01]  /*2b80*/  FSEL R72, R61, -INF , !P0 ;  /* 0xff8000003d487808 */ /* 0x000fe20004000000 */
[----:B------:R-:W-:Y:S01]  /*2b90*/  HMMA.16816.F32.BF16 R112, R68, R152, R112 ;  /* 0x000000984470723c */ /* 0x000fe20000041870 */
[----:B------:R-:W-:-:S07]  /*2ba0*/  FSEL R193, R63, -INF , !P4 ;  /* 0xff8000003fc17808 */ /* 0x000fce0006000000 */
        /* <DEDUP_REMOVED lines=11> */
[----:B------:R-:W-:-:S02]  /*2c60*/  IADD3 R70, R159, 0x9, RZ ;  /* 0x000000099f467810 */ /* 0x000fc40007ffe0ff */
[----:B------:R-:W1:Y:S01]  /*2c70*/  I2F R69, R68 ;  /* 0x0000004400457306 */ /* 0x000e620000201400 */
[C---:B------:R-:W-:Y:S02]  /*2c80*/  ISETP.GE.AND P2, PT, R68.reuse, R186, PT ;  /* 0x000000ba4400720c */ /* 0x040fe40003f46270 */
[C---:B------:R-:W-:Y:S02]  /*2c90*/  ISETP.GE.AND P6, PT, R68.reuse, R185, PT ;  /* 0x000000b94400720c */ /* 0x040fe40003fc6270 */
[C---:B------:R-:W-:Y:S01]  /*2ca0*/  ISETP.GE.AND P5, PT, R68.reuse, R3, PT ;  /* 0x000000034400720c */ /* 0x040fe20003fa6270 */
[----:B------:R-:W-:Y:S01]  /*2cb0*/  HMMA.16816.F32.BF16 R52, R168, R160, R52 ;  /* 0x000000a0a834723c */ /* 0x000fe20000041834 */
[----:B------:R-:W-:Y:S02]  /*2cc0*/  ISETP.GE.AND P3, PT, R68, R2, PT ;  /* 0x000000024400720c */ /* 0x000fe40003f66270 */
[----:B------:R-:W2:Y:S01]  /*2cd0*/  I2F R68, R70 ;  /* 0x0000004600447306 */ /* 0x000ea20000201400 */
[----:B------:R-:W-:-:S02]  /*2ce0*/  IADD3 R71, R159, 0x10, RZ ;  /* 0x000000109f477810 */ /* 0x000fc40007ffe0ff */
[C---:B------:R-:W-:Y:S02]  /*2cf0*/  ISETP.GE.AND P1, PT, R70.reuse, R186, PT ;  /* 0x000000ba4600720c */ /* 0x040fe40003f26270 */
[C---:B------:R-:W-:Y:S01]  /*2d00*/  ISETP.GE.AND P0, PT, R70.reuse, R185, PT ;  /* 0x000000b94600720c */ /* 0x040fe20003f06270 */
[----:B------:R-:W-:Y:S01]  /*2d10*/  HMMA.16816.F32.BF16 R48, R168, R162, R48 ;  /* 0x000000a2a830723c */ /* 0x000fe20000041830 */
[C---:B-1----:R-:W-:Y:S01]  /*2d20*/  FFMA.FTZ R132, R69.reuse, UR4, R132 ;  /* 0x0000000445847c23 */ /* 0x042fe20008010084 */
[----:B------:R-:W-:Y:S01]  /*2d30*/  ISETP.GE.AND P4, PT, R70, R3, PT ;  /* 0x000000034600720c */ /* 0x000fe20003f86270 */
[----:B------:R-:W-:-:S03]  /*2d40*/  FFMA.FTZ R63, R69, UR4, R134 ;  /* 0x00000004453f7c23 */ /* 0x000fc60008010086 */
[----:B------:R-:W-:Y:S01]  /*2d50*/  FSEL R61, R132, -INF , !P2 ;  /* 0xff800000843d7808 */ /* 0x000fe20005000000 */
[C---:B------:R-:W-:Y:S01]  /*2d60*/  FFMA.FTZ R56, R69.reuse, UR4, R56 ;  /* 0x0000000445387c23 */ /* 0x040fe20008010038 */
[----:B------:R-:W-:Y:S01]  /*2d70*/  ISETP.GE.AND P2, PT, R70, R2, PT ;  /* 0x000000024600720c */ /* 0x000fe20003f46270 */
[----:B------:R-:W-:Y:S01]  /*2d80*/  FFMA.FTZ R69, R69, UR4, R58 ;  /* 0x0000000445457c23 */ /* 0x000fe2000801003a */
[----:B------:R-:W1:Y:S01]  /*2d90*/  I2F R70, R71 ;  /* 0x0000004700467306 */ /* 0x000e620000201400 */
[----:B--2---:R-:W-:Y:S01]  /*2da0*/  FFMA.FTZ R133, R68, UR4, R133 ;  /* 0x0000000444857c23 */ /* 0x004fe20008010085 */
[----:B------:R-:W-:Y:S01]  /*2db0*/  FSEL R58, R56, -INF , !P5 ;  /* 0xff800000383a7808 */ /* 0x000fe20006800000 */
[C---:B------:R-:W-:Y:S01]  /*2dc0*/  FFMA.FTZ R135, R68.reuse, UR4, R135 ;  /* 0x0000000444877c23 */ /* 0x040fe20008010087 */
[----:B------:R-:W-:Y:S01]  /*2dd0*/  FSEL R56, R69, -INF , !P3 ;  /* 0xff80000045387808 */ /* 0x000fe20005800000 */
[C---:B------:R-:W-:Y:S01]  /*2de0*/  FFMA.FTZ R57, R68.reuse, UR4, R57 ;  /* 0x0000000444397c23 */ /* 0x040fe20008010039 */
[----:B------:R-:W-:Y:S01]  /*2df0*/  FSEL R63, R63, -INF , !P6 ;  /* 0xff8000003f3f7808 */ /* 0x000fe20007000000 */
[----:B------:R-:W-:Y:S01]  /*2e00*/  FFMA.FTZ R59, R68, UR4, R59 ;  /* 0x00000004443b7c23 */ /* 0x000fe2000801003b */
[----:B------:R-:W2:Y:S01]  /*2e10*/  I2F R69, R73 ;  /* 0x0000004900457306 */ /* 0x000ea20000201400 */
[----:B------:R-:W-:Y:S01]  /*2e20*/  FSEL R201, R133, -INF , !P1 ;  /* 0xff80000085c97808 */ /* 0x000fe20004800000 */
[----:B------:R-:W-:Y:S01]  /*2e30*/  HMMA.16816.F32.BF16 R76, R76, R174, RZ ;  /* 0x000000ae4c4c723c */ /* 0x000fe200000418ff */
[----:B------:R-:W-:-:S02]  /*2e40*/  ISETP.GE.AND P6, PT, R71, R186, PT ;  /* 0x000000ba4700720c */ /* 0x000fc40003fc6270 */
[C---:B------:R-:W-:Y:S02]  /*2e50*/  ISETP.GE.AND P5, PT, R71.reuse, R185, PT ;  /* 0x000000b94700720c */ /* 0x040fe40003fa6270 */
[CC--:B------:R-:W-:Y:S01]  /*2e60*/  ISETP.GE.AND P3, PT, R71.reuse, R3.reuse, PT ;  /* 0x000000034700720c */ /* 0x0c0fe20003f66270 */
[C---:B-1----:R-:W-:Y:S01]  /*2e70*/  FFMA.FTZ R54, R70.reuse, UR4, R54 ;  /* 0x0000000446367c23 */ /* 0x042fe20008010036 */
[-C--:B------:R-:W-:Y:S01]  /*2e80*/  ISETP.GE.AND P1, PT, R71, R2.reuse, PT ;  /* 0x000000024700720c */ /* 0x080fe20003f26270 */
[C---:B------:R-:W-:Y:S01]  /*2e90*/  FFMA.FTZ R128, R70.reuse, UR4, R128 ;  /* 0x0000000446807c23 */ /* 0x040fe20008010080 */
[C---:B------:R-:W-:Y:S01]  /*2ea0*/  IADD3 R71, R159.reuse, 0x18, RZ ;  /* 0x000000189f477810 */ /* 0x040fe20007ffe0ff */
[----:B------:R-:W-:Y:S01]  /*2eb0*/  FFMA.FTZ R130, R70, UR4, R130 ;  /* 0x0000000446827c23 */ /* 0x000fe20008010082 */
[----:B------:R-:W-:Y:S01]  /*2ec0*/  FSEL R192, R54, -INF , !P1 ;  /* 0xff80000036c07808 */ /* 0x000fe20004800000 */
[----:B------:R-:W-:Y:S01]  /*2ed0*/  FFMA.FTZ R198, R70, UR4, R52 ;  /* 0x0000000446c67c23 */ /* 0x000fe20008010034 */
[----:B------:R-:W1:Y:S01]  /*2ee0*/  I2F R68, R71 ;  /* 0x0000004700447306 */ /* 0x000e620000201400 */
[----:B------:R-:W-:Y:S01]  /*2ef0*/  IADD3 R70, R159, 0x19, RZ ;  /* 0x000000199f467810 */ /* 0x000fe20007ffe0ff */
[C---:B------:R-:W-:Y:S01]  /*2f00*/  HMMA.16816.F32.BF16 R44, R168.reuse, R156, R44 ;  /* 0x0000009ca82c723c */ /* 0x040fe2000004182c */
[----:B------:R-:W-:Y:S01]  /*2f10*/  FSEL R196, R59, -INF , !P2 ;  /* 0xff8000003bc47808 */ /* 0x000fe20005000000 */
[----:B--2---:R-:W-:Y:S01]  /*2f20*/  FFMA.FTZ R53, R69, UR4, R53 ;  /* 0x0000000445357c23 */ /* 0x004fe20008010035 */
[-C--:B------:R-:W-:Y:S01]  /*2f30*/  ISETP.GE.AND P2, PT, R73, R3.reuse, PT ;  /* 0x000000034900720c */ /* 0x080fe20003f46270 */
[----:B------:R-:W-:Y:S01]  /*2f40*/  FFMA.FTZ R55, R69, UR4, R55 ;  /* 0x0000000445377c23 */ /* 0x000fe20008010037 */
[----:B------:R-:W-:Y:S01]  /*2f50*/  FSEL R59, R128, -INF , !P6 ;  /* 0xff800000803b7808 */ /* 0x000fe20007000000 */
[----:B------:R-:W2:Y:S01]  /*2f60*/  I2F R54, R70 ;  /* 0x0000004600367306 */ /* 0x000ea20000201400 */
[----:B------:R-:W-:Y:S01]  /*2f70*/  ISETP.GE.AND P6, PT, R73, R2, PT ;  /* 0x000000024900720c */ /* 0x000fe20003fc6270 */
[----:B------:R-:W-:Y:S01]  /*2f80*/  FFMA.FTZ R129, R69, UR4, R129 ;  /* 0x0000000445817c23 */ /* 0x000fe20008010081 */
[----:B------:R-:W-:Y:S01]  /*2f90*/  FSEL R200, R135, -INF , !P0 ;  /* 0xff80000087c87808 */ /* 0x000fe20004000000 */
[----:B------:R-:W-:Y:S01]  /*2fa0*/  FFMA.FTZ R131, R69, UR4, R131 ;  /* 0x0000000445837c23 */ /* 0x000fe20008010083 */
[----:B------:R-:W-:Y:S01]  /*2fb0*/  IADD3 R69, R159, 0x20, RZ ;  /* 0x000000209f457810 */ /* 0x000fe20007ffe0ff */
[C---:B------:R-:W-:Y:S01]  /*2fc0*/  HMMA.16816.F32.BF16 R76, R168.reuse, R74, R76 ;  /* 0x0000004aa84c723c */ /* 0x040fe2000004184c */
[----:B------:R-:W-:Y:S01]  /*2fd0*/  ISETP.GE.AND P0, PT, R73, R186, PT ;  /* 0x000000ba4900720c */ /* 0x000fe20003f06270 */
[C---:B-1----:R-:W-:Y:S01]  /*2fe0*/  FFMA.FTZ R50, R68.reuse, UR4, R50 ;  /* 0x0000000444327c23 */ /* 0x042fe20008010032 */
[----:B------:R-:W-:Y:S01]  /*2ff0*/  FSEL R199, R53, -INF , !P2 ;  /* 0xff80000035c77808 */ /* 0x000fe20005000000 */
[C---:B------:R-:W-:Y:S01]  /*3000*/  FFMA.FTZ R124, R68.reuse, UR4, R124 ;  /* 0x00000004447c7c23 */ /* 0x040fe2000801007c */
[----:B------:R-:W-:Y:S01]  /*3010*/  FSEL R53, R55, -INF , !P6 ;  /* 0xff80000037357808 */ /* 0x000fe20007000000 */
[C---:B------:R-:W-:Y:S01]  /*3020*/  FFMA.FTZ R48, R68.reuse, UR4, R48 ;  /* 0x0000000444307c23 */ /* 0x040fe20008010030 */
[----:B------:R-:W1:Y:S01]  /*3030*/  I2F R55, R69 ;  /* 0x0000004500377306 */ /* 0x000e620000201400 */
[----:B------:R-:W-:Y:S01]  /*3040*/  FSEL R203, R129, -INF , !P0 ;  /* 0xff80000081cb7808 */ /* 0x000fe20004000000 */
[----:B------:R-:W-:Y:S01]  /*3050*/  FFMA.FTZ R126, R68, UR4, R126 ;  /* 0x00000004447e7c23 */ /* 0x000fe2000801007e */
[----:B------:R-:W-:Y:S01]  /*3060*/  ISETP.GE.AND P0, PT, R71, R2, PT ;  /* 0x000000024700720c */ /* 0x000fe20003f06270 */
[C---:B--2---:R-:W-:Y:S01]  /*3070*/  FFMA.FTZ R49, R54.reuse, UR4, R49 ;  /* 0x0000000436317c23 */ /* 0x044fe20008010031 */
[----:B------:R-:W-:Y:S01]  /*3080*/  IADD3 R68, R159, 0x21, RZ ;  /* 0x000000219f447810 */ /* 0x000fe20007ffe0ff */
[----:B------:R-:W-:Y:S01]  /*3090*/  FFMA.FTZ R51, R54, UR4, R51 ;  /* 0x0000000436337c23 */ /* 0x000fe20008010033 */
[----:B------:R-:W-:Y:S01]  /*30a0*/  FSEL R194, R50, -INF , !P0 ;  /* 0xff80000032c27808 */ /* 0x000fe20004000000 */
[C---:B------:R-:W-:Y:S01]  /*30b0*/  HMMA.16816.F32.BF16 R36, R168.reuse, R152, R36 ;  /* 0x00000098a824723c */ /* 0x040fe20000041824 */
[-C--:B------:R-:W-:Y:S01]  /*30c0*/  ISETP.GE.AND P6, PT, R70, R3.reuse, PT ;  /* 0x000000034600720c */ /* 0x080fe20003fc6270 */
[----:B------:R-:W2:Y:S01]  /*30d0*/  I2F R50, R68 ;  /* 0x0000004400327306 */ /* 0x000ea20000201400 */
[----:B------:R-:W-:Y:S01]  /*30e0*/  FSEL R52, R130, -INF , !P5 ;  /* 0xff80000082347808 */ /* 0x000fe20006800000 */
[C---:B------:R-:W-:Y:S01]  /*30f0*/  FFMA.FTZ R125, R54.reuse, UR4, R125 ;  /* 0x00000004367d7c23 */ /* 0x040fe2000801007d */
[----:B------:R-:W-:Y:S01]  /*3100*/  ISETP.GE.AND P5, PT, R71, R186, PT ;  /* 0x000000ba4700720c */ /* 0x000fe20003fa6270 */
[----:B------:R-:W-:Y:S01]  /*3110*/  FFMA.FTZ R127, R54, UR4, R127 ;  /* 0x00000004367f7c23 */ /* 0x000fe2000801007f */
[----:B------:R-:W-:Y:S01]  /*3120*/  FSEL R202, R49, -INF , !P6 ;  /* 0xff80000031ca7808 */ /* 0x000fe20007000000 */
[----:B-1----:R-:W-:Y:S01]  /*3130*/  FFMA.FTZ R74, R55, UR4, R46 ;  /* 0x00000004374a7c23 */ /* 0x002fe2000801002e */
[----:B------:R-:W-:Y:S01]  /*3140*/  IADD3 R49, R159, 0x28, RZ ;  /* 0x000000289f317810 */ /* 0x000fe20007ffe0ff */
[C---:B------:R-:W-:Y:S01]  /*3150*/  FFMA.FTZ R44, R55.reuse, UR4, R44 ;  /* 0x00000004372c7c23 */ /* 0x040fe2000801002c */
[----:B------:R-:W-:Y:S01]  /*3160*/  FSEL R204, R124, -INF , !P5 ;  /* 0xff8000007ccc7808 */ /* 0x000fe20006800000 */
[----:B------:R-:W-:Y:S01]  /*3170*/  FFMA.FTZ R120, R55, UR4, R120 ;  /* 0x0000000437787c23 */ /* 0x000fe20008010078 */
[----:B------:R-:W-:Y:S01]  /*3180*/  ISETP.GE.AND P5, PT, R70, R2, PT ;  /* 0x000000024600720c */ /* 0x000fe20003fa6270 */
[----:B------:R-:W1:Y:S01]  /*3190*/  I2F R46, R49 ;  /* 0x00000031002e7306 */ /* 0x000e620000201400 */
[----:B------:R-:W-:Y:S01]  /*31a0*/  ISETP.GE.AND P0, PT, R69, R3, PT ;  /* 0x000000034500720c */ /* 0x000fe20003f06270 */
[C---:B------:R-:W-:Y:S01]  /*31b0*/  HMMA.16816.F32.BF16 R32, R168.reuse, R154, R32 ;  /* 0x0000009aa820723c */ /* 0x040fe20000041820 */
[----:B------:R-:W-:Y:S01]  /*31c0*/  FSEL R195, R51, -INF , !P5 ;  /* 0xff80000033c37808 */ /* 0x000fe20006800000 */
[C---:B--2---:R-:W-:Y:S01]  /*31d0*/  FFMA.FTZ R45, R50.reuse, UR4, R45 ;  /* 0x00000004322d7c23 */ /* 0x044fe2000801002d */
[----:B------:R-:W-:Y:S01]  /*31e0*/  FSEL R57, R57, -INF , !P4 ;  /* 0xff80000039397808 */ /* 0x000fe20006000000 */
[C---:B------:R-:W-:Y:S01]  /*31f0*/  FFMA.FTZ R47, R50.reuse, UR4, R47 ;  /* 0x00000004322f7c23 */ /* 0x040fe2000801002f */
[----:B------:R-:W-:Y:S01]  /*3200*/  IADD3 R51, R159, 0x29, RZ ;  /* 0x000000299f337810 */ /* 0x000fe20007ffe0ff */
[----:B------:R-:W-:Y:S01]  /*3210*/  FFMA.FTZ R122, R55, UR4, R122 ;  /* 0x00000004377a7c23 */ /* 0x000fe2000801007a */
[----:B------:R-:W-:Y:S01]  /*3220*/  ISETP.GE.AND P4, PT, R73, R185, PT ;  /* 0x000000b94900720c */ /* 0x000fe20003f86270 */
[----:B------:R-:W-:Y:S01]  /*3230*/  FFMA.FTZ R121, R50, UR4, R121 ;  /* 0x0000000432797c23 */ /* 0x000fe20008010079 */
[----:B------:R-:W-:Y:S01]  /*3240*/  FSEL R227, R44, -INF , !P0 ;  /* 0xff8000002ce37808 */ /* 0x000fe20004000000 */
[C---:B------:R-:W-:Y:S01]  /*3250*/  HMMA.16816.F32.BF16 R28, R168.reuse, R148, R28 ;  /* 0x00000094a81c723c */ /* 0x040fe2000004181c */
[----:B------:R-:W-:Y:S01]  /*3260*/  ISETP.GE.AND P5, PT, R68, R3, PT ;  /* 0x000000034400720c */ /* 0x000fe20003fa6270 */
[----:B------:R-:W2:Y:S01]  /*3270*/  I2F R44, R51 ;  /* 0x00000033002c7306 */ /* 0x000ea20000201400 */
[----:B------:R-:W-:Y:S01]  /*3280*/  FSEL R198, R198, -INF , !P3 ;  /* 0xff800000c6c67808 */ /* 0x000fe20005800000 */
[C---:B-1----:R-:W-:Y:S01]  /*3290*/  FFMA.FTZ R73, R46.reuse, UR4, R42 ;  /* 0x000000042e497c23 */ /* 0x042fe2000801002a */
[----:B------:R-:W-:Y:S01]  /*32a0*/  FSEL R212, R131, -INF , !P4 ;  /* 0xff80000083d47808 */ /* 0x000fe20006000000 */
[C---:B------:R-:W-:Y:S01]  /*32b0*/  FFMA.FTZ R40, R46.reuse, UR4, R40 ;  /* 0x000000042e287c23 */ /* 0x040fe20008010028 */
[----:B------:R-:W-:Y:S01]  /*32c0*/  ISETP.GE.AND P3, PT, R71, R185, PT ;  /* 0x000000b94700720c */ /* 0x000fe20003f66270 */
[----:B------:R-:W-:Y:S01]  /*32d0*/  FFMA.FTZ R116, R46, UR4, R116 ;  /* 0x000000042e747c23 */ /* 0x000fe20008010074 */
[----:B------:R-:W-:Y:S01]  /*32e0*/  ISETP.GE.AND P4, PT, R70, R186, PT ;  /* 0x000000ba4600720c */ /* 0x000fe20003f86270 */
[----:B------:R-:W-:Y:S01]  /*32f0*/  FFMA.FTZ R118, R46, UR4, R118 ;  /* 0x000000042e767c23 */ /* 0x000fe20008010076 */
[----:B------:R-:W-:Y:S01]  /*3300*/  FSEL R226, R45, -INF , !P5 ;  /* 0xff8000002de27808 */ /* 0x000fe20006800000 */
[----:B------:R-:W-:Y:S01]  /*3310*/  HMMA.16816.F32.BF16 R20, R168, R144, R20 ;  /* 0x00000090a814723c */ /* 0x000fe20000041814 */
[----:B------:R-:W-:Y:S01]  /*3320*/  IADD3 R45, R159, 0x30, RZ ;  /* 0x000000309f2d7810 */ /* 0x000fe20007ffe0ff */
[----:B------:R-:W-:Y:S01]  /*3330*/  FFMA.FTZ R123, R50, UR4, R123 ;  /* 0x00000004327b7c23 */ /* 0x000fe2000801007b */
[----:B------:R-:W-:-:S02]  /*3340*/  FSEL R209, R126, -INF , !P3 ;  /* 0xff8000007ed17808 */ /* 0x000fc40005800000 */
[----:B------:R-:W-:Y:S01]  /*3350*/  FSEL R210, R125, -INF , !P4 ;  /* 0xff8000007dd27808 */ /* 0x000fe20006000000 */
[----:B------:R-:W1:Y:S01]  /*3360*/  I2F R42, R45 ;  /* 0x0000002d002a7306 */ /* 0x000e620000201400 */
[C---:B------:R-:W-:Y:S01]  /*3370*/  ISETP.GE.AND P3, PT, R69.reuse, R186, PT ;  /* 0x000000ba4500720c */ /* 0x040fe20003f66270 */
[C---:B--2---:R-:W-:Y:S01]  /*3380*/  FFMA.FTZ R41, R44.reuse, UR4, R41 ;  /* 0x000000042c297c23 */ /* 0x044fe20008010029 */
[-C--:B------:R-:W-:Y:S01]  /*3390*/  ISETP.GE.AND P4, PT, R69, R2.reuse, PT ;  /* 0x000000024500720c */ /* 0x080fe20003f86270 */
[----:B------:R-:W-:Y:S01]  /*33a0*/  FFMA.FTZ R43, R44, UR4, R43 ;  /* 0x000000042c2b7c23 */ /* 0x000fe2000801002b */
[----:B------:R-:W-:Y:S01]  /*33b0*/  FSEL R134, R120, -INF , !P3 ;  /* 0xff80000078867808 */ /* 0x000fe20005800000 */
[----:B------:R-:W-:Y:S01]  /*33c0*/  HMMA.16816.F32.BF16 R12, R168, R140, R12 ;  /* 0x0000008ca80c723c */ /* 0x000fe2000004180c */
[----:B------:R-:W-:Y:S01]  /*33d0*/  FSEL R74, R74, -INF , !P4 ;  /* 0xff8000004a4a7808 */ /* 0x000fe20006000000 */
[----:B------:R-:W-:Y:S01]  /*33e0*/  FFMA.FTZ R117, R44, UR4, R117 ;  /* 0x000000042c757c23 */ /* 0x000fe20008010075 */
[----:B------:R-:W-:Y:S01]  /*33f0*/  ISETP.GE.AND P3, PT, R68, R2, PT ;  /* 0x000000024400720c */ /* 0x000fe20003f66270 */
[----:B------:R-:W-:Y:S01]  /*3400*/  FFMA.FTZ R119, R44, UR4, R119 ;  /* 0x000000042c777c23 */ /* 0x000fe20008010077 */
[----:B------:R-:W-:-:S02]  /*3410*/  ISETP.GE.AND P4, PT, R49, R3, PT ;  /* 0x000000033100720c */ /* 0x000fc40003f86270 */
[----:B------:R-:W-:Y:S01]  /*3420*/  IADD3 R46, R159, 0x31, RZ ;  /* 0x000000319f2e7810 */ /* 0x000fe20007ffe0ff */
[C---:B------:R-:W-:Y:S01]  /*3430*/  HMMA.16816.F32.BF16 R24, R168.reuse, R150, R24 ;  /* 0x00000096a818723c */ /* 0x040fe20000041818 */
[-C--:B------:R-:W-:Y:S01]  /*3440*/  ISETP.GE.AND P1, PT, R71, R3.reuse, PT ;  /* 0x000000034700720c */ /* 0x080fe20003f26270 */
[C---:B-1----:R-:W-:Y:S01]  /*3450*/  FFMA.FTZ R161, R42.reuse, UR4, R38 ;  /* 0x000000042aa17c23 */ /* 0x042fe20008010026 */
[----:B------:R-:W-:Y:S01]  /*3460*/  FSEL R75, R47, -INF , !P3 ;  /* 0xff8000002f4b7808 */ /* 0x000fe20005800000 */
[----:B------:R-:W-:Y:S01]  /*3470*/  FFMA.FTZ R112, R42, UR4, R112 ;  /* 0x000000042a707c23 */ /* 0x000fe20008010070 */
[----:B------:R-:W-:Y:S01]  /*3480*/  FSEL R187, R40, -INF , !P4 ;  /* 0xff80000028bb7808 */ /* 0x000fe20006000000 */
[----:B------:R-:W-:Y:S01]  /*3490*/  FFMA.FTZ R36, R42, UR4, R36 ;  /* 0x000000042a247c23 */ /* 0x000fe20008010024 */
[----:B------:R-:W-:Y:S01]  /*34a0*/  ISETP.GE.AND P3, PT, R51, R3, PT ;  /* 0x000000033300720c */ /* 0x000fe20003f66270 */
[----:B------:R-:W1:Y:S01]  /*34b0*/  I2F R40, R46 ;  /* 0x0000002e00287306 */ /* 0x000e620000201400 */
[----:B------:R-:W-:Y:S01]  /*34c0*/  FSEL R48, R48, -INF , !P1 ;  /* 0xff80000030307808 */ /* 0x000fe20004800000 */
[----:B------:R-:W-:Y:S01]  /*34d0*/  HMMA.16816.F32.BF16 R16, R168, R146, R16 ;  /* 0x00000092a810723c */ /* 0x000fe20000041810 */
[-C--:B------:R-:W-:Y:S01]  /*34e0*/  ISETP.GE.AND P1, PT, R69, R185.reuse, PT ;  /* 0x000000b94500720c */ /* 0x080fe20003f26270 */
[----:B------:R-:W-:Y:S01]  /*34f0*/  FFMA.FTZ R114, R42, UR4, R114 ;  /* 0x000000042a727c23 */ /* 0x000fe20008010072 */
[----:B------:R-:W-:-:S02]  /*3500*/  ISETP.GE.AND P2, PT, R70, R185, PT ;  /* 0x000000b94600720c */ /* 0x000fc40003f46270 */
[----:B------:R-:W-:Y:S02]  /*3510*/  FSEL R54, R41, -INF , !P3 ;  /* 0xff80000029367808 */ /* 0x000fe40005800000 */
[----:B------:R-:W-:Y:S01]  /*3520*/  IADD3 R41, R159, 0x38, RZ ;  /* 0x000000389f297810 */ /* 0x000fe20007ffe0ff */
[----:B------:R-:W-:Y:S01]  /*3530*/  HMMA.16816.F32.BF16 R8, R168, R142, R8 ;  /* 0x0000008ea808723c */ /* 0x000fe20000041808 */
[----:B------:R-:W-:Y:S02]  /*3540*/  FSEL R162, R122, -INF , !P1 ;  /* 0xff8000007aa27808 */ /* 0x000fe40004800000 */
[----:B------:R-:W-:Y:S01]  /*3550*/  FSEL R213, R127, -INF , !P2 ;  /* 0xff8000007fd57808 */ /* 0x000fe20005000000 */
[----:B------:R-:W2:Y:S01]  /*3560*/  I2F R38, R41 ;  /* 0x0000002900267306 */ /* 0x000ea20000201400 */
[CC--:B------:R-:W-:Y:S01]  /*3570*/  ISETP.GE.AND P1, PT, R49.reuse, R186.reuse, PT ;  /* 0x000000ba3100720c */ /* 0x0c0fe20003f26270 */
[----:B-1----:R-:W-:Y:S01]  /*3580*/  FFMA.FTZ R37, R40, UR4, R37 ;  /* 0x0000000428257c23 */ /* 0x002fe20008010025 */
[----:B------:R-:W-:Y:S01]  /*3590*/  ISETP.GE.AND P2, PT, R68, R186, PT ;  /* 0x000000ba4400720c */ /* 0x000fe20003f46270 */
[C---:B------:R-:W-:Y:S01]  /*35a0*/  FFMA.FTZ R115, R40.reuse, UR4, R115 ;  /* 0x0000000428737c23 */ /* 0x040fe20008010073 */
[----:B------:R-:W-:Y:S01]  /*35b0*/  ISETP.GE.AND P0, PT, R49, R185, PT ;  /* 0x000000b93100720c */ /* 0x000fe20003f06270 */
[----:B------:R-:W-:Y:S01]  /*35c0*/  FFMA.FTZ R39, R40, UR4, R39 ;  /* 0x0000000428277c23 */ /* 0x000fe20008010027 */
[----:B------:R-:W-:Y:S01]  /*35d0*/  FSEL R166, R116, -INF , !P1 ;  /* 0xff80000074a67808 */ /* 0x000fe20004800000 */
[----:B------:R-:W-:Y:S01]  /*35e0*/  FFMA.FTZ R113, R40, UR4, R113 ;  /* 0x0000000428717c23 */ /* 0x000fe20008010071 */
[----:B------:R-:W-:-:S02]  /*35f0*/  FSEL R164, R121, -INF , !P2 ;  /* 0xff80000079a47808 */ /* 0x000fc40005000000 */
[-C--:B------:R-:W-:Y:S02]  /*3600*/  ISETP.GE.AND P1, PT, R51, R2.reuse, PT ;  /* 0x000000023300720c */ /* 0x080fe40003f26270 */
[----:B------:R-:W-:Y:S02]  /*3610*/  ISETP.GE.AND P2, PT, R49, R2, PT ;  /* 0x000000023100720c */ /* 0x000fe40003f46270 */
[----:B------:R-:W-:Y:S01]  /*3620*/  ISETP.GE.AND P6, PT, R68, R185, PT ;  /* 0x000000b94400720c */ /* 0x000fe20003fc6270 */
[----:B--2---:R-:W-:Y:S01]  /*3630*/  FFMA.FTZ R32, R38, UR4, R32 ;  /* 0x0000000426207c23 */ /* 0x004fe20008010020 */
[----:B------:R-:W-:Y:S01]  /*3640*/  FSEL R168, R118, -INF , !P0 ;  /* 0xff80000076a87808 */ /* 0x000fe20004000000 */
[C---:B------:R-:W-:Y:S01]  /*3650*/  FFMA.FTZ R108, R38.reuse, UR4, R108 ;  /* 0x00000004266c7c23 */ /* 0x040fe2000801006c */
[----:B------:R-:W-:Y:S01]  /*3660*/  ISETP.GE.AND P0, PT, R45, R186, PT ;  /* 0x000000ba2d00720c */ /* 0x000fe20003f06270 */
[----:B------:R-:W-:Y:S01]  /*3670*/  FFMA.FTZ R110, R38, UR4, R110 ;  /* 0x00000004266e7c23 */ /* 0x000fe2000801006e */
[----:B------:R-:W-:-:S02]  /*3680*/  FSEL R173, R43, -INF , !P1 ;  /* 0xff8000002bad7808 */ /* 0x000fc40004800000 */
[----:B------:R-:W-:Y:S02]  /*3690*/  FSEL R73, R73, -INF , !P2 ;  /* 0xff80000049497808 */ /* 0x000fe40005000000 */
[CC--:B------:R-:W-:Y:S02]  /*36a0*/  ISETP.GE.AND P1, PT, R46.reuse, R3.reuse, PT ;  /* 0x000000032e00720c */ /* 0x0c0fe40003f26270 */
[----:B------:R-:W-:Y:S02]  /*36b0*/  FSEL R163, R123, -INF , !P6 ;  /* 0xff8000007ba37808 */ /* 0x000fe40007000000 */
[----:B------:R-:W-:Y:S02]  /*36c0*/  ISETP.GE.AND P2, PT, R45, R3, PT ;  /* 0x000000032d00720c */ /* 0x000fe40003f46270 */
[----:B------:R-:W-:Y:S02]  /*36d0*/  ISETP.GE.AND P6, PT, R51, R186, PT ;  /* 0x000000ba3300720c */ /* 0x000fe40003fc6270 */
[----:B------:R-:W-:-:S02]  /*36e0*/  ISETP.GE.AND P3, PT, R46, R185, PT ;  /* 0x000000b92e00720c */ /* 0x000fc40003f66270 */
[----:B------:R-:W-:Y:S02]  /*36f0*/  FSEL R132, R112, -INF , !P0 ;  /* 0xff80000070847808 */ /* 0x000fe40004000000 */
[----:B------:R-:W-:Y:S01]  /*3700*/  IADD3 R42, R159, 0x39, RZ ;  /* 0x000000399f2a7810 */ /* 0x000fe20007ffe0ff */
[----:B------:R-:W-:Y:S01]  /*3710*/  BAR.SYNC.DEFER_BLOCKING 0x0 ;  /* 0x0000000000007b1d */ /* 0x000fe20000010000 */
[----:B------:R-:W-:Y:S02]  /*3720*/  ISETP.GE.AND P0, PT, R46, R2, PT ;  /* 0x000000022e00720c */ /* 0x000fe40003f06270 */
[----:B------:R-:W-:Y:S02]  /*3730*/  FSEL R167, R37, -INF , !P1 ;  /* 0xff80000025a77808 */ /* 0x000fe40004800000 */
[----:B------:R-:W-:Y:S02]  /*3740*/  FSEL R165, R36, -INF , !P2 ;  /* 0xff80000024a57808 */ /* 0x000fe40005000000 */
[----:B------:R-:W-:Y:S01]  /*3750*/  IADD3 R37, R159, 0x40, RZ ;  /* 0x000000409f257810 */ /* 0x000fe20007ffe0ff */
[----:B------:R-:W1:Y:S01]  /*3760*/  I2F R36, R42 ;  /* 0x0000002a00247306 */ /* 0x000e620000201400 */
[----:B------:R-:W-:-:S02]  /*3770*/  FSEL R170, R117, -INF , !P6 ;  /* 0xff80000075aa7808 */ /* 0x000fc40007000000 */
[----:B------:R-:W-:Y:S02]  /*3780*/  FSEL R128, R115, -INF , !P3 ;  /* 0xff80000073807808 */ /* 0x000fe40005800000 */
[----:B------:R-:W-:Y:S02]  /*3790*/  ISETP.GE.AND P6, PT, R45, R2, PT ;  /* 0x000000022d00720c */ /* 0x000fe40003fc6270 */
[----:B------:R-:W-:Y:S01]  /*37a0*/  FSEL R115, R39, -INF , !P0 ;  /* 0xff80000027737808 */ /* 0x000fe20004000000 */
[----:B------:R-:W-:Y:S01]  /*37b0*/  FFMA.FTZ R39, R38, UR4, R34 ;  /* 0x0000000426277c23 */ /* 0x000fe20008010022 */
[----:B------:R-:W-:Y:S01]  /*37c0*/  FSEL R161, R161, -INF , !P6 ;  /* 0xff800000a1a17808 */ /* 0x000fe20007000000 */
[----:B------:R-:W2:Y:S01]  /*37d0*/  I2F R34, R37 ;  /* 0x0000002500227306 */ /* 0x000ea20000201400 */
[----:B------:R-:W-:Y:S02]  /*37e0*/  ISETP.GE.AND P6, PT, R41, R3, PT ;  /* 0x000000032900720c */ /* 0x000fe40003fc6270 */
[----:B------:R-:W-:-:S02]  /*37f0*/  IADD3 R38, R159, 0x41, RZ ;  /* 0x000000419f267810 */ /* 0x000fc40007ffe0ff */
[----:B------:R-:W-:Y:S01]  /*3800*/  FSEL R171, R32, -INF , !P6 ;  /* 0xff80000020ab7808 */ /* 0x000fe20007000000 */
[C---:B-1----:R-:W-:Y:S01]  /*3810*/  FFMA.FTZ R33, R36.reuse, UR4, R33 ;  /* 0x0000000424217c23 */ /* 0x042fe20008010021 */
[-C--:B------:R-:W-:Y:S01]  /*3820*/  ISETP.GE.AND P5, PT, R51, R185.reuse, PT ;  /* 0x000000b93300720c */ /* 0x080fe20003fa6270 */
[----:B------:R-:W1:Y:S01]  /*3830*/  I2F R32, R38 ;  /* 0x0000002600207306 */ /* 0x000e620000201400 */
[-C--:B------:R-:W-:Y:S01]  /*3840*/  ISETP.GE.AND P4, PT, R45, R185.reuse, PT ;  /* 0x000000b92d00720c */ /* 0x080fe20003f86270 */
[C---:B------:R-:W-:Y:S01]  /*3850*/  FFMA.FTZ R109, R36.reuse, UR4, R109 ;  /* 0x00000004246d7c23 */ /* 0x040fe2000801006d */
[----:B------:R-:W-:Y:S01]  /*3860*/  ISETP.GE.AND P2, PT, R41, R185, PT ;  /* 0x000000b92900720c */ /* 0x000fe20003f46270 */
[C---:B------:R-:W-:Y:S01]  /*3870*/  FFMA.FTZ R131, R36.reuse, UR4, R111 ;  /* 0x0000000424837c23 */ /* 0x040fe2000801006f */
[----:B------:R-:W-:Y:S01]  /*3880*/  FSEL R169, R119, -INF , !P5 ;  /* 0xff80000077a97808 */ /* 0x000fe20006800000 */
[----:B------:R-:W-:Y:S01]  /*3890*/  FFMA.FTZ R35, R36, UR4, R35 ;  /* 0x0000000424237c23 */ /* 0x000fe20008010023 */
[----:B------:R-:W-:Y:S01]  /*38a0*/  ISETP.GE.AND P0, PT, R42, R3, PT ;  /* 0x000000032a00720c */ /* 0x000fe20003f06270 */
[----:B--2---:R-:W-:Y:S01]  /*38b0*/  FFMA.FTZ R104, R34, UR4, R104 ;  /* 0x0000000422687c23 */ /* 0x004fe20008010068 */
[----:B------:R-:W-:Y:S01]  /*38c0*/  ISETP.GE.AND P5, PT, R46, R186, PT ;  /* 0x000000ba2e00720c */ /* 0x000fe20003fa6270 */
[----:B------:R-:W-:Y:S01]  /*38d0*/  FFMA.FTZ R28, R34, UR4, R28 ;  /* 0x00000004221c7c23 */ /* 0x000fe2000801001c */
[----:B------:R-:W-:Y:S01]  /*38e0*/  FSEL R126, R114, -INF , !P4 ;  /* 0xff800000727e7808 */ /* 0x000fe20006000000 */
[----:B------:R-:W-:Y:S01]  /*38f0*/  FFMA.FTZ R30, R34, UR4, R30 ;  /* 0x00000004221e7c23 */ /* 0x000fe2000801001e */
[----:B------:R-:W-:-:S02]  /*3900*/  FSEL R127, R110, -INF , !P2 ;  /* 0xff8000006e7f7808 */ /* 0x000fc40005000000 */
[-C--:B------:R-:W-:Y:S01]  /*3910*/  ISETP.GE.AND P4, PT, R41, R186.reuse, PT ;  /* 0x000000ba2900720c */ /* 0x080fe20003f86270 */
[C---:B-1----:R-:W-:Y:S01]  /*3920*/  FFMA.FTZ R140, R32.reuse, UR4, R105 ;  /* 0x00000004208c7c23 */ /* 0x042fe20008010069 */
[----:B------:R-:W-:Y:S01]  /*3930*/  ISETP.GE.AND P2, PT, R37, R186, PT ;  /* 0x000000ba2500720c */ /* 0x000fe20003f46270 */
[C---:B------:R-:W-:Y:S01]  /*3940*/  FFMA.FTZ R29, R32.reuse, UR4, R29 ;  /* 0x00000004201d7c23 */ /* 0x040fe2000801001d */
[----:B------:R-:W-:Y:S01]  /*3950*/  FSEL R172, R33, -INF , !P0 ;  /* 0xff80000021ac7808 */ /* 0x000fe20004000000 */
[----:B------:R-:W-:Y:S01]  /*3960*/  FFMA.FTZ R105, R32, UR4, R107 ;  /* 0x0000000420697c23 */ /* 0x000fe2000801006b */
[----:B------:R-:W-:Y:S02]  /*3970*/  FSEL R118, R113, -INF , !P5 ;  /* 0xff80000071767808 */ /* 0x000fe40006800000 */
[----:B------:R-:W-:Y:S02]  /*3980*/  IADD3 R33, R159, 0x48, RZ ;  /* 0x000000489f217810 */ /* 0x000fe40007ffe0ff */
[----:B------:R-:W-:-:S02]  /*3990*/  ISETP.GE.AND P5, PT, R41, R2, PT ;  /* 0x000000022900720c */ /* 0x000fc40003fa6270 */
[C---:B------:R-:W-:Y:S02]  /*39a0*/  ISETP.GE.AND P3, PT, R42.reuse, R186, PT ;  /* 0x000000ba2a00720c */ /* 0x040fe40003f66270 */
[----:B------:R-:W-:Y:S02]  /*39b0*/  ISETP.GE.AND P1, PT, R42, R185, PT ;  /* 0x000000b92a00720c */ /* 0x000fe40003f26270 */
[----:B------:R-:W-:Y:S02]  /*39c0*/  FSEL R122, R108, -INF , !P4 ;  /* 0xff8000006c7a7808 */ /* 0x000fe40006000000 */
[----:B------:R-:W-:Y:S01]  /*39d0*/  FSEL R130, R104, -INF , !P2 ;  /* 0xff80000068827808 */ /* 0x000fe20005000000 */
[----:B------:R-:W-:Y:S01]  /*39e0*/  FFMA.FTZ R104, R34, UR4, R106 ;  /* 0x0000000422687c23 */ /* 0x000fe2000801006a */
[----:B------:R-:W-:Y:S01]  /*39f0*/  ISETP.GE.AND P4, PT, R42, R2, PT ;  /* 0x000000022a00720c */ /* 0x000fe20003f86270 */
[----:B------:R-:W1:Y:S01]  /*3a00*/  I2F R34, R33 ;  /* 0x0000002100227306 */ /* 0x000e620000201400 */
[----:B------:R-:W-:-:S02]  /*3a10*/  FSEL R111, R39, -INF , !P5 ;  /* 0xff800000276f7808 */ /* 0x000fc40006800000 */
[----:B------:R-:W-:Y:S02]  /*3a20*/  FSEL R129, R109, -INF , !P3 ;  /* 0xff8000006d817808 */ /* 0x000fe40005800000 */
[----:B------:R-:W-:Y:S02]  /*3a30*/  FSEL R131, R131, -INF , !P1 ;  /* 0xff80000083837808 */ /* 0x000fe40004800000 */
[C---:B------:R-:W-:Y:S02]  /*3a40*/  ISETP.GE.AND P6, PT, R37.reuse, R185, PT ;  /* 0x000000b92500720c */ /* 0x040fe40003fc6270 */
[C---:B------:R-:W-:Y:S02]  /*3a50*/  ISETP.GE.AND P5, PT, R37.reuse, R3, PT ;  /* 0x000000032500720c */ /* 0x040fe40003fa6270 */
[----:B------:R-:W-:Y:S02]  /*3a60*/  ISETP.GE.AND P3, PT, R37, R2, PT ;  /* 0x000000022500720c */ /* 0x000fe40003f66270 */
[----:B------:R-:W-:-:S02]  /*3a70*/  ISETP.GE.AND P1, PT, R38, R186, PT ;  /* 0x000000ba2600720c */ /* 0x000fc40003f26270 */
[----:B------:R-:W-:Y:S01]  /*3a80*/  FSEL R110, R35, -INF , !P4 ;  /* 0xff800000236e7808 */ /* 0x000fe20006000000 */
[C---:B-1----:R-:W-:Y:S01]  /*3a90*/  FFMA.FTZ R24, R34.reuse, UR4, R24 ;  /* 0x0000000422187c23 */ /* 0x042fe20008010018 */
[----:B------:R-:W-:Y:S01]  /*3aa0*/  IADD3 R35, R159, 0x49, RZ ;  /* 0x000000499f237810 */ /* 0x000fe20007ffe0ff */
[----:B------:R-:W-:Y:S01]  /*3ab0*/  FFMA.FTZ R100, R34, UR4, R100 ;  /* 0x0000000422647c23 */ /* 0x000fe20008010064 */
[----:B------:R-:W-:Y:S01]  /*3ac0*/  FSEL R104, R104, -INF , !P6 ;  /* 0xff80000068687808 */ /* 0x000fe20007000000 */
[----:B------:R-:W-:Y:S01]  /*3ad0*/  FFMA.FTZ R102, R34, UR4, R102 ;  /* 0x0000000422667c23 */ /* 0x000fe20008010066 */
[----:B------:R-:W-:Y:S01]  /*3ae0*/  FSEL R139, R28, -INF , !P5 ;  /* 0xff8000001c8b7808 */ /* 0x000fe20006800000 */
[----:B------:R-:W-:Y:S01]  /*3af0*/  FFMA.FTZ R28, R32, UR4, R31 ;  /* 0x00000004201c7c23 */ /* 0x000fe2000801001f */
[----:B------:R-:W-:Y:S02]  /*3b00*/  FSEL R30, R30, -INF , !P3 ;  /* 0xff8000001e1e7808 */ /* 0x000fe40005800000 */
[----:B------:R-:W-:-:S02]  /*3b10*/  FSEL R140, R140, -INF , !P1 ;  /* 0xff8000008c8c7808 */ /* 0x000fc40004800000 */
[C---:B------:R-:W-:Y:S02]  /*3b20*/  ISETP.GE.AND P6, PT, R33.reuse, R186, PT ;  /* 0x000000ba2100720c */ /* 0x040fe40003fc6270 */
[C---:B------:R-:W-:Y:S02]  /*3b30*/  ISETP.GE.AND P5, PT, R33.reuse, R185, PT ;  /* 0x000000b92100720c */ /* 0x040fe40003fa6270 */
[CC--:B------:R-:W-:Y:S02]  /*3b40*/  ISETP.GE.AND P3, PT, R33.reuse, R3.reuse, PT ;  /* 0x000000032100720c */ /* 0x0c0fe40003f66270 */
[----:B------:R-:W-:Y:S02]  /*3b50*/  ISETP.GE.AND P1, PT, R33, R2, PT ;  /* 0x000000022100720c */ /* 0x000fe40003f26270 */
[----:B------:R-:W1:Y:S01]  /*3b60*/  I2F R33, R35 ;  /* 0x0000002300217306 */ /* 0x000e620000201400 */
[----:B------:R-:W-:Y:S02]  /*3b70*/  ISETP.GE.AND P4, PT, R38, R3, PT ;  /* 0x000000032600720c */ /* 0x000fe40003f86270 */
[----:B------:R-:W-:-:S02]  /*3b80*/  IADD3 R31, R159, 0x50, RZ ;  /* 0x000000509f1f7810 */ /* 0x000fc40007ffe0ff */
[----:B------:R-:W-:Y:S01]  /*3b90*/  FSEL R151, R29, -INF , !P4 ;  /* 0xff8000001d977808 */ /* 0x000fe20006000000 */
[----:B------:R-:W-:Y:S01]  /*3ba0*/  FFMA.FTZ R29, R34, UR4, R26 ;  /* 0x00000004221d7c23 */ /* 0x000fe2000801001a */
[C---:B------:R-:W-:Y:S01]  /*3bb0*/  ISETP.GE.AND P2, PT, R38.reuse, R2, PT ;  /* 0x000000022600720c */ /* 0x040fe20003f46270 */
[----:B------:R-:W2:Y:S01]  /*3bc0*/  I2F R26, R31 ;  /* 0x0000001f001a7306 */ /* 0x000ea20000201400 */
[----:B------:R-:W-:Y:S02]  /*3bd0*/  IADD3 R32, R159, 0x51, RZ ;  /* 0x000000519f207810 */ /* 0x000fe40007ffe0ff */
[----:B------:R-:W-:Y:S02]  /*3be0*/  ISETP.GE.AND P0, PT, R38, R185, PT ;  /* 0x000000b92600720c */ /* 0x000fe40003f06270 */
[----:B------:R-:W-:Y:S02]  /*3bf0*/  FSEL R28, R28, -INF , !P2 ;  /* 0xff8000001c1c7808 */ /* 0x000fe40005000000 */
[----:B------:R-:W-:Y:S01]  /*3c00*/  FSEL R154, R24, -INF , !P3 ;  /* 0xff800000189a7808 */ /* 0x000fe20005800000 */
[----:B-1----:R-:W-:Y:S01]  /*3c10*/  FFMA.FTZ R25, R33, UR4, R25 ;  /* 0x0000000421197c23 */ /* 0x002fe20008010019 */
[-C--:B------:R-:W-:Y:S01]  /*3c20*/  ISETP.GE.AND P2, PT, R35, R3.reuse, PT ;  /* 0x000000032300720c */ /* 0x080fe20003f46270 */
[----:B------:R-:W1:Y:S01]  /*3c30*/  I2F R24, R32 ;  /* 0x0000002000187306 */ /* 0x000e620000201400 */
[----:B------:R-:W-:Y:S01]  /*3c40*/  FSEL R105, R105, -INF , !P0 ;  /* 0xff80000069697808 */ /* 0x000fe20004000000 */
[----:B------:R-:W-:Y:S01]  /*3c50*/  FFMA.FTZ R101, R33, UR4, R101 ;  /* 0x0000000421657c23 */ /* 0x000fe20008010065 */
[----:B------:R-:W-:Y:S01]  /*3c60*/  ISETP.GE.AND P0, PT, R35, R186, PT ;  /* 0x000000ba2300720c */ /* 0x000fe20003f06270 */
[----:B------:R-:W-:Y:S01]  /*3c70*/  FFMA.FTZ R27, R33, UR4, R27 ;  /* 0x00000004211b7c23 */ /* 0x000fe2000801001b */
[----:B------:R-:W-:Y:S01]  /*3c80*/  FSEL R157, R25, -INF , !P2 ;  /* 0xff800000199d7808 */ /* 0x000fe20005000000 */
[C---:B--2---:R-:W-:Y:S01]  /*3c90*/  FFMA.FTZ R20, R26.reuse, UR4, R20 ;  /* 0x000000041a147c23 */ /* 0x044fe20008010014 */
[----:B------:R-:W-:Y:S01]  /*3ca0*/  IADD3 R25, R159, 0x58, RZ ;  /* 0x000000589f197810 */ /* 0x000fe20007ffe0ff */
[C---:B------:R-:W-:Y:S01]  /*3cb0*/  FFMA.FTZ R96, R26.reuse, UR4, R96 ;  /* 0x000000041a607c23 */ /* 0x040fe20008010060 */
[----:B------:R-:W-:Y:S01]  /*3cc0*/  FSEL R141, R101, -INF , !P0 ;  /* 0xff800000658d7808 */ /* 0x000fe20004000000 */
[----:B------:R-:W-:Y:S01]  /*3cd0*/  FFMA.FTZ R101, R26, UR4, R22 ;  /* 0x000000041a657c23 */ /* 0x000fe20008010016 */
[----:B------:R-:W-:Y:S01]  /*3ce0*/  FSEL R142, R100, -INF , !P6 ;  /* 0xff800000648e7808 */ /* 0x000fe20007000000 */
[----:B------:R-:W2:Y:S01]  /*3cf0*/  I2F R22, R25 ;  /* 0x0000001900167306 */ /* 0x000ea20000201400 */
[----:B------:R-:W-:Y:S01]  /*3d00*/  FSEL R29, R29, -INF , !P1 ;  /* 0xff8000001d1d7808 */ /* 0x000fe20004800000 */
[----:B------:R-:W-:Y:S01]  /*3d10*/  FFMA.FTZ R98, R26, UR4, R98 ;  /* 0x000000041a627c23 */ /* 0x000fe20008010062 */
[----:B------:R-:W-:Y:S01]  /*3d20*/  ISETP.GE.AND P6, PT, R35, R2, PT ;  /* 0x000000022300720c */ /* 0x000fe20003fc6270 */
[C---:B-1----:R-:W-:Y:S01]  /*3d30*/  FFMA.FTZ R21, R24.reuse, UR4, R21 ;  /* 0x0000000418157c23 */ /* 0x042fe20008010015 */
[----:B------:R-:W-:Y:S01]  /*3d40*/  ISETP.GE.AND P1, PT, R31, R3, PT ;  /* 0x000000031f00720c */ /* 0x000fe20003f26270 */
[C---:B------:R-:W-:Y:S01]  /*3d50*/  FFMA.FTZ R23, R24.reuse, UR4, R23 ;  /* 0x0000000418177c23 */ /* 0x040fe20008010017 */
[----:B------:R-:W-:Y:S01]  /*3d60*/  IADD3 R26, R159, 0x59, RZ ;  /* 0x000000599f1a7810 */ /* 0x000fe20007ffe0ff */
[----:B------:R-:W-:Y:S01]  /*3d70*/  FFMA.FTZ R103, R33, UR4, R103 ;  /* 0x0000000421677c23 */ /* 0x000fe20008010067 */
[----:B------:R-:W-:Y:S01]  /*3d80*/  FSEL R145, R27, -INF , !P6 ;  /* 0xff8000001b917808 */ /* 0x000fe20007000000 */
[----:B------:R-:W-:Y:S01]  /*3d90*/  FFMA.FTZ R99, R24, UR4, R99 ;  /* 0x0000000418637c23 */ /* 0x000fe20008010063 */
[----:B------:R-:W-:-:S02]  /*3da0*/  FSEL R112, R20, -INF , !P1 ;  /* 0xff80000014707808 */ /* 0x000fc40004800000 */
[----:B------:R-:W-:Y:S01]  /*3db0*/  ISETP.GE.AND P6, PT, R32, R3, PT ;  /* 0x000000032000720c */ /* 0x000fe20003fc6270 */
[----:B------:R-:W1:Y:S01]  /*3dc0*/  I2F R20, R26 ;  /* 0x0000001a00147306 */ /* 0x000e620000201400 */
[----:B------:R-:W-:Y:S01]  /*3dd0*/  FSEL R106, R102, -INF , !P5 ;  /* 0xff800000666a7808 */ /* 0x000fe20006800000 */
[C---:B--2---:R-:W-:Y:S01]  /*3de0*/  FFMA.FTZ R100, R22.reuse, UR4, R18 ;  /* 0x0000000416647c23 */ /* 0x044fe20008010012 */
[----:B------:R-:W-:Y:S01]  /*3df0*/  FSEL R116, R21, -INF , !P6 ;  /* 0xff80000015747808 */ /* 0x000fe20007000000 */
[C---:B------:R-:W-:Y:S01]  /*3e00*/  FFMA.FTZ R16, R22.reuse, UR4, R16 ;  /* 0x0000000416107c23 */ /* 0x040fe20008010010 */
[----:B------:R-:W-:Y:S01]  /*3e10*/  IADD3 R21, R159, 0x60, RZ ;  /* 0x000000609f157810 */ /* 0x000fe20007ffe0ff */
[C---:B------:R-:W-:Y:S01]  /*3e20*/  FFMA.FTZ R92, R22.reuse, UR4, R92 ;  /* 0x00000004165c7c23 */ /* 0x040fe2000801005c */
[C---:B------:R-:W-:Y:S01]  /*3e30*/  ISETP.GE.AND P5, PT, R31.reuse, R186, PT ;  /* 0x000000ba1f00720c */ /* 0x040fe20003fa6270 */
[----:B------:R-:W-:Y:S01]  /*3e40*/  FFMA.FTZ R94, R22, UR4, R94 ;  /* 0x00000004165e7c23 */ /* 0x000fe2000801005e */
[----:B------:R-:W-:Y:S01]  /*3e50*/  ISETP.GE.AND P0, PT, R31, R2, PT ;  /* 0x000000021f00720c */ /* 0x000fe20003f06270 */
[----:B------:R-:W2:Y:S01]  /*3e60*/  I2F R18, R21 ;  /* 0x0000001500127306 */ /* 0x000ea20000201400 */
[----:B------:R-:W-:-:S02]  /*3e70*/  FSEL R158, R96, -INF , !P5 ;  /* 0xff800000609e7808 */ /* 0x000fc40006800000 */
[----:B------:R-:W-:Y:S02]  /*3e80*/  FSEL R101, R101, -INF , !P0 ;  /* 0xff80000065657808 */ /* 0x000fe40004000000 */
[----:B------:R-:W-:Y:S01]  /*3e90*/  ISETP.GE.AND P5, PT, R32, R2, PT ;  /* 0x000000022000720c */ /* 0x000fe20003fa6270 */
[C---:B-1----:R-:W-:Y:S01]  /*3ea0*/  FFMA.FTZ R17, R20.reuse, UR4, R17 ;  /* 0x0000000414117c23 */ /* 0x042fe20008010011 */
[----:B------:R-:W-:Y:S01]  /*3eb0*/  ISETP.GE.AND P0, PT, R25, R3, PT ;  /* 0x000000031900720c */ /* 0x000fe20003f06270 */
[C---:B------:R-:W-:Y:S01]  /*3ec0*/  FFMA.FTZ R19, R20.reuse, UR4, R19 ;  /* 0x0000000414137c23 */ /* 0x040fe20008010013 */
[----:B------:R-:W-:Y:S01]  /*3ed0*/  IADD3 R22, R159, 0x61, RZ ;  /* 0x000000619f167810 */ /* 0x000fe20007ffe0ff */
[C---:B------:R-:W-:Y:S01]  /*3ee0*/  FFMA.FTZ R93, R20.reuse, UR4, R93 ;  /* 0x00000004145d7c23 */ /* 0x040fe2000801005d */
[----:B------:R-:W-:Y:S01]  /*3ef0*/  FSEL R109, R23, -INF , !P5 ;  /* 0xff800000176d7808 */ /* 0x000fe20006800000 */
[----:B------:R-:W-:Y:S01]  /*3f00*/  FFMA.FTZ R95, R20, UR4, R95 ;  /* 0x00000004145f7c23 */ /* 0x000fe2000801005f */
[----:B------:R-:W-:-:S02]  /*3f10*/  FSEL R117, R16, -INF , !P0 ;  /* 0xff80000010757808 */ /* 0x000fc40004000000 */
[----:B------:R-:W-:Y:S01]  /*3f20*/  ISETP.GE.AND P5, PT, R26, R3, PT ;  /* 0x000000031a00720c */ /* 0x000fe20003fa6270 */
[----:B------:R-:W1:Y:S01]  /*3f30*/  I2F R16, R22 ;  /* 0x0000001600107306 */ /* 0x000e620000201400 */
[-C--:B------:R-:W-:Y:S01]  /*3f40*/  ISETP.GE.AND P3, PT, R31, R185.reuse, PT ;  /* 0x000000b91f00720c */ /* 0x080fe20003f66270 */
[----:B------:R-:W-:Y:S01]  /*3f50*/  FFMA.FTZ R31, R24, UR4, R97 ;  /* 0x00000004181f7c23 */ /* 0x000fe20008010061 */
[----:B------:R-:W-:Y:S01]  /*3f60*/  ISETP.GE.AND P4, PT, R35, R185, PT ;  /* 0x000000b92300720c */ /* 0x000fe20003f86270 */
[C---:B--2---:R-:W-:Y:S01]  /*3f70*/  FFMA.FTZ R35, R18.reuse, UR4, R14 ;  /* 0x0000000412237c23 */ /* 0x044fe2000801000e */
[----:B------:R-:W-:Y:S01]  /*3f80*/  FSEL R119, R17, -INF , !P5 ;  /* 0xff80000011777808 */ /* 0x000fe20006800000 */
[C---:B------:R-:W-:Y:S01]  /*3f90*/  FFMA.FTZ R12, R18.reuse, UR4, R12 ;  /* 0x00000004120c7c23 */ /* 0x040fe2000801000c */
[----:B------:R-:W-:Y:S01]  /*3fa0*/  IADD3 R17, R159, 0x68, RZ ;  /* 0x000000689f117810 */ /* 0x000fe20007ffe0ff */
[----:B------:R-:W-:Y:S01]  /*3fb0*/  FFMA.FTZ R88, R18, UR4, R88 ;  /* 0x0000000412587c23 */ /* 0x000fe20008010058 */
[----:B------:R-:W-:Y:S01]  /*3fc0*/  FSEL R113, R98, -INF , !P3 ;  /* 0xff80000062717808 */ /* 0x000fe20005800000 */
[----:B------:R-:W-:Y:S01]  /*3fd0*/  FFMA.FTZ R90, R18, UR4, R90 ;  /* 0x00000004125a7c23 */ /* 0x000fe2000801005a */
[----:B------:R-:W-:Y:S01]  /*3fe0*/  FSEL R107, R103, -INF , !P4 ;  /* 0xff800000676b7808 */ /* 0x000fe20006000000 */
[----:B------:R-:W2:Y:S01]  /*3ff0*/  I2F R14, R17 ;  /* 0x00000011000e7306 */ /* 0x000ea20000201400 */
[----:B------:R-:W-:-:S02]  /*4000*/  ISETP.GE.AND P3, PT, R25, R186, PT ;  /* 0x000000ba1900720c */ /* 0x000fc40003f66270 */
[----:B------:R-:W-:Y:S01]  /*4010*/  ISETP.GE.AND P4, PT, R32, R186, PT ;  /* 0x000000ba2000720c */ /* 0x000fe20003f86270 */
[----:B-1----:R-:W-:Y:S01]  /*4020*/  FFMA.FTZ R13, R16, UR4, R13 ;  /* 0x00000004100d7c23 */ /* 0x002fe2000801000d */
[----:B------:R-:W-:Y:S01]  /*4030*/  FSEL R135, R92, -INF , !P3 ;  /* 0xff8000005c877808 */ /* 0x000fe20005800000 */
[C---:B------:R-:W-:Y:S01]  /*4040*/  FFMA.FTZ R15, R16.reuse, UR4, R15 ;  /* 0x00000004100f7c23 */ /* 0x040fe2000801000f */
[----:B------:R-:W-:Y:S01]  /*4050*/  FSEL R31, R31, -INF , !P4 ;  /* 0xff8000001f1f7808 */ /* 0x000fe20006000000 */
[----:B------:R-:W-:Y:S01]  /*4060*/  FFMA.FTZ R89, R16, UR4, R89 ;  /* 0x0000000410597c23 */ /* 0x000fe20008010059 */
[-C--:B------:R-:W-:Y:S01]  /*4070*/  ISETP.GE.AND P3, PT, R26, R2.reuse, PT ;  /* 0x000000021a00720c */ /* 0x080fe20003f66270 */
[----:B------:R-:W-:Y:S01]  /*4080*/  FFMA.FTZ R91, R16, UR4, R91 ;  /* 0x00000004105b7c23 */ /* 0x000fe2000801005b */
[----:B------:R-:W-:Y:S02]  /*4090*/  ISETP.GE.AND P4, PT, R25, R2, PT ;  /* 0x000000021900720c */ /* 0x000fe40003f86270 */
[----:B------:R-:W-:-:S02]  /*40a0*/  FSEL R108, R19, -INF , !P3 ;  /* 0xff800000136c7808 */ /* 0x000fc40005800000 */
[----:B------:R-:W-:Y:S01]  /*40b0*/  ISETP.GE.AND P2, PT, R32, R185, PT ;  /* 0x000000b92000720c */ /* 0x000fe20003f46270 */
[----:B--2---:R-:W-:Y:S01]  /*40c0*/  FFMA.FTZ R33, R14, UR4, R10 ;  /* 0x000000040e217c23 */ /* 0x004fe2000801000a */
[----:B------:R-:W-:Y:S01]  /*40d0*/  FSEL R100, R100, -INF , !P4 ;  /* 0xff80000064647808 */ /* 0x000fe20006000000 */
[----:B------:R-:W-:Y:S01]  /*40e0*/  FFMA.FTZ R86, R14, UR4, R86 ;  /* 0x000000040e567c23 */ /* 0x000fe20008010056 */
[-C--:B------:R-:W-:Y:S01]  /*40f0*/  ISETP.GE.AND P3, PT, R22, R3.reuse, PT ;  /* 0x000000031600720c */ /* 0x080fe20003f66270 */
[C---:B------:R-:W-:Y:S01]  /*4100*/  FFMA.FTZ R8, R14.reuse, UR4, R8 ;  /* 0x000000040e087c23 */ /* 0x040fe20008010008 */
[----:B------:R-:W-:Y:S01]  /*4110*/  ISETP.GE.AND P4, PT, R21, R3, PT ;  /* 0x000000031500720c */ /* 0x000fe20003f86270 */
[----:B------:R-:W-:Y:S01]  /*4120*/  FFMA.FTZ R84, R14, UR4, R84 ;  /* 0x000000040e547c23 */ /* 0x000fe20008010054 */
[----:B------:R-:W-:Y:S02]  /*4130*/  IADD3 R18, R159, 0x69, RZ ;  /* 0x000000699f127810 */ /* 0x000fe40007ffe0ff */
[----:B------:R-:W-:-:S02]  /*4140*/  FSEL R114, R99, -INF , !P2 ;  /* 0xff80000063727808 */ /* 0x000fc40005000000 */
[----:B------:R-:W-:Y:S02]  /*4150*/  FSEL R103, R13, -INF , !P3 ;  /* 0xff8000000d677808 */ /* 0x000fe40005800000 */
[----:B------:R-:W-:Y:S02]  /*4160*/  FSEL R99, R12, -INF , !P4 ;  /* 0xff8000000c637808 */ /* 0x000fe40006000000 */
[----:B------:R-:W-:Y:S01]  /*4170*/  IADD3 R13, R159, 0x70, RZ ;  /* 0x000000709f0d7810 */ /* 0x000fe20007ffe0ff */
[----:B------:R-:W1:Y:S01]  /*4180*/  I2F R12, R18 ;  /* 0x00000012000c7306 */ /* 0x000e620000201400 */
[----:B------:R-:W-:Y:S02]  /*4190*/  ISETP.GE.AND P1, PT, R25, R185, PT ;  /* 0x000000b91900720c */ /* 0x000fe40003f26270 */
[----:B------:R-:W-:Y:S02]  /*41a0*/  ISETP.GE.AND P2, PT, R26, R186, PT ;  /* 0x000000ba1a00720c */ /* 0x000fe40003f46270 */
[----:B------:R-:W-:-:S02]  /*41b0*/  FSEL R120, R94, -INF , !P1 ;  /* 0xff8000005e787808 */ /* 0x000fc40004800000 */
[----:B------:R-:W-:Y:S01]  /*41c0*/  ISETP.GE.AND P1, PT, R21, R186, PT ;  /* 0x000000ba1500720c */ /* 0x000fe20003f26270 */
[----:B------:R-:W2:Y:S01]  /*41d0*/  I2F R10, R13 ;  /* 0x0000000d000a7306 */ /* 0x000ea20000201400 */
[----:B------:R-:W-:Y:S02]  /*41e0*/  FSEL R144, R93, -INF , !P2 ;  /* 0xff8000005d907808 */ /* 0x000fe40005000000 */
[----:B------:R-:W-:Y:S02]  /*41f0*/  FSEL R148, R88, -INF , !P1 ;  /* 0xff80000058947808 */ /* 0x000fe40004800000 */
[-C--:B------:R-:W-:Y:S02]  /*4200*/  ISETP.GE.AND P1, PT, R22, R2.reuse, PT ;  /* 0x000000021600720c */ /* 0x080fe40003f26270 */
[----:B------:R-:W-:Y:S01]  /*4210*/  ISETP.GE.AND P2, PT, R21, R2, PT ;  /* 0x000000021500720c */ /* 0x000fe20003f46270 */
[C---:B-1----:R-:W-:Y:S01]  /*4220*/  FFMA.FTZ R9, R12.reuse, UR4, R9 ;  /* 0x000000040c097c23 */ /* 0x042fe20008010009 */
[----:B------:R-:W-:Y:S01]  /*4230*/  ISETP.GE.AND P4, PT, R17, R185, PT ;  /* 0x000000b91100720c */ /* 0x000fe20003f86270 */
[C---:B------:R-:W-:Y:S01]  /*4240*/  FFMA.FTZ R87, R12.reuse, UR4, R87 ;  /* 0x000000040c577c23 */ /* 0x040fe20008010057 */
[----:B------:R-:W-:Y:S01]  /*4250*/  FSEL R34, R15, -INF , !P1 ;  /* 0xff8000000f227808 */ /* 0x000fe20004800000 */
[----:B------:R-:W-:Y:S01]  /*4260*/  FFMA.FTZ R11, R12, UR4, R11 ;  /* 0x000000040c0b7c23 */ /* 0x000fe2000801000b */
[-C--:B------:R-:W-:Y:S01]  /*4270*/  ISETP.GE.AND P1, PT, R18, R3.reuse, PT ;  /* 0x000000031200720c */ /* 0x080fe20003f26270 */
        /* <DEDUP_REMOVED lines=8> */
[----:B------:R-:W-:Y:S02]  /*4300*/  IADD3 R14, R159, 0x71, RZ ;  /* 0x000000719f0e7810 */ /* 0x000fe40007ffe0ff */
[----:B------:R-:W-:Y:S02]  /*4310*/  FSEL R98, R9, -INF , !P1 ;  /* 0xff80000009627808 */ /* 0x000fe40004800000 */
[----:B------:R-:W-:Y:S02]  /*4320*/  IADD3 R9, R159, 0x78, RZ ;  /* 0x000000789f097810 */ /* 0x000fe40007ffe0ff */
[----:B------:R-:W-:Y:S02]  /*4330*/  FSEL R102, R8, -INF , !P2 ;  /* 0xff80000008667808 */ /* 0x000fe40005000000 */
[----:B------:R-:W-:Y:S01]  /*4340*/  FSEL R146, R80, -INF , !P4 ;  /* 0xff80000050927808 */ /* 0x000fe20006000000 */
[----:B------:R-:W1:Y:S01]  /*4350*/  I2F R8, R14 ;  /* 0x0000000e00087306 */ /* 0x000e620000201400 */
[----:B------:R-:W-:Y:S01]  /*4360*/  FFMA.FTZ R80, R10, UR4, R4 ;  /* 0x000000040a507c23 */ /* 0x000fe20008010004 */
[----:B------:R-:W-:-:S02]  /*4370*/  ISETP.GE.AND P0, PT, R21, R185, PT ;  /* 0x000000b91500720c */ /* 0x000fc40003f06270 */
[-C--:B------:R-:W-:Y:S02]  /*4380*/  ISETP.GE.AND P3, PT, R18, R185.reuse, PT ;  /* 0x000000b91200720c */ /* 0x080fe40003f66270 */
[----:B------:R-:W-:Y:S02]  /*4390*/  FSEL R123, R90, -INF , !P0 ;  /* 0xff8000005a7b7808 */ /* 0x000fe40004000000 */
[----:B------:R-:W2:Y:S01]  /*43a0*/  I2F R4, R9 ;  /* 0x0000000900047306 */ /* 0x000ea20000201400 */
[----:B------:R-:W-:Y:S02]  /*43b0*/  ISETP.GE.AND P0, PT, R17, R186, PT ;  /* 0x000000ba1100720c */ /* 0x000fe40003f06270 */
[-C--:B------:R-:W-:Y:S02]  /*43c0*/  ISETP.GE.AND P2, PT, R13, R185.reuse, PT ;  /* 0x000000b90d00720c */ /* 0x080fe40003f46270 */
[----:B------:R-:W-:Y:S02]  /*43d0*/  FSEL R147, R84, -INF , !P0 ;  /* 0xff80000054937808 */ /* 0x000fe40004000000 */
[----:B------:R-:W-:Y:S01]  /*43e0*/  ISETP.GE.AND P0, PT, R18, R2, PT ;  /* 0x000000021200720c */ /* 0x000fe20003f06270 */
[C---:B-1----:R-:W-:Y:S01]  /*43f0*/  FFMA.FTZ R81, R8.reuse, UR4, R81 ;  /* 0x0000000408517c23 */ /* 0x042fe20008010051 */
[----:B------:R-:W-:Y:S01]  /*4400*/  FSEL R143, R87, -INF , !P3 ;  /* 0xff800000578f7808 */ /* 0x000fe20005800000 */
        /* <DEDUP_REMOVED lines=8> */
[----:B------:R-:W-:Y:S01]  /*4490*/  FFMA.FTZ R76, R4, UR4, R76 ;  /* 0x00000004044c7c23 */ /* 0x000fe2000801004c */
[----:B------:R-:W-:Y:S01]  /*44a0*/  ISETP.GE.AND P0, PT, R14, R3, PT ;  /* 0x000000030e00720c */ /* 0x000fe20003f06270 */
[----:B------:R-:W-:Y:S01]  /*44b0*/  FFMA.FTZ R66, R4, UR4, R66 ;  /* 0x0000000404427c23 */ /* 0x000fe20008010042 */
[----:B------:R-:W-:-:S02]  /*44c0*/  ISETP.GE.AND P4, PT, R14, R2, PT ;  /* 0x000000020e00720c */ /* 0x000fc40003f86270 */
[-C--:B------:R-:W-:Y:S02]  /*44d0*/  ISETP.GE.AND P2, PT, R9, R186.reuse, PT ;  /* 0x000000ba0900720c */ /* 0x080fe40003f46270 */
[----:B------:R-:W-:Y:S02]  /*44e0*/  FSEL R153, R81, -INF , !P3 ;  /* 0xff80000051997808 */ /* 0x000fe40005800000 */
[----:B------:R-:W-:Y:S02]  /*44f0*/  FSEL R155, R83, -INF , !P1 ;  /* 0xff800000539b7808 */ /* 0x000fe40004800000 */
[----:B------:R-:W-:Y:S02]  /*4500*/  FSEL R81, R5, -INF , !P0 ;  /* 0xff80000005517808 */ /* 0x000fe40004000000 */
[----:B------:R-:W-:Y:S01]  /*4510*/  FSEL R68, R7, -INF , !P4 ;  /* 0xff80000007447808 */ /* 0x000fe20006000000 */
[----:B------:R-:W1:Y:S01]  /*4520*/  I2F R5, R159 ;  /* 0x0000009f00057306 */ /* 0x000e620000201400 */
[----:B------:R-:W-:Y:S01]  /*4530*/  FSEL R156, R64, -INF , !P2 ;  /* 0xff800000409c7808 */ /* 0x000fe20005000000 */
[----:B------:R-:W-:Y:S01]  /*4540*/  FFMA.FTZ R64, R4, UR4, R78 ;  /* 0x0000000404407c23 */ /* 0x000fe2000801004e */
[----:B------:R-:W-:-:S02]  /*4550*/  ISETP.GE.AND P1, PT, R159, R186, PT ;  /* 0x000000ba9f00720c */ /* 0x000fc40003f26270 */
[C---:B------:R-:W-:Y:S02]  /*4560*/  ISETP.GE.AND P0, PT, R159.reuse, R185, PT ;  /* 0x000000b99f00720c */ /* 0x040fe40003f06270 */
[C---:B------:R-:W-:Y:S02]  /*4570*/  ISETP.GE.AND P4, PT, R159.reuse, R3, PT ;  /* 0x000000039f00720c */ /* 0x040fe40003f86270 */
[----:B------:R-:W-:Y:S02]  /*4580*/  ISETP.GE.AND P2, PT, R159, R2, PT ;  /* 0x000000029f00720c */ /* 0x000fe40003f46270 */
[-C--:B------:R-:W-:Y:S02]  /*4590*/  ISETP.GE.AND P6, PT, R26, R185.reuse, PT ;  /* 0x000000b91a00720c */ /* 0x080fe40003fc6270 */
[C---:B------:R-:W-:Y:S02]  /*45a0*/  ISETP.GE.AND P5, PT, R22.reuse, R185, PT ;  /* 0x000000b91600720c */ /* 0x040fe40003fa6270 */
[----:B------:R-:W-:Y:S01]  /*45b0*/  FSEL R121, R95, -INF , !P6 ;  /* 0xff8000005f797808 */ /* 0x000fe20007000000 */
[----:B-1----:R-:W-:Y:S01]  /*45c0*/  FFMA.FTZ R138, R5, UR4, R138 ;  /* 0x00000004058a7c23 */ /* 0x002fe2000801008a */
[----:B------:R-:W-:Y:S01]  /*45d0*/  IADD3 R159, R159, 0x79, RZ ;  /* 0x000000799f9f7810 */ /* 0x000fe20007ffe0ff */
[C---:B------:R-:W-:Y:S01]  /*45e0*/  FFMA.FTZ R7, R5.reuse, UR4, R136 ;  /* 0x0000000405077c23 */ /* 0x040fe20008010088 */
[----:B------:R-:W-:Y:S01]  /*45f0*/  ISETP.GE.AND P6, PT, R22, R186, PT ;  /* 0x000000ba1600720c */ /* 0x000fe20003fc6270 */
[----:B------:R-:W-:Y:S01]  /*4600*/  FFMA.FTZ R60, R5, UR4, R60 ;  /* 0x00000004053c7c23 */ /* 0x000fe2000801003c */
[----:B------:R-:W1:Y:S01]  /*4610*/  I2F R4, R159 ;  /* 0x0000009f00047306 */ /* 0x000e620000201400 */
[----:B------:R-:W-:-:S02]  /*4620*/  FSEL R125, R91, -INF , !P5 ;  /* 0xff8000005b7d7808 */ /* 0x000fc40006800000 */
[----:B------:R-:W-:Y:S02]  /*4630*/  FSEL R150, R89, -INF , !P6 ;  /* 0xff80000059967808 */ /* 0x000fe40007000000 */
[----:B------:R-:W-:Y:S02]  /*4640*/  ISETP.GE.AND P6, PT, R17, R2, PT ;  /* 0x000000021100720c */ /* 0x000fe40003fc6270 */
[----:B------:R-:W-:Y:S02]  /*4650*/  ISETP.GE.AND P5, PT, R18, R186, PT ;  /* 0x000000ba1200720c */ /* 0x000fe40003fa6270 */
[----:B------:R-:W-:Y:S02]  /*4660*/  FSEL R33, R33, -INF , !P6 ;  /* 0xff80000021217808 */ /* 0x000fe40007000000 */
[----:B------:R-:W-:Y:S02]  /*4670*/  FSEL R149, R85, -INF , !P5 ;  /* 0xff80000055957808 */ /* 0x000fe40006800000 */
[----:B------:R-:W-:-:S02]  /*4680*/  ISETP.GE.AND P6, PT, R13, R3, PT ;  /* 0x000000030d00720c */ /* 0x000fc40003fc6270 */
[----:B------:R-:W-:Y:S01]  /*4690*/  ISETP.GE.AND P5, PT, R13, R2, PT ;  /* 0x000000020d00720c */ /* 0x000fe20003fa6270 */
[----:B-1----:R-:W-:Y:S01]  /*46a0*/  FFMA.FTZ R65, R4, UR4, R65 ;  /* 0x0000000404417c23 */ /* 0x002fe20008010041 */
[----:B------:R-:W-:Y:S01]  /*46b0*/  FSEL R80, R80, -INF , !P6 ;  /* 0xff80000050507808 */ /* 0x000fe20007000000 */
[----:B------:R-:W-:Y:S01]  /*46c0*/  FFMA.FTZ R67, R4, UR4, R67 ;  /* 0x0000000404437c23 */ /* 0x000fe20008010043 */
[----:B------:R-:W-:Y:S01]  /*46d0*/  FSEL R69, R6, -INF , !P5 ;  /* 0xff80000006457808 */ /* 0x000fe20006800000 */
[C---:B------:R-:W-:Y:S01]  /*46e0*/  FFMA.FTZ R77, R4.reuse, UR4, R77 ;  /* 0x00000004044d7c23 */ /* 0x040fe2000801004d */
[----:B------:R-:W-:Y:S01]  /*46f0*/  ISETP.GE.AND P6, PT, R9, R185, PT ;  /* 0x000000b90900720c */ /* 0x000fe20003fc6270 */
[----:B------:R-:W-:Y:S01]  /*4700*/  FFMA.FTZ R71, R4, UR4, R79 ;  /* 0x0000000404477c23 */ /* 0x000fe2000801004f */
[----:B------:R-:W-:Y:S01]  /*4710*/  FSEL R4, R138, -INF , !P0 ;  /* 0xff8000008a047808 */ /* 0x000fe20004000000 */
[----:B------:R-:W-:Y:S01]  /*4720*/  FFMA.FTZ R6, R5, UR4, R62 ;  /* 0x0000000405067c23 */ /* 0x000fe2000801003e */
[----:B------:R-:W-:-:S02]  /*4730*/  PLOP3.LUT P0, PT, PT, PT, UP0, 0x80, 0x0 ;  /* 0x000000000000781c */ /* 0x000fc40003f0f008 */
[C---:B------:R-:W-:Y:S02]  /*4740*/  ISETP.GE.AND P5, PT, R9.reuse, R3, PT ;  /* 0x000000030900720c */ /* 0x040fe40003fa6270 */
[----:B------:R-:W-:Y:S02]  /*4750*/  ISETP.GE.AND P3, PT, R9, R2, PT ;  /* 0x000000020900720c */ /* 0x000fe40003f66270 */
[----:B------:R-:W-:Y:S02]  /*4760*/  FSEL R124, R66, -INF , !P6 ;  /* 0xff800000427c7808 */ /* 0x000fe40007000000 */
[----:B------:R-:W-:Y:S02]  /*4770*/  FSEL R78, R76, -INF , !P5 ;  /* 0xff8000004c4e7808 */ /* 0x000fe40006800000 */
[----:B------:R-:W-:Y:S02]  /*4780*/  FSEL R64, R64, -INF , !P3 ;  /* 0xff80000040407808 */ /* 0x000fe40005800000 */
[----:B------:R-:W-:-:S02]  /*4790*/  FSEL R7, R7, -INF , !P1 ;  /* 0xff80000007077808 */ /* 0x000fc40004800000 */
[C---:B------:R-:W-:Y:S02]  /*47a0*/  ISETP.GE.AND P6, PT, R159.reuse, R186, PT ;  /* 0x000000ba9f00720c */ /* 0x040fe40003fc6270 */
        /* <DEDUP_REMOVED lines=63> */
.L_x_322:
[----:B------:R-:W-:Y:S05]  /*4ba0*/  BSYNC B0 ;  /* 0x0000000000007941 */ /* 0x000fea0003800000 */
.L_x_321:
[----:B------:R-:W0:Y:S02]  /*4bb0*/  LDGDEPBAR ;  /* 0x00000000000079af */ /* 0x000e240000000000 */
.L_x_320:
[----:B------:R-:W-:Y:S01]  /*4bc0*/  FMNMX.FTZ R12, R7, R197, !PT ;  /* 0x000000c5070c7209 */ /* 0x000fe20007810000 */
[----:B------:R-:W-:Y:S01]  /*4bd0*/  USHF.L.U32 UR7, UR30, 0x2, URZ ;  /* 0x000000021e077899 */ /* 0x000fe2000800063f */
[----:B------:R-:W-:Y:S01]  /*4be0*/  FMNMX.FTZ R15, R5, R72, !PT ;  /* 0x00000048050f7209 */ /* 0x000fe20007810000 */
[----:B------:R-:W-:Y:S01]  /*4bf0*/  IMAD.WIDE.U32 R96, R241, -0x2daee0ad, RZ ;  /* 0xd2511f53f1607825 */ /* 0x000fe200078e00ff */
[----:B------:R-:W-:Y:S01]  /*4c00*/  FMNMX.FTZ R12, R61, R12, !PT ;  /* 0x0000000c3d0c7209 */ /* 0x000fe20007810000 */
[----:B------:R-:W-:Y:S01]  /*4c10*/  UIADD3 UR17, UR32, -0x61c88647, URZ ;  /* 0x9e3779b920117890 */ /* 0x000fe2000fffe03f */
[----:B------:R-:W-:Y:S01]  /*4c20*/  FMNMX.FTZ R15, R58, R15, !PT ;  /* 0x0000000f3a0f7209 */ /* 0x000fe20007810000 */
[----:B-1----:R-:W-:Y:S01]  /*4c30*/  IMAD.U32 R20, RZ, RZ, UR7 ;  /* 0x00000007ff147e24 */ /* 0x002fe2000f8e00ff */
[----:B------:R-:W-:Y:S01]  /*4c40*/  FMNMX.FTZ R12, R201, R12, !PT ;  /* 0x0000000cc90c7209 */ /* 0x000fe20007810000 */
[----:B------:R-:W-:Y:S01]  /*4c50*/  IMAD.WIDE.U32 R244, R242, -0x326172a9, RZ ;  /* 0xcd9e8d57f2f47825 */ /* 0x000fe200078e00ff */
[----:B------:R-:W-:Y:S01]  /*4c60*/  FMNMX.FTZ R15, R57, R15, !PT ;  /* 0x0000000f390f7209 */ /* 0x000fe20007810000 */
[----:B------:R-:W-:Y:S01]  /*4c70*/  UIADD3 UR16, UR33, -0x4498517b, URZ ;  /* 0xbb67ae8521107890 */ /* 0x000fe2000fffe03f */
[----:B------:R-:W-:Y:S01]  /*4c80*/  FMNMX.FTZ R12, R59, R12, !PT ;  /* 0x0000000c3b0c7209 */ /* 0x000fe20007810000 */
[----:B------:R-:W-:Y:S01]  /*4c90*/  UIADD3 UR14, UR33, 0x76cf5d0a, URZ ;  /* 0x76cf5d0a210e7890 */ /* 0x000fe2000fffe03f */
[----:B------:R-:W-:Y:S01]  /*4ca0*/  FMNMX.FTZ R15, R198, R15, !PT ;  /* 0x0000000fc60f7209 */ /* 0x000fe20007810000 */
[----:B------:R-:W-:Y:S01]  /*4cb0*/  UIADD3 UR15, UR32, 0x3c6ef372, URZ ;  /* 0x3c6ef372200f7890 */ /* 0x000fe2000fffe03f */
[----:B------:R-:W-:Y:S01]  /*4cc0*/  FMNMX.FTZ R12, R203, R12, !PT ;  /* 0x0000000ccb0c7209 */ /* 0x000fe20007810000 */
[----:B------:R-:W-:Y:S01]  /*4cd0*/  UIADD3 UR12, UR33, 0x32370b8f, URZ ;  /* 0x32370b8f210c7890 */ /* 0x000fe2000fffe03f */
[----:B------:R-:W-:Y:S01]  /*4ce0*/  FMNMX.FTZ R15, R199, R15, !PT ;  /* 0x0000000fc70f7209 */ /* 0x000fe20007810000 */
[----:B------:R-:W-:Y:S01]  /*4cf0*/  UIADD3 UR13, UR32, -0x255992d5, URZ ;  /* 0xdaa66d2b200d7890 */ /* 0x000fe2000fffe03f */
[----:B------:R-:W-:Y:S01]  /*4d00*/  FMNMX.FTZ R12, R204, R12, !PT ;  /* 0x0000000ccc0c7209 */ /* 0x000fe20007810000 */
[----:B------:R-:W-:Y:S01]  /*4d10*/  UIADD3 UR11, UR32, 0x78dde6e4, URZ ;  /* 0x78dde6e4200b7890 */ /* 0x000fe2000fffe03f */
[----:B------:R-:W-:Y:S01]  /*4d20*/  FMNMX.FTZ R15, R48, R15, !PT ;  /* 0x0000000f300f7209 */ /* 0x000fe20007810000 */
[----:B------:R-:W-:Y:S01]  /*4d30*/  UIADD3 UR8, UR33, -0x56f99767, URZ ;  /* 0xa906689921087890 */ /* 0x000fe2000fffe03f */
[----:B------:R-:W-:Y:S01]  /*4d40*/  FMNMX.FTZ R12, R210, R12, !PT ;  /* 0x0000000cd20c7209 */ /* 0x000fe20007810000 */
[----:B------:R-:W-:Y:S01]  /*4d50*/  UIADD3 UR10, UR33, -0x126145ec, URZ ;  /* 0xed9eba14210a7890 */ /* 0x000fe2000fffe03f */
[----:B------:R-:W-:Y:S01]  /*4d60*/  FMNMX.FTZ R15, R202, R15, !PT ;  /* 0x0000000fca0f7209 */ /* 0x000fe20007810000 */
[----:B------:R-:W-:Y:S01]  /*4d70*/  UIADD3 UR9, UR32, 0x1715609d, URZ ;  /* 0x1715609d20097890 */ /* 0x000fe2000fffe03f */
[----:B------:R-:W-:Y:S01]  /*4d80*/  FMNMX.FTZ R12, R134, R12, !PT ;  /* 0x0000000c860c7209 */ /* 0x000fe20007810000 */
[----:B------:R-:W-:Y:S01]  /*4d90*/  IMAD.SHL.U32 R231, R181, 0x2, RZ ;  /* 0x00000002b5e77824 */ /* 0x000fe200078e00ff */
[----:B------:R-:W-:Y:S01]  /*4da0*/  FMNMX.FTZ R15, R227, R15, !PT ;  /* 0x0000000fe30f7209 */ /* 0x000fe20007810000 */
[----:B------:R-:W-:Y:S01]  /*4db0*/  IMAD R180, R180, 0x10000, R180 ;  /* 0x00010000b4b47824 */ /* 0x000fe200078e02b4 */
[----:B------:R-:W-:Y:S01]  /*4dc0*/  FMNMX.FTZ R12, R164, R12, !PT ;  /* 0x0000000ca40c7209 */ /* 0x000fe20007810000 */
[----:B------:R-:W-:Y:S01]  /*4dd0*/  IMAD R240, R0, 0x2, R231 ;  /* 0x0000000200f07824 */ /* 0x000fe200078e02e7 */
[----:B------:R-:W-:Y:S01]  /*4de0*/  FMNMX.FTZ R15, R226, R15, !PT ;  /* 0x0000000fe20f7209 */ /* 0x000fe20007810000 */
[----:B------:R-:W-:Y:S01]  /*4df0*/  LDSM.16.MT88.4 R216, [R231+0x4000] ;  /* 0x00400000e7d8783b */ /* 0x000fe20000004200 */
[----:B------:R-:W-:Y:S01]  /*4e00*/  FMNMX.FTZ R12, R166, R12, !PT ;  /* 0x0000000ca60c7209 */ /* 0x000fe20007810000 */
[----:B------:R-:W-:Y:S01]  /*4e10*/  UIADD3 UR31, UR7, 0x1, URZ ;  /* 0x00000001071f7890 */ /* 0x000fe2000fffe03f */
[----:B------:R-:W-:Y:S01]  /*4e20*/  FMNMX.FTZ R15, R187, R15, !PT ;  /* 0x0000000fbb0f7209 */ /* 0x000fe20007810000 */
[----:B------:R-:W-:Y:S01]  /*4e30*/  STL.64 [R1], R2 ;  /* 0x0000000201007387 */ /* 0x000fe20000100a00 */
        /* <DEDUP_REMOVED lines=9> */
[----:B--2---:R-:W-:Y:S02]  /*4ed0*/  FMNMX.FTZ R11, R6, R193, !PT ;  /* 0x000000c1060b7209 */ /* 0x004fe40007810000 */
[----:B------:R-:W-:Y:S02]  /*4ee0*/  FMNMX.FTZ R12, R130, R12, !PT ;  /* 0x0000000c820c7209 */ /* 0x000fe40007810000 */
[----:B------:R-:W-:Y:S02]  /*4ef0*/  FMNMX.FTZ R15, R172, R15, !PT ;  /* 0x0000000fac0f7209 */ /* 0x000fe40007810000 */
[----:B------:R-:W-:-:S02]  /*4f00*/  FMNMX.FTZ R12, R140, R12, !PT ;  /* 0x0000000c8c0c7209 */ /* 0x000fc40007810000 */
[----:B------:R-:W-:Y:S02]  /*4f10*/  FMNMX.FTZ R11, R56, R11, !PT ;  /* 0x0000000b380b7209 */ /* 0x000fe40007810000 */
[----:B------:R-:W-:Y:S02]  /*4f20*/  FMNMX.FTZ R12, R142, R12, !PT ;  /* 0x0000000c8e0c7209 */ /* 0x000fe40007810000 */
[----:B------:R-:W-:Y:S02]  /*4f30*/  FMNMX.FTZ R15, R139, R15, !PT ;  /* 0x0000000f8b0f7209 */ /* 0x000fe40007810000 */
[----:B------:R-:W-:Y:S02]  /*4f40*/  FMNMX.FTZ R12, R141, R12, !PT ;  /* 0x0000000c8d0c7209 */ /* 0x000fe40007810000 */
[----:B------:R-:W-:Y:S02]  /*4f50*/  IADD3 R10, R242, 0x4, RZ ;  /* 0x00000004f20a7810 */ /* 0x000fe40007ffe0ff */
[----:B------:R-:W-:-:S02]  /*4f60*/  FMNMX.FTZ R12, R158, R12, !PT ;  /* 0x0000000c9e0c7209 */ /* 0x000fc40007810000 */
[----:B------:R-:W-:Y:S01]  /*4f70*/  FMNMX.FTZ R11, R196, R11, !PT ;  /* 0x0000000bc40b7209 */ /* 0x000fe20007810000 */
[----:B------:R-:W-:Y:S01]  /*4f80*/  IMAD.WIDE.U32 R224, R10, -0x326172a9, RZ ;  /* 0xcd9e8d570ae07825 */ /* 0x000fe200078e00ff */
        /* <DEDUP_REMOVED lines=8> */
[----:B------:R-:W-:Y:S02]  /*5010*/  FMNMX.FTZ R15, R154, R15, !PT ;  /* 0x0000000f9a0f7209 */ /* 0x000fe40007810000 */
[----:B------:R-:W-:Y:S02]  /*5020*/  FMNMX.FTZ R12, R150, R12, !PT ;  /* 0x0000000c960c7209 */ /* 0x000fe40007810000 */
[----:B------:R-:W-:Y:S02]  /*5030*/  FMNMX.FTZ R11, R53, R11, !PT ;  /* 0x0000000b350b7209 */ /* 0x000fe40007810000 */
[----:B------:R-:W-:-:S02]  /*5040*/  FMNMX.FTZ R12, R147, R12, !PT ;  /* 0x0000000c930c7209 */ /* 0x000fc40007810000 */
[----:B------:R-:W-:Y:S02]  /*5050*/  LOP3.LUT R8, R21, UR17, R224, 0x96, !PT ;  /* 0x0000001115087c12 */ /* 0x000fe4000f8e96e0 */
[----:B------:R-:W-:Y:S02]  /*5060*/  FMNMX.FTZ R15, R157, R15, !PT ;  /* 0x0000000f9d0f7209 */ /* 0x000fe40007810000 */
[----:B------:R-:W-:Y:S01]  /*5070*/  FMNMX.FTZ R12, R149, R12, !PT ;  /* 0x0000000c950c7209 */ /* 0x000fe20007810000 */
[----:B------:R-:W-:Y:S01]  /*5080*/  IMAD.WIDE.U32 R44, R8, -0x2daee0ad, RZ ;  /* 0xd2511f53082c7825 */ /* 0x000fe200078e00ff */
        /* <DEDUP_REMOVED lines=16> */
[----:B------:R-:W1:Y:S01]  /*5190*/  SHFL.BFLY PT, R13, R12, 0x2, 0x1f ;  /* 0x0c401f000c0d7f89 */ /* 0x000e6200000e0000 */
[----:B------:R-:W-:-:S02]  /*51a0*/  FMNMX.FTZ R8, R173, R8, !PT ;  /* 0x00000008ad087209 */ /* 0x000fc40007810000 */
[----:B------:R-:W-:Y:S02]  /*51b0*/  FMNMX.FTZ R14, R103, R14, !PT ;  /* 0x0000000e670e7209 */ /* 0x000fe40007810000 */
[----:B------:R-:W-:Y:S02]  /*51c0*/  FMNMX.FTZ R8, R161, R8, !PT ;  /* 0x00000008a1087209 */ /* 0x000fe40007810000 */
[----:B------:R-:W-:Y:S02]  /*51d0*/  LOP3.LUT R9, R182, UR32, RZ, 0x3c, !PT ;  /* 0x00000020b6097c12 */ /* 0x000fe4000f8e3cff */
[----:B------:R-:W-:Y:S02]  /*51e0*/  FMNMX.FTZ R14, R102, R14, !PT ;  /* 0x0000000e660e7209 */ /* 0x000fe40007810000 */
[----:B------:R-:W-:Y:S02]  /*51f0*/  FMNMX.FTZ R8, R115, R8, !PT ;  /* 0x0000000873087209 */ /* 0x000fe40007810000 */
[----:B------:R-:W-:-:S02]  /*5200*/  LOP3.LUT R190, R245, R9, RZ, 0x3c, !PT ;  /* 0x00000009f5be7212 */ /* 0x000fc400078e3cff */
[----:B------:R-:W-:Y:S02]  /*5210*/  FMNMX.FTZ R14, R98, R14, !PT ;  /* 0x0000000e620e7209 */ /* 0x000fe40007810000 */
[----:B------:R-:W-:Y:S01]  /*5220*/  FMNMX.FTZ R8, R111, R8, !PT ;  /* 0x000000086f087209 */ /* 0x000fe20007810000 */
[----:B------:R-:W-:Y:S01]  /*5230*/  IMAD.WIDE.U32 R190, R190, -0x2daee0ad, RZ ;  /* 0xd2511f53bebe7825 */ /* 0x000fe200078e00ff */
[----:B------:R-:W-:Y:S02]  /*5240*/  FMNMX.FTZ R15, R4, R208, !PT ;  /* 0x000000d0040f7209 */ /* 0x000fe40007810000 */
[----:B------:R-:W-:Y:S02]  /*5250*/  FMNMX.FTZ R14, R80, R14, !PT ;  /* 0x0000000e500e7209 */ /* 0x000fe40007810000 */
[----:B------:R-:W-:Y:S02]  /*5260*/  FMNMX.FTZ R8, R110, R8, !PT ;  /* 0x000000086e087209 */ /* 0x000fe40007810000 */
[----:B------:R-:W-:-:S02]  /*5270*/  FMNMX.FTZ R14, R81, R14, !PT ;  /* 0x0000000e510e7209 */ /* 0x000fc40007810000 */
[----:B------:R-:W-:Y:S02]  /*5280*/  FMNMX.FTZ R15, R63, R15, !PT ;  /* 0x0000000f3f0f7209 */ /* 0x000fe40007810000 */
[----:B------:R-:W-:Y:S02]  /*5290*/  LOP3.LUT R182, R191, UR16, R96, 0x96, !PT ;  /* 0x00000010bfb67c12 */ /* 0x000fe4000f8e9660 */
[----:B------:R-:W-:Y:S02]  /*52a0*/  FMNMX.FTZ R8, R30, R8, !PT ;  /* 0x000000081e087209 */ /* 0x000fe40007810000 */
[----:B------:R-:W-:Y:S01]  /*52b0*/  FMNMX.FTZ R14, R78, R14, !PT ;  /* 0x0000000e4e0e7209 */ /* 0x000fe20007810000 */
[----:B------:R-:W-:Y:S01]  /*52c0*/  IMAD.WIDE.U32 R182, R182, -0x326172a9, RZ ;  /* 0xcd9e8d57b6b67825 */ /* 0x000fe200078e00ff */
[----:B------:R-:W-:Y:S02]  /*52d0*/  FMNMX.FTZ R15, R200, R15, !PT ;  /* 0x0000000fc80f7209 */ /* 0x000fe40007810000 */
[----:B------:R-:W-:-:S02]  /*52e0*/  LOP3.LUT R188, R225, R9, RZ, 0x3c, !PT ;  /* 0x00000009e1bc7212 */ /* 0x000fc400078e3cff */
[----:B-1----:R-:W-:Y:S02]  /*52f0*/  FMNMX.FTZ R13, R12, R13, !PT ;  /* 0x0000000d0c0d7209 */ /* 0x002fe40007810000 */
[----:B------:R-:W-:Y:S01]  /*5300*/  FMNMX.FTZ R8, R28, R8, !PT ;  /* 0x000000081c087209 */ /* 0x000fe20007810000 */
[----:B------:R-:W-:Y:S01]  /*5310*/  IMAD.WIDE.U32 R188, R188, -0x2daee0ad, RZ ;  /* 0xd2511f53bcbc7825 */ /* 0x000fe200078e00ff */
[----:B------:R-:W-:Y:S01]  /*5320*/  LOP3.LUT R11, R23, UR14, R190, 0x96, !PT ;  /* 0x0000000e170b7c12 */ /* 0x000fe2000f8e96be */
[----:B------:R-:W1:Y:S01]  /*5330*/  SHFL.BFLY PT, R133, R13, 0x1, 0x1f ;  /* 0x0c201f000d857f89 */ /* 0x000e6200000e0000 */
[----:B------:R-:W-:Y:S02]  /*5340*/  FMNMX.FTZ R14, R77, R14, !PT ;  /* 0x0000000e4d0e7209 */ /* 0x000fe40007810000 */
[----:B------:R-:W-:Y:S01]  /*5350*/  FMNMX.FTZ R15, R52, R15, !PT ;  /* 0x0000000f340f7209 */ /* 0x000fe20007810000 */
[----:B------:R-:W-:Y:S01]  /*5360*/  IMAD.WIDE.U32 R16, R11, -0x326172a9, RZ ;  /* 0xcd9e8d570b107825 */ /* 0x000fe200078e00ff */
[----:B------:R-:W-:Y:S01]  /*5370*/  FMNMX.FTZ R8, R29, R8, !PT ;  /* 0x000000081d087209 */ /* 0x000fe20007810000 */
[----:B------:R-:W2:Y:S01]  /*5380*/  SHFL.BFLY PT, R11, R14, 0x2, 0x1f ;  /* 0x0c401f000e0b7f89 */ /* 0x000ea200000e0000 */
[----:B------:R-:W-:-:S02]  /*5390*/  LOP3.LUT R46, R183, UR15, R20, 0x96, !PT ;  /* 0x0000000fb72e7c12 */ /* 0x000fc4000f8e9614 */
        /* <DEDUP_REMOVED lines=18> */
[----:B------:R-:W-:Y:S02]  /*54c0*/  LOP3.LUT R12, R23, UR11, R16, 0x96, !PT ;  /* 0x0000000b170c7c12 */ /* 0x000fe4000f8e9610 */
[----:B------:R-:W-:Y:S01]  /*54d0*/  FMNMX.FTZ R15, R168, R15, !PT ;  /* 0x0000000fa80f7209 */ /* 0x000fe20007810000 */
[----:B------:R-:W-:Y:S01]  /*54e0*/  IMAD.WIDE.U32 R24, R24, -0x2daee0ad, RZ ;  /* 0xd2511f5318187825 */ /* 0x000fe200078e00ff */
[----:B------:R-:W-:Y:S02]  /*54f0*/  FMNMX.FTZ R8, R35, R8, !PT ;  /* 0x0000000823087209 */ /* 0x000fe40007810000 */
[----:B------:R-:W-:Y:S02]  /*5500*/  LOP3.LUT R18, R45, UR14, R188, 0x96, !PT ;  /* 0x0000000e2d127c12 */ /* 0x000fe4000f8e96bc */
[----:B------:R-:W-:-:S02]  /*5510*/  LOP3.LUT R44, R21, UR12, R44, 0x96, !PT ;  /* 0x0000000c152c7c12 */ /* 0x000fc4000f8e962c */
[----:B-1----:R-:W-:Y:S01]  /*5520*/  FMNMX.FTZ R133, R13, R133, !PT ;  /* 0x000000850d857209 */ /* 0x002fe20007810000 */
[----:B------:R-:W-:Y:S01]  /*5530*/  IMAD.WIDE.U32 R12, R12, -0x2daee0ad, RZ ;  /* 0xd2511f530c0c7825 */ /* 0x000fe200078e00ff */
[----:B------:R-:W-:Y:S02]  /*5540*/  FMNMX.FTZ R15, R169, R15, !PT ;  /* 0x0000000fa90f7209 */ /* 0x000fe40007810000 */
[----:B--2---:R-:W-:Y:S01]  /*5550*/  FMNMX.FTZ R11, R14, R11, !PT ;  /* 0x0000000b0e0b7209 */ /* 0x004fe20007810000 */
[----:B------:R-:W-:Y:S01]  /*5560*/  IMAD.WIDE.U32 R18, R18, -0x326172a9, RZ ;  /* 0xcd9e8d5712127825 */ /* 0x000fe200078e00ff */
[----:B------:R-:W-:Y:S02]  /*5570*/  FMNMX.FTZ R8, R34, R8, !PT ;  /* 0x0000000822087209 */ /* 0x000fe40007810000 */
[----:B------:R-:W-:Y:S01]  /*5580*/  FMNMX.FTZ R15, R126, R15, !PT ;  /* 0x0000000f7e0f7209 */ /* 0x000fe20007810000 */
[----:B------:R-:W-:Y:S01]  /*5590*/  IMAD.WIDE.U32 R44, R44, -0x326172a9, RZ ;  /* 0xcd9e8d572c2c7825 */ /* 0x000fe200078e00ff */
[----:B------:R-:W-:-:S02]  /*55a0*/  LOP3.LUT R14, R13, UR8, R24, 0x96, !PT ;  /* 0x000000080d0e7c12 */ /* 0x000fc4000f8e9618 */
[----:B------:R-:W1:Y:S01]  /*55b0*/  SHFL.BFLY PT, R13, R11, 0x1, 0x1f ;  /* 0x0c201f000b0d7f89 */ /* 0x000e6200000e0000 */
[----:B------:R-:W-:Y:S01]  /*55c0*/  FMNMX.FTZ R8, R33, R8, !PT ;  /* 0x0000000821087209 */ /* 0x000fe20007810000 */
[----:B------:R-:W-:Y:S01]  /*55d0*/  FMUL.FTZ R160, R133, c[0x0][0x23c] ;  /* 0x00008f0085a07a20 */ /* 0x000fe20000410000 */
[----:B------:R-:W-:Y:S02]  /*55e0*/  FMNMX.FTZ R15, R128, R15, !PT ;  /* 0x0000000f800f7209 */ /* 0x000fe40007810000 */
[----:B------:R-:W-:Y:S02]  /*55f0*/  LOP3.LUT R16, R19, UR13, R174, 0x96, !PT ;  /* 0x0000000d13107c12 */ /* 0x000fe4000f8e96ae */
[----:B------:R-:W-:Y:S02]  /*5600*/  LOP3.LUT R18, R45, UR11, R18, 0x96, !PT ;  /* 0x0000000b2d127c12 */ /* 0x000fe4000f8e9612 */
[----:B------:R-:W-:Y:S01]  /*5610*/  FMNMX.FTZ R8, R32, R8, !PT ;  /* 0x0000000820087209 */ /* 0x000fe20007810000 */
[----:B------:R-:W-:Y:S01]  /*5620*/  IMAD.WIDE.U32 R16, R16, -0x2daee0ad, RZ ;  /* 0xd2511f5310107825 */ /* 0x000fe200078e00ff */
[----:B------:R-:W-:-:S02]  /*5630*/  FMNMX.FTZ R15, R127, R15, !PT ;  /* 0x0000000f7f0f7209 */ /* 0x000fc40007810000 */
[----:B------:R-:W-:Y:S01]  /*5640*/  FMNMX.FTZ R8, R69, R8, !PT ;  /* 0x0000000845087209 */ /* 0x000fe20007810000 */
[----:B------:R-:W-:Y:S01]  /*5650*/  IMAD.WIDE.U32 R18, R18, -0x2daee0ad, RZ ;  /* 0xd2511f5312127825 */ /* 0x000fe200078e00ff */
[----:B------:R-:W-:Y:S02]  /*5660*/  FMNMX.FTZ R15, R131, R15, !PT ;  /* 0x0000000f830f7209 */ /* 0x000fe40007810000 */
        /* <DEDUP_REMOVED lines=8> */
[----:B-1----:R-:W-:Y:S02]  /*56f0*/  FMNMX.FTZ R13, R11, R13, !PT ;  /* 0x0000000d0b0d7209 */ /* 0x002fe40007810000 */
[----:B------:R-:W1:Y:S01]  /*5700*/  SHFL.BFLY PT, R11, R8, 0x2, 0x1f ;  /* 0x0c401f00080b7f89 */ /* 0x000e6200000e0000 */
[----:B------:R-:W-:Y:S02]  /*5710*/  FMNMX.FTZ R19, R107, R19, !PT ;  /* 0x000000136b137209 */ /* 0x000fe40007810000 */
[----:B------:R-:W-:Y:S01]  /*5720*/  LOP3.LUT R46, R25, UR10, R46, 0x96, !PT ;  /* 0x0000000a192e7c12 */ /* 0x000fe2000f8e962e */
[----:B------:R-:W-:Y:S01]  /*5730*/  FMUL.FTZ R79, R13, c[0x0][0x23c] ;  /* 0x00008f000d4f7a20 */ /* 0x000fe20000410000 */
[----:B------:R-:W-:-:S02]  /*5740*/  FMNMX.FTZ R19, R113, R19, !PT ;  /* 0x0000001371137209 */ /* 0x000fc40007810000 */
[----:B------:R-:W-:Y:S01]  /*5750*/  FSETP.NEU.FTZ.AND P1, PT, R133, -INF , PT ;  /* 0xff8000008500780b */ /* 0x000fe20003f3d000 */
[----:B------:R-:W-:Y:S01]  /*5760*/  IMAD.WIDE.U32 R46, R46, -0x326172a9, RZ ;  /* 0xcd9e8d572e2e7825 */ /* 0x000fe200078e00ff */
[----:B------:R-:W-:Y:S02]  /*5770*/  FMNMX.FTZ R19, R114, R19, !PT ;  /* 0x0000001372137209 */ /* 0x000fe40007810000 */
[----:B------:R-:W-:Y:S02]  /*5780*/  FSEL R160, R160, RZ, P1 ;  /* 0x000000ffa0a07208 */ /* 0x000fe40000800000 */
[----:B------:R-:W-:Y:S02]  /*5790*/  FMNMX.FTZ R19, R120, R19, !PT ;  /* 0x0000001378137209 */ /* 0x000fe40007810000 */
[----:B------:R-:W-:Y:S01]  /*57a0*/  LOP3.LUT R20, R17, UR10, R20, 0x96, !PT ;  /* 0x0000000a11147c12 */ /* 0x000fe2000f8e9614 */
[--C-:B------:R-:W-:Y:S01]  /*57b0*/  FFMA.FTZ R70, R7, c[0x0][0x23c], -R160.reuse ;  /* 0x00008f0007467a23 */ /* 0x100fe200000108a0 */
[----:B------:R-:W-:Y:S01]  /*57c0*/  FMNMX.FTZ R19, R121, R19, !PT ;  /* 0x0000001379137209 */ /* 0x000fe20007810000 */
[----:B------:R-:W-:Y:S01]  /*57d0*/  FFMA.FTZ R51, R59, c[0x0][0x23c], -R160 ;  /* 0x00008f003b337a23 */ /* 0x000fe200000108a0 */
[----:B------:R-:W-:Y:S01]  /*57e0*/  LOP3.LUT R7, R47, UR9, R22, 0x96, !PT ;  /* 0x000000092f077c12 */ /* 0x000fe2000f8e9616 */
[----:B------:R-:W-:Y:S01]  /*57f0*/  IMAD.WIDE.U32 R20, R20, -0x326172a9, RZ ;  /* 0xcd9e8d5714147825 */ /* 0x000fe200078e00ff */
[----:B------:R-:W-:Y:S01]  /*5800*/  FMNMX.FTZ R19, R123, R19, !PT ;  /* 0x000000137b137209 */ /* 0x000fe20007810000 */
[----:B------:R-:W-:Y:S01]  /*5810*/  MUFU.EX2 R70, R70 ;  /* 0x0000004600467308 */ /* 0x000fe20000000800 */
[----:B------:R-:W-:Y:S01]  /*5820*/  FSETP.NEU.FTZ.AND P1, PT, R13, -INF , PT ;  /* 0xff8000000d00780b */ /* 0x000fe20003f3d000 */
[----:B------:R-:W-:Y:S01]  /*5830*/  IMAD.WIDE.U32 R22, R7, -0x2daee0ad, RZ ;  /* 0xd2511f5307167825 */ /* 0x000fe200078e00ff */
[----:B-1----:R-:W-:-:S02]  /*5840*/  FMNMX.FTZ R8, R8, R11, !PT ;  /* 0x0000000b08087209 */ /* 0x002fc40007810000 */
[----:B------:R-:W-:Y:S01]  /*5850*/  FMNMX.FTZ R19, R125, R19, !PT ;  /* 0x000000137d137209 */ /* 0x000fe20007810000 */
[----:B------:R-:W-:Y:S01]  /*5860*/  IMAD.WIDE.U32 R16, R16, -0x326172a9, RZ ;  /* 0xcd9e8d5710107825 */ /* 0x000fe200078e00ff */
[----:B------:R-:W-:Y:S01]  /*5870*/  LOP3.LUT R11, R23, UR18, R12, 0x96, !PT ;  /* 0x00000012170b7c12 */ /* 0x000fe2000f8e960c */
[----:B------:R-:W-:Y:S01]  /*5880*/  MUFU.EX2 R51, R51 ;  /* 0x0000003300337308 */ /* 0x000fe20000000800 */
[----:B------:R-:W1:Y:S01]  /*5890*/  SHFL.BFLY PT, R12, R8, 0x1, 0x1f ;  /* 0x0c201f00080c7f89 */ /* 0x000e6200000e0000 */
[----:B------:R-:W-:Y:S01]  /*58a0*/  FMNMX.FTZ R19, R137, R19, !PT ;  /* 0x0000001389137209 */ /* 0x000fe20007810000 */
[----:B------:R-:W-:Y:S01]  /*58b0*/  FFMA.FTZ R67, R197, c[0x0][0x23c], -R160 ;  /* 0x00008f00c5437a23 */ /* 0x000fe200000108a0 */
[----:B------:R-:W-:Y:S01]  /*58c0*/  LOP3.LUT R44, R21, UR9, R44, 0x96, !PT ;  /* 0x00000009152c7c12 */ /* 0x000fe2000f8e962c */
[--C-:B------:R-:W-:Y:S01]  /*58d0*/  FFMA.FTZ R55, R201, c[0x0][0x23c], -R160.reuse ;  /* 0x00008f00c9377a23 */ /* 0x100fe200000108a0 */
[----:B------:R-:W-:Y:S01]  /*58e0*/  FMNMX.FTZ R19, R143, R19, !PT ;  /* 0x000000138f137209 */ /* 0x000fe20007810000 */
[----:B------:R-:W-:Y:S01]  /*58f0*/  FFMA.FTZ R43, R203, c[0x0][0x23c], -R160 ;  /* 0x00008f00cb2b7a23 */ /* 0x000fe200000108a0 */
[----:B------:R-:W-:Y:S01]  /*5900*/  FSEL R79, R79, RZ, P1 ;  /* 0x000000ff4f4f7208 */ /* 0x000fe20000800000 */
[----:B------:R-:W-:Y:S01]  /*5910*/  IMAD.WIDE.U32 R44, R44, -0x2daee0ad, RZ ;  /* 0xd2511f532c2c7825 */ /* 0x000fe200078e00ff */
[----:B------:R-:W-:Y:S01]  /*5920*/  FMNMX.FTZ R19, R152, R19, !PT ;  /* 0x0000001398137209 */ /* 0x000fe20007810000 */
[----:B------:R-:W-:Y:S01]  /*5930*/  MUFU.EX2 R67, R67 ;  /* 0x0000004300437308 */ /* 0x000fe20000000800 */
[----:B------:R-:W-:Y:S01]  /*5940*/  SHF.R.U32.HI R25, RZ, 0x10, R14 ;  /* 0x00000010ff197819 */ /* 0x000fe2000001160e */
[--C-:B------:R-:W-:Y:S01]  /*5950*/  FFMA.FTZ R59, R72, c[0x0][0x23c], -R79.reuse ;  /* 0x00008f00483b7a23 */ /* 0x100fe2000001084f */
[----:B------:R-:W-:Y:S01]  /*5960*/  FMNMX.FTZ R19, R155, R19, !PT ;  /* 0x000000139b137209 */ /* 0x000fe20007810000 */
[--C-:B------:R-:W-:Y:S01]  /*5970*/  FFMA.FTZ R60, R5, c[0x0][0x23c], -R79.reuse ;  /* 0x00008f00053c7a23 */ /* 0x100fe2000001084f */
[----:B------:R-:W-:Y:S01]  /*5980*/  LOP3.LUT R24, R44, 0xffff, RZ, 0xc0, !PT ;  /* 0x0000ffff2c187812 */ /* 0x000fe200078ec0ff */
[--C-:B------:R-:W-:Y:S01]  /*5990*/  FFMA.FTZ R50, R57, c[0x0][0x23c], -R79.reuse ;  /* 0x00008f0039327a23 */ /* 0x100fe2000001084f */
[----:B------:R-:W-:Y:S01]  /*59a0*/  FMNMX.FTZ R19, R124, R19, !PT ;  /* 0x000000137c137209 */ /* 0x000fe20007810000 */
[--C-:B------:R-:W-:Y:S01]  /*59b0*/  FFMA.FTZ R36, R48, c[0x0][0x23c], -R79.reuse ;  /* 0x00008f0030247a23 */ /* 0x100fe2000001084f */
[----:B------:R-:W-:Y:S01]  /*59c0*/  LOP3.LUT R46, R15, UR19, R46, 0x96, !PT ;  /* 0x000000130f2e7c12 */ /* 0x000fe2000f8e962e */
[--C-:B------:R-:W-:Y:S01]  /*59d0*/  FFMA.FTZ R58, R58, c[0x0][0x23c], -R79.reuse ;  /* 0x00008f003a3a7a23 */ /* 0x100fe2000001084f */
[----:B------:R-:W-:Y:S01]  /*59e0*/  FMNMX.FTZ R19, R95, R19, !PT ;  /* 0x000000135f137209 */ /* 0x000fe20007810000 */
[----:B------:R-:W-:Y:S01]  /*59f0*/  MUFU.EX2 R60, R60 ;  /* 0x0000003c003c7308 */ /* 0x000fe20000000800 */
[----:B------:R-:W-:Y:S01]  /*5a00*/  LOP3.LUT R26, R14, 0xffff, RZ, 0xc0, !PT ;  /* 0x0000ffff0e1a7812 */ /* 0x000fe200078ec0ff */
[--C-:B------:R-:W-:Y:S01]  /*5a10*/  FFMA.FTZ R49, R198, c[0x0][0x23c], -R79.reuse ;  /* 0x00008f00c6317a23 */ /* 0x100fe2000001084f */
[----:B-1----:R-:W-:Y:S01]  /*5a20*/  FMNMX.FTZ R8, R8, R12, !PT ;  /* 0x0000000c08087209 */ /* 0x002fe20007810000 */
[--C-:B------:R-:W-:Y:S01]  /*5a30*/  FFMA.FTZ R41, R199, c[0x0][0x23c], -R79.reuse ;  /* 0x00008f00c7297a23 */ /* 0x100fe2000001084f */
[----:B------:R-:W1:Y:S01]  /*5a40*/  SHFL.BFLY PT, R12, R19, 0x2, 0x1f ;  /* 0x0c401f00130c7f89 */ /* 0x000e6200000e0000 */
[----:B------:R-:W-:Y:S01]  /*5a50*/  LOP3.LUT R15, R22, 0xffff, RZ, 0xc0, !PT ;  /* 0x0000ffff160f7812 */ /* 0x000fe200078ec0ff */
[--C-:B------:R-:W-:Y:S01]  /*5a60*/  FFMA.FTZ R202, R202, c[0x0][0x23c], -R79.reuse ;  /* 0x00008f00caca7a23 */ /* 0x100fe2000001084f */
[C---:B------:R-:W-:Y:S01]  /*5a70*/  FSETP.NEU.FTZ.AND P1, PT, R8.reuse, -INF , PT ;  /* 0xff8000000800780b */ /* 0x040fe20003f3d000 */
[----:B------:R-:W-:Y:S01]  /*5a80*/  FMUL.FTZ R72, R8, c[0x0][0x23c] ;  /* 0x00008f0008487a20 */ /* 0x000fe20000410000 */
[----:B------:R-:W-:Y:S01]  /*5a90*/  LOP3.LUT R7, R17, UR19, R20, 0x96, !PT ;  /* 0x0000001311077c12 */ /* 0x000fe2000f8e9614 */
[----:B------:R-:W2:Y:S01]  /*5aa0*/  MUFU.EX2 R59, R59 ;  /* 0x0000003b003b7308 */ /* 0x000ea20000000800 */
[----:B------:R-:W-:Y:S01]  /*5ab0*/  SHF.R.U32.HI R39, RZ, 0x18, R14 ;  /* 0x00000018ff277819 */ /* 0x000fe2000001160e */
[--C-:B------:R-:W-:Y:S01]  /*5ac0*/  FFMA.FTZ R42, R204, c[0x0][0x23c], -R160.reuse ;  /* 0x00008f00cc2a7a23 */ /* 0x100fe200000108a0 */
[----:B------:R-:W-:Y:S01]  /*5ad0*/  FSEL R72, R72, RZ, P1 ;  /* 0x000000ff48487208 */ /* 0x000fe20000800000 */
[----:B------:R-:W-:Y:S01]  /*5ae0*/  FFMA.FTZ R61, R61, c[0x0][0x23c], -R160 ;  /* 0x00008f003d3d7a23 */ /* 0x000fe200000108a0 */
[----:B------:R-:W-:Y:S01]  /*5af0*/  LOP3.LUT R20, R16, 0xffff, RZ, 0xc0, !PT ;  /* 0x0000ffff10147812 */ /* 0x000fe200078ec0ff */
[----:B------:R-:W-:Y:S01]  /*5b00*/  FFMA.FTZ R54, R54, c[0x0][0x23c], -R79 ;  /* 0x00008f0036367a23 */ /* 0x000fe2000001084f */
[----:B------:R-:W-:Y:S01]  /*5b10*/  SHF.R.U32.HI R23, RZ, 0x10, R16 ;  /* 0x00000010ff177819 */ /* 0x000fe20000011610 */
[----:B------:R-:W-:Y:S01]  /*5b20*/  FFMA.FTZ R57, R6, c[0x0][0x23c], -R72 ;  /* 0x00008f0006397a23 */ /* 0x000fe20000010848 */
[----:B------:R-:W-:Y:S01]  /*5b30*/  LOP3.LUT R5, R45, UR18, R18, 0x96, !PT ;  /* 0x000000122d057c12 */ /* 0x000fe2000f8e9612 */
[--C-:B------:R-:W-:Y:S01]  /*5b40*/  FFMA.FTZ R56, R56, c[0x0][0x23c], -R72.reuse ;  /* 0x00008f0038387a23 */ /* 0x100fe20000010848 */
[----:B------:R-:W-:Y:S01]  /*5b50*/  LOP3.LUT R21, R44, 0xff, RZ, 0xc0, !PT ;  /* 0x000000ff2c157812 */ /* 0x000fe200078ec0ff */
[--C-:B------:R-:W-:Y:S01]  /*5b60*/  FFMA.FTZ R48, R196, c[0x0][0x23c], -R72.reuse ;  /* 0x00008f00c4307a23 */ /* 0x100fe20000010848 */
[----:B------:R-:W-:Y:S01]  /*5b70*/  LOP3.LUT R25, R25, 0xff, RZ, 0xc0, !PT ;  /* 0x000000ff19197812 */ /* 0x000fe200078ec0ff */
[----:B------:R-:W-:Y:S01]  /*5b80*/  FFMA.FTZ R62, R193, c[0x0][0x23c], -R72 ;  /* 0x00008f00c13e7a23 */ /* 0x000fe20000010848 */
[----:B------:R-:W-:Y:S01]  /*5b90*/  SHF.R.U32.HI R24, RZ, 0x8, R24 ;  /* 0x00000008ff187819 */ /* 0x000fe20000011618 */
[--C-:B------:R-:W-:Y:S01]  /*5ba0*/  FFMA.FTZ R38, R194, c[0x0][0x23c], -R72.reuse ;  /* 0x00008f00c2267a23 */ /* 0x100fe20000010848 */
[----:B------:R-:W-:Y:S01]  /*5bb0*/  LOP3.LUT R40, R14, 0xff, RZ, 0xc0, !PT ;  /* 0x000000ff0e287812 */ /* 0x000fe200078ec0ff */
[----:B------:R-:W-:Y:S01]  /*5bc0*/  FFMA.FTZ R37, R195, c[0x0][0x23c], -R72 ;  /* 0x00008f00c3257a23 */ /* 0x000fe20000010848 */
[----:B-1----:R-:W-:Y:S01]  /*5bd0*/  FMNMX.FTZ R12, R19, R12, !PT ;  /* 0x0000000c130c7209 */ /* 0x002fe20007810000 */
[----:B------:R-:W-:Y:S01]  /*5be0*/  MUFU.EX2 R58, R58 ;  /* 0x0000003a003a7308 */ /* 0x000fe20000000800 */
[----:B------:R-:W-:Y:S01]  /*5bf0*/  SHF.R.U32.HI R18, RZ, 0x10, R44 ;  /* 0x00000010ff127819 */ /* 0x000fe2000001162c */
[----:B------:R-:W-:Y:S01]  /*5c00*/  FFMA.FTZ R45, R192, c[0x0][0x23c], -R72 ;  /* 0x00008f00c02d7a23 */ /* 0x000fe20000010848 */
[----:B------:R-:W-:Y:S01]  /*5c10*/  LOP3.LUT R14, R22, 0xff, RZ, 0xc0, !PT ;  /* 0x000000ff160e7812 */ /* 0x000fe200078ec0ff */
[----:B------:R-:W1:Y:S01]  /*5c20*/  SHFL.BFLY PT, R19, R12, 0x1, 0x1f ;  /* 0x0c201f000c137f89 */ /* 0x000e6200000e0000 */
[----:B------:R-:W-:Y:S01]  /*5c30*/  SHF.R.U32.HI R65, RZ, 0x10, R22 ;  /* 0x00000010ff417819 */ /* 0x000fe20000011616 */
[----:B------:R-:W-:Y:S01]  /*5c40*/  FFMA.FTZ R75, R75, c[0x0][0x23c], -R72 ;  /* 0x00008f004b4b7a23 */ /* 0x000fe20000010848 */
[----:B------:R-:W-:Y:S01]  /*5c50*/  SHF.R.U32.HI R47, RZ, 0x18, R22 ;  /* 0x00000018ff2f7819 */ /* 0x000fe20000011616 */
[----:B------:R-:W3:Y:S01]  /*5c60*/  MUFU.EX2 R50, R50 ;  /* 0x0000003200327308 */ /* 0x000ee20000000800 */
[----:B------:R-:W-:Y:S01]  /*5c70*/  LOP3.LUT R22, R16, 0xff, RZ, 0xc0, !PT ;  /* 0x000000ff10167812 */ /* 0x000fe200078ec0ff */
[----:B------:R-:W-:Y:S01]  /*5c80*/  FFMA.FTZ R93, R134, c[0x0][0x23c], -R160 ;  /* 0x00008f00865d7a23 */ /* 0x000fe200000108a0 */
[----:B------:R-:W-:Y:S01]  /*5c90*/  SHF.R.U32.HI R16, RZ, 0x18, R16 ;  /* 0x00000018ff107819 */ /* 0x000fe20000011610 */
[----:B------:R-:W-:Y:S01]  /*5ca0*/  FFMA.FTZ R88, R164, c[0x0][0x23c], -R160 ;  /* 0x00008f00a4587a23 */ /* 0x000fe200000108a0 */
[----:B------:R-:W-:-:S02]  /*5cb0*/  PRMT R39, R25, 0x5410, R39 ;  /* 0x0000541019277816 */ /* 0x000fc40000000027 */
[----:B------:R-:W-:Y:S01]  /*5cc0*/  SHF.R.U32.HI R20, RZ, 0x8, R20 ;  /* 0x00000008ff147819 */ /* 0x000fe20000011614 */
[----:B------:R-:W-:Y:S01]  /*5cd0*/  MUFU.EX2 R57, R57 ;  /* 0x0000003900397308 */ /* 0x000fe20000000800 */
[----:B------:R-:W-:Y:S01]  /*5ce0*/  LOP3.LUT R23, R23, 0xff, RZ, 0xc0, !PT ;  /* 0x000000ff17177812 */ /* 0x000fe200078ec0ff */
[--C-:B------:R-:W-:Y:S01]  /*5cf0*/  HSET2.LE.AND R39, R39, R180.reuse, PT ;  /* 0x000000b427277233 */ /* 0x100fe20003803000 */
[----:B------:R-:W-:Y:S02]  /*5d00*/  PRMT R6, R21, 0x5410, R24 ;  /* 0x0000541015067816 */ /* 0x000fe40000000018 */
[----:B------:R-:W-:Y:S02]  /*5d10*/  SHF.R.U32.HI R26, RZ, 0x8, R26 ;  /* 0x00000008ff1a7819 */ /* 0x000fe4000001161a */
[----:B------:R-:W-:Y:S01]  /*5d20*/  SHF.R.U32.HI R25, RZ, 0x8, R15 ;  /* 0x00000008ff197819 */ /* 0x000fe2000001160f */
[----:B------:R-:W-:Y:S01]  /*5d30*/  MUFU.EX2 R56, R56 ;  /* 0x0000003800387308 */ /* 0x000fe20000000800 */
[----:B------:R-:W-:Y:S01]  /*5d40*/  LOP3.LUT R24, R18, 0xff, RZ, 0xc0, !PT ;  /* 0x000000ff12187812 */ /* 0x000fe200078ec0ff */
[----:B------:R-:W-:Y:S01]  /*5d50*/  HSET2.LE.AND R6, R6, R180, PT ;  /* 0x000000b406067233 */ /* 0x000fe20003803000 */
[----:B------:R-:W-:Y:S01]  /*5d60*/  SHF.R.U32.HI R17, RZ, 0x18, R44 ;  /* 0x00000018ff117819 */ /* 0x000fe2000001162c */
[----:B------:R-:W-:Y:S01]  /*5d70*/  FFMA.FTZ R44, R53, c[0x0][0x23c], -R72 ;  /* 0x00008f00352c7a23 */ /* 0x000fe20000010848 */
[----:B------:R-:W-:-:S02]  /*5d80*/  PRMT R20, R22, 0x5410, R20 ;  /* 0x0000541016147816 */ /* 0x000fc40000000014 */
[----:B------:R-:W-:Y:S01]  /*5d90*/  PRMT R16, R23, 0x5410, R16 ;  /* 0x0000541017107816 */ /* 0x000fe20000000010 */
[----:B------:R-:W4:Y:S01]  /*5da0*/  MUFU.EX2 R48, R48 ;  /* 0x0000003000307308 */ /* 0x000f220000000800 */
[C---:B------:R-:W-:Y:S01]  /*5db0*/  LOP3.LUT R23, R7.reuse, 0xffff, RZ, 0xc0, !PT ;  /* 0x0000ffff07177812 */ /* 0x040fe200078ec0ff */
[--C-:B------:R-:W-:Y:S01]  /*5dc0*/  HSET2.LE.AND R20, R20, R180.reuse, PT ;  /* 0x000000b414147233 */ /* 0x100fe20003803000 */
[----:B------:R-:W-:Y:S01]  /*5dd0*/  LOP3.LUT R18, R7, 0xff, RZ, 0xc0, !PT ;  /* 0x000000ff07127812 */ /* 0x000fe200078ec0ff */
[----:B------:R-:W-:Y:S01]  /*5de0*/  HSET2.LE.AND R16, R16, R180, PT ;  /* 0x000000b410107233 */ /* 0x000fe20003803000 */
[--C-:B------:R-:W-:Y:S02]  /*5df0*/  SHF.R.U32.HI R22, RZ, 0x10, R7.reuse ;  /* 0x00000010ff167819 */ /* 0x100fe40000011607 */
[----:B------:R-:W-:Y:S01]  /*5e00*/  SHF.R.U32.HI R21, RZ, 0x18, R7 ;  /* 0x00000018ff157819 */ /* 0x000fe20000011607 */
[----:B------:R-:W2:Y:S01]  /*5e10*/  MUFU.EX2 R62, R62 ;  /* 0x0000003e003e7308 */ /* 0x000ea20000000800 */
[----:B------:R-:W-:-:S02]  /*5e20*/  PRMT R40, R40, 0x5410, R26 ;  /* 0x0000541028287816 */ /* 0x000fc4000000001a */
[----:B------:R-:W-:Y:S02]  /*5e30*/  PRMT R14, R14, 0x5410, R25 ;  /* 0x000054100e0e7816 */ /* 0x000fe40000000019 */
[----:B------:R-:W-:Y:S02]  /*5e40*/  PRMT R7, R24, 0x5410, R17 ;  /* 0x0000541018077816 */ /* 0x000fe40000000011 */
[----:B------:R-:W4:Y:S01]  /*5e50*/  LDSM.16.MT88.4 R24, [R240+0x4000] ;  /* 0x00400000f018783b */ /* 0x000f220000004200 */
[----:B------:R-:W-:Y:S01]  /*5e60*/  MUFU.EX2 R38, R38 ;  /* 0x0000002600267308 */ /* 0x000fe20000000800 */
[----:B-1----:R-:W-:Y:S01]  /*5e70*/  FMNMX.FTZ R12, R12, R19, !PT ;  /* 0x000000130c0c7209 */ /* 0x002fe20007810000 */
[----:B------:R-:W-:Y:S01]  /*5e80*/  HSET2.LE.AND R7, R7, R180, PT ;  /* 0x000000b407077233 */ /* 0x000fe20003803000 */
[----:B------:R-:W-:Y:S02]  /*5e90*/  SHF.R.U32.HI R23, RZ, 0x8, R23 ;  /* 0x00000008ff177819 */ /* 0x000fe40000011617 */
[----:B------:R-:W-:Y:S01]  /*5ea0*/  LOP3.LUT R22, R22, 0xff, RZ, 0xc0, !PT ;  /* 0x000000ff16167812 */ /* 0x000fe200078ec0ff */
[C---:B------:R-:W-:Y:S01]  /*5eb0*/  FMUL.FTZ R96, R12.reuse, c[0x0][0x23c] ;  /* 0x00008f000c607a20 */ /* 0x040fe20000410000 */
[----:B------:R-:W-:Y:S01]  /*5ec0*/  FSETP.NEU.FTZ.AND P1, PT, R12, -INF , PT ;  /* 0xff8000000c00780b */ /* 0x000fe20003f3d000 */
[----:B------:R-:W1:Y:S01]  /*5ed0*/  MUFU.EX2 R37, R37 ;  /* 0x0000002500257308 */ /* 0x000e620000000800 */
[----:B------:R-:W-:-:S02]  /*5ee0*/  PRMT R18, R18, 0x5410, R23 ;  /* 0x0000541012127816 */ /* 0x000fc40000000017 */
[----:B------:R-:W-:Y:S02]  /*5ef0*/  PRMT R17, R22, 0x5410, R21 ;  /* 0x0000541016117816 */ /* 0x000fe40000000015 */
[C---:B------:R-:W-:Y:S01]  /*5f00*/  LOP3.LUT R21, R5.reuse, 0xffff, RZ, 0xc0, !PT ;  /* 0x0000ffff05157812 */ /* 0x040fe200078ec0ff */
[--C-:B------:R-:W-:Y:S01]  /*5f10*/  HSET2.LE.AND R18, R18, R180.reuse, PT ;  /* 0x000000b412127233 */ /* 0x100fe20003803000 */
[----:B------:R-:W-:Y:S01]  /*5f20*/  SHF.R.U32.HI R66, RZ, 0x10, R5 ;  /* 0x00000010ff427819 */ /* 0x000fe20000011605 */
[----:B------:R-:W-:Y:S01]  /*5f30*/  MUFU.EX2 R49, R49 ;  /* 0x0000003100317308 */ /* 0x000fe20000000800 */
[----:B------:R-:W-:Y:S01]  /*5f40*/  FSEL R96, R96, RZ, P1 ;  /* 0x000000ff60607208 */ /* 0x000fe20000800000 */
[----:B------:R-:W-:Y:S01]  /*5f50*/  HSET2.LE.AND R17, R17, R180, PT ;  /* 0x000000b411117233 */ /* 0x000fe20003803000 */
[----:B------:R-:W-:Y:S02]  /*5f60*/  LOP3.LUT R0, R5, 0xff, RZ, 0xc0, !PT ;  /* 0x000000ff05007812 */ /* 0x000fe400078ec0ff */
[----:B------:R-:W-:Y:S01]  /*5f70*/  SHF.R.U32.HI R21, RZ, 0x8, R21 ;  /* 0x00000008ff157819 */ /* 0x000fe20000011615 */
[--C-:B------:R-:W-:Y:S01]  /*5f80*/  FFMA.FTZ R63, R63, c[0x0][0x23c], -R96.reuse ;  /* 0x00008f003f3f7a23 */ /* 0x100fe20000010860 */
[----:B--2---:R-:W-:Y:S01]  /*5f90*/  F2FP.BF16.PACK_AB R19, R59, R60 ;  /* 0x0000003c3b13723e */ /* 0x004fe200000010ff */
[----:B------:R-:W2:Y:S01]  /*5fa0*/  MUFU.EX2 R41, R41 ;  /* 0x0000002900297308 */ /* 0x000ea20000000800 */
[----:B---3--:R-:W-:Y:S01]  /*5fb0*/  F2FP.BF16.PACK_AB R194, R50, R58 ;  /* 0x0000003a32c2723e */ /* 0x008fe200000010ff */
[--C-:B------:R-:W-:Y:S01]  /*5fc0*/  FFMA.FTZ R52, R52, c[0x0][0x23c], -R96.reuse ;  /* 0x00008f0034347a23 */ /* 0x100fe20000010860 */
[----:B----4-:R-:W-:Y:S01]  /*5fd0*/  F2FP.BF16.PACK_AB R195, R48, R56 ;  /* 0x0000003830c3723e */ /* 0x010fe200000010ff */
[----:B------:R-:W-:Y:S01]  /*5fe0*/  FFMA.FTZ R87, R162, c[0x0][0x23c], -R96 ;  /* 0x00008f00a2577a23 */ /* 0x000fe20000010860 */
[----:B------:R-:W-:-:S02]  /*5ff0*/  F2FP.BF16.PACK_AB R193, R62, R57 ;  /* 0x000000393ec1723e */ /* 0x000fc400000010ff */
[----:B------:R-:W-:Y:S01]  /*6000*/  SHF.R.U32.HI R53, RZ, 0x18, R5 ;  /* 0x00000018ff357819 */ /* 0x000fe20000011605 */
[----:B------:R-:W-:Y:S01]  /*6010*/  MUFU.EX2 R45, R45 ;  /* 0x0000002d002d7308 */ /* 0x000fe20000000800 */
[----:B------:R-:W-:Y:S01]  /*6020*/  LOP3.LUT R5, R66, 0xff, RZ, 0xc0, !PT ;  /* 0x000000ff42057812 */ /* 0x000fe200078ec0ff */
[----:B------:R-:W-:Y:S01]  /*6030*/  FFMA.FTZ R66, R4, c[0x0][0x23c], -R96 ;  /* 0x00008f0004427a23 */ /* 0x000fe20000010860 */
[----:B------:R-:W-:Y:S02]  /*6040*/  PRMT R0, R0, 0x5410, R21 ;  /* 0x0000541000007816 */ /* 0x000fe40000000015 */
[----:B-1----:R-:W-:Y:S02]  /*6050*/  F2FP.BF16.PACK_AB R4, R37, R38 ;  /* 0x000000262504723e */ /* 0x002fe400000010ff */
[----:B------:R-:W-:Y:S01]  /*6060*/  LOP3.LUT R194, R20, R194, RZ, 0xc0, !PT ;  /* 0x000000c214c27212 */ /* 0x000fe200078ec0ff */
[----:B------:R-:W1:Y:S01]  /*6070*/  MUFU.EX2 R44, R44 ;  /* 0x0000002c002c7308 */ /* 0x000e620000000800 */
[----:B------:R-:W-:Y:S01]  /*6080*/  LOP3.LUT R195, R16, R195, RZ, 0xc0, !PT ;  /* 0x000000c310c37212 */ /* 0x000fe200078ec0ff */
[----:B------:R-:W3:Y:S01]  /*6090*/  LDSM.16.MT88.4 R20, [R231+0x4400] ;  /* 0x00440000e714783b */ /* 0x000ee20000004200 */
[----:B------:R-:W-:-:S02]  /*60a0*/  LOP3.LUT R192, R18, R19, RZ, 0xc0, !PT ;  /* 0x0000001312c07212 */ /* 0x000fc400078ec0ff */
[----:B------:R-:W-:Y:S02]  /*60b0*/  LOP3.LUT R193, R17, R193, RZ, 0xc0, !PT ;  /* 0x000000c111c17212 */ /* 0x000fe400078ec0ff */
[----:B------:R-:W4:Y:S01]  /*60c0*/  LDSM.16.MT88.4 R16, [R240+0x4400] ;  /* 0x00440000f010783b */ /* 0x000f220000004200 */
[----:B------:R-:W-:Y:S01]  /*60d0*/  MUFU.EX2 R36, R36 ;  /* 0x0000002400247308 */ /* 0x000fe20000000800 */
[----:B------:R-:W-:Y:S01]  /*60e0*/  LOP3.LUT R7, R7, R4, RZ, 0xc0, !PT ;  /* 0x0000000407077212 */ /* 0x000fe200078ec0ff */
[--C-:B------:R-:W-:Y:S01]  /*60f0*/  HSET2.LE.AND R4, R0, R180.reuse, PT ;  /* 0x000000b400047233 */ /* 0x100fe20003803000 */
[----:B------:R-:W-:Y:S01]  /*6100*/  PRMT R5, R5, 0x5410, R53 ;  /* 0x0000541005057816 */ /* 0x000fe20000000035 */
[C---:B------:R-:W-:Y:S01]  /*6110*/  HMMA.16816.F32.BF16 R204, R192.reuse, R216, RZ ;  /* 0x000000d8c0cc723c */ /* 0x040fe200000418ff */
[----:B--2---:R-:W-:Y:S02]  /*6120*/  F2FP.BF16.PACK_AB R53, R41, R49 ;  /* 0x000000312935723e */ /* 0x004fe400000010ff */
[----:B------:R-:W-:Y:S01]  /*6130*/  LOP3.LUT R83, R65, 0xff, RZ, 0xc0, !PT ;  /* 0x000000ff41537812 */ /* 0x000fe200078ec0ff */
[----:B------:R-:W2:Y:S01]  /*6140*/  MUFU.EX2 R15, R202 ;  /* 0x000000ca000f7308 */ /* 0x000ea20000000800 */
[--C-:B------:R-:W-:Y:S01]  /*6150*/  FFMA.FTZ R65, R208, c[0x0][0x23c], -R96.reuse ;  /* 0x00008f00d0417a23 */ /* 0x100fe20000010860 */
[----:B------:R-:W-:Y:S01]  /*6160*/  HSET2.LE.AND R5, R5, R180, PT ;  /* 0x000000b405057233 */ /* 0x000fe20003803000 */
[----:B------:R-:W-:Y:S01]  /*6170*/  LOP3.LUT R4, R4, R53, RZ, 0xc0, !PT ;  /* 0x0000003504047212 */ /* 0x000fe200078ec0ff */
[----:B------:R-:W-:Y:S01]  /*6180*/  FFMA.FTZ R53, R200, c[0x0][0x23c], -R96 ;  /* 0x00008f00c8357a23 */ /* 0x000fe20000010860 */
[----:B-1----:R-:W-:Y:S01]  /*6190*/  F2FP.BF16.PACK_AB R0, R44, R45 ;  /* 0x0000002d2c00723e */ /* 0x002fe200000010ff */
[----:B------:R-:W-:Y:S01]  /*61a0*/  HMMA.16816.F32.BF16 R196, R192, R24, RZ ;  /* 0x00000018c0c4723c */ /* 0x000fe200000418ff */
[----:B------:R-:W-:Y:S01]  /*61b0*/  LOP3.LUT R82, R46, 0xffff, RZ, 0xc0, !PT ;  /* 0x0000ffff2e527812 */ /* 0x000fe200078ec0ff */
[----:B------:R-:W-:Y:S01]  /*61c0*/  MUFU.EX2 R66, R66 ;  /* 0x0000004200427308 */ /* 0x000fe20000000800 */
[----:B------:R-:W-:-:S02]  /*61d0*/  LOP3.LUT R5, R5, R0, RZ, 0xc0, !PT ;  /* 0x0000000005057212 */ /* 0x000fc400078ec0ff */
[----:B------:R-:W-:Y:S02]  /*61e0*/  SHF.R.U32.HI R0, RZ, 0x10, R46 ;  /* 0x00000010ff007819 */ /* 0x000fe4000001162e */
[----:B------:R-:W-:Y:S02]  /*61f0*/  SHF.R.U32.HI R85, RZ, 0x8, R82 ;  /* 0x00000008ff557819 */ /* 0x000fe40000011652 */
[----:B------:R-:W-:Y:S01]  /*6200*/  SHF.R.U32.HI R82, RZ, 0x18, R46 ;  /* 0x00000018ff527819 */ /* 0x000fe2000001162e */
[----:B------:R-:W1:Y:S01]  /*6210*/  MUFU.EX2 R65, R65 ;  /* 0x0000004100417308 */ /* 0x000e620000000800 */
[----:B--2---:R-:W-:Y:S01]  /*6220*/  F2FP.BF16.PACK_AB R76, R15, R36 ;  /* 0x000000240f4c723e */ /* 0x004fe200000010ff */
[----:B------:R-:W-:Y:S01]  /*6230*/  HMMA.16816.F32.BF16 R200, R192, R218, RZ ;  /* 0x000000dac0c8723c */ /* 0x000fe200000418ff */
[----:B------:R-:W-:Y:S02]  /*6240*/  LOP3.LUT R84, R0, 0xff, RZ, 0xc0, !PT ;  /* 0x000000ff00547812 */ /* 0x000fe400078ec0ff */
[----:B------:R-:W-:-:S02]  /*6250*/  LOP3.LUT R6, R6, R76, RZ, 0xc0, !PT ;  /* 0x0000004c06067212 */ /* 0x000fc400078ec0ff */
[----:B------:R-:W-:Y:S01]  /*6260*/  LOP3.LUT R76, R46, 0xff, RZ, 0xc0, !PT ;  /* 0x000000ff2e4c7812 */ /* 0x000fe200078ec0ff */
[----:B------:R-:W-:Y:S01]  /*6270*/  MUFU.EX2 R63, R63 ;  /* 0x0000003f003f7308 */ /* 0x000fe20000000800 */
[----:B------:R-:W-:Y:S01]  /*6280*/  PRMT R0, R83, 0x5410, R47 ;  /* 0x0000541053007816 */ /* 0x000fe2000000002f */
[----:B------:R-:W-:Y:S01]  /*6290*/  HMMA.16816.F32.BF16 R192, R192, R26, RZ ;  /* 0x0000001ac0c0723c */ /* 0x000fe200000418ff */
[----:B------:R-:W-:Y:S01]  /*62a0*/  PRMT R46, R76, 0x5410, R85 ;  /* 0x000054104c2e7816 */ /* 0x000fe20000000055 */
[----:B------:R-:W-:Y:S01]  /*62b0*/  FFMA.FTZ R76, R210, c[0x0][0x23c], -R160 ;  /* 0x00008f00d24c7a23 */ /* 0x000fe200000108a0 */
[----:B------:R-:W-:Y:S01]  /*62c0*/  PRMT R47, R84, 0x5410, R82 ;  /* 0x00005410542f7816 */ /* 0x000fe20000000052 */
[--C-:B------:R-:W-:Y:S01]  /*62d0*/  HSET2.LE.AND R210, R40, R180.reuse, PT ;  /* 0x000000b428d27233 */ /* 0x100fe20003803000 */
[----:B------:R-:W-:Y:S01]  /*62e0*/  IMAD.U32 R82, RZ, RZ, UR31 ;  /* 0x0000001fff527e24 */ /* 0x000fe2000f8e00ff */
[----:B------:R-:W2:Y:S01]  /*62f0*/  MUFU.EX2 R53, R53 ;  /* 0x0000003500357308 */ /* 0x000ea20000000800 */
[--C-:B------:R-:W-:Y:S01]  /*6300*/  HSET2.LE.AND R208, R46, R180.reuse, PT ;  /* 0x000000b42ed07233 */ /* 0x100fe20003803000 */
[----:B------:R-:W-:Y:S01]  /*6310*/  FFMA.FTZ R46, R209, c[0x0][0x23c], -R96 ;  /* 0x00008f00d12e7a23 */ /* 0x000fe20000010860 */
[----:B------:R-:W-:Y:S01]  /*6320*/  HSET2.LE.AND R47, R47, R180, PT ;  /* 0x000000b42f2f7233 */ /* 0x000fe20003803000 */
[----:B-1----:R-:W-:Y:S01]  /*6330*/  F2FP.BF16.PACK_AB R209, R65, R66 ;  /* 0x0000004241d1723e */ /* 0x002fe200000010ff */
[----:B---3--:R-:W-:Y:S01]  /*6340*/  HMMA.16816.F32.BF16 R204, R4, R20, R204 ;  /* 0x0000001404cc723c */ /* 0x008fe200000418cc */
[----:B------:R-:W-:-:S02]  /*6350*/  LOP3.LUT R82, R97, UR33, R82, 0x96, !PT ;  /* 0x0000002161527c12 */ /* 0x000fc4000f8e9652 */
[----:B------:R-:W-:Y:S01]  /*6360*/  MUFU.EX2 R61, R61 ;  /* 0x0000003d003d7308 */ /* 0x000fe20000000800 */
[----:B------:R-:W-:Y:S01]  /*6370*/  LOP3.LUT R209, R47, R209, RZ, 0xc0, !PT ;  /* 0x000000d12fd17212 */ /* 0x000fe200078ec0ff */
[----:B------:R-:W-:Y:S02]  /*6380*/  FFMA.FTZ R47, R212, c[0x0][0x23c], -R96 ;  /* 0x00008f00d42f7a23 */ /* 0x000fe40000010860 */
[----:B------:R-:W-:Y:S01]  /*6390*/  IMAD.WIDE.U32 R82, R82, -0x326172a9, RZ ;  /* 0xcd9e8d5752527825 */ /* 0x000fe200078e00ff */
[----:B----4-:R-:W-:Y:S03]  /*63a0*/  HMMA.16816.F32.BF16 R196, R4, R16, R196 ;  /* 0x0000001004c4723c */ /* 0x010fe600000418c4 */
[----:B------:R-:W1:Y:S01]  /*63b0*/  MUFU.EX2 R55, R55 ;  /* 0x0000003700377308 */ /* 0x000e620000000800 */
[----:B--2---:R-:W-:-:S04]  /*63c0*/  F2FP.BF16.PACK_AB R211, R53, R63 ;  /* 0x0000003f35d3723e */ /* 0x004fc800000010ff */
[----:B------:R-:W-:Y:S01]  /*63d0*/  LOP3.LUT R211, R39, R211, RZ, 0xc0, !PT ;  /* 0x000000d327d37212 */ /* 0x000fe200078ec0ff */
[C---:B------:R-:W-:Y:S01]  /*63e0*/  HMMA.16816.F32.BF16 R200, R4.reuse, R22, R200 ;  /* 0x0000001604c8723c */ /* 0x040fe200000418c8 */
[----:B------:R-:W-:Y:S01]  /*63f0*/  F2FP.BF16.PACK_AB R39, R67, R70 ;  /* 0x000000464327723e */ /* 0x000fe200000010ff */
[----:B------:R-:W-:Y:S03]  /*6400*/  MUFU.EX2 R42, R42 ;  /* 0x0000002a002a7308 */ /* 0x000fe60000000800 */
[----:B------:R-:W-:Y:S01]  /*6410*/  LOP3.LUT R208, R208, R39, RZ, 0xc0, !PT ;  /* 0x00000027d0d07212 */ /* 0x000fe200078ec0ff */
[----:B------:R-:W-:Y:S02]  /*6420*/  FFMA.FTZ R39, R213, c[0x0][0x23c], -R96 ;  /* 0x00008f00d5277a23 */ /* 0x000fe40000010860 */
[----:B------:R-:W-:Y:S02]  /*6430*/  HMMA.16816.F32.BF16 R192, R4, R18, R192 ;  /* 0x0000001204c0723c */ /* 0x000fe400000418c0 */
[----:B------:R1:W2:Y:S05]  /*6440*/  MUFU.EX2 R40, R76 ;  /* 0x0000004c00287308 */ /* 0x0002aa0000000800 */
[----:B------:R-:W-:Y:S01]  /*6450*/  SHF.R.U32.HI R5, RZ, 0x10, R11 ;  /* 0x00000010ff057819 */ /* 0x000fe2000001160b */
[----:B------:R-:W-:Y:S01]  /*6460*/  HSET2.LE.AND R7, R14, R180, PT ;  /* 0x000000b40e077233 */ /* 0x000fe20003803000 */
[C---:B------:R-:W-:Y:S01]  /*6470*/  LOP3.LUT R6, R11.reuse, 0xffff, RZ, 0xc0, !PT ;  /* 0x0000ffff0b067812 */ /* 0x040fe200078ec0ff */
[----:B------:R-:W-:Y:S01]  /*6480*/  MUFU.EX2 R52, R52 ;  /* 0x0000003400347308 */ /* 0x000fe20000000800 */
[----:B------:R-:W-:-:S02]  /*6490*/  LOP3.LUT R4, R11, 0xff, RZ, 0xc0, !PT ;  /* 0x000000ff0b047812 */ /* 0x000fc400078ec0ff */
[----:B------:R-:W-:Y:S02]  /*64a0*/  SHF.R.U32.HI R11, RZ, 0x18, R11 ;  /* 0x00000018ff0b7819 */ /* 0x000fe4000001160b */
[----:B------:R-:W-:Y:S02]  /*64b0*/  LOP3.LUT R5, R5, 0xff, RZ, 0xc0, !PT ;  /* 0x000000ff05057812 */ /* 0x000fe400078ec0ff */
[----:B------:R-:W-:Y:S01]  /*64c0*/  SHF.R.U32.HI R6, RZ, 0x8, R6 ;  /* 0x00000008ff067819 */ /* 0x000fe20000011606 */
[----:B------:R-:W-:Y:S01]  /*64d0*/  MUFU.EX2 R47, R47 ;  /* 0x0000002f002f7308 */ /* 0x000fe20000000800 */
[----:B-1----:R-:W-:Y:S02]  /*64e0*/  F2FP.BF16.PACK_AB R76, R55, R61 ;  /* 0x0000003d374c723e */ /* 0x002fe400000010ff */
[----:B------:R-:W-:Y:S02]  /*64f0*/  PRMT R14, R5, 0x5410, R11 ;  /* 0x00005410050e7816 */ /* 0x000fe4000000000b */
[----:B------:R-:W-:-:S02]  /*6500*/  LOP3.LUT R210, R210, R76, RZ, 0xc0, !PT ;  /* 0x0000004cd2d27212 */ /* 0x000fc400078ec0ff */
[----:B--2---:R-:W-:Y:S01]  /*6510*/  F2FP.BF16.PACK_AB R76, R40, R42 ;  /* 0x0000002a284c723e */ /* 0x004fe200000010ff */
[----:B------:R-:W1:Y:S01]  /*6520*/  MUFU.EX2 R43, R43 ;  /* 0x0000002b002b7308 */ /* 0x000e620000000800 */
[----:B------:R-:W-:Y:S02]  /*6530*/  PRMT R4, R4, 0x5410, R6 ;  /* 0x0000541004047816 */ /* 0x000fe40000000006 */
[----:B------:R-:W-:Y:S01]  /*6540*/  LOP3.LUT R6, R7, R76, RZ, 0xc0, !PT ;  /* 0x0000004c07067212 */ /* 0x000fe200078ec0ff */
[C---:B------:R-:W-:Y:S01]  /*6550*/  HMMA.16816.F32.BF16 R220, R208.reuse, R216, RZ ;  /* 0x000000d8d0dc723c */ /* 0x040fe200000418ff */
[----:B------:R-:W-:Y:S01]  /*6560*/  LOP3.LUT R5, R83, UR17, R224, 0x96, !PT ;  /* 0x0000001153057c12 */ /* 0x000fe2000f8e96e0 */
[--C-:B------:R-:W-:Y:S01]  /*6570*/  HSET2.LE.AND R7, R0, R180.reuse, PT ;  /* 0x000000b400077233 */ /* 0x100fe20003803000 */
[--C-:B------:R-:W-:Y:S01]  /*6580*/  LOP3.LUT R11, R175, UR15, R82.reuse, 0x96, !PT ;  /* 0x0000000faf0b7c12 */ /* 0x100fe2000f8e9652 */
[----:B------:R-:W-:Y:S01]  /*6590*/  MUFU.EX2 R46, R46 ;  /* 0x0000002e002e7308 */ /* 0x000fe20000000800 */
[--C-:B------:R-:W-:Y:S01]  /*65a0*/  HSET2.LE.AND R0, R14, R180.reuse, PT ;  /* 0x000000b40e007233 */ /* 0x100fe20003803000 */
[----:B------:R-:W-:Y:S01]  /*65b0*/  IMAD.WIDE.U32 R84, R5, -0x2daee0ad, RZ ;  /* 0xd2511f5305547825 */ /* 0x000fe200078e00ff */
[----:B------:R-:W-:Y:S01]  /*65c0*/  HSET2.LE.AND R4, R4, R180, PT ;  /* 0x000000b404047233 */ /* 0x000fe20003803000 */
[----:B------:R-:W-:Y:S01]  /*65d0*/  HMMA.16816.F32.BF16 R212, R208, R24, RZ ;  /* 0x00000018d0d4723c */ /* 0x000fe200000418ff */
[----:B------:R-:W-:-:S03]  /*65e0*/  LOP3.LUT R82, R183, UR15, R82, 0x96, !PT ;  /* 0x0000000fb7527c12 */ /* 0x000fc6000f8e9652 */
[----:B------:R-:W2:Y:S01]  /*65f0*/  MUFU.EX2 R39, R39 ;  /* 0x0000002700277308 */ /* 0x000ea20000000800 */
[----:B-1----:R-:W-:Y:S02]  /*6600*/  F2FP.BF16.PACK_AB R14, R43, R51 ;  /* 0x000000332b0e723e */ /* 0x002fe400000010ff */
[----:B------:R-:W-:Y:S01]  /*6610*/  F2FP.BF16.PACK_AB R24, R47, R52 ;  /* 0x000000342f18723e */ /* 0x000fe200000010ff */
[C---:B------:R-:W-:Y:S01]  /*6620*/  HMMA.16816.F32.BF16 R216, R208.reuse, R218, RZ ;  /* 0x000000dad0d8723c */ /* 0x040fe200000418ff */
[----:B------:R-:W-:Y:S01]  /*6630*/  LOP3.LUT R4, R4, R14, RZ, 0xc0, !PT ;  /* 0x0000000e04047212 */ /* 0x000fe200078ec0ff */
[--C-:B------:R-:W-:Y:S01]  /*6640*/  FFMA.FTZ R14, R227, c[0x0][0x23c], -R79.reuse ;  /* 0x00008f00e30e7a23 */ /* 0x100fe2000001084f */
[----:B------:R-:W-:Y:S01]  /*6650*/  LOP3.LUT R5, R0, R24, RZ, 0xc0, !PT ;  /* 0x0000001800057212 */ /* 0x000fe200078ec0ff */
[----:B------:R-:W-:Y:S01]  /*6660*/  IMAD.WIDE.U32 R24, R11, -0x2daee0ad, RZ ;  /* 0xd2511f530b187825 */ /* 0x000fe200078e00ff */
[----:B------:R-:W-:Y:S01]  /*6670*/  LOP3.LUT R0, R85, UR14, R188, 0x96, !PT ;  /* 0x0000000e55007c12 */ /* 0x000fe2000f8e96bc */
[----:B------:R-:W-:Y:S02]  /*6680*/  MUFU.EX2 R75, R75 ;  /* 0x0000004b004b7308 */ /* 0x000fe40000000800 */
[----:B------:R-:W-:Y:S01]  /*6690*/  HMMA.16816.F32.BF16 R208, R208, R26, RZ ;  /* 0x0000001ad0d0723c */ /* 0x000fe200000418ff */
[----:B------:R-:W-:Y:S01]  /*66a0*/  FFMA.FTZ R11, R226, c[0x0][0x23c], -R79 ;  /* 0x00008f00e20b7a23 */ /* 0x000fe2000001084f */
[----:B--2---:R-:W-:-:S04]  /*66b0*/  F2FP.BF16.PACK_AB R76, R39, R46 ;  /* 0x0000002e274c723e */ /* 0x004fc800000010ff */
[----:B------:R-:W-:Y:S01]  /*66c0*/  MUFU.EX2 R54, R54 ;  /* 0x0000003600367308 */ /* 0x000fe20000000800 */
[----:B------:R-:W-:Y:S01]  /*66d0*/  LOP3.LUT R26, R25, UR12, R84, 0x96, !PT ;  /* 0x0000000c191a7c12 */ /* 0x000fe2000f8e9654 */
[----:B------:R-:W-:Y:S01]  /*66e0*/  IMAD.WIDE.U32 R84, R0, -0x326172a9, RZ ;  /* 0xcd9e8d5700547825 */ /* 0x000fe200078e00ff */
[----:B------:R-:W-:-:S03]  /*66f0*/  LOP3.LUT R7, R7, R76, RZ, 0xc0, !PT ;  /* 0x0000004c07077212 */ /* 0x000fc600078ec0ff */
[----:B------:R-:W-:Y:S02]  /*6700*/  IMAD.WIDE.U32 R26, R26, -0x326172a9, RZ ;  /* 0xcd9e8d571a1a7825 */ /* 0x000fe400078e00ff */
[----:B------:R-:W-:Y:S02]  /*6710*/  MUFU.EX2 R14, R14 ;  /* 0x0000000e000e7308 */ /* 0x000fe40000000800 */
[C---:B------:R-:W-:Y:S01]  /*6720*/  HMMA.16816.F32.BF16 R220, R4.reuse, R20, R220 ;  /* 0x0000001404dc723c */ /* 0x040fe200000418dc */
[----:B------:R-:W-:Y:S01]  /*6730*/  LOP3.LUT R226, R27, UR11, R84, 0x96, !PT ;  /* 0x0000000b1be27c12 */ /* 0x000fe2000f8e9654 */
[--C-:B------:R-:W-:Y:S02]  /*6740*/  FFMA.FTZ R76, R74, c[0x0][0x23c], -R72.reuse ;  /* 0x00008f004a4c7a23 */ /* 0x100fe40000010848 */
[----:B------:R-:W-:Y:S02]  /*6750*/  FFMA.FTZ R74, R73, c[0x0][0x23c], -R72 ;  /* 0x00008f00494a7a23 */ /* 0x000fe40000010848 */
[----:B------:R-:W-:Y:S01]  /*6760*/  IMAD.WIDE.U32 R226, R226, -0x2daee0ad, RZ ;  /* 0xd2511f53e2e27825 */ /* 0x000fe200078e00ff */
[----:B------:R-:W-:Y:S01]  /*6770*/  LOP3.LUT R20, R85, UR13, R174, 0x96, !PT ;  /* 0x0000000d55147c12 */ /* 0x000fe2000f8e96ae */
[----:B------:R-:W-:Y:S01]  /*6780*/  HMMA.16816.F32.BF16 R212, R4, R16, R212 ;  /* 0x0000001004d4723c */ /* 0x000fe200000418d4 */
[----:B------:R-:W-:Y:S01]  /*6790*/  MUFU.EX2 R76, R76 ;  /* 0x0000004c004c7308 */ /* 0x000fe20000000800 */
[----:B------:R-:W-:-:S02]  /*67a0*/  FFMA.FTZ R73, R173, c[0x0][0x23c], -R72 ;  /* 0x00008f00ad497a23 */ /* 0x000fc40000010848 */
[----:B------:R-:W-:-:S04]  /*67b0*/  IMAD.WIDE.U32 R20, R20, -0x2daee0ad, RZ ;  /* 0xd2511f5314147825 */ /* 0x000fc800078e00ff */
[C---:B------:R-:W-:Y:S01]  /*67c0*/  HMMA.16816.F32.BF16 R216, R4.reuse, R22, R216 ;  /* 0x0000001604d8723c */ /* 0x040fe200000418d8 */
[----:B------:R-:W-:Y:S01]  /*67d0*/  LOP3.LUT R84, R227, UR8, R20, 0x96, !PT ;  /* 0x00000008e3547c12 */ /* 0x000fe2000f8e9614 */
[----:B------:R-:W-:Y:S01]  /*67e0*/  MUFU.EX2 R74, R74 ;  /* 0x0000004a004a7308 */ /* 0x000fe20000000800 */
[----:B------:R-:W-:Y:S01]  /*67f0*/  LOP3.LUT R24, R21, UR10, R24, 0x96, !PT ;  /* 0x0000000a15187c12 */ /* 0x000fe2000f8e9618 */
[----:B------:R-:W-:Y:S01]  /*6800*/  FFMA.FTZ R0, R187, c[0x0][0x23c], -R79 ;  /* 0x00008f00bb007a23 */ /* 0x000fe2000001084f */
[----:B------:R-:W1:Y:S01]  /*6810*/  LDSM.16.MT88.4 R20, [R231+0x4800] ;  /* 0x00480000e714783b */ /* 0x000e620000004200 */
[----:B------:R-:W-:Y:S02]  /*6820*/  IMAD.WIDE.U32 R84, R84, -0x326172a9, RZ ;  /* 0xcd9e8d5754547825 */ /* 0x000fe400078e00ff */
[----:B------:R-:W-:Y:S01]  /*6830*/  HMMA.16816.F32.BF16 R208, R4, R18, R208 ;  /* 0x0000001204d0723c */ /* 0x000fe200000418d0 */
[----:B------:R-:W2:Y:S01]  /*6840*/  LDSM.16.MT88.4 R16, [R240+0x4800] ;  /* 0x00480000f010783b */ /* 0x000ea20000004200 */
[----:B------:R-:W-:Y:S01]  /*6850*/  IMAD.WIDE.U32 R90, R24, -0x326172a9, RZ ;  /* 0xcd9e8d57185a7825 */ /* 0x000fe200078e00ff */
[----:B------:R-:W3:Y:S04]  /*6860*/  MUFU.EX2 R73, R73 ;  /* 0x0000004900497308 */ /* 0x000ee80000000800 */
[----:B------:R-:W-:-:S02]  /*6870*/  LOP3.LUT R7, R84, 0xffff, RZ, 0xc0, !PT ;  /* 0x0000ffff54077812 */ /* 0x000fc400078ec0ff */
[----:B------:R-:W-:Y:S02]  /*6880*/  SHF.R.U32.HI R5, RZ, 0x10, R84 ;  /* 0x00000010ff057819 */ /* 0x000fe40000011654 */
[----:B------:R-:W-:Y:S01]  /*6890*/  LOP3.LUT R6, R84, 0xff, RZ, 0xc0, !PT ;  /* 0x000000ff54067812 */ /* 0x000fe200078ec0ff */
[----:B------:R-:W4:Y:S01]  /*68a0*/  MUFU.EX2 R0, R0 ;  /* 0x0000000000007308 */ /* 0x000f220000000800 */
[----:B------:R-:W-:Y:S02]  /*68b0*/  SHF.R.U32.HI R7, RZ, 0x8, R7 ;  /* 0x00000008ff077819 */ /* 0x000fe40000011607 */
[----:B------:R-:W-:Y:S01]  /*68c0*/  LOP3.LUT R24, R85, UR19, R90, 0x96, !PT ;  /* 0x0000001355187c12 */ /* 0x000fe2000f8e965a */
[----:B------:R-:W-:Y:S01]  /*68d0*/  FFMA.FTZ R86, R163, c[0x0][0x23c], -R96 ;  /* 0x00008f00a3567a23 */ /* 0x000fe20000010860 */
[----:B------:R-:W-:Y:S01]  /*68e0*/  SHF.R.U32.HI R4, RZ, 0x18, R84 ;  /* 0x00000018ff047819 */ /* 0x000fe20000011654 */
[--C-:B------:R-:W-:Y:S01]  /*68f0*/  FFMA.FTZ R85, R166, c[0x0][0x23c], -R160.reuse ;  /* 0x00008f00a6557a23 */ /* 0x100fe200000108a0 */
[----:B------:R-:W-:Y:S01]  /*6900*/  LOP3.LUT R5, R5, 0xff, RZ, 0xc0, !PT ;  /* 0x000000ff05057812 */ /* 0x000fe200078ec0ff */
[----:B------:R-:W1:Y:S01]  /*6910*/  MUFU.EX2 R11, R11 ;  /* 0x0000000b000b7308 */ /* 0x000e620000000800 */
[----:B------:R-:W-:Y:S01]  /*6920*/  PRMT R6, R6, 0x5410, R7 ;  /* 0x0000541006067816 */ /* 0x000fe20000000007 */
[----:B------:R-:W-:Y:S01]  /*6930*/  FFMA.FTZ R84, R170, c[0x0][0x23c], -R160 ;  /* 0x00008f00aa547a23 */ /* 0x000fe200000108a0 */
[----:B------:R-:W-:-:S02]  /*6940*/  SHF.R.U32.HI R7, RZ, 0x10, R24 ;  /* 0x00000010ff077819 */ /* 0x000fc40000011618 */
[----:B------:R-:W-:Y:S01]  /*6950*/  PRMT R5, R5, 0x5410, R4 ;  /* 0x0000541005057816 */ /* 0x000fe20000000004 */
[--C-:B------:R-:W-:Y:S01]  /*6960*/  HSET2.LE.AND R6, R6, R180.reuse, PT ;  /* 0x000000b406067233 */ /* 0x100fe20003803000 */
[C---:B------:R-:W-:Y:S01]  /*6970*/  LOP3.LUT R25, R24.reuse, 0xffff, RZ, 0xc0, !PT ;  /* 0x0000ffff18197812 */ /* 0x040fe200078ec0ff */
[----:B------:R-:W-:Y:S01]  /*6980*/  MUFU.EX2 R93, R93 ;  /* 0x0000005d005d7308 */ /* 0x000fe20000000800 */
[----:B------:R-:W-:Y:S01]  /*6990*/  LOP3.LUT R4, R24, 0xff, RZ, 0xc0, !PT ;  /* 0x000000ff18047812 */ /* 0x000fe200078ec0ff */
[----:B------:R-:W-:Y:S01]  /*69a0*/  HSET2.LE.AND R5, R5, R180, PT ;  /* 0x000000b405057233 */ /* 0x000fe20003803000 */
[----:B------:R-:W-:Y:S02]  /*69b0*/  SHF.R.U32.HI R24, RZ, 0x18, R24 ;  /* 0x00000018ff187819 */ /* 0x000fe40000011618 */
[----:B------:R-:W-:Y:S02]  /*69c0*/  LOP3.LUT R7, R7, 0xff, RZ, 0xc0, !PT ;  /* 0x000000ff07077812 */ /* 0x000fe400078ec0ff */
[----:B------:R-:W-:Y:S01]  /*69d0*/  SHF.R.U32.HI R25, RZ, 0x8, R25 ;  /* 0x00000008ff197819 */ /* 0x000fe20000011619 */
[----:B------:R-:W1:Y:S01]  /*69e0*/  MUFU.EX2 R88, R88 ;  /* 0x0000005800587308 */ /* 0x000e620000000800 */
[----:B------:R-:W-:-:S02]  /*69f0*/  PRMT R24, R7, 0x5410, R24 ;  /* 0x0000541007187816 */ /* 0x000fc40000000018 */
[----:B---3--:R-:W-:Y:S02]  /*6a00*/  F2FP.BF16.PACK_AB R7, R73, R74 ;  /* 0x0000004a4907723e */ /* 0x008fe400000010ff */
[----:B------:R-:W-:Y:S02]  /*6a10*/  PRMT R4, R4, 0x5410, R25 ;  /* 0x0000541004047816 */ /* 0x000fe40000000019 */
[----:B------:R-:W-:Y:S01]  /*6a20*/  LOP3.LUT R7, R5, R7, RZ, 0xc0, !PT ;  /* 0x0000000705077212 */ /* 0x000fe200078ec0ff */
[--C-:B------:R-:W-:Y:S01]  /*6a30*/  HSET2.LE.AND R5, R24, R180.reuse, PT ;  /* 0x000000b418057233 */ /* 0x100fe20003803000 */
[----:B------:R-:W-:Y:S01]  /*6a40*/  F2FP.BF16.PACK_AB R24, R75, R76 ;  /* 0x0000004c4b18723e */ /* 0x000fe200000010ff */
[----:B------:R-:W-:Y:S01]  /*6a50*/  HSET2.LE.AND R4, R4, R180, PT ;  /* 0x000000b404047233 */ /* 0x000fe20003803000 */
[----:B----4-:R-:W-:Y:S01]  /*6a60*/  F2FP.BF16.PACK_AB R25, R54, R0 ;  /* 0x000000003619723e */ /* 0x010fe200000010ff */
[----:B------:R-:W-:Y:S01]  /*6a70*/  MUFU.EX2 R87, R87 ;  /* 0x0000005700577308 */ /* 0x000fe20000000800 */
[----:B------:R-:W-:-:S02]  /*6a80*/  LOP3.LUT R5, R5, R24, RZ, 0xc0, !PT ;  /* 0x0000001805057212 */ /* 0x000fc400078ec0ff */
[----:B------:R-:W-:Y:S01]  /*6a90*/  LOP3.LUT R24, R83, UR17, R244, 0x96, !PT ;  /* 0x0000001153187c12 */ /* 0x000fe2000f8e96f4 */
[----:B------:R-:W-:Y:S01]  /*6aa0*/  IMAD.WIDE.U32 R82, R82, -0x2daee0ad, RZ ;  /* 0xd2511f5352527825 */ /* 0x000fe200078e00ff */
[----:B------:R-:W-:Y:S02]  /*6ab0*/  LOP3.LUT R6, R6, R25, RZ, 0xc0, !PT ;  /* 0x0000001906067212 */ /* 0x000fe400078ec0ff */
[----:B-1----:R-:W-:Y:S01]  /*6ac0*/  F2FP.BF16.PACK_AB R25, R11, R14 ;  /* 0x0000000e0b19723e */ /* 0x002fe200000010ff */
[----:B------:R-:W-:Y:S01]  /*6ad0*/  IMAD.WIDE.U32 R250, R24, -0x2daee0ad, RZ ;  /* 0xd2511f5318fa7825 */ /* 0x000fe200078e00ff */
[----:B------:R-:W1:Y:S02]  /*6ae0*/  MUFU.EX2 R86, R86 ;  /* 0x0000005600567308 */ /* 0x000e640000000800 */
[----:B------:R-:W-:Y:S02]  /*6af0*/  LOP3.LUT R4, R4, R25, RZ, 0xc0, !PT ;  /* 0x0000001904047212 */ /* 0x000fe400078ec0ff */
[----:B------:R-:W-:-:S02]  /*6b00*/  LOP3.LUT R24, R251, UR14, R190, 0x96, !PT ;  /* 0x0000000efb187c12 */ /* 0x000fc4000f8e96be */
[----:B------:R-:W-:Y:S02]  /*6b10*/  LOP3.LUT R250, R83, UR12, R250, 0x96, !PT ;  /* 0x0000000c53fa7c12 */ /* 0x000fe4000f8e96fa */
[----:B------:R-:W-:Y:S01]  /*6b20*/  MUFU.EX2 R85, R85 ;  /* 0x0000005500557308 */ /* 0x000fe20000000800 */
[----:B------:R-:W-:Y:S01]  /*6b30*/  IMAD.WIDE.U32 R24, R24, -0x326172a9, RZ ;  /* 0xcd9e8d5718187825 */ /* 0x000fe200078e00ff */
[----:B------:R-:W-:Y:S03]  /*6b40*/  HMMA.16816.F32.BF16 R204, R4, R20, R204 ;  /* 0x0000001404cc723c */ /* 0x000fe600000418cc */
[----:B------:R-:W-:-:S03]  /*6b50*/  IMAD.WIDE.U32 R250, R250, -0x326172a9, RZ ;  /* 0xcd9e8d57fafa7825 */ /* 0x000fc600078e00ff */
[----:B------:R-:W3:Y:S02]  /*6b60*/  MUFU.EX2 R84, R84 ;  /* 0x0000005400547308 */ /* 0x000ee40000000800 */
[----:B--2---:R-:W-:Y:S01]  /*6b70*/  HMMA.16816.F32.BF16 R196, R4, R16, R196 ;  /* 0x0000001004c4723c */ /* 0x004fe200000418c4 */
[----:B------:R-:W-:-:S07]  /*6b80*/  LOP3.LUT R24, R251, UR11, R24, 0x96, !PT ;  /* 0x0000000bfb187c12 */ /* 0x000fce000f8e9618 */
[C---:B------:R-:W-:Y:S08]  /*6b90*/  HMMA.16816.F32.BF16 R200, R4.reuse, R22, R200 ;  /* 0x0000001604c8723c */ /* 0x040ff000000418c8 */
[----:B------:R-:W-:Y:S07]  /*6ba0*/  HMMA.16816.F32.BF16 R192, R4, R18, R192 ;  /* 0x0000001204c0723c */ /* 0x000fee00000418c0 */
[----:B------:R-:W-:Y:S01]  /*6bb0*/  LOP3.LUT R4, R25, UR13, R182, 0x96, !PT ;  /* 0x0000000d19047c12 */ /* 0x000fe2000f8e96b6 */
[----:B------:R-:W-:-:S04]  /*6bc0*/  IMAD.WIDE.U32 R24, R24, -0x2daee0ad, RZ ;  /* 0xd2511f5318187825 */ /* 0x000fc800078e00ff */
[----:B------:R-:W-:-:S05]  /*6bd0*/  IMAD.WIDE.U32 R6, R4, -0x2daee0ad, RZ ;  /* 0xd2511f5304067825 */ /* 0x000fca00078e00ff */
[----:B------:R-:W-:Y:S02]  /*6be0*/  LOP3.LUT R5, R25, UR8, R6, 0x96, !PT ;  /* 0x0000000819057c12 */ /* 0x000fe4000f8e9606 */
[----:B------:R-:W-:-:S03]  /*6bf0*/  LOP3.LUT R4, R7, UR10, R82, 0x96, !PT ;  /* 0x0000000a07047c12 */ /* 0x000fc6000f8e9652 */
[----:B------:R-:W-:-:S04]  /*6c00*/  IMAD.WIDE.U32 R82, R5, -0x326172a9, RZ ;  /* 0xcd9e8d5705527825 */ /* 0x000fc800078e00ff */
[----:B------:R-:W-:Y:S01]  /*6c10*/  IMAD.WIDE.U32 R2, R4, -0x326172a9, RZ ;  /* 0xcd9e8d5704027825 */ /* 0x000fe200078e00ff */
[C---:B------:R-:W-:Y:S02]  /*6c20*/  LOP3.LUT R5, R82.reuse, 0xffff, RZ, 0xc0, !PT ;  /* 0x0000ffff52057812 */ /* 0x040fe400078ec0ff */
[----:B------:R-:W-:Y:S02]  /*6c30*/  LOP3.LUT R6, R82, 0xff, RZ, 0xc0, !PT ;  /* 0x000000ff52067812 */ /* 0x000fe400078ec0ff */
[----:B------:R-:W-:Y:S02]  /*6c40*/  SHF.R.U32.HI R5, RZ, 0x8, R5 ;  /* 0x00000008ff057819 */ /* 0x000fe40000011605 */
[----:B------:R-:W-:Y:S02]  /*6c50*/  SHF.R.U32.HI R7, RZ, 0x10, R82 ;  /* 0x00000010ff077819 */ /* 0x000fe40000011652 */
[----:B------:R-:W-:Y:S02]  /*6c60*/  PRMT R6, R6, 0x5410, R5 ;  /* 0x0000541006067816 */ /* 0x000fe40000000005 */
[----:B------:R-:W-:Y:S01]  /*6c70*/  LOP3.LUT R5, R83, UR19, R2, 0x96, !PT ;  /* 0x0000001353057c12 */ /* 0x000fe2000f8e9602 */
[----:B------:R-:W-:Y:S01]  /*6c80*/  IMAD.MOV.U32 R83, RZ, RZ, R3 ;  /* 0x000000ffff537224 */ /* 0x000fe200078e0003 */
[----:B------:R-:W-:Y:S01]  /*6c90*/  SHF.R.U32.HI R4, RZ, 0x18, R82 ;  /* 0x00000018ff047819 */ /* 0x000fe20000011652 */
[----:B------:R-:W-:Y:S01]  /*6ca0*/  IMAD.MOV.U32 R82, RZ, RZ, R2 ;  /* 0x000000ffff527224 */ /* 0x000fe200078e0002 */
[----:B------:R-:W-:-:S02]  /*6cb0*/  LOP3.LUT R7, R7, 0xff, RZ, 0xc0, !PT ;  /* 0x000000ff07077812 */ /* 0x000fc400078ec0ff */
[C---:B------:R-:W-:Y:S02]  /*6cc0*/  LOP3.LUT R27, R5.reuse, 0xffff, RZ, 0xc0, !PT ;  /* 0x0000ffff051b7812 */ /* 0x040fe400078ec0ff */
[----:B------:R-:W-:Y:S01]  /*6cd0*/  LOP3.LUT R25, R5, 0xff, RZ, 0xc0, !PT ;  /* 0x000000ff05197812 */ /* 0x000fe200078ec0ff */
[----:B------:R-:W-:Y:S01]  /*6ce0*/  IMAD.MOV.U32 R163, RZ, RZ, R83 ;  /* 0x000000ffffa37224 */ /* 0x000fe200078e0053 */
[----:B------:R-:W-:Y:S01]  /*6cf0*/  PRMT R7, R7, 0x5410, R4 ;  /* 0x0000541007077816 */ /* 0x000fe20000000004 */
[--C-:B------:R-:W-:Y:S01]  /*6d00*/  HSET2.LE.AND R6, R6, R180.reuse, PT ;  /* 0x000000b406067233 */ /* 0x100fe20003803000 */
[----:B------:R-:W-:Y:S01]  /*6d10*/  SHF.R.U32.HI R4, RZ, 0x10, R5 ;  /* 0x00000010ff047819 */ /* 0x000fe20000011605 */
[----:B------:R-:W-:Y:S01]  /*6d20*/  UIADD3 UR31, UR7, 0x2, URZ ;  /* 0x00000002071f7890 */ /* 0x000fe2000fffe03f */
[----:B------:R-:W-:Y:S01]  /*6d30*/  SHF.R.U32.HI R27, RZ, 0x8, R27 ;  /* 0x00000008ff1b7819 */ /* 0x000fe2000001161b */
[----:B------:R-:W-:Y:S01]  /*6d40*/  IMAD.MOV.U32 R162, RZ, RZ, R82 ;  /* 0x000000ffffa27224 */ /* 0x000fe200078e0052 */
[----:B------:R-:W-:Y:S01]  /*6d50*/  SHF.R.U32.HI R5, RZ, 0x18, R5 ;  /* 0x00000018ff057819 */ /* 0x000fe20000011605 */
[--C-:B------:R-:W-:Y:S01]  /*6d60*/  FFMA.FTZ R83, R168, c[0x0][0x23c], -R96.reuse ;  /* 0x00008f00a8537a23 */ /* 0x100fe20000010860 */
[----:B------:R-:W-:Y:S01]  /*6d70*/  LOP3.LUT R4, R4, 0xff, RZ, 0xc0, !PT ;  /* 0x000000ff04047812 */ /* 0x000fe200078ec0ff */
[----:B------:R-:W-:Y:S01]  /*6d80*/  FFMA.FTZ R82, R169, c[0x0][0x23c], -R96 ;  /* 0x00008f00a9527a23 */ /* 0x000fe20000010860 */
[----:B------:R-:W-:Y:S01]  /*6d90*/  PRMT R25, R25, 0x5410, R27 ;  /* 0x0000541019197816 */ /* 0x000fe2000000001b */
[--C-:B------:R-:W-:Y:S01]  /*6da0*/  FFMA.FTZ R111, R111, c[0x0][0x23c], -R72.reuse ;  /* 0x00008f006f6f7a23 */ /* 0x100fe20000010848 */
[----:B------:R-:W-:Y:S01]  /*6db0*/  PRMT R5, R4, 0x5410, R5 ;  /* 0x0000541004057816 */ /* 0x000fe20000000005 */
[----:B------:R-:W-:Y:S01]  /*6dc0*/  MUFU.EX2 R83, R83 ;  /* 0x0000005300537308 */ /* 0x000fe20000000800 */
[----:B------:R-:W-:Y:S01]  /*6dd0*/  FFMA.FTZ R110, R110, c[0x0][0x23c], -R72 ;  /* 0x00008f006e6e7a23 */ /* 0x000fe20000010848 */
[--C-:B------:R-:W-:Y:S01]  /*6de0*/  HSET2.LE.AND R4, R25, R180.reuse, PT ;  /* 0x000000b419047233 */ /* 0x100fe20003803000 */
[----:B------:R-:W-:Y:S01]  /*6df0*/  F2FP.BF16.PACK_AB R25, R88, R93 ;  /* 0x0000005d5819723e */ /* 0x000fe200000010ff */
[----:B------:R-:W-:Y:S01]  /*6e00*/  FFMA.FTZ R92, R165, c[0x0][0x23c], -R79 ;  /* 0x00008f00a55c7a23 */ /* 0x000fe2000001084f */
[----:B------:R2:W5:Y:S01]  /*6e10*/  LDL.LU.64 R2, [R1] ;  /* 0x0000000001027983 */ /* 0x0005620000300a00 */
[--C-:B------:R-:W-:Y:S01]  /*6e20*/  HSET2.LE.AND R5, R5, R180.reuse, PT ;  /* 0x000000b405057233 */ /* 0x100fe20003803000 */
[----:B------:R-:W-:Y:S01]  /*6e30*/  LOP3.LUT R4, R4, R25, RZ, 0xc0, !PT ;  /* 0x0000001904047212 */ /* 0x000fe200078ec0ff */
[----:B------:R-:W4:Y:S01]  /*6e40*/  MUFU.EX2 R82, R82 ;  /* 0x0000005200527308 */ /* 0x000f220000000800 */
[----:B-1----:R-:W-:Y:S01]  /*6e50*/  F2FP.BF16.PACK_AB R25, R86, R87 ;  /* 0x000000575619723e */ /* 0x002fe200000010ff */
[----:B------:R-:W-:Y:S01]  /*6e60*/  IMAD.MOV.U32 R169, RZ, RZ, R91 ;  /* 0x000000ffffa97224 */ /* 0x000fe200078e005b */
[----:B------:R-:W-:Y:S01]  /*6e70*/  HSET2.LE.AND R7, R7, R180, PT ;  /* 0x000000b407077233 */ /* 0x000fe20003803000 */
[----:B------:R-:W-:Y:S01]  /*6e80*/  IMAD.MOV.U32 R168, RZ, RZ, R90 ;  /* 0x000000ffffa87224 */ /* 0x000fe200078e005a */
[----:B------:R-:W-:Y:S01]  /*6e90*/  LOP3.LUT R5, R5, R25, RZ, 0xc0, !PT ;  /* 0x0000001905057212 */ /* 0x000fe200078ec0ff */
[----:B------:R-:W-:Y:S01]  /*6ea0*/  IMAD.MOV.U32 R168, RZ, RZ, R162 ;  /* 0x000000ffffa87224 */ /* 0x000fe200078e00a2 */
[----:B---3--:R-:W-:Y:S01]  /*6eb0*/  F2FP.BF16.PACK_AB R25, R84, R85 ;  /* 0x000000555419723e */ /* 0x008fe200000010ff */
[----:B------:R-:W-:Y:S01]  /*6ec0*/  UIADD3 UR7, UR7, 0x3, URZ ;  /* 0x0000000307077890 */ /* 0x000fe2000fffe03f */
[----:B------:R-:W-:Y:S01]  /*6ed0*/  LOP3.LUT R26, R169, UR9, R26, 0x96, !PT ;  /* 0x00000009a91a7c12 */ /* 0x000fe2000f8e961a */
[----:B------:R-:W-:Y:S01]  /*6ee0*/  IMAD.MOV.U32 R169, RZ, RZ, R163 ;  /* 0x000000ffffa97224 */ /* 0x000fe200078e00a3 */
[----:B------:R-:W-:Y:S01]  /*6ef0*/  LOP3.LUT R6, R6, R25, RZ, 0xc0, !PT ;  /* 0x0000001906067212 */ /* 0x000fe200078ec0ff */
[----:B------:R-:W-:Y:S01]  /*6f00*/  FFMA.FTZ R91, R167, c[0x0][0x23c], -R79 ;  /* 0x00008f00a75b7a23 */ /* 0x000fe2000001084f */
[----:B------:R-:W-:Y:S01]  /*6f10*/  MUFU.EX2 R110, R110 ;  /* 0x0000006e006e7308 */ /* 0x000fe20000000800 */
[----:B------:R-:W-:Y:S01]  /*6f20*/  IMAD.WIDE.U32 R162, R26, -0x2daee0ad, RZ ;  /* 0xd2511f531aa27825 */ /* 0x000fe200078e00ff */
[----:B------:R-:W-:-:S02]  /*6f30*/  LOP3.LUT R250, R169, UR9, R250, 0x96, !PT ;  /* 0x00000009a9fa7c12 */ /* 0x000fc4000f8e96fa */
[----:B----4-:R-:W-:Y:S01]  /*6f40*/  F2FP.BF16.PACK_AB R25, R82, R83 ;  /* 0x000000535219723e */ /* 0x010fe200000010ff */
[--C-:B------:R-:W-:Y:S01]  /*6f50*/  FFMA.FTZ R90, R171, c[0x0][0x23c], -R79.reuse ;  /* 0x00008f00ab5a7a23 */ /* 0x100fe2000001084f */
[----:B------:R-:W-:Y:S01]  /*6f60*/  LOP3.LUT R226, R163, UR18, R226, 0x96, !PT ;  /* 0x00000012a3e27c12 */ /* 0x000fe2000f8e96e2 */
[----:B------:R-:W-:Y:S01]  /*6f70*/  FFMA.FTZ R89, R172, c[0x0][0x23c], -R79 ;  /* 0x00008f00ac597a23 */ /* 0x000fe2000001084f */
[----:B------:R-:W-:Y:S01]  /*6f80*/  LOP3.LUT R7, R7, R25, RZ, 0xc0, !PT ;  /* 0x0000001907077212 */ /* 0x000fe200078ec0ff */
[----:B------:R-:W-:Y:S01]  /*6f90*/  IMAD.U32 R25, RZ, RZ, UR31 ;  /* 0x0000001fff197e24 */ /* 0x000fe2000f8e00ff */
[----:B------:R-:W-:Y:S01]  /*6fa0*/  MUFU.EX2 R92, R92 ;  /* 0x0000005c005c7308 */ /* 0x000fe20000000800 */
[----:B------:R-:W-:Y:S01]  /*6fb0*/  FFMA.FTZ R94, R161, c[0x0][0x23c], -R72 ;  /* 0x00008f00a15e7a23 */ /* 0x000fe20000010848 */
[----:B------:R-:W-:Y:S01]  /*6fc0*/  SHF.R.U32.HI R134, RZ, 0x18, R162 ;  /* 0x00000018ff867819 */ /* 0x000fe200000116a2 */
[----:B------:R-:W-:Y:S01]  /*6fd0*/  IMAD.WIDE.U32 R250, R250, -0x2daee0ad, RZ ;  /* 0xd2511f53fafa7825 */ /* 0x000fe200078e00ff */
[----:B------:R-:W-:Y:S01]  /*6fe0*/  LOP3.LUT R25, R97, UR33, R25, 0x96, !PT ;  /* 0x0000002161197c12 */ /* 0x000fe2000f8e9619 */
[----:B------:R-:W-:Y:S01]  /*6ff0*/  HMMA.16816.F32.BF16 R212, R4, R16, R212 ;  /* 0x0000001004d4723c */ /* 0x000fe200000418d4 */
[----:B------:R-:W-:Y:S01]  /*7000*/  LOP3.LUT R27, R162, 0xff, RZ, 0xc0, !PT ;  /* 0x000000ffa21b7812 */ /* 0x000fe200078ec0ff */
[--C-:B------:R-:W-:Y:S01]  /*7010*/  FFMA.FTZ R122, R122, c[0x0][0x23c], -R160.reuse ;  /* 0x00008f007a7a7a23 */ /* 0x100fe200000108a0 */
[----:B------:R-:W-:Y:S01]  /*7020*/  MUFU.EX2 R91, R91 ;  /* 0x0000005b005b7308 */ /* 0x000fe20000000800 */
[----:B------:R-:W-:-:S02]  /*7030*/  FFMA.FTZ R118, R118, c[0x0][0x23c], -R160 ;  /* 0x00008f0076767a23 */ /* 0x000fc400000108a0 */
[----:B------:R-:W-:Y:S01]  /*7040*/  FFMA.FTZ R127, R127, c[0x0][0x23c], -R96 ;  /* 0x00008f007f7f7a23 */ /* 0x000fe20000010860 */
[----:B------:R-:W-:Y:S01]  /*7050*/  LOP3.LUT R16, R162, 0xffff, RZ, 0xc0, !PT ;  /* 0x0000ffffa2107812 */ /* 0x000fe200078ec0ff */
[C---:B------:R-:W-:Y:S01]  /*7060*/  HMMA.16816.F32.BF16 R220, R4.reuse, R20, R220 ;  /* 0x0000001404dc723c */ /* 0x040fe200000418dc */
[----:B------:R-:W-:Y:S01]  /*7070*/  SHF.R.U32.HI R17, RZ, 0x10, R162 ;  /* 0x00000010ff117819 */ /* 0x000fe200000116a2 */
[----:B------:R-:W-:Y:S01]  /*7080*/  IMAD.WIDE.U32 R162, R25, -0x326172a9, RZ ;  /* 0xcd9e8d5719a27825 */ /* 0x000fe200078e00ff */
[----:B------:R-:W-:Y:S03]  /*7090*/  MUFU.EX2 R90, R90 ;  /* 0x0000005a005a7308 */ /* 0x000fe60000000800 */
[----:B------:R-:W-:Y:S01]  /*70a0*/  FFMA.FTZ R128, R128, c[0x0][0x23c], -R96 ;  /* 0x00008f0080807a23 */ /* 0x000fe20000010860 */
[----:B------:R-:W-:Y:S01]  /*70b0*/  LOP3.LUT R25, R163, UR17, R224, 0x96, !PT ;  /* 0x00000011a3197c12 */ /* 0x000fe2000f8e96e0 */
[----:B------:R-:W-:Y:S01]  /*70c0*/  IMAD.U32 R20, RZ, RZ, UR7 ;  /* 0x00000007ff147e24 */ /* 0x000fe2000f8e00ff */
[C---:B------:R-:W-:Y:S01]  /*70d0*/  HMMA.16816.F32.BF16 R216, R4.reuse, R22, R216 ;  /* 0x0000001604d8723c */ /* 0x040fe200000418d8 */
[--C-:B------:R-:W-:Y:S01]  /*70e0*/  FFMA.FTZ R29, R29, c[0x0][0x23c], -R72.reuse ;  /* 0x00008f001d1d7a23 */ /* 0x100fe20000010848 */
[----:B------:R-:W-:Y:S01]  /*70f0*/  MUFU.EX2 R89, R89 ;  /* 0x0000005900597308 */ /* 0x000fe20000000800 */
[----:B------:R-:W-:Y:S01]  /*7100*/  FFMA.FTZ R145, R145, c[0x0][0x23c], -R72 ;  /* 0x00008f0091917a23 */ /* 0x000fe20000010848 */
[----:B------:R-:W-:Y:S01]  /*7110*/  LOP3.LUT R26, R97, UR33, R20, 0x96, !PT ;  /* 0x00000021611a7c12 */ /* 0x000fe2000f8e9614 */
[--C-:B------:R-:W-:Y:S01]  /*7120*/  FFMA.FTZ R135, R135, c[0x0][0x23c], -R160.reuse ;  /* 0x00008f0087877a23 */ /* 0x100fe200000108a0 */
[----:B------:R-:W1:Y:S01]  /*7130*/  LDSM.16.MT88.4 R20, [R231+0x4c00] ;  /* 0x004c0000e714783b */ /* 0x000e620000004200 */
[----:B------:R-:W-:Y:S01]  /*7140*/  FFMA.FTZ R144, R144, c[0x0][0x23c], -R160 ;  /* 0x00008f0090907a23 */ /* 0x000fe200000108a0 */
[----:B------:R-:W-:Y:S01]  /*7150*/  HMMA.16816.F32.BF16 R208, R4, R18, R208 ;  /* 0x0000001204d0723c */ /* 0x000fe200000418d0 */
[----:B------:R-:W-:Y:S01]  /*7160*/  IMAD.WIDE.U32 R170, R26, -0x326172a9, RZ ;  /* 0xcd9e8d571aaa7825 */ /* 0x000fe200078e00ff */
[----:B------:R3:W4:Y:S01]  /*7170*/  MUFU.EX2 R97, R111 ;  /* 0x0000006f00617308 */ /* 0x0007220000000800 */
[----:B------:R-:W-:-:S02]  /*7180*/  LOP3.LUT R26, R183, UR15, R162, 0x96, !PT ;  /* 0x0000000fb71a7c12 */ /* 0x000fc4000f8e96a2 */
[----:B------:R-:W-:Y:S01]  /*7190*/  FFMA.FTZ R148, R148, c[0x0][0x23c], -R160 ;  /* 0x00008f0094947a23 */ /* 0x000fe200000108a0 */
[----:B------:R-:W-:Y:S01]  /*71a0*/  LOP3.LUT R224, R171, UR17, R224, 0x96, !PT ;  /* 0x00000011abe07c12 */ /* 0x000fe2000f8e96e0 */
[----:B------:R-:W-:Y:S01]  /*71b0*/  FFMA.FTZ R150, R150, c[0x0][0x23c], -R160 ;  /* 0x00008f0096967a23 */ /* 0x000fe200000108a0 */
[----:B------:R-:W-:Y:S01]  /*71c0*/  SHF.R.U32.HI R4, RZ, 0x8, R16 ;  /* 0x00000008ff047819 */ /* 0x000fe20000011610 */
[----:B------:R-:W-:Y:S01]  /*71d0*/  FFMA.FTZ R147, R147, c[0x0][0x23c], -R160 ;  /* 0x00008f0093937a23 */ /* 0x000fe200000108a0 */
[----:B------:R-:W-:Y:S01]  /*71e0*/  LOP3.LUT R7, R226, 0xffff, RZ, 0xc0, !PT ;  /* 0x0000ffffe2077812 */ /* 0x000fe200078ec0ff */
[----:B------:R-:W-:Y:S01]  /*71f0*/  MUFU.EX2 R94, R94 ;  /* 0x0000005e005e7308 */ /* 0x000fe20000000800 */
[----:B------:R-:W-:Y:S01]  /*7200*/  SHF.R.U32.HI R16, RZ, 0x10, R226 ;  /* 0x00000010ff107819 */ /* 0x000fe200000116e2 */
[----:B------:R-:W-:Y:S01]  /*7210*/  IMAD.WIDE.U32 R166, R224, -0x2daee0ad, RZ ;  /* 0xd2511f53e0a67825 */ /* 0x000fe200078e00ff */
[----:B------:R-:W-:Y:S02]  /*7220*/  LOP3.LUT R5, R17, 0xff, RZ, 0xc0, !PT ;  /* 0x000000ff11057812 */ /* 0x000fe400078ec0ff */
[----:B------:R-:W-:Y:S01]  /*7230*/  LOP3.LUT R6, R226, 0xff, RZ, 0xc0, !PT ;  /* 0x000000ffe2067812 */ /* 0x000fe200078ec0ff */
[----:B------:R-:W-:Y:S01]  /*7240*/  FFMA.FTZ R149, R149, c[0x0][0x23c], -R160 ;  /* 0x00008f0095957a23 */ /* 0x000fe200000108a0 */
[----:B------:R-:W-:Y:S01]  /*7250*/  SHF.R.U32.HI R226, RZ, 0x18, R226 ;  /* 0x00000018ffe27819 */ /* 0x000fe200000116e2 */
[----:B---3--:R-:W-:Y:S01]  /*7260*/  FFMA.FTZ R111, R115, c[0x0][0x23c], -R72 ;  /* 0x00008f00736f7a23 */ /* 0x008fe20000010848 */
[----:B------:R-:W-:Y:S01]  /*7270*/  SHF.R.U32.HI R115, RZ, 0x8, R7 ;  /* 0x00000008ff737819 */ /* 0x000fe20000011607 */
[----:B------:R-:W-:Y:S01]  /*7280*/  MUFU.EX2 R122, R122 ;  /* 0x0000007a007a7308 */ /* 0x000fe20000000800 */
[----:B------:R-:W-:Y:S01]  /*7290*/  LOP3.LUT R7, R16, 0xff, RZ, 0xc0, !PT ;  /* 0x000000ff10077812 */ /* 0x000fe200078ec0ff */
[----:B------:R-:W-:Y:S01]  /*72a0*/  FFMA.FTZ R146, R146, c[0x0][0x23c], -R160 ;  /* 0x00008f0092927a23 */ /* 0x000fe200000108a0 */
[----:B------:R-:W3:Y:S01]  /*72b0*/  LDSM.16.MT88.4 R16, [R240+0x4c00] ;  /* 0x004c0000f010783b */ /* 0x000ee20000004200 */
[----:B------:R-:W-:Y:S01]  /*72c0*/  PRMT R5, R5, 0x5410, R134 ;  /* 0x0000541005057816 */ /* 0x000fe20000000086 */
[----:B------:R-:W-:Y:S01]  /*72d0*/  FFMA.FTZ R153, R153, c[0x0][0x23c], -R160 ;  /* 0x00008f0099997a23 */ /* 0x000fe200000108a0 */
[----:B------:R-:W-:Y:S01]  /*72e0*/  PRMT R4, R27, 0x5410, R4 ;  /* 0x000054101b047816 */ /* 0x000fe20000000004 */
[--C-:B------:R-:W-:Y:S01]  /*72f0*/  FFMA.FTZ R156, R156, c[0x0][0x23c], -R160.reuse ;  /* 0x00008f009c9c7a23 */ /* 0x100fe200000108a0 */
[----:B------:R-:W1:Y:S01]  /*7300*/  MUFU.EX2 R111, R111 ;  /* 0x0000006f006f7308 */ /* 0x000e620000000800 */
[----:B------:R-:W-:Y:S01]  /*7310*/  PRMT R115, R6, 0x5410, R115 ;  /* 0x0000541006737816 */ /* 0x000fe20000000073 */
[----:B------:R-:W-:Y:S01]  /*7320*/  FFMA.FTZ R159, R159, c[0x0][0x23c], -R160 ;  /* 0x00008f009f9f7a23 */ /* 0x000fe200000108a0 */
[----:B------:R-:W-:Y:S01]  /*7330*/  PRMT R226, R7, 0x5410, R226 ;  /* 0x0000541007e27816 */ /* 0x000fe200000000e2 */
[--C-:B------:R-:W-:Y:S01]  /*7340*/  HSET2.LE.AND R7, R5, R180.reuse, PT ;  /* 0x000000b405077233 */ /* 0x100fe20003803000 */
[----:B----4-:R-:W-:Y:S01]  /*7350*/  F2FP.BF16.PACK_AB R134, R110, R97 ;  /* 0x000000616e86723e */ /* 0x010fe200000010ff */
[--C-:B------:R-:W-:Y:S01]  /*7360*/  HSET2.LE.AND R6, R4, R180.reuse, PT ;  /* 0x000000b404067233 */ /* 0x100fe20003803000 */
[----:B------:R-:W-:Y:S01]  /*7370*/  F2FP.BF16.PACK_AB R136, R89, R90 ;  /* 0x0000005a5988723e */ /* 0x000fe200000010ff */
[--C-:B------:R-:W-:Y:S01]  /*7380*/  HSET2.LE.AND R4, R115, R180.reuse, PT ;  /* 0x000000b473047233 */ /* 0x100fe20003803000 */
[----:B------:R-:W-:Y:S01]  /*7390*/  F2FP.BF16.PACK_AB R115, R91, R92 ;  /* 0x0000005c5b73723e */ /* 0x000fe200000010ff */
[----:B------:R-:W-:Y:S01]  /*73a0*/  HSET2.LE.AND R5, R226, R180, PT ;  /* 0x000000b4e2057233 */ /* 0x000fe20003803000 */
[----:B------:R-:W-:Y:S01]  /*73b0*/  LOP3.LUT R7, R7, R134, RZ, 0xc0, !PT ;  /* 0x0000008607077212 */ /* 0x000fe200078ec0ff */
[----:B------:R-:W-:Y:S01]  /*73c0*/  MUFU.EX2 R118, R118 ;  /* 0x0000007600767308 */ /* 0x000fe20000000800 */
[----:B------:R-:W-:Y:S01]  /*73d0*/  LOP3.LUT R134, R163, UR17, R244, 0x96, !PT ;  /* 0x00000011a3867c12 */ /* 0x000fe2000f8e96f4 */
[----:B------:R-:W-:Y:S01]  /*73e0*/  FFMA.FTZ R104, R104, c[0x0][0x23c], -R96 ;  /* 0x00008f0068687a23 */ /* 0x000fe20000010860 */
[----:B------:R-:W-:Y:S01]  /*73f0*/  LOP3.LUT R4, R4, R115, RZ, 0xc0, !PT ;  /* 0x0000007304047212 */ /* 0x000fe200078ec0ff */
[----:B------:R-:W-:Y:S01]  /*7400*/  FFMA.FTZ R115, R132, c[0x0][0x23c], -R160 ;  /* 0x00008f0084737a23 */ /* 0x000fe200000108a0 */
[----:B-1----:R-:W-:Y:S01]  /*7410*/  F2FP.BF16.PACK_AB R27, R111, R94 ;  /* 0x0000005e6f1b723e */ /* 0x002fe200000010ff */
[----:B------:R-:W-:Y:S01]  /*7420*/  FFMA.FTZ R105, R105, c[0x0][0x23c], -R96 ;  /* 0x00008f0069697a23 */ /* 0x000fe20000010860 */
[----:B------:R-:W-:Y:S01]  /*7430*/  LOP3.LUT R6, R6, R136, RZ, 0xc0, !PT ;  /* 0x0000008806067212 */ /* 0x000fe200078ec0ff */
[----:B------:R-:W-:Y:S01]  /*7440*/  MUFU.EX2 R127, R127 ;  /* 0x0000007f007f7308 */ /* 0x000fe20000000800 */
[----:B------:R-:W-:Y:S01]  /*7450*/  LOP3.LUT R5, R5, R27, RZ, 0xc0, !PT ;  /* 0x0000001b05057212 */ /* 0x000fe200078ec0ff */
[----:B------:R-:W-:Y:S01]  /*7460*/  IMAD.WIDE.U32 R26, R26, -0x2daee0ad, RZ ;  /* 0xd2511f531a1a7825 */ /* 0x000fe200078e00ff */
[----:B------:R-:W-:-:S02]  /*7470*/  LOP3.LUT R132, R175, UR15, R162, 0x96, !PT ;  /* 0x0000000faf847c12 */ /* 0x000fc4000f8e96a2 */
[----:B------:R-:W-:Y:S01]  /*7480*/  LOP3.LUT R244, R171, UR17, R244, 0x96, !PT ;  /* 0x00000011abf47c12 */ /* 0x000fe2000f8e96f4 */
[----:B------:R-:W-:Y:S01]  /*7490*/  IMAD.WIDE.U32 R162, R134, -0x2daee0ad, RZ ;  /* 0xd2511f5386a27825 */ /* 0x000fe200078e00ff */
[----:B------:R-:W-:Y:S01]  /*74a0*/  LOP3.LUT R172, R183, UR15, R170, 0x96, !PT ;  /* 0x0000000fb7ac7c12 */ /* 0x000fe2000f8e96aa */
[C---:B------:R-:W-:Y:S01]  /*74b0*/  HMMA.16816.F32.BF16 R204, R4.reuse, R20, R204 ;  /* 0x0000001404cc723c */ /* 0x040fe200000418cc */
[----:B------:R-:W-:Y:S01]  /*74c0*/  MUFU.EX2 R115, R115 ;  /* 0x0000007300737308 */ /* 0x000fe20000000800 */
[----:B------:R-:W-:Y:S01]  /*74d0*/  FFMA.FTZ R134, R129, c[0x0][0x23c], -R160 ;  /* 0x00008f0081867a23 */ /* 0x000fe200000108a0 */
[----:B------:R-:W-:Y:S01]  /*74e0*/  LOP3.LUT R136, R163, UR14, R190, 0x96, !PT ;  /* 0x0000000ea3887c12 */ /* 0x000fe2000f8e96be */
[----:B------:R-:W-:Y:S01]  /*74f0*/  FFMA.FTZ R129, R126, c[0x0][0x23c], -R96 ;  /* 0x00008f007e817a23 */ /* 0x000fe20000010860 */
[----:B------:R-:W-:Y:S01]  /*7500*/  LOP3.LUT R126, R250, 0xffff, RZ, 0xc0, !PT ;  /* 0x0000fffffa7e7812 */ /* 0x000fe200078ec0ff */
[----:B------:R-:W-:Y:S01]  /*7510*/  IMAD.WIDE.U32 R224, R132, -0x2daee0ad, RZ ;  /* 0xd2511f5384e07825 */ /* 0x000fe200078e00ff */
[----:B------:R-:W-:Y:S01]  /*7520*/  LOP3.LUT R27, R27, UR12, R162, 0x96, !PT ;  /* 0x0000000c1b1b7c12 */ /* 0x000fe2000f8e96a2 */
[----:B------:R-:W-:Y:S01]  /*7530*/  HMMA.16816.F32.BF16 R200, R4, R22, R200 ;  /* 0x0000001604c8723c */ /* 0x000fe200000418c8 */
[----:B------:R-:W-:Y:S01]  /*7540*/  SHF.R.U32.HI R126, RZ, 0x8, R126 ;  /* 0x00000008ff7e7819 */ /* 0x000fe2000001167e */
[----:B------:R-:W1:Y:S01]  /*7550*/  MUFU.EX2 R134, R134 ;  /* 0x0000008600867308 */ /* 0x000e620000000800 */
[----:B------:R-:W-:Y:S01]  /*7560*/  IMAD.WIDE.U32 R244, R244, -0x2daee0ad, RZ ;  /* 0xd2511f53f4f47825 */ /* 0x000fe200078e00ff */
[----:B------:R-:W-:-:S03]  /*7570*/  LOP3.LUT R170, R175, UR15, R170, 0x96, !PT ;  /* 0x0000000fafaa7c12 */ /* 0x000fc6000f8e96aa */
[----:B------:R-:W-:Y:S01]  /*7580*/  IMAD.WIDE.U32 R172, R172, -0x2daee0ad, RZ ;  /* 0xd2511f53acac7825 */ /* 0x000fe200078e00ff */
[----:B---3--:R-:W-:Y:S01]  /*7590*/  HMMA.16816.F32.BF16 R196, R4, R16, R196 ;  /* 0x0000001004c4723c */ /* 0x008fe200000418c4 */
[----:B------:R-:W-:Y:S01]  /*75a0*/  LOP3.LUT R190, R245, UR14, R190, 0x96, !PT ;  /* 0x0000000ef5be7c12 */ /* 0x000fe2000f8e96be */
[----:B------:R-:W-:Y:S01]  /*75b0*/  MUFU.EX2 R129, R129 ;  /* 0x0000008100817308 */ /* 0x000fe20000000800 */
[----:B------:R-:W-:Y:S01]  /*75c0*/  IMAD.WIDE.U32 R162, R25, -0x2daee0ad, RZ ;  /* 0xd2511f5319a27825 */ /* 0x000fe200078e00ff */
[----:B------:R-:W-:-:S03]  /*75d0*/  LOP3.LUT R168, R173, UR12, R244, 0x96, !PT ;  /* 0x0000000cada87c12 */ /* 0x000fc6000f8e96f4 */
[----:B------:R-:W-:Y:S01]  /*75e0*/  IMAD.WIDE.U32 R164, R136, -0x326172a9, RZ ;  /* 0xcd9e8d5788a47825 */ /* 0x000fe200078e00ff */
[----:B------:R-:W-:Y:S01]  /*75f0*/  HMMA.16816.F32.BF16 R192, R4, R18, R192 ;  /* 0x0000001204c0723c */ /* 0x000fe200000418c0 */
[--C-:B------:R-:W-:Y:S01]  /*7600*/  LOP3.LUT R25, R163, UR14, R188.reuse, 0x96, !PT ;  /* 0x0000000ea3197c12 */ /* 0x100fe2000f8e96bc */
[----:B------:R-:W-:Y:S01]  /*7610*/  MUFU.EX2 R128, R128 ;  /* 0x0000008000807308 */ /* 0x000fe20000000800 */
[----:B------:R-:W-:Y:S01]  /*7620*/  LOP3.LUT R188, R167, UR14, R188, 0x96, !PT ;  /* 0x0000000ea7bc7c12 */ /* 0x000fe2000f8e96bc */
[----:B------:R-:W-:Y:S01]  /*7630*/  IMAD.WIDE.U32 R226, R27, -0x326172a9, RZ ;  /* 0xcd9e8d571be27825 */ /* 0x000fe200078e00ff */
[----:B------:R-:W-:Y:S02]  /*7640*/  LOP3.LUT R27, R165, UR13, R182, 0x96, !PT ;  /* 0x0000000da51b7c12 */ /* 0x000fe4000f8e96b6 */
[----:B------:R-:W-:Y:S01]  /*7650*/  LOP3.LUT R4, R250, 0xff, RZ, 0xc0, !PT ;  /* 0x000000fffa047812 */ /* 0x000fe200078ec0ff */
[----:B------:R-:W-:Y:S01]  /*7660*/  IMAD.WIDE.U32 R190, R190, -0x326172a9, RZ ;  /* 0xcd9e8d57bebe7825 */ /* 0x000fe200078e00ff */
[----:B------:R-:W-:Y:S01]  /*7670*/  LOP3.LUT R7, R251, UR18, R24, 0x96, !PT ;  /* 0x00000012fb077c12 */ /* 0x000fe2000f8e9618 */
[----:B------:R-:W-:Y:S01]  /*7680*/  MUFU.EX2 R145, R145 ;  /* 0x0000009100917308 */ /* 0x000fe20000000800 */
[----:B------:R-:W-:Y:S01]  /*7690*/  PRMT R4, R4, 0x5410, R126 ;  /* 0x0000541004047816 */ /* 0x000fe2000000007e */
[----:B------:R-:W-:Y:S01]  /*76a0*/  FFMA.FTZ R126, R131, c[0x0][0x23c], -R96 ;  /* 0x00008f00837e7a23 */ /* 0x000fe20000010860 */
[--C-:B------:R-:W-:Y:S01]  /*76b0*/  SHF.R.U32.HI R6, RZ, 0x10, R250.reuse ;  /* 0x00000010ff067819 */ /* 0x100fe200000116fa */
[----:B------:R-:W-:Y:S01]  /*76c0*/  IMAD.WIDE.U32 R168, R168, -0x326172a9, RZ ;  /* 0xcd9e8d57a8a87825 */ /* 0x000fe200078e00ff */
[----:B------:R-:W-:Y:S01]  /*76d0*/  LOP3.LUT R138, R7, 0xffff, RZ, 0xc0, !PT ;  /* 0x0000ffff078a7812 */ /* 0x000fe200078ec0ff */
[----:B------:R-:W-:Y:S01]  /*76e0*/  HSET2.LE.AND R4, R4, R180, PT ;  /* 0x000000b404047233 */ /* 0x000fe20003803000 */
[----:B------:R-:W-:Y:S01]  /*76f0*/  LOP3.LUT R131, R6, 0xff, RZ, 0xc0, !PT ;  /* 0x000000ff06837812 */ /* 0x000fe200078ec0ff */
[----:B------:R-:W3:Y:S01]  /*7700*/  MUFU.EX2 R126, R126 ;  /* 0x0000007e007e7308 */ /* 0x000ee20000000800 */
[----:B------:R-:W-:Y:S01]  /*7710*/  SHF.R.U32.HI R5, RZ, 0x18, R250 ;  /* 0x00000018ff057819 */ /* 0x000fe200000116fa */
[----:B------:R-:W-:Y:S01]  /*7720*/  IMAD.WIDE.U32 R244, R188, -0x326172a9, RZ ;  /* 0xcd9e8d57bcf47825 */ /* 0x000fe200078e00ff */
[----:B------:R-:W-:-:S02]  /*7730*/  SHF.R.U32.HI R6, RZ, 0x10, R7 ;  /* 0x00000010ff067819 */ /* 0x000fc40000011607 */
[----:B------:R-:W-:Y:S01]  /*7740*/  LOP3.LUT R132, R7, 0xff, RZ, 0xc0, !PT ;  /* 0x000000ff07847812 */ /* 0x000fe200078ec0ff */
[----:B------:R-:W-:Y:S01]  /*7750*/  FFMA.FTZ R136, R157, c[0x0][0x23c], -R79 ;  /* 0x00008f009d887a23 */ /* 0x000fe2000001084f */
[----:B------:R-:W-:Y:S01]  /*7760*/  SHF.R.U32.HI R138, RZ, 0x8, R138 ;  /* 0x00000008ff8a7819 */ /* 0x000fe2000001168a */
[----:B------:R-:W-:Y:S01]  /*7770*/  IMAD.WIDE.U32 R170, R170, -0x2daee0ad, RZ ;  /* 0xd2511f53aaaa7825 */ /* 0x000fe200078e00ff */
[----:B------:R-:W-:Y:S01]  /*7780*/  SHF.R.U32.HI R7, RZ, 0x18, R7 ;  /* 0x00000018ff077819 */ /* 0x000fe20000011607 */
[----:B------:R-:W-:Y:S01]  /*7790*/  MUFU.EX2 R104, R104 ;  /* 0x0000006800687308 */ /* 0x000fe20000000800 */
[----:B------:R-:W-:Y:S01]  /*77a0*/  LOP3.LUT R6, R6, 0xff, RZ, 0xc0, !PT ;  /* 0x000000ff06067812 */ /* 0x000fe200078ec0ff */
[--C-:B------:R-:W-:Y:S01]  /*77b0*/  FFMA.FTZ R106, R106, c[0x0][0x23c], -R96.reuse ;  /* 0x00008f006a6a7a23 */ /* 0x100fe20000010860 */
[----:B------:R-:W-:Y:S01]  /*77c0*/  PRMT R131, R131, 0x5410, R5 ;  /* 0x0000541083837816 */ /* 0x000fe20000000005 */
[----:B------:R-:W-:Y:S01]  /*77d0*/  FFMA.FTZ R107, R107, c[0x0][0x23c], -R96 ;  /* 0x00008f006b6b7a23 */ /* 0x000fe20000010860 */
[----:B------:R-:W-:Y:S01]  /*77e0*/  PRMT R132, R132, 0x5410, R138 ;  /* 0x0000541084847816 */ /* 0x000fe2000000008a */
[----:B------:R-:W-:Y:S01]  /*77f0*/  FFMA.FTZ R112, R112, c[0x0][0x23c], -R79 ;  /* 0x00008f0070707a23 */ /* 0x000fe2000001084f */
[----:B------:R-:W-:Y:S01]  /*7800*/  PRMT R5, R6, 0x5410, R7 ;  /* 0x0000541006057816 */ /* 0x000fe20000000007 */
[--C-:B------:R-:W-:Y:S01]  /*7810*/  HSET2.LE.AND R7, R131, R180.reuse, PT ;  /* 0x000000b483077233 */ /* 0x100fe20003803000 */
[----:B-1----:R-:W-:Y:S01]  /*7820*/  F2FP.BF16.PACK_AB R6, R134, R122 ;  /* 0x0000007a8606723e */ /* 0x002fe200000010ff */
[--C-:B------:R-:W-:Y:S01]  /*7830*/  HSET2.LE.AND R131, R132, R180.reuse, PT ;  /* 0x000000b484837233 */ /* 0x100fe20003803000 */
[--C-:B------:R-:W-:Y:S01]  /*7840*/  FFMA.FTZ R132, R130, c[0x0][0x23c], -R160.reuse ;  /* 0x00008f0082847a23 */ /* 0x100fe200000108a0 */
[----:B------:R-:W-:Y:S01]  /*7850*/  F2FP.BF16.PACK_AB R130, R118, R115 ;  /* 0x000000737682723e */ /* 0x000fe200000010ff */
[----:B------:R-:W-:Y:S01]  /*7860*/  HSET2.LE.AND R5, R5, R180, PT ;  /* 0x000000b405057233 */ /* 0x000fe20003803000 */
[----:B------:R-:W-:Y:S01]  /*7870*/  LOP3.LUT R6, R4, R6, RZ, 0xc0, !PT ;  /* 0x0000000604067212 */ /* 0x000fe200078ec0ff */
[----:B------:R-:W-:Y:S01]  /*7880*/  MUFU.EX2 R136, R136 ;  /* 0x0000008800887308 */ /* 0x000fe20000000800 */
[----:B------:R-:W-:Y:S01]  /*7890*/  LOP3.LUT R4, R131, R130, RZ, 0xc0, !PT ;  /* 0x0000008283047212 */ /* 0x000fe200078ec0ff */
[----:B------:R-:W-:Y:S01]  /*78a0*/  FFMA.FTZ R131, R140, c[0x0][0x23c], -R160 ;  /* 0x00008f008c837a23 */ /* 0x000fe200000108a0 */
[----:B---3--:R-:W-:Y:S01]  /*78b0*/  F2FP.BF16.PACK_AB R138, R126, R127 ;  /* 0x0000007f7e8a723e */ /* 0x008fe200000010ff */
[--C-:B------:R-:W-:Y:S01]  /*78c0*/  FFMA.FTZ R116, R116, c[0x0][0x23c], -R79.reuse ;  /* 0x00008f0074747a23 */ /* 0x100fe2000001084f */
[----:B------:R-:W-:Y:S01]  /*78d0*/  F2FP.BF16.PACK_AB R130, R128, R129 ;  /* 0x000000818082723e */ /* 0x000fe200000010ff */
[--C-:B------:R-:W-:Y:S01]  /*78e0*/  FFMA.FTZ R117, R117, c[0x0][0x23c], -R79.reuse ;  /* 0x00008f0075757a23 */ /* 0x100fe2000001084f */
[----:B------:R-:W-:Y:S01]  /*78f0*/  LOP3.LUT R24, R225, UR12, R162, 0x96, !PT ;  /* 0x0000000ce1187c12 */ /* 0x000fe2000f8e96a2 */
[----:B------:R-:W-:Y:S01]  /*7900*/  MUFU.EX2 R105, R105 ;  /* 0x0000006900697308 */ /* 0x000fe20000000800 */
[----:B------:R-:W-:Y:S01]  /*7910*/  LOP3.LUT R7, R7, R138, RZ, 0xc0, !PT ;  /* 0x0000008a07077212 */ /* 0x000fe200078ec0ff */
[----:B------:R-:W-:Y:S01]  /*7920*/  FFMA.FTZ R138, R154, c[0x0][0x23c], -R79 ;  /* 0x00008f009a8a7a23 */ /* 0x000fe2000001084f */
[----:B------:R-:W-:Y:S01]  /*7930*/  LOP3.LUT R5, R5, R130, RZ, 0xc0, !PT ;  /* 0x0000008205057212 */ /* 0x000fe200078ec0ff */
[----:B------:R-:W-:Y:S01]  /*7940*/  FFMA.FTZ R130, R142, c[0x0][0x23c], -R160 ;  /* 0x00008f008e827a23 */ /* 0x000fe200000108a0 */
[----:B------:R-:W-:Y:S01]  /*7950*/  LOP3.LUT R182, R191, UR13, R182, 0x96, !PT ;  /* 0x0000000dbfb67c12 */ /* 0x000fe2000f8e96b6 */
[----:B------:R-:W-:Y:S01]  /*7960*/  FFMA.FTZ R142, R141, c[0x0][0x23c], -R160 ;  /* 0x00008f008d8e7a23 */ /* 0x000fe200000108a0 */
[----:B------:R-:W-:Y:S01]  /*7970*/  LOP3.LUT R162, R169, UR11, R190, 0x96, !PT ;  /* 0x0000000ba9a27c12 */ /* 0x000fe2000f8e96be */
[----:B------:R-:W-:Y:S01]  /*7980*/  IMAD.WIDE.U32 R140, R25, -0x326172a9, RZ ;  /* 0xcd9e8d57198c7825 */ /* 0x000fe200078e00ff */
[----:B------:R-:W-:Y:S01]  /*7990*/  LOP3.LUT R164, R227, UR11, R164, 0x96, !PT ;  /* 0x0000000be3a47c12 */ /* 0x000fe2000f8e96a4 */
[----:B------:R-:W-:Y:S01]  /*79a0*/  HMMA.16816.F32.BF16 R220, R4, R20, R220 ;  /* 0x0000001404dc723c */ /* 0x000fe200000418dc */
[----:B------:R-:W1:Y:S01]  /*79b0*/  MUFU.EX2 R138, R138 ;  /* 0x0000008a008a7308 */ /* 0x000e620000000800 */
[----:B------:R-:W-:Y:S01]  /*79c0*/  IMAD.WIDE.U32 R188, R24, -0x326172a9, RZ ;  /* 0xcd9e8d5718bc7825 */ /* 0x000fe200078e00ff */
[----:B------:R-:W-:-:S03]  /*79d0*/  LOP3.LUT R166, R171, UR12, R166, 0x96, !PT ;  /* 0x0000000caba67c12 */ /* 0x000fc6000f8e96a6 */
[----:B------:R-:W-:Y:S01]  /*79e0*/  IMAD.WIDE.U32 R190, R27, -0x2daee0ad, RZ ;  /* 0xd2511f531bbe7825 */ /* 0x000fe200078e00ff */
[----:B------:R-:W-:Y:S01]  /*79f0*/  LOP3.LUT R20, R141, UR13, R174, 0x96, !PT ;  /* 0x0000000d8d147c12 */ /* 0x000fe2000f8e96ae */
[C---:B------:R-:W-:Y:S01]  /*7a00*/  HMMA.16816.F32.BF16 R216, R4.reuse, R22, R216 ;  /* 0x0000001604d8723c */ /* 0x040fe200000418d8 */
[----:B------:R-:W-:Y:S01]  /*7a10*/  LOP3.LUT R24, R189, UR11, R140, 0x96, !PT ;  /* 0x0000000bbd187c12 */ /* 0x000fe2000f8e968c */
[----:B------:R-:W-:Y:S01]  /*7a20*/  IMAD.WIDE.U32 R164, R164, -0x2daee0ad, RZ ;  /* 0xd2511f53a4a47825 */ /* 0x000fe200078e00ff */
[----:B------:R-:W-:Y:S01]  /*7a30*/  LOP3.LUT R21, R191, UR10, R26, 0x96, !PT ;  /* 0x0000000abf157c12 */ /* 0x000fe2000f8e961a */
[----:B------:R-:W-:Y:S01]  /*7a40*/  MUFU.EX2 R132, R132 ;  /* 0x0000008400847308 */ /* 0x000fe20000000800 */
[----:B------:R-:W-:Y:S01]  /*7a50*/  LOP3.LUT R174, R245, UR13, R174, 0x96, !PT ;  /* 0x0000000df5ae7c12 */ /* 0x000fe2000f8e96ae */
[----:B------:R-:W-:Y:S01]  /*7a60*/  IMAD.WIDE.U32 R26, R182, -0x2daee0ad, RZ ;  /* 0xd2511f53b61a7825 */ /* 0x000fe200078e00ff */
[----:B------:R-:W-:Y:S01]  /*7a70*/  LOP3.LUT R173, R165, UR8, R190, 0x96, !PT ;  /* 0x00000008a5ad7c12 */ /* 0x000fe2000f8e96be */
[C---:B------:R-:W-:Y:S02]  /*7a80*/  HMMA.16816.F32.BF16 R212, R4.reuse, R16, R212 ;  /* 0x0000001004d4723c */ /* 0x040fe400000418d4 */
[----:B------:R-:W-:Y:S01]  /*7a90*/  IMAD.WIDE.U32 R182, R20, -0x2daee0ad, RZ ;  /* 0xd2511f5314b67825 */ /* 0x000fe200078e00ff */
[----:B------:R-:W-:Y:S01]  /*7aa0*/  LOP3.LUT R27, R27, UR10, R172, 0x96, !PT ;  /* 0x0000000a1b1b7c12 */ /* 0x000fe2000f8e96ac */
[----:B------:R-:W-:Y:S02]  /*7ab0*/  MUFU.EX2 R131, R131 ;  /* 0x0000008300837308 */ /* 0x000fe40000000800 */
[----:B------:R-:W-:Y:S01]  /*7ac0*/  IMAD.WIDE.U32 R24, R24, -0x2daee0ad, RZ ;  /* 0xd2511f5318187825 */ /* 0x000fe200078e00ff */
[----:B------:R-:W-:Y:S01]  /*7ad0*/  LOP3.LUT R224, R183, UR10, R224, 0x96, !PT ;  /* 0x0000000ab7e07c12 */ /* 0x000fe2000f8e96e0 */
[----:B------:R-:W-:Y:S01]  /*7ae0*/  HMMA.16816.F32.BF16 R208, R4, R18, R208 ;  /* 0x0000001204d0723c */ /* 0x000fe200000418d0 */
[----:B------:R-:W3:Y:S01]  /*7af0*/  LDSM.16.MT88.4 R4, [R231+0x5000] ;  /* 0x00500000e704783b */ /* 0x000ee20000004200 */
[----:B------:R-:W-:Y:S01]  /*7b00*/  IMAD.WIDE.U32 R190, R21, -0x326172a9, RZ ;  /* 0xcd9e8d5715be7825 */ /* 0x000fe200078e00ff */
[----:B------:R-:W-:Y:S01]  /*7b10*/  LOP3.LUT R21, R25, UR8, R182, 0x96, !PT ;  /* 0x0000000819157c12 */ /* 0x000fe2000f8e96b6 */
[----:B------:R-:W-:Y:S02]  /*7b20*/  MUFU.EX2 R130, R130 ;  /* 0x0000008200827308 */ /* 0x000fe40000000800 */
[----:B------:R-:W-:Y:S01]  /*7b30*/  IMAD.WIDE.U32 R224, R224, -0x326172a9, RZ ;  /* 0xcd9e8d57e0e07825 */ /* 0x000fe200078e00ff */
[----:B------:R-:W-:-:S03]  /*7b40*/  LOP3.LUT R25, R191, UR9, R226, 0x96, !PT ;  /* 0x00000009bf197c12 */ /* 0x000fc6000f8e96e2 */
[----:B------:R-:W-:Y:S01]  /*7b50*/  IMAD.WIDE.U32 R182, R21, -0x326172a9, RZ ;  /* 0xcd9e8d5715b67825 */ /* 0x000fe200078e00ff */
[----:B------:R-:W-:Y:S01]  /*7b60*/  LOP3.LUT R21, R225, UR9, R188, 0x96, !PT ;  /* 0x00000009e1157c12 */ /* 0x000fe2000f8e96bc */
[----:B------:R-:W-:Y:S02]  /*7b70*/  MUFU.EX2 R142, R142 ;  /* 0x0000008e008e7308 */ /* 0x000fe40000000800 */
[--C-:B------:R-:W-:Y:S01]  /*7b80*/  FFMA.FTZ R140, R139, c[0x0][0x23c], -R79.reuse ;  /* 0x00008f008b8c7a23 */ /* 0x100fe2000001084f */
[----:B------:R-:W-:Y:S01]  /*7b90*/  LOP3.LUT R23, R182, 0xffff, RZ, 0xc0, !PT ;  /* 0x0000ffffb6177812 */ /* 0x000fe200078ec0ff */
[----:B------:R-:W-:Y:S01]  /*7ba0*/  FFMA.FTZ R139, R151, c[0x0][0x23c], -R79 ;  /* 0x00008f00978b7a23 */ /* 0x000fe2000001084f */
[----:B------:R-:W-:Y:S01]  /*7bb0*/  SHF.R.U32.HI R154, RZ, 0x10, R182 ;  /* 0x00000010ff9a7819 */ /* 0x000fe200000116b6 */
[----:B------:R-:W-:Y:S01]  /*7bc0*/  FFMA.FTZ R141, R158, c[0x0][0x23c], -R160 ;  /* 0x00008f009e8d7a23 */ /* 0x000fe200000108a0 */
[----:B------:R-:W-:Y:S01]  /*7bd0*/  LOP3.LUT R158, R182, 0xff, RZ, 0xc0, !PT ;  /* 0x000000ffb69e7812 */ /* 0x000fe200078ec0ff */
[----:B------:R-:W-:Y:S01]  /*7be0*/  FFMA.FTZ R151, R30, c[0x0][0x23c], -R72 ;  /* 0x00008f001e977a23 */ /* 0x000fe20000010848 */
[----:B------:R-:W-:Y:S01]  /*7bf0*/  SHF.R.U32.HI R30, RZ, 0x18, R182 ;  /* 0x00000018ff1e7819 */ /* 0x000fe200000116b6 */
[----:B------:R-:W-:Y:S01]  /*7c00*/  IMAD.WIDE.U32 R166, R166, -0x326172a9, RZ ;  /* 0xcd9e8d57a6a67825 */ /* 0x000fe200078e00ff */
[----:B------:R-:W-:Y:S01]  /*7c10*/  SHF.R.U32.HI R17, RZ, 0x8, R23 ;  /* 0x00000008ff117819 */ /* 0x000fe20000011617 */
[----:B------:R-:W-:Y:S01]  /*7c20*/  MUFU.EX2 R140, R140 ;  /* 0x0000008c008c7308 */ /* 0x000fe20000000800 */
[----:B------:R-:W-:Y:S01]  /*7c30*/  LOP3.LUT R16, R154, 0xff, RZ, 0xc0, !PT ;  /* 0x000000ff9a107812 */ /* 0x000fe200078ec0ff */
[----:B------:R-:W-:Y:S01]  /*7c40*/  IMAD.WIDE.U32 R174, R174, -0x2daee0ad, RZ ;  /* 0xd2511f53aeae7825 */ /* 0x000fe200078e00ff */
[----:B------:R-:W-:-:S02]  /*7c50*/  LOP3.LUT R157, R183, UR19, R224, 0x96, !PT ;  /* 0x00000013b79d7c12 */ /* 0x000fc4000f8e96e0 */
[----:B------:R-:W-:Y:S01]  /*7c60*/  PRMT R17, R158, 0x5410, R17 ;  /* 0x000054109e117816 */ /* 0x000fe20000000011 */
[----:B------:R-:W-:Y:S01]  /*7c70*/  FFMA.FTZ R158, R31, c[0x0][0x23c], -R160 ;  /* 0x00008f001f9e7a23 */ /* 0x000fe200000108a0 */
[----:B------:R-:W-:Y:S01]  /*7c80*/  PRMT R16, R16, 0x5410, R30 ;  /* 0x0000541010107816 */ /* 0x000fe2000000001e */
[----:B------:R4:W1:Y:S01]  /*7c90*/  MUFU.EX2 R154, R29 ;  /* 0x0000001d009a7308 */ /* 0x0008620000000800 */
[----:B------:R-:W-:Y:S01]  /*7ca0*/  LOP3.LUT R30, R157, 0xffff, RZ, 0xc0, !PT ;  /* 0x0000ffff9d1e7812 */ /* 0x000fe200078ec0ff */
[--C-:B------:R-:W-:Y:S01]  /*7cb0*/  HSET2.LE.AND R18, R17, R180.reuse, PT ;  /* 0x000000b411127233 */ /* 0x100fe20003803000 */
[----:B------:R-:W-:Y:S01]  /*7cc0*/  LOP3.LUT R161, R167, UR11, R244, 0x96, !PT ;  /* 0x0000000ba7a17c12 */ /* 0x000fe2000f8e96f4 */
[----:B------:R-:W-:Y:S01]  /*7cd0*/  HSET2.LE.AND R16, R16, R180, PT ;  /* 0x000000b410107233 */ /* 0x000fe20003803000 */
[----:B------:R-:W-:Y:S01]  /*7ce0*/  LOP3.LUT R167, R157, 0xff, RZ, 0xc0, !PT ;  /* 0x000000ff9da77812 */ /* 0x000fe200078ec0ff */
[----:B------:R-:W-:Y:S01]  /*7cf0*/  IMAD.WIDE.U32 R162, R162, -0x2daee0ad, RZ ;  /* 0xd2511f53a2a27825 */ /* 0x000fe200078e00ff */
[----:B------:R-:W-:Y:S01]  /*7d00*/  SHF.R.U32.HI R19, RZ, 0x18, R157 ;  /* 0x00000018ff137819 */ /* 0x000fe2000001169d */
[----:B------:R-:W-:Y:S01]  /*7d10*/  MUFU.EX2 R151, R151 ;  /* 0x0000009700977308 */ /* 0x000fe20000000800 */
[----:B------:R-:W-:Y:S01]  /*7d20*/  SHF.R.U32.HI R30, RZ, 0x8, R30 ;  /* 0x00000008ff1e7819 */ /* 0x000fe2000001161e */
[----:B------:R-:W-:Y:S01]  /*7d30*/  IMAD.WIDE.U32 R172, R173, -0x326172a9, RZ ;  /* 0xcd9e8d57adac7825 */ /* 0x000fe200078e00ff */
[----:B------:R-:W-:-:S02]  /*7d40*/  LOP3.LUT R26, R163, UR8, R26, 0x96, !PT ;  /* 0x00000008a31a7c12 */ /* 0x000fc4000f8e961a */
[----:B------:R-:W-:Y:S01]  /*7d50*/  PRMT R167, R167, 0x5410, R30 ;  /* 0x00005410a7a77816 */ /* 0x000fe2000000001e */
[----:B------:R-:W-:Y:S01]  /*7d60*/  IMAD.WIDE.U32 R182, R25, -0x2daee0ad, RZ ;  /* 0xd2511f5319b67825 */ /* 0x000fe200078e00ff */
[----:B------:R-:W-:Y:S01]  /*7d70*/  LOP3.LUT R20, R173, UR19, R190, 0x96, !PT ;  /* 0x00000013ad147c12 */ /* 0x000fe2000f8e96be */
[----:B------:R-:W2:Y:S01]  /*7d80*/  MUFU.EX2 R139, R139 ;  /* 0x0000008b008b7308 */ /* 0x000ea20000000800 */
[----:B----4-:R-:W-:Y:S01]  /*7d90*/  SHF.R.U32.HI R29, RZ, 0x10, R157 ;  /* 0x00000010ff1d7819 */ /* 0x010fe2000001169d */
[--C-:B------:R-:W-:Y:S01]  /*7da0*/  FFMA.FTZ R157, R28, c[0x0][0x23c], -R72.reuse ;  /* 0x00008f001c9d7a23 */ /* 0x100fe20000010848 */
[----:B-1----:R-:W-:Y:S01]  /*7db0*/  F2FP.BF16.PACK_AB R28, R136, R138 ;  /* 0x0000008a881c723e */ /* 0x002fe200000010ff */
[----:B------:R-:W-:Y:S01]  /*7dc0*/  FFMA.FTZ R119, R119, c[0x0][0x23c], -R79 ;  /* 0x00008f0077777a23 */ /* 0x000fe2000001084f */
[----:B------:R-:W-:Y:S01]  /*7dd0*/  LOP3.LUT R29, R29, 0xff, RZ, 0xc0, !PT ;  /* 0x000000ff1d1d7812 */ /* 0x000fe200078ec0ff */
[--C-:B------:R-:W-:Y:S01]  /*7de0*/  FFMA.FTZ R101, R101, c[0x0][0x23c], -R72.reuse ;  /* 0x00008f0065657a23 */ /* 0x100fe20000010848 */
[----:B------:R-:W-:Y:S01]  /*7df0*/  LOP3.LUT R18, R18, R28, RZ, 0xc0, !PT ;  /* 0x0000001c12127212 */ /* 0x000fe200078ec0ff */
[----:B------:R-:W1:Y:S01]  /*7e00*/  MUFU.EX2 R157, R157 ;  /* 0x0000009d009d7308 */ /* 0x000e620000000800 */
[----:B------:R-:W-:Y:S01]  /*7e10*/  PRMT R17, R29, 0x5410, R19 ;  /* 0x000054101d117816 */ /* 0x000fe20000000013 */
[--C-:B------:R-:W-:Y:S01]  /*7e20*/  FFMA.FTZ R109, R109, c[0x0][0x23c], -R72.reuse ;  /* 0x00008f006d6d7a23 */ /* 0x100fe20000010848 */
[----:B------:R-:W4:Y:S01]  /*7e30*/  LDSM.16.MT88.4 R28, [R240+0x5000] ;  /* 0x00500000f01c783b */ /* 0x000f220000004200 */
[----:B------:R-:W-:Y:S01]  /*7e40*/  F2FP.BF16.PACK_AB R19, R145, R154 ;  /* 0x0000009a9113723e */ /* 0x000fe200000010ff */
[--C-:B------:R-:W-:Y:S01]  /*7e50*/  FFMA.FTZ R100, R100, c[0x0][0x23c], -R72.reuse ;  /* 0x00008f0064647a23 */ /* 0x100fe20000010848 */
[--C-:B------:R-:W-:Y:S01]  /*7e60*/  HSET2.LE.AND R17, R17, R180.reuse, PT ;  /* 0x000000b411117233 */ /* 0x100fe20003803000 */
[----:B------:R-:W-:Y:S01]  /*7e70*/  LOP3.LUT R22, R172, 0xffff, RZ, 0xc0, !PT ;  /* 0x0000ffffac167812 */ /* 0x000fe200078ec0ff */
[----:B------:R-:W-:Y:S01]  /*7e80*/  MUFU.EX2 R106, R106 ;  /* 0x0000006a006a7308 */ /* 0x000fe20000000800 */
[----:B------:R-:W-:Y:S01]  /*7e90*/  LOP3.LUT R19, R16, R19, RZ, 0xc0, !PT ;  /* 0x0000001310137212 */ /* 0x000fe200078ec0ff */
[--C-:B------:R-:W-:Y:S01]  /*7ea0*/  HSET2.LE.AND R16, R167, R180.reuse, PT ;  /* 0x000000b4a7107233 */ /* 0x100fe20003803000 */
[----:B--2---:R-:W-:Y:S01]  /*7eb0*/  F2FP.BF16.PACK_AB R169, R139, R140 ;  /* 0x0000008c8ba9723e */ /* 0x004fe200000010ff */
[----:B------:R-:W-:Y:S01]  /*7ec0*/  FFMA.FTZ R108, R108, c[0x0][0x23c], -R72 ;  /* 0x00008f006c6c7a23 */ /* 0x000fe20000010848 */
[----:B------:R-:W-:Y:S01]  /*7ed0*/  LOP3.LUT R163, R172, 0xff, RZ, 0xc0, !PT ;  /* 0x000000ffaca37812 */ /* 0x000fe200078ec0ff */
[--C-:B------:R-:W-:Y:S01]  /*7ee0*/  FFMA.FTZ R120, R120, c[0x0][0x23c], -R96.reuse ;  /* 0x00008f0078787a23 */ /* 0x100fe20000010860 */
[----:B------:R-:W-:Y:S01]  /*7ef0*/  LOP3.LUT R16, R16, R169, RZ, 0xc0, !PT ;  /* 0x000000a910107212 */ /* 0x000fe200078ec0ff */
[----:B------:R-:W2:Y:S01]  /*7f00*/  MUFU.EX2 R107, R107 ;  /* 0x0000006b006b7308 */ /* 0x000ea20000000800 */
[----:B-1----:R-:W-:Y:S01]  /*7f10*/  F2FP.BF16.PACK_AB R167, R157, R151 ;  /* 0x000000979da7723e */ /* 0x002fe200000010ff */
[----:B------:R-:W-:Y:S01]  /*7f20*/  FFMA.FTZ R121, R121, c[0x0][0x23c], -R96 ;  /* 0x00008f0079797a23 */ /* 0x000fe20000010860 */
[----:B------:R-:W-:Y:S01]  /*7f30*/  SHF.R.U32.HI R165, RZ, 0x10, R172 ;  /* 0x00000010ffa57819 */ /* 0x000fe200000116ac */
[--C-:B------:R-:W-:Y:S01]  /*7f40*/  FFMA.FTZ R113, R113, c[0x0][0x23c], -R96.reuse ;  /* 0x00008f0071717a23 */ /* 0x100fe20000010860 */
[----:B------:R-:W-:Y:S01]  /*7f50*/  LOP3.LUT R17, R17, R167, RZ, 0xc0, !PT ;  /* 0x000000a711117212 */ /* 0x000fe200078ec0ff */
[----:B------:R-:W-:Y:S01]  /*7f60*/  FFMA.FTZ R114, R114, c[0x0][0x23c], -R96 ;  /* 0x00008f0072727a23 */ /* 0x000fe20000010860 */
[----:B------:R-:W-:Y:S01]  /*7f70*/  LOP3.LUT R167, R175, UR10, R170, 0x96, !PT ;  /* 0x0000000aafa77c12 */ /* 0x000fe2000f8e96aa */
[----:B------:R-:W-:Y:S01]  /*7f80*/  IMAD.WIDE.U32 R170, R161, -0x2daee0ad, RZ ;  /* 0xd2511f53a1aa7825 */ /* 0x000fe200078e00ff */
[----:B------:R-:W-:Y:S01]  /*7f90*/  SHF.R.U32.HI R23, RZ, 0x18, R172 ;  /* 0x00000018ff177819 */ /* 0x000fe200000116ac */
[----:B------:R-:W-:Y:S01]  /*7fa0*/  MUFU.EX2 R112, R112 ;  /* 0x0000007000707308 */ /* 0x000fe20000000800 */
[----:B------:R-:W-:Y:S01]  /*7fb0*/  LOP3.LUT R181, R182, 0xff, RZ, 0xc0, !PT ;  /* 0x000000ffb6b57812 */ /* 0x000fe200078ec0ff */
[----:B------:R-:W-:Y:S01]  /*7fc0*/  IMAD.WIDE.U32 R172, R26, -0x326172a9, RZ ;  /* 0xcd9e8d571aac7825 */ /* 0x000fe200078e00ff */
[----:B------:R-:W-:Y:S01]  /*7fd0*/  LOP3.LUT R161, R171, UR8, R174, 0x96, !PT ;  /* 0x00000008aba17c12 */ /* 0x000fe2000f8e96ae */
[C---:B---3--:R-:W-:Y:S01]  /*7fe0*/  HMMA.16816.F32.BF16 R204, R16.reuse, R4, R204 ;  /* 0x0000000410cc723c */ /* 0x048fe200000418cc */
[----:B------:R-:W-:Y:S01]  /*7ff0*/  SHF.R.U32.HI R160, RZ, 0x18, R182 ;  /* 0x00000018ffa07819 */ /* 0x000fe200000116b6 */
[----:B------:R-:W-:Y:S01]  /*8000*/  IMAD.WIDE.U32 R174, R27, -0x326172a9, RZ ;  /* 0xcd9e8d571bae7825 */ /* 0x000fe200078e00ff */
[--C-:B------:R-:W-:Y:S01]  /*8010*/  SHF.R.U32.HI R171, RZ, 0x10, R172.reuse ;  /* 0x00000010ffab7819 */ /* 0x100fe200000116ac */
[----:B------:R-:W1:Y:S01]  /*8020*/  MUFU.EX2 R116, R116 ;  /* 0x0000007400747308 */ /* 0x000e620000000800 */
[----:B------:R-:W-:Y:S01]  /*8030*/  SHF.R.U32.HI R169, RZ, 0x18, R172 ;  /* 0x00000018ffa97819 */ /* 0x000fe200000116ac */
[----:B------:R-:W-:Y:S01]  /*8040*/  FADD.FTZ R67, R70, R67 ;  /* 0x0000004346437221 */ /* 0x000fe20000010000 */
[----:B------:R-:W-:Y:S01]  /*8050*/  LOP3.LUT R168, R175, UR9, R168, 0x96, !PT ;  /* 0x00000009afa87c12 */ /* 0x000fe2000f8e96a8 */
[C---:B------:R-:W-:Y:S01]  /*8060*/  HMMA.16816.F32.BF16 R200, R16.reuse, R6, R200 ;  /* 0x0000000610c8723c */ /* 0x040fe200000418c8 */
[----:B------:R-:W-:Y:S01]  /*8070*/  LOP3.LUT R26, R173, UR19, R174, 0x96, !PT ;  /* 0x00000013ad1a7c12 */ /* 0x000fe2000f8e96ae */
[----:B------:R-:W-:Y:S01]  /*8080*/  IMAD.WIDE.U32 R174, R161, -0x326172a9, RZ ;  /* 0xcd9e8d57a1ae7825 */ /* 0x000fe200078e00ff */
[----:B------:R-:W-:Y:S01]  /*8090*/  LOP3.LUT R161, R183, UR18, R164, 0x96, !PT ;  /* 0x00000012b7a17c12 */ /* 0x000fe2000f8e96a4 */
[----:B------:R-:W-:Y:S01]  /*80a0*/  MUFU.EX2 R117, R117 ;  /* 0x0000007500757308 */ /* 0x000fe20000000800 */
[----:B------:R-:W-:Y:S01]  /*80b0*/  LOP3.LUT R165, R165, 0xff, RZ, 0xc0, !PT ;  /* 0x000000ffa5a57812 */ /* 0x000fe200078ec0ff */
[----:B------:R-:W-:Y:S01]  /*80c0*/  FADD.FTZ R65, R66, R65 ;  /* 0x0000004142417221 */ /* 0x000fe20000010000 */
[----:B------:R-:W-:Y:S01]  /*80d0*/  SHF.R.U32.HI R27, RZ, 0x10, R174 ;  /* 0x00000010ff1b7819 */ /* 0x000fe200000116ae */
[C---:B----4-:R-:W-:Y:S01]  /*80e0*/  HMMA.16816.F32.BF16 R196, R16.reuse, R28, R196 ;  /* 0x0000001c10c4723c */ /* 0x050fe200000418c4 */
[----:B------:R-:W-:Y:S01]  /*80f0*/  PRMT R23, R165, 0x5410, R23 ;  /* 0x00005410a5177816 */ /* 0x000fe20000000017 */
[----:B------:R-:W-:Y:S01]  /*8100*/  FADD.FTZ R59, R60, R59 ;  /* 0x0000003b3c3b7221 */ /* 0x000fe20000010000 */
[----:B------:R-:W-:Y:S01]  /*8110*/  LOP3.LUT R189, R20, 0xff, RZ, 0xc0, !PT ;  /* 0x000000ff14bd7812 */ /* 0x000fe200078ec0ff */
[----:B------:R-:W3:Y:S01]  /*8120*/  MUFU.EX2 R119, R119 ;  /* 0x0000007700777308 */ /* 0x000ee20000000800 */
[----:B------:R-:W-:Y:S01]  /*8130*/  LOP3.LUT R27, R27, 0xff, RZ, 0xc0, !PT ;  /* 0x000000ff1b1b7812 */ /* 0x000fe200078ec0ff */
[----:B------:R-:W-:Y:S01]  /*8140*/  HSET2.LE.AND R23, R23, R180, PT ;  /* 0x000000b417177233 */ /* 0x000fe20003803000 */
[----:B------:R-:W-:Y:S01]  /*8150*/  FADD.FTZ R57, R57, R62 ;  /* 0x0000003e39397221 */ /* 0x000fe20000010000 */
[----:B------:R-:W-:Y:S01]  /*8160*/  HMMA.16816.F32.BF16 R192, R16, R30, R192 ;  /* 0x0000001e10c0723c */ /* 0x000fe200000418c0 */
[----:B------:R-:W-:-:S02]  /*8170*/  FADD.FTZ R67, R61, R67 ;  /* 0x000000433d437221 */ /* 0x000fc40000010000 */
[----:B------:R-:W-:Y:S01]  /*8180*/  FADD.FTZ R63, R63, R65 ;  /* 0x000000413f3f7221 */ /* 0x000fe20000010000 */
[----:B------:R-:W-:Y:S01]  /*8190*/  MUFU.EX2 R101, R101 ;  /* 0x0000006500657308 */ /* 0x000fe20000000800 */
[----:B------:R-:W-:Y:S02]  /*81a0*/  FADD.FTZ R58, R58, R59 ;  /* 0x0000003b3a3a7221 */ /* 0x000fe40000010000 */
[----:B------:R-:W-:Y:S01]  /*81b0*/  IMAD.WIDE.U32 R16, R167, -0x326172a9, RZ ;  /* 0xcd9e8d57a7107825 */ /* 0x000fe200078e00ff */
[C---:B------:R-:W-:Y:S02]  /*81c0*/  LOP3.LUT R18, R172.reuse, 0xffff, RZ, 0xc0, !PT ;  /* 0x0000ffffac127812 */ /* 0x040fe400078ec0ff */
[----:B------:R-:W-:Y:S01]  /*81d0*/  LOP3.LUT R19, R172, 0xff, RZ, 0xc0, !PT ;  /* 0x000000ffac137812 */ /* 0x000fe200078ec0ff */
[----:B------:R-:W-:Y:S01]  /*81e0*/  FADD.FTZ R56, R56, R57 ;  /* 0x0000003938387221 */ /* 0x000fe20000010000 */
[----:B------:R-:W-:Y:S01]  /*81f0*/  LOP3.LUT R167, R17, UR9, R166, 0x96, !PT ;  /* 0x0000000911a77c12 */ /* 0x000fe2000f8e96a6 */
[----:B------:R-:W4:Y:S01]  /*8200*/  MUFU.EX2 R109, R109 ;  /* 0x0000006d006d7308 */ /* 0x000f220000000800 */
[----:B------:R-:W-:Y:S01]  /*8210*/  SHF.R.U32.HI R18, RZ, 0x8, R18 ;  /* 0x00000008ff127819 */ /* 0x000fe20000011612 */
[----:B------:R-:W-:Y:S01]  /*8220*/  FADD.FTZ R55, R55, R67 ;  /* 0x0000004337377221 */ /* 0x000fe20000010000 */
[C---:B------:R-:W-:Y:S01]  /*8230*/  LOP3.LUT R166, R174.reuse, 0xffff, RZ, 0xc0, !PT ;  /* 0x0000ffffaea67812 */ /* 0x040fe200078ec0ff */
[----:B------:R-:W-:Y:S01]  /*8240*/  IMAD.WIDE.U32 R190, R167, -0x2daee0ad, RZ ;  /* 0xd2511f53a7be7825 */ /* 0x000fe200078e00ff */
[----:B------:R-:W-:-:S02]  /*8250*/  LOP3.LUT R172, R174, 0xff, RZ, 0xc0, !PT ;  /* 0x000000ffaeac7812 */ /* 0x000fc400078ec0ff */
[----:B------:R-:W-:Y:S01]  /*8260*/  SHF.R.U32.HI R173, RZ, 0x18, R174 ;  /* 0x00000018ffad7819 */ /* 0x000fe200000116ae */
[----:B------:R-:W-:Y:S01]  /*8270*/  MUFU.EX2 R135, R135 ;  /* 0x0000008700877308 */ /* 0x000fe20000000800 */
[----:B------:R-:W-:Y:S01]  /*8280*/  SHF.R.U32.HI R17, RZ, 0x8, R22 ;  /* 0x00000008ff117819 */ /* 0x000fe20000011616 */
[----:B------:R-:W-:Y:S01]  /*8290*/  FADD.FTZ R63, R53, R63 ;  /* 0x0000003f353f7221 */ /* 0x000fe20000010000 */
[----:B------:R-:W-:Y:S01]  /*82a0*/  LOP3.LUT R22, R182, 0xffff, RZ, 0xc0, !PT ;  /* 0x0000ffffb6167812 */ /* 0x000fe200078ec0ff */
[----:B------:R-:W-:Y:S01]  /*82b0*/  FADD.FTZ R58, R50, R58 ;  /* 0x0000003a323a7221 */ /* 0x000fe20000010000 */
[----:B------:R-:W-:Y:S01]  /*82c0*/  SHF.R.U32.HI R174, RZ, 0x10, R182 ;  /* 0x00000010ffae7819 */ /* 0x000fe200000116b6 */
[----:B------:R-:W-:Y:S01]  /*82d0*/  IMAD.WIDE.U32 R182, R168, -0x2daee0ad, RZ ;  /* 0xd2511f53a8b67825 */ /* 0x000fe200078e00ff */
[----:B------:R-:W-:Y:S01]  /*82e0*/  PRMT R164, R19, 0x5410, R18 ;  /* 0x0000541013a47816 */ /* 0x000fe20000000012 */
[----:B------:R-:W1:Y:S01]  /*82f0*/  MUFU.EX2 R144, R144 ;  /* 0x0000009000907308 */ /* 0x000e620000000800 */
[----:B------:R-:W-:Y:S01]  /*8300*/  LOP3.LUT R16, R175, UR19, R16, 0x96, !PT ;  /* 0x00000013af107c12 */ /* 0x000fe2000f8e9610 */
[----:B------:R-:W-:Y:S01]  /*8310*/  IMAD.WIDE.U32 R18, R21, -0x2daee0ad, RZ ;  /* 0xd2511f5315127825 */ /* 0x000fe200078e00ff */
[----:B------:R-:W-:-:S02]  /*8320*/  LOP3.LUT R162, R183, UR18, R162, 0x96, !PT ;  /* 0x00000012b7a27c12 */ /* 0x000fc4000f8e96a2 */
[----:B------:R-:W-:Y:S01]  /*8330*/  LOP3.LUT R21, R182, 0xffff, RZ, 0xc0, !PT ;  /* 0x0000ffffb6157812 */ /* 0x000fe200078ec0ff */
[----:B------:R-:W-:Y:S01]  /*8340*/  FADD.FTZ R56, R48, R56 ;  /* 0x0000003830387221 */ /* 0x000fe20000010000 */
[----:B------:R-:W-:Y:S01]  /*8350*/  PRMT R17, R163, 0x5410, R17 ;  /* 0x00005410a3117816 */ /* 0x000fe20000000011 */
[----:B------:R-:W-:Y:S01]  /*8360*/  MUFU.EX2 R100, R100 ;  /* 0x0000006400647308 */ /* 0x000fe20000000800 */
[----:B------:R-:W-:Y:S01]  /*8370*/  LOP3.LUT R175, R182, 0xff, RZ, 0xc0, !PT ;  /* 0x000000ffb6af7812 */ /* 0x000fe200078ec0ff */
[----:B------:R-:W-:Y:S01]  /*8380*/  FADD.FTZ R55, R51, R55 ;  /* 0x0000003733377221 */ /* 0x000fe20000010000 */
[--C-:B------:R-:W-:Y:S01]  /*8390*/  SHF.R.U32.HI R183, RZ, 0x10, R182.reuse ;  /* 0x00000010ffb77819 */ /* 0x100fe200000116b6 */
[--C-:B------:R-:W-:Y:S01]  /*83a0*/  HSET2.LE.AND R17, R17, R180.reuse, PT ;  /* 0x000000b411117233 */ /* 0x100fe20003803000 */
[----:B------:R-:W-:Y:S01]  /*83b0*/  SHF.R.U32.HI R168, RZ, 0x18, R182 ;  /* 0x00000018ffa87819 */ /* 0x000fe200000116b6 */
[----:B------:R-:W-:Y:S01]  /*83c0*/  FADD.FTZ R63, R52, R63 ;  /* 0x0000003f343f7221 */ /* 0x000fe20000010000 */
[----:B------:R-:W-:Y:S01]  /*83d0*/  LOP3.LUT R163, R171, 0xff, RZ, 0xc0, !PT ;  /* 0x000000ffaba37812 */ /* 0x000fe200078ec0ff */
[----:B------:R-:W1:Y:S01]  /*83e0*/  MUFU.EX2 R108, R108 ;  /* 0x0000006c006c7308 */ /* 0x000e620000000800 */
[----:B------:R-:W-:Y:S01]  /*83f0*/  LOP3.LUT R24, R19, UR18, R24, 0x96, !PT ;  /* 0x0000001213187c12 */ /* 0x000fe2000f8e9618 */
[----:B------:R-:W-:Y:S01]  /*8400*/  FADD.FTZ R58, R49, R58 ;  /* 0x0000003a313a7221 */ /* 0x000fe20000010000 */
[C---:B------:R-:W-:Y:S01]  /*8410*/  LOP3.LUT R188, R18.reuse, 0xffff, RZ, 0xc0, !PT ;  /* 0x0000ffff12bc7812 */ /* 0x040fe200078ec0ff */
[----:B------:R-:W-:Y:S01]  /*8420*/  FADD.FTZ R56, R45, R56 ;  /* 0x000000382d387221 */ /* 0x000fe20000010000 */
[----:B------:R-:W-:Y:S01]  /*8430*/  LOP3.LUT R187, R18, 0xff, RZ, 0xc0, !PT ;  /* 0x000000ff12bb7812 */ /* 0x000fe200078ec0ff */
[----:B------:R-:W-:Y:S01]  /*8440*/  FADD.FTZ R55, R43, R55 ;  /* 0x000000372b377221 */ /* 0x000fe20000010000 */
[--C-:B------:R-:W-:Y:S01]  /*8450*/  SHF.R.U32.HI R25, RZ, 0x10, R18.reuse ;  /* 0x00000010ff197819 */ /* 0x100fe20000011612 */
[----:B------:R-:W-:Y:S01]  /*8460*/  MUFU.EX2 R120, R120 ;  /* 0x0000007800787308 */ /* 0x000fe20000000800 */
[----:B------:R-:W-:Y:S01]  /*8470*/  SHF.R.U32.HI R182, RZ, 0x18, R18 ;  /* 0x00000018ffb67819 */ /* 0x000fe20000011612 */
[----:B------:R-:W-:Y:S01]  /*8480*/  FADD.FTZ R63, R47, R63 ;  /* 0x0000003f2f3f7221 */ /* 0x000fe20000010000 */
[----:B------:R-:W-:Y:S01]  /*8490*/  LOP3.LUT R165, R191, UR18, R170, 0x96, !PT ;  /* 0x00000012bfa57c12 */ /* 0x000fe2000f8e96aa */
[----:B------:R-:W-:Y:S01]  /*84a0*/  FADD.FTZ R58, R41, R58 ;  /* 0x0000003a293a7221 */ /* 0x000fe20000010000 */
[----:B------:R-:W-:Y:S01]  /*84b0*/  LOP3.LUT R19, R190, 0xffff, RZ, 0xc0, !PT ;  /* 0x0000ffffbe137812 */ /* 0x000fe200078ec0ff */
[----:B------:R-:W-:Y:S01]  /*84c0*/  FADD.FTZ R56, R44, R56 ;  /* 0x000000382c387221 */ /* 0x000fe20000010000 */
[----:B------:R-:W-:Y:S01]  /*84d0*/  LOP3.LUT R171, R190, 0xff, RZ, 0xc0, !PT ;  /* 0x000000ffbeab7812 */ /* 0x000fe200078ec0ff */
[----:B------:R-:W1:Y:S01]  /*84e0*/  MUFU.EX2 R121, R121 ;  /* 0x0000007900797308 */ /* 0x000e620000000800 */
[--C-:B------:R-:W-:Y:S01]  /*84f0*/  SHF.R.U32.HI R18, RZ, 0x10, R190.reuse ;  /* 0x00000010ff127819 */ /* 0x100fe200000116be */
[----:B------:R-:W-:Y:S01]  /*8500*/  FADD.FTZ R55, R42, R55 ;  /* 0x000000372a377221 */ /* 0x000fe20000010000 */
[----:B------:R-:W-:Y:S01]  /*8510*/  SHF.R.U32.HI R170, RZ, 0x18, R190 ;  /* 0x00000018ffaa7819 */ /* 0x000fe200000116be */
[----:B------:R-:W-:Y:S01]  /*8520*/  FADD.FTZ R63, R46, R63 ;  /* 0x0000003f2e3f7221 */ /* 0x000fe20000010000 */
[----:B------:R-:W-:Y:S01]  /*8530*/  SHF.R.U32.HI R190, RZ, 0x10, R20 ;  /* 0x00000010ffbe7819 */ /* 0x000fe20000011614 */
[----:B------:R-:W-:Y:S01]  /*8540*/  FADD.FTZ R58, R36, R58 ;  /* 0x0000003a243a7221 */ /* 0x000fe20000010000 */
[----:B------:R-:W-:Y:S01]  /*8550*/  PRMT R163, R163, 0x5410, R169 ;  /* 0x00005410a3a37816 */ /* 0x000fe200000000a9 */
[----:B------:R-:W-:Y:S01]  /*8560*/  MUFU.EX2 R141, R141 ;  /* 0x0000008d008d7308 */ /* 0x000fe20000000800 */
[----:B------:R-:W-:Y:S01]  /*8570*/  LOP3.LUT R169, R20, 0xffff, RZ, 0xc0, !PT ;  /* 0x0000ffff14a97812 */ /* 0x000fe200078ec0ff */
[----:B------:R-:W-:Y:S01]  /*8580*/  FADD.FTZ R56, R38, R56 ;  /* 0x0000003826387221 */ /* 0x000fe20000010000 */
[----:B------:R-:W-:Y:S01]  /*8590*/  SHF.R.U32.HI R167, RZ, 0x18, R20 ;  /* 0x00000018ffa77819 */ /* 0x000fe20000011614 */
[----:B------:R-:W-:Y:S01]  /*85a0*/  FADD.FTZ R55, R40, R55 ;  /* 0x0000003728377221 */ /* 0x000fe20000010000 */
[----:B------:R-:W-:Y:S01]  /*85b0*/  LOP3.LUT R20, R190, 0xff, RZ, 0xc0, !PT ;  /* 0x000000ffbe147812 */ /* 0x000fe200078ec0ff */
[----:B------:R-:W-:Y:S01]  /*85c0*/  FADD.FTZ R63, R39, R63 ;  /* 0x0000003f273f7221 */ /* 0x000fe20000010000 */
[----:B------:R-:W-:Y:S01]  /*85d0*/  SHF.R.U32.HI R169, RZ, 0x8, R169 ;  /* 0x00000008ffa97819 */ /* 0x000fe200000116a9 */
[----:B------:R-:W1:Y:S01]  /*85e0*/  MUFU.EX2 R158, R158 ;  /* 0x0000009e009e7308 */ /* 0x000e620000000800 */
[----:B------:R-:W-:Y:S01]  /*85f0*/  PRMT R20, R20, 0x5410, R167 ;  /* 0x0000541014147816 */ /* 0x000fe200000000a7 */
[----:B------:R-:W-:Y:S01]  /*8600*/  FADD.FTZ R58, R15, R58 ;  /* 0x0000003a0f3a7221 */ /* 0x000fe20000010000 */
[C---:B------:R-:W-:Y:S01]  /*8610*/  LOP3.LUT R167, R26.reuse, 0xffff, RZ, 0xc0, !PT ;  /* 0x0000ffff1aa77812 */ /* 0x040fe200078ec0ff */
[----:B------:R-:W-:Y:S01]  /*8620*/  FADD.FTZ R56, R37, R56 ;  /* 0x0000003825387221 */ /* 0x000fe20000010000 */
[----:B------:R-:W-:Y:S01]  /*8630*/  PRMT R189, R189, 0x5410, R169 ;  /* 0x00005410bdbd7816 */ /* 0x000fe200000000a9 */
[----:B------:R-:W-:Y:S01]  /*8640*/  FADD.FTZ R55, R93, R55 ;  /* 0x000000375d377221 */ /* 0x000fe20000010000 */
[----:B------:R-:W-:Y:S01]  /*8650*/  SHF.R.U32.HI R167, RZ, 0x8, R167 ;  /* 0x00000008ffa77819 */ /* 0x000fe200000116a7 */
[----:B------:R-:W-:Y:S01]  /*8660*/  MUFU.EX2 R113, R113 ;  /* 0x0000007100717308 */ /* 0x000fe20000000800 */
[----:B------:R-:W-:Y:S01]  /*8670*/  LOP3.LUT R169, R26, 0xff, RZ, 0xc0, !PT ;  /* 0x000000ff1aa97812 */ /* 0x000fe200078ec0ff */
[--C-:B------:R-:W-:Y:S01]  /*8680*/  HSET2.LE.AND R189, R189, R180.reuse, PT ;  /* 0x000000b4bdbd7233 */ /* 0x100fe20003803000 */
[----:B------:R-:W-:Y:S01]  /*8690*/  SHF.R.U32.HI R166, RZ, 0x8, R166 ;  /* 0x00000008ffa67819 */ /* 0x000fe200000116a6 */
[----:B------:R-:W-:Y:S01]  /*86a0*/  FADD.FTZ R63, R87, R63 ;  /* 0x0000003f573f7221 */ /* 0x000fe20000010000 */
[----:B------:R-:W-:Y:S01]  /*86b0*/  PRMT R167, R169, 0x5410, R167 ;  /* 0x00005410a9a77816 */ /* 0x000fe200000000a7 */
[----:B------:R-:W-:Y:S01]  /*86c0*/  FADD.FTZ R58, R14, R58 ;  /* 0x0000003a0e3a7221 */ /* 0x000fe20000010000 */
[----:B------:R-:W-:Y:S01]  /*86d0*/  SHF.R.U32.HI R169, RZ, 0x10, R26 ;  /* 0x00000010ffa97819 */ /* 0x000fe2000001161a */
[----:B------:R-:W1:Y:S01]  /*86e0*/  MUFU.EX2 R114, R114 ;  /* 0x0000007200727308 */ /* 0x000e620000000800 */
[----:B------:R-:W-:Y:S01]  /*86f0*/  SHF.R.U32.HI R21, RZ, 0x8, R21 ;  /* 0x00000008ff157819 */ /* 0x000fe20000011615 */
[----:B------:R-:W-:Y:S01]  /*8700*/  FADD.FTZ R56, R76, R56 ;  /* 0x000000384c387221 */ /* 0x000fe20000010000 */
[----:B------:R-:W-:Y:S01]  /*8710*/  SHF.R.U32.HI R26, RZ, 0x18, R26 ;  /* 0x00000018ff1a7819 */ /* 0x000fe2000001161a */
[----:B------:R-:W-:Y:S01]  /*8720*/  FFMA.FTZ R32, R32, c[0x0][0x23c], -R72 ;  /* 0x00008f0020207a23 */ /* 0x000fe20000010848 */
[----:B------:R-:W-:Y:S01]  /*8730*/  LOP3.LUT R169, R169, 0xff, RZ, 0xc0, !PT ;  /* 0x000000ffa9a97812 */ /* 0x000fe200078ec0ff */
[----:B------:R-:W-:Y:S01]  /*8740*/  FADD.FTZ R55, R88, R55 ;  /* 0x0000003758377221 */ /* 0x000fe20000010000 */
[----:B------:R-:W-:Y:S01]  /*8750*/  PRMT R172, R172, 0x5410, R166 ;  /* 0x00005410acac7816 */ /* 0x000fe200000000a6 */
[----:B------:R-:W-:Y:S01]  /*8760*/  FADD.FTZ R63, R86, R63 ;  /* 0x0000003f563f7221 */ /* 0x000fe20000010000 */
[----:B------:R-:W-:Y:S01]  /*8770*/  PRMT R166, R175, 0x5410, R21 ;  /* 0x00005410afa67816 */ /* 0x000fe20000000015 */
[--C-:B------:R-:W-:Y:S01]  /*8780*/  HSET2.LE.AND R21, R20, R180.reuse, PT ;  /* 0x000000b414157233 */ /* 0x100fe20003803000 */
[----:B------:R-:W-:Y:S01]  /*8790*/  PRMT R169, R169, 0x5410, R26 ;  /* 0x00005410a9a97816 */ /* 0x000fe2000000001a */
[----:B------:R-:W-:Y:S01]  /*87a0*/  FADD.FTZ R58, R11, R58 ;  /* 0x0000003a0b3a7221 */ /* 0x000fe20000010000 */
[----:B------:R-:W-:Y:S01]  /*87b0*/  SHF.R.U32.HI R22, RZ, 0x8, R22 ;  /* 0x00000008ff167819 */ /* 0x000fe20000011616 */
[----:B------:R-:W-:Y:S01]  /*87c0*/  FADD.FTZ R56, R75, R56 ;  /* 0x000000384b387221 */ /* 0x000fe20000010000 */
[----:B------:R-:W-:Y:S01]  /*87d0*/  F2FP.BF16.PACK_AB R26, R105, R104 ;  /* 0x00000068691a723e */ /* 0x000fe200000010ff */
[----:B------:R-:W-:Y:S01]  /*87e0*/  FADD.FTZ R55, R85, R55 ;  /* 0x0000003755377221 */ /* 0x000fe20000010000 */
[----:B------:R-:W-:Y:S01]  /*87f0*/  PRMT R181, R181, 0x5410, R22 ;  /* 0x00005410b5b57816 */ /* 0x000fe20000000016 */
[----:B------:R-:W-:Y:S01]  /*8800*/  FADD.FTZ R63, R83, R63 ;  /* 0x0000003f533f7221 */ /* 0x000fe20000010000 */
[----:B------:R-:W-:Y:S01]  /*8810*/  LOP3.LUT R21, R21, R26, RZ, 0xc0, !PT ;  /* 0x0000001a15157212 */ /* 0x000fe200078ec0ff */
[----:B------:R-:W-:Y:S01]  /*8820*/  FADD.FTZ R58, R0, R58 ;  /* 0x0000003a003a7221 */ /* 0x000fe20000010000 */
[----:B------:R-:W-:Y:S01]  /*8830*/  F2FP.BF16.PACK_AB R20, R131, R132 ;  /* 0x000000848314723e */ /* 0x000fe200000010ff */
[----:B------:R-:W-:Y:S01]  /*8840*/  FADD.FTZ R56, R74, R56 ;  /* 0x000000384a387221 */ /* 0x000fe20000010000 */
[----:B------:R-:W-:Y:S01]  /*8850*/  F2FP.BF16.PACK_AB R22, R142, R130 ;  /* 0x000000828e16723e */ /* 0x000fe200000010ff */
[--C-:B------:R-:W-:Y:S01]  /*8860*/  FFMA.FTZ R99, R99, c[0x0][0x23c], -R79.reuse ;  /* 0x00008f0063637a23 */ /* 0x100fe2000001084f */
[----:B--2---:R-:W-:Y:S01]  /*8870*/  F2FP.BF16.PACK_AB R26, R107, R106 ;  /* 0x0000006a6b1a723e */ /* 0x004fe200000010ff */
[----:B------:R-:W-:Y:S01]  /*8880*/  FFMA.FTZ R103, R103, c[0x0][0x23c], -R79 ;  /* 0x00008f0067677a23 */ /* 0x000fe2000001084f */
[----:B------:R-:W-:Y:S01]  /*8890*/  LOP3.LUT R20, R189, R20, RZ, 0xc0, !PT ;  /* 0x00000014bd147212 */ /* 0x000fe200078ec0ff */
[----:B------:R-:W-:Y:S01]  /*88a0*/  FADD.FTZ R55, R84, R55 ;  /* 0x0000003754377221 */ /* 0x000fe20000010000 */
[----:B------:R-:W-:Y:S01]  /*88b0*/  LOP3.LUT R22, R17, R22, RZ, 0xc0, !PT ;  /* 0x0000001611167212 */ /* 0x000fe200078ec0ff */
[----:B------:R-:W-:Y:S01]  /*88c0*/  FADD.FTZ R63, R82, R63 ;  /* 0x0000003f523f7221 */ /* 0x000fe20000010000 */
[----:B------:R-:W-:Y:S01]  /*88d0*/  LOP3.LUT R23, R23, R26, RZ, 0xc0, !PT ;  /* 0x0000001a17177212 */ /* 0x000fe200078ec0ff */
[----:B------:R-:W-:Y:S01]  /*88e0*/  FADD.FTZ R58, R54, R58 ;  /* 0x0000003a363a7221 */ /* 0x000fe20000010000 */
[C---:B------:R-:W-:Y:S01]  /*88f0*/  LOP3.LUT R17, R16.reuse, 0xffff, RZ, 0xc0, !PT ;  /* 0x0000ffff10117812 */ /* 0x040fe200078ec0ff */
[----:B------:R-:W-:Y:S01]  /*8900*/  FADD.FTZ R56, R73, R56 ;  /* 0x0000003849387221 */ /* 0x000fe20000010000 */
[----:B------:R-:W-:Y:S01]  /*8910*/  LOP3.LUT R175, R16, 0xff, RZ, 0xc0, !PT ;  /* 0x000000ff10af7812 */ /* 0x000fe200078ec0ff */
[----:B------:R-:W-:Y:S01]  /*8920*/  MUFU.EX2 R99, R99 ;  /* 0x0000006300637308 */ /* 0x000fe20000000800 */
[----:B------:R-:W-:Y:S01]  /*8930*/  SHF.R.U32.HI R17, RZ, 0x8, R17 ;  /* 0x00000008ff117819 */ /* 0x000fe20000011611 */
[C---:B------:R-:W-:Y:S01]  /*8940*/  HMMA.16816.F32.BF16 R220, R20.reuse, R4, R220 ;  /* 0x0000000414dc723c */ /* 0x040fe200000418dc */
[----:B------:R-:W-:Y:S01]  /*8950*/  LOP3.LUT R174, R174, 0xff, RZ, 0xc0, !PT ;  /* 0x000000ffaeae7812 */ /* 0x000fe200078ec0ff */
[----:B------:R-:W-:Y:S01]  /*8960*/  FFMA.FTZ R102, R102, c[0x0][0x23c], -R79 ;  /* 0x00008f0066667a23 */ /* 0x000fe2000001084f */
[----:B------:R-:W-:Y:S01]  /*8970*/  PRMT R175, R175, 0x5410, R17 ;  /* 0x00005410afaf7816 */ /* 0x000fe20000000011 */
[----:B------:R-:W-:Y:S01]  /*8980*/  FFMA.FTZ R98, R98, c[0x0][0x23c], -R79 ;  /* 0x00008f0062627a23 */ /* 0x000fe2000001084f */
[----:B------:R-:W-:Y:S01]  /*8990*/  SHF.R.U32.HI R17, RZ, 0x10, R16 ;  /* 0x00000010ff117819 */ /* 0x000fe20000011610 */
[----:B------:R-:W-:Y:S01]  /*89a0*/  MUFU.EX2 R103, R103 ;  /* 0x0000006700677308 */ /* 0x000fe20000000800 */
[C---:B------:R-:W-:Y:S01]  /*89b0*/  LOP3.LUT R5, R24.reuse, 0xffff, RZ, 0xc0, !PT ;  /* 0x0000ffff18057812 */ /* 0x040fe200078ec0ff */
[C---:B------:R-:W-:Y:S01]  /*89c0*/  HMMA.16816.F32.BF16 R216, R20.reuse, R6, R216 ;  /* 0x0000000614d8723c */ /* 0x040fe200000418d8 */
[----:B------:R-:W-:Y:S01]  /*89d0*/  LOP3.LUT R4, R24, 0xff, RZ, 0xc0, !PT ;  /* 0x000000ff18047812 */ /* 0x000fe200078ec0ff */
[--C-:B------:R-:W-:Y:S01]  /*89e0*/  FFMA.FTZ R137, R137, c[0x0][0x23c], -R96.reuse ;  /* 0x00008f0089897a23 */ /* 0x100fe20000010860 */
[----:B------:R-:W-:Y:S01]  /*89f0*/  SHF.R.U32.HI R5, RZ, 0x8, R5 ;  /* 0x00000008ff057819 */ /* 0x000fe20000011605 */
[----:B------:R-:W-:Y:S01]  /*8a00*/  FFMA.FTZ R143, R143, c[0x0][0x23c], -R96 ;  /* 0x00008f008f8f7a23 */ /* 0x000fe20000010860 */
[----:B------:R-:W-:Y:S01]  /*8a10*/  PRMT R160, R174, 0x5410, R160 ;  /* 0x00005410aea07816 */ /* 0x000fe200000000a0 */
[----:B------:R-:W-:Y:S01]  /*8a20*/  FADD.FTZ R55, R115, R55 ;  /* 0x0000003773377221 */ /* 0x000fe20000010000 */
[----:B------:R-:W-:Y:S01]  /*8a30*/  PRMT R4, R4, 0x5410, R5 ;  /* 0x0000541004047816 */ /* 0x000fe20000000005 */
[C---:B------:R-:W-:Y:S01]  /*8a40*/  HMMA.16816.F32.BF16 R212, R20.reuse, R28, R212 ;  /* 0x0000001c14d4723c */ /* 0x040fe200000418d4 */
[----:B------:R-:W-:Y:S01]  /*8a50*/  SHF.R.U32.HI R5, RZ, 0x10, R24 ;  /* 0x00000010ff057819 */ /* 0x000fe20000011618 */
[----:B------:R-:W-:Y:S01]  /*8a60*/  FADD.FTZ R63, R129, R63 ;  /* 0x0000003f813f7221 */ /* 0x000fe20000010000 */
[----:B------:R-:W-:Y:S01]  /*8a70*/  LOP3.LUT R17, R17, 0xff, RZ, 0xc0, !PT ;  /* 0x000000ff11117812 */ /* 0x000fe200078ec0ff */
[--C-:B------:R-:W-:Y:S01]  /*8a80*/  HSET2.LE.AND R4, R4, R180.reuse, PT ;  /* 0x000000b404047233 */ /* 0x100fe20003803000 */
[----:B------:R-:W-:Y:S01]  /*8a90*/  SHF.R.U32.HI R19, RZ, 0x8, R19 ;  /* 0x00000008ff137819 */ /* 0x000fe20000011613 */
[----:B------:R-:W-:Y:S01]  /*8aa0*/  FADD.FTZ R58, R92, R58 ;  /* 0x0000003a5c3a7221 */ /* 0x000fe20000010000 */
[----:B------:R-:W-:Y:S01]  /*8ab0*/  LOP3.LUT R18, R18, 0xff, RZ, 0xc0, !PT ;  /* 0x000000ff12127812 */ /* 0x000fe200078ec0ff */
[----:B------:R-:W-:Y:S01]  /*8ac0*/  HMMA.16816.F32.BF16 R208, R20, R30, R208 ;  /* 0x0000001e14d0723c */ /* 0x000fe200000418d0 */
[----:B------:R-:W-:Y:S01]  /*8ad0*/  SHF.R.U32.HI R174, RZ, 0x18, R16 ;  /* 0x00000018ffae7819 */ /* 0x000fe20000011610 */
[----:B------:R-:W-:Y:S01]  /*8ae0*/  FADD.FTZ R56, R94, R56 ;  /* 0x000000385e387221 */ /* 0x000fe20000010000 */
[----:B------:R-:W-:Y:S01]  /*8af0*/  LOP3.LUT R25, R25, 0xff, RZ, 0xc0, !PT ;  /* 0x000000ff19197812 */ /* 0x000fe200078ec0ff */
[----:B------:R-:W-:Y:S01]  /*8b00*/  FADD.FTZ R55, R118, R55 ;  /* 0x0000003776377221 */ /* 0x000fe20000010000 */
[----:B------:R-:W-:Y:S01]  /*8b10*/  SHF.R.U32.HI R24, RZ, 0x18, R24 ;  /* 0x00000018ff187819 */ /* 0x000fe20000011618 */
[----:B------:R-:W-:Y:S01]  /*8b20*/  FADD.FTZ R63, R128, R63 ;  /* 0x0000003f803f7221 */ /* 0x000fe20000010000 */
[----:B------:R-:W-:Y:S01]  /*8b30*/  LOP3.LUT R5, R5, 0xff, RZ, 0xc0, !PT ;  /* 0x000000ff05057812 */ /* 0x000fe200078ec0ff */
[--C-:B------:R-:W-:Y:S01]  /*8b40*/  HSET2.LE.AND R22, R181, R180.reuse, PT ;  /* 0x000000b4b5167233 */ /* 0x100fe20003803000 */
[----:B------:R-:W-:Y:S01]  /*8b50*/  PRMT R174, R17, 0x5410, R174 ;  /* 0x0000541011ae7816 */ /* 0x000fe200000000ae */
[----:B------:R-:W-:Y:S01]  /*8b60*/  FADD.FTZ R58, R91, R58 ;  /* 0x0000003a5b3a7221 */ /* 0x000fe20000010000 */
[----:B------:R-:W-:Y:S01]  /*8b70*/  PRMT R171, R171, 0x5410, R19 ;  /* 0x00005410abab7816 */ /* 0x000fe20000000013 */
[----:B------:R-:W-:Y:S01]  /*8b80*/  FADD.FTZ R56, R111, R56 ;  /* 0x000000386f387221 */ /* 0x000fe20000010000 */
[----:B------:R-:W-:Y:S01]  /*8b90*/  PRMT R170, R18, 0x5410, R170 ;  /* 0x0000541012aa7816 */ /* 0x000fe200000000aa */
[--C-:B------:R-:W-:Y:S01]  /*8ba0*/  FFMA.FTZ R123, R123, c[0x0][0x23c], -R96.reuse ;  /* 0x00008f007b7b7a23 */ /* 0x100fe20000010860 */
[----:B------:R-:W2:Y:S01]  /*8bb0*/  LDSM.16.MT88.4 R16, [R231+0x5400] ;  /* 0x00540000e710783b */ /* 0x000ea20000004200 */
[----:B------:R-:W-:Y:S01]  /*8bc0*/  PRMT R173, R27, 0x5410, R173 ;  /* 0x000054101bad7816 */ /* 0x000fe200000000ad */
[----:B------:R-:W-:Y:S01]  /*8bd0*/  FFMA.FTZ R125, R125, c[0x0][0x23c], -R96 ;  /* 0x00008f007d7d7a23 */ /* 0x000fe20000010860 */
[----:B------:R-:W-:Y:S01]  /*8be0*/  PRMT R182, R25, 0x5410, R182 ;  /* 0x0000541019b67816 */ /* 0x000fe200000000b6 */
[----:B------:R-:W-:Y:S01]  /*8bf0*/  MUFU.EX2 R102, R102 ;  /* 0x0000006600667308 */ /* 0x000fe20000000800 */
[----:B------:R-:W-:Y:S01]  /*8c00*/  PRMT R5, R5, 0x5410, R24 ;  /* 0x0000541005057816 */ /* 0x000fe20000000018 */
[----:B------:R-:W-:Y:S01]  /*8c10*/  FADD.FTZ R55, R122, R55 ;  /* 0x000000377a377221 */ /* 0x000fe20000010000 */
[----:B------:R-:W2:Y:S01]  /*8c20*/  LDSM.16.MT88.4 R24, [R240+0x5400] ;  /* 0x00540000f018783b */ /* 0x000ea20000004200 */
[----:B------:R-:W-:Y:S01]  /*8c30*/  LOP3.LUT R183, R183, 0xff, RZ, 0xc0, !PT ;  /* 0x000000ffb7b77812 */ /* 0x000fe200078ec0ff */
[----:B------:R-:W-:Y:S01]  /*8c40*/  FADD.FTZ R63, R127, R63 ;  /* 0x0000003f7f3f7221 */ /* 0x000fe20000010000 */
[----:B------:R-:W-:Y:S01]  /*8c50*/  SHF.R.U32.HI R188, RZ, 0x8, R188 ;  /* 0x00000008ffbc7819 */ /* 0x000fe200000116bc */
[--C-:B------:R-:W-:Y:S01]  /*8c60*/  HSET2.LE.AND R5, R5, R180.reuse, PT ;  /* 0x000000b405057233 */ /* 0x100fe20003803000 */
[----:B------:R-:W-:Y:S01]  /*8c70*/  LOP3.LUT R7, R161, 0xffff, RZ, 0xc0, !PT ;  /* 0x0000ffffa1077812 */ /* 0x000fe200078ec0ff */
[----:B------:R-:W-:Y:S01]  /*8c80*/  MUFU.EX2 R98, R98 ;  /* 0x0000006200627308 */ /* 0x000fe20000000800 */
[----:B------:R-:W-:Y:S01]  /*8c90*/  PRMT R168, R183, 0x5410, R168 ;  /* 0x00005410b7a87816 */ /* 0x000fe200000000a8 */
[----:B------:R-:W-:Y:S01]  /*8ca0*/  FADD.FTZ R58, R90, R58 ;  /* 0x0000003a5a3a7221 */ /* 0x000fe20000010000 */
[----:B------:R-:W-:Y:S01]  /*8cb0*/  PRMT R187, R187, 0x5410, R188 ;  /* 0x00005410bbbb7816 */ /* 0x000fe200000000bc */
[----:B------:R-:W-:Y:S01]  /*8cc0*/  FADD.FTZ R56, R97, R56 ;  /* 0x0000003861387221 */ /* 0x000fe20000010000 */
[----:B-1----:R-:W-:Y:S01]  /*8cd0*/  F2FP.BF16.PACK_AB R6, R116, R112 ;  /* 0x000000707406723e */ /* 0x002fe200000010ff */
[----:B------:R-:W-:Y:S01]  /*8ce0*/  FADD.FTZ R55, R134, R55 ;  /* 0x0000003786377221 */ /* 0x000fe20000010000 */
[----:B------:R-:W-:Y:S01]  /*8cf0*/  LOP3.LUT R183, R161, 0xff, RZ, 0xc0, !PT ;  /* 0x000000ffa1b77812 */ /* 0x000fe200078ec0ff */
[----:B------:R-:W-:Y:S01]  /*8d00*/  MUFU.EX2 R137, R137 ;  /* 0x0000008900897308 */ /* 0x000fe20000000800 */
[----:B------:R-:W-:Y:S01]  /*8d10*/  SHF.R.U32.HI R7, RZ, 0x8, R7 ;  /* 0x00000008ff077819 */ /* 0x000fe20000011607 */
[----:B------:R-:W-:Y:S01]  /*8d20*/  FADD.FTZ R63, R126, R63 ;  /* 0x0000003f7e3f7221 */ /* 0x000fe20000010000 */
[----:B------:R-:W-:Y:S01]  /*8d30*/  SHF.R.U32.HI R21, RZ, 0x10, R161 ;  /* 0x00000010ff157819 */ /* 0x000fe200000116a1 */
[----:B------:R-:W-:Y:S01]  /*8d40*/  FADD.FTZ R58, R89, R58 ;  /* 0x0000003a593a7221 */ /* 0x000fe20000010000 */
[----:B------:R-:W-:Y:S01]  /*8d50*/  LOP3.LUT R4, R4, R6, RZ, 0xc0, !PT ;  /* 0x0000000604047212 */ /* 0x000fe200078ec0ff */
[--C-:B------:R-:W-:Y:S01]  /*8d60*/  HSET2.LE.AND R6, R187, R180.reuse, PT ;  /* 0x000000b4bb067233 */ /* 0x100fe20003803000 */
[----:B------:R-:W-:Y:S01]  /*8d70*/  PRMT R183, R183, 0x5410, R7 ;  /* 0x00005410b7b77816 */ /* 0x000fe20000000007 */
[----:B------:R-:W-:Y:S01]  /*8d80*/  MUFU.EX2 R143, R143 ;  /* 0x0000008f008f7308 */ /* 0x000fe20000000800 */
[----:B---3--:R-:W-:Y:S01]  /*8d90*/  F2FP.BF16.PACK_AB R7, R119, R117 ;  /* 0x000000757707723e */ /* 0x008fe200000010ff */
[----:B------:R-:W-:Y:S01]  /*8da0*/  FADD.FTZ R56, R110, R56 ;  /* 0x000000386e387221 */ /* 0x000fe20000010000 */
[----:B------:R-:W-:Y:S01]  /*8db0*/  LOP3.LUT R20, R162, 0xffff, RZ, 0xc0, !PT ;  /* 0x0000ffffa2147812 */ /* 0x000fe200078ec0ff */
[--C-:B------:R-:W-:Y:S01]  /*8dc0*/  HSET2.LE.AND R183, R183, R180.reuse, PT ;  /* 0x000000b4b7b77233 */ /* 0x100fe20003803000 */
[----:B------:R-:W-:Y:S01]  /*8dd0*/  SHF.R.U32.HI R161, RZ, 0x18, R161 ;  /* 0x00000018ffa17819 */ /* 0x000fe200000116a1 */
[--C-:B------:R-:W-:Y:S01]  /*8de0*/  HSET2.LE.AND R175, R175, R180.reuse, PT ;  /* 0x000000b4afaf7233 */ /* 0x100fe20003803000 */
[----:B------:R-:W-:Y:S01]  /*8df0*/  LOP3.LUT R21, R21, 0xff, RZ, 0xc0, !PT ;  /* 0x000000ff15157812 */ /* 0x000fe200078ec0ff */
[----:B------:R-:W-:Y:S01]  /*8e00*/  MUFU.EX2 R148, R148 ;  /* 0x0000009400947308 */ /* 0x000fe20000000800 */
[----:B----4-:R-:W-:Y:S01]  /*8e10*/  F2FP.BF16.PACK_AB R28, R109, R101 ;  /* 0x000000656d1c723e */ /* 0x010fe200000010ff */
[----:B------:R-:W-:Y:S01]  /*8e20*/  FADD.FTZ R55, R132, R55 ;  /* 0x0000003784377221 */ /* 0x000fe20000010000 */
[----:B------:R-:W-:Y:S01]  /*8e30*/  LOP3.LUT R6, R6, R7, RZ, 0xc0, !PT ;  /* 0x0000000706067212 */ /* 0x000fe200078ec0ff */
[--C-:B------:R-:W-:Y:S01]  /*8e40*/  HSET2.LE.AND R7, R182, R180.reuse, PT ;  /* 0x000000b4b6077233 */ /* 0x100fe20003803000 */
[----:B------:R-:W-:Y:S01]  /*8e50*/  SHF.R.U32.HI R23, RZ, 0x8, R20 ;  /* 0x00000008ff177819 */ /* 0x000fe20000011614 */
[----:B------:R-:W-:Y:S01]  /*8e60*/  FADD.FTZ R63, R104, R63 ;  /* 0x0000003f683f7221 */ /* 0x000fe20000010000 */
[----:B------:R-:W-:Y:S01]  /*8e70*/  PRMT R20, R21, 0x5410, R161 ;  /* 0x0000541015147816 */ /* 0x000fe200000000a1 */
[----:B------:R-:W-:Y:S01]  /*8e80*/  FFMA.FTZ R161, R34, c[0x0][0x23c], -R72 ;  /* 0x00008f0022a17a23 */ /* 0x000fe20000010848 */
[----:B------:R-:W-:Y:S01]  /*8e90*/  LOP3.LUT R182, R162, 0xff, RZ, 0xc0, !PT ;  /* 0x000000ffa2b67812 */ /* 0x000fe200078ec0ff */
[----:B------:R-:W-:Y:S01]  /*8ea0*/  MUFU.EX2 R150, R150 ;  /* 0x0000009600967308 */ /* 0x000fe20000000800 */
[----:B------:R-:W-:Y:S01]  /*8eb0*/  F2FP.BF16.PACK_AB R21, R144, R135 ;  /* 0x000000879015723e */ /* 0x000fe200000010ff */
[----:B------:R-:W-:Y:S01]  /*8ec0*/  FADD.FTZ R58, R140, R58 ;  /* 0x0000003a8c3a7221 */ /* 0x000fe20000010000 */
[----:B------:R-:W-:Y:S01]  /*8ed0*/  LOP3.LUT R5, R5, R28, RZ, 0xc0, !PT ;  /* 0x0000001c05057212 */ /* 0x000fe200078ec0ff */
[----:B------:R-:W-:Y:S01]  /*8ee0*/  FADD.FTZ R56, R151, R56 ;  /* 0x0000003897387221 */ /* 0x000fe20000010000 */
[----:B------:R-:W-:Y:S01]  /*8ef0*/  F2FP.BF16.PACK_AB R28, R108, R100 ;  /* 0x000000646c1c723e */ /* 0x000fe200000010ff */
[----:B------:R-:W-:Y:S01]  /*8f00*/  FFMA.FTZ R181, R95, c[0x0][0x23c], -R96 ;  /* 0x00008f005fb57a23 */ /* 0x000fe20000010860 */
[----:B------:R-:W-:Y:S01]  /*8f10*/  PRMT R182, R182, 0x5410, R23 ;  /* 0x00005410b6b67816 */ /* 0x000fe20000000017 */
[--C-:B------:R-:W-:Y:S01]  /*8f20*/  HSET2.LE.AND R23, R160, R180.reuse, PT ;  /* 0x000000b4a0177233 */ /* 0x100fe20003803000 */
[----:B------:R-:W-:Y:S01]  /*8f30*/  LOP3.LUT R22, R22, R21, RZ, 0xc0, !PT ;  /* 0x0000001516167212 */ /* 0x000fe200078ec0ff */
[--C-:B------:R-:W-:Y:S01]  /*8f40*/  HSET2.LE.AND R21, R20, R180.reuse, PT ;  /* 0x000000b414157233 */ /* 0x100fe20003803000 */
[----:B------:R-:W-:Y:S01]  /*8f50*/  LOP3.LUT R7, R7, R28, RZ, 0xc0, !PT ;  /* 0x0000001c07077212 */ /* 0x000fe200078ec0ff */
[----:B------:R-:W-:Y:S01]  /*8f60*/  FFMA.FTZ R160, R35, c[0x0][0x23c], -R72 ;  /* 0x00008f0023a07a23 */ /* 0x000fe20000010848 */
[----:B------:R-:W-:Y:S01]  /*8f70*/  F2FP.BF16.PACK_AB R20, R121, R120 ;  /* 0x000000787914723e */ /* 0x000fe200000010ff */
[----:B------:R-:W-:Y:S01]  /*8f80*/  MUFU.EX2 R161, R161 ;  /* 0x000000a100a17308 */ /* 0x000fe20000000800 */
[----:B------:R-:W-:Y:S01]  /*8f90*/  F2FP.BF16.PACK_AB R29, R158, R141 ;  /* 0x0000008d9e1d723e */ /* 0x000fe200000010ff */
[----:B------:R-:W-:Y:S01]  /*8fa0*/  FADD.FTZ R55, R131, R55 ;  /* 0x0000003783377221 */ /* 0x000fe20000010000 */
[----:B------:R-:W-:Y:S01]  /*8fb0*/  F2FP.BF16.PACK_AB R28, R114, R113 ;  /* 0x00000071721c723e */ /* 0x000fe200000010ff */
[C---:B--2---:R-:W-:Y:S01]  /*8fc0*/  HMMA.16816.F32.BF16 R204, R4.reuse, R16, R204 ;  /* 0x0000001004cc723c */ /* 0x044fe200000418cc */
[----:B------:R-:W-:Y:S01]  /*8fd0*/  LOP3.LUT R23, R23, R20, RZ, 0xc0, !PT ;  /* 0x0000001417177212 */ /* 0x000fe200078ec0ff */
[----:B------:R-:W-:Y:S01]  /*8fe0*/  FADD.FTZ R63, R105, R63 ;  /* 0x0000003f693f7221 */ /* 0x000fe20000010000 */
[----:B------:R-:W-:Y:S01]  /*8ff0*/  LOP3.LUT R20, R183, R29, RZ, 0xc0, !PT ;  /* 0x0000001db7147212 */ /* 0x000fe200078ec0ff */
[----:B------:R-:W1:Y:S01]  /*9000*/  MUFU.EX2 R160, R160 ;  /* 0x000000a000a07308 */ /* 0x000e620000000800 */
[----:B------:R-:W-:Y:S01]  /*9010*/  LOP3.LUT R21, R21, R28, RZ, 0xc0, !PT ;  /* 0x0000001c15157212 */ /* 0x000fe200078ec0ff */
[----:B------:R-:W-:Y:S01]  /*9020*/  FADD.FTZ R58, R139, R58 ;  /* 0x0000003a8b3a7221 */ /* 0x000fe20000010000 */
[--C-:B------:R-:W-:Y:S01]  /*9030*/  SHF.R.U32.HI R29, RZ, 0x10, R162.reuse ;  /* 0x00000010ff1d7819 */ /* 0x100fe200000116a2 */
[----:B------:R-:W-:Y:S01]  /*9040*/  HMMA.16816.F32.BF16 R200, R4, R18, R200 ;  /* 0x0000001204c8723c */ /* 0x000fe200000418c8 */
[----:B------:R-:W-:Y:S01]  /*9050*/  SHF.R.U32.HI R183, RZ, 0x18, R162 ;  /* 0x00000018ffb77819 */ /* 0x000fe200000116a2 */
[----:B------:R-:W-:Y:S01]  /*9060*/  FFMA.FTZ R162, R33, c[0x0][0x23c], -R72 ;  /* 0x00008f0021a27a23 */ /* 0x000fe20000010848 */
[C---:B------:R-:W-:Y:S01]  /*9070*/  LOP3.LUT R28, R165.reuse, 0xffff, RZ, 0xc0, !PT ;  /* 0x0000ffffa51c7812 */ /* 0x040fe200078ec0ff */
[----:B------:R-:W-:Y:S01]  /*9080*/  MUFU.EX2 R147, R147 ;  /* 0x0000009300937308 */ /* 0x000fe20000000800 */
[----:B------:R-:W-:Y:S01]  /*9090*/  LOP3.LUT R187, R165, 0xff, RZ, 0xc0, !PT ;  /* 0x000000ffa5bb7812 */ /* 0x000fe200078ec0ff */
[----:B------:R-:W-:Y:S01]  /*90a0*/  FADD.FTZ R56, R157, R56 ;  /* 0x000000389d387221 */ /* 0x000fe20000010000 */
[----:B------:R-:W-:Y:S01]  /*90b0*/  SHF.R.U32.HI R28, RZ, 0x8, R28 ;  /* 0x00000008ff1c7819 */ /* 0x000fe2000001161c */
[----:B------:R-:W-:Y:S01]  /*90c0*/  HMMA.16816.F32.BF16 R220, R20, R16, R220 ;  /* 0x0000001014dc723c */ /* 0x000fe200000418dc */
[--C-:B------:R-:W-:Y:S01]  /*90d0*/  HSET2.LE.AND R31, R163, R180.reuse, PT ;  /* 0x000000b4a31f7233 */ /* 0x100fe20003803000 */
[----:B------:R-:W-:Y:S01]  /*90e0*/  LOP3.LUT R29, R29, 0xff, RZ, 0xc0, !PT ;  /* 0x000000ff1d1d7812 */ /* 0x000fe200078ec0ff */
[----:B------:R-:W-:Y:S01]  /*90f0*/  FADD.FTZ R55, R130, R55 ;  /* 0x0000003782377221 */ /* 0x000fe20000010000 */
[----:B------:R-:W-:Y:S01]  /*9100*/  MUFU.EX2 R162, R162 ;  /* 0x000000a200a27308 */ /* 0x000fe20000000800 */
[----:B------:R-:W-:Y:S01]  /*9110*/  PRMT R187, R187, 0x5410, R28 ;  /* 0x00005410bbbb7816 */ /* 0x000fe2000000001c */
[----:B------:R-:W-:Y:S01]  /*9120*/  FADD.FTZ R63, R106, R63 ;  /* 0x0000003f6a3f7221 */ /* 0x000fe20000010000 */
[--C-:B------:R-:W-:Y:S01]  /*9130*/  SHF.R.U32.HI R16, RZ, 0x10, R165.reuse ;  /* 0x00000010ff107819 */ /* 0x100fe200000116a5 */
[C---:B------:R-:W-:Y:S01]  /*9140*/  HMMA.16816.F32.BF16 R196, R4.reuse, R24, R196 ;  /* 0x0000001804c4723c */ /* 0x040fe200000418c4 */
[----:B------:R-:W-:Y:S01]  /*9150*/  SHF.R.U32.HI R17, RZ, 0x18, R165 ;  /* 0x00000018ff117819 */ /* 0x000fe200000116a5 */
[----:B------:R-:W-:Y:S01]  /*9160*/  FADD.FTZ R58, R138, R58 ;  /* 0x0000003a8a3a7221 */ /* 0x000fe20000010000 */
[----:B------:R-:W-:Y:S01]  /*9170*/  LOP3.LUT R16, R16, 0xff, RZ, 0xc0, !PT ;  /* 0x000000ff10107812 */ /* 0x000fe200078ec0ff */
[----:B------:R2:W3:Y:S01]  /*9180*/  MUFU.EX2 R165, R32 ;  /* 0x0000002000a57308 */ /* 0x0004e20000000800 */
[----:B-1----:R-:W-:Y:S01]  /*9190*/  F2FP.BF16.PACK_AB R28, R161, R160 ;  /* 0x000000a0a11c723e */ /* 0x002fe200000010ff */
[----:B------:R-:W-:Y:S01]  /*91a0*/  FADD.FTZ R56, R154, R56 ;  /* 0x000000389a387221 */ /* 0x000fe20000010000 */
[----:B------:R-:W-:Y:S01]  /*91b0*/  PRMT R95, R16, 0x5410, R17 ;  /* 0x00005410105f7816 */ /* 0x000fe20000000011 */
[----:B------:R-:W-:Y:S01]  /*91c0*/  HMMA.16816.F32.BF16 R192, R4, R26, R192 ;  /* 0x0000001a04c0723c */ /* 0x000fe200000418c0 */
[----:B------:R-:W1:Y:S01]  /*91d0*/  LDSM.16.MT88.4 R4, [R231+0x5800] ;  /* 0x00580000e704783b */ /* 0x000e620000004200 */
[--C-:B------:R-:W-:Y:S01]  /*91e0*/  HSET2.LE.AND R17, R174, R180.reuse, PT ;  /* 0x000000b4ae117233 */ /* 0x100fe20003803000 */
[----:B------:R-:W-:Y:S01]  /*91f0*/  PRMT R183, R29, 0x5410, R183 ;  /* 0x000054101db77816 */ /* 0x000fe200000000b7 */
[----:B------:R-:W4:Y:S01]  /*9200*/  MUFU.EX2 R149, R149 ;  /* 0x0000009500957308 */ /* 0x000f220000000800 */
[--C-:B------:R-:W-:Y:S01]  /*9210*/  HSET2.LE.AND R30, R164, R180.reuse, PT ;  /* 0x000000b4a41e7233 */ /* 0x100fe20003803000 */
[----:B------:R-:W-:Y:S01]  /*9220*/  FADD.FTZ R55, R142, R55 ;  /* 0x000000378e377221 */ /* 0x000fe20000010000 */
[----:B------:R-:W-:Y:S01]  /*9230*/  LOP3.LUT R17, R17, R28, RZ, 0xc0, !PT ;  /* 0x0000001c11117212 */ /* 0x000fe200078ec0ff */
[C---:B------:R-:W-:Y:S01]  /*9240*/  HMMA.16816.F32.BF16 R216, R20.reuse, R18, R216 ;  /* 0x0000001214d8723c */ /* 0x040fe200000418d8 */
[--C-:B------:R-:W-:Y:S01]  /*9250*/  HSET2.LE.AND R28, R167, R180.reuse, PT ;  /* 0x000000b4a71c7233 */ /* 0x100fe20003803000 */
[----:B------:R-:W-:Y:S01]  /*9260*/  FADD.FTZ R63, R107, R63 ;  /* 0x0000003f6b3f7221 */ /* 0x000fe20000010000 */
[--C-:B------:R-:W-:Y:S01]  /*9270*/  HSET2.LE.AND R29, R169, R180.reuse, PT ;  /* 0x000000b4a91d7233 */ /* 0x100fe20003803000 */
[----:B--2---:R-:W2:Y:S01]  /*9280*/  LDSM.16.MT88.4 R32, [R240+0x5800] ;  /* 0x00580000f020783b */ /* 0x004ea20000004200 */
[----:B------:R-:W-:Y:S01]  /*9290*/  MUFU.EX2 R123, R123 ;  /* 0x0000007b007b7308 */ /* 0x000fe20000000800 */
[----:B------:R-:W-:Y:S01]  /*92a0*/  FADD.FTZ R58, R136, R58 ;  /* 0x0000003a883a7221 */ /* 0x000fe20000010000 */
[----:B------:R-:W-:Y:S01]  /*92b0*/  F2FP.BF16.PACK_AB R18, R103, R99 ;  /* 0x000000636712723e */ /* 0x000fe200000010ff */
[C---:B------:R-:W-:Y:S01]  /*92c0*/  HMMA.16816.F32.BF16 R212, R20.reuse, R24, R212 ;  /* 0x0000001814d4723c */ /* 0x040fe200000418d4 */
[--C-:B------:R-:W-:Y:S01]  /*92d0*/  HSET2.LE.AND R19, R173, R180.reuse, PT ;  /* 0x000000b4ad137233 */ /* 0x100fe20003803000 */
[----:B------:R-:W-:Y:S01]  /*92e0*/  FADD.FTZ R56, R145, R56 ;  /* 0x0000003891387221 */ /* 0x000fe20000010000 */
[----:B------:R-:W-:Y:S01]  /*92f0*/  LOP3.LUT R16, R175, R18, RZ, 0xc0, !PT ;  /* 0x00000012af107212 */ /* 0x000fe200078ec0ff */
[--C-:B------:R-:W-:Y:S01]  /*9300*/  HSET2.LE.AND R18, R172, R180.reuse, PT ;  /* 0x000000b4ac127233 */ /* 0x100fe20003803000 */
[----:B------:R-:W1:Y:S01]  /*9310*/  MUFU.EX2 R125, R125 ;  /* 0x0000007d007d7308 */ /* 0x000e620000000800 */
[----:B------:R-:W-:Y:S01]  /*9320*/  FADD.FTZ R55, R141, R55 ;  /* 0x000000378d377221 */ /* 0x000fe20000010000 */
[----:B------:R-:W-:Y:S01]  /*9330*/  F2FP.BF16.PACK_AB R25, R98, R102 ;  /* 0x000000666219723e */ /* 0x000fe200000010ff */
[----:B------:R-:W-:Y:S01]  /*9340*/  HMMA.16816.F32.BF16 R208, R20, R26, R208 ;  /* 0x0000001a14d0723c */ /* 0x000fe200000418d0 */
[----:B---3--:R-:W-:Y:S01]  /*9350*/  F2FP.BF16.PACK_AB R24, R165, R162 ;  /* 0x000000a2a518723e */ /* 0x008fe200000010ff */
[----:B------:R-:W-:Y:S01]  /*9360*/  FADD.FTZ R63, R113, R63 ;  /* 0x0000003f713f7221 */ /* 0x000fe20000010000 */
[----:B------:R-:W-:Y:S01]  /*9370*/  LOP3.LUT R18, R18, R25, RZ, 0xc0, !PT ;  /* 0x0000001912127212 */ /* 0x000fe200078ec0ff */
[----:B------:R-:W-:Y:S01]  /*9380*/  FADD.FTZ R58, R112, R58 ;  /* 0x0000003a703a7221 */ /* 0x000fe20000010000 */
[----:B------:R-:W-:Y:S01]  /*9390*/  LOP3.LUT R19, R19, R24, RZ, 0xc0, !PT ;  /* 0x0000001813137212 */ /* 0x000fe200078ec0ff */
[----:B------:R-:W-:Y:S01]  /*93a0*/  FADD.FTZ R56, R101, R56 ;  /* 0x0000003865387221 */ /* 0x000fe20000010000 */
[----:B------:R-:W-:Y:S01]  /*93b0*/  F2FP.BF16.PACK_AB R21, R143, R137 ;  /* 0x000000898f15723e */ /* 0x000fe200000010ff */
[--C-:B------:R-:W-:Y:S01]  /*93c0*/  FFMA.FTZ R20, R78, c[0x0][0x23c], -R79.reuse ;  /* 0x00008f004e147a23 */ /* 0x100fe2000001084f */
[----:B----4-:R-:W-:Y:S01]  /*93d0*/  F2FP.BF16.PACK_AB R22, R149, R147 ;  /* 0x000000939516723e */ /* 0x010fe200000010ff */
[----:B------:R-:W-:Y:S01]  /*93e0*/  FFMA.FTZ R78, R77, c[0x0][0x23c], -R79 ;  /* 0x00008f004d4e7a23 */ /* 0x000fe2000001084f */
[----:B------:R-:W-:Y:S01]  /*93f0*/  LOP3.LUT R31, R31, R21, RZ, 0xc0, !PT ;  /* 0x000000151f1f7212 */ /* 0x000fe200078ec0ff */
[----:B------:R3:W-:Y:S01]  /*9400*/  MUFU.EX2 R77, R20 ;  /* 0x00000014004d7308 */ /* 0x0007e20000000800 */
[----:B------:R-:W-:Y:S01]  /*9410*/  F2FP.BF16.PACK_AB R21, R150, R148 ;  /* 0x000000949615723e */ /* 0x000fe200000010ff */
[--C-:B------:R-:W-:Y:S01]  /*9420*/  FFMA.FTZ R69, R69, c[0x0][0x23c], -R72.reuse ;  /* 0x00008f0045457a23 */ /* 0x100fe20000010848 */
[----:B------:R-:W-:Y:S01]  /*9430*/  LOP3.LUT R30, R30, R22, RZ, 0xc0, !PT ;  /* 0x000000161e1e7212 */ /* 0x000fe200078ec0ff */
[----:B------:R-:W-:Y:S01]  /*9440*/  FFMA.FTZ R68, R68, c[0x0][0x23c], -R72 ;  /* 0x00008f0044447a23 */ /* 0x000fe20000010848 */
[C---:B-1----:R-:W-:Y:S01]  /*9450*/  HMMA.16816.F32.BF16 R204, R16.reuse, R4, R204 ;  /* 0x0000000410cc723c */ /* 0x042fe200000418cc */
[----:B------:R-:W-:Y:S01]  /*9460*/  LOP3.LUT R28, R28, R21, RZ, 0xc0, !PT ;  /* 0x000000151c1c7212 */ /* 0x000fe200078ec0ff */
[----:B------:R-:W-:Y:S01]  /*9470*/  FADD.FTZ R55, R158, R55 ;  /* 0x000000379e377221 */ /* 0x000fe20000010000 */
[--C-:B------:R-:W-:Y:S01]  /*9480*/  HSET2.LE.AND R24, R183, R180.reuse, PT ;  /* 0x000000b4b7187233 */ /* 0x100fe20003803000 */
[----:B------:R-:W-:Y:S01]  /*9490*/  FADD.FTZ R63, R114, R63 ;  /* 0x0000003f723f7221 */ /* 0x000fe20000010000 */
[----:B------:R-:W-:Y:S01]  /*94a0*/  MUFU.EX2 R69, R69 ;  /* 0x0000004500457308 */ /* 0x000fe20000000800 */
[----:B------:R-:W-:Y:S01]  /*94b0*/  FADD.FTZ R58, R116, R58 ;  /* 0x0000003a743a7221 */ /* 0x000fe20000010000 */
[--C-:B------:R-:W-:Y:S01]  /*94c0*/  HSET2.LE.AND R25, R95, R180.reuse, PT ;  /* 0x000000b45f197233 */ /* 0x100fe20003803000 */
[C---:B------:R-:W-:Y:S01]  /*94d0*/  HMMA.16816.F32.BF16 R200, R16.reuse, R6, R200 ;  /* 0x0000000610c8723c */ /* 0x040fe200000418c8 */
[----:B------:R-:W-:Y:S01]  /*94e0*/  FADD.FTZ R56, R109, R56 ;  /* 0x000000386d387221 */ /* 0x000fe20000010000 */
[--C-:B------:R-:W-:Y:S01]  /*94f0*/  HSET2.LE.AND R166, R166, R180.reuse, PT ;  /* 0x000000b4a6a67233 */ /* 0x100fe20003803000 */
[----:B---3--:R-:W-:Y:S01]  /*9500*/  F2FP.BF16.PACK_AB R20, R125, R123 ;  /* 0x0000007b7d14723e */ /* 0x008fe200000010ff */
[--C-:B------:R-:W-:Y:S01]  /*9510*/  FFMA.FTZ R152, R152, c[0x0][0x23c], -R96.reuse ;  /* 0x00008f0098987a23 */ /* 0x100fe20000010860 */
[----:B------:R-:W-:Y:S01]  /*9520*/  MUFU.EX2 R68, R68 ;  /* 0x0000004400447308 */ /* 0x000fe20000000800 */
[--C-:B------:R-:W-:Y:S01]  /*9530*/  FFMA.FTZ R155, R155, c[0x0][0x23c], -R96.reuse ;  /* 0x00008f009b9b7a23 */ /* 0x100fe20000010860 */
[----:B------:R-:W-:Y:S01]  /*9540*/  LOP3.LUT R29, R29, R20, RZ, 0xc0, !PT ;  /* 0x000000141d1d7212 */ /* 0x000fe200078ec0ff */
[C---:B--2---:R-:W-:Y:S01]  /*9550*/  HMMA.16816.F32.BF16 R196, R16.reuse, R32, R196 ;  /* 0x0000002010c4723c */ /* 0x044fe200000418c4 */
[----:B------:R-:W1:Y:S01]  /*9560*/  LDSM.16.MT88.4 R20, [R231+0x5c00] ;  /* 0x005c0000e714783b */ /* 0x000e620000004200 */
[----:B------:R-:W-:Y:S01]  /*9570*/  FFMA.FTZ R124, R124, c[0x0][0x23c], -R96 ;  /* 0x00008f007c7c7a23 */ /* 0x000fe20000010860 */
[--C-:B------:R-:W-:Y:S01]  /*9580*/  HSET2.LE.AND R168, R168, R180.reuse, PT ;  /* 0x000000b4a8a87233 */ /* 0x100fe20003803000 */
[--C-:B------:R-:W-:Y:S01]  /*9590*/  FFMA.FTZ R80, R80, c[0x0][0x23c], -R79.reuse ;  /* 0x00008f0050507a23 */ /* 0x100fe2000001084f */
[----:B------:R-:W-:Y:S01]  /*95a0*/  MUFU.EX2 R152, R152 ;  /* 0x0000009800987308 */ /* 0x000fe20000000800 */
[----:B------:R-:W-:Y:S01]  /*95b0*/  FFMA.FTZ R81, R81, c[0x0][0x23c], -R79 ;  /* 0x00008f0051517a23 */ /* 0x000fe2000001084f */
[--C-:B------:R-:W-:Y:S01]  /*95c0*/  HSET2.LE.AND R26, R171, R180.reuse, PT ;  /* 0x000000b4ab1a7233 */ /* 0x100fe20003803000 */
[----:B------:R-:W-:Y:S01]  /*95d0*/  HMMA.16816.F32.BF16 R192, R16, R34, R192 ;  /* 0x0000002210c0723c */ /* 0x000fe200000418c0 */
[----:B------:R-:W2:Y:S01]  /*95e0*/  LDSM.16.MT88.4 R16, [R240+0x5c00] ;  /* 0x005c0000f010783b */ /* 0x000ea20000004200 */
[--C-:B------:R-:W-:Y:S01]  /*95f0*/  FFMA.FTZ R64, R64, c[0x0][0x23c], -R72.reuse ;  /* 0x00008f0040407a23 */ /* 0x100fe20000010848 */
[--C-:B------:R-:W-:Y:S01]  /*9600*/  HSET2.LE.AND R27, R170, R180.reuse, PT ;  /* 0x000000b4aa1b7233 */ /* 0x100fe20003803000 */
[----:B------:R-:W-:Y:S01]  /*9610*/  FFMA.FTZ R183, R71, c[0x0][0x23c], -R72 ;  /* 0x00008f0047b77a23 */ /* 0x000fe20000010848 */
[----:B------:R-:W3:Y:S01]  /*9620*/  MUFU.EX2 R155, R155 ;  /* 0x0000009b009b7308 */ /* 0x000ee20000000800 */
[----:B------:R-:W-:Y:S01]  /*9630*/  FADD.FTZ R55, R135, R55 ;  /* 0x0000003787377221 */ /* 0x000fe20000010000 */
[--C-:B------:R-:W-:Y:S01]  /*9640*/  HSET2.LE.AND R182, R182, R180.reuse, PT ;  /* 0x000000b4b6b67233 */ /* 0x100fe20003803000 */
[----:B------:R-:W-:Y:S01]  /*9650*/  FADD.FTZ R63, R120, R63 ;  /* 0x0000003f783f7221 */ /* 0x000fe20000010000 */
[----:B------:R-:W-:Y:S01]  /*9660*/  HMMA.16816.F32.BF16 R220, R28, R4, R220 ;  /* 0x000000041cdc723c */ /* 0x000fe200000418dc */
[----:B------:R-:W-:Y:S01]  /*9670*/  FADD.FTZ R58, R117, R58 ;  /* 0x0000003a753a7221 */ /* 0x000fe20000010000 */
[----:B------:R-:W-:Y:S01]  /*9680*/  HSET2.LE.AND R187, R187, R180, PT ;  /* 0x000000b4bbbb7233 */ /* 0x000fe20003803000 */
[----:B------:R-:W-:Y:S01]  /*9690*/  FADD.FTZ R56, R100, R56 ;  /* 0x0000003864387221 */ /* 0x000fe20000010000 */
[----:B------:R-:W-:Y:S01]  /*96a0*/  MUFU.EX2 R146, R146 ;  /* 0x0000009200927308 */ /* 0x000fe20000000800 */
[----:B------:R-:W-:-:S02]  /*96b0*/  FADD.FTZ R55, R144, R55 ;  /* 0x0000003790377221 */ /* 0x000fc40000010000 */
[----:B------:R-:W-:Y:S01]  /*96c0*/  FADD.FTZ R63, R121, R63 ;  /* 0x0000003f793f7221 */ /* 0x000fe20000010000 */
[C---:B------:R-:W-:Y:S01]  /*96d0*/  HMMA.16816.F32.BF16 R216, R28.reuse, R6, R216 ;  /* 0x000000061cd8723c */ /* 0x040fe200000418d8 */
[----:B------:R-:W-:Y:S02]  /*96e0*/  FADD.FTZ R58, R119, R58 ;  /* 0x0000003a773a7221 */ /* 0x000fe40000010000 */
[----:B------:R-:W-:Y:S01]  /*96f0*/  FADD.FTZ R56, R108, R56 ;  /* 0x000000386c387221 */ /* 0x000fe20000010000 */
[----:B------:R-:W4:Y:S01]  /*9700*/  MUFU.EX2 R153, R153 ;  /* 0x0000009900997308 */ /* 0x000f220000000800 */
[----:B------:R-:W-:Y:S01]  /*9710*/  FADD.FTZ R55, R148, R55 ;  /* 0x0000003794377221 */ /* 0x000fe20000010000 */
[----:B---3--:R-:W-:Y:S01]  /*9720*/  F2FP.BF16.PACK_AB R5, R155, R152 ;  /* 0x000000989b05723e */ /* 0x008fe200000010ff */
[----:B------:R-:W-:Y:S01]  /*9730*/  FADD.FTZ R63, R123, R63 ;  /* 0x0000003f7b3f7221 */ /* 0x000fe20000010000 */
[----:B------:R-:W-:Y:S01]  /*9740*/  HMMA.16816.F32.BF16 R212, R28, R32, R212 ;  /* 0x000000201cd4723c */ /* 0x000fe200000418d4 */
[----:B------:R-:W-:Y:S01]  /*9750*/  FADD.FTZ R58, R99, R58 ;  /* 0x0000003a633a7221 */ /* 0x000fe20000010000 */
[----:B------:R-:W-:Y:S01]  /*9760*/  LOP3.LUT R5, R24, R5, RZ, 0xc0, !PT ;  /* 0x0000000518057212 */ /* 0x000fe200078ec0ff */
[----:B------:R-:W-:Y:S01]  /*9770*/  FADD.FTZ R56, R160, R56 ;  /* 0x00000038a0387221 */ /* 0x000fe20000010000 */
[----:B------:R-:W-:Y:S01]  /*9780*/  MUFU.EX2 R156, R156 ;  /* 0x0000009c009c7308 */ /* 0x000fe20000000800 */
[----:B------:R-:W-:-:S02]  /*9790*/  FADD.FTZ R55, R150, R55 ;  /* 0x0000003796377221 */ /* 0x000fc40000010000 */
[----:B------:R-:W-:Y:S01]  /*97a0*/  FADD.FTZ R63, R125, R63 ;  /* 0x0000003f7d3f7221 */ /* 0x000fe20000010000 */
[----:B------:R-:W-:Y:S01]  /*97b0*/  HMMA.16816.F32.BF16 R208, R28, R34, R208 ;  /* 0x000000221cd0723c */ /* 0x000fe200000418d0 */
[----:B------:R-:W-:Y:S01]  /*97c0*/  FADD.FTZ R58, R103, R58 ;  /* 0x0000003a673a7221 */ /* 0x000fe20000010000 */
[----:B------:R-:W-:Y:S01]  /*97d0*/  F2FP.BF16.PACK_AB R32, R68, R69 ;  /* 0x000000454420723e */ /* 0x000fe200000010ff */
[----:B------:R-:W-:Y:S01]  /*97e0*/  FADD.FTZ R56, R161, R56 ;  /* 0x00000038a1387221 */ /* 0x000fe20000010000 */
[----:B------:R-:W3:Y:S01]  /*97f0*/  MUFU.EX2 R159, R159 ;  /* 0x0000009f009f7308 */ /* 0x000ee20000000800 */
[----:B------:R-:W-:Y:S01]  /*9800*/  FADD.FTZ R55, R147, R55 ;  /* 0x0000003793377221 */ /* 0x000fe20000010000 */
[----:B------:R-:W-:Y:S01]  /*9810*/  LOP3.LUT R25, R25, R32, RZ, 0xc0, !PT ;  /* 0x0000002019197212 */ /* 0x000fe200078ec0ff */
[----:B------:R-:W-:Y:S01]  /*9820*/  FADD.FTZ R63, R137, R63 ;  /* 0x0000003f893f7221 */ /* 0x000fe20000010000 */
[----:B----4-:R-:W-:Y:S01]  /*9830*/  F2FP.BF16.PACK_AB R4, R153, R146 ;  /* 0x000000929904723e */ /* 0x010fe200000010ff */
[----:B------:R-:W-:-:S02]  /*9840*/  FADD.FTZ R58, R102, R58 ;  /* 0x0000003a663a7221 */ /* 0x000fc40000010000 */
[----:B------:R-:W-:Y:S01]  /*9850*/  FADD.FTZ R56, R162, R56 ;  /* 0x00000038a2387221 */ /* 0x000fe20000010000 */
[----:B------:R-:W-:Y:S01]  /*9860*/  MUFU.EX2 R124, R124 ;  /* 0x0000007c007c7308 */ /* 0x000fe20000000800 */
[----:B------:R-:W-:Y:S01]  /*9870*/  FADD.FTZ R55, R149, R55 ;  /* 0x0000003795377221 */ /* 0x000fe20000010000 */
[----:B------:R-:W-:Y:S01]  /*9880*/  LOP3.LUT R4, R182, R4, RZ, 0xc0, !PT ;  /* 0x00000004b6047212 */ /* 0x000fe200078ec0ff */
[----:B------:R-:W-:Y:S02]  /*9890*/  FADD.FTZ R63, R143, R63 ;  /* 0x0000003f8f3f7221 */ /* 0x000fe40000010000 */
[----:B------:R-:W-:Y:S02]  /*98a0*/  FADD.FTZ R58, R98, R58 ;  /* 0x0000003a623a7221 */ /* 0x000fe40000010000 */
[----:B------:R-:W-:Y:S01]  /*98b0*/  FADD.FTZ R56, R165, R56 ;  /* 0x00000038a5387221 */ /* 0x000fe20000010000 */
[----:B------:R-:W4:Y:S01]  /*98c0*/  MUFU.EX2 R181, R181 ;  /* 0x000000b500b57308 */ /* 0x000f220000000800 */
[----:B---3--:R-:W-:Y:S01]  /*98d0*/  F2FP.BF16.PACK_AB R6, R159, R156 ;  /* 0x0000009c9f06723e */ /* 0x008fe200000010ff */
[----:B------:R-:W-:-:S02]  /*98e0*/  FADD.FTZ R55, R146, R55 ;  /* 0x0000003792377221 */ /* 0x000fc40000010000 */
[----:B------:R-:W-:Y:S01]  /*98f0*/  FADD.FTZ R63, R152, R63 ;  /* 0x0000003f983f7221 */ /* 0x000fe20000010000 */
[----:B------:R-:W-:Y:S01]  /*9900*/  LOP3.LUT R6, R166, R6, RZ, 0xc0, !PT ;  /* 0x00000006a6067212 */ /* 0x000fe200078ec0ff */
[----:B------:R-:W-:Y:S02]  /*9910*/  FADD.FTZ R56, R69, R56 ;  /* 0x0000003845387221 */ /* 0x000fe40000010000 */
[----:B------:R-:W3:Y:S01]  /*9920*/  MUFU.EX2 R80, R80 ;  /* 0x0000005000507308 */ /* 0x000ee20000000800 */
[----:B------:R-:W-:Y:S02]  /*9930*/  FADD.FTZ R55, R153, R55 ;  /* 0x0000003799377221 */ /* 0x000fe40000010000 */
[----:B------:R-:W-:Y:S02]  /*9940*/  FADD.FTZ R63, R155, R63 ;  /* 0x0000003f9b3f7221 */ /* 0x000fe40000010000 */
[----:B------:R-:W-:Y:S02]  /*9950*/  FADD.FTZ R56, R68, R56 ;  /* 0x0000003844387221 */ /* 0x000fe40000010000 */
[----:B------:R-:W-:Y:S01]  /*9960*/  FADD.FTZ R55, R156, R55 ;  /* 0x000000379c377221 */ /* 0x000fe20000010000 */
[----:B------:R-:W2:Y:S01]  /*9970*/  MUFU.EX2 R81, R81 ;  /* 0x0000005100517308 */ /* 0x000ea20000000800 */
[----:B----4-:R-:W-:Y:S01]  /*9980*/  F2FP.BF16.PACK_AB R7, R181, R124 ;  /* 0x0000007cb507723e */ /* 0x010fe200000010ff */
[----:B------:R-:W-:-:S02]  /*9990*/  FADD.FTZ R63, R124, R63 ;  /* 0x0000003f7c3f7221 */ /* 0x000fc40000010000 */
[----:B------:R-:W-:Y:S01]  /*99a0*/  FADD.FTZ R180, R159, R55 ;  /* 0x000000379fb47221 */ /* 0x000fe20000010000 */
[----:B------:R-:W-:Y:S01]  /*99b0*/  LOP3.LUT R7, R168, R7, RZ, 0xc0, !PT ;  /* 0x00000007a8077212 */ /* 0x000fe200078ec0ff */
[----:B------:R-:W-:Y:S02]  /*99c0*/  FADD.FTZ R181, R181, R63 ;  /* 0x0000003fb5b57221 */ /* 0x000fe40000010000 */
[----:B------:R-:W4:Y:S01]  /*99d0*/  MUFU.EX2 R78, R78 ;  /* 0x0000004e004e7308 */ /* 0x000f220000000800 */
[----:B---3--:R-:W-:-:S03]  /*99e0*/  FADD.FTZ R58, R80, R58 ;  /* 0x0000003a503a7221 */ /* 0x008fc60000010000 */
[C---:B-1----:R-:W-:Y:S04]  /*99f0*/  HMMA.16816.F32.BF16 R220, R4.reuse, R20, R220 ;  /* 0x0000001404dc723c */ /* 0x042fe800000418dc */
[----:B------:R-:W1:Y:S01]  /*9a00*/  MUFU.EX2 R64, R64 ;  /* 0x0000004000407308 */ /* 0x000e620000000800 */
[C---:B--2---:R-:W-:Y:S01]  /*9a10*/  F2FP.BF16.PACK_AB R57, R81.reuse, R80 ;  /* 0x000000505139723e */ /* 0x044fe200000010ff */
[----:B------:R-:W-:Y:S02]  /*9a20*/  FADD.FTZ R58, R81, R58 ;  /* 0x0000003a513a7221 */ /* 0x000fe40000010000 */
[----:B------:R-:W-:Y:S01]  /*9a30*/  HMMA.16816.F32.BF16 R216, R4, R22, R216 ;  /* 0x0000001604d8723c */ /* 0x000fe200000418d8 */
[----:B------:R-:W-:Y:S01]  /*9a40*/  LOP3.LUT R24, R187, R57, RZ, 0xc0, !PT ;  /* 0x00000039bb187212 */ /* 0x000fe200078ec0ff */
[----:B------:R-:W-:-:S02]  /*9a50*/  FADD.FTZ R58, R77, R58 ;  /* 0x0000003a4d3a7221 */ /* 0x000fc40000010000 */
[----:B------:R-:W2:Y:S01]  /*9a60*/  MUFU.EX2 R183, R183 ;  /* 0x000000b700b77308 */ /* 0x000ea20000000800 */
[C---:B----4-:R-:W-:Y:S01]  /*9a70*/  F2FP.BF16.PACK_AB R33, R78.reuse, R77 ;  /* 0x0000004d4e21723e */ /* 0x050fe200000010ff */
[----:B------:R-:W-:Y:S02]  /*9a80*/  FADD.FTZ R182, R78, R58 ;  /* 0x0000003a4eb67221 */ /* 0x000fe40000010000 */
[----:B------:R-:W-:Y:S01]  /*9a90*/  HMMA.16816.F32.BF16 R212, R4, R16, R212 ;  /* 0x0000001004d4723c */ /* 0x000fe200000418d4 */
[----:B------:R-:W-:Y:S01]  /*9aa0*/  LOP3.LUT R26, R26, R33, RZ, 0xc0, !PT ;  /* 0x000000211a1a7212 */ /* 0x000fe200078ec0ff */
[----:B-1----:R-:W-:-:S06]  /*9ab0*/  FADD.FTZ R56, R64, R56 ;  /* 0x0000003840387221 */ /* 0x002fcc0000010000 */
[----:B------:R-:W-:Y:S01]  /*9ac0*/  HMMA.16816.F32.BF16 R208, R4, R18, R208 ;  /* 0x0000001204d0723c */ /* 0x000fe200000418d0 */
[C---:B--2---:R-:W-:Y:S01]  /*9ad0*/  F2FP.BF16.PACK_AB R32, R183.reuse, R64 ;  /* 0x00000040b720723e */ /* 0x044fe200000010ff */
[----:B------:R-:W-:-:S03]  /*9ae0*/  FADD.FTZ R183, R183, R56 ;  /* 0x00000038b7b77221 */ /* 0x000fc60000010000 */
[----:B------:R-:W-:-:S07]  /*9af0*/  LOP3.LUT R27, R27, R32, RZ, 0xc0, !PT ;  /* 0x000000201b1b7212 */ /* 0x000fce00078ec0ff */
        /* <DEDUP_REMOVED lines=12> */
[----:B------:R-:W-:Y:S02]  /*9bc0*/  IMAD.U32 R11, RZ, RZ, UR6 ;  /* 0x00000006ff0b7e24 */ /* 0x000fe4000f8e00ff */
[----:B------:R-:W-:Y:S01]  /*9bd0*/  IMAD.WIDE.U32 R14, R14, UR24, R248 ;  /* 0x000000180e0e7c25 */ /* 0x000fe2000f8e00f8 */
[----:B------:R-:W-:Y:S01]  /*9be0*/  UIMAD UR7, UR30, UR24, UR7 ;  /* 0x000000181e0772a4 */ /* 0x000fe2000f8e0207 */
[----:B------:R-:W-:Y:S02]  /*9bf0*/  STL [R1+0x8], R10 ;  /* 0x0000080a01007387 */ /* 0x000fe40000100800 */
[----:B------:R-:W-:Y:S01]  /*9c00*/  IMAD.U32 R7, RZ, RZ, UR6 ;  /* 0x00000006ff077e24 */ /* 0x000fe2000f8e00ff */
[----:B------:R-:W-:Y:S01]  /*9c10*/  @!P1 LEA R11, P2, R11, R14, 0x6 ;  /* 0x0000000e0b0b9211 */ /* 0x000fe200078430ff */
[----:B------:R-:W-:Y:S01]  /*9c20*/  @!P1 IMAD.MOV.U32 R4, RZ, RZ, c[0x0][0x1a4] ;  /* 0x00006900ff049624 */ /* 0x000fe200078e00ff */
[----:B------:R-:W-:Y:S01]  /*9c30*/  IADD3 R15, R15, UR7, RZ ;  /* 0x000000070f0f7c10 */ /* 0x000fe2000fffe0ff */
[----:B------:R-:W-:Y:S01]  /*9c40*/  IMAD.U32 R0, RZ, RZ, UR6 ;  /* 0x00000006ff007e24 */ /* 0x000fe2000f8e00ff */
[C---:B------:R-:W-:Y:S01]  /*9c50*/  @!P1 IADD3 R6, P0, R14.reuse, UR26, RZ ;  /* 0x0000001a0e069c10 */ /* 0x040fe2000ff1e0ff */
[----:B------:R-:W-:Y:S01]  /*9c60*/  UIADD3 UR6, UR5, -0x2, URZ ;  /* 0xfffffffe05067890 */ /* 0x000fe2000fffe03f */
[----:B------:R-:W-:Y:S01]  /*9c70*/  @!P1 LEA R20, P3, R14, c[0x0][0x170], 0x1 ;  /* 0x00005c000e149a11 */ /* 0x000fe200078608ff */
[----:B------:R-:W-:Y:S01]  /*9c80*/  STL [R1+0x4], R9 ;  /* 0x0000040901007387 */ /* 0x000fe20000100800 */
[----:B------:R-:W-:Y:S01]  /*9c90*/  @!P1 LEA.HI.X R7, R7, R15, R4, 0x6, P2 ;  /* 0x0000000f07079211 */ /* 0x000fe200010f3404 */
[----:B------:R-:W-:Y:S01]  /*9ca0*/  @!P1 IMAD R4, R4, 0x60, RZ ;  /* 0x0000006004049824 */ /* 0x000fe200078e02ff */
[----:B------:R-:W-:Y:S01]  /*9cb0*/  @!P1 IADD3.X R5, R15, UR25, RZ, P0, !PT ;  /* 0x000000190f059c10 */ /* 0x000fe200087fe4ff */
[----:B------:R-:W-:Y:S01]  /*9cc0*/  IMAD.U32 R132, RZ, RZ, UR6 ;  /* 0x00000006ff847e24 */ /* 0x000fe2000f8e00ff */
[--C-:B------:R-:W-:Y:S01]  /*9cd0*/  @!P1 LEA.HI.X R21, R14, c[0x0][0x174], R15.reuse, 0x1, P3 ;  /* 0x00005d000e159a11 */ /* 0x100fe200018f0c0f */
[----:B------:R-:W-:Y:S01]  /*9ce0*/  @!P1 IMAD.WIDE.U32 R14, R0, 0x60, R14 ;  /* 0x00000060000e9825 */ /* 0x000fe200078e000e */
[----:B------:R-:W-:Y:S01]  /*9cf0*/  @!P1 LEA R18, P2, R6, c[0x0][0x170], 0x1 ;  /* 0x00005c0006129a11 */ /* 0x000fe200078408ff */
[----:B------:R-:W-:Y:S01]  /*9d00*/  @P1 STS [R230+0x4000], RZ ;  /* 0x004000ffe6001388 */ /* 0x000fe20000000800 */
[C---:B------:R-:W-:Y:S01]  /*9d10*/  @!P1 LEA R16, P0, R11.reuse, c[0x0][0x170], 0x1 ;  /* 0x00005c000b109a11 */ /* 0x040fe200078008ff */
[----:B------:R-:W-:Y:S01]  /*9d20*/  @!P1 IMAD.IADD R4, R4, 0x1, R15 ;  /* 0x0000000104049824 */ /* 0x000fe200078e020f */
[----:B------:R-:W-:Y:S01]  /*9d30*/  @!P1 LEA.HI.X R19, R6, c[0x0][0x174], R5, 0x1, P2 ;  /* 0x00005d0006139a11 */ /* 0x000fe200010f0c05 */
[----:B------:R-:W-:Y:S01]  /*9d40*/  @P1 STS [R230+0x4004], RZ ;  /* 0x004004ffe6001388 */ /* 0x000fe20000000800 */
[----:B------:R-:W-:Y:S01]  /*9d50*/  @!P1 LEA.HI.X R17, R11, c[0x0][0x174], R7, 0x1, P0 ;  /* 0x00005d000b119a11 */ /* 0x000fe200000f0c07 */
[----:B------:R-:W-:Y:S01]  /*9d60*/  IMAD R132, R132, 0x80, R184 ;  /* 0x0000008084847824 */ /* 0x000fe200078e02b8 */
[C---:B------:R-:W-:Y:S01]  /*9d70*/  @!P1 LEA R6, P0, R14.reuse, c[0x0][0x170], 0x1 ;  /* 0x00005c000e069a11 */ /* 0x040fe200078008ff */
[----:B------:R-:W-:Y:S01]  /*9d80*/  @P1 STS.64 [R230+0x4008], RZ ;  /* 0x004008ffe6001388 */ /* 0x000fe20000000a00 */
[----:B------:R-:W-:Y:S01]  /*9d90*/  IMAD.U32 R11, RZ, RZ, UR6 ;  /* 0x00000006ff0b7e24 */ /* 0x000fe2000f8e00ff */
[----:B------:R-:W1:Y:S01]  /*9da0*/  I2F R0, R132 ;  /* 0x0000008400007306 */ /* 0x000e620000201400 */
[----:B------:R-:W-:Y:S01]  /*9db0*/  @!P1 LEA.HI.X R7, R14, c[0x0][0x174], R4, 0x1, P0 ;  /* 0x00005d000e079a11 */ /* 0x000fe200000f0c04 */
[----:B------:R-:W-:Y:S01]  /*9dc0*/  @!PT LDS RZ, [RZ] ;  /* 0x00000000fffff984 */ /* 0x000fe20000000800 */
[----:B------:R-:W-:Y:S01]  /*9dd0*/  @!PT LDS RZ, [RZ] ;  /* 0x00000000fffff984 */ /* 0x000fe20000000800 */
[----:B------:R-:W-:Y:S01]  /*9de0*/  @!PT LDS RZ, [RZ] ;  /* 0x00000000fffff984 */ /* 0x000fe20000000800 */
[----:B------:R2:W-:Y:S01]  /*9df0*/  @!P1 LDGSTS.E.BYPASS.LTC128B.128 [R230+0x4000], [R20.64] ;  /* 0x0400000014e69fae */ /* 0x0005e2000b901d5c */
[C---:B------:R-:W-:Y:S01]  /*9e00*/  IADD3 R15, R132.reuse, 0x1, RZ ;  /* 0x00000001840f7810 */ /* 0x040fe20007ffe0ff */
[----:B------:R-:W-:Y:S01]  /*9e10*/  IMAD R11, R11, 0x80, R184 ;  /* 0x000000800b0b7824 */ /* 0x000fe200078e02b8 */
[----:B------:R-:W-:Y:S01]  /*9e20*/  IADD3 R187, R132, 0x9, RZ ;  /* 0x0000000984bb7810 */ /* 0x000fe20007ffe0ff */
[----:B------:R-:W-:Y:S01]  /*9e30*/  @P1 STS.128 [R230+0x4800], RZ ;  /* 0x004800ffe6001388 */ /* 0x000fe20000000c00 */
[C---:B------:R-:W-:Y:S01]  /*9e40*/  ISETP.GE.AND P6, PT, R15.reuse, R186, PT ;  /* 0x000000ba0f00720c */ /* 0x040fe20003fc6270 */
[----:B------:R-:W-:Y:S01]  /*9e50*/  I2F R14, R15 ;  /* 0x0000000f000e7306 */ /* 0x000fe20000201400 */
[C---:B------:R-:W-:Y:S01]  /*9e60*/  ISETP.GE.AND P4, PT, R15.reuse, R185, PT ;  /* 0x000000b90f00720c */ /* 0x040fe20003f86270 */
[----:B------:R-:W-:Y:S01]  /*9e70*/  @!PT LDS RZ, [RZ] ;  /* 0x00000000fffff984 */ /* 0x000fe20000000800 */
[----:B------:R-:W-:Y:S01]  /*9e80*/  @!PT LDS RZ, [RZ] ;  /* 0x00000000fffff984 */ /* 0x000fe20000000800 */
[----:B------:R-:W-:Y:S01]  /*9e90*/  @!PT LDS RZ, [RZ] ;  /* 0x00000000fffff984 */ /* 0x000fe20000000800 */
[----:B------:R3:W-:Y:S01]  /*9ea0*/  @!P1 LDGSTS.E.BYPASS.LTC128B.128 [R230+0x4800], [R18.64] ;  /* 0x0480000012e69fae */ /* 0x0007e2000b901d5c */
[C---:B-----5:R-:W-:Y:S01]  /*9eb0*/  ISETP.GE.AND P2, PT, R15.reuse, R3, PT ;  /* 0x000000030f00720c */ /* 0x060fe20003f46270 */
[----:B------:R-:W-:Y:S01]  /*9ec0*/  UIADD3 UR7, UR5, -0x2, URZ ;  /* 0xfffffffe05077890 */ /* 0x000fe2000fffe03f */
[----:B------:R-:W-:Y:S01]  /*9ed0*/  ISETP.GE.AND P3, PT, R15, R2, PT ;  /* 0x000000020f00720c */ /* 0x000fe20003f66270 */
[----:B------:R-:W-:Y:S01]  /*9ee0*/  @P1 STS.128 [R230+0x5000], RZ ;  /* 0x005000ffe6001388 */ /* 0x000fe20000000c00 */
[C---:B------:R-:W-:Y:S01]  /*9ef0*/  IADD3 R245, R11.reuse, 0x38, RZ ;  /* 0x000000380bf57810 */ /* 0x040fe20007ffe0ff */
[----:B------:R-:W4:Y:S02]  /*9f00*/  I2F R135, R11 ;  /* 0x0000000b00877306 */ /* 0x000f240000201400 */
        /* <DEDUP_REMOVED lines=10> */
[----:B------:R-:W2:Y:S04]  /*9fb0*/  LDSM.16.M88.4 R188, [R179+0x1000] ;  /* 0x00100000b3bc783b */ /* 0x000ea80000000200 */
[----:B------:R-:W3:Y:S04]  /*9fc0*/  LDSM.16.M88.4 R120, [R178+0x2400] ;  /* 0x00240000b278783b */ /* 0x000ee80000000200 */
[----:B------:R-:W-:Y:S04]  /*9fd0*/  LDSM.16.M88.4 R112, [R178+0x2800] ;  /* 0x00280000b270783b */ /* 0x000fe80000000200 */
[----:B------:R-:W4:Y:S04]  /*9fe0*/  LDSM.16.M88.4 R104, [R178+0x2c00] ;  /* 0x002c0000b268783b */ /* 0x000f280000000200 */
[----:B------:R-:W-:Y:S04]  /*9ff0*/  LDSM.16.M88.4 R96, [R178+0x3000] ;  /* 0x00300000b260783b */ /* 0x000fe80000000200 */
[----:B-1----:R-:W1:Y:S04]  /*a000*/  LDSM.16.M88.4 R4, [R179] ;  /* 0x00000000b304783b */ /* 0x002e680000000200 */
[----:B------:R-:W1:Y:S04]  /*a010*/  LDSM.16.M88.4 R88, [R178+0x3400] ;  /* 0x00340000b258783b */ /* 0x000e680000000200 */
[----:B------:R-:W1:Y:S04]  /*a020*/  LDSM.16.M88.4 R80, [R178+0x3800] ;  /* 0x00380000b250783b */ /* 0x000e680000000200 */
[----:B------:R-:W1:Y:S04]  /*a030*/  LDSM.16.M88.4 R224, [R178+0x3c00] ;  /* 0x003c0000b2e0783b */ /* 0x000e680000000200 */
[----:B------:R-:W-:Y:S04]  /*a040*/  LDSM.16.M88.4 R76, [R177] ;  /* 0x00000000b14c783b */ /* 0x000fe80000000200 */
[----:B------:R-:W1:Y:S01]  /*a050*/  LDSM.16.M88.4 R168, [R176] ;  /* 0x00000000b0a8783b */ /* 0x000e620000000200 */
[C---:B--2---:R-:W-:Y:S03]  /*a060*/  HMMA.16816.F32.BF16 R136, R188.reuse, R128, RZ ;  /* 0x00000080bc88723c */ /* 0x044fe600000418ff */
[----:B------:R-:W2:Y:S04]  /*a070*/  LDSM.16.M88.4 R172, [R177+0x1000] ;  /* 0x00100000b1ac783b */ /* 0x000ea80000000200 */
[----:B------:R-:W2:Y:S01]  /*a080*/  LDSM.16.M88.4 R164, [R176+0x400] ;  /* 0x00040000b0a4783b */ /* 0x000ea20000000200 */
[C---:B---3--:R-:W-:Y:S03]  /*a090*/  HMMA.16816.F32.BF16 R124, R188.reuse, R120, RZ ;  /* 0x00000078bc7c723c */ /* 0x048fe600000418ff */
[----:B------:R-:W3:Y:S04]  /*a0a0*/  LDSM.16.M88.4 R160, [R176+0x800] ;  /* 0x00080000b0a0783b */ /* 0x000ee80000000200 */
[----:B------:R-:W2:Y:S01]  /*a0b0*/  LDSM.16.M88.4 R156, [R176+0xc00] ;  /* 0x000c0000b09c783b */ /* 0x000ea20000000200 */
[----:B----4-:R-:W-:Y:S03]  /*a0c0*/  HMMA.16816.F32.BF16 R108, R188, R104, RZ ;  /* 0x00000068bc6c723c */ /* 0x010fe600000418ff */
[----:B------:R-:W4:Y:S04]  /*a0d0*/  LDSM.16.M88.4 R152, [R176+0x1000] ;  /* 0x00100000b098783b */ /* 0x000f280000000200 */
[----:B------:R-:W2:Y:S01]  /*a0e0*/  LDSM.16.M88.4 R148, [R176+0x1400] ;  /* 0x00140000b094783b */ /* 0x000ea20000000200 */
[C---:B-1----:R-:W-:Y:S03]  /*a0f0*/  HMMA.16816.F32.BF16 R72, R4.reuse, R128, RZ ;  /* 0x000000800448723c */ /* 0x042fe600000418ff */
[----:B------:R-:W1:Y:S04]  /*a100*/  LDSM.16.M88.4 R144, [R176+0x1800] ;  /* 0x00180000b090783b */ /* 0x000e680000000200 */
[----:B------:R-:W1:Y:S01]  /*a110*/  LDSM.16.M88.4 R140, [R176+0x1c00] ;  /* 0x001c0000b08c783b */ /* 0x000e620000000200 */
[C---:B------:R-:W-:Y:S03]  /*a120*/  HMMA.16816.F32.BF16 R68, R4.reuse, R130, RZ ;  /* 0x000000820444723c */ /* 0x040fe600000418ff */
[----:B------:R3:W-:Y:S04]  /*a130*/  STL [R1], R8 ;  /* 0x0000000801007387 */ /* 0x0007e80000100800 */
[----:B------:R-:W0:Y:S01]  /*a140*/  LDGDEPBAR ;  /* 0x00000000000079af */ /* 0x000e220000000000 */
[C---:B------:R-:W-:Y:S08]  /*a150*/  HMMA.16816.F32.BF16 R64, R4.reuse, R120, RZ ;  /* 0x000000780440723c */ /* 0x040ff000000418ff */
[C---:B------:R-:W-:Y:S08]  /*a160*/  HMMA.16816.F32.BF16 R60, R4.reuse, R122, RZ ;  /* 0x0000007a043c723c */ /* 0x040ff000000418ff */
[----:B------:R-:W-:Y:S01]  /*a170*/  HMMA.16816.F32.BF16 R56, R4, R112, RZ ;  /* 0x000000700438723c */ /* 0x000fe200000418ff */
[----:B---3--:R-:W-:Y:S01]  /*a180*/  IADD3 R8, R11, 0x48, RZ ;  /* 0x000000480b087810 */ /* 0x008fe20007ffe0ff */
[----:B------:R-:W-:Y:S01]  /*a190*/  UISETP.GE.AND UP0, UPT, UR5, 0x3, UPT ;  /* 0x000000030500788c */ /* 0x000fe2000bf06270 */
[----:B------:R-:W-:-:S05]  /*a1a0*/  DEPBAR.LE SB0, 0x0 ;  /* 0x000080000000791a */ /* 0x000fca0000000000 */
        /* <DEDUP_REMOVED lines=13> */
[----:B------:R-:W-:Y:S08]  /*a280*/  HMMA.16816.F32.BF16 R116, R188, R112, RZ ;  /* 0x00000070bc74723c */ /* 0x000ff000000418ff */
[-C--:B------:R-:W-:Y:S08]  /*a290*/  HMMA.16816.F32.BF16 R72, R76, R168.reuse, R72 ;  /* 0x000000a84c48723c */ /* 0x080ff00000041848 */
[----:B--2---:R-:W-:Y:S01]  /*a2a0*/  HMMA.16816.F32.BF16 R136, R172, R168, R136 ;  /* 0x000000a8ac88723c */ /* 0x004fe20000041888 */
[----:B------:R-:W2:Y:S07]  /*a2b0*/  I2F R168, R187 ;  /* 0x000000bb00a87306 */ /* 0x000eae0000201400 */
[C---:B------:R-:W-:Y:S08]  /*a2c0*/  HMMA.16816.F32.BF16 R68, R76.reuse, R170, R68 ;  /* 0x000000aa4c44723c */ /* 0x040ff00000041844 */
[----:B------:R-:W-:Y:S01]  /*a2d0*/  HMMA.16816.F32.BF16 R64, R76, R164, R64 ;  /* 0x000000a44c40723c */ /* 0x000fe20000041840 */
[----:B------:R-:W-:Y:S01]  /*a2e0*/  FFMA.FTZ R244, R0, UR4, R72 ;  /* 0x0000000400f47c23 */ /* 0x000fe20008010048 */
[----:B------:R-:W-:Y:S01]  /*a2f0*/  IADD3 R72, R11, 0x40, RZ ;  /* 0x000000400b487810 */ /* 0x000fe20007ffe0ff */
[----:B------:R-:W-:-:S03]  /*a300*/  FFMA.FTZ R74, R135, UR4, R74 ;  /* 0x00000004874a7c23 */ /* 0x000fc6000801004a */
[----:B------:R-:W3:Y:S02]  /*a310*/  I2F R10, R72 ;  /* 0x00000048000a7306 */ /* 0x000ee40000201400 */
[C---:B------:R-:W-:Y:S08]  /*a320*/  HMMA.16816.F32.BF16 R60, R76.reuse, R166, R60 ;  /* 0x000000a64c3c723c */ /* 0x040ff0000004183c */
[----:B------:R-:W-:Y:S01]  /*a330*/  HMMA.16816.F32.BF16 R56, R76, R160, R56 ;  /* 0x000000a04c38723c */ /* 0x000fe20000041838 */
[----:B--2---:R-:W-:-:S07]  /*a340*/  FFMA.FTZ R71, R168, UR4, R71 ;  /* 0x00000004a8477c23 */ /* 0x004fce0008010047 */
[C---:B------:R-:W-:Y:S08]  /*a350*/  HMMA.16816.F32.BF16 R48, R76.reuse, R156, R48 ;  /* 0x0000009c4c30723c */ /* 0x040ff00000041830 */
[C---:B----4-:R-:W-:Y:S08]  /*a360*/  HMMA.16816.F32.BF16 R40, R76.reuse, R152, R40 ;  /* 0x000000984c28723c */ /* 0x050ff00000041828 */
[C---:B------:R-:W-:Y:S08]  /*a370*/  HMMA.16816.F32.BF16 R32, R76.reuse, R148, R32 ;  /* 0x000000944c20723c */ /* 0x040ff00000041820 */
[C---:B-1----:R-:W-:Y:S08]  /*a380*/  HMMA.16816.F32.BF16 R24, R76.reuse, R144, R24 ;  /* 0x000000904c18723c */ /* 0x042ff00000041818 */
[----:B------:R-:W-:Y:S01]  /*a390*/  HMMA.16816.F32.BF16 R16, R76, R140, R16 ;  /* 0x0000008c4c10723c */ /* 0x000fe20000041810 */
[----:B---3--:R-:W-:-:S07]  /*a3a0*/  FFMA.FTZ R42, R10, UR4, R42 ;  /* 0x000000040a2a7c23 */ /* 0x008fce000801002a */
[C---:B------:R-:W-:Y:S08]  /*a3b0*/  HMMA.16816.F32.BF16 R52, R76.reuse, R162, R52 ;  /* 0x000000a24c34723c */ /* 0x040ff00000041834 */
[C---:B------:R-:W-:Y:S08]  /*a3c0*/  HMMA.16816.F32.BF16 R44, R76.reuse, R158, R44 ;  /* 0x0000009e4c2c723c */ /* 0x040ff0000004182c */
[C---:B------:R-:W-:Y:S08]  /*a3d0*/  HMMA.16816.F32.BF16 R36, R76.reuse, R154, R36 ;  /* 0x0000009a4c24723c */ /* 0x040ff00000041824 */
[C---:B------:R-:W-:Y:S08]  /*a3e0*/  HMMA.16816.F32.BF16 R28, R76.reuse, R150, R28 ;  /* 0x000000964c1c723c */ /* 0x040ff0000004181c */
[C---:B------:R-:W-:Y:S08]  /*a3f0*/  HMMA.16816.F32.BF16 R20, R76.reuse, R146, R20 ;  /* 0x000000924c14723c */ /* 0x040ff00000041814 */
[----:B------:R-:W-:Y:S08]  /*a400*/  HMMA.16816.F32.BF16 R4, R76, R142, R4 ;  /* 0x0000008e4c04723c */ /* 0x000ff00000041804 */
[----:B------:R-:W-:Y:S07]  /*a410*/  HMMA.16816.F32.BF16 R76, R188, R224, RZ ;  /* 0x000000e0bc4c723c */ /* 0x000fee00000418ff */
[----:B------:R-:W-:Y:S01]  /*a420*/  IADD3 R224, R132, 0x8, RZ ;  /* 0x0000000884e07810 */ /* 0x000fe20007ffe0ff */
[----:B------:R-:W-:Y:S03]  /*a430*/  HMMA.16816.F32.BF16 R128, R172, R170, R128 ;  /* 0x000000aaac80723c */ /* 0x000fe60000041880 */
[----:B------:R-:W1:Y:S01]  /*a440*/  I2F R171, R224 ;  /* 0x000000e000ab7306 */ /* 0x000e620000201400 */
[----:B------:R-:W-:-:S02]  /*a450*/  ISETP.GE.AND P0, PT, R224, R186, PT ;  /* 0x000000bae000720c */ /* 0x000fc40003f06270 */
[----:B------:R-:W-:Y:S02]  /*a460*/  ISETP.GE.AND P5, PT, R224, R185, PT ;  /* 0x000000b9e000720c */ /* 0x000fe40003fa6270 */
[----:B------:R-:W-:Y:S01]  /*a470*/  HMMA.16816.F32.BF16 R124, R172, R164, R124 ;  /* 0x000000a4ac7c723c */ /* 0x000fe2000004187c */
[----:B------:R-:W-:Y:S02]  /*a480*/  IADD3 R170, R132, 0x10, RZ ;  /* 0x0000001084aa7810 */ /* 0x000fe40007ffe0ff */
[----:B------:R2:W3:Y:S05]  /*a490*/  I2F R165, R15 ;  /* 0x0000000f00a57306 */ /* 0x0004ea0000201400 */
[----:B------:R-:W-:Y:S03]  /*a4a0*/  HMMA.16816.F32.BF16 R112, R188, R114, RZ ;  /* 0x00000072bc70723c */ /* 0x000fe600000418ff */
[----:B------:R-:W4:Y:S01]  /*a4b0*/  I2F R164, R224 ;  /* 0x000000e000a47306 */ /* 0x000f220000201400 */
[----:B-1----:R-:W-:-:S04]  /*a4c0*/  FFMA.FTZ R68, R171, UR4, R68 ;  /* 0x00000004ab447c23 */ /* 0x002fc80008010044 */
[----:B------:R-:W-:Y:S01]  /*a4d0*/  HMMA.16816.F32.BF16 R100, R188, R96, RZ ;  /* 0x00000060bc64723c */ /* 0x000fe200000418ff */
[----:B------:R-:W-:Y:S02]  /*a4e0*/  FFMA.FTZ R129, R168, UR4, R129 ;  /* 0x00000004a8817c23 */ /* 0x000fe40008010081 */
[----:B------:R-:W1:Y:S01]  /*a4f0*/  I2F R169, R170 ;  /* 0x000000aa00a97306 */ /* 0x000e620000201400 */
[----:B--2---:R-:W-:Y:S02]  /*a500*/  FFMA.FTZ R15, R14, UR4, R73 ;  /* 0x000000040e0f7c23 */ /* 0x004fe40008010049 */
[C---:B---3--:R-:W-:Y:S02]  /*a510*/  FFMA.FTZ R14, R165.reuse, UR4, R75 ;  /* 0x00000004a50e7c23 */ /* 0x048fe4000801004b */
[C---:B------:R-:W-:Y:S01]  /*a520*/  HMMA.16816.F32.BF16 R120, R172.reuse, R166, R120 ;  /* 0x000000a6ac78723c */ /* 0x040fe20000041878 */
[----:B------:R-:W-:Y:S01]  /*a530*/  FFMA.FTZ R139, R165, UR4, R139 ;  /* 0x00000004a58b7c23 */ /* 0x000fe2000801008b */
[----:B------:R-:W-:Y:S01]  /*a540*/  FSEL R15, R15, -INF , !P6 ;  /* 0xff8000000f0f7808 */ /* 0x000fe20007000000 */
[----:B------:R-:W2:Y:S01]  /*a550*/  I2F R166, R187 ;  /* 0x000000bb00a67306 */ /* 0x000ea20000201400 */
[----:B------:R-:W-:Y:S01]  /*a560*/  FFMA.FTZ R137, R165, UR4, R137 ;  /* 0x00000004a5897c23 */ /* 0x000fe20008010089 */
[----:B------:R-:W-:Y:S01]  /*a570*/  FSEL R14, R14, -INF , !P4 ;  /* 0xff8000000e0e7808 */ /* 0x000fe20006000000 */
[----:B----4-:R-:W-:Y:S01]  /*a580*/  FFMA.FTZ R70, R164, UR4, R70 ;  /* 0x00000004a4467c23 */ /* 0x010fe20008010046 */
[----:B------:R-:W-:Y:S01]  /*a590*/  IADD3 R167, R132, 0x11, RZ ;  /* 0x0000001184a77810 */ /* 0x000fe20007ffe0ff */
[C---:B------:R-:W-:Y:S01]  /*a5a0*/  HMMA.16816.F32.BF16 R108, R172.reuse, R156, R108 ;  /* 0x0000009cac6c723c */ /* 0x040fe2000004186c */
[----:B------:R-:W-:Y:S01]  /*a5b0*/  FFMA.FTZ R128, R164, UR4, R128 ;  /* 0x00000004a4807c23 */ /* 0x000fe20008010080 */
[-C--:B------:R-:W-:Y:S01]  /*a5c0*/  ISETP.GE.AND P6, PT, R224, R3.reuse, PT ;  /* 0x00000003e000720c */ /* 0x080fe20003fc6270 */
[----:B------:R-:W3:Y:S01]  /*a5d0*/  I2F R134, R170 ;  /* 0x000000aa00867306 */ /* 0x000ee20000201400 */
[----:B------:R-:W-:Y:S01]  /*a5e0*/  FFMA.FTZ R130, R164, UR4, R130 ;  /* 0x00000004a4827c23 */ /* 0x000fe20008010082 */
[----:B------:R-:W-:Y:S01]  /*a5f0*/  ISETP.GE.AND P4, PT, R224, R2, PT ;  /* 0x00000002e000720c */ /* 0x000fe20003f86270 */
[----:B------:R-:W-:Y:S01]  /*a600*/  FFMA.FTZ R131, R168, UR4, R131 ;  /* 0x00000004a8837c23 */ /* 0x000fe20008010083 */
[----:B------:R-:W-:Y:S01]  /*a610*/  FSEL R171, R139, -INF , !P3 ;  /* 0xff8000008bab7808 */ /* 0x000fe20005800000 */
[----:B------:R-:W-:Y:S01]  /*a620*/  HMMA.16816.F32.BF16 R116, R172, R160, R116 ;  /* 0x000000a0ac74723c */ /* 0x000fe20000041874 */
[----:B------:R-:W-:Y:S01]  /*a630*/  FSEL R139, R68, -INF , !P0 ;  /* 0xff800000448b7808 */ /* 0x000fe20004000000 */
[----:B-1----:R-:W-:Y:S01]  /*a640*/  FFMA.FTZ R64, R169, UR4, R64 ;  /* 0x00000004a9407c23 */ /* 0x002fe20008010040 */
[----:B------:R-:W1:Y:S01]  /*a650*/  I2F R156, R167 ;  /* 0x000000a7009c7306 */ /* 0x000e620000201400 */
[----:B------:R-:W-:Y:S01]  /*a660*/  FSEL R225, R137, -INF , !P2 ;  /* 0xff80000089e17808 */ /* 0x000fe20005000000 */
[----:B--2---:R-:W-:Y:S01]  /*a670*/  FFMA.FTZ R69, R166, UR4, R69 ;  /* 0x00000004a6457c23 */ /* 0x004fe20008010045 */
[----:B------:R-:W-:-:S02]  /*a680*/  ISETP.GE.AND P0, PT, R187, R3, PT ;  /* 0x00000003bb00720c */ /* 0x000fc40003f06270 */
[----:B------:R-:W-:Y:S01]  /*a690*/  IADD3 R161, R132, 0x18, RZ ;  /* 0x0000001884a17810 */ /* 0x000fe20007ffe0ff */
[C---:B------:R-:W-:Y:S01]  /*a6a0*/  HMMA.16816.F32.BF16 R92, R188.reuse, R88, RZ ;  /* 0x00000058bc5c723c */ /* 0x040fe200000418ff */
[C---:B------:R-:W-:Y:S01]  /*a6b0*/  ISETP.GE.AND P2, PT, R187.reuse, R186, PT ;  /* 0x000000babb00720c */ /* 0x040fe20003f46270 */
[----:B------:R-:W2:Y:S01]  /*a6c0*/  I2F R160, R167 ;  /* 0x000000a700a07306 */ /* 0x000ea20000201400 */
[----:B------:R-:W-:Y:S01]  /*a6d0*/  FSEL R137, R70, -INF , !P5 ;  /* 0xff80000046897808 */ /* 0x000fe20006800000 */
[----:B---3--:R-:W-:Y:S01]  /*a6e0*/  FFMA.FTZ R66, R134, UR4, R66 ;  /* 0x0000000486427c23 */ /* 0x008fe20008010042 */
[----:B------:R-:W-:Y:S02]  /*a6f0*/  IADD3 R166, R132, 0x19, RZ ;  /* 0x0000001984a67810 */ /* 0x000fe40007ffe0ff */
[----:B------:R-:W-:Y:S01]  /*a700*/  FSEL R224, R130, -INF , !P4 ;  /* 0xff80000082e07808 */ /* 0x000fe20006000000 */
[----:B------:R-:W-:Y:S01]  /*a710*/  HMMA.16816.F32.BF16 R84, R188, R80, RZ ;  /* 0x00000050bc54723c */ /* 0x000fe200000418ff */
[CC--:B------:R-:W-:Y:S01]  /*a720*/  ISETP.GE.AND P3, PT, R187.reuse, R185.reuse, PT ;  /* 0x000000b9bb00720c */ /* 0x0c0fe20003f66270 */
[----:B------:R-:W3:Y:S01]  /*a730*/  I2F R73, R161 ;  /* 0x000000a100497306 */ /* 0x000ee20000201400 */
[----:B------:R-:W-:Y:S01]  /*a740*/  ISETP.GE.AND P5, PT, R187, R2, PT ;  /* 0x00000002bb00720c */ /* 0x000fe20003fa6270 */
[----:B-1----:R-:W-:Y:S01]  /*a750*/  FFMA.FTZ R65, R156, UR4, R65 ;  /* 0x000000049c417c23 */ /* 0x002fe20008010041 */
[----:B------:R-:W-:-:S02]  /*a760*/  ISETP.GE.AND P4, PT, R170, R185, PT ;  /* 0x000000b9aa00720c */ /* 0x000fc40003f86270 */
[----:B------:R-:W-:Y:S01]  /*a770*/  FSEL R243, R129, -INF , !P0 ;  /* 0xff80000081f37808 */ /* 0x000fe20004000000 */
[C---:B------:R-:W-:Y:S01]  /*a780*/  HMMA.16816.F32.BF16 R104, R188.reuse, R106, RZ ;  /* 0x0000006abc68723c */ /* 0x040fe200000418ff */
[C---:B------:R-:W-:Y:S01]  /*a790*/  ISETP.GE.AND P0, PT, R132.reuse, R186, PT ;  /* 0x000000ba8400720c */ /* 0x040fe20003f06270 */
[----:B------:R-:W1:Y:S01]  /*a7a0*/  I2F R157, R161 ;  /* 0x000000a1009d7306 */ /* 0x000e620000201400 */
[----:B------:R-:W-:Y:S01]  /*a7b0*/  IADD3 R130, R132, 0x20, RZ ;  /* 0x0000002084827810 */ /* 0x000fe20007ffe0ff */
[----:B------:R-:W-:Y:S01]  /*a7c0*/  FFMA.FTZ R132, R134, UR4, R124 ;  /* 0x0000000486847c23 */ /* 0x000fe2000801007c */
[----:B------:R-:W-:Y:S01]  /*a7d0*/  FSEL R124, R66, -INF , !P4 ;  /* 0xff800000427c7808 */ /* 0x000fe20006000000 */
[----:B------:R-:W-:Y:S01]  /*a7e0*/  FFMA.FTZ R134, R134, UR4, R126 ;  /* 0x0000000486867c23 */ /* 0x000fe2000801007e */
[----:B------:R-:W-:Y:S01]  /*a7f0*/  ISETP.GE.AND P4, PT, R167, R3, PT ;  /* 0x00000003a700720c */ /* 0x000fe20003f86270 */
[C---:B------:R-:W-:Y:S01]  /*a800*/  HMMA.16816.F32.BF16 R96, R188.reuse, R98, RZ ;  /* 0x00000062bc60723c */ /* 0x040fe200000418ff */
[C---:B--2---:R-:W-:Y:S01]  /*a810*/  FFMA.FTZ R67, R160.reuse, UR4, R67 ;  /* 0x00000004a0437c23 */ /* 0x044fe20008010043 */
[C---:B------:R-:W-:Y:S01]  /*a820*/  IADD3 R70, R11.reuse, 0x29, RZ ;  /* 0x000000290b467810 */ /* 0x040fe20007ffe0ff */
[C---:B------:R-:W-:Y:S01]  /*a830*/  FFMA.FTZ R156, R160.reuse, UR4, R125 ;  /* 0x00000004a09c7c23 */ /* 0x040fe2000801007d */
[----:B------:R-:W-:Y:S01]  /*a840*/  I2F R165, R166 ;  /* 0x000000a600a57306 */ /* 0x000fe20000201400 */
[----:B------:R-:W-:Y:S01]  /*a850*/  IADD3 R68, R11, 0x21, RZ ;  /* 0x000000210b447810 */ /* 0x000fe20007ffe0ff */
[----:B------:R-:W-:Y:S01]  /*a860*/  FFMA.FTZ R127, R160, UR4, R127 ;  /* 0x00000004a07f7c23 */ /* 0x000fe2000801007f */
[----:B------:R-:W-:Y:S01]  /*a870*/  FSEL R244, R244, -INF , !P0 ;  /* 0xff800000f4f47808 */ /* 0x000fe20004000000 */
[----:B------:R-:W-:Y:S01]  /*a880*/  HMMA.16816.F32.BF16 R88, R188, R90, RZ ;  /* 0x0000005abc58723c */ /* 0x000fe200000418ff */
[----:B------:R-:W-:Y:S01]  /*a890*/  FSEL R156, R156, -INF , !P4 ;  /* 0xff8000009c9c7808 */ /* 0x000fe20006000000 */
[----:B---3--:R-:W-:Y:S01]  /*a8a0*/  FFMA.FTZ R60, R73, UR4, R60 ;  /* 0x00000004493c7c23 */ /* 0x008fe2000801003c */
[----:B------:R-:W-:Y:S01]  /*a8b0*/  ISETP.GE.AND P4, PT, R161, R2, PT ;  /* 0x00000002a100720c */ /* 0x000fe20003f86270 */
[----:B------:R-:W2:Y:S01]  /*a8c0*/  I2F R75, R130 ;  /* 0x00000082004b7306 */ /* 0x000ea20000201400 */
[----:B-1----:R-:W-:Y:S01]  /*a8d0*/  FFMA.FTZ R160, R157, UR4, R120 ;  /* 0x000000049da07c23 */ /* 0x002fe20008010078 */
[----:B------:R-:W-:-:S02]  /*a8e0*/  IADD3 R73, R11, 0x31, RZ ;  /* 0x000000310b497810 */ /* 0x000fc40007ffe0ff */
[C---:B------:R-:W-:Y:S01]  /*a8f0*/  HMMA.16816.F32.BF16 R80, R188.reuse, R82, RZ ;  /* 0x00000052bc50723c */ /* 0x040fe200000418ff */
[C---:B------:R-:W-:Y:S02]  /*a900*/  ISETP.GE.AND P0, PT, R11.reuse, R3, PT ;  /* 0x000000030b00720c */ /* 0x040fe40003f06270 */
[----:B------:R-:W-:Y:S01]  /*a910*/  IADD3 R187, R11, 0x61, RZ ;  /* 0x000000610bbb7810 */ /* 0x000fe20007ffe0ff */
[----:B------:R-:W1:Y:S04]  /*a920*/  I2F R66, R68 ;  /* 0x0000004400427306 */ /* 0x000e680000201400 */
[----:B------:R-:W-:Y:S01]  /*a930*/  HMMA.16816.F32.BF16 R188, R188, R226, RZ ;  /* 0x000000e2bcbc723c */ /* 0x000fe200000418ff */
[----:B--2---:R-:W-:Y:S02]  /*a940*/  FFMA.FTZ R0, R75, UR4, R116 ;  /* 0x000000044b007c23 */ /* 0x004fe40008010074 */
[----:B------:R-:W-:-:S04]  /*a950*/  FFMA.FTZ R116, R135, UR4, R136 ;  /* 0x0000000487747c23 */ /* 0x000fc80008010088 */
[----:B------:R-:W-:Y:S01]  /*a960*/  FSEL R227, R128, -INF , !P6 ;  /* 0xff80000080e37808 */ /* 0x000fe20007000000 */
[C---:B------:R-:W-:Y:S01]  /*a970*/  HMMA.16816.F32.BF16 R100, R172.reuse, R152, R100 ;  /* 0x00000098ac64723c */ /* 0x040fe20000041864 */
[----:B------:R-:W-:Y:S02]  /*a980*/  ISETP.GE.AND P6, PT, R170, R186, PT ;  /* 0x000000baaa00720c */ /* 0x000fe40003fc6270 */
[----:B------:R-:W-:Y:S01]  /*a990*/  FSEL R226, R131, -INF , !P5 ;  /* 0xff80000083e27808 */ /* 0x000fe20006800000 */
[----:B-1----:R-:W-:Y:S01]  /*a9a0*/  FFMA.FTZ R57, R66, UR4, R57 ;  /* 0x0000000442397c23 */ /* 0x002fe20008010039 */
[----:B------:R-:W-:Y:S01]  /*a9b0*/  FSEL R128, R64, -INF , !P6 ;  /* 0xff80000040807808 */ /* 0x000fe20007000000 */
[C---:B------:R-:W-:Y:S01]  /*a9c0*/  FFMA.FTZ R59, R66.reuse, UR4, R59 ;  /* 0x00000004423b7c23 */ /* 0x040fe2000801003b */
[----:B------:R-:W-:Y:S01]  /*a9d0*/  FSEL R152, R69, -INF , !P2 ;  /* 0xff80000045987808 */ /* 0x000fe20005000000 */
[----:B------:R-:W-:Y:S01]  /*a9e0*/  HMMA.16816.F32.BF16 R112, R172, R162, R112 ;  /* 0x000000a2ac70723c */ /* 0x000fe20000041870 */
[----:B------:R-:W1:Y:S01]  /*a9f0*/  I2F R69, R166 ;  /* 0x000000a600457306 */ /* 0x000e620000201400 */
[----:B------:R-:W-:Y:S01]  /*aa00*/  FSEL R153, R71, -INF , !P3 ;  /* 0xff80000047997808 */ /* 0x000fe20005800000 */
[----:B------:R-:W-:Y:S01]  /*aa10*/  FFMA.FTZ R117, R66, UR4, R117 ;  /* 0x0000000442757c23 */ /* 0x000fe20008010075 */
[----:B------:R-:W-:Y:S01]  /*aa20*/  ISETP.GE.AND P3, PT, R170, R2, PT ;  /* 0x00000002aa00720c */ /* 0x000fe20003f66270 */
[----:B------:R-:W-:Y:S01]  /*aa30*/  FFMA.FTZ R119, R66, UR4, R119 ;  /* 0x0000000442777c23 */ /* 0x000fe20008010077 */
[----:B------:R-:W-:-:S02]  /*aa40*/  ISETP.GE.AND P5, PT, R167, R186, PT ;  /* 0x000000baa700720c */ /* 0x000fc40003fa6270 */
[----:B------:R-:W-:Y:S01]  /*aa50*/  ISETP.GE.AND P6, PT, R167, R185, PT ;  /* 0x000000b9a700720c */ /* 0x000fe20003fc6270 */
[----:B------:R-:W2:Y:S01]  /*aa60*/  I2F R64, R70 ;  /* 0x0000004600407306 */ /* 0x000ea20000201400 */
[----:B------:R-:W-:Y:S01]  /*aa70*/  ISETP.GE.AND P2, PT, R170, R3, PT ;  /* 0x00000003aa00720c */ /* 0x000fe20003f46270 */
[C---:B------:R-:W-:Y:S01]  /*aa80*/  HMMA.16816.F32.BF16 R104, R172.reuse, R158, R104 ;  /* 0x0000009eac68723c */ /* 0x040fe20000041868 */
[----:B------:R-:W-:Y:S02]  /*aa90*/  FSEL R134, R134, -INF , !P3 ;  /* 0xff80000086867808 */ /* 0x000fe40005800000 */
[----:B------:R-:W-:Y:S01]  /*aaa0*/  FSEL R126, R65, -INF , !P5 ;  /* 0xff800000417e7808 */ /* 0x000fe20006800000 */
[----:B------:R-:W-:Y:S01]  /*aab0*/  FFMA.FTZ R65, R157, UR4, R62 ;  /* 0x000000049d417c23 */ /* 0x000fe2000801003e */
[----:B------:R-:W-:Y:S01]  /*aac0*/  FSEL R125, R67, -INF , !P6 ;  /* 0xff800000437d7808 */ /* 0x000fe20007000000 */
        /* <DEDUP_REMOVED lines=9> */
[----:B------:R-:W-:Y:S01]  /*ab60*/  FSEL R132, R132, -INF , !P2 ;  /* 0xff80000084847808 */ /* 0x000fe20005000000 */
[C---:B--2---:R-:W-:Y:S01]  /*ab70*/  FFMA.FTZ R53, R64.reuse, UR4, R53 ;  /* 0x0000000440357c23 */ /* 0x044fe20008010035 */
[----:B------:R-:W-:Y:S01]  /*ab80*/  ISETP.GE.AND P2, PT, R167, R2, PT ;  /* 0x00000002a700720c */ /* 0x000fe20003f46270 */
[----:B------:R-:W1:Y:S01]  /*ab90*/  I2F R62, R161 ;  /* 0x000000a1003e7306 */ /* 0x000e620000201400 */
[----:B------:R-:W-:Y:S01]  /*aba0*/  IADD3 R71, R11, 0x28, RZ ;  /* 0x000000280b477810 */ /* 0x000fe20007ffe0ff */
[C---:B------:R-:W-:Y:S01]  /*abb0*/  FFMA.FTZ R123, R64.reuse, UR4, R55 ;  /* 0x00000004407b7c23 */ /* 0x040fe20008010037 */
[----:B------:R-:W-:Y:S01]  /*abc0*/  FSEL R129, R127, -INF , !P2 ;  /* 0xff8000007f817808 */ /* 0x000fe20005000000 */
[----:B------:R-:W-:Y:S01]  /*abd0*/  FFMA.FTZ R165, R64, UR4, R113 ;  /* 0x0000000440a57c23 */ /* 0x000fe20008010071 */
[----:B------:R-:W-:Y:S01]  /*abe0*/  FSEL R127, R60, -INF , !P3 ;  /* 0xff8000003c7f7808 */ /* 0x000fe20005800000 */
[----:B------:R-:W-:Y:S01]  /*abf0*/  FFMA.FTZ R170, R64, UR4, R115 ;  /* 0x0000000440aa7c23 */ /* 0x000fe20008010073 */
[----:B------:R-:W-:Y:S01]  /*ac00*/  ISETP.GE.AND P3, PT, R166, R185, PT ;  /* 0x000000b9a600720c */ /* 0x000fe20003f66270 */
[----:B------:R-:W2:Y:S01]  /*ac10*/  I2F R164, R71 ;  /* 0x0000004700a47306 */ /* 0x000ea20000201400 */
[----:B------:R-:W-:Y:S01]  /*ac20*/  FSEL R120, R65, -INF , !P5 ;  /* 0xff80000041787808 */ /* 0x000fe20006800000 */
[----:B------:R-:W-:Y:S01]  /*ac30*/  FFMA.FTZ R158, R135, UR4, R138 ;  /* 0x00000004879e7c23 */ /* 0x000fe2000801008a */
[----:B------:R-:W-:Y:S01]  /*ac40*/  FSEL R160, R160, -INF , !P6 ;  /* 0xff800000a0a07808 */ /* 0x000fe20007000000 */
[----:B------:R-:W-:Y:S01]  /*ac50*/  HMMA.16816.F32.BF16 R96, R172, R154, R96 ;  /* 0x0000009aac60723c */ /* 0x000fe20000041860 */
[----:B------:R-:W-:-:S02]  /*ac60*/  ISETP.GE.AND P2, PT, R166, R186, PT ;  /* 0x000000baa600720c */ /* 0x000fc40003f46270 */
[C---:B------:R-:W-:Y:S01]  /*ac70*/  ISETP.GE.AND P5, PT, R166.reuse, R3, PT ;  /* 0x00000003a600720c */ /* 0x040fe20003fa6270 */
[----:B------:R-:W3:Y:S01]  /*ac80*/  I2F R60, R73 ;  /* 0x00000049003c7306 */ /* 0x000ee20000201400 */
[----:B------:R-:W-:Y:S01]  /*ac90*/  ISETP.GE.AND P6, PT, R166, R2, PT ;  /* 0x00000002a600720c */ /* 0x000fe20003fc6270 */
[C---:B-1----:R-:W-:Y:S01]  /*aca0*/  FFMA.FTZ R67, R62.reuse, UR4, R108 ;  /* 0x000000043e437c23 */ /* 0x042fe2000801006c */
[----:B------:R-:W-:Y:S01]  /*acb0*/  IADD3 R166, R11, 0x39, RZ ;  /* 0x000000390ba67810 */ /* 0x000fe20007ffe0ff */
[----:B------:R-:W-:Y:S01]  /*acc0*/  FFMA.FTZ R48, R62, UR4, R48 ;  /* 0x000000043e307c23 */ /* 0x000fe20008010030 */
[----:B------:R-:W-:Y:S01]  /*acd0*/  FSEL R121, R63, -INF , !P3 ;  /* 0xff8000003f797808 */ /* 0x000fe20005800000 */
[----:B------:R-:W-:Y:S01]  /*ace0*/  FFMA.FTZ R63, R75, UR4, R56 ;  /* 0x000000044b3f7c23 */ /* 0x000fe20008010038 */
[----:B------:R-:W-:Y:S01]  /*acf0*/  IADD3 R64, R11, 0x60, RZ ;  /* 0x000000600b407810 */ /* 0x000fe20007ffe0ff */
        /* <DEDUP_REMOVED lines=8> */
[----:B------:R-:W-:Y:S01]  /*ad80*/  ISETP.GE.AND P3, PT, R130, R3, PT ;  /* 0x000000038200720c */ /* 0x000fe20003f66270 */
[----:B------:R-:W-:Y:S01]  /*ad90*/  I2F R252, R166 ;  /* 0x000000a600fc7306 */ /* 0x000fe20000201400 */
[----:B------:R-:W-:Y:S01]  /*ada0*/  FSEL R108, R56, -INF , !P2 ;  /* 0xff800000386c7808 */ /* 0x000fe20005000000 */
[----:B---3--:R-:W-:Y:S01]  /*adb0*/  FFMA.FTZ R49, R60, UR4, R49 ;  /* 0x000000043c317c23 */ /* 0x008fe20008010031 */
[----:B------:R-:W-:Y:S01]  /*adc0*/  FSEL R157, R157, -INF , !P4 ;  /* 0xff8000009d9d7808 */ /* 0x000fe20006000000 */
[----:B------:R-:W-:Y:S01]  /*add0*/  HMMA.16816.F32.BF16 R92, R172, R148, R92 ;  /* 0x00000094ac5c723c */ /* 0x000fe2000004185c */
[-C--:B------:R-:W-:Y:S01]  /*ade0*/  ISETP.GE.AND P2, PT, R68, R186.reuse, PT ;  /* 0x000000ba4400720c */ /* 0x080fe20003f46270 */
[----:B------:R-:W-:Y:S01]  /*adf0*/  FFMA.FTZ R58, R62, UR4, R50 ;  /* 0x000000043e3a7c23 */ /* 0x000fe20008010032 */
[----:B------:R-:W-:Y:S01]  /*ae00*/  ISETP.GE.AND P4, PT, R130, R186, PT ;  /* 0x000000ba8200720c */ /* 0x000fe20003f86270 */
[----:B------:R-:W2:Y:S01]  /*ae10*/  I2F R163, R64 ;  /* 0x0000004000a37306 */ /* 0x000ea20000201400 */
[----:B------:R-:W-:Y:S01]  /*ae20*/  FSEL R159, R159, -INF , !P5 ;  /* 0xff8000009f9f7808 */ /* 0x000fe20006800000 */
[----:B------:R-:W-:Y:S01]  /*ae30*/  IMAD.U32 R50, RZ, RZ, UR6 ;  /* 0x00000006ff327e24 */ /* 0x000fe2000f8e00ff */
[----:B------:R-:W-:Y:S01]  /*ae40*/  FSEL R135, R0, -INF , !P3 ;  /* 0xff80000000877808 */ /* 0x000fe20005800000 */
[----:B------:R-:W-:Y:S01]  /*ae50*/  FFMA.FTZ R69, R62, UR4, R110 ;  /* 0x000000043e457c23 */ /* 0x000fe2000801006e */
[----:B------:R-:W-:Y:S01]  /*ae60*/  ISETP.GE.AND P5, PT, R130, R2, PT ;  /* 0x000000028200720c */ /* 0x000fe20003fa6270 */
[C---:B------:R-:W-:Y:S01]  /*ae70*/  FFMA.FTZ R130, R164.reuse, UR4, R54 ;  /* 0x00000004a4827c23 */ /* 0x040fe20008010036 */
[-C--:B------:R-:W-:Y:S01]  /*ae80*/  ISETP.GE.AND P3, PT, R71, R186.reuse, PT ;  /* 0x000000ba4700720c */ /* 0x080fe20003f66270 */
[----:B------:R-:W3:Y:S01]  /*ae90*/  I2F R64, R118 ;  /* 0x0000007600407306 */ /* 0x000ee20000201400 */
[C---:B------:R-:W-:Y:S01]  /*aea0*/  IADD3 R155, R11.reuse, 0x49, RZ ;  /* 0x000000490b9b7810 */ /* 0x040fe20007ffe0ff */
[----:B------:R-:W-:Y:S01]  /*aeb0*/  FFMA.FTZ R164, R164, UR4, R114 ;  /* 0x00000004a4a47c23 */ /* 0x000fe20008010072 */
[----:B------:R-:W-:Y:S01]  /*aec0*/  IADD3 R55, R11, 0x50, RZ ;  /* 0x000000500b377810 */ /* 0x000fe20007ffe0ff */
[----:B------:R-:W-:Y:S01]  /*aed0*/  IMAD R50, R50, 0x80, R184 ;  /* 0x0000008032327824 */ /* 0x000fe200078e02b8 */
[----:B------:R-:W-:Y:S01]  /*aee0*/  FSEL R113, R57, -INF , !P2 ;  /* 0xff80000039717808 */ /* 0x000fe20005000000 */
[----:B-1----:R-:W-:Y:S01]  /*aef0*/  FFMA.FTZ R46, R61, UR4, R46 ;  /* 0x000000043d2e7c23 */ /* 0x002fe2000801002e */
[----:B------:R-:W-:Y:S01]  /*af00*/  FSEL R114, R63, -INF , !P4 ;  /* 0xff8000003f727808 */ /* 0x000fe20006000000 */
[----:B------:R-:W1:Y:S01]  /*af10*/  I2F R65, R8 ;  /* 0x0000000800417306 */ /* 0x000e620000201400 */
[-C--:B------:R-:W-:Y:S01]  /*af20*/  ISETP.GE.AND P2, PT, R161, R186.reuse, PT ;  /* 0x000000baa100720c */ /* 0x080fe20003f46270 */
[----:B--2---:R-:W-:Y:S01]  /*af30*/  FFMA.FTZ R24, R163, UR4, R24 ;  /* 0x00000004a3187c23 */ /* 0x004fe20008010018 */
[----:B------:R-:W-:Y:S01]  /*af40*/  IADD3 R63, R11, 0x58, RZ ;  /* 0x000000580b3f7810 */ /* 0x000fe20007ffe0ff */
[----:B------:R-:W-:Y:S01]  /*af50*/  FFMA.FTZ R51, R60, UR4, R51 ;  /* 0x000000043c337c23 */ /* 0x000fe20008010033 */
[----:B------:R-:W-:Y:S01]  /*af60*/  FSEL R112, R52, -INF , !P3 ;  /* 0xff80000034707808 */ /* 0x000fe20005800000 */
[----:B------:R-:W-:Y:S01]  /*af70*/  FFMA.FTZ R109, R60, UR4, R109 ;  /* 0x000000043c6d7c23 */ /* 0x000fe2000801006d */
[----:B------:R-:W-:Y:S01]  /*af80*/  ISETP.GE.AND P3, PT, R73, R186, PT ;  /* 0x000000ba4900720c */ /* 0x000fe20003f66270 */
[----:B------:R-:W2:Y:S01]  /*af90*/  I2F R66, R155 ;  /* 0x0000009b00427306 */ /* 0x000ea20000201400 */
[----:B------:R-:W-:Y:S01]  /*afa0*/  FSEL R168, R168, -INF , !P6 ;  /* 0xff800000a8a87808 */ /* 0x000fe20007000000 */
[----:B------:R-:W-:Y:S01]  /*afb0*/  FFMA.FTZ R47, R252, UR4, R47 ;  /* 0x00000004fc2f7c23 */ /* 0x000fe2000801002f */
[C---:B------:R-:W-:Y:S01]  /*afc0*/  IADD3 R54, R11.reuse, 0x51, RZ ;  /* 0x000000510b367810 */ /* 0x040fe20007ffe0ff */
[----:B---3--:R-:W-:Y:S01]  /*afd0*/  FFMA.FTZ R43, R64, UR4, R43 ;  /* 0x00000004402b7c23 */ /* 0x008fe2000801002b */
[----:B------:R-:W-:Y:S01]  /*afe0*/  ISETP.GE.AND P6, PT, R11, R185, PT ;  /* 0x000000b90b00720c */ /* 0x000fe20003fc6270 */
[----:B------:R-:W-:Y:S01]  /*aff0*/  FFMA.FTZ R26, R163, UR4, R26 ;  /* 0x00000004a31a7c23 */ /* 0x000fe2000801001a */
[C---:B------:R-:W-:Y:S01]  /*b000*/  ISETP.GE.AND P4, PT, R11.reuse, R2, PT ;  /* 0x000000020b00720c */ /* 0x040fe20003f86270 */
[----:B------:R-:W-:Y:S01]  /*b010*/  I2F R9, R55 ;  /* 0x0000003700097306 */ /* 0x000fe20000201400 */
[----:B------:R-:W-:Y:S01]  /*b020*/  IADD3 R131, R11, 0x59, RZ ;  /* 0x000000590b837810 */ /* 0x000fe20007ffe0ff */
[----:B-1----:R-:W-:Y:S01]  /*b030*/  FFMA.FTZ R38, R65, UR4, R38 ;  /* 0x0000000441267c23 */ /* 0x002fe20008010026 */
[C---:B------:R-:W-:Y:S01]  /*b040*/  IADD3 R162, R11.reuse, 0x68, RZ ;  /* 0x000000680ba27810 */ /* 0x040fe20007ffe0ff */
[----:B------:R-:W-:Y:S01]  /*b050*/  FFMA.FTZ R105, R252, UR4, R105 ;  /* 0x00000004fc697c23 */ /* 0x000fe20008010069 */
[----:B------:R-:W-:-:S02]  /*b060*/  IADD3 R154, R11, 0x69, RZ ;  /* 0x000000690b9a7810 */ /* 0x000fc40007ffe0ff */
[C---:B------:R-:W-:Y:S01]  /*b070*/  IADD3 R149, R11.reuse, 0x70, RZ ;  /* 0x000000700b957810 */ /* 0x040fe20007ffe0ff */
[----:B------:R-:W1:Y:S01]  /*b080*/  I2F R251, R63 ;  /* 0x0000003f00fb7306 */ /* 0x000e620000201400 */
[C---:B------:R-:W-:Y:S01]  /*b090*/  IADD3 R148, R11.reuse, 0x71, RZ ;  /* 0x000000710b947810 */ /* 0x040fe20007ffe0ff */
[----:B--2---:R-:W-:Y:S01]  /*b0a0*/  FFMA.FTZ R39, R66, UR4, R39 ;  /* 0x0000000442277c23 */ /* 0x004fe20008010027 */
[C---:B------:R-:W-:Y:S02]  /*b0b0*/  IADD3 R138, R11.reuse, 0x78, RZ ;  /* 0x000000780b8a7810 */ /* 0x040fe40007ffe0ff */
[----:B------:R-:W-:Y:S01]  /*b0c0*/  IADD3 R136, R11, 0x79, RZ ;  /* 0x000000790b887810 */ /* 0x000fe20007ffe0ff */
[----:B------:R-:W-:Y:S01]  /*b0d0*/  FFMA.FTZ R11, R61, UR4, R44 ;  /* 0x000000043d0b7c23 */ /* 0x000fe2000801002c */
[----:B------:R-:W-:Y:S01]  /*b0e0*/  FSEL R115, R75, -INF , !P5 ;  /* 0xff8000004b737808 */ /* 0x000fe20006800000 */
[----:B------:R-:W2:Y:S01]  /*b0f0*/  I2F R8, R54 ;  /* 0x0000003600087306 */ /* 0x000ea20000201400 */
[----:B------:R-:W-:Y:S01]  /*b100*/  FSEL R0, R48, -INF , !P2 ;  /* 0xff80000030007808 */ /* 0x000fe20005000000 */
[----:B------:R-:W-:Y:S01]  /*b110*/  FFMA.FTZ R48, R252, UR4, R45 ;  /* 0x00000004fc307c23 */ /* 0x000fe2000801002d */
[-C--:B------:R-:W-:Y:S01]  /*b120*/  ISETP.GE.AND P5, PT, R70, R186.reuse, PT ;  /* 0x000000ba4600720c */ /* 0x080fe20003fa6270 */
[----:B------:R-:W-:Y:S01]  /*b130*/  FFMA.FTZ R45, R10, UR4, R40 ;  /* 0x000000040a2d7c23 */ /* 0x000fe20008010028 */
[----:B------:R-:W-:Y:S01]  /*b140*/  FSEL R44, R49, -INF , !P3 ;  /* 0xff800000312c7808 */ /* 0x000fe20005800000 */
[----:B------:R-:W-:Y:S01]  /*b150*/  FFMA.FTZ R49, R64, UR4, R41 ;  /* 0x0000000440317c23 */ /* 0x000fe20008010029 */
[-C--:B------:R-:W-:Y:S01]  /*b160*/  ISETP.GE.AND P3, PT, R72, R186.reuse, PT ;  /* 0x000000ba4800720c */ /* 0x080fe20003f66270 */
[----:B------:R-:W3:Y:S01]  /*b170*/  I2F R250, R131 ;  /* 0x0000008300fa7306 */ /* 0x000ee20000201400 */
[----:B------:R-:W-:Y:S01]  /*b180*/  FSEL R110, R53, -INF , !P5 ;  /* 0xff800000356e7808 */ /* 0x000fe20006800000 */
[----:B-1----:R-:W-:Y:S01]  /*b190*/  FFMA.FTZ R52, R251, UR4, R28 ;  /* 0x00000004fb347c23 */ /* 0x002fe2000801001c */
[-C--:B------:R-:W-:Y:S01]  /*b1a0*/  ISETP.GE.AND P5, PT, R245, R186.reuse, PT ;  /* 0x000000baf500720c */ /* 0x080fe20003fa6270 */
[----:B------:R-:W-:Y:S01]  /*b1b0*/  FFMA.FTZ R34, R9, UR4, R34 ;  /* 0x0000000409227c23 */ /* 0x000fe20008010022 */
[----:B------:R-:W-:Y:S01]  /*b1c0*/  FSEL R41, R45, -INF , !P3 ;  /* 0xff8000002d297808 */ /* 0x000fe20005800000 */
[----:B------:R-:W-:Y:S01]  /*b1d0*/  FFMA.FTZ R45, R66, UR4, R37 ;  /* 0x00000004422d7c23 */ /* 0x000fe20008010025 */
[-C--:B------:R-:W-:Y:S01]  /*b1e0*/  ISETP.GE.AND P3, PT, R155, R186.reuse, PT ;  /* 0x000000ba9b00720c */ /* 0x080fe20003f66270 */
[----:B------:R-:W1:Y:S01]  /*b1f0*/  I2F R167, R187 ;  /* 0x000000bb00a77306 */ /* 0x000e620000201400 */
[-C--:B------:R-:W-:Y:S01]  /*b200*/  ISETP.GE.AND P2, PT, R166, R186.reuse, PT ;  /* 0x000000baa600720c */ /* 0x080fe20003f46270 */
[----:B------:R-:W-:Y:S01]  /*b210*/  FFMA.FTZ R37, R9, UR4, R32 ;  /* 0x0000000409257c23 */ /* 0x000fe20008010020 */
[----:B------:R-:W-:Y:S01]  /*b220*/  FSEL R11, R11, -INF , !P5 ;  /* 0xff8000000b0b7808 */ /* 0x000fe20006800000 */
[----:B--2---:R-:W-:Y:S01]  /*b230*/  FFMA.FTZ R33, R8, UR4, R33 ;  /* 0x0000000408217c23 */ /* 0x004fe20008010021 */
[-C--:B------:R-:W-:Y:S01]  /*b240*/  ISETP.GE.AND P5, PT, R118, R186.reuse, PT ;  /* 0x000000ba7600720c */ /* 0x080fe20003fa6270 */
[----:B------:R-:W-:Y:S01]  /*b250*/  FFMA.FTZ R35, R8, UR4, R35 ;  /* 0x0000000408237c23 */ /* 0x000fe20008010023 */
[----:B------:R-:W-:Y:S01]  /*b260*/  IADD3 R50, R50, 0x48, RZ ;  /* 0x0000004832327810 */ /* 0x000fe20007ffe0ff */
[----:B------:R-:W2:Y:S01]  /*b270*/  I2F R155, R162 ;  /* 0x000000a2009b7306 */ /* 0x000ea20000201400 */
[----:B------:R-:W-:Y:S01]  /*b280*/  FSEL R40, R48, -INF , !P2 ;  /* 0xff80000030287808 */ /* 0x000fe20005000000 */
[----:B------:R-:W-:Y:S01]  /*b290*/  FFMA.FTZ R48, R65, UR4, R36 ;  /* 0x0000000441307c23 */ /* 0x000fe20008010024 */
[-C--:B------:R-:W-:Y:S01]  /*b2a0*/  ISETP.GE.AND P2, PT, R50, R186.reuse, PT ;  /* 0x000000ba3200720c */ /* 0x080fe20003f46270 */
[C---:B---3--:R-:W-:Y:S01]  /*b2b0*/  FFMA.FTZ R29, R250.reuse, UR4, R29 ;  /* 0x00000004fa1d7c23 */ /* 0x048fe2000801001d */
        /* <DEDUP_REMOVED lines=11> */
[----:B--2---:R-:W-:Y:S01]  /*b370*/  FFMA.FTZ R20, R155, UR4, R20 ;  /* 0x000000049b147c23 */ /* 0x004fe20008010014 */
[----:B------:R-:W-:Y:S01]  /*b380*/  FSEL R45, R45, -INF , !P3 ;  /* 0xff8000002d2d7808 */ /* 0x000fe20005800000 */
[----:B------:R-:W1:Y:S01]  /*b390*/  I2F R32, R154 ;  /* 0x0000009a00207306 */ /* 0x000e620000201400 */
[----:B------:R-:W-:Y:S01]  /*b3a0*/  FSEL R49, R33, -INF , !P2 ;  /* 0xff80000021317808 */ /* 0x000fe20005000000 */
[----:B------:R-:W-:Y:S01]  /*b3b0*/  IMAD.U32 R33, RZ, RZ, UR6 ;  /* 0x00000006ff217e24 */ /* 0x000fe2000f8e00ff */
[-C--:B------:R-:W-:Y:S01]  /*b3c0*/  ISETP.GE.AND P3, PT, R63, R186.reuse, PT ;  /* 0x000000ba3f00720c */ /* 0x080fe20003f66270 */
[----:B------:R-:W-:Y:S01]  /*b3d0*/  FFMA.FTZ R22, R155, UR4, R22 ;  /* 0x000000049b167c23 */ /* 0x000fe20008010016 */
[----:B------:R-:W-:Y:S01]  /*b3e0*/  FSEL R50, R29, -INF , !P5 ;  /* 0xff8000001d327808 */ /* 0x000fe20006800000 */
[----:B------:R-:W-:Y:S01]  /*b3f0*/  IMAD R33, R33, 0x80, R184 ;  /* 0x0000008021217824 */ /* 0x000fe200078e02b8 */
[-C--:B------:R-:W-:Y:S01]  /*b400*/  ISETP.GE.AND P5, PT, R162, R186.reuse, PT ;  /* 0x000000baa200720c */ /* 0x080fe20003fa6270 */
[----:B---3--:R-:W-:Y:S01]  /*b410*/  FFMA.FTZ R16, R28, UR4, R16 ;  /* 0x000000041c107c23 */ /* 0x008fe20008010010 */
[----:B------:R-:W-:Y:S01]  /*b420*/  FSEL R52, R52, -INF , !P3 ;  /* 0xff80000034347808 */ /* 0x000fe20005800000 */
[----:B------:R-:W-:Y:S01]  /*b430*/  FFMA.FTZ R29, R61, UR4, R106 ;  /* 0x000000043d1d7c23 */ /* 0x000fe2000801006a */
[-C--:B------:R-:W-:Y:S01]  /*b440*/  ISETP.GE.AND P3, PT, R187, R186.reuse, PT ;  /* 0x000000babb00720c */ /* 0x080fe20003f66270 */
[----:B------:R-:W-:Y:S01]  /*b450*/  FFMA.FTZ R18, R28, UR4, R18 ;  /* 0x000000041c127c23 */ /* 0x000fe20008010012 */
[----:B------:R-:W-:Y:S01]  /*b460*/  FSEL R57, R20, -INF , !P5 ;  /* 0xff80000014397808 */ /* 0x000fe20006800000 */
[----:B------:R-:W-:Y:S01]  /*b470*/  FFMA.FTZ R252, R252, UR4, R107 ;  /* 0x00000004fcfc7c23 */ /* 0x000fe2000801006b */
[----:B------:R-:W2:Y:S01]  /*b480*/  I2F R20, R138 ;  /* 0x0000008a00147306 */ /* 0x000ea20000201400 */
[----:B------:R-:W-:Y:S01]  /*b490*/  IADD3 R33, R33, 0x60, RZ ;  /* 0x0000006021217810 */ /* 0x000fe20007ffe0ff */
[C---:B-1----:R-:W-:Y:S01]  /*b4a0*/  FFMA.FTZ R21, R32.reuse, UR4, R21 ;  /* 0x0000000420157c23 */ /* 0x042fe20008010015 */
[----:B------:R-:W-:Y:S01]  /*b4b0*/  FSEL R54, R25, -INF , !P3 ;  /* 0xff80000019367808 */ /* 0x000fe20005800000 */
[----:B------:R-:W-:Y:S01]  /*b4c0*/  FFMA.FTZ R25, R61, UR4, R104 ;  /* 0x000000043d197c23 */ /* 0x000fe20008010068 */
[-C--:B------:R-:W-:Y:S01]  /*b4d0*/  ISETP.GE.AND P3, PT, R149, R186.reuse, PT ;  /* 0x000000ba9500720c */ /* 0x080fe20003f66270 */
[----:B------:R-:W-:Y:S01]  /*b4e0*/  FFMA.FTZ R23, R32, UR4, R23 ;  /* 0x0000000420177c23 */ /* 0x000fe20008010017 */
[----:B------:R-:W-:-:S02]  /*b4f0*/  ISETP.GE.AND P2, PT, R33, R186, PT ;  /* 0x000000ba2100720c */ /* 0x000fc40003f46270 */
[----:B------:R-:W-:Y:S02]  /*b500*/  FSEL R55, R16, -INF , !P3 ;  /* 0xff80000010377808 */ /* 0x000fe40005800000 */
[----:B------:R-:W1:Y:S01]  /*b510*/  I2F R16, R148 ;  /* 0x0000009400107306 */ /* 0x000e620000201400 */
[----:B------:R-:W-:Y:S02]  /*b520*/  FSEL R53, R24, -INF , !P2 ;  /* 0xff80000018357808 */ /* 0x000fe40005000000 */
[-C--:B------:R-:W-:Y:S01]  /*b530*/  ISETP.GE.AND P2, PT, R154, R186.reuse, PT ;  /* 0x000000ba9a00720c */ /* 0x080fe20003f46270 */
[----:B--2---:R-:W-:Y:S01]  /*b540*/  FFMA.FTZ R4, R20, UR4, R4 ;  /* 0x0000000414047c23 */ /* 0x004fe20008010004 */
[-C--:B------:R-:W-:Y:S01]  /*b550*/  ISETP.GE.AND P5, PT, R148, R186.reuse, PT ;  /* 0x000000ba9400720c */ /* 0x080fe20003fa6270 */
[----:B------:R-:W-:Y:S01]  /*b560*/  FFMA.FTZ R6, R20, UR4, R6 ;  /* 0x0000000414067c23 */ /* 0x000fe20008010006 */
[----:B------:R-:W-:Y:S01]  /*b570*/  FSEL R56, R21, -INF , !P2 ;  /* 0xff80000015387808 */ /* 0x000fe20005000000 */
[----:B------:R-:W-:Y:S01]  /*b580*/  FFMA.FTZ R21, R60, UR4, R111 ;  /* 0x000000043c157c23 */ /* 0x000fe2000801006f */
[-C--:B------:R-:W-:Y:S01]  /*b590*/  ISETP.GE.AND P2, PT, R138, R186.reuse, PT ;  /* 0x000000ba8a00720c */ /* 0x080fe20003f46270 */
[----:B------:R-:W-:Y:S01]  /*b5a0*/  IMAD.U32 R111, RZ, RZ, UR7 ;  /* 0x00000007ff6f7e24 */ /* 0x000fe2000f8e00ff */
[----:B------:R-:W-:Y:S01]  /*b5b0*/  ISETP.GE.AND P3, PT, R136, R186, PT ;  /* 0x000000ba8800720c */ /* 0x000fe20003f66270 */
[----:B------:R-:W-:Y:S01]  /*b5c0*/  IMAD.U32 R186, RZ, RZ, UR6 ;  /* 0x00000006ffba7e24 */ /* 0x000fe2000f8e00ff */
[----:B------:R-:W-:Y:S01]  /*b5d0*/  FSEL R61, R4, -INF , !P2 ;  /* 0xff800000043d7808 */ /* 0x000fe20005000000 */
[--C-:B------:R-:W-:Y:S01]  /*b5e0*/  IMAD R111, R111, 0x80, R184.reuse ;  /* 0x000000806f6f7824 */ /* 0x100fe200078e02b8 */
[-C--:B------:R-:W-:Y:S01]  /*b5f0*/  ISETP.GE.AND P2, PT, R71, R185.reuse, PT ;  /* 0x000000b94700720c */ /* 0x080fe20003f46270 */
[----:B-1----:R-:W-:Y:S01]  /*b600*/  FFMA.FTZ R17, R16, UR4, R17 ;  /* 0x0000000410117c23 */ /* 0x002fe20008010011 */
[----:B------:R-:W-:Y:S01]  /*b610*/  FSEL R24, R74, -INF , !P6 ;  /* 0xff8000004a187808 */ /* 0x000fe20007000000 */
[----:B------:R-:W-:Y:S01]  /*b620*/  IMAD R186, R186, 0x80, R184 ;  /* 0x00000080baba7824 */ /* 0x000fe200078e02b8 */
[----:B------:R-:W-:Y:S01]  /*b630*/  FSEL R130, R130, -INF , !P2 ;  /* 0xff80000082827808 */ /* 0x000fe20005000000 */
[----:B------:R-:W-:Y:S01]  /*b640*/  FFMA.FTZ R19, R16, UR4, R19 ;  /* 0x0000000410137c23 */ /* 0x000fe20008010013 */
[----:B------:R-:W-:-:S02]  /*b650*/  ISETP.GE.AND P2, PT, R73, R185, PT ;  /* 0x000000b94900720c */ /* 0x000fc40003f46270 */
[----:B------:R-:W-:Y:S02]  /*b660*/  FSEL R62, R17, -INF , !P5 ;  /* 0xff800000113e7808 */ /* 0x000fe40006800000 */
[-C--:B------:R-:W-:Y:S01]  /*b670*/  ISETP.GE.AND P5, PT, R68, R185.reuse, PT ;  /* 0x000000b94400720c */ /* 0x080fe20003fa6270 */
[----:B------:R-:W1:Y:S01]  /*b680*/  I2F R17, R136 ;  /* 0x0000008800117306 */ /* 0x000e620000201400 */
[----:B------:R-:W-:Y:S02]  /*b690*/  FSEL R104, R51, -INF , !P2 ;  /* 0xff80000033687808 */ /* 0x000fe40005000000 */
[----:B------:R-:W-:Y:S02]  /*b6a0*/  ISETP.GE.AND P2, PT, R72, R185, PT ;  /* 0x000000b94800720c */ /* 0x000fe40003f46270 */
[----:B------:R-:W-:Y:S02]  /*b6b0*/  IADD3 R186, R186, 0x49, RZ ;  /* 0x00000049baba7810 */ /* 0x000fe40007ffe0ff */
[----:B------:R-:W-:-:S02]  /*b6c0*/  FSEL R131, R59, -INF , !P5 ;  /* 0xff8000003b837808 */ /* 0x000fc40006800000 */
[-C--:B------:R-:W-:Y:S02]  /*b6d0*/  ISETP.GE.AND P5, PT, R161, R185.reuse, PT ;  /* 0x000000b9a100720c */ /* 0x080fe40003fa6270 */
[----:B------:R-:W-:Y:S02]  /*b6e0*/  FSEL R60, R42, -INF , !P2 ;  /* 0xff8000002a3c7808 */ /* 0x000fe40005000000 */
[-C--:B------:R-:W-:Y:S01]  /*b6f0*/  ISETP.GE.AND P2, PT, R186, R185.reuse, PT ;  /* 0x000000b9ba00720c */ /* 0x080fe20003f46270 */
[----:B------:R-:W-:Y:S01]  /*b700*/  IMAD.U32 R186, RZ, RZ, UR6 ;  /* 0x00000006ffba7e24 */ /* 0x000fe2000f8e00ff */
[----:B------:R-:W-:Y:S01]  /*b710*/  FSEL R106, R58, -INF , !P5 ;  /* 0xff8000003a6a7808 */ /* 0x000fe20006800000 */
[----:B-1----:R-:W-:Y:S01]  /*b720*/  FFMA.FTZ R5, R17, UR4, R5 ;  /* 0x0000000411057c23 */ /* 0x002fe20008010005 */
[-C--:B------:R-:W-:Y:S01]  /*b730*/  ISETP.GE.AND P5, PT, R166, R185.reuse, PT ;  /* 0x000000b9a600720c */ /* 0x080fe20003fa6270 */
[----:B------:R-:W-:Y:S01]  /*b740*/  IMAD R186, R186, 0x80, R184 ;  /* 0x00000080baba7824 */ /* 0x000fe200078e02b8 */
[----:B------:R-:W-:Y:S01]  /*b750*/  IADD3 R111, R111, 0x48, RZ ;  /* 0x000000486f6f7810 */ /* 0x000fe20007ffe0ff */
[----:B------:R-:W-:Y:S01]  /*b760*/  FFMA.FTZ R7, R17, UR4, R7 ;  /* 0x0000000411077c23 */ /* 0x000fe20008010007 */
[----:B------:R-:W-:-:S02]  /*b770*/  ISETP.GE.AND P6, PT, R70, R185, PT ;  /* 0x000000b94600720c */ /* 0x000fc40003fc6270 */
[----:B------:R-:W-:Y:S02]  /*b780*/  FSEL R74, R47, -INF , !P5 ;  /* 0xff8000002f4a7808 */ /* 0x000fe40006800000 */
[-C--:B------:R-:W-:Y:S01]  /*b790*/  ISETP.GE.AND P5, PT, R111, R185.reuse, PT ;  /* 0x000000b96f00720c */ /* 0x080fe20003fa6270 */
[----:B------:R-:W-:Y:S01]  /*b7a0*/  IMAD.U32 R111, RZ, RZ, UR7 ;  /* 0x00000007ff6f7e24 */ /* 0x000fe2000f8e00ff */
[----:B------:R-:W-:Y:S02]  /*b7b0*/  IADD3 R186, R186, 0x51, RZ ;  /* 0x00000051baba7810 */ /* 0x000fe40007ffe0ff */
[----:B------:R-:W-:Y:S01]  /*b7c0*/  FSEL R123, R123, -INF , !P6 ;  /* 0xff8000007b7b7808 */ /* 0x000fe20007000000 */
[----:B------:R-:W-:Y:S01]  /*b7d0*/  IMAD R111, R111, 0x80, R184 ;  /* 0x000000806f6f7824 */ /* 0x000fe200078e02b8 */
[----:B------:R-:W-:Y:S02]  /*b7e0*/  ISETP.GE.AND P6, PT, R245, R185, PT ;  /* 0x000000b9f500720c */ /* 0x000fe40003fc6270 */
[----:B------:R-:W-:-:S02]  /*b7f0*/  FSEL R58, R38, -INF , !P5 ;  /* 0xff800000263a7808 */ /* 0x000fc40006800000 */
[-C--:B------:R-:W-:Y:S01]  /*b800*/  ISETP.GE.AND P5, PT, R186, R185.reuse, PT ;  /* 0x000000b9ba00720c */ /* 0x080fe20003fa6270 */
[----:B------:R-:W-:Y:S01]  /*b810*/  IMAD.U32 R186, RZ, RZ, UR6 ;  /* 0x00000006ffba7e24 */ /* 0x000fe2000f8e00ff */
[----:B------:R-:W-:Y:S02]  /*b820*/  FSEL R75, R46, -INF , !P6 ;  /* 0xff8000002e4b7808 */ /* 0x000fe40007000000 */
[-C--:B------:R-:W-:Y:S01]  /*b830*/  ISETP.GE.AND P6, PT, R118, R185.reuse, PT ;  /* 0x000000b97600720c */ /* 0x080fe20003fc6270 */
[----:B------:R-:W-:Y:S01]  /*b840*/  IMAD R186, R186, 0x80, R184 ;  /* 0x00000080baba7824 */ /* 0x000fe200078e02b8 */
[----:B------:R-:W-:Y:S02]  /*b850*/  IADD3 R111, R111, 0x50, RZ ;  /* 0x000000506f6f7810 */ /* 0x000fe40007ffe0ff */
[----:B------:R-:W-:Y:S02]  /*b860*/  FSEL R59, R43, -INF , !P6 ;  /* 0xff8000002b3b7808 */ /* 0x000fe40007000000 */
[----:B------:R-:W-:Y:S01]  /*b870*/  ISETP.GE.AND P6, PT, R111, R185, PT ;  /* 0x000000b96f00720c */ /* 0x000fe20003fc6270 */
[----:B------:R-:W-:Y:S01]  /*b880*/  IMAD.MOV.U32 R111, RZ, RZ, R69 ;  /* 0x000000ffff6f7224 */ /* 0x000fe200078e0045 */
[----:B------:R-:W-:-:S02]  /*b890*/  IADD3 R186, R186, 0x59, RZ ;  /* 0x00000059baba7810 */ /* 0x000fc40007ffe0ff */
[----:B------:R-:W-:Y:S01]  /*b8a0*/  FSEL R47, R34, -INF , !P6 ;  /* 0xff800000222f7808 */ /* 0x000fe20007000000 */
[----:B------:R-:W-:Y:S01]  /*b8b0*/  IMAD.MOV.U32 R34, RZ, RZ, R66 ;  /* 0x000000ffff227224 */ /* 0x000fe200078e0042 */
[-C--:B------:R-:W-:Y:S02]  /*b8c0*/  ISETP.GE.AND P6, PT, R186, R185.reuse, PT ;  /* 0x000000b9ba00720c */ /* 0x080fe40003fc6270 */
[----:B------:R-:W-:Y:S01]  /*b8d0*/  FSEL R46, R35, -INF , !P5 ;  /* 0xff800000232e7808 */ /* 0x000fe20006800000 */
[----:B------:R-:W-:Y:S01]  /*b8e0*/  IMAD.MOV.U32 R35, RZ, RZ, R65 ;  /* 0x000000ffff237224 */ /* 0x000fe200078e0041 */
[----:B------:R-:W-:Y:S01]  /*b8f0*/  FSEL R42, R31, -INF , !P6 ;  /* 0xff8000001f2a7808 */ /* 0x000fe20007000000 */
[----:B------:R-:W-:Y:S01]  /*b900*/  IMAD.MOV.U32 R31, RZ, RZ, R67 ;  /* 0x000000ffff1f7224 */ /* 0x000fe200078e0043 */
[-C--:B------:R-:W-:Y:S02]  /*b910*/  ISETP.GE.AND P6, PT, R162, R185.reuse, PT ;  /* 0x000000b9a200720c */ /* 0x080fe40003fc6270 */
[----:B------:R-:W-:-:S02]  /*b920*/  ISETP.GE.AND P5, PT, R33, R185, PT ;  /* 0x000000b92100720c */ /* 0x000fc40003fa6270 */
[----:B------:R-:W-:Y:S02]  /*b930*/  FSEL R65, R22, -INF , !P6 ;  /* 0xff80000016417808 */ /* 0x000fe40007000000 */
[----:B------:R-:W-:Y:S02]  /*b940*/  FSEL R51, R39, -INF , !P2 ;  /* 0xff80000027337808 */ /* 0x000fe40005000000 */
[-C--:B------:R-:W-:Y:S02]  /*b950*/  ISETP.GE.AND P6, PT, R148, R185.reuse, PT ;  /* 0x000000b99400720c */ /* 0x080fe40003fc6270 */
[-C--:B------:R-:W-:Y:S02]  /*b960*/  ISETP.GE.AND P2, PT, R63, R185.reuse, PT ;  /* 0x000000b93f00720c */ /* 0x080fe40003f46270 */
[----:B------:R-:W-:Y:S01]  /*b970*/  FSEL R39, R26, -INF , !P5 ;  /* 0xff8000001a277808 */ /* 0x000fe20006800000 */
[----:B------:R-:W-:Y:S01]  /*b980*/  IMAD.MOV.U32 R26, RZ, RZ, R170 ;  /* 0x000000ffff1a7224 */ /* 0x000fe200078e00aa */
[----:B------:R-:W-:-:S02]  /*b990*/  ISETP.GE.AND P5, PT, R154, R185, PT ;  /* 0x000000b99a00720c */ /* 0x000fc40003fa6270 */
[----:B------:R-:W-:Y:S02]  /*b9a0*/  FSEL R67, R19, -INF , !P6 ;  /* 0xff80000013437808 */ /* 0x000fe40007000000 */
[----:B------:R-:W-:Y:S01]  /*b9b0*/  FSEL R43, R30, -INF , !P2 ;  /* 0xff8000001e2b7808 */ /* 0x000fe20005000000 */
[----:B------:R-:W-:Y:S01]  /*b9c0*/  IMAD.MOV.U32 R30, RZ, RZ, R64 ;  /* 0x000000ffff1e7224 */ /* 0x000fe200078e0040 */
[----:B------:R-:W-:Y:S02]  /*b9d0*/  ISETP.GE.AND P6, PT, R68, R3, PT ;  /* 0x000000034400720c */ /* 0x000fe40003fc6270 */
[----:B------:R-:W-:Y:S02]  /*b9e0*/  FSEL R64, R23, -INF , !P5 ;  /* 0xff80000017407808 */ /* 0x000fe40006800000 */
[----:B------:R-:W-:Y:S02]  /*b9f0*/  ISETP.GE.AND P5, PT, R138, R185, PT ;  /* 0x000000b98a00720c */ /* 0x000fe40003fa6270 */
[----:B------:R-:W-:-:S02]  /*ba00*/  FSEL R170, R117, -INF , !P6 ;  /* 0xff80000075aa7808 */ /* 0x000fc40007000000 */
[----:B------:R-:W-:Y:S02]  /*ba10*/  ISETP.GE.AND P6, PT, R161, R3, PT ;  /* 0x00000003a100720c */ /* 0x000fe40003fc6270 */
[----:B------:R-:W-:Y:S02]  /*ba20*/  ISETP.GE.AND P2, PT, R187, R185, PT ;  /* 0x000000b9bb00720c */ /* 0x000fe40003f46270 */
[----:B------:R-:W-:Y:S02]  /*ba30*/  FSEL R66, R6, -INF , !P5 ;  /* 0xff80000006427808 */ /* 0x000fe40006800000 */
[----:B------:R-:W-:Y:S02]  /*ba40*/  ISETP.GE.AND P5, PT, R68, R2, PT ;  /* 0x000000024400720c */ /* 0x000fe40003fa6270 */
[----:B------:R-:W-:Y:S02]  /*ba50*/  FSEL R69, R5, -INF , !P3 ;  /* 0xff80000005457808 */ /* 0x000fe40005800000 */
[----:B------:R-:W-:-:S02]  /*ba60*/  FSEL R5, R116, -INF , !P0 ;  /* 0xff80000074057808 */ /* 0x000fc40004000000 */
[----:B------:R-:W-:Y:S02]  /*ba70*/  FSEL R4, R158, -INF , !P4 ;  /* 0xff8000009e047808 */ /* 0x000fe40006000000 */
[----:B------:R-:W-:Y:S01]  /*ba80*/  FSEL R117, R31, -INF , !P6 ;  /* 0xff8000001f757808 */ /* 0x000fe20007000000 */
[----:B------:R-:W-:Y:S01]  /*ba90*/  IMAD.U32 R31, RZ, RZ, UR6 ;  /* 0x00000006ff1f7e24 */ /* 0x000fe2000f8e00ff */
[C---:B------:R-:W-:Y:S02]  /*baa0*/  ISETP.GE.AND P0, PT, R70.reuse, R3, PT ;  /* 0x000000034600720c */ /* 0x040fe40003f06270 */
[----:B------:R-:W-:Y:S01]  /*bab0*/  ISETP.GE.AND P4, PT, R70, R2, PT ;  /* 0x000000024600720c */ /* 0x000fe20003f86270 */
[----:B------:R-:W-:Y:S01]  /*bac0*/  IMAD R31, R31, 0x80, R184 ;  /* 0x000000801f1f7824 */ /* 0x000fe200078e02b8 */
[----:B------:R-:W-:Y:S02]  /*bad0*/  FSEL R38, R27, -INF , !P2 ;  /* 0xff8000001b267808 */ /* 0x000fe40005000000 */
[----:B------:R-:W-:-:S02]  /*bae0*/  ISETP.GE.AND P2, PT, R149, R185, PT ;  /* 0x000000b99500720c */ /* 0x000fc40003f46270 */
[----:B------:R-:W-:Y:S02]  /*baf0*/  FSEL R158, R119, -INF , !P5 ;  /* 0xff800000779e7808 */ /* 0x000fe40006800000 */
[-C--:B------:R-:W-:Y:S02]  /*bb00*/  ISETP.GE.AND P5, PT, R161, R2.reuse, PT ;  /* 0x00000002a100720c */ /* 0x080fe40003fa6270 */
[----:B------:R-:W-:Y:S02]  /*bb10*/  FSEL R165, R165, -INF , !P0 ;  /* 0xff800000a5a57808 */ /* 0x000fe40004000000 */
[----:B------:R-:W-:Y:S02]  /*bb20*/  FSEL R161, R26, -INF , !P4 ;  /* 0xff8000001aa17808 */ /* 0x000fe40006000000 */
[C---:B------:R-:W-:Y:S02]  /*bb30*/  ISETP.GE.AND P0, PT, R245.reuse, R3, PT ;  /* 0x00000003f500720c */ /* 0x040fe40003f06270 */
[----:B------:R-:W-:-:S02]  /*bb40*/  ISETP.GE.AND P4, PT, R245, R2, PT ;  /* 0x00000002f500720c */ /* 0x000fc40003f86270 */
[----:B------:R-:W-:Y:S02]  /*bb50*/  FSEL R63, R18, -INF , !P2 ;  /* 0xff800000123f7808 */ /* 0x000fe40005000000 */
[----:B------:R-:W-:Y:S02]  /*bb60*/  ISETP.GE.AND P2, PT, R136, R185, PT ;  /* 0x000000b98800720c */ /* 0x000fe40003f46270 */
[C---:B------:R-:W-:Y:S02]  /*bb70*/  ISETP.GE.AND P6, PT, R166.reuse, R3, PT ;  /* 0x00000003a600720c */ /* 0x040fe40003fc6270 */
[----:B------:R-:W-:Y:S02]  /*bb80*/  FSEL R111, R111, -INF , !P5 ;  /* 0xff8000006f6f7808 */ /* 0x000fe40006800000 */
[----:B------:R-:W-:Y:S02]  /*bb90*/  ISETP.GE.AND P5, PT, R166, R2, PT ;  /* 0x00000002a600720c */ /* 0x000fe40003fa6270 */
[----:B------:R-:W-:-:S02]  /*bba0*/  FSEL R119, R25, -INF , !P0 ;  /* 0xff80000019777808 */ /* 0x000fc40004000000 */
[----:B------:R-:W-:Y:S02]  /*bbb0*/  IADD3 R31, R31, 0x48, RZ ;  /* 0x000000481f1f7810 */ /* 0x000fe40007ffe0ff */
[----:B------:R-:W-:Y:S02]  /*bbc0*/  FSEL R107, R29, -INF , !P4 ;  /* 0xff8000001d6b7808 */ /* 0x000fe40006000000 */
[CC--:B------:R-:W-:Y:S02]  /*bbd0*/  ISETP.GE.AND P0, PT, R118.reuse, R3.reuse, PT ;  /* 0x000000037600720c */ /* 0x0c0fe40003f06270 */
[----:B------:R-:W-:Y:S02]  /*bbe0*/  ISETP.GE.AND P4, PT, R118, R2, PT ;  /* 0x000000027600720c */ /* 0x000fe40003f86270 */
[----:B------:R-:W-:Y:S02]  /*bbf0*/  ISETP.GE.AND P3, PT, R71, R3, PT ;  /* 0x000000034700720c */ /* 0x000fe40003f66270 */
[----:B------:R-:W-:-:S02]  /*bc00*/  FSEL R68, R7, -INF , !P2 ;  /* 0xff80000007447808 */ /* 0x000fc40005000000 */
[----:B------:R-:W-:Y:S02]  /*bc10*/  FSEL R118, R105, -INF , !P6 ;  /* 0xff80000069767808 */ /* 0x000fe40007000000 */
[-C--:B------:R-:W-:Y:S01]  /*bc20*/  ISETP.GE.AND P2, PT, R71, R2.reuse, PT ;  /* 0x000000024700720c */ /* 0x080fe20003f46270 */
[----:B------:R-:W-:Y:S01]  /*bc30*/  FFMA.FTZ R71, R10, UR4, R102 ;  /* 0x000000040a477c23 */ /* 0x000fe20008010066 */
[----:B------:R-:W-:Y:S02]  /*bc40*/  FSEL R105, R252, -INF , !P5 ;  /* 0xff800000fc697808 */ /* 0x000fe40006800000 */
[C---:B------:R-:W-:Y:S02]  /*bc50*/  ISETP.GE.AND P6, PT, R31.reuse, R3, PT ;  /* 0x000000031f00720c */ /* 0x040fe40003fc6270 */
[----:B------:R-:W-:Y:S01]  /*bc60*/  ISETP.GE.AND P5, PT, R31, R2, PT ;  /* 0x000000021f00720c */ /* 0x000fe20003fa6270 */
[----:B------:R-:W-:Y:S01]  /*bc70*/  IMAD.U32 R31, RZ, RZ, UR7 ;  /* 0x00000007ff1f7e24 */ /* 0x000fe2000f8e00ff */
[----:B------:R-:W-:-:S02]  /*bc80*/  FSEL R169, R169, -INF , !P3 ;  /* 0xff800000a9a97808 */ /* 0x000fc40005800000 */
[-C--:B------:R-:W-:Y:S02]  /*bc90*/  ISETP.GE.AND P3, PT, R73, R3.reuse, PT ;  /* 0x000000034900720c */ /* 0x080fe40003f66270 */
[----:B------:R-:W-:Y:S01]  /*bca0*/  FSEL R164, R164, -INF , !P2 ;  /* 0xff800000a4a47808 */ /* 0x000fe20005000000 */
[----:B------:R-:W-:Y:S01]  /*bcb0*/  IMAD R31, R31, 0x80, R184 ;  /* 0x000000801f1f7824 */ /* 0x000fe200078e02b8 */
[-C--:B------:R-:W-:Y:S01]  /*bcc0*/  ISETP.GE.AND P2, PT, R73, R2.reuse, PT ;  /* 0x000000024900720c */ /* 0x080fe20003f46270 */
[----:B------:R-:W-:Y:S01]  /*bcd0*/  FFMA.FTZ R73, R10, UR4, R100 ;  /* 0x000000040a497c23 */ /* 0x000fe20008010064 */
[----:B------:R-:W-:Y:S01]  /*bce0*/  FSEL R116, R109, -INF , !P3 ;  /* 0xff8000006d747808 */ /* 0x000fe20005800000 */
[----:B------:R-:W-:Y:S01]  /*bcf0*/  FFMA.FTZ R96, R35, UR4, R96 ;  /* 0x0000000423607c23 */ /* 0x000fe20008010060 */
[----:B------:R-:W-:Y:S01]  /*bd00*/  FSEL R109, R21, -INF , !P2 ;  /* 0xff800000156d7808 */ /* 0x000fe20005000000 */
[----:B------:R-:W-:Y:S01]  /*bd10*/  FFMA.FTZ R98, R35, UR4, R98 ;  /* 0x0000000423627c23 */ /* 0x000fe20008010062 */
[-C--:B------:R-:W-:Y:S01]  /*bd20*/  ISETP.GE.AND P3, PT, R72, R3.reuse, PT ;  /* 0x000000034800720c */ /* 0x080fe20003f66270 */
[----:B------:R-:W-:Y:S01]  /*bd30*/  FFMA.FTZ R6, R34, UR4, R97 ;  /* 0x0000000422067c23 */ /* 0x000fe20008010061 */
[-C--:B------:R-:W-:Y:S01]  /*bd40*/  ISETP.GE.AND P2, PT, R72, R2.reuse, PT ;  /* 0x000000024800720c */ /* 0x080fe20003f46270 */
[----:B------:R-:W-:Y:S01]  /*bd50*/  FFMA.FTZ R7, R34, UR4, R99 ;  /* 0x0000000422077c23 */ /* 0x000fe20008010063 */
[----:B------:R-:W-:Y:S01]  /*bd60*/  IADD3 R31, R31, 0x49, RZ ;  /* 0x000000491f1f7810 */ /* 0x000fe20007ffe0ff */
[----:B------:R1:W5:Y:S01]  /*bd70*/  LDL.LU R10, [R1+0x8] ;  /* 0x00000800010a7983 */ /* 0x0003620000300800 */
[----:B------:R-:W-:Y:S01]  /*bd80*/  FSEL R73, R73, -INF , !P3 ;  /* 0xff80000049497808 */ /* 0x000fe20005800000 */
[----:B------:R-:W-:Y:S01]  /*bd90*/  FFMA.FTZ R92, R9, UR4, R92 ;  /* 0x00000004095c7c23 */ /* 0x000fe2000801005c */
[----:B------:R-:W-:Y:S01]  /*bda0*/  FSEL R71, R71, -INF , !P2 ;  /* 0xff80000047477808 */ /* 0x000fe20005000000 */
[----:B------:R-:W-:Y:S01]  /*bdb0*/  FFMA.FTZ R94, R9, UR4, R94 ;  /* 0x00000004095e7c23 */ /* 0x000fe2000801005e */
[C---:B------:R-:W-:Y:S01]  /*bdc0*/  ISETP.GE.AND P3, PT, R31.reuse, R3, PT ;  /* 0x000000031f00720c */ /* 0x040fe20003f66270 */
[----:B------:R1:W5:Y:S01]  /*bdd0*/  LDL.LU R9, [R1+0x4] ;  /* 0x0000040001097983 */ /* 0x0003620000300800 */
[----:B------:R-:W-:Y:S01]  /*bde0*/  ISETP.GE.AND P2, PT, R31, R2, PT ;  /* 0x000000021f00720c */ /* 0x000fe20003f46270 */
[C---:B------:R-:W-:Y:S01]  /*bdf0*/  HMMA.16816.F32.BF16 R88, R172.reuse, R150, R88 ;  /* 0x00000096ac58723c */ /* 0x040fe20000041858 */
[----:B------:R-:W-:Y:S01]  /*be00*/  FSEL R99, R96, -INF , !P6 ;  /* 0xff80000060637808 */ /* 0x000fe20007000000 */
[----:B------:R-:W-:Y:S01]  /*be10*/  FFMA.FTZ R72, R30, UR4, R101 ;  /* 0x000000041e487c23 */ /* 0x000fe20008010065 */
[----:B------:R-:W-:Y:S01]  /*be20*/  FSEL R97, R98, -INF , !P5 ;  /* 0xff80000062617808 */ /* 0x000fe20006800000 */
[----:B------:R-:W-:Y:S01]  /*be30*/  FFMA.FTZ R70, R30, UR4, R103 ;  /* 0x000000041e467c23 */ /* 0x000fe20008010067 */
[----:B------:R-:W-:Y:S01]  /*be40*/  FSEL R98, R6, -INF , !P3 ;  /* 0xff80000006627808 */ /* 0x000fe20005800000 */
[C---:B------:R-:W-:Y:S01]  /*be50*/  FFMA.FTZ R6, R8.reuse, UR4, R93 ;  /* 0x0000000408067c23 */ /* 0x040fe2000801005d */
[----:B------:R-:W-:Y:S01]  /*be60*/  FSEL R96, R7, -INF , !P2 ;  /* 0xff80000007607808 */ /* 0x000fe20005000000 */
[----:B------:R-:W-:Y:S01]  /*be70*/  FFMA.FTZ R7, R8, UR4, R95 ;  /* 0x0000000408077c23 */ /* 0x000fe2000801005f */
[----:B------:R-:W-:Y:S01]  /*be80*/  HMMA.16816.F32.BF16 R84, R172, R144, R84 ;  /* 0x00000090ac54723c */ /* 0x000fe20000041854 */
[----:B------:R1:W5:Y:S01]  /*be90*/  LDL.LU R8, [R1] ;  /* 0x0000000001087983 */ /* 0x0003620000300800 */
[----:B------:R-:W-:Y:S01]  /*bea0*/  IMAD.U32 R30, RZ, RZ, UR6 ;  /* 0x00000006ff1e7e24 */ /* 0x000fe2000f8e00ff */
[----:B------:R-:W-:Y:S01]  /*beb0*/  FSEL R70, R70, -INF , !P4 ;  /* 0xff80000046467808 */ /* 0x000fe20006000000 */
[----:B------:R-:W-:Y:S01]  /*bec0*/  IMAD.U32 R35, RZ, RZ, UR7 ;  /* 0x00000007ff237e24 */ /* 0x000fe2000f8e00ff */
[----:B------:R-:W-:Y:S01]  /*bed0*/  FSEL R72, R72, -INF , !P0 ;  /* 0xff80000048487808 */ /* 0x000fe20004000000 */
[----:B------:R-:W-:-:S02]  /*bee0*/  IMAD R30, R30, 0x80, R184 ;  /* 0x000000801e1e7824 */ /* 0x000fc400078e02b8 */
[--C-:B------:R-:W-:Y:S01]  /*bef0*/  IMAD R35, R35, 0x80, R184.reuse ;  /* 0x0000008023237824 */ /* 0x100fe200078e02b8 */
[C---:B------:R-:W-:Y:S01]  /*bf00*/  HMMA.16816.F32.BF16 R80, R172.reuse, R146, R80 ;  /* 0x00000092ac50723c */ /* 0x040fe20000041850 */
[----:B------:R-:W-:Y:S01]  /*bf10*/  IMAD.U32 R34, RZ, RZ, UR6 ;  /* 0x00000006ff227e24 */ /* 0x000fe2000f8e00ff */
[----:B------:R-:W-:Y:S02]  /*bf20*/  IADD3 R30, R30, 0x50, RZ ;  /* 0x000000501e1e7810 */ /* 0x000fe40007ffe0ff */
[----:B------:R-:W-:Y:S01]  /*bf30*/  IADD3 R35, R35, 0x51, RZ ;  /* 0x0000005123237810 */ /* 0x000fe20007ffe0ff */
[----:B------:R-:W-:Y:S01]  /*bf40*/  IMAD R34, R34, 0x80, R184 ;  /* 0x0000008022227824 */ /* 0x000fe200078e02b8 */
[C---:B------:R-:W-:Y:S02]  /*bf50*/  ISETP.GE.AND P4, PT, R30.reuse, R2, PT ;  /* 0x000000021e00720c */ /* 0x040fe40003f86270 */
[-C--:B------:R-:W-:Y:S01]  /*bf60*/  ISETP.GE.AND P6, PT, R35, R3.reuse, PT ;  /* 0x000000032300720c */ /* 0x080fe20003fc6270 */
[----:B------:R-:W-:Y:S01]  /*bf70*/  HMMA.16816.F32.BF16 R76, R172, R140, R76 ;  /* 0x0000008cac4c723c */ /* 0x000fe2000004184c */
[----:B------:R-:W-:-:S02]  /*bf80*/  ISETP.GE.AND P0, PT, R30, R3, PT ;  /* 0x000000031e00720c */ /* 0x000fc40003f06270 */
[----:B------:R-:W-:Y:S01]  /*bf90*/  IADD3 R34, R34, 0x58, RZ ;  /* 0x0000005822227810 */ /* 0x000fe20007ffe0ff */
[C---:B------:R-:W-:Y:S01]  /*bfa0*/  FFMA.FTZ R90, R251.reuse, UR4, R90 ;  /* 0x00000004fb5a7c23 */ /* 0x040fe2000801005a */
[----:B------:R-:W-:Y:S02]  /*bfb0*/  FSEL R93, R94, -INF , !P4 ;  /* 0xff8000005e5d7808 */ /* 0x000fe40006000000 */
[----:B------:R-:W-:Y:S01]  /*bfc0*/  FSEL R94, R6, -INF , !P6 ;  /* 0xff800000065e7808 */ /* 0x000fe20007000000 */
[----:B------:R-:W-:Y:S01]  /*bfd0*/  FFMA.FTZ R6, R250, UR4, R89 ;  /* 0x00000004fa067c23 */ /* 0x000fe20008010059 */
[-C--:B------:R-:W-:Y:S01]  /*bfe0*/  ISETP.GE.AND P2, PT, R34, R2.reuse, PT ;  /* 0x000000022200720c */ /* 0x080fe20003f46270 */
[----:B------:R-:W-:Y:S01]  /*bff0*/  FFMA.FTZ R88, R251, UR4, R88 ;  /* 0x00000004fb587c23 */ /* 0x000fe20008010058 */
[----:B------:R-:W-:Y:S02]  /*c000*/  FSEL R95, R92, -INF , !P0 ;  /* 0xff8000005c5f7808 */ /* 0x000fe40004000000 */
[----:B------:R-:W-:-:S02]  /*c010*/  ISETP.GE.AND P5, PT, R35, R2, PT ;  /* 0x000000022300720c */ /* 0x000fc40003fa6270 */
[-C--:B------:R-:W-:Y:S02]  /*c020*/  ISETP.GE.AND P0, PT, R186, R3.reuse, PT ;  /* 0x00000003ba00720c */ /* 0x080fe40003f06270 */
[----:B------:R-:W-:Y:S01]  /*c030*/  ISETP.GE.AND P3, PT, R34, R3, PT ;  /* 0x000000032200720c */ /* 0x000fe20003f66270 */
[----:B------:R-:W-:Y:S01]  /*c040*/  FFMA.FTZ R250, R250, UR4, R91 ;  /* 0x00000004fafa7c23 */ /* 0x000fe2000801005b */
[----:B------:R-:W-:Y:S01]  /*c050*/  FSEL R89, R90, -INF , !P2 ;  /* 0xff8000005a597808 */ /* 0x000fe20005000000 */
[----:B------:R-:W-:Y:S01]  /*c060*/  FFMA.FTZ R86, R163, UR4, R86 ;  /* 0x00000004a3567c23 */ /* 0x000fe20008010056 */
[----:B------:R-:W-:Y:S02]  /*c070*/  FSEL R92, R7, -INF , !P5 ;  /* 0xff800000075c7808 */ /* 0x000fe40006800000 */
[----:B------:R-:W-:Y:S01]  /*c080*/  FSEL R90, R6, -INF , !P0 ;  /* 0xff800000065a7808 */ /* 0x000fe20004000000 */
[----:B------:R-:W-:Y:S01]  /*c090*/  FFMA.FTZ R6, R167, UR4, R85 ;  /* 0x00000004a7067c23 */ /* 0x000fe20008010055 */
[----:B------:R-:W-:-:S02]  /*c0a0*/  ISETP.GE.AND P5, PT, R33, R2, PT ;  /* 0x000000022100720c */ /* 0x000fc40003fa6270 */
[----:B------:R-:W-:Y:S01]  /*c0b0*/  FSEL R91, R88, -INF , !P3 ;  /* 0xff800000585b7808 */ /* 0x000fe20005800000 */
[----:B------:R-:W-:Y:S01]  /*c0c0*/  FFMA.FTZ R84, R163, UR4, R84 ;  /* 0x00000004a3547c23 */ /* 0x000fe20008010054 */
[-C--:B------:R-:W-:Y:S02]  /*c0d0*/  ISETP.GE.AND P3, PT, R187, R3.reuse, PT ;  /* 0x00000003bb00720c */ /* 0x080fe40003f66270 */
[-C--:B------:R-:W-:Y:S02]  /*c0e0*/  ISETP.GE.AND P4, PT, R186, R2.reuse, PT ;  /* 0x00000002ba00720c */ /* 0x080fe40003f86270 */
[-C--:B------:R-:W-:Y:S02]  /*c0f0*/  ISETP.GE.AND P6, PT, R33, R3.reuse, PT ;  /* 0x000000032100720c */ /* 0x080fe40003fc6270 */
[----:B------:R-:W-:Y:S01]  /*c100*/  FSEL R85, R86, -INF , !P5 ;  /* 0xff80000056557808 */ /* 0x000fe20006800000 */
[----:B------:R-:W-:Y:S01]  /*c110*/  FFMA.FTZ R167, R167, UR4, R87 ;  /* 0x00000004a7a77c23 */ /* 0x000fe20008010057 */
[----:B------:R-:W-:Y:S01]  /*c120*/  FSEL R86, R6, -INF , !P3 ;  /* 0xff80000006567808 */ /* 0x000fe20005800000 */
[C---:B------:R-:W-:Y:S01]  /*c130*/  FFMA.FTZ R80, R155.reuse, UR4, R80 ;  /* 0x000000049b507c23 */ /* 0x040fe20008010050 */
[----:B------:R-:W-:Y:S01]  /*c140*/  FSEL R88, R250, -INF , !P4 ;  /* 0xff800000fa587808 */ /* 0x000fe20006000000 */
[----:B------:R-:W-:Y:S01]  /*c150*/  FFMA.FTZ R82, R155, UR4, R82 ;  /* 0x000000049b527c23 */ /* 0x000fe20008010052 */
[----:B------:R-:W-:Y:S01]  /*c160*/  ISETP.GE.AND P0, PT, R162, R3, PT ;  /* 0x00000003a200720c */ /* 0x000fe20003f06270 */
[----:B------:R-:W-:Y:S01]  /*c170*/  FFMA.FTZ R6, R32, UR4, R81 ;  /* 0x0000000420067c23 */ /* 0x000fe20008010051 */
[----:B------:R-:W-:Y:S01]  /*c180*/  ISETP.GE.AND P4, PT, R162, R2, PT ;  /* 0x00000002a200720c */ /* 0x000fe20003f86270 */
[----:B------:R-:W-:Y:S01]  /*c190*/  FFMA.FTZ R32, R32, UR4, R83 ;  /* 0x0000000420207c23 */ /* 0x000fe20008010053 */
[----:B------:R-:W-:-:S02]  /*c1a0*/  FSEL R87, R84, -INF , !P6 ;  /* 0xff80000054577808 */ /* 0x000fc40007000000 */
[C---:B------:R-:W-:Y:S02]  /*c1b0*/  ISETP.GE.AND P6, PT, R154.reuse, R3, PT ;  /* 0x000000039a00720c */ /* 0x040fe40003fc6270 */
[-C--:B------:R-:W-:Y:S01]  /*c1c0*/  ISETP.GE.AND P5, PT, R154, R2.reuse, PT ;  /* 0x000000029a00720c */ /* 0x080fe20003fa6270 */
[----:B------:R-:W-:Y:S01]  /*c1d0*/  BAR.SYNC.DEFER_BLOCKING 0x0 ;  /* 0x0000000000007b1d */ /* 0x000fe20000010000 */
[----:B------:R-:W-:Y:S02]  /*c1e0*/  ISETP.GE.AND P2, PT, R187, R2, PT ;  /* 0x00000002bb00720c */ /* 0x000fe40003f46270 */
[----:B------:R-:W-:Y:S02]  /*c1f0*/  FSEL R83, R80, -INF , !P0 ;  /* 0xff80000050537808 */ /* 0x000fe40004000000 */
[----:B------:R-:W-:Y:S01]  /*c200*/  FSEL R81, R82, -INF , !P4 ;  /* 0xff80000052517808 */ /* 0x000fe20006000000 */
[----:B------:R-:W-:Y:S01]  /*c210*/  HMMA.16816.F32.BF16 R188, R172, R142, R188 ;  /* 0x0000008eacbc723c */ /* 0x000fe200000418bc */
[----:B------:R-:W-:-:S02]  /*c220*/  FSEL R82, R6, -INF , !P6 ;  /* 0xff80000006527808 */ /* 0x000fc40007000000 */
[----:B------:R-:W-:Y:S01]  /*c230*/  FSEL R80, R32, -INF , !P5 ;  /* 0xff80000020507808 */ /* 0x000fe20006800000 */
[----:B------:R-:W-:Y:S01]  /*c240*/  FFMA.FTZ R76, R28, UR4, R76 ;  /* 0x000000041c4c7c23 */ /* 0x000fe2000801004c */
[-C--:B------:R-:W-:Y:S02]  /*c250*/  ISETP.GE.AND P3, PT, R149, R3.reuse, PT ;  /* 0x000000039500720c */ /* 0x080fe40003f66270 */
[-C--:B------:R-:W-:Y:S02]  /*c260*/  ISETP.GE.AND P0, PT, R148, R3.reuse, PT ;  /* 0x000000039400720c */ /* 0x080fe40003f06270 */
[-C--:B------:R-:W-:Y:S02]  /*c270*/  ISETP.GE.AND P6, PT, R138, R3.reuse, PT ;  /* 0x000000038a00720c */ /* 0x080fe40003fc6270 */
[----:B------:R-:W-:Y:S01]  /*c280*/  ISETP.GE.AND P5, PT, R136, R3, PT ;  /* 0x000000038800720c */ /* 0x000fe20003fa6270 */
[----:B------:R-:W-:Y:S01]  /*c290*/  FFMA.FTZ R3, R28, UR4, R78 ;  /* 0x000000041c037c23 */ /* 0x000fe2000801004e */
[----:B------:R-:W-:-:S02]  /*c2a0*/  FSEL R84, R167, -INF , !P2 ;  /* 0xff800000a7547808 */ /* 0x000fc40005000000 */
[-C--:B------:R-:W-:Y:S02]  /*c2b0*/  ISETP.GE.AND P2, PT, R149, R2.reuse, PT ;  /* 0x000000029500720c */ /* 0x080fe40003f46270 */
[----:B------:R-:W-:Y:S02]  /*c2c0*/  FSEL R76, R76, -INF , !P3 ;  /* 0xff8000004c4c7808 */ /* 0x000fe40005800000 */
[----:B------:R-:W-:Y:S02]  /*c2d0*/  FSEL R3, R3, -INF , !P2 ;  /* 0xff80000003037808 */ /* 0x000fe40005000000 */
[-C--:B------:R-:W-:Y:S02]  /*c2e0*/  ISETP.GE.AND P4, PT, R148, R2.reuse, PT ;  /* 0x000000029400720c */ /* 0x080fe40003f86270 */
[-C--:B------:R-:W-:Y:S02]  /*c2f0*/  ISETP.GE.AND P3, PT, R138, R2.reuse, PT ;  /* 0x000000028a00720c */ /* 0x080fe40003f66270 */
[----:B------:R-:W-:Y:S01]  /*c300*/  ISETP.GE.AND P2, PT, R136, R2, PT ;  /* 0x000000028800720c */ /* 0x000fe20003f46270 */
[----:B------:R-:W-:-:S05]  /*c310*/  FFMA.FTZ R2, R16, UR4, R77 ;  /* 0x0000000410027c23 */ /* 0x000fca000801004d */
[----:B------:R-:W-:Y:S02]  /*c320*/  FSEL R2, R2, -INF , !P0 ;  /* 0xff80000002027808 */ /* 0x000fe40004000000 */
[----:B------:R-:W-:Y:S01]  /*c330*/  PLOP3.LUT P0, PT, PT, PT, UP0, 0x80, 0x0 ;  /* 0x000000000000781c */ /* 0x000fe20003f0f008 */
[----:B------:R-:W-:Y:S02]  /*c340*/  FFMA.FTZ R79, R16, UR4, R79 ;  /* 0x00000004104f7c23 */ /* 0x000fe4000801004f */
[C---:B------:R-:W-:Y:S02]  /*c350*/  FFMA.FTZ R103, R20.reuse, UR4, R188 ;  /* 0x0000000414677c23 */ /* 0x040fe400080100bc */
[----:B------:R-:W-:Y:S02]  /*c360*/  FFMA.FTZ R100, R20, UR4, R190 ;  /* 0x0000000414647c23 */ /* 0x000fe400080100be */
[C---:B------:R-:W-:Y:S02]  /*c370*/  FFMA.FTZ R102, R17.reuse, UR4, R189 ;  /* 0x0000000411667c23 */ /* 0x040fe400080100bd */
[----:B------:R-:W-:Y:S01]  /*c380*/  FFMA.FTZ R191, R17, UR4, R191 ;  /* 0x0000000411bf7c23 */ /* 0x000fe200080100bf */
[----:B------:R-:W-:-:S02]  /*c390*/  FSEL R101, R79, -INF , !P4 ;  /* 0xff8000004f657808 */ /* 0x000fc40006000000 */
[----:B------:R-:W-:Y:S02]  /*c3a0*/  FSEL R103, R103, -INF , !P6 ;  /* 0xff80000067677808 */ /* 0x000fe40007000000 */
[----:B------:R-:W-:Y:S02]  /*c3b0*/  FSEL R102, R102, -INF , !P5 ;  /* 0xff80000066667808 */ /* 0x000fe40006800000 */
[----:B------:R-:W-:Y:S02]  /*c3c0*/  FSEL R100, R100, -INF , !P3 ;  /* 0xff80000064647808 */ /* 0x000fe40005800000 */
[----:B------:R-:W-:Y:S01]  /*c3d0*/  FSEL R79, R191, -INF , !P2 ;  /* 0xff800000bf4f7808 */ /* 0x000fe20005000000 */
[----:B------:R-:W-:Y:S05]  /*c3e0*/  @!P0 BRA `(.L_x_324) ;  /* 0x0000038000008947 */ /* 0x000fea0003800000 */
[----:B-1----:R-:W-:Y:S01]  /*c3f0*/  UIADD3 UR31, UR5, -0x3, URZ ;  /* 0xfffffffd051f7890 */ /* 0x002fe2000fffe03f */
        /* <DEDUP_REMOVED lines=53> */
.L_x_326:
[----:B------:R-:W-:Y:S05]  /*c750*/  BSYNC B0 ;  /* 0x0000000000007941 */ /* 0x000fea0003800000 */
.L_x_325:
[----:B------:R-:W0:Y:S02]  /*c760*/  LDGDEPBAR ;  /* 0x00000000000079af */ /* 0x000e240000000000 */
.L_x_324:
[----:B-1----:R-:W-:Y:S01]  /*c770*/  FMNMX.FTZ R7, R13, R5, !PT ;  /* 0x000000050d077209 */ /* 0x002fe20007810000 */
[----:B------:R-:W-:Y:S01]  /*c780*/  UIADD3 UR30, UR5, -0x2, URZ ;  /* 0xfffffffe051e7890 */ /* 0x000fe2000fffe03f */
[----:B-----5:R-:W-:Y:S01]  /*c790*/  FMNMX.FTZ R21, R8, R4, !PT ;  /* 0x0000000408157209 */ /* 0x020fe20007810000 */
[----:B------:R-:W-:Y:S01]  /*c7a0*/  IMAD.WIDE.U32 R166, R10, -0x326172a9, RZ ;  /* 0xcd9e8d570aa67825 */ /* 0x000fe200078e00ff */
[----:B------:R-:W-:Y:S01]  /*c7b0*/  FMNMX.FTZ R7, R225, R7, !PT ;  /* 0x00000007e1077209 */ /* 0x000fe20007810000 */
[----:B------:R-:W-:Y:S01]  /*c7c0*/  USHF.L.U32 UR6, UR30, 0x2, URZ ;  /* 0x000000021e067899 */ /* 0x000fe2000800063f */
[----:B------:R-:W-:Y:S01]  /*c7d0*/  FMNMX.FTZ R21, R171, R21, !PT ;  /* 0x00000015ab157209 */ /* 0x000fe20007810000 */
[----:B------:R-:W-:Y:S01]  /*c7e0*/  IMAD.WIDE.U32 R186, R241, -0x2daee0ad, RZ ;  /* 0xd2511f53f1ba7825 */ /* 0x000fe200078e00ff */
[----:B------:R-:W-:Y:S01]  /*c7f0*/  FMNMX.FTZ R7, R227, R7, !PT ;  /* 0x00000007e3077209 */ /* 0x000fe20007810000 */
[----:B------:R-:W1:Y:S01]  /*c800*/  LDC.U8 R136, c[0x0][0x2d8] ;  /* 0x0000b600ff887b82 */ /* 0x000e620000000000 */
[----:B------:R-:W-:Y:S01]  /*c810*/  FMNMX.FTZ R21, R224, R21, !PT ;  /* 0x00000015e0157209 */ /* 0x000fe20007810000 */
[----:B------:R-:W-:Y:S01]  /*c820*/  IMAD.U32 R32, RZ, RZ, UR6 ;  /* 0x00000006ff207e24 */ /* 0x000fe2000f8e00ff */
[----:B------:R-:W-:Y:S01]  /*c830*/  FMNMX.FTZ R7, R243, R7, !PT ;  /* 0x00000007f3077209 */ /* 0x000fe20007810000 */
[----:B------:R-:W-:Y:S01]  /*c840*/  IMAD.WIDE.U32 R188, R242, -0x326172a9, RZ ;  /* 0xcd9e8d57f2bc7825 */ /* 0x000fe200078e00ff */
[----:B------:R-:W-:Y:S01]  /*c850*/  FMNMX.FTZ R21, R226, R21, !PT ;  /* 0x00000015e2157209 */ /* 0x000fe20007810000 */
[----:B------:R-:W-:Y:S01]  /*c860*/  UIADD3 UR7, UR6, 0x1, URZ ;  /* 0x0000000106077890 */ /* 0x000fe2000fffe03f */
[----:B------:R-:W-:Y:S01]  /*c870*/  FMNMX.FTZ R7, R132, R7, !PT ;  /* 0x0000000784077209 */ /* 0x000fe20007810000 */
[----:B------:R-:W-:Y:S01]  /*c880*/  @UP0 UIADD3 UR5, UR5, -0x3, URZ ;  /* 0xfffffffd05050890 */ /* 0x000fe2000fffe03f */
        /* <DEDUP_REMOVED lines=49> */
[----:B------:R-:W-:-:S02]  /*cba0*/  LOP3.LUT R32, R187, UR33, R32, 0x96, !PT ;  /* 0x00000021bb207c12 */ /* 0x000fc4000f8e9620 */
[----:B------:R-:W-:Y:S02]  /*cbb0*/  FMNMX.FTZ R7, R2, R7, !PT ;  /* 0x0000000702077209 */ /* 0x000fe40007810000 */
[----:B------:R-:W-:Y:S01]  /*cbc0*/  LOP3.LUT R154, R163, UR16, R186, 0x96, !PT ;  /* 0x00000010a39a7c12 */ /* 0x000fe2000f8e96ba */
[----:B------:R-:W-:Y:S01]  /*cbd0*/  IMAD.WIDE.U32 R32, R32, -0x326172a9, RZ ;  /* 0xcd9e8d5720207825 */ /* 0x000fe200078e00ff */
[----:B------:R-:W-:Y:S02]  /*cbe0*/  FMNMX.FTZ R7, R103, R7, !PT ;  /* 0x0000000767077209 */ /* 0x000fe40007810000 */
[----:B------:R-:W-:Y:S01]  /*cbf0*/  FMNMX.FTZ R21, R80, R21, !PT ;  /* 0x0000001550157209 */ /* 0x000fe20007810000 */
[----:B------:R-:W-:Y:S01]  /*cc00*/  IMAD.WIDE.U32 R154, R154, -0x326172a9, RZ ;  /* 0xcd9e8d579a9a7825 */ /* 0x000fe200078e00ff */
[----:B------:R-:W-:Y:S02]  /*cc10*/  FMNMX.FTZ R7, R102, R7, !PT ;  /* 0x0000000766077209 */ /* 0x000fe40007810000 */
[----:B------:R-:W-:-:S02]  /*cc20*/  FMNMX.FTZ R21, R3, R21, !PT ;  /* 0x0000001503157209 */ /* 0x000fc40007810000 */
[----:B--2---:R-:W-:Y:S01]  /*cc30*/  FMNMX.FTZ R17, R133, R244, !PT ;  /* 0x000000f485117209 */ /* 0x004fe20007810000 */
[----:B------:R-:W2:Y:S01]  /*cc40*/  SHFL.BFLY PT, R20, R7, 0x2, 0x1f ;  /* 0x0c401f0007147f89 */ /* 0x000ea200000e0000 */
        /* <DEDUP_REMOVED lines=10> */
[----:B------:R-:W-:Y:S01]  /*ccf0*/  LOP3.LUT R6, R31, UR14, R162, 0x96, !PT ;  /* 0x0000000e1f067c12 */ /* 0x000fe2000f8e96a2 */
[----:B------:R-:W3:Y:S01]  /*cd00*/  SHFL.BFLY PT, R16, R21, 0x2, 0x1f ;  /* 0x0c401f0015107f89 */ /* 0x000ee200000e0000 */
[----:B------:R-:W-:Y:S02]  /*cd10*/  LOP3.LUT R30, R29, UR12, R30, 0x96, !PT ;  /* 0x0000000c1d1e7c12 */ /* 0x000fe4000f8e961e */
[----:B------:R-:W-:Y:S01]  /*cd20*/  FMNMX.FTZ R17, R128, R17, !PT ;  /* 0x0000001180117209 */ /* 0x000fe20007810000 */
[----:B------:R-:W-:Y:S01]  /*cd30*/  IMAD.WIDE.U32 R26, R6, -0x326172a9, RZ ;  /* 0xcd9e8d57061a7825 */ /* 0x000fe200078e00ff */
[----:B------:R-:W-:-:S02]  /*cd40*/  FMNMX.FTZ R18, R12, R24, !PT ;  /* 0x000000180c127209 */ /* 0x000fc40007810000 */
[----:B--2---:R-:W-:Y:S01]  /*cd50*/  FMNMX.FTZ R20, R7, R20, !PT ;  /* 0x0000001407147209 */ /* 0x004fe20007810000 */
[----:B------:R-:W-:Y:S01]  /*cd60*/  IMAD.WIDE.U32 R30, R30, -0x326172a9, RZ ;  /* 0xcd9e8d571e1e7825 */ /* 0x000fe200078e00ff */
[----:B------:R-:W-:Y:S02]  /*cd70*/  FMNMX.FTZ R17, R126, R17, !PT ;  /* 0x000000117e117209 */ /* 0x000fe40007810000 */
[----:B------:R-:W-:Y:S01]  /*cd80*/  FMNMX.FTZ R18, R14, R18, !PT ;  /* 0x000000120e127209 */ /* 0x000fe20007810000 */
[----:B------:R-:W2:Y:S01]  /*cd90*/  SHFL.BFLY PT, R78, R20, 0x1, 0x1f ;  /* 0x0c201f00144e7f89 */ /* 0x000ea200000e0000 */
        /* <DEDUP_REMOVED lines=10> */
[----:B------:R-:W-:Y:S02]  /*ce40*/  FMNMX.FTZ R18, R124, R18, !PT ;  /* 0x000000127c127209 */ /* 0x000fe40007810000 */
[----:B------:R-:W-:Y:S01]  /*ce50*/  LOP3.LUT R28, R7, UR10, R28, 0x96, !PT ;  /* 0x0000000a071c7c12 */ /* 0x000fe2000f8e961c */
[----:B------:R-:W-:Y:S01]  /*ce60*/  IMAD.WIDE.U32 R34, R6, -0x326172a9, RZ ;  /* 0xcd9e8d5706227825 */ /* 0x000fe200078e00ff */
[----:B------:R-:W-:-:S02]  /*ce70*/  FMNMX.FTZ R17, R113, R17, !PT ;  /* 0x0000001171117209 */ /* 0x000fc40007810000 */
[----:B------:R-:W-:Y:S01]  /*ce80*/  FMNMX.FTZ R18, R125, R18, !PT ;  /* 0x000000127d127209 */ /* 0x000fe20007810000 */
[----:B------:R-:W-:Y:S01]  /*ce90*/  IMAD.WIDE.U32 R28, R28, -0x326172a9, RZ ;  /* 0xcd9e8d571c1c7825 */ /* 0x000fe200078e00ff */
[----:B---3--:R-:W-:Y:S02]  /*cea0*/  FMNMX.FTZ R16, R21, R16, !PT ;  /* 0x0000001015107209 */ /* 0x008fe40007810000 */
[----:B------:R-:W-:Y:S02]  /*ceb0*/  FMNMX.FTZ R17, R112, R17, !PT ;  /* 0x0000001170117209 */ /* 0x000fe40007810000 */
[----:B------:R-:W-:Y:S01]  /*cec0*/  FMNMX.FTZ R18, R120, R18, !PT ;  /* 0x0000001278127209 */ /* 0x000fe20007810000 */
[----:B------:R-:W3:Y:S01]  /*ced0*/  SHFL.BFLY PT, R77, R16, 0x1, 0x1f ;  /* 0x0c201f00104d7f89 */ /* 0x000ee200000e0000 */
[----:B------:R-:W-:Y:S02]  /*cee0*/  LOP3.LUT R19, R35, UR19, R28, 0x96, !PT ;  /* 0x0000001323137c12 */ /* 0x000fe4000f8e961c */
[----:B--2---:R-:W-:-:S02]  /*cef0*/  FMNMX.FTZ R78, R20, R78, !PT ;  /* 0x0000004e144e7209 */ /* 0x004fc40007810000 */
[----:B------:R-:W-:Y:S02]  /*cf00*/  FMNMX.FTZ R17, R110, R17, !PT ;  /* 0x000000116e117209 */ /* 0x000fe40007810000 */
[----:B------:R-:W-:Y:S01]  /*cf10*/  FMNMX.FTZ R18, R121, R18, !PT ;  /* 0x0000001279127209 */ /* 0x000fe20007810000 */
[----:B------:R-:W-:Y:S01]  /*cf20*/  FMUL.FTZ R148, R78, c[0x0][0x23c] ;  /* 0x00008f004e947a20 */ /* 0x000fe20000410000 */
[----:B------:R-:W-:Y:S02]  /*cf30*/  LOP3.LUT R21, R19, 0xffff, RZ, 0xc0, !PT ;  /* 0x0000ffff13157812 */ /* 0x000fe400078ec0ff */
[----:B------:R-:W-:Y:S02]  /*cf40*/  FMNMX.FTZ R17, R0, R17, !PT ;  /* 0x0000001100117209 */ /* 0x000fe40007810000 */
[----:B------:R-:W-:Y:S02]  /*cf50*/  FMNMX.FTZ R18, R108, R18, !PT ;  /* 0x000000126c127209 */ /* 0x000fe40007810000 */
[----:B------:R-:W-:-:S02]  /*cf60*/  FSETP.NEU.FTZ.AND P2, PT, R78, -INF , PT ;  /* 0xff8000004e00780b */ /* 0x000fc40003f5d000 */
[----:B------:R-:W-:Y:S02]  /*cf70*/  LOP3.LUT R20, R19, 0xff, RZ, 0xc0, !PT ;  /* 0x000000ff13147812 */ /* 0x000fe400078ec0ff */
[----:B------:R-:W-:Y:S02]  /*cf80*/  SHF.R.U32.HI R21, RZ, 0x8, R21 ;  /* 0x00000008ff157819 */ /* 0x000fe40000011615 */
[----:B------:R-:W-:Y:S02]  /*cf90*/  FMNMX.FTZ R17, R44, R17, !PT ;  /* 0x000000112c117209 */ /* 0x000fe40007810000 */
[----:B------:R-:W-:Y:S02]  /*cfa0*/  FMNMX.FTZ R18, R131, R18, !PT ;  /* 0x0000001283127209 */ /* 0x000fe40007810000 */
[----:B------:R-:W-:Y:S02]  /*cfb0*/  FSEL R148, R148, RZ, P2 ;  /* 0x000000ff94947208 */ /* 0x000fe40001000000 */
[----:B------:R-:W-:-:S02]  /*cfc0*/  PRMT R20, R20, 0x5410, R21 ;  /* 0x0000541014147816 */ /* 0x000fc40000000015 */
[--C-:B------:R-:W-:Y:S01]  /*cfd0*/  SHF.R.U32.HI R21, RZ, 0x10, R19.reuse ;  /* 0x00000010ff157819 */ /* 0x100fe20000011613 */
[--C-:B------:R-:W-:Y:S01]  /*cfe0*/  FFMA.FTZ R147, R5, c[0x0][0x23c], -R148.reuse ;  /* 0x00008f0005937a23 */ /* 0x100fe20000010894 */
[----:B------:R-:W-:Y:S01]  /*cff0*/  FMNMX.FTZ R17, R11, R17, !PT ;  /* 0x000000110b117209 */ /* 0x000fe20007810000 */
[--C-:B------:R-:W-:Y:S01]  /*d000*/  FFMA.FTZ R146, R225, c[0x0][0x23c], -R148.reuse ;  /* 0x00008f00e1927a23 */ /* 0x100fe20000010894 */
[----:B------:R-:W-:Y:S01]  /*d010*/  FMNMX.FTZ R18, R130, R18, !PT ;  /* 0x0000001282127209 */ /* 0x000fe20007810000 */
[--C-:B------:R-:W-:Y:S01]  /*d020*/  FFMA.FTZ R145, R227, c[0x0][0x23c], -R148.reuse ;  /* 0x00008f00e3917a23 */ /* 0x100fe20000010894 */
[----:B------:R-:W-:Y:S01]  /*d030*/  SHF.R.U32.HI R5, RZ, 0x18, R19 ;  /* 0x00000018ff057819 */ /* 0x000fe20000011613 */
[--C-:B------:R-:W-:Y:S01]  /*d040*/  FFMA.FTZ R144, R243, c[0x0][0x23c], -R148.reuse ;  /* 0x00008f00f3907a23 */ /* 0x100fe20000010894 */
[----:B------:R-:W-:Y:S01]  /*d050*/  LOP3.LUT R21, R21, 0xff, RZ, 0xc0, !PT ;  /* 0x000000ff15157812 */ /* 0x000fe200078ec0ff */
[----:B------:R-:W-:Y:S01]  /*d060*/  MUFU.EX2 R147, R147 ;  /* 0x0000009300937308 */ /* 0x000fe20000000800 */
[----:B------:R-:W-:Y:S01]  /*d070*/  FMNMX.FTZ R17, R40, R17, !PT ;  /* 0x0000001128117209 */ /* 0x000fe20007810000 */
[--C-:B------:R-:W-:Y:S01]  /*d080*/  FFMA.FTZ R160, R160, c[0x0][0x23c], -R148.reuse ;  /* 0x00008f00a0a07a23 */ /* 0x100fe20000010894 */
[----:B------:R-:W-:Y:S01]  /*d090*/  FMNMX.FTZ R18, R123, R18, !PT ;  /* 0x000000127b127209 */ /* 0x000fe20007810000 */
[--C-:B------:R-:W-:Y:S01]  /*d0a0*/  FFMA.FTZ R159, R159, c[0x0][0x23c], -R148.reuse ;  /* 0x00008f009f9f7a23 */ /* 0x100fe20000010894 */
[----:B------:R-:W-:Y:S01]  /*d0b0*/  PRMT R21, R21, 0x5410, R5 ;  /* 0x0000541015157816 */ /* 0x000fe20000000005 */
[--C-:B------:R-:W-:Y:S01]  /*d0c0*/  FFMA.FTZ R132, R132, c[0x0][0x23c], -R148.reuse ;  /* 0x00008f0084847a23 */ /* 0x100fe20000010894 */
[----:B------:R-:W-:Y:S01]  /*d0d0*/  FMNMX.FTZ R17, R41, R17, !PT ;  /* 0x0000001129117209 */ /* 0x000fe20007810000 */
[----:B------:R-:W-:Y:S01]  /*d0e0*/  MUFU.EX2 R146, R146 ;  /* 0x0000009200927308 */ /* 0x000fe20000000800 */
[----:B------:R-:W-:Y:S01]  /*d0f0*/  FMNMX.FTZ R5, R106, R18, !PT ;  /* 0x000000126a057209 */ /* 0x000fe20007810000 */
[--C-:B------:R-:W-:Y:S01]  /*d100*/  FFMA.FTZ R156, R156, c[0x0][0x23c], -R148.reuse ;  /* 0x00008f009c9c7a23 */ /* 0x100fe20000010894 */
[----:B---3--:R-:W-:Y:S01]  /*d110*/  FMNMX.FTZ R77, R16, R77, !PT ;  /* 0x0000004d104d7209 */ /* 0x008fe20007810000 */
[--C-:B------:R-:W-:Y:S01]  /*d120*/  FFMA.FTZ R165, R165, c[0x0][0x23c], -R148.reuse ;  /* 0x00008f00a5a57a23 */ /* 0x100fe20000010894 */
[----:B------:R-:W-:Y:S01]  /*d130*/  FMNMX.FTZ R17, R36, R17, !PT ;  /* 0x0000001124117209 */ /* 0x000fe20007810000 */
[--C-:B------:R-:W-:Y:S01]  /*d140*/  FFMA.FTZ R250, R94, c[0x0][0x23c], -R148.reuse ;  /* 0x00008f005efa7a23 */ /* 0x100fe20000010894 */
[----:B------:R-:W-:Y:S01]  /*d150*/  FMNMX.FTZ R16, R104, R5, !PT ;  /* 0x0000000568107209 */ /* 0x000fe20007810000 */
[----:B------:R-:W-:Y:S01]  /*d160*/  FMUL.FTZ R143, R77, c[0x0][0x23c] ;  /* 0x00008f004d8f7a20 */ /* 0x000fe20000410000 */
[----:B------:R-:W-:Y:S01]  /*d170*/  FSEL R5, R78, RZ, P2 ;  /* 0x000000ff4e057208 */ /* 0x000fe20001000000 */
[----:B------:R-:W-:Y:S01]  /*d180*/  MUFU.EX2 R145, R145 ;  /* 0x0000009100917308 */ /* 0x000fe20000000800 */
[----:B------:R-:W-:Y:S01]  /*d190*/  FMNMX.FTZ R17, R48, R17, !PT ;  /* 0x0000001130117209 */ /* 0x000fe20007810000 */
[--C-:B------:R-:W-:Y:S01]  /*d1a0*/  FFMA.FTZ R103, R103, c[0x0][0x23c], -R148.reuse ;  /* 0x00008f0067677a23 */ /* 0x100fe20000010894 */
[----:B------:R-:W-:Y:S01]  /*d1b0*/  FMNMX.FTZ R16, R75, R16, !PT ;  /* 0x000000104b107209 */ /* 0x000fe20007810000 */
[----:B------:R-:W-:Y:S01]  /*d1c0*/  FADD.FTZ R5, R13, -R5 ;  /* 0x800000050d057221 */ /* 0x000fe20000010000 */
[----:B------:R-:W-:Y:S01]  /*d1d0*/  FMNMX.FTZ R13, R45, R17, !PT ;  /* 0x000000112d0d7209 */ /* 0x000fe20007810000 */
[----:B------:R-:W-:Y:S01]  /*d1e0*/  FFMA.FTZ R102, R102, c[0x0][0x23c], -R148 ;  /* 0x00008f0066667a23 */ /* 0x000fe20000010894 */
[----:B------:R-:W-:Y:S01]  /*d1f0*/  FSETP.NEU.FTZ.AND P1, PT, R77, -INF , PT ;  /* 0xff8000004d00780b */ /* 0x000fe20003f3d000 */
[----:B------:R-:W-:Y:S01]  /*d200*/  MUFU.EX2 R144, R144 ;  /* 0x0000009000907308 */ /* 0x000fe20000000800 */
[----:B------:R-:W-:Y:S01]  /*d210*/  FMNMX.FTZ R13, R37, R13, !PT ;  /* 0x0000000d250d7209 */ /* 0x000fe20007810000 */
[----:B------:R-:W-:Y:S01]  /*d220*/  FMUL.FTZ R5, R5, c[0x0][0x23c] ;  /* 0x00008f0005057a20 */ /* 0x000fe20000410000 */
[----:B------:R-:W-:-:S02]  /*d230*/  FMNMX.FTZ R16, R74, R16, !PT ;  /* 0x000000104a107209 */ /* 0x000fc40007810000 */
[----:B------:R-:W-:Y:S02]  /*d240*/  FMNMX.FTZ R13, R49, R13, !PT ;  /* 0x0000000d310d7209 */ /* 0x000fe40007810000 */
[----:B------:R-:W-:Y:S01]  /*d250*/  FSEL R149, R77, RZ, P1 ;  /* 0x000000ff4d957208 */ /* 0x000fe20000800000 */
[----:B------:R-:W2:Y:S01]  /*d260*/  MUFU.EX2 R150, R5 ;  /* 0x0000000500967308 */ /* 0x000ea20000000800 */
[----:B------:R-:W-:Y:S02]  /*d270*/  FMNMX.FTZ R25, R52, R13, !PT ;  /* 0x0000000d34197209 */ /* 0x000fe40007810000 */
[----:B------:R-:W-:Y:S01]  /*d280*/  FMNMX.FTZ R16, R60, R16, !PT ;  /* 0x000000103c107209 */ /* 0x000fe20007810000 */
[----:B------:R-:W-:Y:S01]  /*d290*/  FADD.FTZ R149, R8, -R149 ;  /* 0x8000009508957221 */ /* 0x000fe20000010000 */
[----:B------:R-:W-:Y:S02]  /*d2a0*/  FMNMX.FTZ R25, R50, R25, !PT ;  /* 0x0000001932197209 */ /* 0x000fe40007810000 */
[----:B------:R-:W-:Y:S01]  /*d2b0*/  FMNMX.FTZ R8, R59, R16, !PT ;  /* 0x000000103b087209 */ /* 0x000fe20007810000 */
[----:B------:R-:W-:Y:S01]  /*d2c0*/  FMUL.FTZ R149, R149, c[0x0][0x23c] ;  /* 0x00008f0095957a20 */ /* 0x000fe20000410000 */
[----:B------:R-:W-:Y:S01]  /*d2d0*/  FMNMX.FTZ R25, R53, R25, !PT ;  /* 0x0000001935197209 */ /* 0x000fe20007810000 */
[----:B------:R-:W-:Y:S01]  /*d2e0*/  LDSM.16.MT88.4 R16, [R231+0x4000] ;  /* 0x00400000e710783b */ /* 0x000fe20000004200 */
[----:B------:R-:W-:Y:S01]  /*d2f0*/  FMNMX.FTZ R8, R58, R8, !PT ;  /* 0x000000083a087209 */ /* 0x000fe20007810000 */
[----:B------:R-:W-:Y:S01]  /*d300*/  MUFU.EX2 R160, R160 ;  /* 0x000000a000a07308 */ /* 0x000fe20000000800 */
[----:B------:R-:W-:-:S02]  /*d310*/  FMNMX.FTZ R25, R54, R25, !PT ;  /* 0x0000001936197209 */ /* 0x000fc40007810000 */
[----:B------:R-:W-:Y:S01]  /*d320*/  FSEL R143, R143, RZ, P1 ;  /* 0x000000ff8f8f7208 */ /* 0x000fe20000800000 */
[----:B--2---:R-:W-:Y:S01]  /*d330*/  FMUL.FTZ R204, R204, R150 ;  /* 0x00000096cccc7220 */ /* 0x004fe20000410000 */
[----:B------:R-:W-:Y:S01]  /*d340*/  FMNMX.FTZ R8, R51, R8, !PT ;  /* 0x0000000833087209 */ /* 0x000fe20007810000 */
[----:B------:R-:W-:Y:S01]  /*d350*/  FMUL.FTZ R205, R205, R150 ;  /* 0x00000096cdcd7220 */ /* 0x000fe20000410000 */
        /* <DEDUP_REMOVED lines=9> */
[----:B------:R-:W-:Y:S01]  /*d3f0*/  FFMA.FTZ R141, R171, c[0x0][0x23c], -R143 ;  /* 0x00008f00ab8d7a23 */ /* 0x000fe2000001088f */
[----:B------:R-:W-:Y:S01]  /*d400*/  FMNMX.FTZ R8, R43, R8, !PT ;  /* 0x000000082b087209 */ /* 0x000fe20007810000 */
[-C--:B------:R-:W-:Y:S01]  /*d410*/  FMUL.FTZ R200, R200, R150.reuse ;  /* 0x00000096c8c87220 */ /* 0x080fe20000410000 */
[----:B------:R-:W-:Y:S01]  /*d420*/  LOP3.LUT R23, R34, 0xffff, RZ, 0xc0, !PT ;  /* 0x0000ffff22177812 */ /* 0x000fe200078ec0ff */
[-C--:B------:R-:W-:Y:S01]  /*d430*/  FMUL.FTZ R201, R201, R150.reuse ;  /* 0x00000096c9c97220 */ /* 0x080fe20000410000 */
[--C-:B------:R-:W-:Y:S01]  /*d440*/  SHF.R.U32.HI R6, RZ, 0x10, R34.reuse ;  /* 0x00000010ff067819 */ /* 0x100fe20000011622 */
[----:B------:R-:W2:Y:S01]  /*d450*/  MUFU.EX2 R138, R138 ;  /* 0x0000008a008a7308 */ /* 0x000ea20000000800 */
[----:B------:R-:W-:Y:S01]  /*d460*/  FMNMX.FTZ R25, R62, R25, !PT ;  /* 0x000000193e197209 */ /* 0x000fe20007810000 */
[----:B------:R-:W-:Y:S01]  /*d470*/  FMUL.FTZ R196, R196, R150 ;  /* 0x00000096c4c47220 */ /* 0x000fe20000410000 */
[----:B------:R-:W-:Y:S01]  /*d480*/  FMNMX.FTZ R8, R42, R8, !PT ;  /* 0x000000082a087209 */ /* 0x000fe20007810000 */
[-C--:B------:R-:W-:Y:S01]  /*d490*/  FMUL.FTZ R197, R197, R150.reuse ;  /* 0x00000096c5c57220 */ /* 0x080fe20000410000 */
[----:B------:R-:W-:Y:S01]  /*d4a0*/  LOP3.LUT R7, R34, 0xff, RZ, 0xc0, !PT ;  /* 0x000000ff22077812 */ /* 0x000fe200078ec0ff */
[-C--:B------:R-:W-:Y:S01]  /*d4b0*/  FMUL.FTZ R192, R192, R150.reuse ;  /* 0x00000096c0c07220 */ /* 0x080fe20000410000 */
[----:B------:R-:W-:Y:S01]  /*d4c0*/  SHF.R.U32.HI R23, RZ, 0x8, R23 ;  /* 0x00000008ff177819 */ /* 0x000fe20000011617 */
[----:B------:R-:W-:Y:S01]  /*d4d0*/  MUFU.EX2 R142, R142 ;  /* 0x0000008e008e7308 */ /* 0x000fe20000000800 */
[----:B------:R-:W-:Y:S01]  /*d4e0*/  SHF.R.U32.HI R22, RZ, 0x18, R34 ;  /* 0x00000018ff167819 */ /* 0x000fe20000011622 */
[----:B------:R-:W-:Y:S01]  /*d4f0*/  FMUL.FTZ R193, R193, R150 ;  /* 0x00000096c1c17220 */ /* 0x000fe20000410000 */
[----:B------:R-:W-:Y:S01]  /*d500*/  LOP3.LUT R6, R6, 0xff, RZ, 0xc0, !PT ;  /* 0x000000ff06067812 */ /* 0x000fe200078ec0ff */
[--C-:B------:R-:W-:Y:S01]  /*d510*/  FFMA.FTZ R157, R157, c[0x0][0x23c], -R143.reuse ;  /* 0x00008f009d9d7a23 */ /* 0x100fe2000001088f */
[----:B-1----:R-:W-:Y:S01]  /*d520*/  PRMT R136, R136, 0x7054, R136 ;  /* 0x0000705488887816 */ /* 0x002fe20000000088 */
[----:B------:R-:W-:Y:S01]  /*d530*/  FFMA.FTZ R168, R168, c[0x0][0x23c], -R143 ;  /* 0x00008f00a8a87a23 */ /* 0x000fe2000001088f */
[----:B------:R-:W-:Y:S01]  /*d540*/  FMNMX.FTZ R25, R61, R25, !PT ;  /* 0x000000193d197209 */ /* 0x000fe20007810000 */
[----:B------:R-:W-:Y:S01]  /*d550*/  MUFU.EX2 R141, R141 ;  /* 0x0000008d008d7308 */ /* 0x000fe20000000800 */
[----:B------:R-:W-:Y:S01]  /*d560*/  FMNMX.FTZ R8, R39, R8, !PT ;  /* 0x0000000827087209 */ /* 0x000fe20007810000 */
[--C-:B------:R-:W-:Y:S01]  /*d570*/  HSET2.LE.AND R20, R20, R136.reuse, PT ;  /* 0x0000008814147233 */ /* 0x100fe20003803000 */
[----:B------:R-:W-:Y:S01]  /*d580*/  PRMT R7, R7, 0x5410, R23 ;  /* 0x0000541007077816 */ /* 0x000fe20000000017 */
[--C-:B------:R-:W-:Y:S01]  /*d590*/  HSET2.LE.AND R21, R21, R136.reuse, PT ;  /* 0x0000008815157233 */ /* 0x100fe20003803000 */
[----:B------:R-:W-:Y:S01]  /*d5a0*/  PRMT R6, R6, 0x5410, R22 ;  /* 0x0000541006067816 */ /* 0x000fe20000000016 */
[--C-:B------:R-:W-:Y:S01]  /*d5b0*/  FFMA.FTZ R134, R134, c[0x0][0x23c], -R143.reuse ;  /* 0x00008f0086867a23 */ /* 0x100fe2000001088f */
[----:B------:R-:W-:Y:S01]  /*d5c0*/  F2FP.BF16.PACK_AB R13, R146, R147 ;  /* 0x00000093920d723e */ /* 0x000fe200000010ff */
[--C-:B------:R-:W-:Y:S01]  /*d5d0*/  HSET2.LE.AND R7, R7, R136.reuse, PT ;  /* 0x0000008807077233 */ /* 0x100fe20003803000 */
[----:B------:R-:W-:Y:S01]  /*d5e0*/  FMNMX.FTZ R25, R69, R25, !PT ;  /* 0x0000001945197209 */ /* 0x000fe20007810000 */
[----:B------:R-:W-:Y:S01]  /*d5f0*/  HSET2.LE.AND R6, R6, R136, PT ;  /* 0x0000008806067233 */ /* 0x000fe20003803000 */
[----:B------:R-:W-:Y:S01]  /*d600*/  FMNMX.FTZ R8, R38, R8, !PT ;  /* 0x0000000826087209 */ /* 0x000fe20007810000 */
[----:B------:R-:W1:Y:S01]  /*d610*/  MUFU.EX2 R149, R149 ;  /* 0x0000009500957308 */ /* 0x000e620000000800 */
[----:B------:R-:W-:Y:S01]  /*d620*/  F2FP.BF16.PACK_AB R22, R144, R145 ;  /* 0x000000919016723e */ /* 0x000fe200000010ff */
[--C-:B------:R-:W-:Y:S01]  /*d630*/  FFMA.FTZ R129, R129, c[0x0][0x23c], -R143.reuse ;  /* 0x00008f0081817a23 */ /* 0x100fe2000001088f */
[----:B--2---:R-:W-:Y:S01]  /*d640*/  F2FP.BF16.PACK_AB R23, R138, R140 ;  /* 0x0000008c8a17723e */ /* 0x004fe200000010ff */
[--C-:B------:R-:W-:Y:S01]  /*d650*/  FFMA.FTZ R164, R164, c[0x0][0x23c], -R143.reuse ;  /* 0x00008f00a4a47a23 */ /* 0x100fe2000001088f */
[----:B------:R-:W-:Y:S01]  /*d660*/  LOP3.LUT R20, R20, R13, RZ, 0xc0, !PT ;  /* 0x0000000d14147212 */ /* 0x000fe200078ec0ff */
[--C-:B------:R-:W-:Y:S01]  /*d670*/  FFMA.FTZ R161, R161, c[0x0][0x23c], -R143.reuse ;  /* 0x00008f00a1a17a23 */ /* 0x100fe2000001088f */
[----:B------:R-:W-:Y:S01]  /*d680*/  FMNMX.FTZ R8, R65, R8, !PT ;  /* 0x0000000841087209 */ /* 0x000fe20007810000 */
[----:B------:R-:W2:Y:S01]  /*d690*/  SHFL.BFLY PT, R13, R25, 0x2, 0x1f ;  /* 0x0c401f00190d7f89 */ /* 0x000ea200000e0000 */
[----:B------:R-:W-:Y:S01]  /*d6a0*/  LOP3.LUT R22, R7, R22, RZ, 0xc0, !PT ;  /* 0x0000001607167212 */ /* 0x000fe200078ec0ff */
[----:B------:R-:W-:Y:S01]  /*d6b0*/  MUFU.EX2 R157, R157 ;  /* 0x0000009d009d7308 */ /* 0x000fe20000000800 */
[----:B------:R-:W-:Y:S01]  /*d6c0*/  LOP3.LUT R23, R6, R23, RZ, 0xc0, !PT ;  /* 0x0000001706177212 */ /* 0x000fe200078ec0ff */
[--C-:B------:R-:W-:Y:S01]  /*d6d0*/  FFMA.FTZ R115, R115, c[0x0][0x23c], -R143.reuse ;  /* 0x00008f0073737a23 */ /* 0x100fe2000001088f */
[----:B------:R-:W3:Y:S01]  /*d6e0*/  LDSM.16.MT88.4 R4, [R240+0x4000] ;  /* 0x00400000f004783b */ /* 0x000ee20000004200 */
[----:B------:R-:W-:Y:S01]  /*d6f0*/  FMNMX.FTZ R8, R64, R8, !PT ;  /* 0x0000000840087209 */ /* 0x000fe20007810000 */
[----:B------:R-:W-:Y:S01]  /*d700*/  FFMA.FTZ R158, R158, c[0x0][0x23c], -R143 ;  /* 0x00008f009e9e7a23 */ /* 0x000fe2000001088f */
[----:B------:R-:W-:Y:S01]  /*d710*/  LOP3.LUT R172, R189, R9, RZ, 0x3c, !PT ;  /* 0x00000009bdac7212 */ /* 0x000fe200078e3cff */
[-C--:B-1----:R-:W-:Y:S01]  /*d720*/  FMUL.FTZ R206, R206, R149.reuse ;  /* 0x00000095cece7220 */ /* 0x082fe20000410000 */
[----:B------:R-:W-:Y:S01]  /*d730*/  FMNMX.FTZ R8, R63, R8, !PT ;  /* 0x000000083f087209 */ /* 0x000fe20007810000 */
[----:B------:R-:W-:Y:S01]  /*d740*/  FMUL.FTZ R207, R207, R149 ;  /* 0x00000095cfcf7220 */ /* 0x000fe20000410000 */
[----:B------:R-:W-:Y:S01]  /*d750*/  F2FP.BF16.PACK_AB R27, R141, R142 ;  /* 0x0000008e8d1b723e */ /* 0x000fe200000010ff */
[----:B------:R-:W-:Y:S01]  /*d760*/  IMAD.WIDE.U32 R172, R172, -0x2daee0ad, RZ ;  /* 0xd2511f53acac7825 */ /* 0x000fe200078e00ff */
[----:B------:R-:W-:Y:S01]  /*d770*/  FMNMX.FTZ R8, R67, R8, !PT ;  /* 0x0000000843087209 */ /* 0x000fe20007810000 */
[----:B------:R-:W-:Y:S01]  /*d780*/  MUFU.EX2 R168, R168 ;  /* 0x000000a800a87308 */ /* 0x000fe20000000800 */
[----:B------:R-:W-:Y:S01]  /*d790*/  LOP3.LUT R21, R21, R27, RZ, 0xc0, !PT ;  /* 0x0000001b15157212 */ /* 0x000fe200078ec0ff */
[-C--:B------:R-:W-:Y:S01]  /*d7a0*/  FMUL.FTZ R202, R202, R149.reuse ;  /* 0x00000095caca7220 */ /* 0x080fe20000410000 */
[----:B------:R-:W-:Y:S01]  /*d7b0*/  FMNMX.FTZ R8, R66, R8, !PT ;  /* 0x0000000842087209 */ /* 0x000fe20007810000 */
[-C--:B------:R-:W-:Y:S01]  /*d7c0*/  FMUL.FTZ R203, R203, R149.reuse ;  /* 0x00000095cbcb7220 */ /* 0x080fe20000410000 */
[----:B------:R-:W-:Y:S01]  /*d7d0*/  LOP3.LUT R190, R173, UR16, R186, 0x96, !PT ;  /* 0x00000010adbe7c12 */ /* 0x000fe2000f8e96ba */
[-C--:B------:R-:W-:Y:S01]  /*d7e0*/  FMUL.FTZ R198, R198, R149.reuse ;  /* 0x00000095c6c67220 */ /* 0x080fe20000410000 */
[----:B------:R-:W-:Y:S01]  /*d7f0*/  FMNMX.FTZ R8, R68, R8, !PT ;  /* 0x0000000844087209 */ /* 0x000fe20007810000 */
[----:B------:R-:W-:Y:S01]  /*d800*/  FMUL.FTZ R199, R199, R149 ;  /* 0x00000095c7c77220 */ /* 0x000fe20000410000 */
[----:B--2---:R-:W-:Y:S01]  /*d810*/  FMNMX.FTZ R25, R25, R13, !PT ;  /* 0x0000000d19197209 */ /* 0x004fe20007810000 */
[----:B------:R-:W-:Y:S01]  /*d820*/  IMAD.WIDE.U32 R190, R190, -0x326172a9, RZ ;  /* 0xcd9e8d57bebe7825 */ /* 0x000fe200078e00ff */
[----:B------:R-:W-:Y:S01]  /*d830*/  LOP3.LUT R27, R33, UR17, R188, 0x96, !PT ;  /* 0x00000011211b7c12 */ /* 0x000fe2000f8e96bc */
[----:B------:R-:W1:Y:S01]  /*d840*/  SHFL.BFLY PT, R13, R8, 0x2, 0x1f ;  /* 0x0c401f00080d7f89 */ /* 0x000e6200000e0000 */
[C---:B------:R-:W-:Y:S01]  /*d850*/  HMMA.16816.F32.BF16 R204, R20.reuse, R16, R204 ;  /* 0x0000001014cc723c */ /* 0x040fe200000418cc */
[-C--:B------:R-:W-:Y:S01]  /*d860*/  FMUL.FTZ R194, R194, R149.reuse ;  /* 0x00000095c2c27220 */ /* 0x080fe20000410000 */
[----:B------:R-:W-:Y:S01]  /*d870*/  LOP3.LUT R32, R191, UR15, R32, 0x96, !PT ;  /* 0x0000000fbf207c12 */ /* 0x000fe2000f8e9620 */
[----:B------:R-:W-:Y:S01]  /*d880*/  FMUL.FTZ R195, R195, R149 ;  /* 0x00000095c3c37220 */ /* 0x000fe20000410000 */
[----:B------:R-:W2:Y:S01]  /*d890*/  SHFL.BFLY PT, R163, R25, 0x1, 0x1f ;  /* 0x0c201f0019a37f89 */ /* 0x000ea200000e0000 */
[----:B------:R-:W-:Y:S01]  /*d8a0*/  IMAD.WIDE.U32 R226, R27, -0x2daee0ad, RZ ;  /* 0xd2511f531be27825 */ /* 0x000fe200078e00ff */
[----:B------:R-:W-:Y:S02]  /*d8b0*/  MUFU.EX2 R159, R159 ;  /* 0x0000009f009f7308 */ /* 0x000fe40000000800 */
[----:B------:R-:W-:Y:S01]  /*d8c0*/  HMMA.16816.F32.BF16 R200, R20, R18, R200 ;  /* 0x0000001214c8723c */ /* 0x000fe200000418c8 */
[----:B------:R-:W-:-:S04]  /*d8d0*/  IMAD.WIDE.U32 R32, R32, -0x2daee0ad, RZ ;  /* 0xd2511f5320207825 */ /* 0x000fc800078e00ff */
[--C-:B------:R-:W-:Y:S01]  /*d8e0*/  FFMA.FTZ R107, R107, c[0x0][0x23c], -R143.reuse ;  /* 0x00008f006b6b7a23 */ /* 0x100fe2000001088f */
[----:B------:R-:W-:Y:S01]  /*d8f0*/  LOP3.LUT R226, R33, UR12, R226, 0x96, !PT ;  /* 0x0000000c21e27c12 */ /* 0x000fe2000f8e96e2 */
[----:B------:R-:W-:Y:S01]  /*d900*/  MUFU.EX2 R132, R132 ;  /* 0x0000008400847308 */ /* 0x000fe20000000800 */
[--C-:B------:R-:W-:Y:S01]  /*d910*/  FFMA.FTZ R105, R105, c[0x0][0x23c], -R143.reuse ;  /* 0x00008f0069697a23 */ /* 0x100fe2000001088f */
[C---:B---3--:R-:W-:Y:S01]  /*d920*/  HMMA.16816.F32.BF16 R196, R20.reuse, R4, R196 ;  /* 0x0000000414c4723c */ /* 0x048fe200000418c4 */
[--C-:B------:R-:W-:Y:S02]  /*d930*/  FFMA.FTZ R111, R111, c[0x0][0x23c], -R143.reuse ;  /* 0x00008f006f6f7a23 */ /* 0x100fe4000001088f */
[--C-:B------:R-:W-:Y:S02]  /*d940*/  FFMA.FTZ R109, R109, c[0x0][0x23c], -R143.reuse ;  /* 0x00008f006d6d7a23 */ /* 0x100fe4000001088f */
[--C-:B------:R-:W-:Y:S01]  /*d950*/  FFMA.FTZ R71, R71, c[0x0][0x23c], -R143.reuse ;  /* 0x00008f0047477a23 */ /* 0x100fe2000001088f */
[----:B-1----:R-:W-:Y:S01]  /*d960*/  FMNMX.FTZ R13, R8, R13, !PT ;  /* 0x0000000d080d7209 */ /* 0x002fe20007810000 */
[----:B------:R-:W-:Y:S01]  /*d970*/  MUFU.EX2 R156, R156 ;  /* 0x0000009c009c7308 */ /* 0x000fe20000000800 */
[----:B------:R-:W-:Y:S01]  /*d980*/  HMMA.16816.F32.BF16 R192, R20, R6, R192 ;  /* 0x0000000614c0723c */ /* 0x000fe200000418c0 */
[----:B------:R-:W-:-:S02]  /*d990*/  FFMA.FTZ R70, R70, c[0x0][0x23c], -R143 ;  /* 0x00008f0046467a23 */ /* 0x000fc4000001088f */
[----:B------:R-:W1:Y:S01]  /*d9a0*/  SHFL.BFLY PT, R8, R13, 0x1, 0x1f ;  /* 0x0c201f000d087f89 */ /* 0x000e6200000e0000 */
[----:B--2---:R-:W-:Y:S01]  /*d9b0*/  FMNMX.FTZ R163, R25, R163, !PT ;  /* 0x000000a319a37209 */ /* 0x004fe20007810000 */
[----:B------:R-:W-:Y:S01]  /*d9c0*/  FFMA.FTZ R89, R89, c[0x0][0x23c], -R143 ;  /* 0x00008f0059597a23 */ /* 0x000fe2000001088f */
[----:B------:R-:W-:Y:S01]  /*d9d0*/  LOP3.LUT R25, R29, UR9, R30, 0x96, !PT ;  /* 0x000000091d197c12 */ /* 0x000fe2000f8e961e */
[----:B------:R-:W-:Y:S01]  /*d9e0*/  MUFU.EX2 R134, R134 ;  /* 0x0000008600867308 */ /* 0x000fe20000000800 */
[----:B------:R-:W-:Y:S01]  /*d9f0*/  LOP3.LUT R20, R227, UR14, R172, 0x96, !PT ;  /* 0x0000000ee3147c12 */ /* 0x000fe2000f8e96ac */
[----:B------:R-:W-:Y:S01]  /*da00*/  IMAD.WIDE.U32 R226, R226, -0x326172a9, RZ ;  /* 0xcd9e8d57e2e27825 */ /* 0x000fe200078e00ff */
[----:B------:R-:W-:-:S03]  /*da10*/  FSETP.NEU.FTZ.AND P2, PT, R163, -INF , PT ;  /* 0xff800000a300780b */ /* 0x000fc60003f5d000 */
[----:B------:R-:W-:Y:S01]  /*da20*/  IMAD.WIDE.U32 R224, R20, -0x326172a9, RZ ;  /* 0xcd9e8d5714e07825 */ /* 0x000fe200078e00ff */
[C---:B------:R-:W-:Y:S01]  /*da30*/  FSEL R23, R163.reuse, RZ, P2 ;  /* 0x000000ffa3177208 */ /* 0x040fe20001000000 */
[----:B------:R-:W-:Y:S02]  /*da40*/  MUFU.EX2 R129, R129 ;  /* 0x0000008100817308 */ /* 0x000fe40000000800 */
[----:B------:R-:W-:Y:S01]  /*da50*/  FMUL.FTZ R174, R163, c[0x0][0x23c] ;  /* 0x00008f00a3ae7a20 */ /* 0x000fe20000410000 */
[----:B------:R-:W-:Y:S01]  /*da60*/  LOP3.LUT R20, R225, UR13, R190, 0x96, !PT ;  /* 0x0000000de1147c12 */ /* 0x000fe2000f8e96be */
[----:B------:R-:W-:Y:S01]  /*da70*/  IMAD.WIDE.U32 R30, R25, -0x2daee0ad, RZ ;  /* 0xd2511f53191e7825 */ /* 0x000fe200078e00ff */
[----:B------:R-:W-:Y:S02]  /*da80*/  LOP3.LUT R224, R227, UR11, R224, 0x96, !PT ;  /* 0x0000000be3e07c12 */ /* 0x000fe4000f8e96e0 */
[----:B------:R-:W-:Y:S01]  /*da90*/  FSEL R174, R174, RZ, P2 ;  /* 0x000000ffaeae7208 */ /* 0x000fe20001000000 */
[----:B------:R-:W-:Y:S01]  /*daa0*/  IMAD.WIDE.U32 R20, R20, -0x2daee0ad, RZ ;  /* 0xd2511f5314147825 */ /* 0x000fe200078e00ff */
[----:B------:R-:W-:Y:S01]  /*dab0*/  SHF.R.U32.HI R33, RZ, 0x18, R30 ;  /* 0x00000018ff217819 */ /* 0x000fe2000001161e */
[----:B------:R-:W-:Y:S01]  /*dac0*/  MUFU.EX2 R165, R165 ;  /* 0x000000a500a57308 */ /* 0x000fe20000000800 */
[----:B------:R-:W-:Y:S01]  /*dad0*/  LOP3.LUT R34, R30, 0xff, RZ, 0xc0, !PT ;  /* 0x000000ff1e227812 */ /* 0x000fe200078ec0ff */
[----:B------:R-:W-:Y:S01]  /*dae0*/  IMAD.WIDE.U32 R224, R224, -0x2daee0ad, RZ ;  /* 0xd2511f53e0e07825 */ /* 0x000fe200078e00ff */
[----:B------:R-:W-:-:S02]  /*daf0*/  LOP3.LUT R245, R21, UR10, R32, 0x96, !PT ;  /* 0x0000000a15f57c12 */ /* 0x000fc4000f8e9620 */
[----:B-1----:R-:W-:Y:S01]  /*db00*/  FMNMX.FTZ R8, R13, R8, !PT ;  /* 0x000000080d087209 */ /* 0x002fe20007810000 */
[----:B------:R-:W-:Y:S01]  /*db10*/  FFMA.FTZ R167, R244, c[0x0][0x23c], -R174 ;  /* 0x00008f00f4a77a23 */ /* 0x000fe200000108ae */
[----:B------:R-:W-:Y:S01]  /*db20*/  LOP3.LUT R20, R225, UR8, R20, 0x96, !PT ;  /* 0x00000008e1147c12 */ /* 0x000fe2000f8e9614 */
[----:B------:R-:W-:Y:S01]  /*db30*/  IMAD.WIDE.U32 R244, R245, -0x326172a9, RZ ;  /* 0xcd9e8d57f5f47825 */ /* 0x000fe200078e00ff */
[----:B------:R-:W-:Y:S01]  /*db40*/  FSETP.NEU.FTZ.AND P1, PT, R8, -INF , PT ;  /* 0xff8000000800780b */ /* 0x000fe20003f3d000 */
[----:B------:R-:W-:Y:S01]  /*db50*/  MUFU.EX2 R164, R164 ;  /* 0x000000a400a47308 */ /* 0x000fe20000000800 */
[----:B------:R-:W-:Y:S01]  /*db60*/  LOP3.LUT R32, R31, UR18, R26, 0x96, !PT ;  /* 0x000000121f207c12 */ /* 0x000fe2000f8e961a */
[----:B------:R-:W-:-:S03]  /*db70*/  IMAD.WIDE.U32 R28, R20, -0x326172a9, RZ ;  /* 0xcd9e8d57141c7825 */ /* 0x000fc600078e00ff */
[----:B------:R-:W-:Y:S01]  /*db80*/  LOP3.LUT R189, R32, 0xffff, RZ, 0xc0, !PT ;  /* 0x0000ffff20bd7812 */ /* 0x000fe200078ec0ff */
[----:B------:R-:W-:Y:S01]  /*db90*/  FFMA.FTZ R151, R15, c[0x0][0x23c], -R174 ;  /* 0x00008f000f977a23 */ /* 0x000fe200000108ae */
[----:B------:R-:W-:Y:S01]  /*dba0*/  SHF.R.U32.HI R21, RZ, 0x10, R28 ;  /* 0x00000010ff157819 */ /* 0x000fe2000001161c */
[----:B------:R-:W-:Y:S01]  /*dbb0*/  FMUL.FTZ R175, R8, c[0x0][0x23c] ;  /* 0x00008f0008af7a20 */ /* 0x000fe20000410000 */
[----:B------:R-:W-:Y:S01]  /*dbc0*/  LOP3.LUT R20, R28, 0xffff, RZ, 0xc0, !PT ;  /* 0x0000ffff1c147812 */ /* 0x000fe200078ec0ff */
[--C-:B------:R-:W-:Y:S01]  /*dbd0*/  FFMA.FTZ R139, R139, c[0x0][0x23c], -R174.reuse ;  /* 0x00008f008b8b7a23 */ /* 0x100fe200000108ae */
[----:B------:R-:W-:Y:S01]  /*dbe0*/  LOP3.LUT R13, R21, 0xff, RZ, 0xc0, !PT ;  /* 0x000000ff150d7812 */ /* 0x000fe200078ec0ff */
[----:B------:R-:W-:Y:S01]  /*dbf0*/  FFMA.FTZ R152, R152, c[0x0][0x23c], -R174 ;  /* 0x00008f0098987a23 */ /* 0x000fe200000108ae */
[----:B------:R-:W-:Y:S01]  /*dc00*/  SHF.R.U32.HI R21, RZ, 0x18, R28 ;  /* 0x00000018ff157819 */ /* 0x000fe2000001161c */
[----:B------:R-:W-:Y:S01]  /*dc10*/  MUFU.EX2 R167, R167 ;  /* 0x000000a700a77308 */ /* 0x000fe20000000800 */
[----:B------:R-:W-:Y:S01]  /*dc20*/  SHF.R.U32.HI R20, RZ, 0x8, R20 ;  /* 0x00000008ff147819 */ /* 0x000fe20000011614 */
[--C-:B------:R-:W-:Y:S01]  /*dc30*/  FFMA.FTZ R127, R127, c[0x0][0x23c], -R174.reuse ;  /* 0x00008f007f7f7a23 */ /* 0x100fe200000108ae */
[----:B------:R-:W-:Y:S01]  /*dc40*/  LOP3.LUT R22, R28, 0xff, RZ, 0xc0, !PT ;  /* 0x000000ff1c167812 */ /* 0x000fe200078ec0ff */
[--C-:B------:R-:W-:Y:S01]  /*dc50*/  FFMA.FTZ R122, R122, c[0x0][0x23c], -R174.reuse ;  /* 0x00008f007a7a7a23 */ /* 0x100fe200000108ae */
[----:B------:R-:W-:Y:S01]  /*dc60*/  PRMT R13, R13, 0x5410, R21 ;  /* 0x000054100d0d7816 */ /* 0x000fe20000000015 */
[----:B------:R-:W-:Y:S01]  /*dc70*/  FFMA.FTZ R128, R128, c[0x0][0x23c], -R174 ;  /* 0x00008f0080807a23 */ /* 0x000fe200000108ae */
[----:B------:R-:W-:Y:S01]  /*dc80*/  LOP3.LUT R21, R29, UR19, R244, 0x96, !PT ;  /* 0x000000131d157c12 */ /* 0x000fe2000f8e96f4 */
[----:B------:R-:W-:Y:S01]  /*dc90*/  MUFU.EX2 R139, R139 ;  /* 0x0000008b008b7308 */ /* 0x000fe20000000800 */
[----:B------:R-:W-:Y:S01]  /*dca0*/  PRMT R15, R22, 0x5410, R20 ;  /* 0x00005410160f7816 */ /* 0x000fe20000000014 */
[--C-:B------:R-:W-:Y:S01]  /*dcb0*/  HSET2.LE.AND R13, R13, R136.reuse, PT ;  /* 0x000000880d0d7233 */ /* 0x100fe20003803000 */
[C---:B------:R-:W-:Y:S01]  /*dcc0*/  LOP3.LUT R20, R21.reuse, 0xffff, RZ, 0xc0, !PT ;  /* 0x0000ffff15147812 */ /* 0x040fe200078ec0ff */
[----:B------:R-:W-:Y:S01]  /*dcd0*/  FFMA.FTZ R126, R126, c[0x0][0x23c], -R174 ;  /* 0x00008f007e7e7a23 */ /* 0x000fe200000108ae */
[----:B------:R-:W-:Y:S01]  /*dce0*/  LOP3.LUT R22, R21, 0xff, RZ, 0xc0, !PT ;  /* 0x000000ff15167812 */ /* 0x000fe200078ec0ff */
[----:B------:R-:W-:Y:S01]  /*dcf0*/  HSET2.LE.AND R15, R15, R136, PT ;  /* 0x000000880f0f7233 */ /* 0x000fe20003803000 */
[----:B------:R-:W-:Y:S01]  /*dd00*/  SHF.R.U32.HI R20, RZ, 0x8, R20 ;  /* 0x00000008ff147819 */ /* 0x000fe20000011614 */
[----:B------:R-:W1:Y:S01]  /*dd10*/  MUFU.EX2 R152, R152 ;  /* 0x0000009800987308 */ /* 0x000e620000000800 */
[----:B------:R-:W-:Y:S01]  /*dd20*/  FSEL R175, R175, RZ, P1 ;  /* 0x000000ffafaf7208 */ /* 0x000fe20000800000 */
[----:B------:R-:W-:Y:S01]  /*dd30*/  FFMA.FTZ R50, R50, c[0x0][0x23c], -R174 ;  /* 0x00008f0032327a23 */ /* 0x000fe200000108ae */
[----:B------:R-:W-:Y:S01]  /*dd40*/  PRMT R20, R22, 0x5410, R20 ;  /* 0x0000541016147816 */ /* 0x000fe20000000014 */
[----:B------:R-:W-:Y:S01]  /*dd50*/  FFMA.FTZ R53, R53, c[0x0][0x23c], -R174 ;  /* 0x00008f0035357a23 */ /* 0x000fe200000108ae */
[----:B------:R-:W-:Y:S01]  /*dd60*/  SHF.R.U32.HI R22, RZ, 0x10, R21 ;  /* 0x00000010ff167819 */ /* 0x000fe20000011615 */
[----:B------:R-:W-:Y:S01]  /*dd70*/  FFMA.FTZ R137, R137, c[0x0][0x23c], -R175 ;  /* 0x00008f0089897a23 */ /* 0x000fe200000108af */
[----:B------:R-:W-:Y:S01]  /*dd80*/  SHF.R.U32.HI R21, RZ, 0x18, R21 ;  /* 0x00000018ff157819 */ /* 0x000fe20000011615 */
[--C-:B------:R-:W-:Y:S01]  /*dd90*/  FFMA.FTZ R153, R153, c[0x0][0x23c], -R175.reuse ;  /* 0x00008f0099997a23 */ /* 0x100fe200000108af */
[----:B------:R-:W-:Y:S01]  /*dda0*/  LOP3.LUT R22, R22, 0xff, RZ, 0xc0, !PT ;  /* 0x000000ff16167812 */ /* 0x000fe200078ec0ff */
[--C-:B------:R-:W-:Y:S01]  /*ddb0*/  FFMA.FTZ R173, R14, c[0x0][0x23c], -R175.reuse ;  /* 0x00008f000ead7a23 */ /* 0x100fe200000108af */
[----:B------:R-:W-:Y:S01]  /*ddc0*/  MUFU.EX2 R151, R151 ;  /* 0x0000009700977308 */ /* 0x000fe20000000800 */
[----:B------:R-:W-:Y:S01]  /*ddd0*/  FFMA.FTZ R171, R24, c[0x0][0x23c], -R175 ;  /* 0x00008f0018ab7a23 */ /* 0x000fe200000108af */
[----:B------:R-:W-:Y:S01]  /*dde0*/  PRMT R21, R22, 0x5410, R21 ;  /* 0x0000541016157816 */ /* 0x000fe20000000015 */
[----:B------:R-:W-:Y:S01]  /*ddf0*/  FADD.FTZ R14, R133, -R23 ;  /* 0x80000017850e7221 */ /* 0x000fe20000010000 */
[----:B------:R-:W-:Y:S01]  /*de00*/  FSEL R22, R8, RZ, P1 ;  /* 0x000000ff08167208 */ /* 0x000fe20000800000 */
[--C-:B------:R-:W-:Y:S01]  /*de10*/  FFMA.FTZ R120, R120, c[0x0][0x23c], -R175.reuse ;  /* 0x00008f0078787a23 */ /* 0x100fe200000108af */
[----:B------:R-:W-:Y:S01]  /*de20*/  SHF.R.U32.HI R29, RZ, 0x10, R30 ;  /* 0x00000010ff1d7819 */ /* 0x000fe2000001161e */
[----:B------:R-:W-:Y:S01]  /*de30*/  FMUL.FTZ R186, R14, c[0x0][0x23c] ;  /* 0x00008f000eba7a20 */ /* 0x000fe20000410000 */
[----:B------:R-:W-:Y:S01]  /*de40*/  MUFU.EX2 R137, R137 ;  /* 0x0000008900897308 */ /* 0x000fe20000000800 */
[----:B------:R-:W-:Y:S01]  /*de50*/  FADD.FTZ R12, R12, -R22 ;  /* 0x800000160c0c7221 */ /* 0x000fe20000010000 */
[----:B-1----:R-:W-:Y:S01]  /*de60*/  F2FP.BF16.PACK_AB R14, R152, R139 ;  /* 0x0000008b980e723e */ /* 0x002fe200000010ff */
[--C-:B------:R-:W-:Y:S01]  /*de70*/  FFMA.FTZ R121, R121, c[0x0][0x23c], -R175.reuse ;  /* 0x00008f0079797a23 */ /* 0x100fe200000108af */
[----:B------:R-:W-:Y:S01]  /*de80*/  LOP3.LUT R28, R30, 0xffff, RZ, 0xc0, !PT ;  /* 0x0000ffff1e1c7812 */ /* 0x000fe200078ec0ff */
[----:B------:R-:W-:Y:S01]  /*de90*/  FMUL.FTZ R12, R12, c[0x0][0x23c] ;  /* 0x00008f000c0c7a20 */ /* 0x000fe20000410000 */
[----:B------:R-:W-:Y:S01]  /*dea0*/  LOP3.LUT R14, R15, R14, RZ, 0xc0, !PT ;  /* 0x0000000e0f0e7212 */ /* 0x000fe200078ec0ff */
[--C-:B------:R-:W-:Y:S01]  /*deb0*/  FFMA.FTZ R131, R131, c[0x0][0x23c], -R175.reuse ;  /* 0x00008f0083837a23 */ /* 0x100fe200000108af */
[----:B------:R-:W1:Y:S01]  /*dec0*/  MUFU.EX2 R153, R153 ;  /* 0x0000009900997308 */ /* 0x000e620000000800 */
[----:B------:R-:W-:Y:S01]  /*ded0*/  SHF.R.U32.HI R28, RZ, 0x8, R28 ;  /* 0x00000008ff1c7819 */ /* 0x000fe2000001161c */
[--C-:B------:R-:W-:Y:S01]  /*dee0*/  FFMA.FTZ R108, R108, c[0x0][0x23c], -R175.reuse ;  /* 0x00008f006c6c7a23 */ /* 0x100fe200000108af */
[----:B------:R-:W-:Y:S01]  /*def0*/  LOP3.LUT R133, R32, 0xff, RZ, 0xc0, !PT ;  /* 0x000000ff20857812 */ /* 0x000fe200078ec0ff */
[--C-:B------:R-:W-:Y:S01]  /*df00*/  FFMA.FTZ R130, R130, c[0x0][0x23c], -R175.reuse ;  /* 0x00008f0082827a23 */ /* 0x100fe200000108af */
[----:B------:R-:W-:Y:S01]  /*df10*/  SHF.R.U32.HI R35, RZ, 0x18, R32 ;  /* 0x00000018ff237819 */ /* 0x000fe20000011620 */
[----:B------:R-:W-:Y:S01]  /*df20*/  FFMA.FTZ R123, R123, c[0x0][0x23c], -R175 ;  /* 0x00008f007b7b7a23 */ /* 0x000fe200000108af */
[----:B------:R-:W-:Y:S01]  /*df30*/  PRMT R34, R34, 0x5410, R28 ;  /* 0x0000541022227816 */ /* 0x000fe2000000001c */
[----:B------:R-:W-:Y:S01]  /*df40*/  MUFU.EX2 R171, R171 ;  /* 0x000000ab00ab7308 */ /* 0x000fe20000000800 */
[----:B------:R-:W-:Y:S01]  /*df50*/  SHF.R.U32.HI R189, RZ, 0x8, R189 ;  /* 0x00000008ffbd7819 */ /* 0x000fe200000116bd */
[----:B------:R-:W-:-:S02]  /*df60*/  FFMA.FTZ R62, R62, c[0x0][0x23c], -R174 ;  /* 0x00008f003e3e7a23 */ /* 0x000fc400000108ae */
[--C-:B------:R-:W-:Y:S01]  /*df70*/  HSET2.LE.AND R34, R34, R136.reuse, PT ;  /* 0x0000008822227233 */ /* 0x100fe20003803000 */
[----:B------:R-:W-:Y:S01]  /*df80*/  PRMT R133, R133, 0x5410, R189 ;  /* 0x0000541085857816 */ /* 0x000fe200000000bd */
[--C-:B------:R-:W-:Y:S01]  /*df90*/  FFMA.FTZ R67, R67, c[0x0][0x23c], -R175.reuse ;  /* 0x00008f0043437a23 */ /* 0x100fe200000108af */
[----:B------:R-:W-:Y:S01]  /*dfa0*/  F2FP.BF16.PACK_AB R189, R159, R160 ;  /* 0x000000a09fbd723e */ /* 0x000fe200000010ff */
[----:B------:R-:W-:Y:S01]  /*dfb0*/  MUFU.EX2 R173, R173 ;  /* 0x000000ad00ad7308 */ /* 0x000fe20000000800 */
[----:B-1----:R-:W-:Y:S01]  /*dfc0*/  F2FP.BF16.PACK_AB R15, R153, R137 ;  /* 0x00000089990f723e */ /* 0x002fe200000010ff */
[----:B------:R-:W-:Y:S01]  /*dfd0*/  HSET2.LE.AND R133, R133, R136, PT ;  /* 0x0000008885857233 */ /* 0x000fe20003803000 */
[----:B------:R-:W-:Y:S01]  /*dfe0*/  LOP3.LUT R34, R34, R189, RZ, 0xc0, !PT ;  /* 0x000000bd22227212 */ /* 0x000fe200078ec0ff */
[--C-:B------:R-:W-:Y:S01]  /*dff0*/  FFMA.FTZ R66, R66, c[0x0][0x23c], -R175.reuse ;  /* 0x00008f0042427a23 */ /* 0x100fe200000108af */
[----:B------:R-:W-:Y:S01]  /*e000*/  LOP3.LUT R15, R13, R15, RZ, 0xc0, !PT ;  /* 0x0000000f0d0f7212 */ /* 0x000fe200078ec0ff */
[----:B------:R-:W-:Y:S01]  /*e010*/  FFMA.FTZ R68, R68, c[0x0][0x23c], -R175 ;  /* 0x00008f0044447a23 */ /* 0x000fe200000108af */
[----:B------:R-:W-:Y:S01]  /*e020*/  F2FP.BF16.PACK_AB R13, R151, R167 ;  /* 0x000000a7970d723e */ /* 0x000fe200000010ff */
[----:B------:R-:W1:Y:S01]  /*e030*/  MUFU.EX2 R186, R186 ;  /* 0x000000ba00ba7308 */ /* 0x000e620000000800 */
[----:B------:R-:W-:Y:S01]  /*e040*/  F2FP.BF16.PACK_AB R189, R129, R134 ;  /* 0x0000008681bd723e */ /* 0x000fe200000010ff */
[----:B------:R-:W-:-:S02]  /*e050*/  FFMA.FTZ R88, R88, c[0x0][0x23c], -R143 ;  /* 0x00008f0058587a23 */ /* 0x000fc4000001088f */
[--C-:B------:R-:W-:Y:S02]  /*e060*/  FFMA.FTZ R94, R84, c[0x0][0x23c], -R143.reuse ;  /* 0x00008f00545e7a23 */ /* 0x100fe4000001088f */
[--C-:B------:R-:W-:Y:S02]  /*e070*/  FFMA.FTZ R101, R101, c[0x0][0x23c], -R143.reuse ;  /* 0x00008f0065657a23 */ /* 0x100fe4000001088f */
[----:B------:R2:W3:Y:S01]  /*e080*/  MUFU.EX2 R185, R12 ;  /* 0x0000000c00b97308 */ /* 0x0004e20000000800 */
[----:B------:R-:W-:Y:S02]  /*e090*/  FFMA.FTZ R100, R100, c[0x0][0x23c], -R143 ;  /* 0x00008f0064647a23 */ /* 0x000fe4000001088f */
[----:B------:R-:W-:Y:S02]  /*e0a0*/  FFMA.FTZ R147, R182, R150, R147 ;  /* 0x00000096b6937223 */ /* 0x000fe40000010093 */
[----:B------:R-:W-:Y:S02]  /*e0b0*/  FFMA.FTZ R142, R183, R149, R142 ;  /* 0x00000095b78e7223 */ /* 0x000fe4000001008e */
[----:B------:R-:W-:Y:S01]  /*e0c0*/  FADD.FTZ R147, R146, R147 ;  /* 0x0000009392937221 */ /* 0x000fe20000010000 */
[----:B------:R-:W-:Y:S01]  /*e0d0*/  MUFU.EX2 R127, R127 ;  /* 0x0000007f007f7308 */ /* 0x000fe20000000800 */
[-C--:B-1----:R-:W-:Y:S01]  /*e0e0*/  FMUL.FTZ R24, R212, R186.reuse ;  /* 0x000000bad4187220 */ /* 0x082fe20000410000 */
[----:B------:R-:W-:Y:S01]  /*e0f0*/  LOP3.LUT R212, R245, UR9, R226, 0x96, !PT ;  /* 0x00000009f5d47c12 */ /* 0x000fe2000f8e96e2 */
[----:B------:R-:W-:-:S02]  /*e100*/  FMUL.FTZ R25, R213, R186 ;  /* 0x000000bad5197220 */ /* 0x000fc40000410000 */
[-C--:B------:R-:W-:Y:S02]  /*e110*/  FMUL.FTZ R216, R216, R186.reuse ;  /* 0x000000bad8d87220 */ /* 0x080fe40000410000 */
[-C--:B------:R-:W-:Y:S01]  /*e120*/  FMUL.FTZ R217, R217, R186.reuse ;  /* 0x000000bad9d97220 */ /* 0x080fe20000410000 */
[--C-:B--2---:R-:W-:Y:S01]  /*e130*/  HSET2.LE.AND R12, R20, R136.reuse, PT ;  /* 0x00000088140c7233 */ /* 0x104fe20003803000 */
[----:B------:R-:W-:Y:S01]  /*e140*/  F2FP.BF16.PACK_AB R20, R173, R171 ;  /* 0x000000abad14723e */ /* 0x000fe200000010ff */
[-C--:B---3--:R-:W-:Y:S01]  /*e150*/  FMUL.FTZ R26, R214, R185.reuse ;  /* 0x000000b9d61a7220 */ /* 0x088fe20000410000 */
[----:B------:R-:W-:Y:S01]  /*e160*/  MUFU.EX2 R122, R122 ;  /* 0x0000007a007a7308 */ /* 0x000fe20000000800 */
[----:B------:R-:W-:Y:S01]  /*e170*/  FMUL.FTZ R27, R215, R185 ;  /* 0x000000b9d71b7220 */ /* 0x000fe20000410000 */
[----:B------:R-:W-:Y:S01]  /*e180*/  LOP3.LUT R12, R12, R13, RZ, 0xc0, !PT ;  /* 0x0000000d0c0c7212 */ /* 0x000fe200078ec0ff */
[----:B------:R-:W-:Y:S01]  /*e190*/  HSET2.LE.AND R13, R21, R136, PT ;  /* 0x00000088150d7233 */ /* 0x000fe20003803000 */
[----:B------:R-:W-:-:S02]  /*e1a0*/  FMUL.FTZ R21, R221, R186 ;  /* 0x000000badd157220 */ /* 0x000fc40000410000 */
[-C--:B------:R-:W-:Y:S02]  /*e1b0*/  FMUL.FTZ R22, R222, R185.reuse ;  /* 0x000000b9de167220 */ /* 0x080fe40000410000 */
[----:B------:R-:W-:Y:S01]  /*e1c0*/  LOP3.LUT R13, R13, R20, RZ, 0xc0, !PT ;  /* 0x000000140d0d7212 */ /* 0x000fe200078ec0ff */
[----:B------:R-:W-:Y:S01]  /*e1d0*/  FMUL.FTZ R20, R220, R186 ;  /* 0x000000badc147220 */ /* 0x000fe20000410000 */
[----:B------:R-:W-:Y:S01]  /*e1e0*/  MUFU.EX2 R120, R120 ;  /* 0x0000007800787308 */ /* 0x000fe20000000800 */
[-C--:B------:R-:W-:Y:S02]  /*e1f0*/  FMUL.FTZ R23, R223, R185.reuse ;  /* 0x000000b9df177220 */ /* 0x080fe40000410000 */
[-C--:B------:R-:W-:Y:S02]  /*e200*/  FMUL.FTZ R218, R218, R185.reuse ;  /* 0x000000b9dada7220 */ /* 0x080fe40000410000 */
[----:B------:R-:W-:Y:S01]  /*e210*/  HMMA.16816.F32.BF16 R24, R12, R4, R24 ;  /* 0x000000040c18723c */ /* 0x000fe20000041818 */
[----:B------:R-:W-:-:S02]  /*e220*/  FMUL.FTZ R219, R219, R185 ;  /* 0x000000b9dbdb7220 */ /* 0x000fc40000410000 */
[-C--:B------:R-:W-:Y:S01]  /*e230*/  FMUL.FTZ R208, R208, R186.reuse ;  /* 0x000000bad0d07220 */ /* 0x080fe20000410000 */
[----:B------:R-:W-:Y:S01]  /*e240*/  MUFU.EX2 R121, R121 ;  /* 0x0000007900797308 */ /* 0x000fe20000000800 */
[-C--:B------:R-:W-:Y:S02]  /*e250*/  FMUL.FTZ R209, R209, R186.reuse ;  /* 0x000000bad1d17220 */ /* 0x080fe40000410000 */
[----:B------:R-:W-:Y:S01]  /*e260*/  LOP3.LUT R4, R29, 0xff, RZ, 0xc0, !PT ;  /* 0x000000ff1d047812 */ /* 0x000fe200078ec0ff */
[-C--:B------:R-:W-:Y:S01]  /*e270*/  FMUL.FTZ R210, R210, R185.reuse ;  /* 0x000000b9d2d27220 */ /* 0x080fe20000410000 */
[C---:B------:R-:W-:Y:S01]  /*e280*/  HMMA.16816.F32.BF16 R20, R12.reuse, R16, R20 ;  /* 0x000000100c14723c */ /* 0x040fe20000041814 */
[-C--:B------:R-:W-:Y:S01]  /*e290*/  FMUL.FTZ R211, R211, R185.reuse ;  /* 0x000000b9d3d37220 */ /* 0x080fe20000410000 */
[----:B------:R-:W-:Y:S01]  /*e2a0*/  PRMT R33, R4, 0x5410, R33 ;  /* 0x0000541004217816 */ /* 0x000fe20000000021 */
[----:B------:R-:W1:Y:S01]  /*e2b0*/  LDSM.16.MT88.4 R28, [R231+0x4400] ;  /* 0x00440000e71c783b */ /* 0x000e620000004200 */
[----:B------:R-:W-:Y:S01]  /*e2c0*/  SHF.R.U32.HI R4, RZ, 0x10, R32 ;  /* 0x00000010ff047819 */ /* 0x000fe20000011620 */
[----:B------:R-:W-:Y:S01]  /*e2d0*/  IMAD.WIDE.U32 R212, R212, -0x2daee0ad, RZ ;  /* 0xd2511f53d4d47825 */ /* 0x000fe200078e00ff */
[----:B------:R-:W2:Y:S01]  /*e2e0*/  MUFU.EX2 R128, R128 ;  /* 0x0000008000807308 */ /* 0x000ea20000000800 */
[--C-:B------:R-:W-:Y:S01]  /*e2f0*/  HSET2.LE.AND R33, R33, R136.reuse, PT ;  /* 0x0000008821217233 */ /* 0x100fe20003803000 */
[C---:B------:R-:W-:Y:S01]  /*e300*/  HMMA.16816.F32.BF16 R16, R12.reuse, R18, R216 ;  /* 0x000000120c10723c */ /* 0x040fe200000418d8 */
[----:B------:R-:W-:Y:S01]  /*e310*/  LOP3.LUT R32, R4, 0xff, RZ, 0xc0, !PT ;  /* 0x000000ff04207812 */ /* 0x000fe200078ec0ff */
[----:B------:R-:W-:Y:S01]  /*e320*/  FFMA.FTZ R167, R180, R186, R167 ;  /* 0x000000bab4a77223 */ /* 0x000fe200000100a7 */
[----:B------:R-:W-:Y:S01]  /*e330*/  LOP3.LUT R224, R213, UR18, R224, 0x96, !PT ;  /* 0x00000012d5e07c12 */ /* 0x000fe2000f8e96e0 */
[----:B------:R-:W-:Y:S01]  /*e340*/  FFMA.FTZ R171, R181, R185, R171 ;  /* 0x000000b9b5ab7223 */ /* 0x000fe200000100ab */
[----:B------:R-:W-:Y:S01]  /*e350*/  PRMT R32, R32, 0x5410, R35 ;  /* 0x0000541020207816 */ /* 0x000fe20000000023 */
[----:B------:R-:W-:Y:S01]  /*e360*/  MUFU.EX2 R126, R126 ;  /* 0x0000007e007e7308 */ /* 0x000fe20000000800 */
[----:B------:R-:W-:Y:S01]  /*e370*/  F2FP.BF16.PACK_AB R35, R168, R157 ;  /* 0x0000009da823723e */ /* 0x000fe200000010ff */
[----:B------:R-:W-:Y:S01]  /*e380*/  HMMA.16816.F32.BF16 R12, R12, R6, R208 ;  /* 0x000000060c0c723c */ /* 0x000fe200000418d0 */
[----:B------:R-:W3:Y:S01]  /*e390*/  LDSM.16.MT88.4 R4, [R240+0x4400] ;  /* 0x00440000f004783b */ /* 0x000ee20000004200 */
[----:B------:R-:W-:Y:S01]  /*e3a0*/  FADD.FTZ R167, R151, R167 ;  /* 0x000000a797a77221 */ /* 0x000fe20000010000 */
[----:B------:R-:W-:Y:S01]  /*e3b0*/  LOP3.LUT R35, R33, R35, RZ, 0xc0, !PT ;  /* 0x0000002321237212 */ /* 0x000fe200078ec0ff */
[----:B------:R-:W-:Y:S01]  /*e3c0*/  HSET2.LE.AND R33, R32, R136, PT ;  /* 0x0000008820217233 */ /* 0x000fe20003803000 */
[----:B------:R-:W-:Y:S01]  /*e3d0*/  F2FP.BF16.PACK_AB R32, R156, R132 ;  /* 0x000000849c20723e */ /* 0x000fe200000010ff */
[----:B------:R-:W-:Y:S01]  /*e3e0*/  MUFU.EX2 R161, R161 ;  /* 0x000000a100a17308 */ /* 0x000fe20000000800 */
[----:B------:R-:W-:Y:S01]  /*e3f0*/  IMAD.U32 R210, RZ, RZ, UR7 ;  /* 0x00000007ffd27e24 */ /* 0x000fe2000f8e00ff */
[----:B------:R-:W-:Y:S01]  /*e400*/  SHF.R.U32.HI R208, RZ, 0x10, R212 ;  /* 0x00000010ffd07819 */ /* 0x000fe200000116d4 */
[----:B------:R-:W-:Y:S01]  /*e410*/  UIADD3 UR7, UR6, 0x2, URZ ;  /* 0x0000000206077890 */ /* 0x000fe2000fffe03f */
[----:B------:R-:W-:Y:S01]  /*e420*/  LOP3.LUT R32, R133, R32, RZ, 0xc0, !PT ;  /* 0x0000002085207212 */ /* 0x000fe200078ec0ff */
[----:B------:R-:W-:Y:S01]  /*e430*/  UIADD3 UR6, UR6, 0x3, URZ ;  /* 0x0000000306067890 */ /* 0x000fe2000fffe03f */
[----:B------:R-:W-:Y:S01]  /*e440*/  LOP3.LUT R133, R212, 0xffff, RZ, 0xc0, !PT ;  /* 0x0000ffffd4857812 */ /* 0x000fe200078ec0ff */
[----:B------:R-:W-:Y:S01]  /*e450*/  FADD.FTZ R171, R173, R171 ;  /* 0x000000abadab7221 */ /* 0x000fe20000010000 */
[----:B------:R-:W-:Y:S01]  /*e460*/  LOP3.LUT R33, R33, R189, RZ, 0xc0, !PT ;  /* 0x000000bd21217212 */ /* 0x000fe200078ec0ff */
[----:B------:R-:W-:Y:S01]  /*e470*/  FFMA.FTZ R189, R124, c[0x0][0x23c], -R175 ;  /* 0x00008f007cbd7a23 */ /* 0x000fe200000108af */
[----:B------:R-:W-:Y:S01]  /*e480*/  LOP3.LUT R210, R187, UR33, R210, 0x96, !PT ;  /* 0x00000021bbd27c12 */ /* 0x000fe2000f8e96d2 */
[----:B------:R-:W-:Y:S01]  /*e490*/  MUFU.EX2 R115, R115 ;  /* 0x0000007300737308 */ /* 0x000fe20000000800 */
[----:B------:R-:W-:Y:S01]  /*e4a0*/  SHF.R.U32.HI R124, RZ, 0x8, R133 ;  /* 0x00000008ff7c7819 */ /* 0x000fe20000011685 */
[----:B------:R-:W-:Y:S01]  /*e4b0*/  FADD.FTZ R142, R141, R142 ;  /* 0x0000008e8d8e7221 */ /* 0x000fe20000010000 */
[----:B------:R-:W-:Y:S01]  /*e4c0*/  SHF.R.U32.HI R133, RZ, 0x18, R212 ;  /* 0x00000018ff857819 */ /* 0x000fe200000116d4 */
[----:B------:R-:W-:Y:S01]  /*e4d0*/  IMAD.WIDE.U32 R210, R210, -0x326172a9, RZ ;  /* 0xcd9e8d57d2d27825 */ /* 0x000fe200078e00ff */
[----:B------:R-:W-:-:S02]  /*e4e0*/  LOP3.LUT R208, R208, 0xff, RZ, 0xc0, !PT ;  /* 0x000000ffd0d07812 */ /* 0x000fc400078ec0ff */
[----:B------:R-:W-:Y:S01]  /*e4f0*/  LOP3.LUT R209, R212, 0xff, RZ, 0xc0, !PT ;  /* 0x000000ffd4d17812 */ /* 0x000fe200078ec0ff */
[----:B------:R-:W4:Y:S01]  /*e500*/  MUFU.EX2 R189, R189 ;  /* 0x000000bd00bd7308 */ /* 0x000f220000000800 */
[----:B------:R-:W-:Y:S01]  /*e510*/  PRMT R133, R208, 0x5410, R133 ;  /* 0x00005410d0857816 */ /* 0x000fe20000000085 */
[----:B------:R-:W-:Y:S01]  /*e520*/  FFMA.FTZ R208, R125, c[0x0][0x23c], -R175 ;  /* 0x00008f007dd07a23 */ /* 0x000fe200000108af */
[C---:B-1----:R-:W-:Y:S01]  /*e530*/  HMMA.16816.F32.BF16 R204, R32.reuse, R28, R204 ;  /* 0x0000001c20cc723c */ /* 0x042fe200000418cc */
[----:B------:R-:W-:Y:S01]  /*e540*/  LOP3.LUT R220, R155, UR15, R210, 0x96, !PT ;  /* 0x0000000f9bdc7c12 */ /* 0x000fe2000f8e96d2 */
[----:B------:R-:W-:Y:S01]  /*e550*/  FADD.FTZ R139, R139, R167 ;  /* 0x000000a78b8b7221 */ /* 0x000fe20000010000 */
[----:B------:R-:W-:Y:S01]  /*e560*/  PRMT R124, R209, 0x5410, R124 ;  /* 0x00005410d17c7816 */ /* 0x000fe2000000007c */
[----:B------:R-:W-:Y:S01]  /*e570*/  FFMA.FTZ R209, R114, c[0x0][0x23c], -R174 ;  /* 0x00008f0072d17a23 */ /* 0x000fe200000108ae */
[----:B------:R-:W1:Y:S01]  /*e580*/  MUFU.EX2 R208, R208 ;  /* 0x000000d000d07308 */ /* 0x000e620000000800 */
[----:B------:R-:W-:Y:S01]  /*e590*/  IMAD.WIDE.U32 R220, R220, -0x2daee0ad, RZ ;  /* 0xd2511f53dcdc7825 */ /* 0x000fe200078e00ff */
[----:B------:R-:W-:Y:S01]  /*e5a0*/  LOP3.LUT R210, R191, UR15, R210, 0x96, !PT ;  /* 0x0000000fbfd27c12 */ /* 0x000fe2000f8e96d2 */
[----:B------:R-:W-:Y:S02]  /*e5b0*/  HMMA.16816.F32.BF16 R200, R32, R30, R200 ;  /* 0x0000001e20c8723c */ /* 0x000fe400000418c8 */
[----:B------:R-:W-:-:S02]  /*e5c0*/  FFMA.FTZ R114, R112, c[0x0][0x23c], -R174 ;  /* 0x00008f0070727a23 */ /* 0x000fc400000108ae */
[----:B------:R-:W-:Y:S01]  /*e5d0*/  FFMA.FTZ R112, R116, c[0x0][0x23c], -R148 ;  /* 0x00008f0074707a23 */ /* 0x000fe20000010894 */
[----:B------:R-:W-:Y:S01]  /*e5e0*/  MUFU.EX2 R158, R158 ;  /* 0x0000009e009e7308 */ /* 0x000fe20000000800 */
[----:B------:R-:W-:Y:S02]  /*e5f0*/  FADD.FTZ R137, R137, R171 ;  /* 0x000000ab89897221 */ /* 0x000fe40000010000 */
[----:B---3--:R-:W-:Y:S01]  /*e600*/  HMMA.16816.F32.BF16 R196, R32, R4, R196 ;  /* 0x0000000420c4723c */ /* 0x008fe200000418c4 */
[----:B------:R-:W-:Y:S02]  /*e610*/  FADD.FTZ R145, R145, R147 ;  /* 0x0000009391917221 */ /* 0x000fe40000010000 */
[----:B------:R-:W-:Y:S02]  /*e620*/  FADD.FTZ R140, R140, R142 ;  /* 0x0000008e8c8c7221 */ /* 0x000fe40000010000 */
[----:B------:R-:W-:Y:S01]  /*e630*/  MUFU.EX2 R209, R209 ;  /* 0x000000d100d17308 */ /* 0x000fe20000000800 */
[----:B------:R-:W-:-:S02]  /*e640*/  FADD.FTZ R139, R152, R139 ;  /* 0x0000008b988b7221 */ /* 0x000fc40000010000 */
[----:B------:R-:W-:Y:S01]  /*e650*/  HMMA.16816.F32.BF16 R192, R32, R6, R192 ;  /* 0x0000000620c0723c */ /* 0x000fe200000418c0 */
[----:B------:R-:W-:Y:S02]  /*e660*/  FADD.FTZ R137, R153, R137 ;  /* 0x0000008999897221 */ /* 0x000fe40000010000 */
[----:B------:R-:W-:Y:S02]  /*e670*/  FADD.FTZ R145, R144, R145 ;  /* 0x0000009190917221 */ /* 0x000fe40000010000 */
[----:B------:R-:W-:Y:S01]  /*e680*/  MUFU.EX2 R131, R131 ;  /* 0x0000008300837308 */ /* 0x000fe20000000800 */
[----:B------:R-:W-:Y:S01]  /*e690*/  FADD.FTZ R140, R138, R140 ;  /* 0x0000008c8a8c7221 */ /* 0x000fe20000010000 */
[----:B------:R-:W-:Y:S01]  /*e6a0*/  LOP3.LUT R33, R211, UR17, R166, 0x96, !PT ;  /* 0x00000011d3217c12 */ /* 0x000fe2000f8e96a6 */
[--C-:B------:R-:W-:Y:S01]  /*e6b0*/  HSET2.LE.AND R35, R133, R136.reuse, PT ;  /* 0x0000008885237233 */ /* 0x100fe20003803000 */
[----:B------:R-:W-:Y:S01]  /*e6c0*/  LOP3.LUT R34, R224, 0xffff, RZ, 0xc0, !PT ;  /* 0x0000ffffe0227812 */ /* 0x000fe200078ec0ff */
[----:B--2---:R-:W-:Y:S01]  /*e6d0*/  FADD.FTZ R139, R128, R139 ;  /* 0x0000008b808b7221 */ /* 0x004fe20000010000 */
[----:B------:R-:W-:Y:S01]  /*e6e0*/  LOP3.LUT R32, R224, 0xff, RZ, 0xc0, !PT ;  /* 0x000000ffe0207812 */ /* 0x000fe200078ec0ff */
[----:B------:R-:W-:Y:S01]  /*e6f0*/  IMAD.WIDE.U32 R216, R33, -0x2daee0ad, RZ ;  /* 0xd2511f5321d87825 */ /* 0x000fe200078e00ff */
[----:B------:R-:W-:Y:S01]  /*e700*/  SHF.R.U32.HI R33, RZ, 0x10, R224 ;  /* 0x00000010ff217819 */ /* 0x000fe200000116e0 */
[----:B------:R-:W-:Y:S01]  /*e710*/  MUFU.EX2 R114, R114 ;  /* 0x0000007200727308 */ /* 0x000fe20000000800 */
[----:B------:R-:W-:Y:S01]  /*e720*/  SHF.R.U32.HI R34, RZ, 0x8, R34 ;  /* 0x00000008ff227819 */ /* 0x000fe20000011622 */
[----:B----4-:R-:W-:Y:S01]  /*e730*/  FADD.FTZ R137, R189, R137 ;  /* 0x00000089bd897221 */ /* 0x010fe20000010000 */
[----:B------:R-:W-:Y:S01]  /*e740*/  SHF.R.U32.HI R224, RZ, 0x18, R224 ;  /* 0x00000018ffe07819 */ /* 0x000fe200000116e0 */
[----:B------:R-:W-:Y:S01]  /*e750*/  FADD.FTZ R145, R132, R145 ;  /* 0x0000009184917221 */ /* 0x000fe20000010000 */
[----:B------:R-:W-:Y:S01]  /*e760*/  LOP3.LUT R33, R33, 0xff, RZ, 0xc0, !PT ;  /* 0x000000ff21217812 */ /* 0x000fe200078ec0ff */
[----:B------:R-:W-:Y:S01]  /*e770*/  FADD.FTZ R140, R134, R140 ;  /* 0x0000008c868c7221 */ /* 0x000fe20000010000 */
[----:B------:R-:W-:Y:S01]  /*e780*/  PRMT R32, R32, 0x5410, R34 ;  /* 0x0000541020207816 */ /* 0x000fe20000000022 */
[--C-:B------:R-:W-:Y:S01]  /*e790*/  HSET2.LE.AND R34, R124, R136.reuse, PT ;  /* 0x000000887c227233 */ /* 0x100fe20003803000 */
[----:B------:R-:W-:Y:S01]  /*e7a0*/  PRMT R33, R33, 0x5410, R224 ;  /* 0x0000541021217816 */ /* 0x000fe200000000e0 */
[----:B------:R-:W-:Y:S01]  /*e7b0*/  MUFU.EX2 R130, R130 ;  /* 0x0000008200827308 */ /* 0x000fe20000000800 */
[----:B------:R-:W-:Y:S01]  /*e7c0*/  F2FP.BF16.PACK_AB R133, R122, R127 ;  /* 0x0000007f7a85723e */ /* 0x000fe200000010ff */
[--C-:B------:R-:W-:Y:S01]  /*e7d0*/  HSET2.LE.AND R32, R32, R136.reuse, PT ;  /* 0x0000008820207233 */ /* 0x100fe20003803000 */
[----:B------:R-:W-:Y:S01]  /*e7e0*/  F2FP.BF16.PACK_AB R124, R121, R120 ;  /* 0x00000078797c723e */ /* 0x000fe200000010ff */
[----:B------:R-:W-:Y:S01]  /*e7f0*/  HSET2.LE.AND R33, R33, R136, PT ;  /* 0x0000008821217233 */ /* 0x000fe20003803000 */
[----:B------:R-:W-:Y:S01]  /*e800*/  LOP3.LUT R125, R217, UR14, R162, 0x96, !PT ;  /* 0x0000000ed97d7c12 */ /* 0x000fe2000f8e96a2 */
[----:B------:R-:W-:Y:S01]  /*e810*/  FADD.FTZ R156, R156, R145 ;  /* 0x000000919c9c7221 */ /* 0x000fe20000010000 */
[----:B------:R-:W-:Y:S01]  /*e820*/  LOP3.LUT R216, R221, UR12, R216, 0x96, !PT ;  /* 0x0000000cddd87c12 */ /* 0x000fe2000f8e96d8 */
[----:B------:R-:W-:Y:S01]  /*e830*/  MUFU.EX2 R123, R123 ;  /* 0x0000007b007b7308 */ /* 0x000fe20000000800 */
[----:B------:R-:W-:Y:S01]  /*e840*/  LOP3.LUT R34, R34, R133, RZ, 0xc0, !PT ;  /* 0x0000008522227212 */ /* 0x000fe200078ec0ff */
[----:B------:R-:W-:Y:S01]  /*e850*/  IMAD.WIDE.U32 R212, R125, -0x326172a9, RZ ;  /* 0xcd9e8d577dd47825 */ /* 0x000fe200078e00ff */
[----:B------:R-:W-:-:S02]  /*e860*/  LOP3.LUT R35, R35, R124, RZ, 0xc0, !PT ;  /* 0x0000007c23237212 */ /* 0x000fc400078ec0ff */
[----:B------:R-:W-:Y:S01]  /*e870*/  F2FP.BF16.PACK_AB R133, R126, R128 ;  /* 0x000000807e85723e */ /* 0x000fe200000010ff */
[----:B------:R-:W-:Y:S01]  /*e880*/  IMAD.WIDE.U32 R216, R216, -0x326172a9, RZ ;  /* 0xcd9e8d57d8d87825 */ /* 0x000fe200078e00ff */
[----:B-1----:R-:W-:Y:S01]  /*e890*/  F2FP.BF16.PACK_AB R124, R208, R189 ;  /* 0x000000bdd07c723e */ /* 0x002fe200000010ff */
[----:B------:R-:W-:Y:S01]  /*e8a0*/  MUFU.EX2 R107, R107 ;  /* 0x0000006b006b7308 */ /* 0x000fe20000000800 */
[----:B------:R-:W-:Y:S01]  /*e8b0*/  LOP3.LUT R32, R32, R133, RZ, 0xc0, !PT ;  /* 0x0000008520207212 */ /* 0x000fe200078ec0ff */
[----:B------:R-:W-:Y:S01]  /*e8c0*/  FFMA.FTZ R125, R170, c[0x0][0x23c], -R148 ;  /* 0x00008f00aa7d7a23 */ /* 0x000fe20000010894 */
[----:B------:R-:W-:Y:S01]  /*e8d0*/  LOP3.LUT R33, R33, R124, RZ, 0xc0, !PT ;  /* 0x0000007c21217212 */ /* 0x000fe200078ec0ff */
[----:B------:R-:W-:Y:S01]  /*e8e0*/  FADD.FTZ R126, R126, R139 ;  /* 0x0000008b7e7e7221 */ /* 0x000fe20000010000 */
[----:B------:R-:W-:Y:S01]  /*e8f0*/  LOP3.LUT R124, R213, UR13, R154, 0x96, !PT ;  /* 0x0000000dd57c7c12 */ /* 0x000fe2000f8e969a */
[----:B------:R-:W-:Y:S01]  /*e900*/  FADD.FTZ R208, R208, R137 ;  /* 0x00000089d0d07221 */ /* 0x000fe20000010000 */
[----:B------:R-:W-:Y:S01]  /*e910*/  LOP3.LUT R212, R217, UR11, R212, 0x96, !PT ;  /* 0x0000000bd9d47c12 */ /* 0x000fe2000f8e96d4 */
[----:B------:R-:W-:Y:S01]  /*e920*/  MUFU.EX2 R125, R125 ;  /* 0x0000007d007d7308 */ /* 0x000fe20000000800 */
[----:B------:R-:W-:Y:S01]  /*e930*/  FADD.FTZ R129, R129, R140 ;  /* 0x0000008c81817221 */ /* 0x000fe20000010000 */
[----:B------:R-:W-:Y:S01]  /*e940*/  HMMA.16816.F32.BF16 R20, R32, R28, R20 ;  /* 0x0000001c2014723c */ /* 0x000fe20000041814 */
[----:B------:R-:W-:-:S02]  /*e950*/  FADD.FTZ R126, R127, R126 ;  /* 0x0000007e7f7e7221 */ /* 0x000fc40000010000 */
[----:B------:R-:W-:-:S03]  /*e960*/  IMAD.WIDE.U32 R212, R212, -0x2daee0ad, RZ ;  /* 0xd2511f53d4d47825 */ /* 0x000fc600078e00ff */
[----:B------:R-:W-:Y:S01]  /*e970*/  MUFU.EX2 R105, R105 ;  /* 0x0000006900697308 */ /* 0x000fe20000000800 */
[----:B------:R-:W-:Y:S01]  /*e980*/  IMAD.WIDE.U32 R28, R124, -0x2daee0ad, RZ ;  /* 0xd2511f537c1c7825 */ /* 0x000fe200078e00ff */
[C---:B------:R-:W-:Y:S03]  /*e990*/  HMMA.16816.F32.BF16 R16, R32.reuse, R30, R16 ;  /* 0x0000001e2010723c */ /* 0x040fe60000041810 */
[----:B------:R-:W-:Y:S01]  /*e9a0*/  FFMA.FTZ R124, R135, c[0x0][0x23c], -R148 ;  /* 0x00008f00877c7a23 */ /* 0x000fe20000010894 */
[----:B------:R-:W-:Y:S01]  /*e9b0*/  LOP3.LUT R28, R213, UR8, R28, 0x96, !PT ;  /* 0x00000008d51c7c12 */ /* 0x000fe2000f8e961c */
[----:B------:R-:W-:Y:S01]  /*e9c0*/  FFMA.FTZ R135, R169, c[0x0][0x23c], -R148 ;  /* 0x00008f00a9877a23 */ /* 0x000fe20000010894 */
[----:B------:R-:W-:Y:S01]  /*e9d0*/  LOP3.LUT R220, R29, UR10, R220, 0x96, !PT ;  /* 0x0000000a1ddc7c12 */ /* 0x000fe2000f8e96dc */
[----:B------:R-:W-:Y:S01]  /*e9e0*/  MUFU.EX2 R112, R112 ;  /* 0x0000007000707308 */ /* 0x000fe20000000800 */
[----:B------:R-:W-:Y:S01]  /*e9f0*/  HMMA.16816.F32.BF16 R24, R32, R4, R24 ;  /* 0x000000042018723c */ /* 0x000fe20000041818 */
[----:B------:R-:W-:-:S04]  /*ea00*/  IMAD.WIDE.U32 R30, R28, -0x326172a9, RZ ;  /* 0xcd9e8d571c1e7825 */ /* 0x000fc800078e00ff */
[----:B------:R-:W-:Y:S01]  /*ea10*/  IMAD.WIDE.U32 R220, R220, -0x326172a9, RZ ;  /* 0xcd9e8d57dcdc7825 */ /* 0x000fe200078e00ff */
[C---:B------:R-:W-:Y:S01]  /*ea20*/  LOP3.LUT R28, R30.reuse, 0xffff, RZ, 0xc0, !PT ;  /* 0x0000ffff1e1c7812 */ /* 0x040fe200078ec0ff */
[----:B------:R-:W1:Y:S01]  /*ea30*/  MUFU.EX2 R135, R135 ;  /* 0x0000008700877308 */ /* 0x000e620000000800 */
[----:B------:R-:W-:Y:S01]  /*ea40*/  LOP3.LUT R170, R30, 0xff, RZ, 0xc0, !PT ;  /* 0x000000ff1eaa7812 */ /* 0x000fe200078ec0ff */
[----:B------:R-:W-:Y:S01]  /*ea50*/  HMMA.16816.F32.BF16 R12, R32, R6, R12 ;  /* 0x00000006200c723c */ /* 0x000fe2000004180c */
[----:B------:R-:W-:Y:S01]  /*ea60*/  LOP3.LUT R4, R31, UR19, R220, 0x96, !PT ;  /* 0x000000131f047c12 */ /* 0x000fe2000f8e96dc */
[----:B------:R-:W-:Y:S01]  /*ea70*/  FADD.FTZ R208, R120, R208 ;  /* 0x000000d078d07221 */ /* 0x000fe20000010000 */
[----:B------:R-:W-:Y:S01]  /*ea80*/  SHF.R.U32.HI R5, RZ, 0x8, R28 ;  /* 0x00000008ff057819 */ /* 0x000fe2000001161c */
[----:B------:R-:W-:Y:S01]  /*ea90*/  FADD.FTZ R156, R160, R156 ;  /* 0x0000009ca09c7221 */ /* 0x000fe20000010000 */
[----:B------:R-:W-:Y:S01]  /*eaa0*/  SHF.R.U32.HI R28, RZ, 0x10, R30 ;  /* 0x00000010ff1c7819 */ /* 0x000fe2000001161e */
[----:B------:R-:W2:Y:S01]  /*eab0*/  MUFU.EX2 R124, R124 ;  /* 0x0000007c007c7308 */ /* 0x000ea20000000800 */
[----:B------:R-:W-:Y:S01]  /*eac0*/  LOP3.LUT R133, R4, 0xffff, RZ, 0xc0, !PT ;  /* 0x0000ffff04857812 */ /* 0x000fe200078ec0ff */
[----:B------:R-:W-:Y:S01]  /*ead0*/  FADD.FTZ R129, R157, R129 ;  /* 0x000000819d817221 */ /* 0x000fe20000010000 */
[----:B------:R-:W-:Y:S01]  /*eae0*/  PRMT R170, R170, 0x5410, R5 ;  /* 0x00005410aaaa7816 */ /* 0x000fe20000000005 */
[----:B------:R-:W-:Y:S01]  /*eaf0*/  FADD.FTZ R126, R122, R126 ;  /* 0x0000007e7a7e7221 */ /* 0x000fe20000010000 */
[----:B------:R-:W-:Y:S01]  /*eb00*/  LOP3.LUT R28, R28, 0xff, RZ, 0xc0, !PT ;  /* 0x000000ff1c1c7812 */ /* 0x000fe200078ec0ff */
[----:B------:R-:W-:Y:S01]  /*eb10*/  FADD.FTZ R208, R121, R208 ;  /* 0x000000d079d07221 */ /* 0x000fe20000010000 */
[----:B------:R-:W-:Y:S01]  /*eb20*/  LOP3.LUT R5, R4, 0xff, RZ, 0xc0, !PT ;  /* 0x000000ff04057812 */ /* 0x000fe200078ec0ff */
[--C-:B------:R-:W-:Y:S01]  /*eb30*/  HSET2.LE.AND R34, R170, R136.reuse, PT ;  /* 0x00000088aa227233 */ /* 0x100fe20003803000 */
[----:B------:R-:W-:Y:S01]  /*eb40*/  SHF.R.U32.HI R169, RZ, 0x18, R30 ;  /* 0x00000018ffa97819 */ /* 0x000fe2000001161e */
[----:B------:R-:W-:Y:S01]  /*eb50*/  FFMA.FTZ R170, R113, c[0x0][0x23c], -R174 ;  /* 0x00008f0071aa7a23 */ /* 0x000fe200000108ae */
[----:B------:R-:W-:Y:S01]  /*eb60*/  SHF.R.U32.HI R133, RZ, 0x8, R133 ;  /* 0x00000008ff857819 */ /* 0x000fe20000011685 */
[----:B------:R-:W-:Y:S01]  /*eb70*/  FFMA.FTZ R113, R117, c[0x0][0x23c], -R148 ;  /* 0x00008f0075717a23 */ /* 0x000fe20000010894 */
[----:B------:R-:W-:Y:S01]  /*eb80*/  PRMT R169, R28, 0x5410, R169 ;  /* 0x000054101ca97816 */ /* 0x000fe200000000a9 */
[----:B------:R-:W-:Y:S01]  /*eb90*/  MUFU.EX2 R111, R111 ;  /* 0x0000006f006f7308 */ /* 0x000fe20000000800 */
[----:B------:R-:W-:Y:S01]  /*eba0*/  PRMT R133, R5, 0x5410, R133 ;  /* 0x0000541005857816 */ /* 0x000fe20000000085 */
[----:B------:R-:W3:Y:S01]  /*ebb0*/  LDSM.16.MT88.4 R28, [R231+0x4800] ;  /* 0x00480000e71c783b */ /* 0x000ee20000004200 */
[--C-:B------:R-:W-:Y:S01]  /*ebc0*/  SHF.R.U32.HI R33, RZ, 0x10, R4.reuse ;  /* 0x00000010ff217819 */ /* 0x100fe20000011604 */
[----:B------:R-:W-:Y:S01]  /*ebd0*/  HSET2.LE.AND R35, R169, R136, PT ;  /* 0x00000088a9237233 */ /* 0x000fe20003803000 */
[----:B------:R-:W-:Y:S01]  /*ebe0*/  SHF.R.U32.HI R32, RZ, 0x18, R4 ;  /* 0x00000018ff207819 */ /* 0x000fe20000011604 */
[----:B------:R-:W-:Y:S01]  /*ebf0*/  FFMA.FTZ R169, R110, c[0x0][0x23c], -R174 ;  /* 0x00008f006ea97a23 */ /* 0x000fe200000108ae */
[----:B------:R-:W4:Y:S01]  /*ec00*/  LDSM.16.MT88.4 R4, [R240+0x4800] ;  /* 0x00480000f004783b */ /* 0x000f220000004200 */
[----:B------:R-:W-:Y:S01]  /*ec10*/  LOP3.LUT R33, R33, 0xff, RZ, 0xc0, !PT ;  /* 0x000000ff21217812 */ /* 0x000fe200078ec0ff */
[----:B------:R-:W-:Y:S01]  /*ec20*/  MUFU.EX2 R170, R170 ;  /* 0x000000aa00aa7308 */ /* 0x000fe20000000800 */
[----:B------:R-:W-:Y:S01]  /*ec30*/  LOP3.LUT R216, R221, UR9, R216, 0x96, !PT ;  /* 0x00000009ddd87c12 */ /* 0x000fe2000f8e96d8 */
[----:B------:R-:W-:Y:S01]  /*ec40*/  FADD.FTZ R156, R159, R156 ;  /* 0x0000009c9f9c7221 */ /* 0x000fe20000010000 */
[----:B------:R-:W-:Y:S01]  /*ec50*/  PRMT R33, R33, 0x5410, R32 ;  /* 0x0000541021217816 */ /* 0x000fe20000000020 */
[----:B------:R-:W-:Y:S01]  /*ec60*/  FADD.FTZ R168, R168, R129 ;  /* 0x00000081a8a87221 */ /* 0x000fe20000010000 */
[----:B-1----:R-:W-:Y:S01]  /*ec70*/  F2FP.BF16.PACK_AB R32, R165, R135 ;  /* 0x00000087a520723e */ /* 0x002fe200000010ff */
[----:B------:R-:W-:-:S02]  /*ec80*/  IMAD.WIDE.U32 R216, R216, -0x2daee0ad, RZ ;  /* 0xd2511f53d8d87825 */ /* 0x000fc400078e00ff */
[--C-:B------:R-:W-:Y:S01]  /*ec90*/  HSET2.LE.AND R33, R33, R136.reuse, PT ;  /* 0x0000008821217233 */ /* 0x100fe20003803000 */
[----:B------:R-:W-:Y:S01]  /*eca0*/  LOP3.LUT R34, R34, R32, RZ, 0xc0, !PT ;  /* 0x0000002022227212 */ /* 0x000fe200078ec0ff */
[----:B------:R-:W-:Y:S01]  /*ecb0*/  MUFU.EX2 R169, R169 ;  /* 0x000000a900a97308 */ /* 0x000fe20000000800 */
[----:B------:R-:W-:Y:S01]  /*ecc0*/  F2FP.BF16.PACK_AB R32, R161, R164 ;  /* 0x000000a4a120723e */ /* 0x000fe200000010ff */
[----:B------:R-:W-:Y:S01]  /*ecd0*/  FADD.FTZ R168, R115, R168 ;  /* 0x000000a873a87221 */ /* 0x000fe20000010000 */
[----:B------:R-:W-:Y:S02]  /*ece0*/  SHF.R.U32.HI R116, RZ, 0x10, R216 ;  /* 0x00000010ff747819 */ /* 0x000fe400000116d8 */
[----:B------:R-:W-:Y:S01]  /*ecf0*/  LOP3.LUT R35, R35, R32, RZ, 0xc0, !PT ;  /* 0x0000002023237212 */ /* 0x000fe200078ec0ff */
[----:B------:R-:W-:Y:S01]  /*ed00*/  HSET2.LE.AND R32, R133, R136, PT ;  /* 0x0000008885207233 */ /* 0x000fe20003803000 */
[----:B--2---:R-:W-:Y:S01]  /*ed10*/  F2FP.BF16.PACK_AB R133, R125, R124 ;  /* 0x0000007c7d85723e */ /* 0x004fe200000010ff */
[----:B------:R-:W1:Y:S01]  /*ed20*/  MUFU.EX2 R113, R113 ;  /* 0x0000007100717308 */ /* 0x000e620000000800 */
[----:B------:R-:W-:Y:S01]  /*ed30*/  LOP3.LUT R212, R217, UR18, R212, 0x96, !PT ;  /* 0x00000012d9d47c12 */ /* 0x000fe2000f8e96d4 */
[----:B------:R-:W-:Y:S01]  /*ed40*/  FADD.FTZ R124, R124, R156 ;  /* 0x0000009c7c7c7221 */ /* 0x000fe20000010000 */
[----:B------:R-:W-:Y:S01]  /*ed50*/  LOP3.LUT R32, R32, R133, RZ, 0xc0, !PT ;  /* 0x0000008520207212 */ /* 0x000fe200078ec0ff */
[C---:B------:R-:W-:Y:S01]  /*ed60*/  FADD.FTZ R168, R158.reuse, R168 ;  /* 0x000000a89ea87221 */ /* 0x040fe20000010000 */
[----:B------:R-:W-:Y:S01]  /*ed70*/  F2FP.BF16.PACK_AB R133, R158, R115 ;  /* 0x000000739e85723e */ /* 0x000fe200000010ff */
[----:B------:R-:W-:-:S02]  /*ed80*/  FADD.FTZ R124, R125, R124 ;  /* 0x0000007c7d7c7221 */ /* 0x000fc40000010000 */
[----:B------:R-:W-:Y:S01]  /*ed90*/  MUFU.EX2 R109, R109 ;  /* 0x0000006d006d7308 */ /* 0x000fe20000000800 */
[----:B------:R-:W-:Y:S01]  /*eda0*/  LOP3.LUT R33, R33, R133, RZ, 0xc0, !PT ;  /* 0x0000008521217212 */ /* 0x000fe200078ec0ff */
[----:B------:R-:W-:Y:S01]  /*edb0*/  FADD.FTZ R124, R135, R124 ;  /* 0x0000007c877c7221 */ /* 0x000fe20000010000 */
[----:B------:R-:W-:Y:S01]  /*edc0*/  LOP3.LUT R133, R211, UR17, R188, 0x96, !PT ;  /* 0x00000011d3857c12 */ /* 0x000fe2000f8e96bc */
[----:B------:R-:W-:-:S04]  /*edd0*/  IMAD.WIDE.U32 R210, R210, -0x2daee0ad, RZ ;  /* 0xd2511f53d2d27825 */ /* 0x000fc800078e00ff */
[----:B------:R-:W-:Y:S01]  /*ede0*/  IMAD.WIDE.U32 R218, R133, -0x2daee0ad, RZ ;  /* 0xd2511f5385da7825 */ /* 0x000fe200078e00ff */
[C---:B---3--:R-:W-:Y:S01]  /*edf0*/  HMMA.16816.F32.BF16 R204, R32.reuse, R28, R204 ;  /* 0x0000001c20cc723c */ /* 0x048fe200000418cc */
[----:B-1----:R-:W-:Y:S01]  /*ee00*/  F2FP.BF16.PACK_AB R117, R112, R113 ;  /* 0x000000717075723e */ /* 0x002fe200000010ff */
[----:B------:R-:W-:Y:S01]  /*ee10*/  MUFU.EX2 R94, R94 ;  /* 0x0000005e005e7308 */ /* 0x000fe20000000800 */
[----:B------:R-:W-:Y:S01]  /*ee20*/  FADD.FTZ R164, R164, R168 ;  /* 0x000000a8a4a47221 */ /* 0x000fe20000010000 */
[----:B------:R-:W-:Y:S01]  /*ee30*/  LOP3.LUT R218, R211, UR12, R218, 0x96, !PT ;  /* 0x0000000cd3da7c12 */ /* 0x000fe2000f8e96da */
[----:B------:R-:W-:Y:S02]  /*ee40*/  FADD.FTZ R165, R165, R124 ;  /* 0x0000007ca5a57221 */ /* 0x000fe40000010000 */
[----:B------:R-:W-:Y:S01]  /*ee50*/  FADD.FTZ R164, R161, R164 ;  /* 0x000000a4a1a47221 */ /* 0x000fe20000010000 */
[----:B------:R-:W-:Y:S01]  /*ee60*/  HMMA.16816.F32.BF16 R200, R32, R30, R200 ;  /* 0x0000001e20c8723c */ /* 0x000fe200000418c8 */
[----:B------:R-:W-:Y:S01]  /*ee70*/  FADD.FTZ R165, R113, R165 ;  /* 0x000000a571a57221 */ /* 0x000fe20000010000 */
[----:B------:R-:W-:Y:S01]  /*ee80*/  MUFU.EX2 R53, R53 ;  /* 0x0000003500357308 */ /* 0x000fe20000000800 */
[----:B------:R-:W-:-:S02]  /*ee90*/  FADD.FTZ R164, R111, R164 ;  /* 0x000000a46fa47221 */ /* 0x000fc40000010000 */
[----:B------:R-:W-:-:S03]  /*eea0*/  FADD.FTZ R165, R112, R165 ;  /* 0x000000a570a57221 */ /* 0x000fc60000010000 */
[C---:B----4-:R-:W-:Y:S02]  /*eeb0*/  HMMA.16816.F32.BF16 R196, R32.reuse, R4, R196 ;  /* 0x0000000420c4723c */ /* 0x050fe400000418c4 */
[----:B------:R-:W-:Y:S06]  /*eec0*/  MUFU.EX2 R100, R100 ;  /* 0x0000006400647308 */ /* 0x000fec0000000800 */
[----:B------:R-:W-:Y:S02]  /*eed0*/  HMMA.16816.F32.BF16 R192, R32, R6, R192 ;  /* 0x0000000620c0723c */ /* 0x000fe400000418c0 */
[----:B------:R-:W-:Y:S05]  /*eee0*/  MUFU.EX2 R103, R103 ;  /* 0x0000006700677308 */ /* 0x000fea0000000800 */
[----:B------:R-:W-:Y:S01]  /*eef0*/  LOP3.LUT R32, R219, UR14, R172, 0x96, !PT ;  /* 0x0000000edb207c12 */ /* 0x000fe2000f8e96ac */
[----:B------:R-:W-:-:S02]  /*ef00*/  IMAD.WIDE.U32 R218, R218, -0x326172a9, RZ ;  /* 0xcd9e8d57dada7825 */ /* 0x000fc400078e00ff */
[----:B------:R-:W-:Y:S02]  /*ef10*/  MUFU.EX2 R102, R102 ;  /* 0x0000006600667308 */ /* 0x000fe40000000800 */
[----:B------:R-:W-:-:S05]  /*ef20*/  IMAD.WIDE.U32 R214, R32, -0x326172a9, RZ ;  /* 0xcd9e8d5720d67825 */ /* 0x000fca00078e00ff */
[----:B------:R-:W-:Y:S01]  /*ef30*/  LOP3.LUT R32, R215, UR13, R190, 0x96, !PT ;  /* 0x0000000dd7207c12 */ /* 0x000fe2000f8e96be */
[----:B------:R-:W-:Y:S01]  /*ef40*/  MUFU.EX2 R101, R101 ;  /* 0x0000006500657308 */ /* 0x000fe20000000800 */
[----:B------:R-:W-:-:S03]  /*ef50*/  LOP3.LUT R214, R219, UR11, R214, 0x96, !PT ;  /* 0x0000000bdbd67c12 */ /* 0x000fc6000f8e96d6 */
[----:B------:R-:W-:-:S04]  /*ef60*/  IMAD.WIDE.U32 R32, R32, -0x2daee0ad, RZ ;  /* 0xd2511f5320207825 */ /* 0x000fc800078e00ff */
[----:B------:R-:W-:Y:S01]  /*ef70*/  IMAD.WIDE.U32 R214, R214, -0x2daee0ad, RZ ;  /* 0xd2511f53d6d67825 */ /* 0x000fe200078e00ff */
[----:B------:R-:W-:Y:S01]  /*ef80*/  LOP3.LUT R210, R33, UR10, R210, 0x96, !PT ;  /* 0x0000000a21d27c12 */ /* 0x000fe2000f8e96d2 */
[----:B------:R-:W-:Y:S03]  /*ef90*/  MUFU.EX2 R66, R66 ;  /* 0x0000004200427308 */ /* 0x000fe60000000800 */
[----:B------:R-:W-:Y:S01]  /*efa0*/  LOP3.LUT R32, R215, UR8, R32, 0x96, !PT ;  /* 0x00000008d7207c12 */ /* 0x000fe2000f8e9620 */
[----:B------:R-:W-:-:S04]  /*efb0*/  IMAD.WIDE.U32 R210, R210, -0x326172a9, RZ ;  /* 0xcd9e8d57d2d27825 */ /* 0x000fc800078e00ff */
[----:B------:R-:W-:Y:S01]  /*efc0*/  IMAD.WIDE.U32 R222, R32, -0x326172a9, RZ ;  /* 0xcd9e8d5720de7825 */ /* 0x000fe200078e00ff */
[----:B------:R-:W-:Y:S01]  /*efd0*/  LOP3.LUT R211, R211, UR9, R218, 0x96, !PT ;  /* 0x00000009d3d37c12 */ /* 0x000fe2000f8e96da */
[----:B------:R-:W-:Y:S03]  /*efe0*/  MUFU.EX2 R68, R68 ;  /* 0x0000004400447308 */ /* 0x000fe60000000800 */
[C---:B------:R-:W-:Y:S01]  /*eff0*/  LOP3.LUT R32, R222.reuse, 0xffff, RZ, 0xc0, !PT ;  /* 0x0000ffffde207812 */ /* 0x040fe200078ec0ff */
[----:B------:R-:W-:Y:S01]  /*f000*/  IMAD.WIDE.U32 R218, R211, -0x2daee0ad, RZ ;  /* 0xd2511f53d3da7825 */ /* 0x000fe200078e00ff */
[----:B------:R-:W-:Y:S02]  /*f010*/  LOP3.LUT R34, R222, 0xff, RZ, 0xc0, !PT ;  /* 0x000000ffde227812 */ /* 0x000fe400078ec0ff */
[----:B------:R-:W-:Y:S01]  /*f020*/  SHF.R.U32.HI R32, RZ, 0x8, R32 ;  /* 0x00000008ff207819 */ /* 0x000fe20000011620 */
[----:B------:R-:W-:Y:S01]  /*f030*/  MUFU.EX2 R67, R67 ;  /* 0x0000004300437308 */ /* 0x000fe20000000800 */
[----:B------:R-:W-:-:S02]  /*f040*/  SHF.R.U32.HI R35, RZ, 0x10, R222 ;  /* 0x00000010ff237819 */ /* 0x000fc400000116de */
[----:B------:R-:W-:Y:S02]  /*f050*/  LOP3.LUT R33, R223, UR19, R210, 0x96, !PT ;  /* 0x00000013df217c12 */ /* 0x000fe4000f8e96d2 */
[----:B------:R-:W-:Y:S02]  /*f060*/  PRMT R34, R34, 0x5410, R32 ;  /* 0x0000541022227816 */ /* 0x000fe40000000020 */
[----:B------:R-:W-:Y:S01]  /*f070*/  SHF.R.U32.HI R32, RZ, 0x18, R222 ;  /* 0x00000018ff207819 */ /* 0x000fe200000116de */
[----:B------:R1:W2:Y:S01]  /*f080*/  MUFU.EX2 R210, R108 ;  /* 0x0000006c00d27308 */ /* 0x0002a20000000800 */
[----:B------:R-:W-:Y:S01]  /*f090*/  LOP3.LUT R35, R35, 0xff, RZ, 0xc0, !PT ;  /* 0x000000ff23237812 */ /* 0x000fe200078ec0ff */
[----:B------:R-:W-:Y:S01]  /*f0a0*/  HSET2.LE.AND R34, R34, R136, PT ;  /* 0x0000008822227233 */ /* 0x000fe20003803000 */
[----:B------:R-:W-:Y:S02]  /*f0b0*/  LOP3.LUT R110, R33, 0xffff, RZ, 0xc0, !PT ;  /* 0x0000ffff216e7812 */ /* 0x000fe400078ec0ff */
[----:B------:R-:W-:-:S02]  /*f0c0*/  PRMT R35, R35, 0x5410, R32 ;  /* 0x0000541023237816 */ /* 0x000fc40000000020 */
[--C-:B------:R-:W-:Y:S02]  /*f0d0*/  SHF.R.U32.HI R32, RZ, 0x10, R33.reuse ;  /* 0x00000010ff207819 */ /* 0x100fe40000011621 */
[----:B------:R-:W-:Y:S01]  /*f0e0*/  SHF.R.U32.HI R110, RZ, 0x8, R110 ;  /* 0x00000008ff6e7819 */ /* 0x000fe2000001166e */
[----:B------:R-:W-:Y:S01]  /*f0f0*/  HSET2.LE.AND R35, R35, R136, PT ;  /* 0x0000008823237233 */ /* 0x000fe20003803000 */
[----:B------:R-:W-:Y:S02]  /*f100*/  LOP3.LUT R32, R32, 0xff, RZ, 0xc0, !PT ;  /* 0x000000ff20207812 */ /* 0x000fe400078ec0ff */
[----:B-1----:R-:W-:Y:S02]  /*f110*/  LOP3.LUT R108, R33, 0xff, RZ, 0xc0, !PT ;  /* 0x000000ff216c7812 */ /* 0x002fe400078ec0ff */
[----:B------:R-:W-:Y:S02]  /*f120*/  SHF.R.U32.HI R33, RZ, 0x18, R33 ;  /* 0x00000018ff217819 */ /* 0x000fe40000011621 */
[----:B------:R-:W-:Y:S01]  /*f130*/  PRMT R108, R108, 0x5410, R110 ;  /* 0x000054106c6c7816 */ /* 0x000fe2000000006e */
[----:B------:R-:W-:Y:S01]  /*f140*/  FFMA.FTZ R110, R119, c[0x0][0x23c], -R148 ;  /* 0x00008f00776e7a23 */ /* 0x000fe20000010894 */
[----:B------:R-:W-:-:S03]  /*f150*/  PRMT R33, R32, 0x5410, R33 ;  /* 0x0000541020217816 */ /* 0x000fc60000000021 */
[--C-:B------:R-:W-:Y:S01]  /*f160*/  HSET2.LE.AND R32, R108, R136.reuse, PT ;  /* 0x000000886c207233 */ /* 0x100fe20003803000 */
[----:B------:R-:W-:Y:S01]  /*f170*/  F2FP.BF16.PACK_AB R108, R170, R209 ;  /* 0x000000d1aa6c723e */ /* 0x000fe200000010ff */
[----:B------:R-:W-:Y:S01]  /*f180*/  HSET2.LE.AND R33, R33, R136, PT ;  /* 0x0000008821217233 */ /* 0x000fe20003803000 */
[----:B------:R-:W-:Y:S01]  /*f190*/  MUFU.EX2 R110, R110 ;  /* 0x0000006e006e7308 */ /* 0x000fe20000000800 */
[----:B------:R-:W-:Y:S01]  /*f1a0*/  FADD.FTZ R209, R209, R126 ;  /* 0x0000007ed1d17221 */ /* 0x000fe20000010000 */
[----:B------:R-:W-:Y:S02]  /*f1b0*/  LOP3.LUT R32, R32, R108, RZ, 0xc0, !PT ;  /* 0x0000006c20207212 */ /* 0x000fe400078ec0ff */
[----:B--2---:R-:W-:Y:S01]  /*f1c0*/  F2FP.BF16.PACK_AB R108, R131, R210 ;  /* 0x000000d2836c723e */ /* 0x004fe200000010ff */
[----:B------:R-:W-:Y:S02]  /*f1d0*/  FADD.FTZ R210, R210, R208 ;  /* 0x000000d0d2d27221 */ /* 0x000fe40000010000 */
[----:B------:R-:W-:Y:S01]  /*f1e0*/  FADD.FTZ R209, R170, R209 ;  /* 0x000000d1aad17221 */ /* 0x000fe20000010000 */
[----:B------:R-:W-:Y:S01]  /*f1f0*/  LOP3.LUT R33, R33, R108, RZ, 0xc0, !PT ;  /* 0x0000006c21217212 */ /* 0x000fe200078ec0ff */
[----:B------:R-:W-:Y:S01]  /*f200*/  FADD.FTZ R210, R131, R210 ;  /* 0x000000d283d27221 */ /* 0x000fe20000010000 */
[----:B------:R-:W-:Y:S01]  /*f210*/  F2FP.BF16.PACK_AB R108, R169, R114 ;  /* 0x00000072a96c723e */ /* 0x000fe200000010ff */
[----:B------:R-:W-:-:S02]  /*f220*/  FADD.FTZ R209, R114, R209 ;  /* 0x000000d172d17221 */ /* 0x000fc40000010000 */
[----:B------:R-:W-:Y:S01]  /*f230*/  FADD.FTZ R210, R130, R210 ;  /* 0x000000d282d27221 */ /* 0x000fe20000010000 */
[----:B------:R-:W-:Y:S01]  /*f240*/  LOP3.LUT R34, R34, R108, RZ, 0xc0, !PT ;  /* 0x0000006c22227212 */ /* 0x000fe200078ec0ff */
[----:B------:R-:W-:Y:S01]  /*f250*/  FADD.FTZ R169, R169, R209 ;  /* 0x000000d1a9a97221 */ /* 0x000fe20000010000 */
[C---:B------:R-:W-:Y:S01]  /*f260*/  F2FP.BF16.PACK_AB R108, R123.reuse, R130 ;  /* 0x000000827b6c723e */ /* 0x040fe200000010ff */
[----:B------:R-:W-:-:S03]  /*f270*/  FADD.FTZ R123, R123, R210 ;  /* 0x000000d27b7b7221 */ /* 0x000fc60000010000 */
[----:B------:R-:W-:Y:S01]  /*f280*/  LOP3.LUT R35, R35, R108, RZ, 0xc0, !PT ;  /* 0x0000006c23237212 */ /* 0x000fe200078ec0ff */
[----:B------:R-:W-:Y:S02]  /*f290*/  FFMA.FTZ R108, R118, c[0x0][0x23c], -R148 ;  /* 0x00008f00766c7a23 */ /* 0x000fe40000010894 */
[----:B------:R-:W-:-:S04]  /*f2a0*/  FFMA.FTZ R118, R11, c[0x0][0x23c], -R174 ;  /* 0x00008f000b767a23 */ /* 0x000fc800000108ae */
[C---:B------:R-:W-:Y:S01]  /*f2b0*/  HMMA.16816.F32.BF16 R20, R32.reuse, R28, R20 ;  /* 0x0000001c2014723c */ /* 0x040fe20000041814 */
[----:B------:R-:W1:Y:S06]  /*f2c0*/  MUFU.EX2 R108, R108 ;  /* 0x0000006c006c7308 */ /* 0x000e6c0000000800 */
[----:B------:R-:W-:Y:S01]  /*f2d0*/  LOP3.LUT R28, R216, 0xffff, RZ, 0xc0, !PT ;  /* 0x0000ffffd81c7812 */ /* 0x000fe200078ec0ff */
[----:B------:R-:W-:Y:S01]  /*f2e0*/  HMMA.16816.F32.BF16 R16, R32, R30, R16 ;  /* 0x0000001e2010723c */ /* 0x000fe20000041810 */
[----:B------:R-:W-:Y:S02]  /*f2f0*/  MUFU.EX2 R118, R118 ;  /* 0x0000007600767308 */ /* 0x000fe40000000800 */
[----:B------:R-:W-:-:S05]  /*f300*/  SHF.R.U32.HI R28, RZ, 0x8, R28 ;  /* 0x00000008ff1c7819 */ /* 0x000fca000001161c */
[C---:B------:R-:W-:Y:S07]  /*f310*/  HMMA.16816.F32.BF16 R24, R32.reuse, R4, R24 ;  /* 0x000000042018723c */ /* 0x040fee0000041818 */
[----:B------:R-:W-:Y:S01]  /*f320*/  SHF.R.U32.HI R5, RZ, 0x18, R216 ;  /* 0x00000018ff057819 */ /* 0x000fe200000116d8 */
[----:B------:R-:W-:Y:S01]  /*f330*/  HMMA.16816.F32.BF16 R12, R32, R6, R12 ;  /* 0x00000006200c723c */ /* 0x000fe2000004180c */
[----:B------:R-:W-:-:S04]  /*f340*/  LOP3.LUT R4, R216, 0xff, RZ, 0xc0, !PT ;  /* 0x000000ffd8047812 */ /* 0x000fc800078ec0ff */
[----:B------:R-:W-:Y:S02]  /*f350*/  PRMT R4, R4, 0x5410, R28 ;  /* 0x0000541004047816 */ /* 0x000fe4000000001c */
[----:B------:R-:W-:Y:S01]  /*f360*/  LOP3.LUT R32, R116, 0xff, RZ, 0xc0, !PT ;  /* 0x000000ff74207812 */ /* 0x000fe200078ec0ff */
[----:B------:R-:W2:Y:S01]  /*f370*/  LDSM.16.MT88.4 R28, [R231+0x4c00] ;  /* 0x004c0000e71c783b */ /* 0x000ea20000004200 */
[----:B------:R-:W-:Y:S01]  /*f380*/  LOP3.LUT R6, R212, 0xffff, RZ, 0xc0, !PT ;  /* 0x0000ffffd4067812 */ /* 0x000fe200078ec0ff */
[----:B------:R-:W-:Y:S01]  /*f390*/  HSET2.LE.AND R34, R4, R136, PT ;  /* 0x0000008804227233 */ /* 0x000fe20003803000 */
[----:B------:R-:W-:Y:S02]  /*f3a0*/  SHF.R.U32.HI R7, RZ, 0x10, R212 ;  /* 0x00000010ff077819 */ /* 0x000fe400000116d4 */
[----:B------:R-:W-:Y:S02]  /*f3b0*/  PRMT R32, R32, 0x5410, R5 ;  /* 0x0000541020207816 */ /* 0x000fe40000000005 */
[----:B------:R-:W-:-:S02]  /*f3c0*/  SHF.R.U32.HI R6, RZ, 0x8, R6 ;  /* 0x00000008ff067819 */ /* 0x000fc40000011606 */
[----:B------:R-:W-:Y:S01]  /*f3d0*/  LOP3.LUT R5, R7, 0xff, RZ, 0xc0, !PT ;  /* 0x000000ff07057812 */ /* 0x000fe200078ec0ff */
[--C-:B------:R-:W-:Y:S01]  /*f3e0*/  HSET2.LE.AND R32, R32, R136.reuse, PT ;  /* 0x0000008820207233 */ /* 0x100fe20003803000 */
[----:B------:R-:W-:Y:S02]  /*f3f0*/  LOP3.LUT R35, R212, 0xff, RZ, 0xc0, !PT ;  /* 0x000000ffd4237812 */ /* 0x000fe400078ec0ff */
[----:B------:R-:W-:Y:S02]  /*f400*/  SHF.R.U32.HI R33, RZ, 0x18, R212 ;  /* 0x00000018ff217819 */ /* 0x000fe400000116d4 */
[----:B------:R-:W-:Y:S02]  /*f410*/  PRMT R35, R35, 0x5410, R6 ;  /* 0x0000541023237816 */ /* 0x000fe40000000006 */
[----:B------:R-:W-:Y:S02]  /*f420*/  PRMT R33, R5, 0x5410, R33 ;  /* 0x0000541005217816 */ /* 0x000fe40000000021 */
[----:B------:R-:W3:Y:S01]  /*f430*/  LDSM.16.MT88.4 R4, [R240+0x4c00] ;  /* 0x004c0000f004783b */ /* 0x000ee20000004200 */
[----:B-1----:R-:W-:Y:S01]  /*f440*/  F2FP.BF16.PACK_AB R116, R108, R110 ;  /* 0x0000006e6c74723e */ /* 0x002fe200000010ff */
[----:B------:R-:W-:Y:S01]  /*f450*/  FADD.FTZ R110, R110, R165 ;  /* 0x000000a56e6e7221 */ /* 0x000fe20000010000 */
[----:B------:R-:W-:-:S02]  /*f460*/  HSET2.LE.AND R33, R33, R136, PT ;  /* 0x0000008821217233 */ /* 0x000fc40003803000 */
[----:B------:R-:W-:Y:S01]  /*f470*/  LOP3.LUT R34, R34, R116, RZ, 0xc0, !PT ;  /* 0x0000007422227212 */ /* 0x000fe200078ec0ff */
[----:B------:R-:W-:Y:S01]  /*f480*/  HSET2.LE.AND R116, R35, R136, PT ;  /* 0x0000008823747233 */ /* 0x000fe20003803000 */
[----:B------:R-:W-:Y:S01]  /*f490*/  F2FP.BF16.PACK_AB R35, R105, R107 ;  /* 0x0000006b6923723e */ /* 0x000fe200000010ff */
[----:B------:R-:W-:-:S03]  /*f4a0*/  FADD.FTZ R110, R108, R110 ;  /* 0x0000006e6c6e7221 */ /* 0x000fc60000010000 */
[----:B------:R-:W-:Y:S02]  /*f4b0*/  LOP3.LUT R35, R32, R35, RZ, 0xc0, !PT ;  /* 0x0000002320237212 */ /* 0x000fe400078ec0ff */
[----:B------:R-:W-:Y:S01]  /*f4c0*/  LOP3.LUT R32, R116, R117, RZ, 0xc0, !PT ;  /* 0x0000007574207212 */ /* 0x000fe200078ec0ff */
[--C-:B------:R-:W-:Y:S01]  /*f4d0*/  FFMA.FTZ R117, R0, c[0x0][0x23c], -R174.reuse ;  /* 0x00008f0000757a23 */ /* 0x100fe200000108ae */
[----:B------:R-:W-:Y:S01]  /*f4e0*/  F2FP.BF16.PACK_AB R0, R109, R111 ;  /* 0x0000006f6d00723e */ /* 0x000fe200000010ff */
[----:B------:R-:W-:Y:S02]  /*f4f0*/  FFMA.FTZ R116, R44, c[0x0][0x23c], -R174 ;  /* 0x00008f002c747a23 */ /* 0x000fe400000108ae */
[----:B------:R-:W-:Y:S01]  /*f500*/  IMAD.U32 R44, RZ, RZ, UR7 ;  /* 0x00000007ff2c7e24 */ /* 0x000fe2000f8e00ff */
[----:B------:R-:W-:Y:S01]  /*f510*/  LOP3.LUT R33, R33, R0, RZ, 0xc0, !PT ;  /* 0x0000000021217212 */ /* 0x000fe200078ec0ff */
[----:B------:R-:W-:Y:S01]  /*f520*/  IMAD.U32 R0, RZ, RZ, UR6 ;  /* 0x00000006ff007e24 */ /* 0x000fe2000f8e00ff */
[----:B------:R-:W1:Y:S01]  /*f530*/  MUFU.EX2 R117, R117 ;  /* 0x0000007500757308 */ /* 0x000e620000000800 */
[----:B------:R-:W-:Y:S01]  /*f540*/  FADD.FTZ R109, R109, R164 ;  /* 0x000000a46d6d7221 */ /* 0x000fe20000010000 */
[----:B------:R-:W-:-:S02]  /*f550*/  LOP3.LUT R44, R187, UR33, R44, 0x96, !PT ;  /* 0x00000021bb2c7c12 */ /* 0x000fc4000f8e962c */
[----:B------:R-:W-:Y:S01]  /*f560*/  LOP3.LUT R0, R187, UR33, R0, 0x96, !PT ;  /* 0x00000021bb007c12 */ /* 0x000fe2000f8e9600 */
[C---:B--2---:R-:W-:Y:S01]  /*f570*/  HMMA.16816.F32.BF16 R204, R32.reuse, R28, R204 ;  /* 0x0000001c20cc723c */ /* 0x044fe200000418cc */
[--C-:B------:R-:W-:Y:S02]  /*f580*/  FFMA.FTZ R187, R106, c[0x0][0x23c], -R175.reuse ;  /* 0x00008f006abb7a23 */ /* 0x100fe400000108af */
[----:B------:R-:W-:Y:S01]  /*f590*/  IMAD.WIDE.U32 R216, R44, -0x326172a9, RZ ;  /* 0xcd9e8d572cd87825 */ /* 0x000fe200078e00ff */
[----:B------:R-:W-:Y:S03]  /*f5a0*/  MUFU.EX2 R116, R116 ;  /* 0x0000007400747308 */ /* 0x000fe60000000800 */
[----:B------:R-:W-:Y:S01]  /*f5b0*/  IMAD.WIDE.U32 R220, R0, -0x326172a9, RZ ;  /* 0xcd9e8d5700dc7825 */ /* 0x000fe200078e00ff */
[----:B------:R-:W-:Y:S01]  /*f5c0*/  LOP3.LUT R44, R217, UR17, R188, 0x96, !PT ;  /* 0x00000011d92c7c12 */ /* 0x000fe2000f8e96bc */
[C---:B------:R-:W-:Y:S01]  /*f5d0*/  HMMA.16816.F32.BF16 R200, R32.reuse, R30, R200 ;  /* 0x0000001e20c8723c */ /* 0x040fe200000418c8 */
[----:B------:R-:W-:Y:S01]  /*f5e0*/  LOP3.LUT R212, R191, UR15, R216, 0x96, !PT ;  /* 0x0000000fbfd47c12 */ /* 0x000fe2000f8e96d8 */
[----:B------:R-:W-:Y:S01]  /*f5f0*/  FFMA.FTZ R0, R40, c[0x0][0x23c], -R174 ;  /* 0x00008f0028007a23 */ /* 0x000fe200000108ae */
[----:B------:R-:W-:Y:S01]  /*f600*/  LOP3.LUT R188, R221, UR17, R188, 0x96, !PT ;  /* 0x00000011ddbc7c12 */ /* 0x000fe2000f8e96bc */
[--C-:B------:R-:W-:Y:S01]  /*f610*/  FFMA.FTZ R106, R74, c[0x0][0x23c], -R175.reuse ;  /* 0x00008f004a6a7a23 */ /* 0x100fe200000108af */
[----:B------:R-:W-:Y:S01]  /*f620*/  LOP3.LUT R40, R217, UR17, R166, 0x96, !PT ;  /* 0x00000011d9287c12 */ /* 0x000fe2000f8e96a6 */
[----:B------:R-:W-:Y:S01]  /*f630*/  IMAD.WIDE.U32 R212, R212, -0x2daee0ad, RZ ;  /* 0xd2511f53d4d47825 */ /* 0x000fe200078e00ff */
[----:B------:R-:W-:Y:S01]  /*f640*/  LOP3.LUT R11, R155, UR15, R216, 0x96, !PT ;  /* 0x0000000f9b0b7c12 */ /* 0x000fe2000f8e96d8 */
[C---:B---3--:R-:W-:Y:S01]  /*f650*/  HMMA.16816.F32.BF16 R196, R32.reuse, R4, R196 ;  /* 0x0000000420c4723c */ /* 0x048fe200000418c4 */
[----:B------:R-:W-:Y:S01]  /*f660*/  LOP3.LUT R119, R221, UR17, R166, 0x96, !PT ;  /* 0x00000011dd777c12 */ /* 0x000fe2000f8e96a6 */
[----:B------:R-:W-:Y:S01]  /*f670*/  IMAD.WIDE.U32 R216, R188, -0x2daee0ad, RZ ;  /* 0xd2511f53bcd87825 */ /* 0x000fe200078e00ff */
[----:B------:R-:W-:Y:S01]  /*f680*/  LOP3.LUT R133, R155, UR15, R220, 0x96, !PT ;  /* 0x0000000f9b857c12 */ /* 0x000fe2000f8e96dc */
[----:B------:R-:W-:Y:S01]  /*f690*/  MUFU.EX2 R0, R0 ;  /* 0x0000000000007308 */ /* 0x000fe20000000800 */
[----:B------:R-:W-:Y:S01]  /*f6a0*/  LOP3.LUT R74, R219, UR18, R214, 0x96, !PT ;  /* 0x00000012db4a7c12 */ /* 0x000fe2000f8e96d6 */
[----:B------:R-:W-:Y:S01]  /*f6b0*/  FFMA.FTZ R166, R75, c[0x0][0x23c], -R175 ;  /* 0x00008f004ba67a23 */ /* 0x000fe200000108af */
[----:B------:R-:W-:Y:S01]  /*f6c0*/  LOP3.LUT R155, R217, UR14, R172, 0x96, !PT ;  /* 0x0000000ed99b7c12 */ /* 0x000fe2000f8e96ac */
[----:B------:R-:W-:Y:S01]  /*f6d0*/  HMMA.16816.F32.BF16 R192, R32, R6, R192 ;  /* 0x0000000620c0723c */ /* 0x000fe200000418c0 */
[----:B------:R-:W-:Y:S01]  /*f6e0*/  SHF.R.U32.HI R188, RZ, 0x10, R218 ;  /* 0x00000010ffbc7819 */ /* 0x000fe200000116da */
[----:B------:R-:W-:Y:S01]  /*f6f0*/  IMAD.WIDE.U32 R224, R119, -0x2daee0ad, RZ ;  /* 0xd2511f5377e07825 */ /* 0x000fe200078e00ff */
[----:B------:R-:W-:Y:S01]  /*f700*/  LOP3.LUT R191, R191, UR15, R220, 0x96, !PT ;  /* 0x0000000fbfbf7c12 */ /* 0x000fe2000f8e96dc */
[----:B------:R-:W2:Y:S01]  /*f710*/  MUFU.EX2 R187, R187 ;  /* 0x000000bb00bb7308 */ /* 0x000ea20000000800 */
[----:B------:R-:W-:Y:S01]  /*f720*/  LOP3.LUT R188, R188, 0xff, RZ, 0xc0, !PT ;  /* 0x000000ffbcbc7812 */ /* 0x000fe200078ec0ff */
[----:B------:R-:W-:Y:S01]  /*f730*/  IMAD.WIDE.U32 R220, R11, -0x2daee0ad, RZ ;  /* 0xd2511f530bdc7825 */ /* 0x000fe200078e00ff */
[----:B------:R-:W-:-:S02]  /*f740*/  LOP3.LUT R34, R218, 0xff, RZ, 0xc0, !PT ;  /* 0x000000ffda227812 */ /* 0x000fc400078ec0ff */
[----:B------:R-:W-:Y:S01]  /*f750*/  SHF.R.U32.HI R35, RZ, 0x18, R218 ;  /* 0x00000018ff237819 */ /* 0x000fe200000116da */
[----:B------:R-:W-:Y:S02]  /*f760*/  IMAD.WIDE.U32 R32, R44, -0x2daee0ad, RZ ;  /* 0xd2511f532c207825 */ /* 0x000fe400078e00ff */
[----:B------:R-:W-:Y:S01]  /*f770*/  MUFU.EX2 R166, R166 ;  /* 0x000000a600a67308 */ /* 0x000fe20000000800 */
[----:B------:R-:W-:Y:S01]  /*f780*/  PRMT R35, R188, 0x5410, R35 ;  /* 0x00005410bc237816 */ /* 0x000fe20000000023 */
[----:B------:R-:W-:Y:S01]  /*f790*/  IMAD.WIDE.U32 R222, R191, -0x2daee0ad, RZ ;  /* 0xd2511f53bfde7825 */ /* 0x000fe200078e00ff */
[----:B------:R-:W-:Y:S02]  /*f7a0*/  LOP3.LUT R75, R33, UR14, R172, 0x96, !PT ;  /* 0x0000000e214b7c12 */ /* 0x000fe4000f8e96ac */
[----:B------:R-:W-:Y:S01]  /*f7b0*/  LOP3.LUT R44, R213, UR12, R32, 0x96, !PT ;  /* 0x0000000cd52c7c12 */ /* 0x000fe2000f8e9620 */
[----:B------:R-:W-:Y:S01]  /*f7c0*/  FFMA.FTZ R172, R104, c[0x0][0x23c], -R175 ;  /* 0x00008f0068ac7a23 */ /* 0x000fe200000108af */
[----:B------:R-:W-:Y:S01]  /*f7d0*/  LOP3.LUT R32, R218, 0xffff, RZ, 0xc0, !PT ;  /* 0x0000ffffda207812 */ /* 0x000fe200078ec0ff */
[----:B------:R-:W3:Y:S01]  /*f7e0*/  MUFU.EX2 R106, R106 ;  /* 0x0000006a006a7308 */ /* 0x000ee20000000800 */
[----:B------:R-:W-:Y:S01]  /*f7f0*/  LOP3.LUT R104, R74, 0xffff, RZ, 0xc0, !PT ;  /* 0x0000ffff4a687812 */ /* 0x000fe200078ec0ff */
[----:B------:R-:W-:Y:S01]  /*f800*/  HSET2.LE.AND R35, R35, R136, PT ;  /* 0x0000008823237233 */ /* 0x000fe20003803000 */
[----:B------:R-:W-:Y:S01]  /*f810*/  SHF.R.U32.HI R32, RZ, 0x8, R32 ;  /* 0x00000008ff207819 */ /* 0x000fe20000011620 */
[----:B------:R-:W-:Y:S01]  /*f820*/  IMAD.WIDE.U32 R218, R133, -0x2daee0ad, RZ ;  /* 0xd2511f5385da7825 */ /* 0x000fe200078e00ff */
[----:B------:R-:W-:-:S02]  /*f830*/  SHF.R.U32.HI R33, RZ, 0x10, R74 ;  /* 0x00000010ff217819 */ /* 0x000fc4000001164a */
[----:B------:R-:W-:Y:S01]  /*f840*/  PRMT R34, R34, 0x5410, R32 ;  /* 0x0000541022227816 */ /* 0x000fe20000000020 */
[----:B------:R-:W4:Y:S01]  /*f850*/  MUFU.EX2 R172, R172 ;  /* 0x000000ac00ac7308 */ /* 0x000f220000000800 */
[----:B------:R-:W-:Y:S01]  /*f860*/  LOP3.LUT R32, R74, 0xff, RZ, 0xc0, !PT ;  /* 0x000000ff4a207812 */ /* 0x000fe200078ec0ff */
[----:B-1----:R-:W-:Y:S01]  /*f870*/  FADD.FTZ R169, R117, R169 ;  /* 0x000000a975a97221 */ /* 0x002fe20000010000 */
[----:B------:R-:W-:Y:S01]  /*f880*/  SHF.R.U32.HI R74, RZ, 0x18, R74 ;  /* 0x00000018ff4a7819 */ /* 0x000fe2000001164a */
[----:B------:R-:W-:Y:S01]  /*f890*/  HSET2.LE.AND R34, R34, R136, PT ;  /* 0x0000008822227233 */ /* 0x000fe20003803000 */
[----:B------:R-:W-:Y:S01]  /*f8a0*/  SHF.R.U32.HI R104, RZ, 0x8, R104 ;  /* 0x00000008ff687819 */ /* 0x000fe20000011668 */
[----:B--2---:R-:W-:Y:S01]  /*f8b0*/  FADD.FTZ R123, R187, R123 ;  /* 0x0000007bbb7b7221 */ /* 0x004fe20000010000 */
[----:B------:R-:W-:Y:S01]  /*f8c0*/  LOP3.LUT R33, R33, 0xff, RZ, 0xc0, !PT ;  /* 0x000000ff21217812 */ /* 0x000fe200078ec0ff */
[----:B------:R-:W-:Y:S01]  /*f8d0*/  FADD.FTZ R169, R116, R169 ;  /* 0x000000a974a97221 */ /* 0x000fe20000010000 */
[----:B------:R-:W-:Y:S01]  /*f8e0*/  PRMT R32, R32, 0x5410, R104 ;  /* 0x0000541020207816 */ /* 0x000fe20000000068 */
[----:B------:R-:W-:Y:S01]  /*f8f0*/  FADD.FTZ R109, R107, R109 ;  /* 0x0000006d6b6d7221 */ /* 0x000fe20000010000 */
[----:B------:R-:W-:-:S02]  /*f900*/  PRMT R33, R33, 0x5410, R74 ;  /* 0x0000541021217816 */ /* 0x000fc4000000004a */
[----:B------:R-:W-:Y:S01]  /*f910*/  LOP3.LUT R214, R223, UR12, R216, 0x96, !PT ;  /* 0x0000000cdfd67c12 */ /* 0x000fe2000f8e96d8 */
[--C-:B------:R-:W-:Y:S01]  /*f920*/  HSET2.LE.AND R32, R32, R136.reuse, PT ;  /* 0x0000008820207233 */ /* 0x100fe20003803000 */
[----:B------:R-:W-:Y:S01]  /*f930*/  F2FP.BF16.PACK_AB R191, R0, R118 ;  /* 0x0000007600bf723e */ /* 0x000fe200000010ff */
[----:B------:R-:W-:Y:S01]  /*f940*/  HSET2.LE.AND R33, R33, R136, PT ;  /* 0x0000008821217233 */ /* 0x000fe20003803000 */
[----:B---3--:R-:W-:Y:S01]  /*f950*/  F2FP.BF16.PACK_AB R188, R106, R166 ;  /* 0x000000a66abc723e */ /* 0x008fe200000010ff */
[----:B------:R-:W-:Y:S01]  /*f960*/  IMAD.WIDE.U32 R216, R40, -0x2daee0ad, RZ ;  /* 0xd2511f5328d87825 */ /* 0x000fe200078e00ff */
[----:B------:R-:W-:Y:S02]  /*f970*/  F2FP.BF16.PACK_AB R104, R116, R117 ;  /* 0x000000757468723e */ /* 0x000fe400000010ff */
[----:B----4-:R-:W-:Y:S01]  /*f980*/  F2FP.BF16.PACK_AB R74, R172, R187 ;  /* 0x000000bbac4a723e */ /* 0x010fe200000010ff */
[----:B------:R-:W-:Y:S01]  /*f990*/  IMAD.WIDE.U32 R214, R214, -0x326172a9, RZ ;  /* 0xcd9e8d57d6d67825 */ /* 0x000fe200078e00ff */
[----:B------:R-:W-:-:S02]  /*f9a0*/  LOP3.LUT R34, R34, R191, RZ, 0xc0, !PT ;  /* 0x000000bf22227212 */ /* 0x000fc400078ec0ff */
[----:B------:R-:W-:Y:S01]  /*f9b0*/  LOP3.LUT R35, R35, R188, RZ, 0xc0, !PT ;  /* 0x000000bc23237212 */ /* 0x000fe200078ec0ff */
[----:B------:R-:W-:Y:S01]  /*f9c0*/  FFMA.FTZ R188, R41, c[0x0][0x23c], -R174 ;  /* 0x00008f0029bc7a23 */ /* 0x000fe200000108ae */
[----:B------:R-:W-:Y:S01]  /*f9d0*/  LOP3.LUT R32, R32, R104, RZ, 0xc0, !PT ;  /* 0x0000006820207212 */ /* 0x000fe200078ec0ff */
[----:B------:R-:W-:Y:S01]  /*f9e0*/  FADD.FTZ R123, R172, R123 ;  /* 0x0000007bac7b7221 */ /* 0x000fe20000010000 */
[----:B------:R-:W-:Y:S01]  /*f9f0*/  LOP3.LUT R33, R33, R74, RZ, 0xc0, !PT ;  /* 0x0000004a21217212 */ /* 0x000fe200078ec0ff */
[----:B------:R-:W-:Y:S01]  /*fa00*/  IMAD.WIDE.U32 R74, R75, -0x326172a9, RZ ;  /* 0xcd9e8d574b4a7825 */ /* 0x000fe200078e00ff */
[--C-:B------:R-:W-:Y:S01]  /*fa10*/  LOP3.LUT R11, R217, UR14, R162.reuse, 0x96, !PT ;  /* 0x0000000ed90b7c12 */ /* 0x100fe2000f8e96a2 */
[----:B------:R-:W1:Y:S01]  /*fa20*/  MUFU.EX2 R188, R188 ;  /* 0x000000bc00bc7308 */ /* 0x000e620000000800 */
[----:B------:R-:W-:Y:S01]  /*fa30*/  LOP3.LUT R162, R225, UR14, R162, 0x96, !PT ;  /* 0x0000000ee1a27c12 */ /* 0x000fe2000f8e96a2 */
[----:B------:R-:W-:Y:S01]  /*fa40*/  FADD.FTZ R118, R118, R169 ;  /* 0x000000a976767221 */ /* 0x000fe20000010000 */
[----:B------:R-:W-:Y:S01]  /*fa50*/  LOP3.LUT R191, R219, UR12, R224, 0x96, !PT ;  /* 0x0000000cdbbf7c12 */ /* 0x000fe2000f8e96e0 */
[----:B------:R-:W-:Y:S01]  /*fa60*/  IMAD.WIDE.U32 R224, R44, -0x326172a9, RZ ;  /* 0xcd9e8d572ce07825 */ /* 0x000fe200078e00ff */
[----:B------:R-:W-:Y:S01]  /*fa70*/  HMMA.16816.F32.BF16 R20, R32, R28, R20 ;  /* 0x0000001c2014723c */ /* 0x000fe20000041814 */
[----:B------:R-:W-:-:S02]  /*fa80*/  LOP3.LUT R216, R221, UR12, R216, 0x96, !PT ;  /* 0x0000000cddd87c12 */ /* 0x000fc4000f8e96d8 */
[----:B------:R-:W-:Y:S01]  /*fa90*/  LOP3.LUT R40, R75, UR13, R190, 0x96, !PT ;  /* 0x0000000d4b287c12 */ /* 0x000fe2000f8e96be */
[----:B------:R-:W-:-:S04]  /*faa0*/  IMAD.WIDE.U32 R226, R11, -0x326172a9, RZ ;  /* 0xcd9e8d570be27825 */ /* 0x000fc800078e00ff */
[----:B------:R-:W-:Y:S01]  /*fab0*/  IMAD.WIDE.U32 R28, R155, -0x326172a9, RZ ;  /* 0xcd9e8d579b1c7825 */ /* 0x000fe200078e00ff */
[----:B------:R-:W-:Y:S01]  /*fac0*/  LOP3.LUT R155, R225, UR11, R74, 0x96, !PT ;  /* 0x0000000be19b7c12 */ /* 0x000fe2000f8e964a */
[C---:B------:R-:W-:Y:S02]  /*fad0*/  HMMA.16816.F32.BF16 R16, R32.reuse, R30, R16 ;  /* 0x0000001e2010723c */ /* 0x040fe40000041810 */
[----:B------:R-:W-:Y:S01]  /*fae0*/  IMAD.WIDE.U32 R74, R162, -0x326172a9, RZ ;  /* 0xcd9e8d57a24a7825 */ /* 0x000fe200078e00ff */
[----:B------:R-:W-:Y:S02]  /*faf0*/  LOP3.LUT R29, R29, UR13, R190, 0x96, !PT ;  /* 0x0000000d1d1d7c12 */ /* 0x000fe4000f8e96be */
[----:B------:R-:W-:Y:S01]  /*fb00*/  LOP3.LUT R28, R215, UR11, R28, 0x96, !PT ;  /* 0x0000000bd71c7c12 */ /* 0x000fe2000f8e961c */
[----:B------:R-:W-:Y:S01]  /*fb10*/  IMAD.WIDE.U32 R216, R216, -0x326172a9, RZ ;  /* 0xcd9e8d57d8d87825 */ /* 0x000fe200078e00ff */
[--C-:B------:R-:W-:Y:S01]  /*fb20*/  LOP3.LUT R30, R227, UR13, R154.reuse, 0x96, !PT ;  /* 0x0000000de31e7c12 */ /* 0x100fe2000f8e969a */
[----:B------:R-:W-:Y:S01]  /*fb30*/  HMMA.16816.F32.BF16 R24, R32, R4, R24 ;  /* 0x000000042018723c */ /* 0x000fe20000041818 */
[----:B------:R-:W-:Y:S01]  /*fb40*/  LOP3.LUT R11, R75, UR13, R154, 0x96, !PT ;  /* 0x0000000d4b0b7c12 */ /* 0x000fe2000f8e969a */
[----:B------:R-:W-:Y:S01]  /*fb50*/  IMAD.WIDE.U32 R244, R40, -0x2daee0ad, RZ ;  /* 0xd2511f5328f47825 */ /* 0x000fe200078e00ff */
[----:B------:R-:W-:-:S03]  /*fb60*/  LOP3.LUT R213, R217, UR11, R226, 0x96, !PT ;  /* 0x0000000bd9d57c12 */ /* 0x000fc6000f8e96e2 */
[----:B------:R-:W-:Y:S01]  /*fb70*/  IMAD.WIDE.U32 R154, R155, -0x2daee0ad, RZ ;  /* 0xd2511f539b9a7825 */ /* 0x000fe200078e00ff */
[----:B------:R-:W-:Y:S01]  /*fb80*/  LOP3.LUT R75, R245, UR10, R212, 0x96, !PT ;  /* 0x0000000af54b7c12 */ /* 0x000fe2000f8e96d4 */
[----:B------:R-:W-:Y:S02]  /*fb90*/  HMMA.16816.F32.BF16 R32, R32, R6, R12 ;  /* 0x000000062020723c */ /* 0x000fe4000004180c */
[----:B------:R-:W-:Y:S01]  /*fba0*/  IMAD.WIDE.U32 R226, R29, -0x2daee0ad, RZ ;  /* 0xd2511f531de27825 */ /* 0x000fe200078e00ff */
[----:B------:R-:W-:-:S03]  /*fbb0*/  LOP3.LUT R44, R155, UR8, R244, 0x96, !PT ;  /* 0x000000089b2c7c12 */ /* 0x000fc6000f8e96f4 */
        /* <DEDUP_REMOVED lines=15> */
[----:B------:R-:W-:Y:S02]  /*fcb0*/  LOP3.LUT R11, R223, UR19, R226, 0x96, !PT ;  /* 0x00000013df0b7c12 */ /* 0x000fe4000f8e96e2 */
[----:B------:R-:W-:Y:S01]  /*fcc0*/  LOP3.LUT R104, R222, 0xffff, RZ, 0xc0, !PT ;  /* 0x0000ffffde687812 */ /* 0x000fe200078ec0ff */
[----:B------:R-:W-:Y:S01]  /*fcd0*/  IMAD.WIDE.U32 R14, R40, -0x326172a9, RZ ;  /* 0xcd9e8d57280e7825 */ /* 0x000fe200078e00ff */
[----:B------:R-:W-:Y:S02]  /*fce0*/  LOP3.LUT R243, R222, 0xff, RZ, 0xc0, !PT ;  /* 0x000000ffdef37812 */ /* 0x000fe400078ec0ff */
[--C-:B------:R-:W-:Y:S01]  /*fcf0*/  SHF.R.U32.HI R119, RZ, 0x10, R222.reuse ;  /* 0x00000010ff777819 */ /* 0x100fe200000116de */
[----:B------:R-:W-:Y:S01]  /*fd00*/  IMAD.WIDE.U32 R218, R133, -0x326172a9, RZ ;  /* 0xcd9e8d5785da7825 */ /* 0x000fe200078e00ff */
[----:B------:R-:W-:Y:S02]  /*fd10*/  SHF.R.U32.HI R44, RZ, 0x18, R222 ;  /* 0x00000018ff2c7819 */ /* 0x000fe400000116de */
[----:B------:R-:W-:Y:S01]  /*fd20*/  LOP3.LUT R5, R75, UR8, R220, 0x96, !PT ;  /* 0x000000084b057c12 */ /* 0x000fe2000f8e96dc */
[----:B------:R-:W-:Y:S01]  /*fd30*/  IMAD.WIDE.U32 R222, R155, -0x326172a9, RZ ;  /* 0xcd9e8d579bde7825 */ /* 0x000fe200078e00ff */
[----:B------:R-:W-:-:S02]  /*fd40*/  LOP3.LUT R40, R15, UR9, R216, 0x96, !PT ;  /* 0x000000090f287c12 */ /* 0x000fc4000f8e96d8 */
[----:B------:R-:W-:Y:S01]  /*fd50*/  LOP3.LUT R6, R218, 0xffff, RZ, 0xc0, !PT ;  /* 0x0000ffffda067812 */ /* 0x000fe200078ec0ff */
[----:B------:R-:W-:Y:S01]  /*fd60*/  IMAD.WIDE.U32 R12, R31, -0x326172a9, RZ ;  /* 0xcd9e8d571f0c7825 */ /* 0x000fe200078e00ff */
[----:B------:R-:W-:Y:S02]  /*fd70*/  LOP3.LUT R4, R223, UR9, R214, 0x96, !PT ;  /* 0x00000009df047c12 */ /* 0x000fe4000f8e96d6 */
[----:B------:R-:W-:Y:S01]  /*fd80*/  LOP3.LUT R162, R219, UR19, R222, 0x96, !PT ;  /* 0x00000013dba27c12 */ /* 0x000fe2000f8e96de */
[----:B------:R-:W-:Y:S01]  /*fd90*/  IMAD.WIDE.U32 R216, R30, -0x2daee0ad, RZ ;  /* 0xd2511f531ed87825 */ /* 0x000fe200078e00ff */
[----:B------:R-:W-:Y:S02]  /*fda0*/  LOP3.LUT R215, R218, 0xff, RZ, 0xc0, !PT ;  /* 0x000000ffdad77812 */ /* 0x000fe400078ec0ff */
[--C-:B------:R-:W-:Y:S01]  /*fdb0*/  SHF.R.U32.HI R75, RZ, 0x10, R218.reuse ;  /* 0x00000010ff4b7819 */ /* 0x100fe200000116da */
[----:B------:R-:W-:Y:S01]  /*fdc0*/  IMAD.WIDE.U32 R222, R29, -0x326172a9, RZ ;  /* 0xcd9e8d571dde7825 */ /* 0x000fe200078e00ff */
[----:B------:R-:W-:-:S02]  /*fdd0*/  SHF.R.U32.HI R214, RZ, 0x18, R218 ;  /* 0x00000018ffd67819 */ /* 0x000fc400000116da */
[----:B------:R-:W-:Y:S01]  /*fde0*/  LOP3.LUT R15, R12, 0xffff, RZ, 0xc0, !PT ;  /* 0x0000ffff0c0f7812 */ /* 0x000fe200078ec0ff */
[----:B------:R-:W-:Y:S01]  /*fdf0*/  IMAD.WIDE.U32 R218, R5, -0x326172a9, RZ ;  /* 0xcd9e8d5705da7825 */ /* 0x000fe200078e00ff */
[----:B------:R-:W-:Y:S02]  /*fe00*/  LOP3.LUT R211, R13, UR19, R14, 0x96, !PT ;  /* 0x000000130dd37c12 */ /* 0x000fe4000f8e960e */
[----:B------:R-:W-:Y:S01]  /*fe10*/  LOP3.LUT R7, R217, UR18, R154, 0x96, !PT ;  /* 0x00000012d9077c12 */ /* 0x000fe2000f8e969a */
[----:B------:R-:W-:Y:S01]  /*fe20*/  IMAD.WIDE.U32 R40, R40, -0x2daee0ad, RZ ;  /* 0xd2511f5328287825 */ /* 0x000fe200078e00ff */
[C---:B------:R-:W-:Y:S02]  /*fe30*/  LOP3.LUT R224, R216.reuse, 0xffff, RZ, 0xc0, !PT ;  /* 0x0000ffffd8e07812 */ /* 0x040fe400078ec0ff */
[----:B------:R-:W-:Y:S01]  /*fe40*/  LOP3.LUT R244, R216, 0xff, RZ, 0xc0, !PT ;  /* 0x000000ffd8f47812 */ /* 0x000fe200078ec0ff */
[----:B------:R-:W-:Y:S01]  /*fe50*/  FFMA.FTZ R154, R37, c[0x0][0x23c], -R174 ;  /* 0x00008f00259a7a23 */ /* 0x000fe200000108ae */
[----:B------:R-:W-:Y:S01]  /*fe60*/  SHF.R.U32.HI R220, RZ, 0x10, R216 ;  /* 0x00000010ffdc7819 */ /* 0x000fe200000116d8 */
[----:B------:R-:W-:Y:S01]  /*fe70*/  FFMA.FTZ R155, R48, c[0x0][0x23c], -R174 ;  /* 0x00008f00309b7a23 */ /* 0x000fe200000108ae */
[----:B------:R-:W-:Y:S01]  /*fe80*/  SHF.R.U32.HI R225, RZ, 0x18, R216 ;  /* 0x00000018ffe17819 */ /* 0x000fe200000116d8 */
[----:B------:R-:W-:Y:S01]  /*fe90*/  IMAD.WIDE.U32 R216, R4, -0x2daee0ad, RZ ;  /* 0xd2511f5304d87825 */ /* 0x000fe200078e00ff */
[----:B------:R-:W-:Y:S01]  /*fea0*/  LOP3.LUT R14, R223, UR9, R190, 0x96, !PT ;  /* 0x00000009df0e7c12 */ /* 0x000fe2000f8e96be */
[----:B------:R-:W-:Y:S01]  /*feb0*/  MUFU.EX2 R154, R154 ;  /* 0x0000009a009a7308 */ /* 0x000fe20000000800 */
[----:B------:R-:W-:Y:S01]  /*fec0*/  SHF.R.U32.HI R6, RZ, 0x8, R6 ;  /* 0x00000008ff067819 */ /* 0x000fe20000011606 */
[----:B------:R-:W-:Y:S01]  /*fed0*/  FFMA.FTZ R190, R36, c[0x0][0x23c], -R174 ;  /* 0x00008f0024be7a23 */ /* 0x000fe200000108ae */
[----:B------:R-:W-:Y:S01]  /*fee0*/  LOP3.LUT R119, R119, 0xff, RZ, 0xc0, !PT ;  /* 0x000000ff77777812 */ /* 0x000fe200078ec0ff */
[----:B------:R-:W-:Y:S01]  /*fef0*/  IMAD.WIDE.U32 R36, R14, -0x2daee0ad, RZ ;  /* 0xd2511f530e247825 */ /* 0x000fe200078e00ff */
[----:B------:R-:W-:-:S02]  /*ff00*/  LOP3.LUT R31, R12, 0xff, RZ, 0xc0, !PT ;  /* 0x000000ff0c1f7812 */ /* 0x000fc400078ec0ff */
[----:B------:R-:W-:Y:S01]  /*ff10*/  LOP3.LUT R5, R218, 0xffff, RZ, 0xc0, !PT ;  /* 0x0000ffffda057812 */ /* 0x000fe200078ec0ff */
[----:B------:R-:W-:Y:S01]  /*ff20*/  FFMA.FTZ R48, R69, c[0x0][0x23c], -R174 ;  /* 0x00008f0045307a23 */ /* 0x000fe200000108ae */
[----:B------:R-:W-:Y:S01]  /*ff30*/  SHF.R.U32.HI R15, RZ, 0x8, R15 ;  /* 0x00000008ff0f7819 */ /* 0x000fe2000001160f */
[----:B------:R-:W-:Y:S01]  /*ff40*/  FFMA.FTZ R69, R47, c[0x0][0x23c], -R175 ;  /* 0x00008f002f457a23 */ /* 0x000fe200000108af */
[----:B------:R-:W-:Y:S01]  /*ff50*/  PRMT R215, R215, 0x5410, R6 ;  /* 0x00005410d7d77816 */ /* 0x000fe20000000006 */
[----:B------:R-:W-:Y:S01]  /*ff60*/  FFMA.FTZ R245, R91, c[0x0][0x23c], -R148 ;  /* 0x00008f005bf57a23 */ /* 0x000fe20000010894 */
[----:B------:R-:W-:Y:S01]  /*ff70*/  LOP3.LUT R222, R219, UR19, R222, 0x96, !PT ;  /* 0x00000013dbde7c12 */ /* 0x000fe2000f8e96de */
[----:B------:R-:W-:Y:S01]  /*ff80*/  FFMA.FTZ R91, R80, c[0x0][0x23c], -R143 ;  /* 0x00008f00505b7a23 */ /* 0x000fe2000001088f */
[----:B------:R-:W-:Y:S01]  /*ff90*/  PRMT R44, R119, 0x5410, R44 ;  /* 0x00005410772c7816 */ /* 0x000fe2000000002c */
[----:B------:R-:W-:Y:S01]  /*ffa0*/  FFMA.FTZ R119, R45, c[0x0][0x23c], -R174 ;  /* 0x00008f002d777a23 */ /* 0x000fe200000108ae */
[----:B------:R-:W-:Y:S01]  /*ffb0*/  LOP3.LUT R6, R217, UR18, R28, 0x96, !PT ;  /* 0x00000012d9067c12 */ /* 0x000fe2000f8e961c */
[----:B------:R-:W-:Y:S01]  /*ffc0*/  MUFU.EX2 R190, R190 ;  /* 0x000000be00be7308 */ /* 0x000fe20000000800 */
[----:B------:R-:W-:Y:S01]  /*ffd0*/  LOP3.LUT R219, R218, 0xff, RZ, 0xc0, !PT ;  /* 0x000000ffdadb7812 */ /* 0x000fe200078ec0ff */
[----:B------:R-:W-:Y:S01]  /*ffe0*/  HSET2.LE.AND R44, R44, R136, PT ;  /* 0x000000882c2c7233 */ /* 0x000fe20003803000 */
[----:B------:R-:W-:Y:S01]  /*fff0*/  PRMT R28, R31, 0x5410, R15 ;  /* 0x000054101f1c7816 */ /* 0x000fe2000000000f */
[----:B------:R-:W-:Y:S01]  /*10000*/  FFMA.FTZ R15, R56, c[0x0][0x23c], -R174 ;  /* 0x00008f00380f7a23 */ /* 0x000fe200000108ae */
[----:B------:R-:W-:Y:S01]  /*10010*/  SHF.R.U32.HI R14, RZ, 0x8, R5 ;  /* 0x00000008ff0e7819 */ /* 0x000fe20000011605 */
[----:B------:R-:W-:Y:S01]  /*10020*/  FFMA.FTZ R56, R39, c[0x0][0x23c], -R175 ;  /* 0x00008f0027387a23 */ /* 0x000fe200000108af */
[--C-:B------:R-:W-:Y:S01]  /*10030*/  SHF.R.U32.HI R29, RZ, 0x10, R12.reuse ;  /* 0x00000010ff1d7819 */ /* 0x100fe2000001160c */
[----:B------:R-:W-:Y:S01]  /*10040*/  MUFU.EX2 R155, R155 ;  /* 0x0000009b009b7308 */ /* 0x000fe20000000800 */
[----:B------:R-:W-:Y:S01]  /*10050*/  SHF.R.U32.HI R13, RZ, 0x18, R12 ;  /* 0x00000018ff0d7819 */ /* 0x000fe2000001160c */
[----:B------:R-:W-:Y:S01]  /*10060*/  FADD.FTZ R166, R166, R123 ;  /* 0x0000007ba6a67221 */ /* 0x000fe20000010000 */
[----:B------:R-:W-:Y:S01]  /*10070*/  LOP3.LUT R223, R40, 0xffff, RZ, 0xc0, !PT ;  /* 0x0000ffff28df7812 */ /* 0x000fe200078ec0ff */
[----:B------:R-:W-:Y:S01]  /*10080*/  FADD.FTZ R118, R0, R118 ;  /* 0x0000007600767221 */ /* 0x000fe20000010000 */
[----:B------:R-:W-:Y:S01]  /*10090*/  LOP3.LUT R31, R40, 0xff, RZ, 0xc0, !PT ;  /* 0x000000ff281f7812 */ /* 0x000fe200078ec0ff */
[----:B------:R-:W-:Y:S01]  /*100a0*/  FADD.FTZ R166, R106, R166 ;  /* 0x000000a66aa67221 */ /* 0x000fe20000010000 */
[--C-:B------:R-:W-:Y:S01]  /*100b0*/  SHF.R.U32.HI R227, RZ, 0x10, R40.reuse ;  /* 0x00000010ffe37819 */ /* 0x100fe20000011628 */
[----:B------:R-:W-:Y:S01]  /*100c0*/  MUFU.EX2 R119, R119 ;  /* 0x0000007700777308 */ /* 0x000fe20000000800 */
[----:B------:R-:W-:Y:S01]  /*100d0*/  SHF.R.U32.HI R45, RZ, 0x18, R40 ;  /* 0x00000018ff2d7819 */ /* 0x000fe20000011628 */
[----:B------:R-:W-:Y:S01]  /*100e0*/  FADD.FTZ R109, R105, R109 ;  /* 0x0000006d696d7221 */ /* 0x000fe20000010000 */
[----:B------:R-:W-:Y:S01]  /*100f0*/  SHF.R.U32.HI R12, RZ, 0x10, R218 ;  /* 0x00000010ff0c7819 */ /* 0x000fe200000116da */
[----:B-1----:R-:W-:Y:S01]  /*10100*/  FADD.FTZ R118, R188, R118 ;  /* 0x00000076bc767221 */ /* 0x002fe20000010000 */
[----:B------:R-:W-:-:S02]  /*10110*/  SHF.R.U32.HI R40, RZ, 0x10, R11 ;  /* 0x00000010ff287819 */ /* 0x000fc4000001160b */
[----:B------:R-:W-:Y:S01]  /*10120*/  LOP3.LUT R4, R41, UR18, R212, 0x96, !PT ;  /* 0x0000001229047c12 */ /* 0x000fe2000f8e96d4 */
[----:B------:R-:W-:Y:S01]  /*10130*/  MUFU.EX2 R69, R69 ;  /* 0x0000004500457308 */ /* 0x000fe20000000800 */
[----:B------:R-:W-:Y:S02]  /*10140*/  PRMT R219, R219, 0x5410, R14 ;  /* 0x00005410dbdb7816 */ /* 0x000fe4000000000e */
[C---:B------:R-:W-:Y:S02]  /*10150*/  LOP3.LUT R14, R11.reuse, 0xffff, RZ, 0xc0, !PT ;  /* 0x0000ffff0b0e7812 */ /* 0x040fe400078ec0ff */
[----:B------:R-:W-:Y:S02]  /*10160*/  LOP3.LUT R41, R11, 0xff, RZ, 0xc0, !PT ;  /* 0x000000ff0b297812 */ /* 0x000fe400078ec0ff */
[----:B------:R-:W-:Y:S01]  /*10170*/  SHF.R.U32.HI R218, RZ, 0x18, R218 ;  /* 0x00000018ffda7819 */ /* 0x000fe200000116da */
[----:B------:R-:W-:Y:S01]  /*10180*/  MUFU.EX2 R91, R91 ;  /* 0x0000005b005b7308 */ /* 0x000fe20000000800 */
[----:B------:R-:W-:-:S02]  /*10190*/  LOP3.LUT R226, R216, 0xffff, RZ, 0xc0, !PT ;  /* 0x0000ffffd8e27812 */ /* 0x000fc400078ec0ff */
[----:B------:R-:W-:Y:S02]  /*101a0*/  LOP3.LUT R213, R216, 0xff, RZ, 0xc0, !PT ;  /* 0x000000ffd8d57812 */ /* 0x000fe400078ec0ff */
[--C-:B------:R-:W-:Y:S02]  /*101b0*/  SHF.R.U32.HI R133, RZ, 0x10, R216.reuse ;  /* 0x00000010ff857819 */ /* 0x100fe400000116d8 */
[----:B------:R-:W-:Y:S01]  /*101c0*/  SHF.R.U32.HI R30, RZ, 0x18, R216 ;  /* 0x00000018ff1e7819 */ /* 0x000fe200000116d8 */
[----:B------:R-:W-:Y:S01]  /*101d0*/  MUFU.EX2 R15, R15 ;  /* 0x0000000f000f7308 */ /* 0x000fe20000000800 */
[----:B------:R-:W-:Y:S02]  /*101e0*/  LOP3.LUT R29, R29, 0xff, RZ, 0xc0, !PT ;  /* 0x000000ff1d1d7812 */ /* 0x000fe400078ec0ff */
[----:B------:R-:W-:Y:S02]  /*101f0*/  LOP3.LUT R12, R12, 0xff, RZ, 0xc0, !PT ;  /* 0x000000ff0c0c7812 */ /* 0x000fe400078ec0ff */
[----:B------:R-:W-:-:S02]  /*10200*/  SHF.R.U32.HI R11, RZ, 0x18, R11 ;  /* 0x00000018ff0b7819 */ /* 0x000fc4000001160b */
[----:B------:R-:W-:Y:S01]  /*10210*/  LOP3.LUT R40, R40, 0xff, RZ, 0xc0, !PT ;  /* 0x000000ff28287812 */ /* 0x000fe200078ec0ff */
[----:B------:R-:W-:Y:S01]  /*10220*/  MUFU.EX2 R56, R56 ;  /* 0x0000003800387308 */ /* 0x000fe20000000800 */
[----:B------:R-:W-:Y:S02]  /*10230*/  LOP3.LUT R75, R75, 0xff, RZ, 0xc0, !PT ;  /* 0x000000ff4b4b7812 */ /* 0x000fe400078ec0ff */
[----:B------:R-:W-:Y:S02]  /*10240*/  LOP3.LUT R216, R162, 0xffff, RZ, 0xc0, !PT ;  /* 0x0000ffffa2d87812 */ /* 0x000fe400078ec0ff */
[----:B------:R-:W-:Y:S02]  /*10250*/  SHF.R.U32.HI R104, RZ, 0x8, R104 ;  /* 0x00000008ff687819 */ /* 0x000fe40000011668 */
[----:B------:R-:W-:Y:S01]  /*10260*/  PRMT R13, R29, 0x5410, R13 ;  /* 0x000054101d0d7816 */ /* 0x000fe2000000000d */
[----:B------:R-:W-:Y:S01]  /*10270*/  MUFU.EX2 R48, R48 ;  /* 0x0000003000307308 */ /* 0x000fe20000000800 */
[----:B------:R-:W-:-:S02]  /*10280*/  PRMT R218, R12, 0x5410, R218 ;  /* 0x000054100cda7816 */ /* 0x000fc400000000da */
[----:B------:R-:W-:Y:S01]  /*10290*/  PRMT R40, R40, 0x5410, R11 ;  /* 0x0000541028287816 */ /* 0x000fe2000000000b */
[----:B------:R-:W-:Y:S01]  /*102a0*/  HSET2.LE.AND R13, R13, R136, PT ;  /* 0x000000880d0d7233 */ /* 0x000fe20003803000 */
[----:B------:R-:W-:Y:S01]  /*102b0*/  PRMT R214, R75, 0x5410, R214 ;  /* 0x000054104bd67816 */ /* 0x000fe200000000d6 */
[--C-:B------:R-:W-:Y:S01]  /*102c0*/  FFMA.FTZ R75, R52, c[0x0][0x23c], -R174.reuse ;  /* 0x00008f00344b7a23 */ /* 0x100fe200000108ae */
[C---:B------:R-:W-:Y:S01]  /*102d0*/  LOP3.LUT R12, R36.reuse, 0xffff, RZ, 0xc0, !PT ;  /* 0x0000ffff240c7812 */ /* 0x040fe200078ec0ff */
[----:B------:R-:W-:Y:S01]  /*102e0*/  FFMA.FTZ R52, R57, c[0x0][0x23c], -R174 ;  /* 0x00008f0039347a23 */ /* 0x000fe200000108ae */
[----:B------:R-:W-:Y:S01]  /*102f0*/  LOP3.LUT R212, R36, 0xff, RZ, 0xc0, !PT ;  /* 0x000000ff24d47812 */ /* 0x000fe200078ec0ff */
[----:B------:R-:W-:Y:S01]  /*10300*/  FFMA.FTZ R57, R46, c[0x0][0x23c], -R175 ;  /* 0x00008f002e397a23 */ /* 0x000fe200000108af */
[--C-:B------:R-:W-:Y:S01]  /*10310*/  SHF.R.U32.HI R29, RZ, 0x10, R36.reuse ;  /* 0x00000010ff1d7819 */ /* 0x100fe20000011624 */
[----:B------:R-:W-:Y:S01]  /*10320*/  MUFU.EX2 R75, R75 ;  /* 0x0000004b004b7308 */ /* 0x000fe20000000800 */
[----:B------:R-:W-:-:S02]  /*10330*/  SHF.R.U32.HI R191, RZ, 0x18, R36 ;  /* 0x00000018ffbf7819 */ /* 0x000fc40000011624 */
[----:B------:R-:W-:Y:S02]  /*10340*/  SHF.R.U32.HI R216, RZ, 0x8, R216 ;  /* 0x00000008ffd87819 */ /* 0x000fe400000116d8 */
[----:B------:R-:W-:Y:S02]  /*10350*/  LOP3.LUT R11, R162, 0xff, RZ, 0xc0, !PT ;  /* 0x000000ffa20b7812 */ /* 0x000fe400078ec0ff */
[----:B------:R-:W-:Y:S01]  /*10360*/  LOP3.LUT R5, R37, UR18, R74, 0x96, !PT ;  /* 0x0000001225057c12 */ /* 0x000fe2000f8e964a */
[----:B------:R-:W-:Y:S01]  /*10370*/  MUFU.EX2 R57, R57 ;  /* 0x0000003900397308 */ /* 0x000fe20000000800 */
[----:B------:R-:W-:Y:S02]  /*10380*/  SHF.R.U32.HI R36, RZ, 0x10, R211 ;  /* 0x00000010ff247819 */ /* 0x000fe400000116d3 */
[----:B------:R-:W-:Y:S01]  /*10390*/  PRMT R243, R243, 0x5410, R104 ;  /* 0x00005410f3f37816 */ /* 0x000fe20000000068 */
[----:B------:R-:W-:Y:S01]  /*103a0*/  FFMA.FTZ R104, R49, c[0x0][0x23c], -R174 ;  /* 0x00008f0031687a23 */ /* 0x000fe200000108ae */
[----:B------:R-:W-:Y:S01]  /*103b0*/  PRMT R216, R11, 0x5410, R216 ;  /* 0x000054100bd87816 */ /* 0x000fe200000000d8 */
[--C-:B------:R-:W-:Y:S01]  /*103c0*/  FFMA.FTZ R11, R55, c[0x0][0x23c], -R174.reuse ;  /* 0x00008f00370b7a23 */ /* 0x100fe200000108ae */
[----:B------:R-:W-:Y:S01]  /*103d0*/  LOP3.LUT R37, R211, 0xff, RZ, 0xc0, !PT ;  /* 0x000000ffd3257812 */ /* 0x000fe200078ec0ff */
[----:B------:R1:W-:Y:S01]  /*103e0*/  MUFU.EX2 R74, R50 ;  /* 0x00000032004a7308 */ /* 0x0003e20000000800 */
[----:B------:R-:W-:Y:S01]  /*103f0*/  SHF.R.U32.HI R46, RZ, 0x8, R223 ;  /* 0x00000008ff2e7819 */ /* 0x000fe200000116df */
[----:B------:R-:W-:Y:S01]  /*10400*/  FFMA.FTZ R49, R61, c[0x0][0x23c], -R174 ;  /* 0x00008f003d317a23 */ /* 0x000fe200000108ae */
[----:B------:R-:W-:Y:S01]  /*10410*/  LOP3.LUT R36, R36, 0xff, RZ, 0xc0, !PT ;  /* 0x000000ff24247812 */ /* 0x000fe200078ec0ff */
[--C-:B------:R-:W-:Y:S01]  /*10420*/  FFMA.FTZ R223, R64, c[0x0][0x23c], -R175.reuse ;  /* 0x00008f0040df7a23 */ /* 0x100fe200000108af */
[----:B------:R-:W-:Y:S01]  /*10430*/  LOP3.LUT R227, R227, 0xff, RZ, 0xc0, !PT ;  /* 0x000000ffe3e37812 */ /* 0x000fe200078ec0ff */
[----:B------:R-:W-:Y:S01]  /*10440*/  FFMA.FTZ R64, R98, c[0x0][0x23c], -R148 ;  /* 0x00008f0062407a23 */ /* 0x000fe20000010894 */
[----:B------:R-:W-:Y:S01]  /*10450*/  PRMT R46, R31, 0x5410, R46 ;  /* 0x000054101f2e7816 */ /* 0x000fe2000000002e */
[----:B------:R-:W-:Y:S01]  /*10460*/  FFMA.FTZ R55, R42, c[0x0][0x23c], -R175 ;  /* 0x00008f002a377a23 */ /* 0x000fe200000108af */
[----:B------:R-:W-:Y:S01]  /*10470*/  SHF.R.U32.HI R31, RZ, 0x10, R7 ;  /* 0x00000010ff1f7819 */ /* 0x000fe20000011607 */
[--C-:B------:R-:W-:Y:S01]  /*10480*/  FFMA.FTZ R98, R86, c[0x0][0x23c], -R148.reuse ;  /* 0x00008f0056627a23 */ /* 0x100fe20000010894 */
[----:B------:R-:W-:Y:S01]  /*10490*/  PRMT R45, R227, 0x5410, R45 ;  /* 0x00005410e32d7816 */ /* 0x000fe2000000002d */
[----:B------:R-:W-:Y:S01]  /*104a0*/  FFMA.FTZ R86, R2, c[0x0][0x23c], -R148 ;  /* 0x00008f0002567a23 */ /* 0x000fe20000010894 */
[----:B------:R-:W-:Y:S01]  /*104b0*/  LOP3.LUT R227, R7, 0xff, RZ, 0xc0, !PT ;  /* 0x000000ff07e37812 */ /* 0x000fe200078ec0ff */
[----:B------:R-:W-:Y:S01]  /*104c0*/  MUFU.EX2 R64, R64 ;  /* 0x0000004000407308 */ /* 0x000fe20000000800 */
[----:B------:R-:W-:Y:S01]  /*104d0*/  SHF.R.U32.HI R12, RZ, 0x8, R12 ;  /* 0x00000008ff0c7819 */ /* 0x000fe2000001160c */
[----:B-1----:R-:W-:Y:S01]  /*104e0*/  FFMA.FTZ R50, R54, c[0x0][0x23c], -R174 ;  /* 0x00008f0036327a23 */ /* 0x002fe200000108ae */
[----:B------:R-:W-:Y:S01]  /*104f0*/  LOP3.LUT R54, R211, 0xffff, RZ, 0xc0, !PT ;  /* 0x0000ffffd3367812 */ /* 0x000fe200078ec0ff */
[----:B------:R-:W-:Y:S01]  /*10500*/  FFMA.FTZ R174, R59, c[0x0][0x23c], -R175 ;  /* 0x00008f003bae7a23 */ /* 0x000fe200000108af */
[----:B------:R-:W-:Y:S01]  /*10510*/  SHF.R.U32.HI R211, RZ, 0x18, R211 ;  /* 0x00000018ffd37819 */ /* 0x000fe200000116d3 */
[----:B------:R-:W-:Y:S01]  /*10520*/  FFMA.FTZ R2, R97, c[0x0][0x23c], -R143 ;  /* 0x00008f0061027a23 */ /* 0x000fe2000001088f */
[----:B------:R-:W-:Y:S01]  /*10530*/  LOP3.LUT R59, R133, 0xff, RZ, 0xc0, !PT ;  /* 0x000000ff853b7812 */ /* 0x000fe200078ec0ff */
[----:B------:R-:W-:Y:S01]  /*10540*/  FFMA.FTZ R42, R87, c[0x0][0x23c], -R148 ;  /* 0x00008f00572a7a23 */ /* 0x000fe20000010894 */
[----:B------:R-:W-:Y:S01]  /*10550*/  PRMT R36, R36, 0x5410, R211 ;  /* 0x0000541024247816 */ /* 0x000fe200000000d3 */
[----:B------:R-:W-:Y:S01]  /*10560*/  FFMA.FTZ R211, R60, c[0x0][0x23c], -R175 ;  /* 0x00008f003cd37a23 */ /* 0x000fe200000108af */
[----:B------:R-:W-:Y:S01]  /*10570*/  SHF.R.U32.HI R60, RZ, 0x8, R226 ;  /* 0x00000008ff3c7819 */ /* 0x000fe200000116e2 */
[----:B------:R-:W-:Y:S01]  /*10580*/  MUFU.EX2 R2, R2 ;  /* 0x0000000200027308 */ /* 0x000fe20000000800 */
[----:B------:R-:W-:Y:S01]  /*10590*/  PRMT R59, R59, 0x5410, R30 ;  /* 0x000054103b3b7816 */ /* 0x000fe2000000001e */
[----:B------:R-:W-:Y:S01]  /*105a0*/  FFMA.FTZ R87, R76, c[0x0][0x23c], -R148 ;  /* 0x00008f004c577a23 */ /* 0x000fe20000010894 */
[----:B------:R-:W-:Y:S01]  /*105b0*/  LOP3.LUT R30, R7, 0xffff, RZ, 0xc0, !PT ;  /* 0x0000ffff071e7812 */ /* 0x000fe200078ec0ff */
[----:B------:R-:W-:Y:S01]  /*105c0*/  HSET2.LE.AND R46, R46, R136, PT ;  /* 0x000000882e2e7233 */ /* 0x000fe20003803000 */
[----:B------:R-:W-:Y:S01]  /*105d0*/  SHF.R.U32.HI R226, RZ, 0x18, R7 ;  /* 0x00000018ffe27819 */ /* 0x000fe20000011607 */
[--C-:B------:R-:W-:Y:S01]  /*105e0*/  IMAD.MOV.U32 R133, RZ, RZ, R163.reuse ;  /* 0x000000ffff857224 */ /* 0x100fe200078e00a3 */
[----:B------:R-:W-:Y:S01]  /*105f0*/  LOP3.LUT R29, R29, 0xff, RZ, 0xc0, !PT ;  /* 0x000000ff1d1d7812 */ /* 0x000fe200078ec0ff */
[----:B------:R-:W1:Y:S01]  /*10600*/  MUFU.EX2 R211, R211 ;  /* 0x000000d300d37308 */ /* 0x000e620000000800 */
[----:B------:R-:W-:Y:S01]  /*10610*/  LOP3.LUT R7, R31, 0xff, RZ, 0xc0, !PT ;  /* 0x000000ff1f077812 */ /* 0x000fe200078ec0ff */
[----:B------:R-:W-:Y:S01]  /*10620*/  @P0 IMAD.MOV.U32 R133, RZ, RZ, R163 ;  /* 0x000000ffff850224 */ /* 0x000fe200078e00a3 */
[----:B------:R-:W-:-:S02]  /*10630*/  PRMT R212, R212, 0x5410, R12 ;  /* 0x00005410d4d47816 */ /* 0x000fc4000000000c */
[----:B------:R-:W-:Y:S02]  /*10640*/  PRMT R191, R29, 0x5410, R191 ;  /* 0x000054101dbf7816 */ /* 0x000fe400000000bf */
[----:B------:R-:W-:Y:S01]  /*10650*/  PRMT R226, R7, 0x5410, R226 ;  /* 0x0000541007e27816 */ /* 0x000fe200000000e2 */
[----:B------:R-:W-:Y:S01]  /*10660*/  MUFU.EX2 R174, R174 ;  /* 0x000000ae00ae7308 */ /* 0x000fe20000000800 */
[----:B------:R-:W-:Y:S02]  /*10670*/  SHF.R.U32.HI R224, RZ, 0x8, R224 ;  /* 0x00000008ffe07819 */ /* 0x000fe400000116e0 */
[C---:B------:R-:W-:Y:S02]  /*10680*/  LOP3.LUT R29, R6.reuse, 0xffff, RZ, 0xc0, !PT ;  /* 0x0000ffff061d7812 */ /* 0x040fe400078ec0ff */
[----:B------:R-:W-:Y:S02]  /*10690*/  LOP3.LUT R12, R6, 0xff, RZ, 0xc0, !PT ;  /* 0x000000ff060c7812 */ /* 0x000fe400078ec0ff */
[--C-:B------:R-:W-:Y:S01]  /*106a0*/  SHF.R.U32.HI R61, RZ, 0x10, R6.reuse ;  /* 0x00000010ff3d7819 */ /* 0x100fe20000011606 */
[----:B------:R-:W-:Y:S01]  /*106b0*/  MUFU.EX2 R104, R104 ;  /* 0x0000006800687308 */ /* 0x000fe20000000800 */
[----:B------:R-:W-:Y:S01]  /*106c0*/  SHF.R.U32.HI R7, RZ, 0x18, R6 ;  /* 0x00000018ff077819 */ /* 0x000fe20000011606 */
[----:B-1----:R-:W-:Y:S01]  /*106d0*/  FADD.FTZ R166, R211, R166 ;  /* 0x000000a6d3a67221 */ /* 0x002fe20000010000 */
[----:B------:R-:W-:-:S02]  /*106e0*/  LOP3.LUT R6, R4, 0xffff, RZ, 0xc0, !PT ;  /* 0x0000ffff04067812 */ /* 0x000fc400078ec0ff */
[----:B------:R-:W-:Y:S02]  /*106f0*/  SHF.R.U32.HI R14, RZ, 0x8, R14 ;  /* 0x00000008ff0e7819 */ /* 0x000fe4000001160e */
[----:B------:R-:W-:Y:S01]  /*10700*/  SHF.R.U32.HI R54, RZ, 0x8, R54 ;  /* 0x00000008ff367819 */ /* 0x000fe20000011636 */
[----:B------:R-:W-:Y:S01]  /*10710*/  MUFU.EX2 R55, R55 ;  /* 0x0000003700377308 */ /* 0x000fe20000000800 */
[----:B------:R-:W-:Y:S02]  /*10720*/  LOP3.LUT R221, R222, 0xffff, RZ, 0xc0, !PT ;  /* 0x0000ffffdedd7812 */ /* 0x000fe400078ec0ff */
[----:B------:R-:W-:Y:S02]  /*10730*/  PRMT R224, R244, 0x5410, R224 ;  /* 0x00005410f4e07816 */ /* 0x000fe400000000e0 */
[----:B------:R-:W-:Y:S02]  /*10740*/  LOP3.LUT R244, R4, 0xff, RZ, 0xc0, !PT ;  /* 0x000000ff04f47812 */ /* 0x000fe400078ec0ff */
[----:B------:R-:W-:Y:S01]  /*10750*/  SHF.R.U32.HI R6, RZ, 0x8, R6 ;  /* 0x00000008ff067819 */ /* 0x000fe20000011606 */
[----:B------:R-:W-:Y:S01]  /*10760*/  MUFU.EX2 R52, R52 ;  /* 0x0000003400347308 */ /* 0x000fe20000000800 */
[----:B------:R-:W-:-:S02]  /*10770*/  PRMT R41, R41, 0x5410, R14 ;  /* 0x0000541029297816 */ /* 0x000fc4000000000e */
[----:B------:R-:W-:Y:S02]  /*10780*/  PRMT R37, R37, 0x5410, R54 ;  /* 0x0000541025257816 */ /* 0x000fe40000000036 */
[----:B------:R-:W-:Y:S02]  /*10790*/  SHF.R.U32.HI R14, RZ, 0x10, R162 ;  /* 0x00000010ff0e7819 */ /* 0x000fe400000116a2 */
[----:B------:R-:W-:Y:S01]  /*107a0*/  SHF.R.U32.HI R221, RZ, 0x8, R221 ;  /* 0x00000008ffdd7819 */ /* 0x000fe200000116dd */
[----:B------:R-:W-:Y:S01]  /*107b0*/  HSET2.LE.AND R37, R37, R136, PT ;  /* 0x0000008825257233 */ /* 0x000fe20003803000 */
[----:B------:R-:W-:Y:S01]  /*107c0*/  LOP3.LUT R54, R222, 0xff, RZ, 0xc0, !PT ;  /* 0x000000ffde367812 */ /* 0x000fe200078ec0ff */
[----:B------:R-:W-:Y:S01]  /*107d0*/  MUFU.EX2 R50, R50 ;  /* 0x0000003200327308 */ /* 0x000fe20000000800 */
[----:B------:R-:W-:Y:S02]  /*107e0*/  LOP3.LUT R220, R220, 0xff, RZ, 0xc0, !PT ;  /* 0x000000ffdcdc7812 */ /* 0x000fe400078ec0ff */
[----:B------:R-:W-:-:S02]  /*107f0*/  PRMT R244, R244, 0x5410, R6 ;  /* 0x00005410f4f47816 */ /* 0x000fc40000000006 */
[--C-:B------:R-:W-:Y:S02]  /*10800*/  SHF.R.U32.HI R6, RZ, 0x10, R4.reuse ;  /* 0x00000010ff067819 */ /* 0x100fe40000011604 */
[----:B------:R-:W-:Y:S01]  /*10810*/  SHF.R.U32.HI R47, RZ, 0x18, R4 ;  /* 0x00000018ff2f7819 */ /* 0x000fe20000011604 */
[----:B------:R-:W-:Y:S01]  /*10820*/  MUFU.EX2 R87, R87 ;  /* 0x0000005700577308 */ /* 0x000fe20000000800 */
[----:B------:R-:W-:Y:S02]  /*10830*/  LOP3.LUT R14, R14, 0xff, RZ, 0xc0, !PT ;  /* 0x000000ff0e0e7812 */ /* 0x000fe400078ec0ff */
[----:B------:R-:W-:Y:S02]  /*10840*/  PRMT R221, R54, 0x5410, R221 ;  /* 0x0000541036dd7816 */ /* 0x000fe400000000dd */
[----:B------:R-:W-:Y:S02]  /*10850*/  LOP3.LUT R4, R5, 0xffff, RZ, 0xc0, !PT ;  /* 0x0000ffff05047812 */ /* 0x000fe400078ec0ff */
[----:B------:R-:W-:Y:S01]  /*10860*/  SHF.R.U32.HI R217, RZ, 0x18, R162 ;  /* 0x00000018ffd97819 */ /* 0x000fe200000116a2 */
[--C-:B------:R-:W-:Y:S01]  /*10870*/  FFMA.FTZ R162, R58, c[0x0][0x23c], -R175.reuse ;  /* 0x00008f003aa27a23 */ /* 0x100fe200000108af */
[----:B------:R-:W-:Y:S01]  /*10880*/  SHF.R.U32.HI R54, RZ, 0x10, R222 ;  /* 0x00000010ff367819 */ /* 0x000fe200000116de */
[----:B------:R-:W-:Y:S01]  /*10890*/  FFMA.FTZ R58, R43, c[0x0][0x23c], -R175 ;  /* 0x00008f002b3a7a23 */ /* 0x000fe200000108af */
[----:B------:R-:W-:Y:S01]  /*108a0*/  LOP3.LUT R61, R61, 0xff, RZ, 0xc0, !PT ;  /* 0x000000ff3d3d7812 */ /* 0x000fe200078ec0ff */
[----:B------:R-:W-:Y:S01]  /*108b0*/  FFMA.FTZ R43, R92, c[0x0][0x23c], -R143 ;  /* 0x00008f005c2b7a23 */ /* 0x000fe2000001088f */
[----:B------:R-:W-:Y:S01]  /*108c0*/  PRMT R225, R220, 0x5410, R225 ;  /* 0x00005410dce17816 */ /* 0x000fe200000000e1 */
[----:B------:R-:W-:Y:S01]  /*108d0*/  FFMA.FTZ R220, R73, c[0x0][0x23c], -R148 ;  /* 0x00008f0049dc7a23 */ /* 0x000fe20000010894 */
[----:B------:R-:W-:Y:S01]  /*108e0*/  LOP3.LUT R73, R5, 0xff, RZ, 0xc0, !PT ;  /* 0x000000ff05497812 */ /* 0x000fe200078ec0ff */
[----:B------:R-:W-:Y:S01]  /*108f0*/  FFMA.FTZ R92, R81, c[0x0][0x23c], -R143 ;  /* 0x00008f00515c7a23 */ /* 0x000fe2000001088f */
[----:B------:R-:W-:Y:S01]  /*10900*/  SHF.R.U32.HI R4, RZ, 0x8, R4 ;  /* 0x00000008ff047819 */ /* 0x000fe20000011604 */
[----:B------:R-:W-:Y:S01]  /*10910*/  MUFU.EX2 R162, R162 ;  /* 0x000000a200a27308 */ /* 0x000fe20000000800 */
[----:B------:R-:W-:-:S02]  /*10920*/  PRMT R217, R14, 0x5410, R217 ;  /* 0x000054100ed97816 */ /* 0x000fc400000000d9 */
[----:B------:R-:W-:Y:S02]  /*10930*/  SHF.R.U32.HI R222, RZ, 0x18, R222 ;  /* 0x00000018ffde7819 */ /* 0x000fe400000116de */
[----:B------:R-:W-:Y:S02]  /*10940*/  LOP3.LUT R54, R54, 0xff, RZ, 0xc0, !PT ;  /* 0x000000ff36367812 */ /* 0x000fe400078ec0ff */
[----:B------:R-:W-:Y:S01]  /*10950*/  SHF.R.U32.HI R29, RZ, 0x8, R29 ;  /* 0x00000008ff1d7819 */ /* 0x000fe2000001161d */
[----:B------:R1:W-:Y:S01]  /*10960*/  MUFU.EX2 R14, R62 ;  /* 0x0000003e000e7308 */ /* 0x0003e20000000800 */
[----:B------:R-:W-:Y:S02]  /*10970*/  PRMT R61, R61, 0x5410, R7 ;  /* 0x000054103d3d7816 */ /* 0x000fe40000000007 */
[----:B------:R-:W-:Y:S02]  /*10980*/  SHF.R.U32.HI R7, RZ, 0x10, R5 ;  /* 0x00000010ff077819 */ /* 0x000fe40000011605 */
[----:B------:R-:W-:Y:S01]  /*10990*/  PRMT R73, R73, 0x5410, R4 ;  /* 0x0000541049497816 */ /* 0x000fe20000000004 */
[----:B------:R-:W-:Y:S01]  /*109a0*/  FFMA.FTZ R4, R99, c[0x0][0x23c], -R148 ;  /* 0x00008f0063047a23 */ /* 0x000fe20000010894 */
[----:B------:R-:W-:Y:S01]  /*109b0*/  PRMT R222, R54, 0x5410, R222 ;  /* 0x0000541036de7816 */ /* 0x000fe200000000de */
[--C-:B------:R-:W-:Y:S01]  /*109c0*/  FFMA.FTZ R54, R38, c[0x0][0x23c], -R175.reuse ;  /* 0x00008f0026367a23 */ /* 0x100fe200000108af */
[----:B------:R-:W-:Y:S01]  /*109d0*/  SHF.R.U32.HI R30, RZ, 0x8, R30 ;  /* 0x00000008ff1e7819 */ /* 0x000fe2000001161e */
[----:B------:R-:W-:Y:S01]  /*109e0*/  FFMA.FTZ R99, R63, c[0x0][0x23c], -R175 ;  /* 0x00008f003f637a23 */ /* 0x000fe200000108af */
[----:B------:R-:W-:Y:S01]  /*109f0*/  SHF.R.U32.HI R5, RZ, 0x18, R5 ;  /* 0x00000018ff057819 */ /* 0x000fe20000011605 */
[----:B------:R2:W3:Y:S01]  /*10a00*/  MUFU.EX2 R63, R4 ;  /* 0x00000004003f7308 */ /* 0x0004e20000000800 */
[----:B------:R-:W-:Y:S01]  /*10a10*/  LOP3.LUT R6, R6, 0xff, RZ, 0xc0, !PT ;  /* 0x000000ff06067812 */ /* 0x000fe200078ec0ff */
[--C-:B------:R-:W-:Y:S01]  /*10a20*/  HSET2.LE.AND R38, R28, R136.reuse, PT ;  /* 0x000000881c267233 */ /* 0x100fe20003803000 */
[----:B------:R-:W-:Y:S01]  /*10a30*/  LOP3.LUT R7, R7, 0xff, RZ, 0xc0, !PT ;  /* 0x000000ff07077812 */ /* 0x000fe200078ec0ff */
[--C-:B-1----:R-:W-:Y:S01]  /*10a40*/  FFMA.FTZ R62, R51, c[0x0][0x23c], -R175.reuse ;  /* 0x00008f00333e7a23 */ /* 0x102fe200000108af */
[----:B------:R-:W-:Y:S01]  /*10a50*/  PRMT R60, R213, 0x5410, R60 ;  /* 0x00005410d53c7816 */ /* 0x000fe2000000003c */
[----:B------:R-:W-:Y:S01]  /*10a60*/  FFMA.FTZ R51, R65, c[0x0][0x23c], -R175 ;  /* 0x00008f0041337a23 */ /* 0x000fe200000108af */
[----:B------:R-:W-:Y:S01]  /*10a70*/  PRMT R65, R12, 0x5410, R29 ;  /* 0x000054100c417816 */ /* 0x000fe2000000001d */
[----:B------:R-:W-:Y:S01]  /*10a80*/  FFMA.FTZ R29, R95, c[0x0][0x23c], -R148 ;  /* 0x00008f005f1d7a23 */ /* 0x000fe20000010894 */
[----:B------:R-:W-:Y:S01]  /*10a90*/  PRMT R227, R227, 0x5410, R30 ;  /* 0x00005410e3e37816 */ /* 0x000fe2000000001e */
[--C-:B------:R-:W-:Y:S01]  /*10aa0*/  FFMA.FTZ R175, R90, c[0x0][0x23c], -R148.reuse ;  /* 0x00008f005aaf7a23 */ /* 0x100fe20000010894 */
[----:B------:R-:W-:Y:S01]  /*10ab0*/  PRMT R47, R6, 0x5410, R47 ;  /* 0x00005410062f7816 */ /* 0x000fe2000000002f */
[--C-:B------:R-:W-:Y:S01]  /*10ac0*/  FFMA.FTZ R90, R82, c[0x0][0x23c], -R148.reuse ;  /* 0x00008f00525a7a23 */ /* 0x100fe20000010894 */
[----:B------:R1:W-:Y:S01]  /*10ad0*/  MUFU.EX2 R80, R29 ;  /* 0x0000001d00507308 */ /* 0x0003e20000000800 */
[--C-:B------:R-:W-:Y:S01]  /*10ae0*/  FFMA.FTZ R213, R72, c[0x0][0x23c], -R148.reuse ;  /* 0x00008f0048d57a23 */ /* 0x100fe20000010894 */
[----:B------:R-:W-:Y:S01]  /*10af0*/  PRMT R72, R7, 0x5410, R5 ;  /* 0x0000541007487816 */ /* 0x000fe20000000005 */
[----:B------:R-:W-:Y:S01]  /*10b00*/  FFMA.FTZ R95, R83, c[0x0][0x23c], -R148 ;  /* 0x00008f00535f7a23 */ /* 0x000fe20000010894 */
[----:B--2---:R-:W2:Y:S01]  /*10b10*/  LDSM.16.MT88.4 R4, [R231+0x5000] ;  /* 0x00500000e704783b */ /* 0x004ea20000004200 */
[--C-:B------:R-:W-:Y:S01]  /*10b20*/  FFMA.FTZ R83, R93, c[0x0][0x23c], -R143.reuse ;  /* 0x00008f005d537a23 */ /* 0x100fe2000001088f */
[----:B------:R-:W-:Y:S01]  /*10b30*/  F2FP.BF16.PACK_AB R81, R190, R188 ;  /* 0x000000bcbe51723e */ /* 0x000fe200000010ff */
[--C-:B------:R-:W-:Y:S01]  /*10b40*/  FFMA.FTZ R93, R85, c[0x0][0x23c], -R143.reuse ;  /* 0x00008f00555d7a23 */ /* 0x100fe2000001088f */
[----:B------:R4:W-:Y:S01]  /*10b50*/  MUFU.EX2 R82, R71 ;  /* 0x0000004700527308 */ /* 0x0009e20000000800 */
[----:B------:R-:W-:Y:S01]  /*10b60*/  FFMA.FTZ R85, R3, c[0x0][0x23c], -R143 ;  /* 0x00008f0003557a23 */ /* 0x000fe2000001088f */
[----:B---3--:R-:W-:Y:S01]  /*10b70*/  F2FP.BF16.PACK_AB R3, R64, R63 ;  /* 0x0000003f4003723e */ /* 0x008fe200000010ff */
[--C-:B------:R-:W-:Y:S01]  /*10b80*/  IMAD.MOV.U32 R12, RZ, RZ, R8.reuse ;  /* 0x000000ffff0c7224 */ /* 0x100fe200078e0008 */
[----:B------:R-:W-:Y:S01]  /*10b90*/  F2FP.BF16.PACK_AB R84, R119, R155 ;  /* 0x0000009b7754723e */ /* 0x000fe200000010ff */
[----:B------:R-:W-:Y:S01]  /*10ba0*/  @P0 IMAD.MOV.U32 R12, RZ, RZ, R8 ;  /* 0x000000ffff0c0224 */ /* 0x000fe200078e0008 */
[----:B------:R-:W-:Y:S01]  /*10bb0*/  LOP3.LUT R38, R38, R3, RZ, 0xc0, !PT ;  /* 0x0000000326267212 */ /* 0x000fe200078ec0ff */
[----:B------:R-:W-:Y:S01]  /*10bc0*/  HSET2.LE.AND R3, R36, R136, PT ;  /* 0x0000008824037233 */ /* 0x000fe20003803000 */
[----:B-1----:R-:W1:Y:S01]  /*10bd0*/  LDSM.16.MT88.4 R28, [R240+0x5000] ;  /* 0x00500000f01c783b */ /* 0x002e620000004200 */
[----:B------:R-:W3:Y:S01]  /*10be0*/  MUFU.EX2 R220, R220 ;  /* 0x000000dc00dc7308 */ /* 0x000ee20000000800 */
[----:B------:R-:W-:-:S04]  /*10bf0*/  FADD.FTZ R190, R190, R118 ;  /* 0x00000076bebe7221 */ /* 0x000fc80000010000 */
[----:B------:R-:W-:Y:S02]  /*10c00*/  FADD.FTZ R190, R155, R190 ;  /* 0x000000be9bbe7221 */ /* 0x000fe40000010000 */
[--C-:B----4-:R-:W-:Y:S01]  /*10c10*/  FFMA.FTZ R71, R96, c[0x0][0x23c], -R143.reuse ;  /* 0x00008f0060477a23 */ /* 0x110fe2000001088f */
[----:B------:R-:W4:Y:S01]  /*10c20*/  MUFU.EX2 R213, R213 ;  /* 0x000000d500d57308 */ /* 0x000f220000000800 */
[----:B------:R-:W-:Y:S02]  /*10c30*/  FFMA.FTZ R143, R79, c[0x0][0x23c], -R143 ;  /* 0x00008f004f8f7a23 */ /* 0x000fe4000001088f */
[----:B------:R-:W-:-:S04]  /*10c40*/  FADD.FTZ R190, R119, R190 ;  /* 0x000000be77be7221 */ /* 0x000fc80000010000 */
[----:B------:R-:W-:Y:S01]  /*10c50*/  FADD.FTZ R190, R154, R190 ;  /* 0x000000be9abe7221 */ /* 0x000fe20000010000 */
[----:B------:R-:W2:Y:S01]  /*10c60*/  MUFU.EX2 R71, R71 ;  /* 0x0000004700477308 */ /* 0x000ea20000000800 */
[----:B---3--:R-:W-:-:S07]  /*10c70*/  FADD.FTZ R110, R220, R110 ;  /* 0x0000006edc6e7221 */ /* 0x008fce0000010000 */
[----:B------:R-:W3:Y:S01]  /*10c80*/  MUFU.EX2 R79, R70 ;  /* 0x00000046004f7308 */ /* 0x000ee20000000800 */
[C---:B----4-:R-:W-:Y:S01]  /*10c90*/  F2FP.BF16.PACK_AB R36, R213.reuse, R220 ;  /* 0x000000dcd524723e */ /* 0x050fe200000010ff */
[----:B------:R-:W-:-:S03]  /*10ca0*/  FADD.FTZ R213, R213, R110 ;  /* 0x0000006ed5d57221 */ /* 0x000fc60000010000 */
[----:B------:R-:W-:Y:S01]  /*10cb0*/  LOP3.LUT R36, R37, R36, RZ, 0xc0, !PT ;  /* 0x0000002425247212 */ /* 0x000fe200078ec0ff */
[----:B------:R-:W-:Y:S02]  /*10cc0*/  FADD.FTZ R213, R63, R213 ;  /* 0x000000d53fd57221 */ /* 0x000fe40000010000 */
[----:B------:R-:W4:Y:S01]  /*10cd0*/  MUFU.EX2 R62, R62 ;  /* 0x0000003e003e7308 */ /* 0x000f220000000800 */
[----:B--2---:R-:W-:Y:S01]  /*10ce0*/  F2FP.BF16.PACK_AB R39, R71, R2 ;  /* 0x000000024727723e */ /* 0x004fe200000010ff */
[----:B------:R-:W-:-:S03]  /*10cf0*/  FADD.FTZ R213, R64, R213 ;  /* 0x000000d540d57221 */ /* 0x000fc60000010000 */
[----:B------:R-:W-:Y:S01]  /*10d00*/  LOP3.LUT R39, R13, R39, RZ, 0xc0, !PT ;  /* 0x000000270d277212 */ /* 0x000fe200078ec0ff */
[--C-:B------:R-:W-:Y:S01]  /*10d10*/  IMAD.MOV.U32 R13, RZ, RZ, R78.reuse ;  /* 0x000000ffff0d7224 */ /* 0x100fe200078e004e */
[----:B---3--:R-:W-:Y:S01]  /*10d20*/  F2FP.BF16.PACK_AB R8, R79, R82 ;  /* 0x000000524f08723e */ /* 0x008fe200000010ff */
[----:B------:R-:W-:Y:S01]  /*10d30*/  @P0 IMAD.MOV.U32 R13, RZ, RZ, R78 ;  /* 0x000000ffff0d0224 */ /* 0x000fe200078e004e */
[--C-:B------:R-:W-:Y:S01]  /*10d40*/  HSET2.LE.AND R78, R41, R136.reuse, PT ;  /* 0x00000088294e7233 */ /* 0x100fe20003803000 */
[----:B------:R-:W-:Y:S01]  /*10d50*/  MUFU.EX2 R76, R175 ;  /* 0x000000af004c7308 */ /* 0x000fe20000000800 */
[----:B------:R-:W-:Y:S01]  /*10d60*/  LOP3.LUT R37, R3, R8, RZ, 0xc0, !PT ;  /* 0x0000000803257212 */ /* 0x000fe200078ec0ff */
[--C-:B------:R-:W-:Y:S01]  /*10d70*/  IMAD.MOV.U32 R8, RZ, RZ, R77.reuse ;  /* 0x000000ffff087224 */ /* 0x100fe200078e004d */
[----:B------:R-:W-:Y:S01]  /*10d80*/  HSET2.LE.AND R41, R40, R136, PT ;  /* 0x0000008828297233 */ /* 0x000fe20003803000 */
[----:B------:R-:W-:Y:S01]  /*10d90*/  @P0 IMAD.MOV.U32 R8, RZ, RZ, R77 ;  /* 0x000000ffff080224 */ /* 0x000fe200078e004d */
[----:B------:R-:W-:Y:S01]  /*10da0*/  LOP3.LUT R40, R78, R81, RZ, 0xc0, !PT ;  /* 0x000000514e287212 */ /* 0x000fe200078ec0ff */
[----:B------:R-:W-:Y:S01]  /*10db0*/  FADD.FTZ R82, R82, R109 ;  /* 0x0000006d52527221 */ /* 0x000fe20000010000 */
[----:B----4-:R-:W-:Y:S01]  /*10dc0*/  F2FP.BF16.PACK_AB R81, R62, R162 ;  /* 0x000000a23e51723e */ /* 0x010fe200000010ff */
[----:B------:R2:W-:Y:S01]  /*10dd0*/  MUFU.EX2 R77, R42 ;  /* 0x0000002a004d7308 */ /* 0x0005e20000000800 */
[----:B------:R-:W-:Y:S01]  /*10de0*/  HMMA.16816.F32.BF16 R204, R36, R4, R204 ;  /* 0x0000000424cc723c */ /* 0x000fe200000418cc */
[----:B------:R-:W-:-:S04]  /*10df0*/  FADD.FTZ R82, R79, R82 ;  /* 0x000000524f527221 */ /* 0x000fc80000010000 */
[----:B------:R-:W-:Y:S02]  /*10e00*/  FADD.FTZ R82, R2, R82 ;  /* 0x0000005202527221 */ /* 0x000fe40000010000 */
[----:B------:R3:W-:Y:S01]  /*10e10*/  MUFU.EX2 R78, R43 ;  /* 0x0000002b004e7308 */ /* 0x0007e20000000800 */
[----:B------:R-:W-:Y:S01]  /*10e20*/  HMMA.16816.F32.BF16 R200, R36, R6, R200 ;  /* 0x0000000624c8723c */ /* 0x000fe200000418c8 */
[----:B------:R-:W-:Y:S01]  /*10e30*/  FADD.FTZ R82, R71, R82 ;  /* 0x0000005247527221 */ /* 0x000fe20000010000 */
[----:B--2---:R-:W-:-:S06]  /*10e40*/  F2FP.BF16.PACK_AB R42, R174, R211 ;  /* 0x000000d3ae2a723e */ /* 0x004fcc00000010ff */
[C---:B-1----:R-:W-:Y:S01]  /*10e50*/  HMMA.16816.F32.BF16 R196, R36.reuse, R28, R196 ;  /* 0x0000001c24c4723c */ /* 0x042fe200000418c4 */
[----:B------:R-:W1:Y:S01]  /*10e60*/  MUFU.EX2 R3, R245 ;  /* 0x000000f500037308 */ /* 0x000e620000000800 */
[----:B------:R-:W-:Y:S01]  /*10e70*/  FADD.FTZ R174, R174, R166 ;  /* 0x000000a6aeae7221 */ /* 0x000fe20000010000 */
[----:B------:R-:W-:Y:S01]  /*10e80*/  LOP3.LUT R41, R41, R42, RZ, 0xc0, !PT ;  /* 0x0000002a29297212 */ /* 0x000fe200078ec0ff */
[--C-:B------:R-:W-:Y:S01]  /*10e90*/  HSET2.LE.AND R42, R243, R136.reuse, PT ;  /* 0x00000088f32a7233 */ /* 0x100fe20003803000 */
[----:B------:R-:W-:Y:S01]  /*10ea0*/  LDSM.16.MT88.4 R208, [R240+0x5c00] ;  /* 0x005c0000f0d0783b */ /* 0x000fe20000004200 */
[----:B------:R-:W-:Y:S01]  /*10eb0*/  FADD.FTZ R174, R162, R174 ;  /* 0x000000aea2ae7221 */ /* 0x000fe20000010000 */
[----:B---3--:R-:W-:Y:S01]  /*10ec0*/  LOP3.LUT R43, R44, R81, RZ, 0xc0, !PT ;  /* 0x000000512c2b7212 */ /* 0x008fe200078ec0ff */
[----:B------:R-:W-:Y:S01]  /*10ed0*/  HMMA.16816.F32.BF16 R192, R36, R30, R192 ;  /* 0x0000001e24c0723c */ /* 0x000fe200000418c0 */
[----:B------:R-:W-:Y:S01]  /*10ee0*/  LOP3.LUT R42, R42, R84, RZ, 0xc0, !PT ;  /* 0x000000542a2a7212 */ /* 0x000fe200078ec0ff */
[----:B------:R-:W2:Y:S01]  /*10ef0*/  LDSM.16.MT88.4 R36, [R231+0x5400] ;  /* 0x00540000e724783b */ /* 0x000ea20000004200 */
[----:B------:R-:W-:Y:S01]  /*10f00*/  MUFU.EX2 R81, R89 ;  /* 0x0000005900517308 */ /* 0x000fe20000000800 */
[----:B------:R-:W-:Y:S01]  /*10f10*/  HSET2.LE.AND R44, R244, R136, PT ;  /* 0x00000088f42c7233 */ /* 0x000fe20003803000 */
[----:B------:R-:W-:-:S03]  /*10f20*/  FADD.FTZ R174, R62, R174 ;  /* 0x000000ae3eae7221 */ /* 0x000fc60000010000 */
[C---:B------:R-:W-:Y:S03]  /*10f30*/  HMMA.16816.F32.BF16 R20, R40.reuse, R4, R20 ;  /* 0x000000042814723c */ /* 0x040fe60000041814 */
[----:B------:R-:W3:Y:S05]  /*10f40*/  MUFU.EX2 R84, R88 ;  /* 0x0000005800547308 */ /* 0x000eea0000000800 */
[C---:B------:R-:W-:Y:S01]  /*10f50*/  HMMA.16816.F32.BF16 R16, R40.reuse, R6, R16 ;  /* 0x000000062810723c */ /* 0x040fe20000041810 */
[----:B------:R-:W4:Y:S02]  /*10f60*/  LDSM.16.MT88.4 R4, [R240+0x5400] ;  /* 0x00540000f004783b */ /* 0x000f240000004200 */
[----:B------:R-:W-:Y:S05]  /*10f70*/  MUFU.EX2 R58, R58 ;  /* 0x0000003a003a7308 */ /* 0x000fea0000000800 */
[C---:B------:R-:W-:Y:S03]  /*10f80*/  HMMA.16816.F32.BF16 R24, R40.reuse, R28, R24 ;  /* 0x0000001c2818723c */ /* 0x040fe60000041818 */
[----:B------:R-:W2:Y:S04]  /*10f90*/  MUFU.EX2 R70, R250 ;  /* 0x000000fa00467308 */ /* 0x000ea80000000800 */
[--C-:B------:R-:W-:Y:S01]  /*10fa0*/  HSET2.LE.AND R28, R45, R136.reuse, PT ;  /* 0x000000882d1c7233 */ /* 0x100fe20003803000 */
[----:B-1----:R-:W-:Y:S01]  /*10fb0*/  F2FP.BF16.PACK_AB R29, R76, R3 ;  /* 0x000000034c1d723e */ /* 0x002fe200000010ff */
[--C-:B------:R-:W-:Y:S01]  /*10fc0*/  HSET2.LE.AND R45, R47, R136.reuse, PT ;  /* 0x000000882f2d7233 */ /* 0x100fe20003803000 */
[----:B---3--:R-:W-:Y:S01]  /*10fd0*/  F2FP.BF16.PACK_AB R47, R84, R81 ;  /* 0x00000051542f723e */ /* 0x008fe200000010ff */
[----:B------:R-:W1:Y:S01]  /*10fe0*/  MUFU.EX2 R83, R83 ;  /* 0x0000005300537308 */ /* 0x000e620000000800 */
[----:B------:R-:W-:Y:S01]  /*10ff0*/  LOP3.LUT R46, R46, R29, RZ, 0xc0, !PT ;  /* 0x0000001d2e2e7212 */ /* 0x000fe200078ec0ff */
[----:B------:R-:W-:Y:S01]  /*11000*/  HMMA.16816.F32.BF16 R32, R40, R30, R32 ;  /* 0x0000001e2820723c */ /* 0x000fe20000041820 */
[----:B------:R-:W-:Y:S01]  /*11010*/  LOP3.LUT R47, R28, R47, RZ, 0xc0, !PT ;  /* 0x0000002f1c2f7212 */ /* 0x000fe200078ec0ff */
[----:B------:R-:W-:-:S02]  /*11020*/  HSET2.LE.AND R28, R227, R136, PT ;  /* 0x00000088e31c7233 */ /* 0x000fc40003803000 */
[--C-:B------:R-:W-:Y:S01]  /*11030*/  HSET2.LE.AND R29, R226, R136.reuse, PT ;  /* 0x00000088e21d7233 */ /* 0x100fe20003803000 */
[----:B--2---:R-:W-:Y:S02]  /*11040*/  F2FP.BF16.PACK_AB R89, R70, R80 ;  /* 0x000000504659723e */ /* 0x004fe400000010ff */
[--C-:B------:R-:W-:Y:S01]  /*11050*/  HSET2.LE.AND R30, R224, R136.reuse, PT ;  /* 0x00000088e01e7233 */ /* 0x100fe20003803000 */
[----:B------:R-:W-:Y:S01]  /*11060*/  F2FP.BF16.PACK_AB R41, R74, R75 ;  /* 0x0000004b4a29723e */ /* 0x000fe200000010ff */
[----:B------:R-:W-:Y:S01]  /*11070*/  HSET2.LE.AND R31, R225, R136, PT ;  /* 0x00000088e11f7233 */ /* 0x000fe20003803000 */
[----:B------:R-:W-:Y:S01]  /*11080*/  F2FP.BF16.PACK_AB R40, R55, R58 ;  /* 0x0000003a3728723e */ /* 0x000fe200000010ff */
[----:B------:R-:W-:Y:S01]  /*11090*/  MUFU.EX2 R88, R98 ;  /* 0x0000006200587308 */ /* 0x000fe20000000800 */
[----:B------:R-:W-:Y:S01]  /*110a0*/  F2FP.BF16.PACK_AB R43, R104, R154 ;  /* 0x0000009a682b723e */ /* 0x000fe200000010ff */
[----:B------:R-:W-:Y:S01]  /*110b0*/  FADD.FTZ R80, R80, R213 ;  /* 0x000000d550507221 */ /* 0x000fe20000010000 */
[----:B-1----:R-:W-:Y:S01]  /*110c0*/  F2FP.BF16.PACK_AB R96, R78, R83 ;  /* 0x000000534e60723e */ /* 0x002fe200000010ff */
[----:B------:R-:W-:Y:S01]  /*110d0*/  FADD.FTZ R83, R83, R82 ;  /* 0x0000005253537221 */ /* 0x000fe20000010000 */
[----:B------:R-:W-:Y:S01]  /*110e0*/  F2FP.BF16.PACK_AB R42, R57, R69 ;  /* 0x00000045392a723e */ /* 0x000fe200000010ff */
[----:B------:R-:W-:Y:S01]  /*110f0*/  FADD.FTZ R69, R69, R174 ;  /* 0x000000ae45457221 */ /* 0x000fe20000010000 */
[----:B------:R-:W-:Y:S01]  /*11100*/  LOP3.LUT R44, R44, R89, RZ, 0xc0, !PT ;  /* 0x000000592c2c7212 */ /* 0x000fe200078ec0ff */
[----:B------:R-:W1:Y:S01]  /*11110*/  MUFU.EX2 R93, R93 ;  /* 0x0000005d005d7308 */ /* 0x000e620000000800 */
[----:B------:R-:W-:Y:S01]  /*11120*/  LOP3.LUT R45, R45, R96, RZ, 0xc0, !PT ;  /* 0x000000602d2d7212 */ /* 0x000fe200078ec0ff */
[----:B------:R-:W-:Y:S01]  /*11130*/  FADD.FTZ R104, R104, R190 ;  /* 0x000000be68687221 */ /* 0x000fe20000010000 */
[----:B------:R-:W-:Y:S01]  /*11140*/  LOP3.LUT R30, R30, R41, RZ, 0xc0, !PT ;  /* 0x000000291e1e7212 */ /* 0x000fe200078ec0ff */
[----:B------:R-:W-:Y:S01]  /*11150*/  FADD.FTZ R69, R57, R69 ;  /* 0x0000004539457221 */ /* 0x000fe20000010000 */
[----:B------:R-:W-:Y:S01]  /*11160*/  LOP3.LUT R31, R31, R40, RZ, 0xc0, !PT ;  /* 0x000000281f1f7212 */ /* 0x000fe200078ec0ff */
[----:B------:R-:W-:Y:S01]  /*11170*/  FADD.FTZ R80, R70, R80 ;  /* 0x0000005046507221 */ /* 0x000fe20000010000 */
[----:B------:R-:W-:Y:S01]  /*11180*/  LOP3.LUT R28, R28, R43, RZ, 0xc0, !PT ;  /* 0x0000002b1c1c7212 */ /* 0x000fe200078ec0ff */
[----:B------:R-:W2:Y:S01]  /*11190*/  MUFU.EX2 R89, R95 ;  /* 0x0000005f00597308 */ /* 0x000ea20000000800 */
[----:B------:R-:W-:Y:S01]  /*111a0*/  LOP3.LUT R29, R29, R42, RZ, 0xc0, !PT ;  /* 0x0000002a1d1d7212 */ /* 0x000fe200078ec0ff */
[----:B------:R-:W-:Y:S01]  /*111b0*/  HMMA.16816.F32.BF16 R204, R44, R36, R204 ;  /* 0x000000242ccc723c */ /* 0x000fe200000418cc */
[----:B------:R-:W3:Y:S01]  /*111c0*/  LDSM.16.MT88.4 R40, [R231+0x5800] ;  /* 0x00580000e728783b */ /* 0x000ee20000004200 */
[----:B------:R-:W-:-:S02]  /*111d0*/  FADD.FTZ R83, R78, R83 ;  /* 0x000000534e537221 */ /* 0x000fc40000010000 */
[----:B------:R-:W-:Y:S02]  /*111e0*/  FADD.FTZ R104, R75, R104 ;  /* 0x000000684b687221 */ /* 0x000fe40000010000 */
[----:B------:R-:W-:Y:S01]  /*111f0*/  MUFU.EX2 R90, R90 ;  /* 0x0000005a005a7308 */ /* 0x000fe20000000800 */
[----:B------:R-:W-:Y:S01]  /*11200*/  FADD.FTZ R69, R58, R69 ;  /* 0x000000453a457221 */ /* 0x000fe20000010000 */
[----:B------:R-:W-:Y:S01]  /*11210*/  HMMA.16816.F32.BF16 R200, R44, R38, R200 ;  /* 0x000000262cc8723c */ /* 0x000fe200000418c8 */
[----:B------:R-:W-:Y:S02]  /*11220*/  FADD.FTZ R80, R3, R80 ;  /* 0x0000005003507221 */ /* 0x000fe40000010000 */
[----:B------:R-:W-:Y:S02]  /*11230*/  FADD.FTZ R83, R81, R83 ;  /* 0x0000005351537221 */ /* 0x000fe40000010000 */
[----:B------:R-:W-:Y:S01]  /*11240*/  FADD.FTZ R104, R74, R104 ;  /* 0x000000684a687221 */ /* 0x000fe20000010000 */
[----:B------:R-:W2:Y:S01]  /*11250*/  MUFU.EX2 R92, R92 ;  /* 0x0000005c005c7308 */ /* 0x000ea20000000800 */
[----:B------:R-:W-:Y:S01]  /*11260*/  FADD.FTZ R69, R55, R69 ;  /* 0x0000004537457221 */ /* 0x000fe20000010000 */
[----:B------:R-:W-:Y:S01]  /*11270*/  HMMA.16816.F32.BF16 R20, R28, R36, R20 ;  /* 0x000000241c14723c */ /* 0x000fe20000041814 */
[----:B------:R-:W-:-:S02]  /*11280*/  FADD.FTZ R80, R76, R80 ;  /* 0x000000504c507221 */ /* 0x000fc40000010000 */
[----:B------:R-:W-:Y:S02]  /*11290*/  FADD.FTZ R83, R84, R83 ;  /* 0x0000005354537221 */ /* 0x000fe40000010000 */
[----:B------:R-:W-:Y:S01]  /*112a0*/  FADD.FTZ R104, R53, R104 ;  /* 0x0000006835687221 */ /* 0x000fe20000010000 */
[----:B------:R-:W-:Y:S01]  /*112b0*/  MUFU.EX2 R51, R51 ;  /* 0x0000003300337308 */ /* 0x000fe20000000800 */
[----:B------:R-:W-:Y:S01]  /*112c0*/  FADD.FTZ R69, R56, R69 ;  /* 0x0000004538457221 */ /* 0x000fe20000010000 */
[----:B------:R-:W-:Y:S01]  /*112d0*/  HMMA.16816.F32.BF16 R16, R28, R38, R16 ;  /* 0x000000261c10723c */ /* 0x000fe20000041810 */
[----:B------:R-:W3:Y:S01]  /*112e0*/  LDSM.16.MT88.4 R36, [R240+0x5800] ;  /* 0x00580000f024783b */ /* 0x000ee20000004200 */
[----:B------:R-:W-:Y:S02]  /*112f0*/  FADD.FTZ R80, R77, R80 ;  /* 0x000000504d507221 */ /* 0x000fe40000010000 */
[----:B-1----:R-:W-:Y:S02]  /*11300*/  FADD.FTZ R83, R93, R83 ;  /* 0x000000535d537221 */ /* 0x002fe40000010000 */
[----:B------:R-:W-:Y:S01]  /*11310*/  MUFU.EX2 R95, R223 ;  /* 0x000000df005f7308 */ /* 0x000fe20000000800 */
[----:B------:R-:W-:Y:S01]  /*11320*/  FADD.FTZ R104, R50, R104 ;  /* 0x0000006832687221 */ /* 0x000fe20000010000 */
[----:B----4-:R-:W-:Y:S01]  /*11330*/  HMMA.16816.F32.BF16 R196, R44, R4, R196 ;  /* 0x000000042cc4723c */ /* 0x010fe200000418c4 */
[----:B------:R-:W-:-:S02]  /*11340*/  FADD.FTZ R80, R88, R80 ;  /* 0x0000005058507221 */ /* 0x000fc40000010000 */
[----:B------:R-:W-:Y:S02]  /*11350*/  FADD.FTZ R83, R94, R83 ;  /* 0x000000535e537221 */ /* 0x000fe40000010000 */
[----:B------:R-:W-:Y:S01]  /*11360*/  FADD.FTZ R104, R52, R104 ;  /* 0x0000006834687221 */ /* 0x000fe20000010000 */
[----:B------:R-:W1:Y:S01]  /*11370*/  MUFU.EX2 R54, R54 ;  /* 0x0000003600367308 */ /* 0x000e620000000800 */
[----:B--2---:R-:W-:Y:S01]  /*11380*/  FADD.FTZ R80, R89, R80 ;  /* 0x0000005059507221 */ /* 0x004fe20000010000 */
[----:B------:R-:W-:Y:S01]  /*11390*/  HMMA.16816.F32.BF16 R192, R44, R6, R192 ;  /* 0x000000062cc0723c */ /* 0x000fe200000418c0 */
[----:B------:R-:W-:Y:S02]  /*113a0*/  FADD.FTZ R83, R92, R83 ;  /* 0x000000535c537221 */ /* 0x000fe40000010000 */
[----:B------:R-:W-:Y:S02]  /*113b0*/  FADD.FTZ R104, R15, R104 ;  /* 0x000000680f687221 */ /* 0x000fe40000010000 */
[----:B------:R-:W-:Y:S01]  /*113c0*/  FADD.FTZ R80, R90, R80 ;  /* 0x000000505a507221 */ /* 0x000fe20000010000 */
[----:B------:R-:W2:Y:S01]  /*113d0*/  MUFU.EX2 R86, R86 ;  /* 0x0000005600567308 */ /* 0x000ea20000000800 */
[--C-:B------:R-:W-:Y:S01]  /*113e0*/  HSET2.LE.AND R44, R221, R136.reuse, PT ;  /* 0x00000088dd2c7233 */ /* 0x100fe20003803000 */
[----:B------:R-:W-:Y:S01]  /*113f0*/  F2FP.BF16.PACK_AB R47, R88, R77 ;  /* 0x0000004d582f723e */ /* 0x000fe200000010ff */
[--C-:B------:R-:W-:Y:S01]  /*11400*/  HSET2.LE.AND R45, R222, R136.reuse, PT ;  /* 0x00000088de2d7233 */ /* 0x100fe20003803000 */
[----:B------:R-:W-:Y:S01]  /*11410*/  F2FP.BF16.PACK_AB R46, R94, R93 ;  /* 0x0000005d5e2e723e */ /* 0x000fe200000010ff */
[C---:B------:R-:W-:Y:S01]  /*11420*/  HMMA.16816.F32.BF16 R24, R28.reuse, R4, R24 ;  /* 0x000000041c18723c */ /* 0x040fe20000041818 */
[----:B------:R-:W-:Y:S01]  /*11430*/  LOP3.LUT R44, R44, R47, RZ, 0xc0, !PT ;  /* 0x0000002f2c2c7212 */ /* 0x000fe200078ec0ff */
[--C-:B------:R-:W-:Y:S01]  /*11440*/  HSET2.LE.AND R47, R218, R136.reuse, PT ;  /* 0x00000088da2f7233 */ /* 0x100fe20003803000 */
[----:B------:R-:W-:Y:S01]  /*11450*/  LOP3.LUT R45, R45, R46, RZ, 0xc0, !PT ;  /* 0x0000002e2d2d7212 */ /* 0x000fe200078ec0ff */
[--C-:B------:R-:W-:Y:S01]  /*11460*/  HSET2.LE.AND R46, R219, R136.reuse, PT ;  /* 0x00000088db2e7233 */ /* 0x100fe20003803000 */
[----:B------:R-:W4:Y:S01]  /*11470*/  MUFU.EX2 R143, R143 ;  /* 0x0000008f008f7308 */ /* 0x000f220000000800 */
[----:B-1----:R-:W-:Y:S01]  /*11480*/  FADD.FTZ R69, R54, R69 ;  /* 0x0000004536457221 */ /* 0x002fe20000010000 */
[----:B------:R-:W-:Y:S01]  /*11490*/  F2FP.BF16.PACK_AB R5, R90, R89 ;  /* 0x000000595a05723e */ /* 0x000fe200000010ff */
[----:B------:R-:W-:Y:S01]  /*114a0*/  HMMA.16816.F32.BF16 R32, R28, R6, R32 ;  /* 0x000000061c20723c */ /* 0x000fe20000041820 */
[----:B------:R-:W-:Y:S01]  /*114b0*/  F2FP.BF16.PACK_AB R4, R91, R92 ;  /* 0x0000005c5b04723e */ /* 0x000fe200000010ff */
[----:B------:R-:W-:Y:S01]  /*114c0*/  FADD.FTZ R69, R51, R69 ;  /* 0x0000004533457221 */ /* 0x000fe20000010000 */
[----:B------:R-:W-:Y:S01]  /*114d0*/  LOP3.LUT R46, R46, R5, RZ, 0xc0, !PT ;  /* 0x000000052e2e7212 */ /* 0x000fe200078ec0ff */
[----:B------:R-:W-:Y:S01]  /*114e0*/  FADD.FTZ R83, R91, R83 ;  /* 0x000000535b537221 */ /* 0x000fe20000010000 */
[----:B------:R-:W-:Y:S01]  /*114f0*/  LOP3.LUT R47, R47, R4, RZ, 0xc0, !PT ;  /* 0x000000042f2f7212 */ /* 0x000fe200078ec0ff */
[----:B------:R-:W1:Y:S01]  /*11500*/  MUFU.EX2 R49, R49 ;  /* 0x0000003100317308 */ /* 0x000e620000000800 */
[--C-:B------:R-:W-:Y:S01]  /*11510*/  HSET2.LE.AND R6, R215, R136.reuse, PT ;  /* 0x00000088d7067233 */ /* 0x100fe20003803000 */
[----:B------:R-:W-:Y:S01]  /*11520*/  F2FP.BF16.PACK_AB R5, R15, R52 ;  /* 0x000000340f05723e */ /* 0x000fe200000010ff */
[--C-:B------:R-:W-:Y:S01]  /*11530*/  HSET2.LE.AND R7, R214, R136.reuse, PT ;  /* 0x00000088d6077233 */ /* 0x100fe20003803000 */
[----:B------:R-:W-:Y:S01]  /*11540*/  F2FP.BF16.PACK_AB R4, R95, R51 ;  /* 0x000000335f04723e */ /* 0x000fe200000010ff */
[--C-:B------:R-:W-:Y:S01]  /*11550*/  HSET2.LE.AND R31, R191, R136.reuse, PT ;  /* 0x00000088bf1f7233 */ /* 0x100fe20003803000 */
[----:B------:R-:W-:Y:S01]  /*11560*/  LOP3.LUT R6, R6, R5, RZ, 0xc0, !PT ;  /* 0x0000000506067212 */ /* 0x000fe200078ec0ff */
[--C-:B------:R-:W-:Y:S01]  /*11570*/  HSET2.LE.AND R5, R217, R136.reuse, PT ;  /* 0x00000088d9057233 */ /* 0x100fe20003803000 */
[----:B------:R-:W-:Y:S01]  /*11580*/  LOP3.LUT R7, R7, R4, RZ, 0xc0, !PT ;  /* 0x0000000407077212 */ /* 0x000fe200078ec0ff */
[--C-:B------:R-:W-:Y:S01]  /*11590*/  HSET2.LE.AND R4, R216, R136.reuse, PT ;  /* 0x00000088d8047233 */ /* 0x100fe20003803000 */
[----:B------:R-:W-:Y:S01]  /*115a0*/  F2FP.BF16.PACK_AB R29, R50, R53 ;  /* 0x00000035321d723e */ /* 0x000fe200000010ff */
[----:B------:R-:W1:Y:S01]  /*115b0*/  LDSM.16.MT88.4 R216, [R231+0x5c00] ;  /* 0x005c0000e7d8783b */ /* 0x000e620000004200 */
[----:B------:R-:W-:Y:S01]  /*115c0*/  F2FP.BF16.PACK_AB R28, R54, R56 ;  /* 0x00000038361c723e */ /* 0x000fe200000010ff */
[----:B------:R-:W1:Y:S01]  /*115d0*/  MUFU.EX2 R11, R11 ;  /* 0x0000000b000b7308 */ /* 0x000e620000000800 */
[----:B------:R-:W-:Y:S01]  /*115e0*/  LOP3.LUT R4, R4, R29, RZ, 0xc0, !PT ;  /* 0x0000001d04047212 */ /* 0x000fe200078ec0ff */
[C---:B---3--:R-:W-:Y:S01]  /*115f0*/  HMMA.16816.F32.BF16 R204, R44.reuse, R40, R204 ;  /* 0x000000282ccc723c */ /* 0x048fe200000418cc */
[----:B------:R-:W-:Y:S01]  /*11600*/  LOP3.LUT R5, R5, R28, RZ, 0xc0, !PT ;  /* 0x0000001c05057212 */ /* 0x000fe200078ec0ff */
[--C-:B------:R-:W-:Y:S01]  /*11610*/  HSET2.LE.AND R28, R73, R136.reuse, PT ;  /* 0x00000088491c7233 */ /* 0x100fe20003803000 */
[----:B--2---:R-:W-:Y:S01]  /*11620*/  F2FP.BF16.PACK_AB R0, R86, R87 ;  /* 0x000000575600723e */ /* 0x004fe200000010ff */
[--C-:B------:R-:W-:Y:S01]  /*11630*/  HSET2.LE.AND R30, R212, R136.reuse, PT ;  /* 0x00000088d41e7233 */ /* 0x100fe20003803000 */
[----:B------:R-:W-:Y:S01]  /*11640*/  FADD.FTZ R69, R95, R69 ;  /* 0x000000455f457221 */ /* 0x000fe20000010000 */
[----:B------:R-:W2:Y:S01]  /*11650*/  MUFU.EX2 R85, R85 ;  /* 0x0000005500557308 */ /* 0x000ea20000000800 */
[----:B------:R-:W-:Y:S01]  /*11660*/  LOP3.LUT R28, R28, R0, RZ, 0xc0, !PT ;  /* 0x000000001c1c7212 */ /* 0x000fe200078ec0ff */
[----:B------:R-:W-:Y:S01]  /*11670*/  HMMA.16816.F32.BF16 R200, R44, R42, R200 ;  /* 0x0000002a2cc8723c */ /* 0x000fe200000418c8 */
[----:B----4-:R-:W-:Y:S01]  /*11680*/  F2FP.BF16.PACK_AB R0, R143, R100 ;  /* 0x000000648f00723e */ /* 0x010fe200000010ff */
[----:B------:R-:W-:Y:S01]  /*11690*/  HSET2.LE.AND R29, R72, R136, PT ;  /* 0x00000088481d7233 */ /* 0x000fe20003803000 */
[----:B------:R-:W-:-:S02]  /*116a0*/  FADD.FTZ R80, R87, R80 ;  /* 0x0000005057507221 */ /* 0x000fc40000010000 */
[----:B------:R-:W-:Y:S01]  /*116b0*/  LOP3.LUT R31, R31, R0, RZ, 0xc0, !PT ;  /* 0x000000001f1f7212 */ /* 0x000fe200078ec0ff */
[----:B------:R-:W3:Y:S01]  /*116c0*/  MUFU.EX2 R99, R99 ;  /* 0x0000006300637308 */ /* 0x000ee20000000800 */
[----:B-1----:R-:W-:Y:S01]  /*116d0*/  F2FP.BF16.PACK_AB R0, R48, R49 ;  /* 0x000000313000723e */ /* 0x002fe200000010ff */
[C---:B------:R-:W-:Y:S01]  /*116e0*/  HMMA.16816.F32.BF16 R196, R44.reuse, R36, R196 ;  /* 0x000000242cc4723c */ /* 0x040fe200000418c4 */
[----:B------:R-:W-:Y:S01]  /*116f0*/  F2FP.BF16.PACK_AB R2, R14, R11 ;  /* 0x0000000b0e02723e */ /* 0x000fe200000010ff */
[----:B------:R-:W-:Y:S02]  /*11700*/  FADD.FTZ R104, R11, R104 ;  /* 0x000000680b687221 */ /* 0x000fe40000010000 */
[----:B------:R-:W-:Y:S02]  /*11710*/  FADD.FTZ R80, R86, R80 ;  /* 0x0000005056507221 */ /* 0x000fe40000010000 */
[----:B--2---:R-:W-:Y:S02]  /*11720*/  FADD.FTZ R83, R85, R83 ;  /* 0x0000005355537221 */ /* 0x004fe40000010000 */
[----:B------:R-:W-:Y:S01]  /*11730*/  HMMA.16816.F32.BF16 R192, R44, R38, R192 ;  /* 0x000000262cc0723c */ /* 0x000fe200000418c0 */
[----:B------:R-:W-:-:S02]  /*11740*/  FADD.FTZ R104, R14, R104 ;  /* 0x000000680e687221 */ /* 0x000fc40000010000 */
[----:B------:R-:W-:Y:S02]  /*11750*/  FADD.FTZ R83, R101, R83 ;  /* 0x0000005365537221 */ /* 0x000fe40000010000 */
[----:B------:R-:W-:Y:S02]  /*11760*/  FADD.FTZ R104, R49, R104 ;  /* 0x0000006831687221 */ /* 0x000fe40000010000 */
[----:B---3--:R-:W-:Y:S01]  /*11770*/  FADD.FTZ R69, R99, R69 ;  /* 0x0000004563457221 */ /* 0x008fe20000010000 */
        /* <DEDUP_REMOVED lines=8> */
[C---:B------:R-:W-:Y:S02]  /*11800*/  FADD.FTZ R182, R102.reuse, R80 ;  /* 0x0000005066b67221 */ /* 0x040fe40000010000 */
[----:B------:R-:W-:Y:S01]  /*11810*/  F2FP.BF16.PACK_AB R36, R102, R103 ;  /* 0x000000676624723e */ /* 0x000fe200000010ff */
[----:B------:R-:W-:Y:S01]  /*11820*/  HMMA.16816.F32.BF16 R16, R4, R42, R16 ;  /* 0x0000002a0410723c */ /* 0x000fe20000041810 */
[----:B------:R-:W-:Y:S01]  /*11830*/  F2FP.BF16.PACK_AB R37, R101, R85 ;  /* 0x000000556525723e */ /* 0x000fe200000010ff */
[----:B------:R-:W-:Y:S01]  /*11840*/  FADD.FTZ R183, R143, R83 ;  /* 0x000000538fb77221 */ /* 0x000fe20000010000 */
[----:B------:R-:W-:-:S02]  /*11850*/  LOP3.LUT R30, R30, R36, RZ, 0xc0, !PT ;  /* 0x000000241e1e7212 */ /* 0x000fc400078ec0ff */
[----:B------:R-:W-:Y:S02]  /*11860*/  F2FP.BF16.PACK_AB R36, R68, R66 ;  /* 0x000000424424723e */ /* 0x000fe400000010ff */
[----:B------:R-:W-:Y:S01]  /*11870*/  LOP3.LUT R29, R29, R37, RZ, 0xc0, !PT ;  /* 0x000000251d1d7212 */ /* 0x000fe200078ec0ff */
[----:B------:R-:W-:Y:S07]  /*11880*/  HMMA.16816.F32.BF16 R32, R4, R38, R32 ;  /* 0x000000260420723c */ /* 0x000fee0000041820 */
[--C-:B------:R-:W-:Y:S01]  /*11890*/  HSET2.LE.AND R6, R60, R136.reuse, PT ;  /* 0x000000883c067233 */ /* 0x100fe20003803000 */
[----:B------:R-:W-:Y:S01]  /*118a0*/  HMMA.16816.F32.BF16 R204, R28, R216, R204 ;  /* 0x000000d81ccc723c */ /* 0x000fe200000418cc */
[----:B------:R-:W-:-:S02]  /*118b0*/  HSET2.LE.AND R7, R59, R136, PT ;  /* 0x000000883b077233 */ /* 0x000fc40003803000 */
[--C-:B------:R-:W-:Y:S01]  /*118c0*/  HSET2.LE.AND R4, R65, R136.reuse, PT ;  /* 0x0000008841047233 */ /* 0x100fe20003803000 */
[----:B------:R-:W-:Y:S01]  /*118d0*/  LOP3.LUT R6, R6, R0, RZ, 0xc0, !PT ;  /* 0x0000000006067212 */ /* 0x000fe200078ec0ff */
[----:B------:R-:W-:Y:S01]  /*118e0*/  HSET2.LE.AND R5, R61, R136, PT ;  /* 0x000000883d057233 */ /* 0x000fe20003803000 */
[----:B------:R-:W-:Y:S02]  /*118f0*/  F2FP.BF16.PACK_AB R0, R67, R99 ;  /* 0x000000634300723e */ /* 0x000fe400000010ff */
[----:B------:R-:W-:Y:S01]  /*11900*/  LOP3.LUT R7, R7, R36, RZ, 0xc0, !PT ;  /* 0x0000002407077212 */ /* 0x000fe200078ec0ff */
[----:B------:R-:W-:Y:S01]  /*11910*/  HMMA.16816.F32.BF16 R200, R28, R218, R200 ;  /* 0x000000da1cc8723c */ /* 0x000fe200000418c8 */
[----:B------:R-:W-:Y:S02]  /*11920*/  LOP3.LUT R4, R4, R2, RZ, 0xc0, !PT ;  /* 0x0000000204047212 */ /* 0x000fe400078ec0ff */
[----:B------:R-:W-:-:S05]  /*11930*/  LOP3.LUT R5, R5, R0, RZ, 0xc0, !PT ;  /* 0x0000000005057212 */ /* 0x000fca00078ec0ff */
[C---:B------:R-:W-:Y:S08]  /*11940*/  HMMA.16816.F32.BF16 R196, R28.reuse, R208, R196 ;  /* 0x000000d01cc4723c */ /* 0x040ff000000418c4 */
[----:B------:R-:W-:Y:S08]  /*11950*/  HMMA.16816.F32.BF16 R192, R28, R210, R192 ;  /* 0x000000d21cc0723c */ /* 0x000ff000000418c0 */
[C---:B------:R-:W-:Y:S08]  /*11960*/  HMMA.16816.F32.BF16 R220, R4.reuse, R216, R20 ;  /* 0x000000d804dc723c */ /* 0x040ff00000041814 */
[C---:B------:R-:W-:Y:S08]  /*11970*/  HMMA.16816.F32.BF16 R212, R4.reuse, R208, R24 ;  /* 0x000000d004d4723c */ /* 0x040ff00000041818 */
[C---:B------:R-:W-:Y:S08]  /*11980*/  HMMA.16816.F32.BF16 R216, R4.reuse, R218, R16 ;  /* 0x000000da04d8723c */ /* 0x040ff00000041810 */
[----:B------:R-:W-:Y:S01]  /*11990*/  HMMA.16816.F32.BF16 R208, R4, R210, R32 ;  /* 0x000000d204d0723c */ /* 0x000fe20000041820 */
[----:B------:R-:W-:Y:S11]  /*119a0*/  @P0 BRA `(.L_x_327) ;  /* 0x0000001000000947 */ /* 0x000ff60003800000 */
.L_x_323:
[----:B------:R-:W-:-:S12]  /*119b0*/  UIADD3 UR5, UR30, -0x1, URZ ;  /* 0xffffffff1e057890 */ /* 0x000fd8000fffe03f */
.L_x_327:
[----:B------:R-:W-:-:S13]  /*119c0*/  ISETP.LE.AND P0, PT, RZ, UR5, PT ;  /* 0x00000005ff007c0c */ /* 0x000fda000bf03270 */
[----:B------:R-:W-:Y:S05]  /*119d0*/  @!P0 BRA `(.L_x_328) ;  /* 0x00006bc000008947 */ /* 0x000fea0003800000 */
[----:B------:R-:W1:Y:S01]  /*119e0*/  LDC.U8 R189, c[0x0][0x2d8] ;  /* 0x0000b600ffbd7b82 */ /* 0x000e620000000000 */
[----:B------:R-:W-:Y:S01]  /*119f0*/  IMAD.WIDE.U32 R242, R242, -0x326172a9, RZ ;  /* 0xcd9e8d57f2f27825 */ /* 0x000fe200078e00ff */
[----:B------:R-:W-:Y:S01]  /*11a00*/  ULDC.64 UR6, c[0x0][0x1a0] ;  /* 0x0000680000067ab9 */ /* 0x000fe20000000a00 */
[----:B------:R-:W-:Y:S01]  /*11a10*/  MOV R187, R12 ;  /* 0x0000000c00bb7202 */ /* 0x000fe20000000f00 */
[----:B------:R-:W-:Y:S01]  /*11a20*/  USHF.L.U64.HI UR30, UR6, 0x6, UR7 ;  /* 0x00000006061e7899 */ /* 0x000fe20008010207 */
[----:B------:R-:W-:Y:S01]  /*11a30*/  IMAD.WIDE.U32 R224, R10, -0x326172a9, RZ ;  /* 0xcd9e8d570ae07825 */ /* 0x000fe200078e00ff */
[----:B------:R-:W-:Y:S01]  /*11a40*/  LOP3.LUT R226, R243, R9, RZ, 0x3c, !PT ;  /* 0x00000009f3e27212 */ /* 0x000fe200078e3cff */
[----:B------:R-:W-:Y:S01]  /*11a50*/  USHF.L.U32 UR31, UR6, 0x6, URZ ;  /* 0x00000006061f7899 */ /* 0x000fe2000800063f */
[----:B------:R-:W-:Y:S01]  /*11a60*/  MOV R188, R133 ;  /* 0x0000008500bc7202 */ /* 0x000fe20000000f00 */
[----:B------:R-:W-:Y:S01]  /*11a70*/  UIMAD.WIDE.U32 UR36, UR6, 0x60, URZ ;  /* 0x00000060062478a5 */ /* 0x000fe2000f8e003f */
[----:B------:R-:W-:Y:S01]  /*11a80*/  LOP3.LUT R190, R225, R9, RZ, 0x3c, !PT ;  /* 0x00000009e1be7212 */ /* 0x000fe200078e3cff */
[----:B------:R-:W-:Y:S01]  /*11a90*/  UIMAD UR38, UR7, 0x60, URZ ;  /* 0x00000060072678a4 */ /* 0x000fe2000f8e023f */
[----:B------:R-:W-:Y:S01]  /*11aa0*/  IMAD.MOV.U32 R185, RZ, RZ, R8 ;  /* 0x000000ffffb97224 */ /* 0x000fe200078e0008 */
[----:B------:R-:W-:Y:S01]  /*11ab0*/  MOV R186, R13 ;  /* 0x0000000d00ba7202 */ /* 0x000fe20000000f00 */
[----:B------:R-:W-:Y:S01]  /*11ac0*/  ULDC.64 UR6, c[0x0][0x198] ;  /* 0x0000660000067ab9 */ /* 0x000fe20000000a00 */
[----:B------:R-:W-:Y:S01]  /*11ad0*/  ISETP.GE.AND P1, PT, R236, c[0x0][0x220], PT ;  /* 0x00008800ec007a0c */ /* 0x000fe20003f26270 */
[----:B------:R-:W-:Y:S01]  /*11ae0*/  UIMAD.WIDE.U32 UR42, UR6, 0x60, URZ ;  /* 0x00000060062a78a5 */ /* 0x000fe2000f8e003f */
[----:B------:R-:W-:Y:S01]  /*11af0*/  IMAD.WIDE.U32 R244, R241, -0x2daee0ad, RZ ;  /* 0xd2511f53f1f47825 */ /* 0x000fe200078e00ff */
[----:B------:R-:W-:-:S02]  /*11b00*/  UIMAD UR40, UR7, 0x60, URZ ;  /* 0x00000060072878a4 */ /* 0x000fc4000f8e023f */
[----:B------:R-:W-:Y:S01]  /*11b10*/  USHF.L.U64.HI UR34, UR6, 0x6, UR7 ;  /* 0x0000000606227899 */ /* 0x000fe20008010207 */
[----:B------:R-:W-:Y:S01]  /*11b20*/  IMAD.WIDE.U32 R226, R226, -0x2daee0ad, RZ ;  /* 0xd2511f53e2e27825 */ /* 0x000fe200078e00ff */
[----:B------:R-:W-:Y:S01]  /*11b30*/  USHF.L.U32 UR39, UR6, 0x6, URZ ;  /* 0x0000000606277899 */ /* 0x000fe2000800063f */
[----:B-1----:R-:W-:Y:S02]  /*11b40*/  PRMT R189, R189, 0x7054, R189 ;  /* 0x00007054bdbd7816 */ /* 0x002fe400000000bd */
[----:B------:R-:W-:Y:S01]  /*11b50*/  IMAD.WIDE.U32 R190, R190, -0x2daee0ad, RZ ;  /* 0xd2511f53bebe7825 */ /* 0x000fe200078e00ff */
[----:B------:R-:W-:Y:S02]  /*11b60*/  UIADD3 UR38, UR38, UR37, URZ ;  /* 0x0000002526267290 */ /* 0x000fe4000fffe03f */
[----:B------:R-:W-:Y:S01]  /*11b70*/  UIADD3 UR40, UR40, UR43, URZ ;  /* 0x0000002b28287290 */ /* 0x000fe2000fffe03f */
[----:B------:R-:W-:Y:S01]  /*11b80*/  IMAD.MOV.U32 R247, RZ, RZ, R249 ;  /* 0x000000fffff77224 */ /* 0x000fe200078e00f9 */
[----:B------:R-:W-:Y:S05]  /*11b90*/  BRA `(.L_x_329) ;  /* 0x0000032000007947 */ /* 0x000fea0003800000 */
.L_x_331:
        /* <DEDUP_REMOVED lines=18> */
[----:B------:R-:W-:Y:S02]  /*11cc0*/  @!P1 LEA.HI.X R145, R2, c[0x0][0x16c], R0, 0x1, P6 ;  /* 0x00005b0002919a11 */ /* 0x000fe400030f0c00 */
[----:B------:R-:W-:Y:S02]  /*11cd0*/  @!P1 IADD3.X R3, R0, UR21, RZ, P4, !PT ;  /* 0x0000001500039c10 */ /* 0x000fe4000a7fe4ff */
        /* <DEDUP_REMOVED lines=30> */
.L_x_329:
        /* <DEDUP_REMOVED lines=8> */
[C---:B-----5:R-:W-:Y:S02]  /*11f40*/  @!P1 IADD3 R3, P3, R8.reuse, UR26, RZ ;  /* 0x0000001a08039c10 */ /* 0x060fe4000ff7e0ff */
        /* <DEDUP_REMOVED lines=38> */
[----:B--2---:R-:W3:Y:S06]  /*121b0*/  LDSM.16.M88.4 R12, [R178+0x2000] ;  /* 0x00200000b20c783b */ /* 0x004eec0000000200 */
[----:B------:R-:W2:Y:S06]  /*121c0*/  LDSM.16.M88.4 R28, [R178+0x2400] ;  /* 0x00240000b21c783b */ /* 0x000eac0000000200 */
[----:B------:R-:W4:Y:S06]  /*121d0*/  LDSM.16.M88.4 R44, [R178+0x2800] ;  /* 0x00280000b22c783b */ /* 0x000f2c0000000200 */
[----:B------:R-:W1:Y:S06]  /*121e0*/  LDSM.16.M88.4 R60, [R178+0x2c00] ;  /* 0x002c0000b23c783b */ /* 0x000e6c0000000200 */
[----:B------:R-:W1:Y:S06]  /*121f0*/  LDSM.16.M88.4 R76, [R178+0x3000] ;  /* 0x00300000b24c783b */ /* 0x000e6c0000000200 */
[----:B------:R-:W1:Y:S06]  /*12200*/  LDSM.16.M88.4 R92, [R178+0x3400] ;  /* 0x00340000b25c783b */ /* 0x000e6c0000000200 */
[----:B------:R-:W1:Y:S01]  /*12210*/  LDSM.16.M88.4 R108, [R178+0x3800] ;  /* 0x00380000b26c783b */ /* 0x000e620000000200 */
[C---:B---3--:R-:W-:Y:S05]  /*12220*/  HMMA.16816.F32.BF16 R8, R128.reuse, R12, RZ ;  /* 0x0000000c8008723c */ /* 0x048fea00000418ff */
[----:B------:R-:W3:Y:S03]  /*12230*/  LDSM.16.M88.4 R172, [R178+0x3c00] ;  /* 0x003c0000b2ac783b */ /* 0x000ee60000000200 */
[C---:B--2---:R-:W-:Y:S03]  /*12240*/  HMMA.16816.F32.BF16 R24, R128.reuse, R28, RZ ;  /* 0x0000001c8018723c */ /* 0x044fe600000418ff */
[----:B------:R-:W2:Y:S06]  /*12250*/  LDSM.16.M88.4 R124, [R179] ;  /* 0x00000000b37c783b */ /* 0x000eac0000000200 */
[----:B------:R-:W-:Y:S01]  /*12260*/  LDSM.16.M88.4 R164, [R176] ;  /* 0x00000000b0a4783b */ /* 0x000fe20000000200 */
[C---:B----4-:R-:W-:Y:S05]  /*12270*/  HMMA.16816.F32.BF16 R40, R128.reuse, R44, RZ ;  /* 0x0000002c8028723c */ /* 0x050fea00000418ff */
[----:B------:R-:W4:Y:S03]  /*12280*/  LDSM.16.M88.4 R168, [R177+0x1000] ;  /* 0x00100000b1a8783b */ /* 0x000f260000000200 */
[C---:B-1----:R-:W-:Y:S03]  /*12290*/  HMMA.16816.F32.BF16 R56, R128.reuse, R60, RZ ;  /* 0x0000003c8038723c */ /* 0x042fe600000418ff */
[----:B------:R-:W1:Y:S05]  /*122a0*/  LDSM.16.M88.4 R160, [R176+0x400] ;  /* 0x00040000b0a0783b */ /* 0x000e6a0000000200 */
[C---:B------:R-:W-:Y:S01]  /*122b0*/  HMMA.16816.F32.BF16 R72, R128.reuse, R76, RZ ;  /* 0x0000004c8048723c */ /* 0x040fe200000418ff */
[----:B------:R-:W1:Y:S06]  /*122c0*/  LDSM.16.M88.4 R156, [R176+0x800] ;  /* 0x00080000b09c783b */ /* 0x000e6c0000000200 */
[----:B------:R-:W1:Y:S01]  /*122d0*/  LDSM.16.M88.4 R152, [R176+0xc00] ;  /* 0x000c0000b098783b */ /* 0x000e620000000200 */
[C---:B------:R-:W-:Y:S05]  /*122e0*/  HMMA.16816.F32.BF16 R88, R128.reuse, R92, RZ ;  /* 0x0000005c8058723c */ /* 0x040fea00000418ff */
[----:B------:R-:W1:Y:S03]  /*122f0*/  LDSM.16.M88.4 R148, [R176+0x1000] ;  /* 0x00100000b094783b */ /* 0x000e660000000200 */
[C---:B------:R-:W-:Y:S03]  /*12300*/  HMMA.16816.F32.BF16 R104, R128.reuse, R108, RZ ;  /* 0x0000006c8068723c */ /* 0x040fe600000418ff */
[----:B------:R-:W1:Y:S05]  /*12310*/  LDSM.16.M88.4 R144, [R176+0x1400] ;  /* 0x00140000b090783b */ /* 0x000e6a0000000200 */
[C---:B---3--:R-:W-:Y:S01]  /*12320*/  HMMA.16816.F32.BF16 R120, R128.reuse, R172, RZ ;  /* 0x000000ac8078723c */ /* 0x048fe200000418ff */
[----:B------:R-:W3:Y:S06]  /*12330*/  LDSM.16.M88.4 R140, [R176+0x1800] ;  /* 0x00180000b08c783b */ /* 0x000eec0000000200 */
        /* <DEDUP_REMOVED lines=29> */
[C---:B-1----:R-:W-:Y:S08]  /*12510*/  HMMA.16816.F32.BF16 R24, R168.reuse, R160, R24 ;  /* 0x000000a0a818723c */ /* 0x042ff00000041818 */
[C---:B------:R-:W-:Y:S08]  /*12520*/  HMMA.16816.F32.BF16 R40, R168.reuse, R156, R40 ;  /* 0x0000009ca828723c */ /* 0x040ff00000041828 */
[C---:B------:R-:W-:Y:S08]  /*12530*/  HMMA.16816.F32.BF16 R56, R168.reuse, R152, R56 ;  /* 0x00000098a838723c */ /* 0x040ff00000041838 */
[C---:B------:R-:W-:Y:S08]  /*12540*/  HMMA.16816.F32.BF16 R72, R168.reuse, R148, R72 ;  /* 0x00000094a848723c */ /* 0x040ff00000041848 */
[C---:B------:R-:W-:Y:S08]  /*12550*/  HMMA.16816.F32.BF16 R88, R168.reuse, R144, R88 ;  /* 0x00000090a858723c */ /* 0x040ff00000041858 */
[C---:B---3--:R-:W-:Y:S08]  /*12560*/  HMMA.16816.F32.BF16 R104, R168.reuse, R140, R104 ;  /* 0x0000008ca868723c */ /* 0x048ff00000041868 */
        /* <DEDUP_REMOVED lines=26> */
.L_x_330:
[----:B------:R-:W-:Y:S01]  /*12710*/  STL.64 [R1+0x20], R234 ;  /* 0x000020ea01007387 */ /* 0x000fe20000100a00 */
[--C-:B------:R-:W-:Y:S01]  /*12720*/  LOP3.LUT R166, R191, UR16, R244.reuse, 0x96, !PT ;  /* 0x00000010bfa67c12 */ /* 0x100fe2000f8e96f4 */
[----:B------:R-:W-:Y:S01]  /*12730*/  IMAD.U32 R0, RZ, RZ, UR5 ;  /* 0x00000005ff007e24 */ /* 0x000fe2000f8e00ff */
[----:B------:R-:W-:Y:S01]  /*12740*/  LOP3.LUT R168, R227, UR16, R244, 0x96, !PT ;  /* 0x00000010e3a87c12 */ /* 0x000fe2000f8e96f4 */
[----:B------:R-:W-:Y:S02]  /*12750*/  USHF.L.U32 UR7, UR5, 0x2, URZ ;  /* 0x0000000205077899 */ /* 0x000fe4000800063f */
[----:B------:R-:W-:Y:S01]  /*12760*/  STL.64 [R1+0x18], R232 ;  /* 0x000018e801007387 */ /* 0x000fe20000100a00 */
[----:B------:R-:W-:Y:S01]  /*12770*/  IMAD.WIDE.U32 R166, R166, -0x326172a9, RZ ;  /* 0xcd9e8d57a6a67825 */ /* 0x000fe200078e00ff */
[----:B------:R-:W-:Y:S02]  /*12780*/  UIADD3 UR6, UR7, 0x1, URZ ;  /* 0x0000000107067890 */ /* 0x000fe4000fffe03f */
[----:B------:R-:W-:Y:S01]  /*12790*/  UIADD3 UR5, UR5, -0x1, URZ ;  /* 0xffffffff05057890 */ /* 0x000fe2000fffe03f */
[----:B------:R-:W-:Y:S01]  /*127a0*/  IMAD.WIDE.U32 R168, R168, -0x326172a9, RZ ;  /* 0xcd9e8d57a8a87825 */ /* 0x000fe200078e00ff */
[----:B------:R-:W-:Y:S03]  /*127b0*/  STL.64 [R1+0x10], R228 ;  /* 0x000010e401007387 */ /* 0x000fe60000100a00 */
[----:B-1----:R-:W-:Y:S03]  /*127c0*/  IMAD R144, R0, 0x80, R184 ;  /* 0x0000008000907824 */ /* 0x002fe600078e02b8 */
[----:B------:R-:W-:Y:S01]  /*127d0*/  STL.64 [R1+0x8], R178 ;  /* 0x000008b201007387 */ /* 0x000fe20000100a00 */
[----:B------:R-:W1:Y:S01]  /*127e0*/  I2F R0, R144 ;  /* 0x0000009000007306 */ /* 0x000e620000201400 */
[C---:B------:R-:W-:Y:S02]  /*127f0*/  IADD3 R134, R144.reuse, 0x11, RZ ;  /* 0x0000001190867810 */ /* 0x040fe40007ffe0ff */
[C---:B------:R-:W-:Y:S02]  /*12800*/  IADD3 R135, R144.reuse, 0x18, RZ ;  /* 0x0000001890877810 */ /* 0x040fe40007ffe0ff */
[----:B------:R-:W-:Y:S01]  /*12810*/  STL.64 [R1], R176 ;  /* 0x000000b001007387 */ /* 0x000fe20000100a00 */
[C---:B------:R-:W-:Y:S02]  /*12820*/  IADD3 R136, R144.reuse, 0x19, RZ ;  /* 0x0000001990887810 */ /* 0x040fe40007ffe0ff */
[C---:B------:R-:W-:Y:S02]  /*12830*/  IADD3 R2, R144.reuse, 0x1, RZ ;  /* 0x0000000190027810 */ /* 0x040fe40007ffe0ff */
[----:B------:R-:W-:Y:S01]  /*12840*/  I2F R134, R134 ;  /* 0x0000008600867306 */ /* 0x000fe20000201400 */
[C---:B------:R-:W-:Y:S02]  /*12850*/  IADD3 R3, R144.reuse, 0x8, RZ ;  /* 0x0000000890037810 */ /* 0x040fe40007ffe0ff */
[C---:B------:R-:W-:Y:S02]  /*12860*/  IADD3 R132, R144.reuse, 0x9, RZ ;  /* 0x0000000990847810 */ /* 0x040fe40007ffe0ff */
[C---:B------:R-:W-:Y:S02]  /*12870*/  IADD3 R133, R144.reuse, 0x10, RZ ;  /* 0x0000001090857810 */ /* 0x040fe40007ffe0ff */
[C---:B------:R-:W-:Y:S02]  /*12880*/  IADD3 R137, R144.reuse, 0x20, RZ ;  /* 0x0000002090897810 */ /* 0x040fe40007ffe0ff */
[C---:B------:R-:W-:Y:S01]  /*12890*/  IADD3 R138, R144.reuse, 0x21, RZ ;  /* 0x00000021908a7810 */ /* 0x040fe20007ffe0ff */
[----:B------:R-:W2:Y:S01]  /*128a0*/  I2F R2, R2 ;  /* 0x0000000200027306 */ /* 0x000ea20000201400 */
[C---:B------:R-:W-:Y:S02]  /*128b0*/  IADD3 R139, R144.reuse, 0x28, RZ ;  /* 0x00000028908b7810 */ /* 0x040fe40007ffe0ff */
[C---:B------:R-:W-:Y:S02]  /*128c0*/  IADD3 R140, R144.reuse, 0x29, RZ ;  /* 0x00000029908c7810 */ /* 0x040fe40007ffe0ff */
[C---:B------:R-:W-:Y:S02]  /*128d0*/  IADD3 R141, R144.reuse, 0x30, RZ ;  /* 0x00000030908d7810 */ /* 0x040fe40007ffe0ff */
[C---:B------:R-:W-:Y:S02]  /*128e0*/  IADD3 R142, R144.reuse, 0x31, RZ ;  /* 0x00000031908e7810 */ /* 0x040fe40007ffe0ff */
[----:B------:R-:W-:Y:S01]  /*128f0*/  IADD3 R143, R144, 0x38, RZ ;  /* 0x00000038908f7810 */ /* 0x000fe20007ffe0ff */
[----:B------:R-:W3:Y:S10]  /*12900*/  I2F R3, R3 ;  /* 0x0000000300037306 */ /* 0x000ef40000201400 */
[----:B------:R-:W4:Y:S10]  /*12910*/  I2F R132, R132 ;  /* 0x0000008400847306 */ /* 0x000f340000201400 */
[----:B------:R-:W1:Y:S10]  /*12920*/  I2F R133, R133 ;  /* 0x0000008500857306 */ /* 0x000e740000201400 */
[----:B------:R-:W1:Y:S10]  /*12930*/  I2F R135, R135 ;  /* 0x0000008700877306 */ /* 0x000e740000201400 */
[----:B------:R-:W1:Y:S10]  /*12940*/  I2F R136, R136 ;  /* 0x0000008800887306 */ /* 0x000e740000201400 */
[----:B------:R-:W1:Y:S10]  /*12950*/  I2F R137, R137 ;  /* 0x0000008900897306 */ /* 0x000e740000201400 */
[----:B------:R-:W1:Y:S10]  /*12960*/  I2F R138, R138 ;  /* 0x0000008a008a7306 */ /* 0x000e740000201400 */
[----:B------:R-:W1:Y:S10]  /*12970*/  I2F R139, R139 ;  /* 0x0000008b008b7306 */ /* 0x000e740000201400 */
[----:B------:R-:W1:Y:S10]  /*12980*/  I2F R140, R140 ;  /* 0x0000008c008c7306 */ /* 0x000e740000201400 */
[----:B------:R-:W2:Y:S10]  /*12990*/  I2F R141, R141 ;  /* 0x0000008d008d7306 */ /* 0x000eb40000201400 */
[----:B------:R-:W3:Y:S10]  /*129a0*/  I2F R142, R142 ;  /* 0x0000008e008e7306 */ /* 0x000ef40000201400 */
[----:B------:R-:W4:Y:S01]  /*129b0*/  I2F R143, R143 ;  /* 0x0000008f008f7306 */ /* 0x000f220000201400 */
[C---:B-1----:R-:W-:Y:S02]  /*129c0*/  FFMA.FTZ R4, R0.reuse, UR4, R4 ;  /* 0x0000000400047c23 */ /* 0x042fe40008010004 */
[C---:B------:R-:W-:Y:S02]  /*129d0*/  FFMA.FTZ R6, R0.reuse, UR4, R6 ;  /* 0x0000000400067c23 */ /* 0x040fe40008010006 */
[C---:B------:R-:W-:Y:S02]  /*129e0*/  FFMA.FTZ R8, R0.reuse, UR4, R8 ;  /* 0x0000000400087c23 */ /* 0x040fe40008010008 */
[----:B------:R-:W-:Y:S01]  /*129f0*/  FFMA.FTZ R10, R0, UR4, R10 ;  /* 0x00000004000a7c23 */ /* 0x000fe2000801000a */
[----:B------:R-:W-:Y:S01]  /*12a00*/  IADD3 R0, R144, 0x39, RZ ;  /* 0x0000003990007810 */ /* 0x000fe20007ffe0ff */
[C---:B--2---:R-:W-:Y:S02]  /*12a10*/  FFMA.FTZ R5, R2.reuse, UR4, R5 ;  /* 0x0000000402057c23 */ /* 0x044fe40008010005 */
[C---:B------:R-:W-:Y:S02]  /*12a20*/  FFMA.FTZ R7, R2.reuse, UR4, R7 ;  /* 0x0000000402077c23 */ /* 0x040fe40008010007 */
[C---:B------:R-:W-:Y:S01]  /*12a30*/  FFMA.FTZ R9, R2.reuse, UR4, R9 ;  /* 0x0000000402097c23 */ /* 0x040fe20008010009 */
[----:B------:R-:W1:Y:S01]  /*12a40*/  I2F R0, R0 ;  /* 0x0000000000007306 */ /* 0x000e620000201400 */
[----:B------:R-:W-:Y:S01]  /*12a50*/  FFMA.FTZ R11, R2, UR4, R11 ;  /* 0x00000004020b7c23 */ /* 0x000fe2000801000b */
[----:B------:R-:W-:Y:S01]  /*12a60*/  IADD3 R2, R144, 0x40, RZ ;  /* 0x0000004090027810 */ /* 0x000fe20007ffe0ff */
[C---:B---3--:R-:W-:Y:S02]  /*12a70*/  FFMA.FTZ R12, R3.reuse, UR4, R12 ;  /* 0x00000004030c7c23 */ /* 0x048fe4000801000c */
[C---:B------:R-:W-:Y:S02]  /*12a80*/  FFMA.FTZ R14, R3.reuse, UR4, R14 ;  /* 0x00000004030e7c23 */ /* 0x040fe4000801000e */
[C---:B------:R-:W-:Y:S02]  /*12a90*/  FFMA.FTZ R16, R3.reuse, UR4, R16 ;  /* 0x0000000403107c23 */ /* 0x040fe40008010010 */
[----:B------:R-:W-:Y:S01]  /*12aa0*/  FFMA.FTZ R18, R3, UR4, R18 ;  /* 0x0000000403127c23 */ /* 0x000fe20008010012 */
[----:B------:R-:W2:Y:S01]  /*12ab0*/  I2F R2, R2 ;  /* 0x0000000200027306 */ /* 0x000ea20000201400 */
[----:B----4-:R-:W-:Y:S01]  /*12ac0*/  FFMA.FTZ R13, R132, UR4, R13 ;  /* 0x00000004840d7c23 */ /* 0x010fe2000801000d */
[----:B------:R-:W-:Y:S01]  /*12ad0*/  IADD3 R3, R144, 0x41, RZ ;  /* 0x0000004190037810 */ /* 0x000fe20007ffe0ff */
[C---:B------:R-:W-:Y:S02]  /*12ae0*/  FFMA.FTZ R15, R132.reuse, UR4, R15 ;  /* 0x00000004840f7c23 */ /* 0x040fe4000801000f */
[C---:B------:R-:W-:Y:S02]  /*12af0*/  FFMA.FTZ R17, R132.reuse, UR4, R17 ;  /* 0x0000000484117c23 */ /* 0x040fe40008010011 */
[----:B------:R-:W-:Y:S01]  /*12b00*/  FFMA.FTZ R19, R132, UR4, R19 ;  /* 0x0000000484137c23 */ /* 0x000fe20008010013 */
[C---:B------:R-:W-:Y:S01]  /*12b10*/  IADD3 R132, R144.reuse, 0x48, RZ ;  /* 0x0000004890847810 */ /* 0x040fe20007ffe0ff */
[C---:B------:R-:W-:Y:S01]  /*12b20*/  FFMA.FTZ R20, R133.reuse, UR4, R20 ;  /* 0x0000000485147c23 */ /* 0x040fe20008010014 */
[----:B------:R-:W3:Y:S01]  /*12b30*/  I2F R3, R3 ;  /* 0x0000000300037306 */ /* 0x000ee20000201400 */
[C---:B------:R-:W-:Y:S02]  /*12b40*/  FFMA.FTZ R22, R133.reuse, UR4, R22 ;  /* 0x0000000485167c23 */ /* 0x040fe40008010016 */
[C---:B------:R-:W-:Y:S02]  /*12b50*/  FFMA.FTZ R24, R133.reuse, UR4, R24 ;  /* 0x0000000485187c23 */ /* 0x040fe40008010018 */
[----:B------:R-:W-:Y:S01]  /*12b60*/  FFMA.FTZ R26, R133, UR4, R26 ;  /* 0x00000004851a7c23 */ /* 0x000fe2000801001a */
[----:B------:R-:W-:Y:S01]  /*12b70*/  IADD3 R133, R144, 0x49, RZ ;  /* 0x0000004990857810 */ /* 0x000fe20007ffe0ff */
[C---:B------:R-:W-:Y:S02]  /*12b80*/  FFMA.FTZ R21, R134.reuse, UR4, R21 ;  /* 0x0000000486157c23 */ /* 0x040fe40008010015 */
[C---:B------:R-:W-:Y:S01]  /*12b90*/  FFMA.FTZ R23, R134.reuse, UR4, R23 ;  /* 0x0000000486177c23 */ /* 0x040fe20008010017 */
[----:B------:R-:W4:Y:S01]  /*12ba0*/  I2F R132, R132 ;  /* 0x0000008400847306 */ /* 0x000f220000201400 */
[C---:B------:R-:W-:Y:S02]  /*12bb0*/  FFMA.FTZ R25, R134.reuse, UR4, R25 ;  /* 0x0000000486197c23 */ /* 0x040fe40008010019 */
[----:B------:R-:W-:Y:S01]  /*12bc0*/  FFMA.FTZ R27, R134, UR4, R27 ;  /* 0x00000004861b7c23 */ /* 0x000fe2000801001b */
[----:B------:R-:W-:Y:S01]  /*12bd0*/  IADD3 R134, R144, 0x50, RZ ;  /* 0x0000005090867810 */ /* 0x000fe20007ffe0ff */
[C---:B------:R-:W-:Y:S02]  /*12be0*/  FFMA.FTZ R28, R135.reuse, UR4, R28 ;  /* 0x00000004871c7c23 */ /* 0x040fe4000801001c */
[C---:B------:R-:W-:Y:S02]  /*12bf0*/  FFMA.FTZ R30, R135.reuse, UR4, R30 ;  /* 0x00000004871e7c23 */ /* 0x040fe4000801001e */
[C---:B------:R-:W-:Y:S01]  /*12c00*/  FFMA.FTZ R32, R135.reuse, UR4, R32 ;  /* 0x0000000487207c23 */ /* 0x040fe20008010020 */
[----:B------:R-:W1:Y:S01]  /*12c10*/  I2F R133, R133 ;  /* 0x0000008500857306 */ /* 0x000e620000201400 */
[----:B------:R-:W-:Y:S01]  /*12c20*/  FFMA.FTZ R34, R135, UR4, R34 ;  /* 0x0000000487227c23 */ /* 0x000fe20008010022 */
[----:B------:R-:W-:Y:S01]  /*12c30*/  FMNMX.FTZ R135, R4, R188, !PT ;  /* 0x000000bc04877209 */ /* 0x000fe20007810000 */
[C---:B------:R-:W-:Y:S02]  /*12c40*/  FFMA.FTZ R29, R136.reuse, UR4, R29 ;  /* 0x00000004881d7c23 */ /* 0x040fe4000801001d */
[C---:B------:R-:W-:Y:S01]  /*12c50*/  FFMA.FTZ R31, R136.reuse, UR4, R31 ;  /* 0x00000004881f7c23 */ /* 0x040fe2000801001f */
[----:B------:R-:W-:Y:S01]  /*12c60*/  FMNMX.FTZ R135, R5, R135, !PT ;  /* 0x0000008705877209 */ /* 0x000fe20007810000 */
[C---:B------:R-:W-:Y:S02]  /*12c70*/  FFMA.FTZ R33, R136.reuse, UR4, R33 ;  /* 0x0000000488217c23 */ /* 0x040fe40008010021 */
[----:B------:R-:W-:Y:S01]  /*12c80*/  FFMA.FTZ R35, R136, UR4, R35 ;  /* 0x0000000488237c23 */ /* 0x000fe20008010023 */
[----:B------:R-:W1:Y:S01]  /*12c90*/  I2F R134, R134 ;  /* 0x0000008600867306 */ /* 0x000e620000201400 */
[C---:B------:R-:W-:Y:S01]  /*12ca0*/  FFMA.FTZ R36, R137.reuse, UR4, R36 ;  /* 0x0000000489247c23 */ /* 0x040fe20008010024 */
[----:B------:R-:W-:Y:S01]  /*12cb0*/  IADD3 R136, R144, 0x58, RZ ;  /* 0x0000005890887810 */ /* 0x000fe20007ffe0ff */
[C---:B------:R-:W-:Y:S01]  /*12cc0*/  FFMA.FTZ R38, R137.reuse, UR4, R38 ;  /* 0x0000000489267c23 */ /* 0x040fe20008010026 */
[----:B------:R-:W-:Y:S01]  /*12cd0*/  FMNMX.FTZ R135, R12, R135, !PT ;  /* 0x000000870c877209 */ /* 0x000fe20007810000 */
[C---:B------:R-:W-:Y:S02]  /*12ce0*/  FFMA.FTZ R40, R137.reuse, UR4, R40 ;  /* 0x0000000489287c23 */ /* 0x040fe40008010028 */
[----:B------:R-:W-:Y:S01]  /*12cf0*/  FFMA.FTZ R42, R137, UR4, R42 ;  /* 0x00000004892a7c23 */ /* 0x000fe2000801002a */
[----:B------:R-:W-:Y:S01]  /*12d00*/  FMNMX.FTZ R137, R13, R135, !PT ;  /* 0x000000870d897209 */ /* 0x000fe20007810000 */
[C---:B------:R-:W-:Y:S01]  /*12d10*/  FFMA.FTZ R37, R138.reuse, UR4, R37 ;  /* 0x000000048a257c23 */ /* 0x040fe20008010025 */
[----:B------:R-:W-:Y:S01]  /*12d20*/  I2F R136, R136 ;  /* 0x0000008800887306 */ /* 0x000fe20000201400 */
[----:B------:R-:W-:Y:S01]  /*12d30*/  FFMA.FTZ R39, R138, UR4, R39 ;  /* 0x000000048a277c23 */ /* 0x000fe20008010027 */
[----:B------:R-:W-:Y:S01]  /*12d40*/  FMNMX.FTZ R137, R20, R137, !PT ;  /* 0x0000008914897209 */ /* 0x000fe20007810000 */
[----:B------:R-:W-:Y:S01]  /*12d50*/  FFMA.FTZ R41, R138, UR4, R41 ;  /* 0x000000048a297c23 */ /* 0x000fe20008010029 */
[----:B------:R-:W-:Y:S01]  /*12d60*/  IADD3 R135, R144, 0x51, RZ ;  /* 0x0000005190877810 */ /* 0x000fe20007ffe0ff */
[----:B------:R-:W-:Y:S01]  /*12d70*/  FFMA.FTZ R43, R138, UR4, R43 ;  /* 0x000000048a2b7c23 */ /* 0x000fe2000801002b */
[----:B------:R-:W-:Y:S01]  /*12d80*/  FMNMX.FTZ R137, R21, R137, !PT ;  /* 0x0000008915897209 */ /* 0x000fe20007810000 */
[C---:B------:R-:W-:Y:S02]  /*12d90*/  FFMA.FTZ R44, R139.reuse, UR4, R44 ;  /* 0x000000048b2c7c23 */ /* 0x040fe4000801002c */
[C---:B------:R-:W-:Y:S01]  /*12da0*/  FFMA.FTZ R46, R139.reuse, UR4, R46 ;  /* 0x000000048b2e7c23 */ /* 0x040fe2000801002e */
[----:B------:R-:W1:Y:S01]  /*12db0*/  I2F R135, R135 ;  /* 0x0000008700877306 */ /* 0x000e620000201400 */
[C---:B------:R-:W-:Y:S01]  /*12dc0*/  FFMA.FTZ R48, R139.reuse, UR4, R48 ;  /* 0x000000048b307c23 */ /* 0x040fe20008010030 */
[----:B------:R-:W-:Y:S01]  /*12dd0*/  FMNMX.FTZ R137, R28, R137, !PT ;  /* 0x000000891c897209 */ /* 0x000fe20007810000 */
[----:B------:R-:W-:Y:S02]  /*12de0*/  FFMA.FTZ R50, R139, UR4, R50 ;  /* 0x000000048b327c23 */ /* 0x000fe40008010032 */
[C---:B------:R-:W-:Y:S01]  /*12df0*/  FFMA.FTZ R45, R140.reuse, UR4, R45 ;  /* 0x000000048c2d7c23 */ /* 0x040fe2000801002d */
[----:B------:R-:W-:Y:S01]  /*12e00*/  FMNMX.FTZ R138, R29, R137, !PT ;  /* 0x000000891d8a7209 */ /* 0x000fe20007810000 */
[----:B------:R-:W-:Y:S01]  /*12e10*/  FFMA.FTZ R47, R140, UR4, R47 ;  /* 0x000000048c2f7c23 */ /* 0x000fe2000801002f */
[----:B------:R-:W-:Y:S01]  /*12e20*/  FMNMX.FTZ R137, R6, R187, !PT ;  /* 0x000000bb06897209 */ /* 0x000fe20007810000 */
[----:B------:R-:W-:Y:S01]  /*12e30*/  FFMA.FTZ R49, R140, UR4, R49 ;  /* 0x000000048c317c23 */ /* 0x000fe20008010031 */
[----:B------:R-:W-:Y:S01]  /*12e40*/  FMNMX.FTZ R138, R36, R138, !PT ;  /* 0x0000008a248a7209 */ /* 0x000fe20007810000 */
[----:B------:R-:W-:Y:S01]  /*12e50*/  FFMA.FTZ R51, R140, UR4, R51 ;  /* 0x000000048c337c23 */ /* 0x000fe20008010033 */
        /* <DEDUP_REMOVED lines=9> */
[C---:B------:R-:W-:Y:S01]  /*12ef0*/  FFMA.FTZ R53, R142.reuse, UR4, R53 ;  /* 0x000000048e357c23 */ /* 0x040fe20008010035 */
[----:B------:R-:W-:Y:S01]  /*12f00*/  FMNMX.FTZ R138, R45, R138, !PT ;  /* 0x0000008a2d8a7209 */ /* 0x000fe20007810000 */
[----:B------:R-:W-:Y:S01]  /*12f10*/  FFMA.FTZ R55, R142, UR4, R55 ;  /* 0x000000048e377c23 */ /* 0x000fe20008010037 */
[----:B------:R-:W-:Y:S01]  /*12f20*/  FMNMX.FTZ R137, R22, R137, !PT ;  /* 0x0000008916897209 */ /* 0x000fe20007810000 */
[C---:B------:R-:W-:Y:S02]  /*12f30*/  FFMA.FTZ R57, R142.reuse, UR4, R57 ;  /* 0x000000048e397c23 */ /* 0x040fe40008010039 */
[----:B------:R-:W-:Y:S02]  /*12f40*/  FFMA.FTZ R59, R142, UR4, R59 ;  /* 0x000000048e3b7c23 */ /* 0x000fe4000801003b */
[C---:B------:R-:W-:Y:S02]  /*12f50*/  FFMA.FTZ R60, R143.reuse, UR4, R60 ;  /* 0x000000048f3c7c23 */ /* 0x040fe4000801003c */
[C---:B------:R-:W-:Y:S02]  /*12f60*/  FFMA.FTZ R62, R143.reuse, UR4, R62 ;  /* 0x000000048f3e7c23 */ /* 0x040fe4000801003e */
[C---:B------:R-:W-:Y:S02]  /*12f70*/  FFMA.FTZ R64, R143.reuse, UR4, R64 ;  /* 0x000000048f407c23 */ /* 0x040fe40008010040 */
[----:B------:R-:W-:Y:S02]  /*12f80*/  FFMA.FTZ R66, R143, UR4, R66 ;  /* 0x000000048f427c23 */ /* 0x000fe40008010042 */
        /* <DEDUP_REMOVED lines=21> */
[----:B------:R-:W-:Y:S01]  /*130e0*/  FMNMX.FTZ R132, R52, R138, !PT ;  /* 0x0000008a34847209 */ /* 0x000fe20007810000 */
[C---:B------:R-:W-:Y:S01]  /*130f0*/  FFMA.FTZ R77, R133.reuse, UR4, R77 ;  /* 0x00000004854d7c23 */ /* 0x040fe2000801004d */
[----:B------:R-:W3:Y:S01]  /*13100*/  I2F R3, R3 ;  /* 0x0000000300037306 */ /* 0x000ee20000201400 */
        /* <DEDUP_REMOVED lines=9> */
[----:B------:R-:W-:Y:S01]  /*131a0*/  IADD3 R132, R144, 0x68, RZ ;  /* 0x0000006890847810 */ /* 0x000fe20007ffe0ff */
[C---:B------:R-:W-:Y:S01]  /*131b0*/  FFMA.FTZ R88, R134.reuse, UR4, R88 ;  /* 0x0000000486587c23 */ /* 0x040fe20008010058 */
[----:B------:R-:W-:Y:S01]  /*131c0*/  FMNMX.FTZ R137, R61, R137, !PT ;  /* 0x000000893d897209 */ /* 0x000fe20007810000 */
[----:B------:R-:W-:Y:S01]  /*131d0*/  FFMA.FTZ R90, R134, UR4, R90 ;  /* 0x00000004865a7c23 */ /* 0x000fe2000801005a */
[----:B------:R-:W-:Y:S01]  /*131e0*/  FMNMX.FTZ R134, R31, R133, !PT ;  /* 0x000000851f867209 */ /* 0x000fe20007810000 */
[C---:B------:R-:W-:Y:S01]  /*131f0*/  FFMA.FTZ R85, R135.reuse, UR4, R85 ;  /* 0x0000000487557c23 */ /* 0x040fe20008010055 */
[----:B------:R-:W4:Y:S01]  /*13200*/  I2F R132, R132 ;  /* 0x0000008400847306 */ /* 0x000f220000201400 */
[----:B------:R-:W-:Y:S01]  /*13210*/  FMNMX.FTZ R137, R68, R137, !PT ;  /* 0x0000008944897209 */ /* 0x000fe20007810000 */
[C---:B------:R-:W-:Y:S01]  /*13220*/  FFMA.FTZ R87, R135.reuse, UR4, R87 ;  /* 0x0000000487577c23 */ /* 0x040fe20008010057 */
[----:B------:R-:W-:Y:S01]  /*13230*/  IADD3 R133, R144, 0x69, RZ ;  /* 0x0000006990857810 */ /* 0x000fe20007ffe0ff */
[----:B------:R-:W-:Y:S01]  /*13240*/  FFMA.FTZ R89, R135, UR4, R89 ;  /* 0x0000000487597c23 */ /* 0x000fe20008010059 */
[----:B------:R-:W-:Y:S01]  /*13250*/  FMNMX.FTZ R137, R69, R137, !PT ;  /* 0x0000008945897209 */ /* 0x000fe20007810000 */
[----:B------:R-:W-:Y:S01]  /*13260*/  FFMA.FTZ R91, R135, UR4, R91 ;  /* 0x00000004875b7c23 */ /* 0x000fe2000801005b */
[----:B------:R-:W-:Y:S01]  /*13270*/  FMNMX.FTZ R134, R38, R134, !PT ;  /* 0x0000008626867209 */ /* 0x000fe20007810000 */
[C---:B------:R-:W-:Y:S02]  /*13280*/  FFMA.FTZ R92, R136.reuse, UR4, R92 ;  /* 0x00000004885c7c23 */ /* 0x040fe4000801005c */
[----:B------:R-:W3:Y:S01]  /*13290*/  I2F R133, R133 ;  /* 0x0000008500857306 */ /* 0x000ee20000201400 */
[C---:B------:R-:W-:Y:S01]  /*132a0*/  FFMA.FTZ R94, R136.reuse, UR4, R94 ;  /* 0x00000004885e7c23 */ /* 0x040fe2000801005e */
[----:B------:R-:W-:Y:S01]  /*132b0*/  FMNMX.FTZ R135, R39, R134, !PT ;  /* 0x0000008627877209 */ /* 0x000fe20007810000 */
[----:B------:R-:W-:Y:S01]  /*132c0*/  FFMA.FTZ R96, R136, UR4, R96 ;  /* 0x0000000488607c23 */ /* 0x000fe20008010060 */
[----:B------:R-:W-:Y:S01]  /*132d0*/  IADD3 R134, R144, 0x70, RZ ;  /* 0x0000007090867810 */ /* 0x000fe20007ffe0ff */
[----:B------:R-:W-:Y:S01]  /*132e0*/  FFMA.FTZ R98, R136, UR4, R98 ;  /* 0x0000000488627c23 */ /* 0x000fe20008010062 */
[----:B------:R-:W-:Y:S01]  /*132f0*/  FMNMX.FTZ R136, R76, R137, !PT ;  /* 0x000000894c887209 */ /* 0x000fe20007810000 */
[----:B-1----:R-:W-:Y:S01]  /*13300*/  FFMA.FTZ R93, R0, UR4, R93 ;  /* 0x00000004005d7c23 */ /* 0x002fe2000801005d */
[----:B------:R-:W-:Y:S01]  /*13310*/  FMNMX.FTZ R135, R46, R135, !PT ;  /* 0x000000872e877209 */ /* 0x000fe20007810000 */
[C---:B------:R-:W-:Y:S01]  /*13320*/  FFMA.FTZ R95, R0.reuse, UR4, R95 ;  /* 0x00000004005f7c23 */ /* 0x040fe2000801005f */
[----:B------:R-:W1:Y:S01]  /*13330*/  I2F R134, R134 ;  /* 0x0000008600867306 */ /* 0x000e620000201400 */
[----:B------:R-:W-:Y:S01]  /*13340*/  FMNMX.FTZ R136, R77, R136, !PT ;  /* 0x000000884d887209 */ /* 0x000fe20007810000 */
[C---:B------:R-:W-:Y:S01]  /*13350*/  FFMA.FTZ R97, R0.reuse, UR4, R97 ;  /* 0x0000000400617c23 */ /* 0x040fe20008010061 */
[----:B------:R-:W-:Y:S01]  /*13360*/  FMNMX.FTZ R135, R47, R135, !PT ;  /* 0x000000872f877209 */ /* 0x000fe20007810000 */
[----:B------:R-:W-:Y:S01]  /*13370*/  FFMA.FTZ R99, R0, UR4, R99 ;  /* 0x0000000400637c23 */ /* 0x000fe20008010063 */
[----:B------:R-:W-:Y:S01]  /*13380*/  IADD3 R0, R144, 0x71, RZ ;  /* 0x0000007190007810 */ /* 0x000fe20007ffe0ff */
[----:B--2---:R-:W-:Y:S01]  /*13390*/  FFMA.FTZ R100, R2, UR4, R100 ;  /* 0x0000000402647c23 */ /* 0x004fe20008010064 */
[----:B------:R-:W-:Y:S01]  /*133a0*/  FMNMX.FTZ R136, R84, R136, !PT ;  /* 0x0000008854887209 */ /* 0x000fe20007810000 */
[----:B------:R-:W-:Y:S01]  /*133b0*/  FFMA.FTZ R102, R2, UR4, R102 ;  /* 0x0000000402667c23 */ /* 0x000fe20008010066 */
[----:B------:R-:W-:Y:S01]  /*133c0*/  FMNMX.FTZ R135, R54, R135, !PT ;  /* 0x0000008736877209 */ /* 0x000fe20007810000 */
[C---:B------:R-:W-:Y:S01]  /*133d0*/  FFMA.FTZ R104, R2.reuse, UR4, R104 ;  /* 0x0000000402687c23 */ /* 0x040fe20008010068 */
[----:B------:R-:W2:Y:S01]  /*133e0*/  I2F R0, R0 ;  /* 0x0000000000007306 */ /* 0x000ea20000201400 */
[----:B------:R-:W-:Y:S01]  /*133f0*/  FFMA.FTZ R106, R2, UR4, R106 ;  /* 0x00000004026a7c23 */ /* 0x000fe2000801006a */
[----:B------:R-:W-:Y:S01]  /*13400*/  IADD3 R2, R144, 0x78, RZ ;  /* 0x0000007890027810 */ /* 0x000fe20007ffe0ff */
[----:B---3--:R-:W-:Y:S01]  /*13410*/  FFMA.FTZ R101, R3, UR4, R101 ;  /* 0x0000000403657c23 */ /* 0x008fe20008010065 */
[----:B------:R-:W-:Y:S01]  /*13420*/  FMNMX.FTZ R136, R85, R136, !PT ;  /* 0x0000008855887209 */ /* 0x000fe20007810000 */
[----:B------:R-:W-:Y:S01]  /*13430*/  FFMA.FTZ R103, R3, UR4, R103 ;  /* 0x0000000403677c23 */ /* 0x000fe20008010067 */
[----:B------:R-:W-:Y:S01]  /*13440*/  FMNMX.FTZ R135, R55, R135, !PT ;  /* 0x0000008737877209 */ /* 0x000fe20007810000 */
[C---:B------:R-:W-:Y:S01]  /*13450*/  FFMA.FTZ R105, R3.reuse, UR4, R105 ;  /* 0x0000000403697c23 */ /* 0x040fe20008010069 */
[----:B------:R-:W-:Y:S01]  /*13460*/  FMNMX.FTZ R136, R92, R136, !PT ;  /* 0x000000885c887209 */ /* 0x000fe20007810000 */
[----:B------:R-:W-:Y:S01]  /*13470*/  FFMA.FTZ R107, R3, UR4, R107 ;  /* 0x00000004036b7c23 */ /* 0x000fe2000801006b */
[----:B------:R-:W3:Y:S01]  /*13480*/  I2F R2, R2 ;  /* 0x0000000200027306 */ /* 0x000ee20000201400 */
[C---:B----4-:R-:W-:Y:S01]  /*13490*/  FFMA.FTZ R108, R132.reuse, UR4, R108 ;  /* 0x00000004846c7c23 */ /* 0x050fe2000801006c */
[----:B------:R-:W-:Y:S01]  /*134a0*/  FMNMX.FTZ R136, R93, R136, !PT ;  /* 0x000000885d887209 */ /* 0x000fe20007810000 */
[----:B------:R-:W-:Y:S01]  /*134b0*/  FFMA.FTZ R110, R132, UR4, R110 ;  /* 0x00000004846e7c23 */ /* 0x000fe2000801006e */
[----:B------:R-:W-:Y:S01]  /*134c0*/  IADD3 R3, R144, 0x79, RZ ;  /* 0x0000007990037810 */ /* 0x000fe20007ffe0ff */
[----:B------:R-:W-:Y:S01]  /*134d0*/  FFMA.FTZ R112, R132, UR4, R112 ;  /* 0x0000000484707c23 */ /* 0x000fe20008010070 */
[----:B------:R-:W-:Y:S01]  /*134e0*/  FMNMX.FTZ R136, R100, R136, !PT ;  /* 0x0000008864887209 */ /* 0x000fe20007810000 */
[----:B------:R-:W-:Y:S01]  /*134f0*/  FFMA.FTZ R114, R132, UR4, R114 ;  /* 0x0000000484727c23 */ /* 0x000fe20008010072 */
[----:B------:R-:W-:Y:S01]  /*13500*/  FMNMX.FTZ R135, R62, R135, !PT ;  /* 0x000000873e877209 */ /* 0x000fe20007810000 */
[C---:B------:R-:W-:Y:S01]  /*13510*/  FFMA.FTZ R109, R133.reuse, UR4, R109 ;  /* 0x00000004856d7c23 */ /* 0x040fe2000801006d */
[----:B------:R-:W4:Y:S01]  /*13520*/  I2F R3, R3 ;  /* 0x0000000300037306 */ /* 0x000f220000201400 */
[----:B------:R-:W-:Y:S01]  /*13530*/  FFMA.FTZ R111, R133, UR4, R111 ;  /* 0x00000004856f7c23 */ /* 0x000fe2000801006f */
[----:B------:R-:W-:Y:S01]  /*13540*/  FMNMX.FTZ R136, R101, R136, !PT ;  /* 0x0000008865887209 */ /* 0x000fe20007810000 */
[----:B------:R-:W-:Y:S01]  /*13550*/  FFMA.FTZ R113, R133, UR4, R113 ;  /* 0x0000000485717c23 */ /* 0x000fe20008010071 */
[----:B------:R-:W-:Y:S01]  /*13560*/  FMNMX.FTZ R135, R63, R135, !PT ;  /* 0x000000873f877209 */ /* 0x000fe20007810000 */
[----:B------:R-:W-:Y:S01]  /*13570*/  FFMA.FTZ R115, R133, UR4, R115 ;  /* 0x0000000485737c23 */ /* 0x000fe20008010073 */
[----:B------:R-:W-:Y:S01]  /*13580*/  FMNMX.FTZ R133, R108, R136, !PT ;  /* 0x000000886c857209 */ /* 0x000fe20007810000 */
[----:B-1----:R-:W-:Y:S01]  /*13590*/  FFMA.FTZ R116, R134, UR4, R116 ;  /* 0x0000000486747c23 */ /* 0x002fe20008010074 */
[----:B------:R-:W-:Y:S01]  /*135a0*/  FMNMX.FTZ R135, R70, R135, !PT ;  /* 0x0000008746877209 */ /* 0x000fe20007810000 */
[C---:B------:R-:W-:Y:S01]  /*135b0*/  FFMA.FTZ R118, R134.reuse, UR4, R118 ;  /* 0x0000000486767c23 */ /* 0x040fe20008010076 */
[----:B------:R-:W-:Y:S01]  /*135c0*/  FMNMX.FTZ R133, R109, R133, !PT ;  /* 0x000000856d857209 */ /* 0x000fe20007810000 */
[C---:B------:R-:W-:Y:S01]  /*135d0*/  FFMA.FTZ R120, R134.reuse, UR4, R120 ;  /* 0x0000000486787c23 */ /* 0x040fe20008010078 */
[----:B------:R-:W-:Y:S01]  /*135e0*/  FMNMX.FTZ R132, R71, R135, !PT ;  /* 0x0000008747847209 */ /* 0x000fe20007810000 */
[----:B------:R-:W-:Y:S01]  /*135f0*/  FFMA.FTZ R122, R134, UR4, R122 ;  /* 0x00000004867a7c23 */ /* 0x000fe2000801007a */
[----:B------:R-:W-:Y:S01]  /*13600*/  FMNMX.FTZ R133, R116, R133, !PT ;  /* 0x0000008574857209 */ /* 0x000fe20007810000 */
[----:B--2---:R-:W-:Y:S01]  /*13610*/  FFMA.FTZ R117, R0, UR4, R117 ;  /* 0x0000000400757c23 */ /* 0x004fe20008010075 */
[----:B------:R-:W-:Y:S01]  /*13620*/  FMNMX.FTZ R132, R78, R132, !PT ;  /* 0x000000844e847209 */ /* 0x000fe20007810000 */
[C---:B------:R-:W-:Y:S02]  /*13630*/  FFMA.FTZ R119, R0.reuse, UR4, R119 ;  /* 0x0000000400777c23 */ /* 0x040fe40008010077 */
[C---:B------:R-:W-:Y:S01]  /*13640*/  FFMA.FTZ R121, R0.reuse, UR4, R121 ;  /* 0x0000000400797c23 */ /* 0x040fe20008010079 */
[----:B------:R-:W-:Y:S01]  /*13650*/  FMNMX.FTZ R132, R79, R132, !PT ;  /* 0x000000844f847209 */ /* 0x000fe20007810000 */
[----:B------:R-:W-:Y:S01]  /*13660*/  FFMA.FTZ R123, R0, UR4, R123 ;  /* 0x00000004007b7c23 */ /* 0x000fe2000801007b */
[----:B------:R-:W-:Y:S01]  /*13670*/  FMNMX.FTZ R0, R117, R133, !PT ;  /* 0x0000008575007209 */ /* 0x000fe20007810000 */
[----:B---3--:R-:W-:Y:S01]  /*13680*/  FFMA.FTZ R124, R2, UR4, R124 ;  /* 0x00000004027c7c23 */ /* 0x008fe2000801007c */
[----:B------:R-:W-:Y:S01]  /*13690*/  FMNMX.FTZ R132, R86, R132, !PT ;  /* 0x0000008456847209 */ /* 0x000fe20007810000 */
[C---:B------:R-:W-:Y:S02]  /*136a0*/  FFMA.FTZ R126, R2.reuse, UR4, R126 ;  /* 0x00000004027e7c23 */ /* 0x040fe4000801007e */
[C---:B------:R-:W-:Y:S01]  /*136b0*/  FFMA.FTZ R128, R2.reuse, UR4, R128 ;  /* 0x0000000402807c23 */ /* 0x040fe20008010080 */
[----:B------:R-:W-:Y:S01]  /*136c0*/  FMNMX.FTZ R132, R87, R132, !PT ;  /* 0x0000008457847209 */ /* 0x000fe20007810000 */
[----:B------:R-:W-:Y:S01]  /*136d0*/  FFMA.FTZ R130, R2, UR4, R130 ;  /* 0x0000000402827c23 */ /* 0x000fe20008010082 */
[----:B------:R-:W-:Y:S01]  /*136e0*/  FMNMX.FTZ R2, R124, R0, !PT ;  /* 0x000000007c027209 */ /* 0x000fe20007810000 */
[C---:B----4-:R-:W-:Y:S01]  /*136f0*/  FFMA.FTZ R125, R3.reuse, UR4, R125 ;  /* 0x00000004037d7c23 */ /* 0x050fe2000801007d */
[----:B------:R-:W-:Y:S01]  /*13700*/  FMNMX.FTZ R132, R94, R132, !PT ;  /* 0x000000845e847209 */ /* 0x000fe20007810000 */
[C---:B------:R-:W-:Y:S02]  /*13710*/  FFMA.FTZ R127, R3.reuse, UR4, R127 ;  /* 0x00000004037f7c23 */ /* 0x040fe4000801007f */
[----:B------:R-:W-:Y:S01]  /*13720*/  FFMA.FTZ R129, R3, UR4, R129 ;  /* 0x0000000403817c23 */ /* 0x000fe20008010081 */
[----:B------:R-:W-:Y:S01]  /*13730*/  FMNMX.FTZ R0, R95, R132, !PT ;  /* 0x000000845f007209 */ /* 0x000fe20007810000 */
[----:B------:R-:W-:Y:S01]  /*13740*/  FFMA.FTZ R131, R3, UR4, R131 ;  /* 0x0000000403837c23 */ /* 0x000fe20008010083 */
        /* <DEDUP_REMOVED lines=10> */
[----:B------:R-:W-:Y:S03]  /*137f0*/  FMNMX.FTZ R0, R127, R0, !PT ;  /* 0x000000007f007209 */ /* 0x000fe60007810000 */
[----:B------:R-:W1:Y:S08]  /*13800*/  SHFL.BFLY PT, R133, R2, 0x1, 0x1f ;  /* 0x0c201f0002857f89 */ /* 0x000e7000000e0000 */
[----:B------:R-:W2:Y:S01]  /*13810*/  SHFL.BFLY PT, R135, R0, 0x2, 0x1f ;  /* 0x0c401f0000877f89 */ /* 0x000ea200000e0000 */
[----:B-1----:R-:W-:Y:S04]  /*13820*/  FMNMX.FTZ R133, R2, R133, !PT ;  /* 0x0000008502857209 */ /* 0x002fe80007810000 */
[C---:B------:R-:W-:Y:S01]  /*13830*/  FSETP.NEU.FTZ.AND P0, PT, R133.reuse, -INF , PT ;  /* 0xff8000008500780b */ /* 0x040fe20003f1d000 */
[C---:B------:R-:W-:Y:S01]  /*13840*/  FADD.FTZ R2, -R133.reuse, R188 ;  /* 0x000000bc85027221 */ /* 0x040fe20000010100 */
[----:B--2---:R-:W-:Y:S03]  /*13850*/  FMNMX.FTZ R135, R0, R135, !PT ;  /* 0x0000008700877209 */ /* 0x004fe60007810000 */
[----:B------:R-:W-:Y:S02]  /*13860*/  FMUL.FTZ R2, R2, c[0x0][0x23c] ;  /* 0x00008f0002027a20 */ /* 0x000fe40000410000 */
[----:B------:R-:W-:Y:S02]  /*13870*/  FMUL.FTZ R0, R133, c[0x0][0x23c] ;  /* 0x00008f0085007a20 */ /* 0x000fe40000410000 */
[----:B------:R-:W1:Y:S01]  /*13880*/  MUFU.EX2 R134, R2 ;  /* 0x0000000200867308 */ /* 0x000e620000000800 */
[----:B------:R-:W2:Y:S02]  /*13890*/  SHFL.BFLY PT, R136, R135, 0x1, 0x1f ;  /* 0x0c201f0087887f89 */ /* 0x000ea400000e0000 */
[----:B------:R-:W-:Y:S05]  /*138a0*/  FSEL R132, R0, RZ, P0 ;  /* 0x000000ff00847208 */ /* 0x000fea0000000000 */
        /* <DEDUP_REMOVED lines=10> */
[C---:B-1----:R-:W-:Y:S02]  /*13950*/  FMUL.FTZ R216, R134.reuse, R216 ;  /* 0x000000d886d87220 */ /* 0x042fe40000410000 */
[C---:B------:R-:W-:Y:S02]  /*13960*/  FMUL.FTZ R217, R134.reuse, R217 ;  /* 0x000000d986d97220 */ /* 0x040fe40000410000 */
[C---:B------:R-:W-:Y:S02]  /*13970*/  FMUL.FTZ R208, R134.reuse, R208 ;  /* 0x000000d086d07220 */ /* 0x040fe40000410000 */
[----:B------:R-:W-:Y:S02]  /*13980*/  FMUL.FTZ R209, R134, R209 ;  /* 0x000000d186d17220 */ /* 0x000fe40000410000 */
[--C-:B------:R-:W-:Y:S01]  /*13990*/  FFMA.FTZ R68, R68, c[0x0][0x23c], -R132.reuse ;  /* 0x00008f0044447a23 */ /* 0x100fe20000010884 */
[----:B------:R-:W-:Y:S01]  /*139a0*/  MUFU.EX2 R45, R45 ;  /* 0x0000002d002d7308 */ /* 0x000fe20000000800 */
[--C-:B------:R-:W-:Y:S02]  /*139b0*/  FFMA.FTZ R69, R69, c[0x0][0x23c], -R132.reuse ;  /* 0x00008f0045457a23 */ /* 0x100fe40000010884 */
[--C-:B------:R-:W-:Y:S02]  /*139c0*/  FFMA.FTZ R92, R92, c[0x0][0x23c], -R132.reuse ;  /* 0x00008f005c5c7a23 */ /* 0x100fe40000010884 */
[--C-:B------:R-:W-:Y:S02]  /*139d0*/  FFMA.FTZ R93, R93, c[0x0][0x23c], -R132.reuse ;  /* 0x00008f005d5d7a23 */ /* 0x100fe40000010884 */
[--C-:B------:R-:W-:Y:S01]  /*139e0*/  FFMA.FTZ R149, R12, c[0x0][0x23c], -R132.reuse ;  /* 0x00008f000c957a23 */ /* 0x100fe20000010884 */
[----:B--2---:R-:W-:Y:S01]  /*139f0*/  FMNMX.FTZ R12, R135, R136, !PT ;  /* 0x00000088870c7209 */ /* 0x004fe20007810000 */
[--C-:B------:R-:W-:Y:S01]  /*13a00*/  FFMA.FTZ R0, R4, c[0x0][0x23c], -R132.reuse ;  /* 0x00008f0004007a23 */ /* 0x100fe20000010884 */
[----:B------:R-:W-:Y:S01]  /*13a10*/  MUFU.EX2 R156, R156 ;  /* 0x0000009c009c7308 */ /* 0x000fe20000000800 */
[--C-:B------:R-:W-:Y:S01]  /*13a20*/  FFMA.FTZ R153, R20, c[0x0][0x23c], -R132.reuse ;  /* 0x00008f0014997a23 */ /* 0x100fe20000010884 */
[----:B------:R-:W-:Y:S01]  /*13a30*/  FMNMX.FTZ R20, R8, R186, !PT ;  /* 0x000000ba08147209 */ /* 0x000fe20007810000 */
[C---:B------:R-:W-:Y:S01]  /*13a40*/  FADD.FTZ R2, -R12.reuse, R187 ;  /* 0x000000bb0c027221 */ /* 0x040fe20000010100 */
[----:B------:R-:W-:Y:S01]  /*13a50*/  FSETP.NEU.FTZ.AND P0, PT, R12, -INF , PT ;  /* 0xff8000000c00780b */ /* 0x000fe20003f1d000 */
[--C-:B------:R-:W-:Y:S01]  /*13a60*/  FFMA.FTZ R150, R5, c[0x0][0x23c], -R132.reuse ;  /* 0x00008f0005967a23 */ /* 0x100fe20000010884 */
[----:B------:R-:W-:Y:S01]  /*13a70*/  FMNMX.FTZ R20, R9, R20, !PT ;  /* 0x0000001409147209 */ /* 0x000fe20007810000 */
[--C-:B------:R-:W-:Y:S02]  /*13a80*/  FFMA.FTZ R148, R13, c[0x0][0x23c], -R132.reuse ;  /* 0x00008f000d947a23 */ /* 0x100fe40000010884 */
[--C-:B------:R-:W-:Y:S01]  /*13a90*/  FFMA.FTZ R151, R28, c[0x0][0x23c], -R132.reuse ;  /* 0x00008f001c977a23 */ /* 0x100fe20000010884 */
[----:B------:R-:W-:Y:S01]  /*13aa0*/  MUFU.EX2 R149, R149 ;  /* 0x0000009500957308 */ /* 0x000fe20000000800 */
[----:B------:R-:W-:Y:S01]  /*13ab0*/  FMNMX.FTZ R20, R16, R20, !PT ;  /* 0x0000001410147209 */ /* 0x000fe20007810000 */
[--C-:B------:R-:W-:Y:S02]  /*13ac0*/  FFMA.FTZ R152, R29, c[0x0][0x23c], -R132.reuse ;  /* 0x00008f001d987a23 */ /* 0x100fe40000010884 */
[--C-:B------:R-:W-:Y:S01]  /*13ad0*/  FFMA.FTZ R154, R21, c[0x0][0x23c], -R132.reuse ;  /* 0x00008f00159a7a23 */ /* 0x100fe20000010884 */
[----:B------:R-:W-:Y:S01]  /*13ae0*/  FMNMX.FTZ R20, R17, R20, !PT ;  /* 0x0000001411147209 */ /* 0x000fe20007810000 */
[----:B------:R-:W-:Y:S02]  /*13af0*/  FMUL.FTZ R3, R12, c[0x0][0x23c] ;  /* 0x00008f000c037a20 */ /* 0x000fe40000410000 */
[----:B------:R-:W-:Y:S01]  /*13b00*/  FMUL.FTZ R220, R134, R220 ;  /* 0x000000dc86dc7220 */ /* 0x000fe20000410000 */
[----:B------:R-:W-:Y:S01]  /*13b10*/  FMNMX.FTZ R20, R24, R20, !PT ;  /* 0x0000001418147209 */ /* 0x000fe20007810000 */
[----:B------:R-:W-:Y:S01]  /*13b20*/  MUFU.EX2 R148, R148 ;  /* 0x0000009400947308 */ /* 0x000fe20000000800 */
[C---:B------:R-:W-:Y:S02]  /*13b30*/  FMUL.FTZ R221, R134.reuse, R221 ;  /* 0x000000dd86dd7220 */ /* 0x040fe40000410000 */
[----:B------:R-:W-:Y:S01]  /*13b40*/  FMNMX.FTZ R20, R25, R20, !PT ;  /* 0x0000001419147209 */ /* 0x000fe20007810000 */
[C---:B------:R-:W-:Y:S02]  /*13b50*/  FMUL.FTZ R212, R134.reuse, R212 ;  /* 0x000000d486d47220 */ /* 0x040fe40000410000 */
[----:B------:R-:W-:Y:S01]  /*13b60*/  FMUL.FTZ R213, R134, R213 ;  /* 0x000000d586d57220 */ /* 0x000fe20000410000 */
[----:B------:R-:W-:Y:S01]  /*13b70*/  FMNMX.FTZ R20, R32, R20, !PT ;  /* 0x0000001420147209 */ /* 0x000fe20007810000 */
        /* <DEDUP_REMOVED lines=16> */
[----:B------:R-:W-:Y:S05]  /*13c80*/  IMAD.U32 R4, RZ, RZ, UR7 ;  /* 0x00000007ff047e24 */ /* 0x000fea000f8e00ff */
[----:B------:R-:W1:Y:S01]  /*13c90*/  MUFU.EX2 R135, R2 ;  /* 0x0000000200877308 */ /* 0x000e620000000800 */
[----:B------:R-:W-:Y:S05]  /*13ca0*/  LOP3.LUT R4, R245, UR33, R4, 0x96, !PT ;  /* 0x00000021f5047c12 */ /* 0x000fea000f8e9604 */
[----:B------:R-:W-:Y:S04]  /*13cb0*/  IMAD.WIDE.U32 R4, R4, -0x326172a9, RZ ;  /* 0xcd9e8d5704047825 */ /* 0x000fe800078e00ff */
[----:B------:R-:W-:Y:S01]  /*13cc0*/  MUFU.EX2 R152, R152 ;  /* 0x0000009800987308 */ /* 0x000fe20000000800 */
[--C-:B------:R-:W-:Y:S02]  /*13cd0*/  LOP3.LUT R158, R167, UR15, R4.reuse, 0x96, !PT ;  /* 0x0000000fa79e7c12 */ /* 0x100fe4000f8e9604 */
[----:B------:R-:W-:Y:S02]  /*13ce0*/  LOP3.LUT R160, R169, UR15, R4, 0x96, !PT ;  /* 0x0000000fa9a07c12 */ /* 0x000fe4000f8e9604 */
[----:B------:R-:W-:Y:S01]  /*13cf0*/  LOP3.LUT R13, R5, UR17, R242, 0x96, !PT ;  /* 0x00000011050d7c12 */ /* 0x000fe2000f8e96f2 */
[----:B------:R-:W-:Y:S04]  /*13d00*/  IMAD.WIDE.U32 R158, R158, -0x2daee0ad, RZ ;  /* 0xd2511f539e9e7825 */ /* 0x000fe800078e00ff */
[----:B------:R-:W2:Y:S01]  /*13d10*/  MUFU.EX2 R153, R153 ;  /* 0x0000009900997308 */ /* 0x000ea20000000800 */
[----:B------:R-:W-:Y:S04]  /*13d20*/  IMAD.WIDE.U32 R138, R13, -0x2daee0ad, RZ ;  /* 0xd2511f530d8a7825 */ /* 0x000fe800078e00ff */
[C---:B-1----:R-:W-:Y:S02]  /*13d30*/  FMUL.FTZ R218, R135.reuse, R218 ;  /* 0x000000da87da7220 */ /* 0x042fe40000410000 */
[C---:B------:R-:W-:Y:S02]  /*13d40*/  FMUL.FTZ R219, R135.reuse, R219 ;  /* 0x000000db87db7220 */ /* 0x040fe40000410000 */
[C---:B------:R-:W-:Y:S01]  /*13d50*/  FMUL.FTZ R210, R135.reuse, R210 ;  /* 0x000000d287d27220 */ /* 0x040fe20000410000 */
[----:B------:R-:W-:Y:S01]  /*13d60*/  MUFU.EX2 R154, R154 ;  /* 0x0000009a009a7308 */ /* 0x000fe20000000800 */
[C---:B------:R-:W-:Y:S02]  /*13d70*/  FMUL.FTZ R211, R135.reuse, R211 ;  /* 0x000000d387d37220 */ /* 0x040fe40000410000 */
[----:B------:R-:W-:Y:S04]  /*13d80*/  IMAD.WIDE.U32 R160, R160, -0x2daee0ad, RZ ;  /* 0xd2511f53a0a07825 */ /* 0x000fe800078e00ff */
[----:B------:R-:W-:Y:S01]  /*13d90*/  FMUL.FTZ R222, R135, R222 ;  /* 0x000000de87de7220 */ /* 0x000fe20000410000 */
[----:B------:R-:W-:Y:S01]  /*13da0*/  LOP3.LUT R138, R161, UR12, R138, 0x96, !PT ;  /* 0x0000000ca18a7c12 */ /* 0x000fe2000f8e968a */
[C---:B------:R-:W-:Y:S01]  /*13db0*/  FMUL.FTZ R223, R135.reuse, R223 ;  /* 0x000000df87df7220 */ /* 0x040fe20000410000 */
[----:B------:R-:W-:Y:S01]  /*13dc0*/  MUFU.EX2 R60, R60 ;  /* 0x0000003c003c7308 */ /* 0x000fe20000000800 */
[C---:B------:R-:W-:Y:S02]  /*13dd0*/  FMUL.FTZ R214, R135.reuse, R214 ;  /* 0x000000d687d67220 */ /* 0x040fe40000410000 */
[----:B------:R-:W-:Y:S02]  /*13de0*/  FMUL.FTZ R215, R135, R215 ;  /* 0x000000d787d77220 */ /* 0x000fe40000410000 */
[----:B------:R-:W-:Y:S01]  /*13df0*/  IMAD.U32 R2, RZ, RZ, UR6 ;  /* 0x00000006ff027e24 */ /* 0x000fe2000f8e00ff */
[----:B------:R-:W-:Y:S02]  /*13e00*/  UIADD3 UR6, UR7, 0x2, URZ ;  /* 0x0000000207067890 */ /* 0x000fe4000fffe03f */
[----:B------:R-:W-:Y:S02]  /*13e10*/  UIADD3 UR7, UR7, 0x3, URZ ;  /* 0x0000000307077890 */ /* 0x000fe4000fffe03f */
[----:B------:R-:W-:Y:S01]  /*13e20*/  MUFU.EX2 R61, R61 ;  /* 0x0000003d003d7308 */ /* 0x000fe20000000800 */
[----:B------:R-:W-:Y:S05]  /*13e30*/  LOP3.LUT R2, R245, UR33, R2, 0x96, !PT ;  /* 0x00000021f5027c12 */ /* 0x000fea000f8e9602 */
[----:B------:R-:W-:Y:S01]  /*13e40*/  IMAD.WIDE.U32 R174, R2, -0x326172a9, RZ ;  /* 0xcd9e8d5702ae7825 */ /* 0x000fe200078e00ff */
[----:B------:R-:W-:Y:S03]  /*13e50*/  LOP3.LUT R2, R5, UR17, R224, 0x96, !PT ;  /* 0x0000001105027c12 */ /* 0x000fe6000f8e96e0 */
[----:B------:R-:W-:Y:S01]  /*13e60*/  MUFU.EX2 R52, R52 ;  /* 0x0000003400347308 */ /* 0x000fe20000000800 */
[--C-:B------:R-:W-:Y:S01]  /*13e70*/  LOP3.LUT R140, R169, UR15, R174.reuse, 0x96, !PT ;  /* 0x0000000fa98c7c12 */ /* 0x100fe2000f8e96ae */
[----:B------:R-:W-:Y:S01]  /*13e80*/  IMAD.WIDE.U32 R142, R2, -0x2daee0ad, RZ ;  /* 0xd2511f53028e7825 */ /* 0x000fe200078e00ff */
[----:B------:R-:W-:Y:S02]  /*13e90*/  LOP3.LUT R174, R167, UR15, R174, 0x96, !PT ;  /* 0x0000000fa7ae7c12 */ /* 0x000fe4000f8e96ae */
[----:B------:R-:W-:Y:S01]  /*13ea0*/  LOP3.LUT R2, R139, UR14, R226, 0x96, !PT ;  /* 0x0000000e8b027c12 */ /* 0x000fe2000f8e96e2 */
[----:B------:R-:W-:Y:S01]  /*13eb0*/  IMAD.WIDE.U32 R138, R138, -0x326172a9, RZ ;  /* 0xcd9e8d578a8a7825 */ /* 0x000fe200078e00ff */
[C---:B------:R-:W-:Y:S02]  /*13ec0*/  LOP3.LUT R5, R175.reuse, UR17, R224, 0x96, !PT ;  /* 0x00000011af057c12 */ /* 0x040fe4000f8e96e0 */
[----:B------:R-:W-:Y:S01]  /*13ed0*/  LOP3.LUT R4, R175, UR17, R242, 0x96, !PT ;  /* 0x00000011af047c12 */ /* 0x000fe2000f8e96f2 */
[----:B------:R-:W-:Y:S01]  /*13ee0*/  MUFU.EX2 R53, R53 ;  /* 0x0000003500357308 */ /* 0x000fe20000000800 */
[----:B------:R-:W-:Y:S01]  /*13ef0*/  IMAD.WIDE.U32 R146, R2, -0x326172a9, RZ ;  /* 0xcd9e8d5702927825 */ /* 0x000fe200078e00ff */
[----:B------:R-:W-:Y:S02]  /*13f00*/  LOP3.LUT R13, R143, UR14, R190, 0x96, !PT ;  /* 0x0000000e8f0d7c12 */ /* 0x000fe4000f8e96be */
[----:B------:R-:W-:Y:S01]  /*13f10*/  LOP3.LUT R142, R159, UR12, R142, 0x96, !PT ;  /* 0x0000000c9f8e7c12 */ /* 0x000fe2000f8e968e */
[----:B------:R-:W-:Y:S01]  /*13f20*/  IMAD.WIDE.U32 R162, R5, -0x2daee0ad, RZ ;  /* 0xd2511f5305a27825 */ /* 0x000fe200078e00ff */
[----:B------:R-:W-:Y:S02]  /*13f30*/  LOP3.LUT R146, R139, UR11, R146, 0x96, !PT ;  /* 0x0000000b8b927c12 */ /* 0x000fe4000f8e9692 */
[----:B------:R-:W-:Y:S01]  /*13f40*/  LOP3.LUT R2, R147, UR13, R168, 0x96, !PT ;  /* 0x0000000d93027c12 */ /* 0x000fe2000f8e96a8 */
[----:B------:R-:W-:Y:S01]  /*13f50*/  IMAD.WIDE.U32 R136, R4, -0x2daee0ad, RZ ;  /* 0xd2511f5304887825 */ /* 0x000fe200078e00ff */
[----:B------:R-:W-:Y:S01]  /*13f60*/  MUFU.EX2 R76, R76 ;  /* 0x0000004c004c7308 */ /* 0x000fe20000000800 */
[----:B------:R-:W-:Y:S02]  /*13f70*/  LOP3.LUT R5, R163, UR14, R190, 0x96, !PT ;  /* 0x0000000ea3057c12 */ /* 0x000fe4000f8e96be */
[----:B------:R-:W-:Y:S01]  /*13f80*/  IMAD.WIDE.U32 R164, R2, -0x2daee0ad, RZ ;  /* 0xd2511f5302a47825 */ /* 0x000fe200078e00ff */
[----:B------:R-:W-:Y:S03]  /*13f90*/  LOP3.LUT R4, R137, UR14, R226, 0x96, !PT ;  /* 0x0000000e89047c12 */ /* 0x000fe6000f8e96e2 */
[----:B------:R-:W-:Y:S01]  /*13fa0*/  IMAD.WIDE.U32 R146, R146, -0x2daee0ad, RZ ;  /* 0xd2511f5392927825 */ /* 0x000fe200078e00ff */
[----:B------:R-:W-:Y:S02]  /*13fb0*/  LOP3.LUT R2, R165, UR10, R160, 0x96, !PT ;  /* 0x0000000aa5027c12 */ /* 0x000fe4000f8e96a0 */
[----:B------:R-:W-:Y:S01]  /*13fc0*/  MUFU.EX2 R77, R77 ;  /* 0x0000004d004d7308 */ /* 0x000fe20000000800 */
[----:B------:R-:W-:Y:S04]  /*13fd0*/  IMAD.WIDE.U32 R36, R5, -0x326172a9, RZ ;  /* 0xcd9e8d5705247825 */ /* 0x000fe800078e00ff */
[----:B------:R-:W-:Y:S01]  /*13fe0*/  IMAD.WIDE.U32 R28, R13, -0x326172a9, RZ ;  /* 0xcd9e8d570d1c7825 */ /* 0x000fe200078e00ff */
[--C-:B------:R-:W-:Y:S02]  /*13ff0*/  LOP3.LUT R5, R37, UR13, R166.reuse, 0x96, !PT ;  /* 0x0000000d25057c12 */ /* 0x100fe4000f8e96a6 */
[----:B------:R-:W-:Y:S01]  /*14000*/  FMNMX.FTZ R37, R33, R20, !PT ;  /* 0x0000001421257209 */ /* 0x000fe20007810000 */
[----:B------:R-:W-:Y:S01]  /*14010*/  IMAD.WIDE.U32 R142, R142, -0x326172a9, RZ ;  /* 0xcd9e8d578e8e7825 */ /* 0x000fe200078e00ff */
[----:B------:R-:W-:Y:S01]  /*14020*/  MUFU.EX2 R68, R68 ;  /* 0x0000004400447308 */ /* 0x000fe20000000800 */
[----:B------:R-:W-:Y:S02]  /*14030*/  FMNMX.FTZ R20, R10, R185, !PT ;  /* 0x000000b90a147209 */ /* 0x000fe40007810000 */
[----:B------:R-:W-:Y:S01]  /*14040*/  FMNMX.FTZ R37, R40, R37, !PT ;  /* 0x0000002528257209 */ /* 0x000fe20007810000 */
[----:B------:R-:W-:Y:S01]  /*14050*/  IMAD.WIDE.U32 R234, R5, -0x2daee0ad, RZ ;  /* 0xd2511f5305ea7825 */ /* 0x000fe200078e00ff */
[----:B------:R-:W-:Y:S02]  /*14060*/  FMNMX.FTZ R20, R11, R20, !PT ;  /* 0x000000140b147209 */ /* 0x000fe40007810000 */
[----:B------:R-:W-:Y:S01]  /*14070*/  FMNMX.FTZ R37, R41, R37, !PT ;  /* 0x0000002529257209 */ /* 0x000fe20007810000 */
[----:B------:R-:W-:Y:S01]  /*14080*/  IMAD.WIDE.U32 R144, R4, -0x326172a9, RZ ;  /* 0xcd9e8d5704907825 */ /* 0x000fe200078e00ff */
[----:B------:R-:W-:Y:S01]  /*14090*/  LOP3.LUT R4, R29, UR13, R166, 0x96, !PT ;  /* 0x0000000d1d047c12 */ /* 0x000fe2000f8e96a6 */
[----:B------:R-:W-:Y:S01]  /*140a0*/  MUFU.EX2 R69, R69 ;  /* 0x0000004500457308 */ /* 0x000fe20000000800 */
[----:B------:R-:W-:Y:S01]  /*140b0*/  FMNMX.FTZ R20, R18, R20, !PT ;  /* 0x0000001412147209 */ /* 0x000fe20007810000 */
[----:B------:R-:W-:Y:S01]  /*140c0*/  IMAD.WIDE.U32 R140, R140, -0x2daee0ad, RZ ;  /* 0xd2511f538c8c7825 */ /* 0x000fe200078e00ff */
[----:B------:R-:W-:Y:S02]  /*140d0*/  LOP3.LUT R28, R143, UR11, R28, 0x96, !PT ;  /* 0x0000000b8f1c7c12 */ /* 0x000fe4000f8e961c */
[----:B------:R-:W-:Y:S01]  /*140e0*/  FMNMX.FTZ R20, R19, R20, !PT ;  /* 0x0000001413147209 */ /* 0x000fe20007810000 */
[----:B------:R-:W-:Y:S01]  /*140f0*/  IMAD.WIDE.U32 R160, R4, -0x2daee0ad, RZ ;  /* 0xd2511f5304a07825 */ /* 0x000fe200078e00ff */
[----:B------:R-:W-:Y:S02]  /*14100*/  LOP3.LUT R136, R141, UR12, R136, 0x96, !PT ;  /* 0x0000000c8d887c12 */ /* 0x000fe4000f8e9688 */
[----:B------:R-:W-:Y:S01]  /*14110*/  FMNMX.FTZ R20, R26, R20, !PT ;  /* 0x000000141a147209 */ /* 0x000fe20007810000 */
[----:B------:R-:W-:Y:S01]  /*14120*/  MUFU.EX2 R92, R92 ;  /* 0x0000005c005c7308 */ /* 0x000fe20000000800 */
[----:B------:R-:W-:Y:S01]  /*14130*/  IMAD.WIDE.U32 R28, R28, -0x2daee0ad, RZ ;  /* 0xd2511f531c1c7825 */ /* 0x000fe200078e00ff */
[----:B------:R-:W-:Y:S02]  /*14140*/  LOP3.LUT R13, R145, UR13, R168, 0x96, !PT ;  /* 0x0000000d910d7c12 */ /* 0x000fe4000f8e96a8 */
[----:B------:R-:W-:Y:S01]  /*14150*/  FMNMX.FTZ R20, R27, R20, !PT ;  /* 0x000000141b147209 */ /* 0x000fe20007810000 */
[----:B------:R-:W-:Y:S01]  /*14160*/  IMAD.WIDE.U32 R136, R136, -0x326172a9, RZ ;  /* 0xcd9e8d5788887825 */ /* 0x000fe200078e00ff */
[----:B------:R-:W-:Y:S02]  /*14170*/  LOP3.LUT R21, R29, UR8, R160, 0x96, !PT ;  /* 0x000000081d157c12 */ /* 0x000fe4000f8e96a0 */
[----:B------:R-:W-:Y:S01]  /*14180*/  FMNMX.FTZ R20, R34, R20, !PT ;  /* 0x0000001422147209 */ /* 0x000fe20007810000 */
[----:B------:R-:W-:Y:S01]  /*14190*/  IMAD.WIDE.U32 R174, R174, -0x2daee0ad, RZ ;  /* 0xd2511f53aeae7825 */ /* 0x000fe200078e00ff */
[----:B------:R-:W-:Y:S01]  /*141a0*/  MUFU.EX2 R93, R93 ;  /* 0x0000005d005d7308 */ /* 0x000fe20000000800 */
[----:B------:R-:W-:Y:S02]  /*141b0*/  LOP3.LUT R144, R137, UR11, R144, 0x96, !PT ;  /* 0x0000000b89907c12 */ /* 0x000fe4000f8e9690 */
[----:B------:R-:W-:Y:S02]  /*141c0*/  FMNMX.FTZ R20, R35, R20, !PT ;  /* 0x0000001423147209 */ /* 0x000fe40007810000 */
[----:B------:R-:W-:Y:S01]  /*141d0*/  LOP3.LUT R174, R235, UR10, R174, 0x96, !PT ;  /* 0x0000000aebae7c12 */ /* 0x000fe2000f8e96ae */
[----:B------:R-:W-:Y:S01]  /*141e0*/  IMAD.WIDE.U32 R144, R144, -0x2daee0ad, RZ ;  /* 0xd2511f5390907825 */ /* 0x000fe200078e00ff */
[----:B------:R-:W-:Y:S02]  /*141f0*/  LOP3.LUT R162, R175, UR12, R162, 0x96, !PT ;  /* 0x0000000cafa27c12 */ /* 0x000fe4000f8e96a2 */
[----:B------:R-:W-:Y:S01]  /*14200*/  LOP3.LUT R4, R147, UR8, R164, 0x96, !PT ;  /* 0x0000000893047c12 */ /* 0x000fe2000f8e96a4 */
[----:B------:R-:W-:Y:S01]  /*14210*/  MUFU.EX2 R84, R84 ;  /* 0x0000005400547308 */ /* 0x000fe20000000800 */
[----:B------:R-:W-:Y:S01]  /*14220*/  FMNMX.FTZ R20, R42, R20, !PT ;  /* 0x000000142a147209 */ /* 0x000fe20007810000 */
[----:B------:R-:W-:Y:S01]  /*14230*/  IMAD.WIDE.U32 R162, R162, -0x326172a9, RZ ;  /* 0xcd9e8d57a2a27825 */ /* 0x000fe200078e00ff */
[----:B------:R-:W-:Y:S02]  /*14240*/  FMNMX.FTZ R37, R48, R37, !PT ;  /* 0x0000002530257209 */ /* 0x000fe40007810000 */
[----:B------:R-:W-:Y:S02]  /*14250*/  FMNMX.FTZ R20, R43, R20, !PT ;  /* 0x000000142b147209 */ /* 0x000fe40007810000 */
[----:B------:R-:W-:Y:S02]  /*14260*/  LOP3.LUT R233, R163, UR11, R36, 0x96, !PT ;  /* 0x0000000ba3e97c12 */ /* 0x000fe4000f8e9624 */
[----:B------:R-:W-:Y:S01]  /*14270*/  LOP3.LUT R36, R161, UR10, R158, 0x96, !PT ;  /* 0x0000000aa1247c12 */ /* 0x000fe2000f8e969e */
[----:B------:R-:W-:Y:S01]  /*14280*/  MUFU.EX2 R85, R85 ;  /* 0x0000005500557308 */ /* 0x000fe20000000800 */
[----:B------:R-:W-:Y:S01]  /*14290*/  IMAD.WIDE.U32 R158, R13, -0x2daee0ad, RZ ;  /* 0xd2511f530d9e7825 */ /* 0x000fe200078e00ff */
[----:B------:R-:W-:Y:S02]  /*142a0*/  FMNMX.FTZ R20, R50, R20, !PT ;  /* 0x0000001432147209 */ /* 0x000fe40007810000 */
[----:B------:R-:W-:Y:S01]  /*142b0*/  FMNMX.FTZ R37, R49, R37, !PT ;  /* 0x0000002531257209 */ /* 0x000fe20007810000 */
[----:B------:R-:W-:Y:S01]  /*142c0*/  IMAD.WIDE.U32 R178, R233, -0x2daee0ad, RZ ;  /* 0xd2511f53e9b27825 */ /* 0x000fe200078e00ff */
[----:B------:R-:W-:Y:S02]  /*142d0*/  LOP3.LUT R13, R159, UR10, R140, 0x96, !PT ;  /* 0x0000000a9f0d7c12 */ /* 0x000fe4000f8e968c */
[----:B------:R-:W-:Y:S01]  /*142e0*/  LOP3.LUT R5, R145, UR8, R158, 0x96, !PT ;  /* 0x0000000891057c12 */ /* 0x000fe2000f8e969e */
[----:B------:R-:W-:Y:S01]  /*142f0*/  IMAD.WIDE.U32 R140, R2, -0x326172a9, RZ ;  /* 0xcd9e8d57028c7825 */ /* 0x000fe200078e00ff */
[----:B------:R-:W-:Y:S01]  /*14300*/  MUFU.EX2 R100, R100 ;  /* 0x0000006400647308 */ /* 0x000fe20000000800 */
[----:B------:R-:W-:Y:S02]  /*14310*/  FMNMX.FTZ R20, R51, R20, !PT ;  /* 0x0000001433147209 */ /* 0x000fe40007810000 */
[----:B------:R-:W-:Y:S01]  /*14320*/  IMAD.WIDE.U32 R158, R4, -0x326172a9, RZ ;  /* 0xcd9e8d57049e7825 */ /* 0x000fe200078e00ff */
[----:B------:R-:W-:Y:S02]  /*14330*/  FMNMX.FTZ R37, R56, R37, !PT ;  /* 0x0000002538257209 */ /* 0x000fe40007810000 */
[----:B------:R-:W-:Y:S01]  /*14340*/  FMNMX.FTZ R20, R58, R20, !PT ;  /* 0x000000143a147209 */ /* 0x000fe20007810000 */
[----:B------:R-:W-:Y:S01]  /*14350*/  IMAD.WIDE.U32 R160, R13, -0x326172a9, RZ ;  /* 0xcd9e8d570da07825 */ /* 0x000fe200078e00ff */
[C---:B------:R-:W-:Y:S02]  /*14360*/  LOP3.LUT R2, R158.reuse, 0xffff, RZ, 0xc0, !PT ;  /* 0x0000ffff9e027812 */ /* 0x040fe400078ec0ff */
[----:B------:R-:W-:Y:S01]  /*14370*/  MUFU.EX2 R101, R101 ;  /* 0x0000006500657308 */ /* 0x000fe20000000800 */
[----:B------:R-:W-:Y:S02]  /*14380*/  FMNMX.FTZ R137, R59, R20, !PT ;  /* 0x000000143b897209 */ /* 0x000fe40007810000 */
[----:B------:R-:W-:Y:S02]  /*14390*/  LOP3.LUT R20, R141, UR9, R138, 0x96, !PT ;  /* 0x000000098d147c12 */ /* 0x000fe4000f8e968a */
[----:B------:R-:W-:Y:S02]  /*143a0*/  LOP3.LUT R138, R159, UR19, R140, 0x96, !PT ;  /* 0x000000139f8a7c12 */ /* 0x000fe4000f8e968c */
[----:B------:R-:W-:Y:S02]  /*143b0*/  LOP3.LUT R140, R158, 0xff, RZ, 0xc0, !PT ;  /* 0x000000ff9e8c7812 */ /* 0x000fe400078ec0ff */
[----:B------:R-:W-:Y:S01]  /*143c0*/  SHF.R.U32.HI R141, RZ, 0x18, R158 ;  /* 0x00000018ff8d7819 */ /* 0x000fe2000001169e */
[----:B------:R-:W-:Y:S01]  /*143d0*/  MUFU.EX2 R108, R108 ;  /* 0x0000006c006c7308 */ /* 0x000fe20000000800 */
[----:B------:R-:W-:Y:S02]  /*143e0*/  SHF.R.U32.HI R143, RZ, 0x8, R2 ;  /* 0x00000008ff8f7819 */ /* 0x000fe40000011602 */
[----:B------:R-:W-:Y:S01]  /*143f0*/  SHF.R.U32.HI R4, RZ, 0x10, R158 ;  /* 0x00000010ff047819 */ /* 0x000fe2000001169e */
[----:B------:R-:W-:Y:S01]  /*14400*/  IMAD.WIDE.U32 R158, R36, -0x326172a9, RZ ;  /* 0xcd9e8d57249e7825 */ /* 0x000fe200078e00ff */
[----:B------:R-:W-:Y:S02]  /*14410*/  PRMT R140, R140, 0x5410, R143 ;  /* 0x000054108c8c7816 */ /* 0x000fe4000000008f */
[----:B------:R-:W-:Y:S02]  /*14420*/  LOP3.LUT R145, R4, 0xff, RZ, 0xc0, !PT ;  /* 0x000000ff04917812 */ /* 0x000fe400078ec0ff */
[----:B------:R-:W-:Y:S01]  /*14430*/  FMNMX.FTZ R37, R57, R37, !PT ;  /* 0x0000002539257209 */ /* 0x000fe20007810000 */
[----:B------:R-:W-:Y:S01]  /*14440*/  MUFU.EX2 R109, R109 ;  /* 0x0000006d006d7308 */ /* 0x000fe20000000800 */
[--C-:B------:R-:W-:Y:S01]  /*14450*/  HSET2.LE.AND R140, R140, R189.reuse, PT ;  /* 0x000000bd8c8c7233 */ /* 0x100fe20003803000 */
[----:B------:R-:W-:Y:S02]  /*14460*/  PRMT R141, R145, 0x5410, R141 ;  /* 0x00005410918d7816 */ /* 0x000fe4000000008d */
[----:B------:R-:W-:Y:S02]  /*14470*/  FMNMX.FTZ R37, R64, R37, !PT ;  /* 0x0000002540257209 */ /* 0x000fe40007810000 */
[----:B------:R-:W-:Y:S01]  /*14480*/  FMNMX.FTZ R137, R66, R137, !PT ;  /* 0x0000008942897209 */ /* 0x000fe20007810000 */
[--C-:B------:R-:W-:Y:S01]  /*14490*/  HSET2.LE.AND R141, R141, R189.reuse, PT ;  /* 0x000000bd8d8d7233 */ /* 0x100fe20003803000 */
[----:B------:R-:W-:Y:S01]  /*144a0*/  FMNMX.FTZ R29, R65, R37, !PT ;  /* 0x00000025411d7209 */ /* 0x000fe20007810000 */
[----:B------:R-:W-:Y:S01]  /*144b0*/  IMAD.WIDE.U32 R36, R21, -0x326172a9, RZ ;  /* 0xcd9e8d5715247825 */ /* 0x000fe200078e00ff */
[----:B------:R-:W-:Y:S01]  /*144c0*/  MUFU.EX2 R124, R124 ;  /* 0x0000007c007c7308 */ /* 0x000fe20000000800 */
[----:B------:R-:W-:Y:S02]  /*144d0*/  LOP3.LUT R21, R159, UR9, R142, 0x96, !PT ;  /* 0x000000099f157c12 */ /* 0x000fe4000f8e968e */
[----:B------:R-:W-:Y:S02]  /*144e0*/  FMNMX.FTZ R29, R72, R29, !PT ;  /* 0x0000001d481d7209 */ /* 0x000fe40007810000 */
[----:B------:R-:W-:Y:S01]  /*144f0*/  LOP3.LUT R139, R37, UR19, R158, 0x96, !PT ;  /* 0x00000013258b7c12 */ /* 0x000fe2000f8e969e */
[----:B------:R-:W-:Y:S01]  /*14500*/  IMAD.WIDE.U32 R158, R5, -0x326172a9, RZ ;  /* 0xcd9e8d57059e7825 */ /* 0x000fe200078e00ff */
[----:B------:R-:W-:Y:S02]  /*14510*/  SHF.R.U32.HI R142, RZ, 0x10, R36 ;  /* 0x00000010ff8e7819 */ /* 0x000fe40000011624 */
[----:B------:R-:W-:Y:S01]  /*14520*/  LOP3.LUT R173, R139, 0xff, RZ, 0xc0, !PT ;  /* 0x000000ff8bad7812 */ /* 0x000fe200078ec0ff */
[----:B------:R-:W-:Y:S01]  /*14530*/  MUFU.EX2 R125, R125 ;  /* 0x0000007d007d7308 */ /* 0x000fe20000000800 */
[----:B------:R-:W-:Y:S02]  /*14540*/  LOP3.LUT R163, R159, UR19, R160, 0x96, !PT ;  /* 0x000000139fa37c12 */ /* 0x000fe4000f8e96a0 */
[----:B------:R-:W-:Y:S02]  /*14550*/  LOP3.LUT R241, R158, 0xff, RZ, 0xc0, !PT ;  /* 0x000000ff9ef17812 */ /* 0x000fe400078ec0ff */
[--C-:B------:R-:W-:Y:S02]  /*14560*/  SHF.R.U32.HI R165, RZ, 0x18, R158.reuse ;  /* 0x00000018ffa57819 */ /* 0x100fe4000001169e */
[----:B------:R-:W-:Y:S02]  /*14570*/  SHF.R.U32.HI R172, RZ, 0x18, R139 ;  /* 0x00000018ffac7819 */ /* 0x000fe4000001168b */
[----:B------:R-:W-:Y:S01]  /*14580*/  LOP3.LUT R142, R142, 0xff, RZ, 0xc0, !PT ;  /* 0x000000ff8e8e7812 */ /* 0x000fe200078ec0ff */
[----:B------:R-:W-:Y:S01]  /*14590*/  MUFU.EX2 R116, R116 ;  /* 0x0000007400747308 */ /* 0x000fe20000000800 */
[----:B------:R-:W-:Y:S02]  /*145a0*/  LOP3.LUT R170, R36, 0xff, RZ, 0xc0, !PT ;  /* 0x000000ff24aa7812 */ /* 0x000fe400078ec0ff */
[----:B------:R-:W-:Y:S02]  /*145b0*/  FMNMX.FTZ R29, R73, R29, !PT ;  /* 0x0000001d491d7209 */ /* 0x000fe40007810000 */
[----:B------:R-:W-:Y:S02]  /*145c0*/  FMNMX.FTZ R137, R67, R137, !PT ;  /* 0x0000008943897209 */ /* 0x000fe40007810000 */
[----:B------:R-:W-:Y:S02]  /*145d0*/  FMNMX.FTZ R29, R80, R29, !PT ;  /* 0x0000001d501d7209 */ /* 0x000fe40007810000 */
[----:B------:R-:W-:Y:S01]  /*145e0*/  FMNMX.FTZ R137, R74, R137, !PT ;  /* 0x000000894a897209 */ /* 0x000fe20007810000 */
[----:B------:R-:W-:Y:S01]  /*145f0*/  MUFU.EX2 R132, R132 ;  /* 0x0000008400847308 */ /* 0x000fe20000000800 */
        /* <DEDUP_REMOVED lines=22> */
[----:B------:R-:W-:Y:S02]  /*14760*/  SHF.R.U32.HI R137, RZ, 0x10, R158 ;  /* 0x00000010ff897819 */ /* 0x000fe4000001169e */
[----:B------:R-:W-:Y:S02]  /*14770*/  FMNMX.FTZ R13, R128, R29, !PT ;  /* 0x0000001d800d7209 */ /* 0x000fe40007810000 */
[----:B------:R-:W-:Y:S02]  /*14780*/  LOP3.LUT R137, R137, 0xff, RZ, 0xc0, !PT ;  /* 0x000000ff89897812 */ /* 0x000fe400078ec0ff */
[----:B------:R-:W-:Y:S02]  /*14790*/  FMNMX.FTZ R5, R129, R13, !PT ;  /* 0x0000000d81057209 */ /* 0x000fe40007810000 */
[----:B------:R-:W-:Y:S02]  /*147a0*/  PRMT R165, R137, 0x5410, R165 ;  /* 0x0000541089a57816 */ /* 0x000fe400000000a5 */
[----:B------:R-:W-:Y:S01]  /*147b0*/  LOP3.LUT R29, R36, 0xffff, RZ, 0xc0, !PT ;  /* 0x0000ffff241d7812 */ /* 0x000fe200078ec0ff */
[----:B------:R-:W1:Y:S01]  /*147c0*/  SHFL.BFLY PT, R13, R5, 0x2, 0x1f ;  /* 0x0c401f00050d7f89 */ /* 0x000e6200000e0000 */
[----:B------:R-:W-:Y:S01]  /*147d0*/  LOP3.LUT R37, R161, UR9, R136, 0x96, !PT ;  /* 0x00000009a1257c12 */ /* 0x000fe2000f8e9688 */
[----:B------:R-:W-:Y:S01]  /*147e0*/  IMAD.WIDE.U32 R160, R20, -0x2daee0ad, RZ ;  /* 0xd2511f5314a07825 */ /* 0x000fe200078e00ff */
[----:B------:R-:W-:Y:S02]  /*147f0*/  LOP3.LUT R136, R158, 0xffff, RZ, 0xc0, !PT ;  /* 0x0000ffff9e887812 */ /* 0x000fe400078ec0ff */
[----:B------:R-:W-:Y:S01]  /*14800*/  SHF.R.U32.HI R29, RZ, 0x8, R29 ;  /* 0x00000008ff1d7819 */ /* 0x000fe2000001161d */
[----:B------:R-:W-:Y:S01]  /*14810*/  IMAD.WIDE.U32 R248, R37, -0x2daee0ad, RZ ;  /* 0xd2511f5325f87825 */ /* 0x000fe200078e00ff */
[----:B------:R-:W-:Y:S02]  /*14820*/  SHF.R.U32.HI R136, RZ, 0x8, R136 ;  /* 0x00000008ff887819 */ /* 0x000fe40000011688 */
[----:B------:R-:W-:Y:S01]  /*14830*/  LOP3.LUT R20, R161, UR18, R146, 0x96, !PT ;  /* 0x00000012a1147c12 */ /* 0x000fe2000f8e9692 */
[----:B------:R-:W-:Y:S01]  /*14840*/  IMAD.WIDE.U32 R146, R21, -0x2daee0ad, RZ ;  /* 0xd2511f5315927825 */ /* 0x000fe200078e00ff */
[----:B------:R-:W-:Y:S02]  /*14850*/  PRMT R241, R241, 0x5410, R136 ;  /* 0x00005410f1f17816 */ /* 0x000fe40000000088 */
[----:B------:R-:W-:Y:S02]  /*14860*/  LOP3.LUT R250, R248, 0xffff, RZ, 0xc0, !PT ;  /* 0x0000fffff8fa7812 */ /* 0x000fe400078ec0ff */
[----:B------:R-:W-:Y:S02]  /*14870*/  SHF.R.U32.HI R21, RZ, 0x18, R146 ;  /* 0x00000018ff157819 */ /* 0x000fe40000011692 */
[----:B------:R-:W-:Y:S02]  /*14880*/  SHF.R.U32.HI R251, RZ, 0x10, R248 ;  /* 0x00000010fffb7819 */ /* 0x000fe400000116f8 */
[----:B------:R-:W-:Y:S02]  /*14890*/  LOP3.LUT R171, R147, UR18, R28, 0x96, !PT ;  /* 0x0000001293ab7c12 */ /* 0x000fe4000f8e961c */
[----:B------:R-:W-:Y:S02]  /*148a0*/  SHF.R.U32.HI R28, RZ, 0x10, R146 ;  /* 0x00000010ff1c7819 */ /* 0x000fe40000011692 */
[C---:B------:R-:W-:Y:S02]  /*148b0*/  LOP3.LUT R252, R146.reuse, 0xffff, RZ, 0xc0, !PT ;  /* 0x0000ffff92fc7812 */ /* 0x040fe400078ec0ff */
[----:B------:R-:W-:Y:S02]  /*148c0*/  LOP3.LUT R187, R146, 0xff, RZ, 0xc0, !PT ;  /* 0x000000ff92bb7812 */ /* 0x000fe400078ec0ff */
[----:B------:R-:W-:Y:S02]  /*148d0*/  F2FP.BF16.PACK_AB R146, R148, R149 ;  /* 0x000000959492723e */ /* 0x000fe400000010ff */
[----:B------:R-:W-:Y:S02]  /*148e0*/  LOP3.LUT R37, R249, UR18, R144, 0x96, !PT ;  /* 0x00000012f9257c12 */ /* 0x000fe4000f8e9690 */
[----:B------:R-:W-:Y:S02]  /*148f0*/  LOP3.LUT R146, R140, R146, RZ, 0xc0, !PT ;  /* 0x000000928c927212 */ /* 0x000fe400078ec0ff */
[----:B------:R-:W-:Y:S01]  /*14900*/  F2FP.BF16.PACK_AB R144, R150, R0 ;  /* 0x000000009690723e */ /* 0x000fe200000010ff */
[----:B------:R-:W-:Y:S01]  /*14910*/  FFMA.FTZ R0, R180, R134, R0 ;  /* 0x00000086b4007223 */ /* 0x000fe20000010000 */
[----:B------:R-:W-:Y:S02]  /*14920*/  LOP3.LUT R249, R248, 0xff, RZ, 0xc0, !PT ;  /* 0x000000fff8f97812 */ /* 0x000fe400078ec0ff */
[----:B------:R-:W-:Y:S01]  /*14930*/  SHF.R.U32.HI R248, RZ, 0x18, R248 ;  /* 0x00000018fff87819 */ /* 0x000fe200000116f8 */
[----:B------:R-:W-:Y:S01]  /*14940*/  FADD.FTZ R150, R150, R0 ;  /* 0x0000000096967221 */ /* 0x000fe20000010000 */
[----:B------:R-:W-:Y:S02]  /*14950*/  PRMT R170, R170, 0x5410, R29 ;  /* 0x00005410aaaa7816 */ /* 0x000fe4000000001d */
[----:B------:R-:W-:Y:S01]  /*14960*/  SHF.R.U32.HI R29, RZ, 0x18, R160 ;  /* 0x00000018ff1d7819 */ /* 0x000fe200000116a0 */
[----:B------:R-:W-:Y:S01]  /*14970*/  FADD.FTZ R150, R149, R150 ;  /* 0x0000009695967221 */ /* 0x000fe20000010000 */
[----:B-1----:R-:W-:Y:S02]  /*14980*/  FMNMX.FTZ R13, R5, R13, !PT ;  /* 0x0000000d050d7209 */ /* 0x002fe40007810000 */
[----:B------:R-:W-:Y:S01]  /*14990*/  FSEL R5, R3, RZ, P0 ;  /* 0x000000ff03057208 */ /* 0x000fe20000000000 */
[----:B------:R-:W-:Y:S01]  /*149a0*/  FADD.FTZ R148, R148, R150 ;  /* 0x0000009694947221 */ /* 0x000fe20000010000 */
[----:B------:R-:W-:Y:S01]  /*149b0*/  SHF.R.U32.HI R36, RZ, 0x18, R36 ;  /* 0x00000018ff247819 */ /* 0x000fe20000011624 */
[----:B------:R-:W1:Y:S01]  /*149c0*/  SHFL.BFLY PT, R143, R13, 0x1, 0x1f ;  /* 0x0c201f000d8f7f89 */ /* 0x000e6200000e0000 */
[----:B------:R-:W-:Y:S01]  /*149d0*/  LOP3.LUT R175, R160, 0xffff, RZ, 0xc0, !PT ;  /* 0x0000ffffa0af7812 */ /* 0x000fe200078ec0ff */
[--C-:B------:R-:W-:Y:S01]  /*149e0*/  FFMA.FTZ R157, R14, c[0x0][0x23c], -R5.reuse ;  /* 0x00008f000e9d7a23 */ /* 0x100fe20000010805 */
[----:B------:R-:W-:Y:S01]  /*149f0*/  LOP3.LUT R14, R138, 0xffff, RZ, 0xc0, !PT ;  /* 0x0000ffff8a0e7812 */ /* 0x000fe200078ec0ff */
[--C-:B------:R-:W-:Y:S01]  /*14a00*/  FFMA.FTZ R158, R15, c[0x0][0x23c], -R5.reuse ;  /* 0x00008f000f9e7a23 */ /* 0x100fe20000010805 */
[----:B------:R-:W-:Y:S01]  /*14a10*/  SHF.R.U32.HI R15, RZ, 0x10, R138 ;  /* 0x00000010ff0f7819 */ /* 0x000fe2000001168a */
[----:B------:R-:W-:Y:S01]  /*14a20*/  FFMA.FTZ R161, R7, c[0x0][0x23c], -R5 ;  /* 0x00008f0007a17a23 */ /* 0x000fe20000010805 */
[----:B------:R-:W-:Y:S01]  /*14a30*/  SHF.R.U32.HI R7, RZ, 0x10, R139 ;  /* 0x00000010ff077819 */ /* 0x000fe2000001168b */
[----:B------:R-:W-:Y:S01]  /*14a40*/  MUFU.EX2 R157, R157 ;  /* 0x0000009d009d7308 */ /* 0x000fe20000000800 */
[----:B------:R-:W-:Y:S01]  /*14a50*/  PRMT R36, R142, 0x5410, R36 ;  /* 0x000054108e247816 */ /* 0x000fe20000000024 */
[--C-:B------:R-:W-:Y:S01]  /*14a60*/  FFMA.FTZ R30, R30, c[0x0][0x23c], -R5.reuse ;  /* 0x00008f001e1e7a23 */ /* 0x100fe20000010805 */
[----:B------:R-:W-:Y:S01]  /*14a70*/  LOP3.LUT R142, R138, 0xff, RZ, 0xc0, !PT ;  /* 0x000000ff8a8e7812 */ /* 0x000fe200078ec0ff */
[--C-:B------:R-:W-:Y:S01]  /*14a80*/  FFMA.FTZ R78, R78, c[0x0][0x23c], -R5.reuse ;  /* 0x00008f004e4e7a23 */ /* 0x100fe20000010805 */
[----:B------:R-:W-:Y:S01]  /*14a90*/  SHF.R.U32.HI R138, RZ, 0x18, R138 ;  /* 0x00000018ff8a7819 */ /* 0x000fe2000001168a */
[--C-:B------:R-:W-:Y:S01]  /*14aa0*/  FFMA.FTZ R38, R38, c[0x0][0x23c], -R5.reuse ;  /* 0x00008f0026267a23 */ /* 0x100fe20000010805 */
[----:B------:R-:W-:Y:S01]  /*14ab0*/  LOP3.LUT R145, R7, 0xff, RZ, 0xc0, !PT ;  /* 0x000000ff07917812 */ /* 0x000fe200078ec0ff */
[--C-:B------:R-:W-:Y:S01]  /*14ac0*/  FFMA.FTZ R46, R46, c[0x0][0x23c], -R5.reuse ;  /* 0x00008f002e2e7a23 */ /* 0x100fe20000010805 */
[----:B------:R-:W-:Y:S01]  /*14ad0*/  SHF.R.U32.HI R14, RZ, 0x8, R14 ;  /* 0x00000008ff0e7819 */ /* 0x000fe2000001160e */
[----:B------:R-:W3:Y:S01]  /*14ae0*/  MUFU.EX2 R158, R158 ;  /* 0x0000009e009e7308 */ /* 0x000ee20000000800 */
[----:B------:R-:W-:Y:S01]  /*14af0*/  PRMT R172, R145, 0x5410, R172 ;  /* 0x0000541091ac7816 */ /* 0x000fe200000000ac */
[--C-:B------:R-:W-:Y:S01]  /*14b00*/  FFMA.FTZ R47, R47, c[0x0][0x23c], -R5.reuse ;  /* 0x00008f002f2f7a23 */ /* 0x100fe20000010805 */
[----:B------:R-:W-:Y:S01]  /*14b10*/  PRMT R142, R142, 0x5410, R14 ;  /* 0x000054108e8e7816 */ /* 0x000fe2000000000e */
[--C-:B------:R-:W-:Y:S01]  /*14b20*/  FFMA.FTZ R62, R62, c[0x0][0x23c], -R5.reuse ;  /* 0x00008f003e3e7a23 */ /* 0x100fe20000010805 */
[----:B------:R-:W-:Y:S01]  /*14b30*/  SHF.R.U32.HI R188, RZ, 0x10, R160 ;  /* 0x00000010ffbc7819 */ /* 0x000fe200000116a0 */
[--C-:B------:R-:W-:Y:S01]  /*14b40*/  FFMA.FTZ R63, R63, c[0x0][0x23c], -R5.reuse ;  /* 0x00008f003f3f7a23 */ /* 0x100fe20000010805 */
[----:B-1----:R-:W-:Y:S01]  /*14b50*/  FMNMX.FTZ R13, R13, R143, !PT ;  /* 0x0000008f0d0d7209 */ /* 0x002fe20007810000 */
[--C-:B------:R-:W-:Y:S01]  /*14b60*/  HSET2.LE.AND R142, R142, R189.reuse, PT ;  /* 0x000000bd8e8e7233 */ /* 0x100fe20003803000 */
[----:B------:R-:W-:Y:S01]  /*14b70*/  LOP3.LUT R143, R139, 0xffff, RZ, 0xc0, !PT ;  /* 0x0000ffff8b8f7812 */ /* 0x000fe200078ec0ff */
[----:B------:R-:W-:Y:S01]  /*14b80*/  MUFU.EX2 R161, R161 ;  /* 0x000000a100a17308 */ /* 0x000fe20000000800 */
[----:B------:R-:W-:Y:S01]  /*14b90*/  LOP3.LUT R139, R15, 0xff, RZ, 0xc0, !PT ;  /* 0x000000ff0f8b7812 */ /* 0x000fe200078ec0ff */
[----:B------:R-:W-:Y:S01]  /*14ba0*/  FFMA.FTZ R54, R54, c[0x0][0x23c], -R5 ;  /* 0x00008f0036367a23 */ /* 0x000fe20000010805 */
[----:B------:R-:W-:Y:S01]  /*14bb0*/  SHF.R.U32.HI R143, RZ, 0x8, R143 ;  /* 0x00000008ff8f7819 */ /* 0x000fe2000001168f */
[----:B------:R-:W-:Y:S01]  /*14bc0*/  FFMA.FTZ R55, R55, c[0x0][0x23c], -R5 ;  /* 0x00008f0037377a23 */ /* 0x000fe20000010805 */
[----:B------:R-:W-:Y:S01]  /*14bd0*/  PRMT R7, R139, 0x5410, R138 ;  /* 0x000054108b077816 */ /* 0x000fe2000000008a */
[----:B--2---:R-:W-:Y:S01]  /*14be0*/  FADD.FTZ R148, R153, R148 ;  /* 0x0000009499947221 */ /* 0x004fe20000010000 */
[----:B------:R-:W-:Y:S01]  /*14bf0*/  LDSM.16.MT88.4 R136, [R231+0x4000] ;  /* 0x00400000e788783b */ /* 0x000fe20000004200 */
[----:B------:R-:W-:Y:S02]  /*14c00*/  PRMT R173, R173, 0x5410, R143 ;  /* 0x00005410adad7816 */ /* 0x000fe4000000008f */
[----:B------:R-:W-:Y:S01]  /*14c10*/  MUFU.EX2 R46, R46 ;  /* 0x0000002e002e7308 */ /* 0x000fe20000000800 */
[----:B------:R-:W-:Y:S01]  /*14c20*/  LOP3.LUT R144, R142, R144, RZ, 0xc0, !PT ;  /* 0x000000908e907212 */ /* 0x000fe200078ec0ff */
[--C-:B------:R-:W-:Y:S01]  /*14c30*/  HSET2.LE.AND R145, R7, R189.reuse, PT ;  /* 0x000000bd07917233 */ /* 0x100fe20003803000 */
[----:B------:R-:W-:Y:S02]  /*14c40*/  LOP3.LUT R188, R188, 0xff, RZ, 0xc0, !PT ;  /* 0x000000ffbcbc7812 */ /* 0x000fe400078ec0ff */
[----:B---3--:R-:W-:Y:S02]  /*14c50*/  F2FP.BF16.PACK_AB R147, R158, R157 ;  /* 0x0000009d9e93723e */ /* 0x008fe400000010ff */
[----:B------:R-:W-:Y:S02]  /*14c60*/  FSETP.NEU.FTZ.AND P0, PT, R13, -INF , PT ;  /* 0xff8000000d00780b */ /* 0x000fe40003f1d000 */
[----:B------:R-:W-:Y:S01]  /*14c70*/  LOP3.LUT R147, R141, R147, RZ, 0xc0, !PT ;  /* 0x000000938d937212 */ /* 0x000fe200078ec0ff */
[----:B------:R-:W1:Y:S01]  /*14c80*/  MUFU.EX2 R47, R47 ;  /* 0x0000002f002f7308 */ /* 0x000e620000000800 */
[----:B------:R-:W-:Y:S01]  /*14c90*/  LDSM.16.MT88.4 R140, [R240+0x4000] ;  /* 0x00400000f08c783b */ /* 0x000fe20000004200 */
[----:B------:R-:W-:Y:S02]  /*14ca0*/  LOP3.LUT R164, R160, 0xff, RZ, 0xc0, !PT ;  /* 0x000000ffa0a47812 */ /* 0x000fe400078ec0ff */
[----:B------:R-:W-:Y:S04]  /*14cb0*/  FMNMX.FTZ R2, R122, R2, !PT ;  /* 0x000000027a027209 */ /* 0x000fe80007810000 */
[----:B------:R-:W-:Y:S02]  /*14cc0*/  FMNMX.FTZ R2, R123, R2, !PT ;  /* 0x000000027b027209 */ /* 0x000fe40007810000 */
[----:B------:R-:W-:Y:S02]  /*14cd0*/  MUFU.EX2 R62, R62 ;  /* 0x0000003e003e7308 */ /* 0x000fe40000000800 */
[----:B------:R-:W-:Y:S04]  /*14ce0*/  FMNMX.FTZ R2, R130, R2, !PT ;  /* 0x0000000282027209 */ /* 0x000fe80007810000 */
[----:B------:R-:W-:Y:S01]  /*14cf0*/  FMNMX.FTZ R4, R131, R2, !PT ;  /* 0x0000000283047209 */ /* 0x000fe20007810000 */
[----:B------:R-:W-:Y:S02]  /*14d00*/  FFMA.FTZ R2, R6, c[0x0][0x23c], -R5 ;  /* 0x00008f0006027a23 */ /* 0x000fe40000010805 */
[----:B------:R-:W-:Y:S01]  /*14d10*/  FADD.FTZ R6, -R13, R186 ;  /* 0x000000ba0d067221 */ /* 0x000fe20000010100 */
[----:B------:R-:W-:Y:S01]  /*14d20*/  MUFU.EX2 R63, R63 ;  /* 0x0000003f003f7308 */ /* 0x000fe20000000800 */
[----:B------:R-:W2:Y:S02]  /*14d30*/  SHFL.BFLY PT, R3, R4, 0x2, 0x1f ;  /* 0x0c401f0004037f89 */ /* 0x000ea400000e0000 */
[----:B------:R-:W-:Y:S01]  /*14d40*/  FMUL.FTZ R6, R6, c[0x0][0x23c] ;  /* 0x00008f0006067a20 */ /* 0x000fe20000410000 */
[----:B-1----:R-:W-:Y:S06]  /*14d50*/  F2FP.BF16.PACK_AB R117, R47, R46 ;  /* 0x0000002e2f75723e */ /* 0x002fec00000010ff */
[----:B------:R-:W1:Y:S10]  /*14d60*/  MUFU.EX2 R15, R6 ;  /* 0x00000006000f7308 */ /* 0x000e740000000800 */
[----:B------:R-:W3:Y:S01]  /*14d70*/  MUFU.EX2 R2, R2 ;  /* 0x0000000200027308 */ /* 0x000ee20000000800 */
[----:B--2---:R-:W-:Y:S01]  /*14d80*/  FMNMX.FTZ R14, R4, R3, !PT ;  /* 0x00000003040e7209 */ /* 0x004fe20007810000 */
[----:B------:R-:W-:Y:S08]  /*14d90*/  FMUL.FTZ R3, R13, c[0x0][0x23c] ;  /* 0x00008f000d037a20 */ /* 0x000ff00000410000 */
[----:B------:R-:W-:Y:S01]  /*14da0*/  MUFU.EX2 R54, R54 ;  /* 0x0000003600367308 */ /* 0x000fe20000000800 */
[----:B------:R-:W2:Y:S01]  /*14db0*/  SHFL.BFLY PT, R4, R14, 0x1, 0x1f ;  /* 0x0c201f000e047f89 */ /* 0x000ea200000e0000 */
[----:B-1----:R-:W-:Y:S01]  /*14dc0*/  FMUL.FTZ R204, R15, R204 ;  /* 0x000000cc0fcc7220 */ /* 0x002fe20000410000 */
[----:B------:R-:W-:Y:S01]  /*14dd0*/  FSEL R6, R3, RZ, P0 ;  /* 0x000000ff03067208 */ /* 0x000fe20000000000 */
[C---:B------:R-:W-:Y:S02]  /*14de0*/  FMUL.FTZ R205, R15.reuse, R205 ;  /* 0x000000cd0fcd7220 */ /* 0x040fe40000410000 */
[C---:B------:R-:W-:Y:S04]  /*14df0*/  FMUL.FTZ R200, R15.reuse, R200 ;  /* 0x000000c80fc87220 */ /* 0x040fe80000410000 */
        /* <DEDUP_REMOVED lines=9> */
[--C-:B------:R-:W-:Y:S01]  /*14e90*/  FFMA.FTZ R3, R8, c[0x0][0x23c], -R6.reuse ;  /* 0x00008f0008037a23 */ /* 0x100fe20000010806 */
[----:B--2---:R-:W-:Y:S01]  /*14ea0*/  FMNMX.FTZ R8, R14, R4, !PT ;  /* 0x000000040e087209 */ /* 0x004fe20007810000 */
[--C-:B------:R-:W-:Y:S01]  /*14eb0*/  FFMA.FTZ R159, R16, c[0x0][0x23c], -R6.reuse ;  /* 0x00008f00109f7a23 */ /* 0x100fe20000010806 */
[----:B---3--:R-:W-:Y:S01]  /*14ec0*/  F2FP.BF16.PACK_AB R4, R161, R2 ;  /* 0x00000002a104723e */ /* 0x008fe200000010ff */
[--C-:B------:R-:W-:Y:S01]  /*14ed0*/  FFMA.FTZ R160, R17, c[0x0][0x23c], -R6.reuse ;  /* 0x00008f0011a07a23 */ /* 0x100fe20000010806 */
[----:B------:R1:W-:Y:S01]  /*14ee0*/  MUFU.EX2 R14, R9 ;  /* 0x00000009000e7308 */ /* 0x0003e20000000800 */
[C---:B------:R-:W-:Y:S01]  /*14ef0*/  FMUL.FTZ R7, R8.reuse, c[0x0][0x23c] ;  /* 0x00008f0008077a20 */ /* 0x040fe20000410000 */
[----:B------:R-:W-:Y:S01]  /*14f00*/  FSETP.NEU.FTZ.AND P0, PT, R8, -INF , PT ;  /* 0xff8000000800780b */ /* 0x000fe20003f1d000 */
[----:B------:R-:W-:Y:S01]  /*14f10*/  IMAD.WIDE.U32 R16, R174, -0x326172a9, RZ ;  /* 0xcd9e8d57ae107825 */ /* 0x000fe200078e00ff */
[----:B------:R-:W-:Y:S02]  /*14f20*/  LOP3.LUT R145, R145, R4, RZ, 0xc0, !PT ;  /* 0x0000000491917212 */ /* 0x000fe400078ec0ff */
[----:B------:R-:W-:Y:S01]  /*14f30*/  FSEL R7, R7, RZ, P0 ;  /* 0x000000ff07077208 */ /* 0x000fe20000000000 */
[----:B------:R-:W-:Y:S01]  /*14f40*/  FFMA.FTZ R134, R113, c[0x0][0x23c], -R6 ;  /* 0x00008f0071867a23 */ /* 0x000fe20000010806 */
[----:B------:R-:W-:Y:S01]  /*14f50*/  LOP3.LUT R17, R17, UR9, R162, 0x96, !PT ;  /* 0x0000000911117c12 */ /* 0x000fe2000f8e96a2 */
[----:B------:R-:W-:Y:S01]  /*14f60*/  FFMA.FTZ R56, R56, c[0x0][0x23c], -R6 ;  /* 0x00008f0038387a23 */ /* 0x000fe20000010806 */
[----:B------:R-:W-:Y:S01]  /*14f70*/  MUFU.EX2 R159, R159 ;  /* 0x0000009f009f7308 */ /* 0x000fe20000000800 */
[C---:B------:R-:W-:Y:S01]  /*14f80*/  HMMA.16816.F32.BF16 R216, R144.reuse, R138, R216 ;  /* 0x0000008a90d8723c */ /* 0x040fe200000418d8 */
[--C-:B------:R-:W-:Y:S01]  /*14f90*/  FFMA.FTZ R162, R19, c[0x0][0x23c], -R7.reuse ;  /* 0x00008f0013a27a23 */ /* 0x100fe20000010807 */
[----:B------:R-:W-:Y:S01]  /*14fa0*/  F2FP.BF16.PACK_AB R113, R109, R108 ;  /* 0x0000006c6d71723e */ /* 0x000fe200000010ff */
[--C-:B------:R-:W-:Y:S02]  /*14fb0*/  FFMA.FTZ R4, R10, c[0x0][0x23c], -R7.reuse ;  /* 0x00008f000a047a23 */ /* 0x100fe40000010807 */
[--C-:B------:R-:W-:Y:S02]  /*14fc0*/  FFMA.FTZ R10, R11, c[0x0][0x23c], -R7.reuse ;  /* 0x00008f000b0a7a23 */ /* 0x100fe40000010807 */
[--C-:B------:R-:W-:Y:S01]  /*14fd0*/  FFMA.FTZ R11, R18, c[0x0][0x23c], -R7.reuse ;  /* 0x00008f00120b7a23 */ /* 0x100fe20000010807 */
[C---:B------:R-:W-:Y:S01]  /*14fe0*/  HMMA.16816.F32.BF16 R208, R144.reuse, R142, R208 ;  /* 0x0000008e90d0723c */ /* 0x040fe200000418d0 */
[----:B------:R-:W2:Y:S03]  /*14ff0*/  MUFU.EX2 R160, R160 ;  /* 0x000000a000a07308 */ /* 0x000ea60000000800 */
[--C-:B------:R-:W-:Y:S01]  /*15000*/  HSET2.LE.AND R18, R170, R189.reuse, PT ;  /* 0x000000bdaa127233 */ /* 0x100fe20003803000 */
[----:B-1----:R-:W-:Y:S01]  /*15010*/  LOP3.LUT R9, R179, UR8, R234, 0x96, !PT ;  /* 0x00000008b3097c12 */ /* 0x002fe2000f8e96ea */
[--C-:B------:R-:W-:Y:S02]  /*15020*/  FFMA.FTZ R58, R58, c[0x0][0x23c], -R7.reuse ;  /* 0x00008f003a3a7a23 */ /* 0x100fe40000010807 */
[C---:B------:R-:W-:Y:S01]  /*15030*/  HMMA.16816.F32.BF16 R220, R144.reuse, R136, R220 ;  /* 0x0000008890dc723c */ /* 0x040fe200000418dc */
[----:B------:R-:W-:Y:S02]  /*15040*/  FFMA.FTZ R59, R59, c[0x0][0x23c], -R7 ;  /* 0x00008f003b3b7a23 */ /* 0x000fe40000010807 */
[----:B------:R-:W1:Y:S01]  /*15050*/  MUFU.EX2 R3, R3 ;  /* 0x0000000300037308 */ /* 0x000e620000000800 */
[----:B------:R-:W-:Y:S04]  /*15060*/  IMAD.WIDE.U32 R176, R9, -0x326172a9, RZ ;  /* 0xcd9e8d5709b07825 */ /* 0x000fe800078e00ff */
[----:B------:R-:W-:Y:S01]  /*15070*/  HMMA.16816.F32.BF16 R212, R144, R140, R212 ;  /* 0x0000008c90d4723c */ /* 0x000fe200000418d4 */
[----:B------:R-:W-:Y:S03]  /*15080*/  FADD.FTZ R9, -R8, R185 ;  /* 0x000000b908097221 */ /* 0x000fe60000010100 */
[----:B------:R-:W-:Y:S01]  /*15090*/  LOP3.LUT R185, R177, UR19, R16, 0x96, !PT ;  /* 0x00000013b1b97c12 */ /* 0x000fe2000f8e9610 */
[----:B------:R-:W-:Y:S01]  /*150a0*/  MUFU.EX2 R4, R4 ;  /* 0x0000000400047308 */ /* 0x000fe20000000800 */
[--C-:B------:R-:W-:Y:S01]  /*150b0*/  HSET2.LE.AND R16, R173, R189.reuse, PT ;  /* 0x000000bdad107233 */ /* 0x100fe20003803000 */
[----:B------:R-:W-:Y:S01]  /*150c0*/  LOP3.LUT R147, R176, 0xffff, RZ, 0xc0, !PT ;  /* 0x0000ffffb0937812 */ /* 0x000fe200078ec0ff */
[----:B------:R-:W-:Y:S01]  /*150d0*/  FMUL.FTZ R9, R9, c[0x0][0x23c] ;  /* 0x00008f0009097a20 */ /* 0x000fe20000410000 */
[----:B--2---:R-:W-:Y:S03]  /*150e0*/  F2FP.BF16.PACK_AB R19, R160, R159 ;  /* 0x0000009fa013723e */ /* 0x004fe600000010ff */
[----:B------:R-:W-:Y:S01]  /*150f0*/  LOP3.LUT R146, R176, 0xff, RZ, 0xc0, !PT ;  /* 0x000000ffb0927812 */ /* 0x000fe200078ec0ff */
[--C-:B------:R-:W-:Y:S01]  /*15100*/  FFMA.FTZ R82, R82, c[0x0][0x23c], -R7.reuse ;  /* 0x00008f0052527a23 */ /* 0x100fe20000010807 */
[----:B------:R-:W-:Y:S01]  /*15110*/  LOP3.LUT R18, R18, R19, RZ, 0xc0, !PT ;  /* 0x0000001312127212 */ /* 0x000fe200078ec0ff */
[----:B------:R-:W2:Y:S01]  /*15120*/  MUFU.EX2 R10, R10 ;  /* 0x0000000a000a7308 */ /* 0x000ea20000000800 */
[--C-:B------:R-:W-:Y:S01]  /*15130*/  HSET2.LE.AND R19, R36, R189.reuse, PT ;  /* 0x000000bd24137233 */ /* 0x100fe20003803000 */
[--C-:B------:R-:W-:Y:S01]  /*15140*/  SHF.R.U32.HI R145, RZ, 0x10, R176.reuse ;  /* 0x00000010ff917819 */ /* 0x100fe200000116b0 */
[--C-:B------:R-:W-:Y:S01]  /*15150*/  FFMA.FTZ R83, R83, c[0x0][0x23c], -R7.reuse ;  /* 0x00008f0053537a23 */ /* 0x100fe20000010807 */
[----:B-1----:R-:W-:Y:S01]  /*15160*/  F2FP.BF16.PACK_AB R170, R14, R3 ;  /* 0x000000030eaa723e */ /* 0x002fe200000010ff */
[--C-:B------:R-:W-:Y:S01]  /*15170*/  FFMA.FTZ R74, R74, c[0x0][0x23c], -R7.reuse ;  /* 0x00008f004a4a7a23 */ /* 0x100fe20000010807 */
[----:B------:R-:W-:Y:S01]  /*15180*/  SHF.R.U32.HI R144, RZ, 0x18, R176 ;  /* 0x00000018ff907819 */ /* 0x000fe200000116b0 */
[----:B------:R-:W-:Y:S01]  /*15190*/  IMAD.WIDE.U32 R176, R17, -0x2daee0ad, RZ ;  /* 0xd2511f5311b07825 */ /* 0x000fe200078e00ff */
[----:B------:R-:W-:Y:S01]  /*151a0*/  LOP3.LUT R16, R16, R170, RZ, 0xc0, !PT ;  /* 0x000000aa10107212 */ /* 0x000fe200078ec0ff */
[--C-:B------:R-:W-:Y:S01]  /*151b0*/  HSET2.LE.AND R17, R172, R189.reuse, PT ;  /* 0x000000bdac117233 */ /* 0x100fe20003803000 */
[----:B------:R-:W-:Y:S01]  /*151c0*/  MUFU.EX2 R11, R11 ;  /* 0x0000000b000b7308 */ /* 0x000fe20000000800 */
[----:B------:R-:W-:Y:S01]  /*151d0*/  LOP3.LUT R145, R145, 0xff, RZ, 0xc0, !PT ;  /* 0x000000ff91917812 */ /* 0x000fe200078ec0ff */
[--C-:B------:R-:W-:Y:S01]  /*151e0*/  FFMA.FTZ R75, R75, c[0x0][0x23c], -R7.reuse ;  /* 0x00008f004b4b7a23 */ /* 0x100fe20000010807 */
[----:B------:R-:W-:Y:S01]  /*151f0*/  LOP3.LUT R36, R177, UR18, R178, 0x96, !PT ;  /* 0x00000012b1247c12 */ /* 0x000fe2000f8e96b2 */
[--C-:B------:R-:W-:Y:S01]  /*15200*/  FFMA.FTZ R90, R90, c[0x0][0x23c], -R7.reuse ;  /* 0x00008f005a5a7a23 */ /* 0x100fe20000010807 */
[----:B------:R-:W-:Y:S01]  /*15210*/  LOP3.LUT R186, R176, 0xffff, RZ, 0xc0, !PT ;  /* 0x0000ffffb0ba7812 */ /* 0x000fe200078ec0ff */
[----:B------:R-:W-:Y:S01]  /*15220*/  FFMA.FTZ R91, R91, c[0x0][0x23c], -R7 ;  /* 0x00008f005b5b7a23 */ /* 0x000fe20000010807 */
[----:B------:R-:W-:Y:S01]  /*15230*/  SHF.R.U32.HI R174, RZ, 0x10, R176 ;  /* 0x00000010ffae7819 */ /* 0x000fe200000116b0 */
[----:B------:R-:W-:Y:S01]  /*15240*/  FFMA.FTZ R57, R57, c[0x0][0x23c], -R6 ;  /* 0x00008f0039397a23 */ /* 0x000fe20000010806 */
[----:B------:R-:W-:Y:S01]  /*15250*/  SHF.R.U32.HI R147, RZ, 0x8, R147 ;  /* 0x00000008ff937819 */ /* 0x000fe20000011693 */
[----:B------:R-:W1:Y:S01]  /*15260*/  MUFU.EX2 R162, R162 ;  /* 0x000000a200a27308 */ /* 0x000e620000000800 */
[----:B------:R-:W-:Y:S01]  /*15270*/  SHF.R.U32.HI R173, RZ, 0x18, R176 ;  /* 0x00000018ffad7819 */ /* 0x000fe200000116b0 */
[--C-:B------:R-:W-:Y:S01]  /*15280*/  FFMA.FTZ R64, R64, c[0x0][0x23c], -R6.reuse ;  /* 0x00008f0040407a23 */ /* 0x100fe20000010806 */
[----:B--2---:R-:W-:Y:S01]  /*15290*/  F2FP.BF16.PACK_AB R172, R10, R4 ;  /* 0x000000040aac723e */ /* 0x004fe200000010ff */
[--C-:B------:R-:W-:Y:S02]  /*152a0*/  FFMA.FTZ R65, R65, c[0x0][0x23c], -R6.reuse ;  /* 0x00008f0041417a23 */ /* 0x100fe40000010806 */
[--C-:B------:R-:W-:Y:S01]  /*152b0*/  FFMA.FTZ R48, R48, c[0x0][0x23c], -R6.reuse ;  /* 0x00008f0030307a23 */ /* 0x100fe20000010806 */
[----:B------:R-:W-:Y:S01]  /*152c0*/  LOP3.LUT R17, R17, R172, RZ, 0xc0, !PT ;  /* 0x000000ac11117212 */ /* 0x000fe200078ec0ff */
[----:B------:R-:W-:Y:S02]  /*152d0*/  FFMA.FTZ R49, R49, c[0x0][0x23c], -R6 ;  /* 0x00008f0031317a23 */ /* 0x000fe40000010806 */
[----:B------:R-:W2:Y:S01]  /*152e0*/  MUFU.EX2 R9, R9 ;  /* 0x0000000900097308 */ /* 0x000ea20000000800 */
[----:B------:R-:W-:Y:S01]  /*152f0*/  PRMT R172, R146, 0x5410, R147 ;  /* 0x0000541092ac7816 */ /* 0x000fe20000000093 */
[--C-:B------:R-:W-:Y:S01]  /*15300*/  FFMA.FTZ R147, R34, c[0x0][0x23c], -R7.reuse ;  /* 0x00008f0022937a23 */ /* 0x100fe20000010807 */
[----:B------:R-:W-:Y:S01]  /*15310*/  SHF.R.U32.HI R146, RZ, 0x8, R252 ;  /* 0x00000008ff927819 */ /* 0x000fe200000116fc */
[----:B------:R-:W-:Y:S01]  /*15320*/  FFMA.FTZ R66, R66, c[0x0][0x23c], -R7 ;  /* 0x00008f0042427a23 */ /* 0x000fe20000010807 */
[----:B------:R-:W-:Y:S01]  /*15330*/  SHF.R.U32.HI R252, RZ, 0x10, R185 ;  /* 0x00000010fffc7819 */ /* 0x000fe200000116b9 */
[----:B------:R-:W-:Y:S01]  /*15340*/  FFMA.FTZ R67, R67, c[0x0][0x23c], -R7 ;  /* 0x00008f0043437a23 */ /* 0x000fe20000010807 */
[----:B------:R-:W-:Y:S01]  /*15350*/  PRMT R146, R187, 0x5410, R146 ;  /* 0x00005410bb927816 */ /* 0x000fe20000000092 */
[--C-:B------:R-:W-:Y:S01]  /*15360*/  FFMA.FTZ R80, R80, c[0x0][0x23c], -R6.reuse ;  /* 0x00008f0050507a23 */ /* 0x100fe20000010806 */
[----:B------:R-:W-:Y:S01]  /*15370*/  LOP3.LUT R252, R252, 0xff, RZ, 0xc0, !PT ;  /* 0x000000fffcfc7812 */ /* 0x000fe200078ec0ff */
[----:B------:R-:W-:Y:S01]  /*15380*/  MUFU.EX2 R147, R147 ;  /* 0x0000009300937308 */ /* 0x000fe20000000800 */
[--C-:B------:R-:W-:Y:S02]  /*15390*/  FFMA.FTZ R81, R81, c[0x0][0x23c], -R6.reuse ;  /* 0x00008f0051517a23 */ /* 0x100fe40000010806 */
[--C-:B------:R-:W-:Y:S01]  /*153a0*/  FFMA.FTZ R72, R72, c[0x0][0x23c], -R6.reuse ;  /* 0x00008f0048487a23 */ /* 0x100fe20000010806 */
[----:B-1----:R-:W-:Y:S01]  /*153b0*/  F2FP.BF16.PACK_AB R170, R162, R11 ;  /* 0x0000000ba2aa723e */ /* 0x002fe200000010ff */
[----:B------:R-:W-:Y:S02]  /*153c0*/  FFMA.FTZ R73, R73, c[0x0][0x23c], -R6 ;  /* 0x00008f0049497a23 */ /* 0x000fe40000010806 */
[----:B------:R-:W-:Y:S01]  /*153d0*/  FFMA.FTZ R2, R181, R135, R2 ;  /* 0x00000087b5027223 */ /* 0x000fe20000010002 */
[----:B------:R-:W-:Y:S01]  /*153e0*/  LOP3.LUT R19, R19, R170, RZ, 0xc0, !PT ;  /* 0x000000aa13137212 */ /* 0x000fe200078ec0ff */
[----:B------:R-:W-:Y:S01]  /*153f0*/  FFMA.FTZ R3, R182, R15, R3 ;  /* 0x0000000fb6037223 */ /* 0x000fe20000010003 */
[----:B------:R-:W-:Y:S01]  /*15400*/  MUFU.EX2 R56, R56 ;  /* 0x0000003800387308 */ /* 0x000fe20000000800 */
[----:B------:R-:W-:Y:S01]  /*15410*/  LOP3.LUT R170, R176, 0xff, RZ, 0xc0, !PT ;  /* 0x000000ffb0aa7812 */ /* 0x000fe200078ec0ff */
[--C-:B------:R-:W-:Y:S02]  /*15420*/  FFMA.FTZ R96, R96, c[0x0][0x23c], -R6.reuse ;  /* 0x00008f0060607a23 */ /* 0x100fe40000010806 */
[C---:B--2---:R-:W-:Y:S02]  /*15430*/  FMUL.FTZ R206, R9.reuse, R206 ;  /* 0x000000ce09ce7220 */ /* 0x044fe40000410000 */
[C---:B------:R-:W-:Y:S02]  /*15440*/  FMUL.FTZ R207, R9.reuse, R207 ;  /* 0x000000cf09cf7220 */ /* 0x040fe40000410000 */
[C---:B------:R-:W-:Y:S02]  /*15450*/  FMUL.FTZ R202, R9.reuse, R202 ;  /* 0x000000ca09ca7220 */ /* 0x040fe40000410000 */
[----:B------:R-:W-:Y:S01]  /*15460*/  MUFU.EX2 R57, R57 ;  /* 0x0000003900397308 */ /* 0x000fe20000000800 */
[C---:B------:R-:W-:Y:S02]  /*15470*/  FMUL.FTZ R203, R9.reuse, R203 ;  /* 0x000000cb09cb7220 */ /* 0x040fe40000410000 */
[C---:B------:R-:W-:Y:S01]  /*15480*/  HMMA.16816.F32.BF16 R204, R16.reuse, R136, R204 ;  /* 0x0000008810cc723c */ /* 0x040fe200000418cc */
[C---:B------:R-:W-:Y:S02]  /*15490*/  FMUL.FTZ R198, R9.reuse, R198 ;  /* 0x000000c609c67220 */ /* 0x040fe40000410000 */
[C---:B------:R-:W-:Y:S02]  /*154a0*/  FMUL.FTZ R199, R9.reuse, R199 ;  /* 0x000000c709c77220 */ /* 0x040fe40000410000 */
[----:B------:R-:W-:Y:S02]  /*154b0*/  FMUL.FTZ R194, R9, R194 ;  /* 0x000000c209c27220 */ /* 0x000fe40000410000 */
[----:B------:R-:W-:Y:S01]  /*154c0*/  MUFU.EX2 R64, R64 ;  /* 0x0000004000407308 */ /* 0x000fe20000000800 */
[C---:B------:R-:W-:Y:S01]  /*154d0*/  HMMA.16816.F32.BF16 R200, R16.reuse, R138, R200 ;  /* 0x0000008a10c8723c */ /* 0x040fe200000418c8 */
[----:B------:R-:W-:Y:S03]  /*154e0*/  LOP3.LUT R137, R163, 0xffff, RZ, 0xc0, !PT ;  /* 0x0000ffffa3897812 */ /* 0x000fe600078ec0ff */
[----:B------:R-:W-:Y:S01]  /*154f0*/  FMUL.FTZ R195, R9, R195 ;  /* 0x000000c309c37220 */ /* 0x000fe20000410000 */
[----:B------:R-:W-:Y:S01]  /*15500*/  SHF.R.U32.HI R136, RZ, 0x8, R175 ;  /* 0x00000008ff887819 */ /* 0x000fe200000116af */
[--C-:B------:R-:W-:Y:S01]  /*15510*/  FFMA.FTZ R97, R97, c[0x0][0x23c], -R6.reuse ;  /* 0x00008f0061617a23 */ /* 0x100fe20000010806 */
[----:B------:R-:W-:Y:S01]  /*15520*/  LOP3.LUT R138, R28, 0xff, RZ, 0xc0, !PT ;  /* 0x000000ff1c8a7812 */ /* 0x000fe200078ec0ff */
[C---:B------:R-:W-:Y:S01]  /*15530*/  HMMA.16816.F32.BF16 R196, R16.reuse, R140, R196 ;  /* 0x0000008c10c4723c */ /* 0x040fe200000418c4 */
[----:B------:R-:W-:Y:S03]  /*15540*/  MUFU.EX2 R65, R65 ;  /* 0x0000004100417308 */ /* 0x000fe60000000800 */
[----:B------:R-:W-:Y:S01]  /*15550*/  LOP3.LUT R28, R20, 0xff, RZ, 0xc0, !PT ;  /* 0x000000ff141c7812 */ /* 0x000fe200078ec0ff */
[----:B------:R-:W-:Y:S01]  /*15560*/  FFMA.FTZ R139, R31, c[0x0][0x23c], -R5 ;  /* 0x00008f001f8b7a23 */ /* 0x000fe20000010805 */
[----:B------:R-:W-:Y:S01]  /*15570*/  SHF.R.U32.HI R31, RZ, 0x8, R137 ;  /* 0x00000008ff1f7819 */ /* 0x000fe20000011689 */
[----:B------:R-:W-:Y:S01]  /*15580*/  FFMA.FTZ R88, R88, c[0x0][0x23c], -R6 ;  /* 0x00008f0058587a23 */ /* 0x000fe20000010806 */
[----:B------:R-:W-:Y:S01]  /*15590*/  HMMA.16816.F32.BF16 R192, R16, R142, R192 ;  /* 0x0000008e10c0723c */ /* 0x000fe200000418c0 */
[----:B------:R-:W1:Y:S02]  /*155a0*/  LDSM.16.MT88.4 R16, [R240+0x4400] ;  /* 0x00440000f010783b */ /* 0x000e640000004200 */
[----:B------:R2:W-:Y:S01]  /*155b0*/  MUFU.EX2 R137, R139 ;  /* 0x0000008b00897308 */ /* 0x0005e20000000800 */
[----:B------:R-:W-:Y:S01]  /*155c0*/  PRMT R164, R164, 0x5410, R136 ;  /* 0x00005410a4a47816 */ /* 0x000fe20000000088 */
[----:B------:R-:W-:Y:S01]  /*155d0*/  FFMA.FTZ R89, R89, c[0x0][0x23c], -R6 ;  /* 0x00008f0059597a23 */ /* 0x000fe20000010806 */
[----:B------:R-:W-:Y:S01]  /*155e0*/  PRMT R228, R138, 0x5410, R21 ;  /* 0x000054108ae47816 */ /* 0x000fe20000000015 */
[----:B------:R-:W-:Y:S01]  /*155f0*/  FFMA.FTZ R138, R23, c[0x0][0x23c], -R5 ;  /* 0x00008f00178a7a23 */ /* 0x000fe20000010805 */
[----:B------:R-:W-:Y:S01]  /*15600*/  PRMT R175, R145, 0x5410, R144 ;  /* 0x0000541091af7816 */ /* 0x000fe20000000090 */
[----:B------:R-:W-:Y:S03]  /*15610*/  FFMA.FTZ R143, R24, c[0x0][0x23c], -R6 ;  /* 0x00008f00188f7a23 */ /* 0x000fe60000010806 */
[----:B------:R-:W-:Y:S01]  /*15620*/  PRMT R144, R188, 0x5410, R29 ;  /* 0x00005410bc907816 */ /* 0x000fe2000000001d */
[----:B------:R3:W-:Y:S01]  /*15630*/  MUFU.EX2 R136, R30 ;  /* 0x0000001e00887308 */ /* 0x0007e20000000800 */
[----:B------:R-:W-:Y:S01]  /*15640*/  LOP3.LUT R29, R163, 0xff, RZ, 0xc0, !PT ;  /* 0x000000ffa31d7812 */ /* 0x000fe200078ec0ff */
[--C-:B------:R-:W-:Y:S01]  /*15650*/  FFMA.FTZ R98, R98, c[0x0][0x23c], -R7.reuse ;  /* 0x00008f0062627a23 */ /* 0x100fe20000010807 */
[----:B------:R-:W-:Y:S01]  /*15660*/  F2FP.BF16.PACK_AB R23, R152, R151 ;  /* 0x000000979817723e */ /* 0x000fe200000010ff */
[----:B------:R-:W-:Y:S01]  /*15670*/  FFMA.FTZ R99, R99, c[0x0][0x23c], -R7 ;  /* 0x00008f0063637a23 */ /* 0x000fe20000010807 */
[----:B------:R-:W-:Y:S01]  /*15680*/  PRMT R177, R29, 0x5410, R31 ;  /* 0x000054101db17816 */ /* 0x000fe2000000001f */
[----:B------:R-:W-:Y:S01]  /*15690*/  FFMA.FTZ R4, R183, R9, R4 ;  /* 0x00000009b7047223 */ /* 0x000fe20000010004 */
[----:B------:R-:W-:Y:S01]  /*156a0*/  F2FP.BF16.PACK_AB R142, R154, R153 ;  /* 0x000000999a8e723e */ /* 0x000fe200000010ff */
[----:B------:R-:W-:Y:S01]  /*156b0*/  FADD.FTZ R161, R161, R2 ;  /* 0x00000002a1a17221 */ /* 0x000fe20000010000 */
[----:B------:R-:W-:Y:S01]  /*156c0*/  SHF.R.U32.HI R140, RZ, 0x10, R20 ;  /* 0x00000010ff8c7819 */ /* 0x000fe20000011614 */
[----:B------:R-:W-:Y:S01]  /*156d0*/  MUFU.EX2 R138, R138 ;  /* 0x0000008a008a7308 */ /* 0x000fe20000000800 */
[----:B------:R-:W-:Y:S02]  /*156e0*/  FADD.FTZ R14, R14, R3 ;  /* 0x000000030e0e7221 */ /* 0x000fe40000010000 */
[----:B------:R-:W-:Y:S01]  /*156f0*/  LOP3.LUT R140, R140, 0xff, RZ, 0xc0, !PT ;  /* 0x000000ff8c8c7812 */ /* 0x000fe200078ec0ff */
[----:B--2---:R-:W-:Y:S02]  /*15700*/  FFMA.FTZ R139, R22, c[0x0][0x23c], -R5 ;  /* 0x00008f00168b7a23 */ /* 0x004fe40000010805 */
[----:B------:R-:W-:Y:S02]  /*15710*/  IMAD.U32 R22, RZ, RZ, UR6 ;  /* 0x00000006ff167e24 */ /* 0x000fe4000f8e00ff */
[----:B------:R-:W-:Y:S02]  /*15720*/  FADD.FTZ R4, R10, R4 ;  /* 0x000000040a047221 */ /* 0x000fe40000010000 */
[----:B------:R-:W2:Y:S01]  /*15730*/  MUFU.EX2 R139, R139 ;  /* 0x0000008b008b7308 */ /* 0x000ea20000000800 */
[----:B------:R-:W-:Y:S01]  /*15740*/  LOP3.LUT R22, R245, UR33, R22, 0x96, !PT ;  /* 0x00000021f5167c12 */ /* 0x000fe2000f8e9616 */
[----:B------:R-:W-:Y:S01]  /*15750*/  FADD.FTZ R161, R157, R161 ;  /* 0x000000a19da17221 */ /* 0x000fe20000010000 */
[----:B---3--:R-:W-:Y:S01]  /*15760*/  LOP3.LUT R30, R20, 0xffff, RZ, 0xc0, !PT ;  /* 0x0000ffff141e7812 */ /* 0x008fe200078ec0ff */
[----:B------:R-:W-:Y:S01]  /*15770*/  FADD.FTZ R159, R159, R14 ;  /* 0x0000000e9f9f7221 */ /* 0x000fe20000010000 */
[----:B------:R-:W-:Y:S01]  /*15780*/  SHF.R.U32.HI R20, RZ, 0x18, R20 ;  /* 0x00000018ff147819 */ /* 0x000fe20000011614 */
[----:B------:R-:W-:Y:S01]  /*15790*/  IMAD.WIDE.U32 R178, R22, -0x326172a9, RZ ;  /* 0xcd9e8d5716b27825 */ /* 0x000fe200078e00ff */
[----:B------:R-:W-:Y:S01]  /*157a0*/  SHF.R.U32.HI R30, RZ, 0x8, R30 ;  /* 0x00000008ff1e7819 */ /* 0x000fe2000001161e */
[--C-:B------:R-:W-:Y:S02]  /*157b0*/  HSET2.LE.AND R22, R164, R189.reuse, PT ;  /* 0x000000bda4167233 */ /* 0x100fe40003803000 */
[----:B------:R-:W-:Y:S01]  /*157c0*/  MUFU.EX2 R143, R143 ;  /* 0x0000008f008f7308 */ /* 0x000fe20000000800 */
[----:B------:R-:W-:Y:S01]  /*157d0*/  PRMT R140, R140, 0x5410, R20 ;  /* 0x000054108c8c7816 */ /* 0x000fe20000000014 */
[----:B------:R-:W-:Y:S01]  /*157e0*/  FFMA.FTZ R164, R27, c[0x0][0x23c], -R7 ;  /* 0x00008f001ba47a23 */ /* 0x000fe20000010807 */
[----:B------:R-:W-:Y:S01]  /*157f0*/  PRMT R21, R28, 0x5410, R30 ;  /* 0x000054101c157816 */ /* 0x000fe2000000001e */
[----:B------:R-:W-:Y:S01]  /*15800*/  FADD.FTZ R4, R11, R4 ;  /* 0x000000040b047221 */ /* 0x000fe20000010000 */
[----:B------:R-:W3:Y:S01]  /*15810*/  LDSM.16.MT88.4 R28, [R231+0x4400] ;  /* 0x00440000e71c783b */ /* 0x000ee20000004200 */
[----:B------:R-:W-:Y:S01]  /*15820*/  LOP3.LUT R141, R179, UR17, R242, 0x96, !PT ;  /* 0x00000011b38d7c12 */ /* 0x000fe2000f8e96f2 */
[----:B------:R-:W-:Y:S01]  /*15830*/  FADD.FTZ R161, R158, R161 ;  /* 0x000000a19ea17221 */ /* 0x000fe20000010000 */
[----:B------:R-:W-:Y:S01]  /*15840*/  LOP3.LUT R22, R22, R23, RZ, 0xc0, !PT ;  /* 0x0000001716167212 */ /* 0x000fe200078ec0ff */
[--C-:B------:R-:W-:Y:S01]  /*15850*/  HSET2.LE.AND R23, R144, R189.reuse, PT ;  /* 0x000000bd90177233 */ /* 0x100fe20003803000 */
[----:B------:R-:W-:Y:S01]  /*15860*/  MUFU.EX2 R164, R164 ;  /* 0x000000a400a47308 */ /* 0x000fe20000000800 */
[----:B------:R-:W-:Y:S01]  /*15870*/  IMAD.WIDE.U32 R234, R141, -0x2daee0ad, RZ ;  /* 0xd2511f538dea7825 */ /* 0x000fe200078e00ff */
[----:B------:R-:W-:Y:S02]  /*15880*/  LOP3.LUT R20, R169, UR15, R178, 0x96, !PT ;  /* 0x0000000fa9147c12 */ /* 0x000fe4000f8e96b2 */
[----:B--2---:R-:W-:Y:S01]  /*15890*/  F2FP.BF16.PACK_AB R24, R138, R139 ;  /* 0x0000008b8a18723e */ /* 0x004fe200000010ff */
[----:B------:R-:W-:Y:S01]  /*158a0*/  FADD.FTZ R159, R160, R159 ;  /* 0x0000009fa09f7221 */ /* 0x000fe20000010000 */
[----:B------:R-:W-:Y:S01]  /*158b0*/  LOP3.LUT R145, R235, UR14, R226, 0x96, !PT ;  /* 0x0000000eeb917c12 */ /* 0x000fe2000f8e96e2 */
[----:B------:R-:W-:Y:S01]  /*158c0*/  IMAD.WIDE.U32 R232, R20, -0x2daee0ad, RZ ;  /* 0xd2511f5314e87825 */ /* 0x000fe200078e00ff */
[--C-:B------:R-:W-:Y:S01]  /*158d0*/  HSET2.LE.AND R20, R21, R189.reuse, PT ;  /* 0x000000bd15147233 */ /* 0x100fe20003803000 */
[----:B------:R-:W-:Y:S01]  /*158e0*/  F2FP.BF16.PACK_AB R21, R137, R136 ;  /* 0x000000888915723e */ /* 0x000fe200000010ff */
[----:B------:R-:W-:Y:S01]  /*158f0*/  MUFU.EX2 R48, R48 ;  /* 0x0000003000307308 */ /* 0x000fe20000000800 */
[----:B------:R-:W-:Y:S01]  /*15900*/  IMAD.WIDE.U32 R144, R145, -0x326172a9, RZ ;  /* 0xcd9e8d5791907825 */ /* 0x000fe200078e00ff */
[----:B------:R-:W-:Y:S02]  /*15910*/  LOP3.LUT R141, R233, UR12, R234, 0x96, !PT ;  /* 0x0000000ce98d7c12 */ /* 0x000fe4000f8e96ea */
[----:B------:R-:W-:Y:S01]  /*15920*/  LOP3.LUT R23, R23, R21, RZ, 0xc0, !PT ;  /* 0x0000001517177212 */ /* 0x000fe200078ec0ff */
[--C-:B------:R-:W-:Y:S01]  /*15930*/  HSET2.LE.AND R21, R140, R189.reuse, PT ;  /* 0x000000bd8c157233 */ /* 0x100fe20003803000 */
[----:B------:R-:W-:Y:S01]  /*15940*/  LOP3.LUT R20, R20, R142, RZ, 0xc0, !PT ;  /* 0x0000008e14147212 */ /* 0x000fe200078ec0ff */
[--C-:B------:R-:W-:Y:S02]  /*15950*/  FFMA.FTZ R140, R25, c[0x0][0x23c], -R6.reuse ;  /* 0x00008f00198c7a23 */ /* 0x100fe40000010806 */
[----:B------:R-:W-:Y:S01]  /*15960*/  FFMA.FTZ R142, R32, c[0x0][0x23c], -R6 ;  /* 0x00008f00208e7a23 */ /* 0x000fe20000010806 */
[----:B------:R-:W-:Y:S01]  /*15970*/  MUFU.EX2 R49, R49 ;  /* 0x0000003100317308 */ /* 0x000fe20000000800 */
[----:B------:R-:W-:Y:S01]  /*15980*/  LOP3.LUT R21, R21, R24, RZ, 0xc0, !PT ;  /* 0x0000001815157212 */ /* 0x000fe200078ec0ff */
[----:B------:R-:W-:Y:S01]  /*15990*/  FADD.FTZ R162, R162, R4 ;  /* 0x00000004a2a27221 */ /* 0x000fe20000010000 */
[----:B------:R-:W-:Y:S01]  /*159a0*/  LOP3.LUT R24, R145, UR13, R168, 0x96, !PT ;  /* 0x0000000d91187c12 */ /* 0x000fe2000f8e96a8 */
[----:B------:R-:W-:Y:S02]  /*159b0*/  FFMA.FTZ R145, R35, c[0x0][0x23c], -R7 ;  /* 0x00008f0023917a23 */ /* 0x000fe40000010807 */
[----:B------:R-:W-:Y:S02]  /*159c0*/  FADD.FTZ R161, R139, R161 ;  /* 0x000000a18ba17221 */ /* 0x000fe40000010000 */
[----:B------:R-:W-:Y:S01]  /*159d0*/  IMAD.WIDE.U32 R234, R24, -0x2daee0ad, RZ ;  /* 0xd2511f5318ea7825 */ /* 0x000fe200078e00ff */
[C---:B-1----:R-:W-:Y:S01]  /*159e0*/  HMMA.16816.F32.BF16 R208, R20.reuse, R18, R208 ;  /* 0x0000001214d0723c */ /* 0x042fe200000418d0 */
[----:B------:R-:W-:Y:S02]  /*159f0*/  MUFU.EX2 R140, R140 ;  /* 0x0000008c008c7308 */ /* 0x000fe40000000800 */
[----:B------:R-:W-:Y:S01]  /*15a00*/  FADD.FTZ R154, R154, R148 ;  /* 0x000000949a9a7221 */ /* 0x000fe20000010000 */
[----:B------:R-:W-:Y:S01]  /*15a10*/  LOP3.LUT R24, R235, UR10, R232, 0x96, !PT ;  /* 0x0000000aeb187c12 */ /* 0x000fe2000f8e96e8 */
[----:B------:R-:W-:Y:S03]  /*15a20*/  IMAD.WIDE.U32 R232, R141, -0x326172a9, RZ ;  /* 0xcd9e8d578de87825 */ /* 0x000fe600078e00ff */
[C---:B---3--:R-:W-:Y:S01]  /*15a30*/  HMMA.16816.F32.BF16 R216, R20.reuse, R30, R216 ;  /* 0x0000001e14d8723c */ /* 0x048fe200000418d8 */
[----:B------:R-:W-:Y:S02]  /*15a40*/  FFMA.FTZ R141, R33, c[0x0][0x23c], -R6 ;  /* 0x00008f00218d7a23 */ /* 0x000fe40000010806 */
[----:B------:R-:W-:Y:S01]  /*15a50*/  MUFU.EX2 R142, R142 ;  /* 0x0000008e008e7308 */ /* 0x000fe20000000800 */
[----:B------:R-:W-:Y:S01]  /*15a60*/  LOP3.LUT R32, R233, UR11, R144, 0x96, !PT ;  /* 0x0000000be9207c12 */ /* 0x000fe2000f8e9690 */
[----:B------:R-:W-:Y:S02]  /*15a70*/  FFMA.FTZ R144, R26, c[0x0][0x23c], -R7 ;  /* 0x00008f001a907a23 */ /* 0x000fe40000010807 */
[----:B------:R-:W-:Y:S01]  /*15a80*/  FADD.FTZ R161, R138, R161 ;  /* 0x000000a18aa17221 */ /* 0x000fe20000010000 */
[C---:B------:R-:W-:Y:S01]  /*15a90*/  HMMA.16816.F32.BF16 R220, R20.reuse, R28, R220 ;  /* 0x0000001c14dc723c */ /* 0x040fe200000418dc */
[----:B------:R-:W-:Y:S04]  /*15aa0*/  IMAD.WIDE.U32 R32, R32, -0x2daee0ad, RZ ;  /* 0xd2511f5320207825 */ /* 0x000fe800078e00ff */
[----:B------:R-:W1:Y:S01]  /*15ab0*/  MUFU.EX2 R144, R144 ;  /* 0x0000009000907308 */ /* 0x000e620000000800 */
[----:B------:R-:W-:Y:S01]  /*15ac0*/  LOP3.LUT R25, R33, UR8, R234, 0x96, !PT ;  /* 0x0000000821197c12 */ /* 0x000fe2000f8e96ea */
[----:B------:R-:W-:Y:S01]  /*15ad0*/  FADD.FTZ R154, R151, R154 ;  /* 0x0000009a979a7221 */ /* 0x000fe20000010000 */
[----:B------:R-:W-:Y:S01]  /*15ae0*/  SHF.R.U32.HI R33, RZ, 0x18, R163 ;  /* 0x00000018ff217819 */ /* 0x000fe200000116a3 */
[----:B------:R-:W-:Y:S01]  /*15af0*/  HMMA.16816.F32.BF16 R212, R20, R16, R212 ;  /* 0x0000001014d4723c */ /* 0x000fe200000418d4 */
[----:B------:R2:W5:Y:S02]  /*15b00*/  LDL.LU.64 R234, [R1+0x20] ;  /* 0x0000200001ea7983 */ /* 0x0005640000300a00 */
[----:B------:R-:W-:Y:S02]  /*15b10*/  FADD.FTZ R161, R136, R161 ;  /* 0x000000a188a17221 */ /* 0x000fe40000010000 */
[----:B------:R-:W-:Y:S01]  /*15b20*/  FADD.FTZ R152, R152, R154 ;  /* 0x0000009a98987221 */ /* 0x000fe20000010000 */
[----:B------:R-:W-:Y:S01]  /*15b30*/  MUFU.EX2 R145, R145 ;  /* 0x0000009100917308 */ /* 0x000fe20000000800 */
[----:B------:R-:W-:Y:S01]  /*15b40*/  SHF.R.U32.HI R22, RZ, 0x10, R163 ;  /* 0x00000010ff167819 */ /* 0x000fe200000116a3 */
[----:B------:R-:W-:Y:S04]  /*15b50*/  IMAD.MOV.U32 R21, RZ, RZ, R233 ;  /* 0x000000ffff157224 */ /* 0x000fe800078e00e9 */
[----:B------:R-:W-:Y:S01]  /*15b60*/  LOP3.LUT R22, R22, 0xff, RZ, 0xc0, !PT ;  /* 0x000000ff16167812 */ /* 0x000fe200078ec0ff */
[----:B------:R-:W-:Y:S02]  /*15b70*/  IMAD.MOV.U32 R20, RZ, RZ, R232 ;  /* 0x000000ffff147224 */ /* 0x000fe400078e00e8 */
[----:B------:R-:W-:Y:S01]  /*15b80*/  IMAD.MOV.U32 R27, RZ, RZ, R21 ;  /* 0x000000ffff1b7224 */ /* 0x000fe200078e0015 */
[C---:B------:R-:W-:Y:S01]  /*15b90*/  LOP3.LUT R21, R185.reuse, 0xffff, RZ, 0xc0, !PT ;  /* 0x0000ffffb9157812 */ /* 0x040fe200078ec0ff */
[----:B------:R-:W3:Y:S01]  /*15ba0*/  MUFU.EX2 R141, R141 ;  /* 0x0000008d008d7308 */ /* 0x000ee20000000800 */
[----:B------:R-:W-:Y:S01]  /*15bb0*/  PRMT R33, R22, 0x5410, R33 ;  /* 0x0000541016217816 */ /* 0x000fe20000000021 */
[----:B------:R-:W-:Y:S01]  /*15bc0*/  IMAD.WIDE.U32 R232, R24, -0x326172a9, RZ ;  /* 0xcd9e8d5718e87825 */ /* 0x000fe200078e00ff */
[----:B------:R-:W-:Y:S02]  /*15bd0*/  SHF.R.U32.HI R21, RZ, 0x8, R21 ;  /* 0x00000008ff157819 */ /* 0x000fe40000011615 */
[----:B------:R-:W-:Y:S01]  /*15be0*/  SHF.R.U32.HI R22, RZ, 0x10, R171 ;  /* 0x00000010ff167819 */ /* 0x000fe200000116ab */
[----:B------:R-:W-:Y:S01]  /*15bf0*/  IMAD.MOV.U32 R26, RZ, RZ, R20 ;  /* 0x000000ffff1a7224 */ /* 0x000fe200078e0014 */
[----:B------:R-:W-:Y:S01]  /*15c00*/  LOP3.LUT R20, R185, 0xff, RZ, 0xc0, !PT ;  /* 0x000000ffb9147812 */ /* 0x000fe200078ec0ff */
[----:B------:R-:W-:Y:S01]  /*15c10*/  IMAD.MOV.U32 R34, RZ, RZ, R232 ;  /* 0x000000ffff227224 */ /* 0x000fe200078e00e8 */
[----:B------:R-:W-:Y:S01]  /*15c20*/  LOP3.LUT R22, R22, 0xff, RZ, 0xc0, !PT ;  /* 0x000000ff16167812 */ /* 0x000fe200078ec0ff */
[----:B------:R-:W-:Y:S01]  /*15c30*/  IMAD.MOV.U32 R35, RZ, RZ, R233 ;  /* 0x000000ffff237224 */ /* 0x000fe200078e00e9 */
[----:B------:R-:W-:Y:S01]  /*15c40*/  PRMT R176, R20, 0x5410, R21 ;  /* 0x0000541014b07816 */ /* 0x000fe20000000015 */
[--C-:B------:R-:W-:Y:S01]  /*15c50*/  HSET2.LE.AND R33, R33, R189.reuse, PT ;  /* 0x000000bd21217233 */ /* 0x100fe20003803000 */
[----:B------:R-:W-:Y:S01]  /*15c60*/  LOP3.LUT R21, R171, 0xffff, RZ, 0xc0, !PT ;  /* 0x0000ffffab157812 */ /* 0x000fe200078ec0ff */
[--C-:B------:R-:W-:Y:S01]  /*15c70*/  HSET2.LE.AND R35, R165, R189.reuse, PT ;  /* 0x000000bda5237233 */ /* 0x100fe20003803000 */
[----:B------:R-:W-:Y:S01]  /*15c80*/  LOP3.LUT R24, R233, UR9, R26, 0x96, !PT ;  /* 0x00000009e9187c12 */ /* 0x000fe2000f8e961a */
[----:B------:R-:W-:Y:S01]  /*15c90*/  IMAD.WIDE.U32 R26, R25, -0x326172a9, RZ ;  /* 0xcd9e8d57191a7825 */ /* 0x000fe200078e00ff */
[----:B------:R-:W-:Y:S01]  /*15ca0*/  LOP3.LUT R20, R171, 0xff, RZ, 0xc0, !PT ;  /* 0x000000ffab147812 */ /* 0x000fe200078ec0ff */
[----:B------:R2:W5:Y:S01]  /*15cb0*/  LDL.LU.64 R232, [R1+0x18] ;  /* 0x0000180001e87983 */ /* 0x0005620000300a00 */
[----:B------:R-:W-:Y:S01]  /*15cc0*/  SHF.R.U32.HI R21, RZ, 0x8, R21 ;  /* 0x00000008ff157819 */ /* 0x000fe20000011615 */
[----:B------:R-:W-:Y:S01]  /*15cd0*/  MUFU.EX2 R66, R66 ;  /* 0x0000004200427308 */ /* 0x000fe20000000800 */
[----:B------:R-:W-:Y:S01]  /*15ce0*/  SHF.R.U32.HI R171, RZ, 0x18, R171 ;  /* 0x00000018ffab7819 */ /* 0x000fe200000116ab */
[----:B------:R-:W-:Y:S01]  /*15cf0*/  FFMA.FTZ R165, R40, c[0x0][0x23c], -R6 ;  /* 0x00008f0028a57a23 */ /* 0x000fe20000010806 */
[----:B------:R-:W-:Y:S01]  /*15d00*/  LOP3.LUT R23, R26, 0xffff, RZ, 0xc0, !PT ;  /* 0x0000ffff1a177812 */ /* 0x000fe200078ec0ff */
[----:B------:R-:W-:Y:S01]  /*15d10*/  FFMA.FTZ R163, R39, c[0x0][0x23c], -R5 ;  /* 0x00008f0027a37a23 */ /* 0x000fe20000010805 */
[----:B------:R-:W-:Y:S01]  /*15d20*/  PRMT R20, R20, 0x5410, R21 ;  /* 0x0000541014147816 */ /* 0x000fe20000000015 */
[----:B-1----:R-:W-:Y:S01]  /*15d30*/  FADD.FTZ R162, R144, R162 ;  /* 0x000000a290a27221 */ /* 0x002fe20000010000 */
[----:B------:R-:W-:Y:S01]  /*15d40*/  PRMT R21, R22, 0x5410, R171 ;  /* 0x0000541016157816 */ /* 0x000fe200000000ab */
[----:B------:R-:W-:Y:S01]  /*15d50*/  FADD.FTZ R161, R137, R161 ;  /* 0x000000a189a17221 */ /* 0x000fe20000010000 */
[----:B------:R-:W-:Y:S01]  /*15d60*/  LOP3.LUT R188, R26, 0xff, RZ, 0xc0, !PT ;  /* 0x000000ff1abc7812 */ /* 0x000fe200078ec0ff */
[----:B------:R-:W-:Y:S01]  /*15d70*/  MUFU.EX2 R163, R163 ;  /* 0x000000a300a37308 */ /* 0x000fe20000000800 */
[----:B------:R-:W-:Y:S01]  /*15d80*/  SHF.R.U32.HI R23, RZ, 0x8, R23 ;  /* 0x00000008ff177819 */ /* 0x000fe20000011617 */
[--C-:B------:R-:W-:Y:S01]  /*15d90*/  HSET2.LE.AND R20, R20, R189.reuse, PT ;  /* 0x000000bd14147233 */ /* 0x100fe20003803000 */
[----:B------:R-:W-:Y:S01]  /*15da0*/  F2FP.BF16.PACK_AB R22, R140, R143 ;  /* 0x0000008f8c16723e */ /* 0x000fe200000010ff */
[--C-:B------:R-:W-:Y:S01]  /*15db0*/  HSET2.LE.AND R21, R21, R189.reuse, PT ;  /* 0x000000bd15157233 */ /* 0x100fe20003803000 */
[----:B------:R-:W-:Y:S01]  /*15dc0*/  PRMT R188, R188, 0x5410, R23 ;  /* 0x00005410bcbc7816 */ /* 0x000fe20000000017 */
[----:B------:R-:W-:Y:S01]  /*15dd0*/  FADD.FTZ R143, R143, R159 ;  /* 0x0000009f8f8f7221 */ /* 0x000fe20000010000 */
[C---:B------:R-:W-:Y:S01]  /*15de0*/  F2FP.BF16.PACK_AB R23, R164.reuse, R144 ;  /* 0x00000090a417723e */ /* 0x040fe200000010ff */
[----:B------:R-:W-:Y:S01]  /*15df0*/  FADD.FTZ R164, R164, R162 ;  /* 0x000000a2a4a47221 */ /* 0x000fe20000010000 */
[----:B------:R-:W-:Y:S01]  /*15e00*/  SHF.R.U32.HI R185, RZ, 0x18, R185 ;  /* 0x00000018ffb97819 */ /* 0x000fe200000116b9 */
[----:B------:R-:W1:Y:S01]  /*15e10*/  MUFU.EX2 R165, R165 ;  /* 0x000000a500a57308 */ /* 0x000e620000000800 */
[----:B------:R-:W-:Y:S01]  /*15e20*/  LOP3.LUT R20, R20, R22, RZ, 0xc0, !PT ;  /* 0x0000001614147212 */ /* 0x000fe200078ec0ff */
[--C-:B------:R-:W-:Y:S01]  /*15e30*/  HSET2.LE.AND R22, R146, R189.reuse, PT ;  /* 0x000000bd92167233 */ /* 0x100fe20003803000 */
[----:B------:R-:W-:Y:S01]  /*15e40*/  LOP3.LUT R21, R21, R23, RZ, 0xc0, !PT ;  /* 0x0000001715157212 */ /* 0x000fe200078ec0ff */
[--C-:B------:R-:W-:Y:S01]  /*15e50*/  HSET2.LE.AND R23, R228, R189.reuse, PT ;  /* 0x000000bde4177233 */ /* 0x100fe20003803000 */
[----:B------:R-:W-:Y:S01]  /*15e60*/  PRMT R252, R252, 0x5410, R185 ;  /* 0x00005410fcfc7816 */ /* 0x000fe200000000b9 */
[----:B------:R-:W-:Y:S01]  /*15e70*/  FADD.FTZ R143, R140, R143 ;  /* 0x0000008f8c8f7221 */ /* 0x000fe20000010000 */
[----:B------:R-:W-:Y:S01]  /*15e80*/  LOP3.LUT R187, R27, UR19, R34, 0x96, !PT ;  /* 0x000000131bbb7c12 */ /* 0x000fe2000f8e9622 */
[--C-:B------:R-:W-:Y:S01]  /*15e90*/  HSET2.LE.AND R34, R241, R189.reuse, PT ;  /* 0x000000bdf1227233 */ /* 0x100fe20003803000 */
[--C-:B------:R-:W-:Y:S01]  /*15ea0*/  SHF.R.U32.HI R25, RZ, 0x10, R26.reuse ;  /* 0x00000010ff197819 */ /* 0x100fe2000001161a */
[----:B------:R-:W4:Y:S01]  /*15eb0*/  MUFU.EX2 R146, R38 ;  /* 0x0000002600927308 */ /* 0x000f220000000800 */
[----:B------:R-:W-:Y:S01]  /*15ec0*/  SHF.R.U32.HI R185, RZ, 0x18, R26 ;  /* 0x00000018ffb97819 */ /* 0x000fe2000001161a */
[----:B------:R-:W-:Y:S01]  /*15ed0*/  FADD.FTZ R164, R147, R164 ;  /* 0x000000a493a47221 */ /* 0x000fe20000010000 */
[----:B---3--:R-:W-:Y:S01]  /*15ee0*/  F2FP.BF16.PACK_AB R26, R141, R142 ;  /* 0x0000008e8d1a723e */ /* 0x008fe200000010ff */
[----:B------:R-:W-:Y:S01]  /*15ef0*/  FADD.FTZ R142, R142, R143 ;  /* 0x0000008f8e8e7221 */ /* 0x000fe20000010000 */
[C---:B------:R-:W-:Y:S01]  /*15f00*/  F2FP.BF16.PACK_AB R27, R145.reuse, R147 ;  /* 0x00000093911b723e */ /* 0x040fe200000010ff */
[----:B------:R-:W-:Y:S01]  /*15f10*/  FADD.FTZ R164, R145, R164 ;  /* 0x000000a491a47221 */ /* 0x000fe20000010000 */
[----:B------:R-:W-:Y:S01]  /*15f20*/  LOP3.LUT R22, R22, R26, RZ, 0xc0, !PT ;  /* 0x0000001a16167212 */ /* 0x000fe200078ec0ff */
[----:B------:R-:W-:Y:S01]  /*15f30*/  FADD.FTZ R142, R141, R142 ;  /* 0x0000008e8d8e7221 */ /* 0x000fe20000010000 */
[----:B------:R-:W-:Y:S01]  /*15f40*/  LOP3.LUT R23, R23, R27, RZ, 0xc0, !PT ;  /* 0x0000001b17177212 */ /* 0x000fe200078ec0ff */
[----:B------:R-:W-:Y:S01]  /*15f50*/  MUFU.EX2 R67, R67 ;  /* 0x0000004300437308 */ /* 0x000fe20000000800 */
[----:B------:R-:W-:Y:S01]  /*15f60*/  LOP3.LUT R25, R25, 0xff, RZ, 0xc0, !PT ;  /* 0x000000ff19197812 */ /* 0x000fe200078ec0ff */
[----:B------:R-:W-:Y:S01]  /*15f70*/  FADD.FTZ R152, R155, R152 ;  /* 0x000000989b987221 */ /* 0x000fe20000010000 */
[----:B------:R-:W-:Y:S01]  /*15f80*/  SHF.R.U32.HI R26, RZ, 0x8, R250 ;  /* 0x00000008ff1a7819 */ /* 0x000fe200000116fa */
[----:B-1----:R-:W-:Y:S01]  /*15f90*/  FADD.FTZ R142, R165, R142 ;  /* 0x0000008ea58e7221 */ /* 0x002fe20000010000 */
[----:B------:R-:W-:Y:S01]  /*15fa0*/  PRMT R185, R25, 0x5410, R185 ;  /* 0x0000541019b97816 */ /* 0x000fe200000000b9 */
[C---:B------:R-:W-:Y:S01]  /*15fb0*/  HMMA.16816.F32.BF16 R204, R20.reuse, R28, R204 ;  /* 0x0000001c14cc723c */ /* 0x040fe200000418cc */
[----:B------:R-:W-:Y:S01]  /*15fc0*/  LOP3.LUT R25, R251, 0xff, RZ, 0xc0, !PT ;  /* 0x000000fffb197812 */ /* 0x000fe200078ec0ff */
[----:B------:R-:W-:Y:S01]  /*15fd0*/  IMAD.WIDE.U32 R250, R24, -0x2daee0ad, RZ ;  /* 0xd2511f5318fa7825 */ /* 0x000fe200078e00ff */
[----:B------:R-:W-:Y:S01]  /*15fe0*/  PRMT R249, R249, 0x5410, R26 ;  /* 0x00005410f9f97816 */ /* 0x000fe2000000001a */
[----:B------:R-:W-:Y:S01]  /*15ff0*/  MUFU.EX2 R58, R58 ;  /* 0x0000003a003a7308 */ /* 0x000fe20000000800 */
[----:B------:R-:W-:Y:S01]  /*16000*/  PRMT R248, R25, 0x5410, R248 ;  /* 0x0000541019f87816 */ /* 0x000fe200000000f8 */
[C---:B------:R-:W-:Y:S01]  /*16010*/  FADD.FTZ R152, R156.reuse, R152 ;  /* 0x000000989c987221 */ /* 0x040fe20000010000 */
[----:B------:R-:W-:Y:S01]  /*16020*/  LOP3.LUT R171, R251, UR18, R32, 0x96, !PT ;  /* 0x00000012fbab7c12 */ /* 0x000fe2000f8e9620 */
[--C-:B------:R-:W-:Y:S01]  /*16030*/  HSET2.LE.AND R32, R177, R189.reuse, PT ;  /* 0x000000bdb1207233 */ /* 0x100fe20003803000 */
[----:B------:R-:W-:Y:S01]  /*16040*/  F2FP.BF16.PACK_AB R29, R45, R44 ;  /* 0x0000002c2d1d723e */ /* 0x000fe200000010ff */
[----:B------:R-:W1:Y:S01]  /*16050*/  LDSM.16.MT88.4 R24, [R231+0x4800] ;  /* 0x00480000e718783b */ /* 0x000e620000004200 */
[C---:B------:R-:W-:Y:S01]  /*16060*/  HMMA.16816.F32.BF16 R200, R20.reuse, R30, R200 ;  /* 0x0000001e14c8723c */ /* 0x040fe200000418c8 */
[----:B------:R-:W-:Y:S01]  /*16070*/  F2FP.BF16.PACK_AB R28, R156, R155 ;  /* 0x0000009b9c1c723e */ /* 0x000fe200000010ff */
[----:B------:R-:W-:Y:S01]  /*16080*/  FFMA.FTZ R177, R103, c[0x0][0x23c], -R5 ;  /* 0x00008f0067b17a23 */ /* 0x000fe20000010805 */
[----:B------:R-:W-:Y:S01]  /*16090*/  LOP3.LUT R34, R34, R29, RZ, 0xc0, !PT ;  /* 0x0000001d22227212 */ /* 0x000fe200078ec0ff */
[----:B------:R-:W-:Y:S01]  /*160a0*/  MUFU.EX2 R59, R59 ;  /* 0x0000003b003b7308 */ /* 0x000fe20000000800 */
[----:B------:R-:W-:Y:S01]  /*160b0*/  LOP3.LUT R32, R32, R28, RZ, 0xc0, !PT ;  /* 0x0000001c20207212 */ /* 0x000fe200078ec0ff */
[----:B----4-:R-:W-:Y:S01]  /*160c0*/  FADD.FTZ R161, R146, R161 ;  /* 0x000000a192a17221 */ /* 0x010fe20000010000 */
[----:B------:R-:W-:Y:S01]  /*160d0*/  LOP3.LUT R38, R179, UR17, R224, 0x96, !PT ;  /* 0x00000011b3267c12 */ /* 0x000fe2000f8e96e0 */
[----:B------:R-:W3:Y:S01]  /*160e0*/  LDSM.16.MT88.4 R28, [R240+0x4800] ;  /* 0x00480000f01c783b */ /* 0x000ee20000004200 */
[----:B------:R-:W-:Y:S01]  /*160f0*/  LOP3.LUT R39, R167, UR15, R178, 0x96, !PT ;  /* 0x0000000fa7277c12 */ /* 0x000fe2000f8e96b2 */
[C---:B------:R-:W-:Y:S02]  /*16100*/  HMMA.16816.F32.BF16 R192, R20.reuse, R18, R192 ;  /* 0x0000001214c0723c */ /* 0x040fe400000418c0 */
[----:B------:R-:W-:Y:S01]  /*16110*/  LOP3.LUT R35, R35, R117, RZ, 0xc0, !PT ;  /* 0x0000007523237212 */ /* 0x000fe200078ec0ff */
[----:B------:R-:W-:Y:S01]  /*16120*/  IMAD.WIDE.U32 R228, R38, -0x2daee0ad, RZ ;  /* 0xd2511f5326e47825 */ /* 0x000fe200078e00ff */
[----:B------:R-:W-:Y:S01]  /*16130*/  F2FP.BF16.PACK_AB R117, R53, R52 ;  /* 0x000000343575723e */ /* 0x000fe200000010ff */
[----:B------:R-:W-:Y:S02]  /*16140*/  MUFU.EX2 R80, R80 ;  /* 0x0000005000507308 */ /* 0x000fe40000000800 */
[----:B------:R-:W-:Y:S01]  /*16150*/  IMAD.WIDE.U32 R178, R39, -0x2daee0ad, RZ ;  /* 0xd2511f5327b27825 */ /* 0x000fe200078e00ff */
[----:B------:R-:W-:Y:S01]  /*16160*/  LOP3.LUT R39, R229, UR14, R190, 0x96, !PT ;  /* 0x0000000ee5277c12 */ /* 0x000fe2000f8e96be */
[----:B------:R-:W-:Y:S03]  /*16170*/  HMMA.16816.F32.BF16 R196, R20, R16, R196 ;  /* 0x0000001014c4723c */ /* 0x000fe600000418c4 */
[----:B------:R-:W-:Y:S01]  /*16180*/  LOP3.LUT R38, R179, UR12, R228, 0x96, !PT ;  /* 0x0000000cb3267c12 */ /* 0x000fe2000f8e96e4 */
[C---:B------:R-:W-:Y:S02]  /*16190*/  FADD.FTZ R161, R163.reuse, R161 ;  /* 0x000000a1a3a17221 */ /* 0x040fe40000010000 */
[----:B------:R-:W-:Y:S01]  /*161a0*/  MUFU.EX2 R82, R82 ;  /* 0x0000005200527308 */ /* 0x000fe20000000800 */
[----:B------:R-:W-:Y:S01]  /*161b0*/  F2FP.BF16.PACK_AB R16, R163, R146 ;  /* 0x00000092a310723e */ /* 0x000fe200000010ff */
[--C-:B------:R-:W-:Y:S01]  /*161c0*/  HSET2.LE.AND R22, R249, R189.reuse, PT ;  /* 0x000000bdf9167233 */ /* 0x100fe20003803000 */
[--C-:B------:R-:W-:Y:S03]  /*161d0*/  SHF.R.U32.HI R21, RZ, 0x10, R37.reuse ;  /* 0x00000010ff157819 */ /* 0x100fe60000011625 */
[----:B------:R-:W-:Y:S01]  /*161e0*/  LOP3.LUT R33, R33, R16, RZ, 0xc0, !PT ;  /* 0x0000001021217212 */ /* 0x000fe200078ec0ff */
[--C-:B------:R-:W-:Y:S01]  /*161f0*/  HSET2.LE.AND R23, R248, R189.reuse, PT ;  /* 0x000000bdf8177233 */ /* 0x100fe20003803000 */
[----:B------:R-:W-:Y:S01]  /*16200*/  LOP3.LUT R16, R37, 0xffff, RZ, 0xc0, !PT ;  /* 0x0000ffff25107812 */ /* 0x000fe200078ec0ff */
[----:B------:R-:W-:Y:S01]  /*16210*/  IMAD.WIDE.U32 R248, R39, -0x326172a9, RZ ;  /* 0xcd9e8d5727f87825 */ /* 0x000fe200078e00ff */
[----:B------:R-:W-:Y:S01]  /*16220*/  LOP3.LUT R20, R37, 0xff, RZ, 0xc0, !PT ;  /* 0x000000ff25147812 */ /* 0x000fe200078ec0ff */
[----:B------:R-:W-:Y:S01]  /*16230*/  MUFU.EX2 R83, R83 ;  /* 0x0000005300537308 */ /* 0x000fe20000000800 */
[----:B------:R-:W-:Y:S01]  /*16240*/  SHF.R.U32.HI R37, RZ, 0x18, R37 ;  /* 0x00000018ff257819 */ /* 0x000fe20000011625 */
[--C-:B------:R-:W-:Y:S01]  /*16250*/  FFMA.FTZ R39, R79, c[0x0][0x23c], -R5.reuse ;  /* 0x00008f004f277a23 */ /* 0x100fe20000010805 */
[----:B------:R-:W-:Y:S01]  /*16260*/  LOP3.LUT R21, R21, 0xff, RZ, 0xc0, !PT ;  /* 0x000000ff15157812 */ /* 0x000fe200078ec0ff */
[C---:B-1----:R-:W-:Y:S01]  /*16270*/  HMMA.16816.F32.BF16 R220, R32.reuse, R24, R220 ;  /* 0x0000001820dc723c */ /* 0x042fe200000418dc */
[----:B------:R-:W-:Y:S01]  /*16280*/  SHF.R.U32.HI R16, RZ, 0x8, R16 ;  /* 0x00000008ff107819 */ /* 0x000fe20000011610 */
[----:B------:R-:W-:Y:S01]  /*16290*/  FFMA.FTZ R79, R70, c[0x0][0x23c], -R5 ;  /* 0x00008f00464f7a23 */ /* 0x000fe20000010805 */
[----:B------:R-:W-:Y:S01]  /*162a0*/  PRMT R21, R21, 0x5410, R37 ;  /* 0x0000541015157816 */ /* 0x000fe20000000025 */
[----:B------:R-:W-:Y:S01]  /*162b0*/  FFMA.FTZ R70, R43, c[0x0][0x23c], -R7 ;  /* 0x00008f002b467a23 */ /* 0x000fe20000010807 */
[----:B------:R-:W-:Y:S01]  /*162c0*/  F2FP.BF16.PACK_AB R17, R61, R60 ;  /* 0x0000003c3d11723e */ /* 0x000fe200000010ff */
[----:B------:R-:W-:Y:S01]  /*162d0*/  MUFU.EX2 R74, R74 ;  /* 0x0000004a004a7308 */ /* 0x000fe20000000800 */
[----:B------:R-:W-:Y:S01]  /*162e0*/  F2FP.BF16.PACK_AB R37, R63, R62 ;  /* 0x0000003e3f25723e */ /* 0x000fe200000010ff */
[--C-:B------:R-:W-:Y:S01]  /*162f0*/  HSET2.LE.AND R21, R21, R189.reuse, PT ;  /* 0x000000bd15157233 */ /* 0x100fe20003803000 */
[----:B------:R-:W-:Y:S01]  /*16300*/  PRMT R20, R20, 0x5410, R16 ;  /* 0x0000541014147816 */ /* 0x000fe20000000010 */
[C---:B------:R-:W-:Y:S02]  /*16310*/  HMMA.16816.F32.BF16 R216, R32.reuse, R26, R216 ;  /* 0x0000001a20d8723c */ /* 0x040fe400000418d8 */
[----:B------:R-:W-:Y:S01]  /*16320*/  LOP3.LUT R22, R22, R17, RZ, 0xc0, !PT ;  /* 0x0000001116167212 */ /* 0x000fe200078ec0ff */
[----:B------:R-:W-:Y:S01]  /*16330*/  FFMA.FTZ R120, R120, c[0x0][0x23c], -R6 ;  /* 0x00008f0078787a23 */ /* 0x000fe20000010806 */
[----:B------:R-:W-:Y:S01]  /*16340*/  LOP3.LUT R23, R23, R37, RZ, 0xc0, !PT ;  /* 0x0000002517177212 */ /* 0x000fe200078ec0ff */
[----:B------:R-:W1:Y:S01]  /*16350*/  LDSM.16.MT88.4 R16, [R231+0x4c00] ;  /* 0x004c0000e710783b */ /* 0x000e620000004200 */
[----:B------:R-:W-:Y:S01]  /*16360*/  F2FP.BF16.PACK_AB R37, R55, R54 ;  /* 0x000000363725723e */ /* 0x000fe200000010ff */
[----:B------:R-:W-:Y:S01]  /*16370*/  MUFU.EX2 R79, R79 ;  /* 0x0000004f004f7308 */ /* 0x000fe20000000800 */
[----:B------:R-:W-:Y:S01]  /*16380*/  F2FP.BF16.PACK_AB R43, R49, R48 ;  /* 0x00000030312b723e */ /* 0x000fe200000010ff */
[C---:B---3--:R-:W-:Y:S03]  /*16390*/  HMMA.16816.F32.BF16 R212, R32.reuse, R28, R212 ;  /* 0x0000001c20d4723c */ /* 0x048fe600000418d4 */
[----:B------:R-:W-:Y:S01]  /*163a0*/  LOP3.LUT R21, R21, R37, RZ, 0xc0, !PT ;  /* 0x0000002515157212 */ /* 0x000fe200078ec0ff */
[--C-:B------:R-:W-:Y:S01]  /*163b0*/  HSET2.LE.AND R20, R20, R189.reuse, PT ;  /* 0x000000bd14147233 */ /* 0x100fe20003803000 */
[----:B------:R-:W-:Y:S01]  /*163c0*/  LOP3.LUT R37, R249, UR13, R166, 0x96, !PT ;  /* 0x0000000df9257c12 */ /* 0x000fe2000f8e96a6 */
[--C-:B------:R-:W-:Y:S02]  /*163d0*/  FFMA.FTZ R121, R121, c[0x0][0x23c], -R6.reuse ;  /* 0x00008f0079797a23 */ /* 0x100fe40000010806 */
[----:B------:R-:W-:Y:S01]  /*163e0*/  HMMA.16816.F32.BF16 R208, R32, R30, R208 ;  /* 0x0000001e20d0723c */ /* 0x000fe200000418d0 */
[----:B------:R-:W-:Y:S01]  /*163f0*/  LOP3.LUT R20, R20, R117, RZ, 0xc0, !PT ;  /* 0x0000007514147212 */ /* 0x000fe200078ec0ff */
[----:B------:R-:W3:Y:S01]  /*16400*/  LDSM.16.MT88.4 R32, [R240+0x4c00] ;  /* 0x004c0000f020783b */ /* 0x000ee20000004200 */
[----:B------:R-:W-:Y:S01]  /*16410*/  MUFU.EX2 R70, R70 ;  /* 0x0000004600467308 */ /* 0x000fe20000000800 */
[----:B------:R-:W-:Y:S04]  /*16420*/  IMAD.WIDE.U32 R228, R37, -0x2daee0ad, RZ ;  /* 0xd2511f5325e47825 */ /* 0x000fe800078e00ff */
[----:B------:R-:W-:Y:S01]  /*16430*/  FFMA.FTZ R117, R41, c[0x0][0x23c], -R6 ;  /* 0x00008f0029757a23 */ /* 0x000fe20000010806 */
[----:B------:R-:W-:Y:S03]  /*16440*/  LOP3.LUT R37, R229, UR10, R178, 0x96, !PT ;  /* 0x0000000ae5257c12 */ /* 0x000fe6000f8e96b2 */
[----:B------:R-:W-:Y:S01]  /*16450*/  IMAD.WIDE.U32 R178, R38, -0x326172a9, RZ ;  /* 0xcd9e8d5726b27825 */ /* 0x000fe200078e00ff */
[----:B------:R-:W-:Y:S03]  /*16460*/  MUFU.EX2 R75, R75 ;  /* 0x0000004b004b7308 */ /* 0x000fe60000000800 */
[----:B------:R-:W-:Y:S01]  /*16470*/  IMAD.WIDE.U32 R40, R37, -0x326172a9, RZ ;  /* 0xcd9e8d5725287825 */ /* 0x000fe200078e00ff */
[----:B------:R-:W-:Y:S02]  /*16480*/  LOP3.LUT R248, R179, UR11, R248, 0x96, !PT ;  /* 0x0000000bb3f87c12 */ /* 0x000fe4000f8e96f8 */
[----:B------:R-:W-:Y:S01]  /*16490*/  SHF.R.U32.HI R37, RZ, 0x10, R36 ;  /* 0x00000010ff257819 */ /* 0x000fe20000011624 */
[----:B------:R-:W-:Y:S01]  /*164a0*/  FADD.FTZ R152, R44, R152 ;  /* 0x000000982c987221 */ /* 0x000fe20000010000 */
[----:B------:R-:W-:Y:S01]  /*164b0*/  LOP3.LUT R241, R41, UR9, R178, 0x96, !PT ;  /* 0x0000000929f17c12 */ /* 0x000fe2000f8e96b2 */
[----:B------:R-:W-:Y:S01]  /*164c0*/  IMAD.WIDE.U32 R248, R248, -0x2daee0ad, RZ ;  /* 0xd2511f53f8f87825 */ /* 0x000fe200078e00ff */
[----:B------:R-:W-:Y:S01]  /*164d0*/  LOP3.LUT R37, R37, 0xff, RZ, 0xc0, !PT ;  /* 0x000000ff25257812 */ /* 0x000fe200078ec0ff */
[----:B------:R-:W-:Y:S02]  /*164e0*/  MUFU.EX2 R90, R90 ;  /* 0x0000005a005a7308 */ /* 0x000fe40000000800 */
[--C-:B------:R-:W-:Y:S01]  /*164f0*/  FFMA.FTZ R41, R86, c[0x0][0x23c], -R5.reuse ;  /* 0x00008f0056297a23 */ /* 0x100fe20000010805 */
[----:B------:R-:W-:Y:S01]  /*16500*/  LOP3.LUT R38, R249, UR8, R228, 0x96, !PT ;  /* 0x00000008f9267c12 */ /* 0x000fe2000f8e96e4 */
[C---:B-1----:R-:W-:Y:S01]  /*16510*/  HMMA.16816.F32.BF16 R220, R20.reuse, R16, R220 ;  /* 0x0000001014dc723c */ /* 0x042fe200000418dc */
[--C-:B------:R-:W-:Y:S02]  /*16520*/  FFMA.FTZ R178, R110, c[0x0][0x23c], -R5.reuse ;  /* 0x00008f006eb27a23 */ /* 0x100fe40000010805 */
[--C-:B------:R-:W-:Y:S02]  /*16530*/  FFMA.FTZ R110, R111, c[0x0][0x23c], -R5.reuse ;  /* 0x00008f006f6e7a23 */ /* 0x100fe40000010805 */
[----:B------:R-:W-:Y:S01]  /*16540*/  IMAD.WIDE.U32 R228, R38, -0x326172a9, RZ ;  /* 0xcd9e8d5726e47825 */ /* 0x000fe200078e00ff */
[----:B------:R-:W-:Y:S01]  /*16550*/  SHF.R.U32.HI R38, RZ, 0x8, R186 ;  /* 0x00000008ff267819 */ /* 0x000fe200000116ba */
[----:B------:R-:W-:Y:S01]  /*16560*/  MUFU.EX2 R91, R91 ;  /* 0x0000005b005b7308 */ /* 0x000fe20000000800 */
[C---:B------:R-:W-:Y:S01]  /*16570*/  HMMA.16816.F32.BF16 R216, R20.reuse, R18, R216 ;  /* 0x0000001214d8723c */ /* 0x040fe200000418d8 */
[----:B------:R-:W-:Y:S03]  /*16580*/  FFMA.FTZ R111, R102, c[0x0][0x23c], -R5 ;  /* 0x00008f00666f7a23 */ /* 0x000fe60000010805 */
[----:B------:R-:W-:Y:S01]  /*16590*/  PRMT R38, R170, 0x5410, R38 ;  /* 0x00005410aa267816 */ /* 0x000fe20000000026 */
[--C-:B------:R-:W-:Y:S01]  /*165a0*/  FFMA.FTZ R170, R50, c[0x0][0x23c], -R7.reuse ;  /* 0x00008f0032aa7a23 */ /* 0x100fe20000010807 */
[----:B------:R-:W-:Y:S01]  /*165b0*/  SHF.R.U32.HI R179, RZ, 0x10, R228 ;  /* 0x00000010ffb37819 */ /* 0x000fe200000116e4 */
[--C-:B------:R-:W-:Y:S01]  /*165c0*/  FFMA.FTZ R50, R51, c[0x0][0x23c], -R7.reuse ;  /* 0x00008f0033327a23 */ /* 0x100fe20000010807 */
[----:B------:R-:W-:Y:S01]  /*165d0*/  LOP3.LUT R40, R229, UR19, R40, 0x96, !PT ;  /* 0x00000013e5287c12 */ /* 0x000fe2000f8e9628 */
[----:B------:R-:W1:Y:S01]  /*165e0*/  MUFU.EX2 R117, R117 ;  /* 0x0000007500757308 */ /* 0x000e620000000800 */
[C---:B---3--:R-:W-:Y:S02]  /*165f0*/  HMMA.16816.F32.BF16 R208, R20.reuse, R34, R208 ;  /* 0x0000002214d0723c */ /* 0x048fe400000418d0 */
[----:B------:R-:W-:Y:S01]  /*16600*/  LOP3.LUT R249, R228, 0xffff, RZ, 0xc0, !PT ;  /* 0x0000ffffe4f97812 */ /* 0x000fe200078ec0ff */
[----:B------:R-:W-:Y:S01]  /*16610*/  FFMA.FTZ R51, R42, c[0x0][0x23c], -R7 ;  /* 0x00008f002a337a23 */ /* 0x000fe20000010807 */
[----:B------:R-:W-:Y:S01]  /*16620*/  LOP3.LUT R186, R228, 0xff, RZ, 0xc0, !PT ;  /* 0x000000ffe4ba7812 */ /* 0x000fe200078ec0ff */
[--C-:B------:R-:W-:Y:S01]  /*16630*/  HSET2.LE.AND R38, R38, R189.reuse, PT ;  /* 0x000000bd26267233 */ /* 0x100fe20003803000 */
[----:B------:R-:W-:Y:S01]  /*16640*/  SHF.R.U32.HI R249, RZ, 0x8, R249 ;  /* 0x00000008fff97819 */ /* 0x000fe200000116f9 */
[--C-:B------:R-:W-:Y:S01]  /*16650*/  FFMA.FTZ R42, R95, c[0x0][0x23c], -R5.reuse ;  /* 0x00008f005f2a7a23 */ /* 0x100fe20000010805 */
[----:B------:R-:W-:Y:S01]  /*16660*/  HMMA.16816.F32.BF16 R212, R20, R32, R212 ;  /* 0x0000002014d4723c */ /* 0x000fe200000418d4 */
[----:B------:R-:W-:Y:S03]  /*16670*/  MUFU.EX2 R170, R170 ;  /* 0x000000aa00aa7308 */ /* 0x000fe60000000800 */
[----:B------:R-:W-:Y:S02]  /*16680*/  FFMA.FTZ R95, R87, c[0x0][0x23c], -R5 ;  /* 0x00008f00575f7a23 */ /* 0x000fe40000010805 */
[----:B------:R-:W-:Y:S01]  /*16690*/  FADD.FTZ R161, R46, R161 ;  /* 0x000000a12ea17221 */ /* 0x000fe20000010000 */
[----:B------:R-:W-:Y:S01]  /*166a0*/  LOP3.LUT R23, R36, 0xffff, RZ, 0xc0, !PT ;  /* 0x0000ffff24177812 */ /* 0x000fe200078ec0ff */
[--C-:B------:R-:W-:Y:S01]  /*166b0*/  FFMA.FTZ R104, R104, c[0x0][0x23c], -R6.reuse ;  /* 0x00008f0068687a23 */ /* 0x100fe20000010806 */
[----:B------:R-:W-:Y:S02]  /*166c0*/  LOP3.LUT R21, R174, 0xff, RZ, 0xc0, !PT ;  /* 0x000000ffae157812 */ /* 0x000fe400078ec0ff */
[----:B------:R-:W3:Y:S01]  /*166d0*/  MUFU.EX2 R50, R50 ;  /* 0x0000003200327308 */ /* 0x000ee20000000800 */
[----:B------:R-:W-:Y:S01]  /*166e0*/  LOP3.LUT R20, R36, 0xff, RZ, 0xc0, !PT ;  /* 0x000000ff24147812 */ /* 0x000fe200078ec0ff */
[----:B------:R-:W-:Y:S01]  /*166f0*/  FFMA.FTZ R105, R105, c[0x0][0x23c], -R6 ;  /* 0x00008f0069697a23 */ /* 0x000fe20000010806 */
[----:B------:R-:W-:Y:S01]  /*16700*/  SHF.R.U32.HI R22, RZ, 0x18, R36 ;  /* 0x00000018ff167819 */ /* 0x000fe20000011624 */
[----:B-1----:R-:W-:Y:S01]  /*16710*/  FADD.FTZ R142, R117, R142 ;  /* 0x0000008e758e7221 */ /* 0x002fe20000010000 */
[----:B------:R-:W-:Y:S01]  /*16720*/  SHF.R.U32.HI R36, RZ, 0x8, R23 ;  /* 0x00000008ff247819 */ /* 0x000fe20000011617 */
[----:B------:R-:W-:Y:S01]  /*16730*/  FFMA.FTZ R23, R71, c[0x0][0x23c], -R5 ;  /* 0x00008f0047177a23 */ /* 0x000fe20000010805 */
[----:B------:R-:W-:Y:S01]  /*16740*/  PRMT R173, R21, 0x5410, R173 ;  /* 0x0000541015ad7816 */ /* 0x000fe200000000ad */
[----:B------:R-:W-:Y:S01]  /*16750*/  IMAD.MOV.U32 R21, RZ, RZ, R176 ;  /* 0x000000ffff157224 */ /* 0x000fe200078e00b0 */
[----:B------:R-:W-:Y:S01]  /*16760*/  PRMT R36, R20, 0x5410, R36 ;  /* 0x0000541014247816 */ /* 0x000fe20000000024 */
[----:B------:R-:W1:Y:S01]  /*16770*/  MUFU.EX2 R51, R51 ;  /* 0x0000003300337308 */ /* 0x000e620000000800 */
[----:B------:R-:W-:Y:S01]  /*16780*/  PRMT R37, R37, 0x5410, R22 ;  /* 0x0000541025257816 */ /* 0x000fe20000000016 */
[----:B------:R-:W-:Y:S01]  /*16790*/  IMAD.U32 R20, RZ, RZ, UR7 ;  /* 0x00000007ff147e24 */ /* 0x000fe2000f8e00ff */
[----:B------:R-:W-:Y:S01]  /*167a0*/  SHF.R.U32.HI R174, RZ, 0x18, R228 ;  /* 0x00000018ffae7819 */ /* 0x000fe200000116e4 */
[--C-:B------:R-:W-:Y:S01]  /*167b0*/  FFMA.FTZ R176, R126, c[0x0][0x23c], -R5.reuse ;  /* 0x00008f007eb07a23 */ /* 0x100fe20000010805 */
[--C-:B------:R-:W-:Y:S01]  /*167c0*/  HSET2.LE.AND R36, R36, R189.reuse, PT ;  /* 0x000000bd24247233 */ /* 0x100fe20003803000 */
[--C-:B------:R-:W-:Y:S01]  /*167d0*/  FFMA.FTZ R126, R127, c[0x0][0x23c], -R5.reuse ;  /* 0x00008f007f7e7a23 */ /* 0x100fe20000010805 */
[--C-:B------:R-:W-:Y:S01]  /*167e0*/  HSET2.LE.AND R22, R172, R189.reuse, PT ;  /* 0x000000bdac167233 */ /* 0x100fe20003803000 */
[--C-:B------:R-:W-:Y:S01]  /*167f0*/  FFMA.FTZ R127, R118, c[0x0][0x23c], -R5.reuse ;  /* 0x00008f00767f7a23 */ /* 0x100fe20000010805 */
[----:B------:R-:W-:Y:S01]  /*16800*/  LOP3.LUT R118, R245, UR33, R20, 0x96, !PT ;  /* 0x00000021f5767c12 */ /* 0x000fe2000f8e9614 */
[--C-:B------:R-:W-:Y:S01]  /*16810*/  HSET2.LE.AND R20, R21, R189.reuse, PT ;  /* 0x000000bd15147233 */ /* 0x100fe20003803000 */
[----:B------:R-:W-:Y:S01]  /*16820*/  F2FP.BF16.PACK_AB R21, R65, R64 ;  /* 0x000000404115723e */ /* 0x000fe200000010ff */
[----:B------:R-:W-:Y:S01]  /*16830*/  FFMA.FTZ R71, R94, c[0x0][0x23c], -R5 ;  /* 0x00008f005e477a23 */ /* 0x000fe20000010805 */
[----:B------:R-:W-:Y:S01]  /*16840*/  LOP3.LUT R22, R22, R43, RZ, 0xc0, !PT ;  /* 0x0000002b16167212 */ /* 0x000fe200078ec0ff */
[----:B------:R-:W-:Y:S01]  /*16850*/  IMAD.MOV.U32 R94, RZ, RZ, R23 ;  /* 0x000000ffff5e7224 */ /* 0x000fe200078e0017 */
[----:B------:R-:W-:Y:S01]  /*16860*/  F2FP.BF16.PACK_AB R23, R117, R165 ;  /* 0x000000a57517723e */ /* 0x000fe200000010ff */
[----:B------:R2:W5:Y:S01]  /*16870*/  LDL.LU.64 R228, [R1+0x10] ;  /* 0x0000100001e47983 */ /* 0x0005620000300a00 */
[----:B------:R-:W-:Y:S01]  /*16880*/  LOP3.LUT R38, R38, R21, RZ, 0xc0, !PT ;  /* 0x0000001526267212 */ /* 0x000fe200078ec0ff */
[--C-:B------:R-:W-:Y:S01]  /*16890*/  HSET2.LE.AND R21, R252, R189.reuse, PT ;  /* 0x000000bdfc157233 */ /* 0x100fe20003803000 */
[----:B------:R-:W-:Y:S01]  /*168a0*/  LOP3.LUT R20, R20, R23, RZ, 0xc0, !PT ;  /* 0x0000001714147212 */ /* 0x000fe200078ec0ff */
[--C-:B------:R-:W-:Y:S01]  /*168b0*/  HSET2.LE.AND R23, R175, R189.reuse, PT ;  /* 0x000000bdaf177233 */ /* 0x100fe20003803000 */
[----:B------:R-:W-:Y:S01]  /*168c0*/  SHF.R.U32.HI R252, RZ, 0x10, R250 ;  /* 0x00000010fffc7819 */ /* 0x000fe200000116fa */
[----:B------:R-:W-:Y:S01]  /*168d0*/  IMAD.MOV.U32 R175, RZ, RZ, R71 ;  /* 0x000000ffffaf7224 */ /* 0x000fe200078e0047 */
[----:B---3--:R-:W-:Y:S01]  /*168e0*/  F2FP.BF16.PACK_AB R71, R50, R170 ;  /* 0x000000aa3247723e */ /* 0x008fe200000010ff */
[----:B------:R-:W-:Y:S01]  /*168f0*/  MUFU.EX2 R94, R94 ;  /* 0x0000005e005e7308 */ /* 0x000fe20000000800 */
[----:B-1----:R-:W-:Y:S01]  /*16900*/  F2FP.BF16.PACK_AB R43, R70, R51 ;  /* 0x00000033462b723e */ /* 0x002fe200000010ff */
[--C-:B------:R-:W-:Y:S01]  /*16910*/  HSET2.LE.AND R37, R37, R189.reuse, PT ;  /* 0x000000bd25257233 */ /* 0x100fe20003803000 */
[----:B------:R-:W-:Y:S01]  /*16920*/  LOP3.LUT R23, R23, R71, RZ, 0xc0, !PT ;  /* 0x0000004717177212 */ /* 0x000fe200078ec0ff */
[----:B------:R-:W-:Y:S01]  /*16930*/  FFMA.FTZ R5, R119, c[0x0][0x23c], -R5 ;  /* 0x00008f0077057a23 */ /* 0x000fe20000010805 */
[----:B------:R-:W-:Y:S01]  /*16940*/  F2FP.BF16.PACK_AB R71, R57, R56 ;  /* 0x000000383947723e */ /* 0x000fe200000010ff */
[----:B------:R-:W-:Y:S01]  /*16950*/  IMAD.WIDE.U32 R118, R118, -0x326172a9, RZ ;  /* 0xcd9e8d5776767825 */ /* 0x000fe200078e00ff */
[----:B------:R-:W-:Y:S02]  /*16960*/  LOP3.LUT R21, R21, R43, RZ, 0xc0, !PT ;  /* 0x0000002b15157212 */ /* 0x000fe400078ec0ff */
[----:B------:R-:W-:Y:S01]  /*16970*/  LOP3.LUT R36, R36, R71, RZ, 0xc0, !PT ;  /* 0x0000004724247212 */ /* 0x000fe200078ec0ff */
[----:B------:R-:W-:Y:S01]  /*16980*/  MUFU.EX2 R111, R111 ;  /* 0x0000006f006f7308 */ /* 0x000fe20000000800 */
[----:B------:R-:W-:Y:S01]  /*16990*/  LOP3.LUT R43, R119, UR17, R242, 0x96, !PT ;  /* 0x00000011772b7c12 */ /* 0x000fe2000f8e96f2 */
[----:B------:R-:W-:Y:S02]  /*169a0*/  FADD.FTZ R164, R51, R164 ;  /* 0x000000a433a47221 */ /* 0x000fe40000010000 */
[C---:B------:R-:W-:Y:S01]  /*169b0*/  HMMA.16816.F32.BF16 R204, R20.reuse, R24, R204 ;  /* 0x0000001814cc723c */ /* 0x040fe200000418cc */
[----:B------:R-:W-:Y:S02]  /*169c0*/  FADD.FTZ R142, R48, R142 ;  /* 0x0000008e308e7221 */ /* 0x000fe40000010000 */
[----:B------:R-:W-:Y:S03]  /*169d0*/  IMAD.WIDE.U32 R86, R43, -0x2daee0ad, RZ ;  /* 0xd2511f532b567825 */ /* 0x000fe600078e00ff */
[----:B------:R1:W3:Y:S01]  /*169e0*/  MUFU.EX2 R71, R39 ;  /* 0x0000002700477308 */ /* 0x0002e20000000800 */
[----:B------:R-:W-:Y:S01]  /*169f0*/  F2FP.BF16.PACK_AB R25, R67, R66 ;  /* 0x000000424319723e */ /* 0x000fe200000010ff */
[C---:B------:R-:W-:Y:S01]  /*16a00*/  HMMA.16816.F32.BF16 R200, R20.reuse, R26, R200 ;  /* 0x0000001a14c8723c */ /* 0x040fe200000418c8 */
[----:B------:R-:W-:Y:S03]  /*16a10*/  LOP3.LUT R24, R87, UR14, R226, 0x96, !PT ;  /* 0x0000000e57187c12 */ /* 0x000fe6000f8e96e2 */
[----:B------:R-:W-:Y:S02]  /*16a20*/  FADD.FTZ R164, R70, R164 ;  /* 0x000000a446a47221 */ /* 0x000fe40000010000 */
[----:B------:R-:W-:Y:S02]  /*16a30*/  FFMA.FTZ R112, R112, c[0x0][0x23c], -R6 ;  /* 0x00008f0070707a23 */ /* 0x000fe40000010806 */
[C---:B------:R-:W-:Y:S01]  /*16a40*/  HMMA.16816.F32.BF16 R196, R20.reuse, R28, R196 ;  /* 0x0000001c14c4723c */ /* 0x040fe200000418c4 */
[----:B------:R4:W-:Y:S03]  /*16a50*/  MUFU.EX2 R87, R175 ;  /* 0x000000af00577308 */ /* 0x0009e60000000800 */
[----:B------:R-:W-:Y:S02]  /*16a60*/  FADD.FTZ R164, R170, R164 ;  /* 0x000000a4aaa47221 */ /* 0x000fe40000010000 */
[--C-:B------:R-:W-:Y:S01]  /*16a70*/  FFMA.FTZ R115, R115, c[0x0][0x23c], -R7.reuse ;  /* 0x00008f0073737a23 */ /* 0x100fe20000010807 */
[----:B------:R-:W-:Y:S01]  /*16a80*/  F2FP.BF16.PACK_AB R28, R59, R58 ;  /* 0x0000003a3b1c723e */ /* 0x000fe200000010ff */
[----:B------:R-:W-:Y:S01]  /*16a90*/  HMMA.16816.F32.BF16 R192, R20, R30, R192 ;  /* 0x0000001e14c0723c */ /* 0x000fe200000418c0 */
[----:B------:R-:W-:Y:S02]  /*16aa0*/  FFMA.FTZ R6, R129, c[0x0][0x23c], -R6 ;  /* 0x00008f0081067a23 */ /* 0x000fe40000010806 */
[----:B------:R-:W-:Y:S01]  /*16ab0*/  MUFU.EX2 R95, R95 ;  /* 0x0000005f005f7308 */ /* 0x000fe20000000800 */
[----:B------:R-:W-:Y:S01]  /*16ac0*/  LOP3.LUT R37, R37, R28, RZ, 0xc0, !PT ;  /* 0x0000001c25257212 */ /* 0x000fe200078ec0ff */
[----:B------:R-:W-:Y:S01]  /*16ad0*/  FFMA.FTZ R114, R114, c[0x0][0x23c], -R7 ;  /* 0x00008f0072727a23 */ /* 0x000fe20000010807 */
[--C-:B-1----:R-:W-:Y:S01]  /*16ae0*/  HSET2.LE.AND R39, R173, R189.reuse, PT ;  /* 0x000000bdad277233 */ /* 0x102fe20003803000 */
[----:B------:R-:W-:Y:S01]  /*16af0*/  SHF.R.U32.HI R22, RZ, 0x18, R250 ;  /* 0x00000018ff167819 */ /* 0x000fe200000116fa */
[----:B------:R-:W-:Y:S01]  /*16b00*/  IMAD.WIDE.U32 R172, R24, -0x326172a9, RZ ;  /* 0xcd9e8d5718ac7825 */ /* 0x000fe200078e00ff */
[----:B------:R-:W-:Y:S03]  /*16b10*/  LOP3.LUT R24, R169, UR15, R118, 0x96, !PT ;  /* 0x0000000fa9187c12 */ /* 0x000fe6000f8e9676 */
[----:B------:R-:W-:Y:S01]  /*16b20*/  LOP3.LUT R39, R39, R25, RZ, 0xc0, !PT ;  /* 0x0000001927277212 */ /* 0x000fe200078ec0ff */
[----:B------:R-:W-:Y:S01]  /*16b30*/  IMAD.WIDE.U32 R20, R241, -0x2daee0ad, RZ ;  /* 0xd2511f53f1147825 */ /* 0x000fe200078e00ff */
[----:B------:R-:W-:Y:S01]  /*16b40*/  LOP3.LUT R168, R173, UR13, R168, 0x96, !PT ;  /* 0x0000000dada87c12 */ /* 0x000fe2000f8e96a8 */
[----:B------:R-:W-:Y:S01]  /*16b50*/  MUFU.EX2 R81, R81 ;  /* 0x0000005100517308 */ /* 0x000fe20000000800 */
[----:B------:R-:W-:Y:S01]  /*16b60*/  LOP3.LUT R118, R167, UR15, R118, 0x96, !PT ;  /* 0x0000000fa7767c12 */ /* 0x000fe2000f8e9676 */
[----:B------:R-:W-:Y:S01]  /*16b70*/  IMAD.WIDE.U32 R24, R24, -0x2daee0ad, RZ ;  /* 0xd2511f5318187825 */ /* 0x000fe200078e00ff */
[----:B------:R-:W-:Y:S01]  /*16b80*/  SHF.R.U32.HI R241, RZ, 0x18, R20 ;  /* 0x00000018fff17819 */ /* 0x000fe20000011614 */
[C---:B------:R-:W-:Y:S01]  /*16b90*/  HMMA.16816.F32.BF16 R204, R36.reuse, R16, R204 ;  /* 0x0000001024cc723c */ /* 0x040fe200000418cc */
[----:B------:R-:W-:Y:S01]  /*16ba0*/  F2FP.BF16.PACK_AB R31, R69, R68 ;  /* 0x00000044451f723e */ /* 0x000fe200000010ff */
[----:B----4-:R-:W-:Y:S01]  /*16bb0*/  IMAD.MOV.U32 R175, RZ, RZ, R179 ;  /* 0x000000ffffaf7224 */ /* 0x010fe200078e00b3 */
[----:B------:R-:W-:Y:S01]  /*16bc0*/  LOP3.LUT R25, R25, UR12, R86, 0x96, !PT ;  /* 0x0000000c19197c12 */ /* 0x000fe2000f8e9656 */
[----:B------:R-:W-:Y:S01]  /*16bd0*/  IMAD.WIDE.U32 R102, R168, -0x2daee0ad, RZ ;  /* 0xd2511f53a8667825 */ /* 0x000fe200078e00ff */
[----:B---3--:R-:W-:Y:S01]  /*16be0*/  F2FP.BF16.PACK_AB R30, R71, R78 ;  /* 0x0000004e471e723e */ /* 0x008fe200000010ff */
[----:B------:R1:W3:Y:S02]  /*16bf0*/  MUFU.EX2 R86, R42 ;  /* 0x0000002a00567308 */ /* 0x0002e40000000800 */
[----:B------:R-:W-:Y:S01]  /*16c00*/  IMAD.WIDE.U32 R168, R25, -0x326172a9, RZ ;  /* 0xcd9e8d5719a87825 */ /* 0x000fe200078e00ff */
[----:B------:R-:W-:Y:S01]  /*16c10*/  LOP3.LUT R24, R103, UR10, R24, 0x96, !PT ;  /* 0x0000000a67187c12 */ /* 0x000fe2000f8e9618 */
[C---:B------:R-:W-:Y:S01]  /*16c20*/  HMMA.16816.F32.BF16 R200, R36.reuse, R18, R200 ;  /* 0x0000001224c8723c */ /* 0x040fe200000418c8 */
[----:B------:R-:W4:Y:S01]  /*16c30*/  LDSM.16.MT88.4 R16, [R231+0x5000] ;  /* 0x00500000e710783b */ /* 0x000f220000004200 */
[----:B------:R-:W-:Y:S02]  /*16c40*/  FADD.FTZ R152, R45, R152 ;  /* 0x000000982d987221 */ /* 0x000fe40000010000 */
[----:B------:R-:W-:Y:S02]  /*16c50*/  FADD.FTZ R161, R47, R161 ;  /* 0x000000a12fa17221 */ /* 0x000fe40000010000 */
[----:B------:R-:W-:Y:S01]  /*16c60*/  MUFU.EX2 R103, R178 ;  /* 0x000000b200677308 */ /* 0x000fe20000000800 */
[----:B------:R-:W-:Y:S01]  /*16c70*/  FADD.FTZ R142, R49, R142 ;  /* 0x0000008e318e7221 */ /* 0x000fe20000010000 */
[C---:B------:R-:W-:Y:S01]  /*16c80*/  HMMA.16816.F32.BF16 R192, R36.reuse, R34, R192 ;  /* 0x0000002224c0723c */ /* 0x040fe200000418c0 */
[----:B------:R-:W-:Y:S03]  /*16c90*/  FADD.FTZ R164, R50, R164 ;  /* 0x000000a432a47221 */ /* 0x000fe60000010000 */
[----:B------:R-:W-:Y:S02]  /*16ca0*/  FADD.FTZ R152, R52, R152 ;  /* 0x0000009834987221 */ /* 0x000fe40000010000 */
[----:B------:R-:W-:Y:S02]  /*16cb0*/  FADD.FTZ R161, R54, R161 ;  /* 0x000000a136a17221 */ /* 0x000fe40000010000 */
[----:B------:R-:W-:Y:S01]  /*16cc0*/  HMMA.16816.F32.BF16 R196, R36, R32, R196 ;  /* 0x0000002024c4723c */ /* 0x000fe200000418c4 */
[----:B------:R-:W-:Y:S03]  /*16cd0*/  MUFU.EX2 R72, R72 ;  /* 0x0000004800487308 */ /* 0x000fe60000000800 */
[----:B-1----:R-:W-:Y:S01]  /*16ce0*/  LOP3.LUT R42, R169, UR11, R172, 0x96, !PT ;  /* 0x0000000ba92a7c12 */ /* 0x002fe2000f8e96ac */
[----:B------:R-:W-:Y:S02]  /*16cf0*/  IMAD.WIDE.U32 R172, R24, -0x326172a9, RZ ;  /* 0xcd9e8d5718ac7825 */ /* 0x000fe400078e00ff */
[--C-:B------:R-:W-:Y:S02]  /*16d00*/  SHF.R.U32.HI R32, RZ, 0x10, R171.reuse ;  /* 0x00000010ff207819 */ /* 0x100fe400000116ab */
[C---:B------:R-:W-:Y:S02]  /*16d10*/  LOP3.LUT R33, R171.reuse, 0xffff, RZ, 0xc0, !PT ;  /* 0x0000ffffab217812 */ /* 0x040fe400078ec0ff */
[----:B------:R-:W-:Y:S01]  /*16d20*/  MUFU.EX2 R73, R73 ;  /* 0x0000004900497308 */ /* 0x000fe20000000800 */
[----:B------:R-:W-:Y:S01]  /*16d30*/  SHF.R.U32.HI R39, RZ, 0x18, R171 ;  /* 0x00000018ff277819 */ /* 0x000fe200000116ab */
[----:B------:R-:W-:Y:S01]  /*16d40*/  IMAD.WIDE.U32 R42, R42, -0x2daee0ad, RZ ;  /* 0xd2511f532a2a7825 */ /* 0x000fe200078e00ff */
[----:B------:R-:W-:Y:S02]  /*16d50*/  LOP3.LUT R32, R32, 0xff, RZ, 0xc0, !PT ;  /* 0x000000ff20207812 */ /* 0x000fe400078ec0ff */
[----:B------:R-:W-:Y:S01]  /*16d60*/  LOP3.LUT R36, R171, 0xff, RZ, 0xc0, !PT ;  /* 0x000000ffab247812 */ /* 0x000fe200078ec0ff */
[----:B------:R-:W-:Y:S01]  /*16d70*/  FADD.FTZ R142, R56, R142 ;  /* 0x0000008e388e7221 */ /* 0x000fe20000010000 */
[----:B------:R-:W-:Y:S01]  /*16d80*/  LOP3.LUT R25, R43, UR8, R102, 0x96, !PT ;  /* 0x000000082b197c12 */ /* 0x000fe2000f8e9666 */
[----:B------:R-:W-:Y:S01]  /*16d90*/  FADD.FTZ R164, R58, R164 ;  /* 0x000000a43aa47221 */ /* 0x000fe20000010000 */
[----:B------:R-:W-:Y:S01]  /*16da0*/  LOP3.LUT R43, R175, 0xff, RZ, 0xc0, !PT ;  /* 0x000000ffaf2b7812 */ /* 0x000fe200078ec0ff */
[----:B------:R1:W-:Y:S01]  /*16db0*/  MUFU.EX2 R102, R41 ;  /* 0x0000002900667308 */ /* 0x0003e20000000800 */
[----:B------:R-:W-:Y:S01]  /*16dc0*/  LOP3.LUT R175, R250, 0xffff, RZ, 0xc0, !PT ;  /* 0x0000fffffaaf7812 */ /* 0x000fe200078ec0ff */
[----:B------:R-:W-:Y:S01]  /*16dd0*/  IMAD.WIDE.U32 R24, R25, -0x326172a9, RZ ;  /* 0xcd9e8d5719187825 */ /* 0x000fe200078e00ff */
[----:B------:R-:W-:Y:S02]  /*16de0*/  PRMT R251, R186, 0x5410, R249 ;  /* 0x00005410bafb7816 */ /* 0x000fe400000000f9 */
[----:B------:R-:W-:Y:S01]  /*16df0*/  PRMT R43, R43, 0x5410, R174 ;  /* 0x000054102b2b7816 */ /* 0x000fe200000000ae */
[----:B------:R-:W-:Y:S01]  /*16e00*/  FADD.FTZ R152, R53, R152 ;  /* 0x0000009835987221 */ /* 0x000fe20000010000 */
[----:B------:R-:W-:Y:S01]  /*16e10*/  LOP3.LUT R172, R25, UR19, R172, 0x96, !PT ;  /* 0x0000001319ac7c12 */ /* 0x000fe2000f8e96ac */
[----:B------:R-:W-:Y:S01]  /*16e20*/  FADD.FTZ R161, R55, R161 ;  /* 0x000000a137a17221 */ /* 0x000fe20000010000 */
[----:B------:R-:W-:Y:S01]  /*16e30*/  LOP3.LUT R26, R24, 0xffff, RZ, 0xc0, !PT ;  /* 0x0000ffff181a7812 */ /* 0x000fe200078ec0ff */
[--C-:B------:R-:W-:Y:S01]  /*16e40*/  HSET2.LE.AND R43, R43, R189.reuse, PT ;  /* 0x000000bd2b2b7233 */ /* 0x100fe20003803000 */
[--C-:B------:R-:W-:Y:S01]  /*16e50*/  SHF.R.U32.HI R27, RZ, 0x10, R24.reuse ;  /* 0x00000010ff1b7819 */ /* 0x100fe20000011618 */
[----:B------:R-:W-:Y:S01]  /*16e60*/  MUFU.EX2 R96, R96 ;  /* 0x0000006000607308 */ /* 0x000fe20000000800 */
[----:B------:R-:W-:Y:S01]  /*16e70*/  SHF.R.U32.HI R25, RZ, 0x18, R24 ;  /* 0x00000018ff197819 */ /* 0x000fe20000011618 */
[----:B------:R-:W-:Y:S01]  /*16e80*/  FADD.FTZ R142, R57, R142 ;  /* 0x0000008e398e7221 */ /* 0x000fe20000010000 */
[----:B------:R-:W-:Y:S01]  /*16e90*/  SHF.R.U32.HI R26, RZ, 0x8, R26 ;  /* 0x00000008ff1a7819 */ /* 0x000fe2000001161a */
[----:B------:R-:W-:Y:S01]  /*16ea0*/  FADD.FTZ R164, R59, R164 ;  /* 0x000000a43ba47221 */ /* 0x000fe20000010000 */
[----:B------:R-:W-:Y:S01]  /*16eb0*/  LOP3.LUT R174, R21, UR18, R248, 0x96, !PT ;  /* 0x0000001215ae7c12 */ /* 0x000fe2000f8e96f8 */
[----:B------:R-:W-:Y:S01]  /*16ec0*/  FADD.FTZ R152, R60, R152 ;  /* 0x000000983c987221 */ /* 0x000fe20000010000 */
[----:B------:R-:W-:Y:S01]  /*16ed0*/  LOP3.LUT R27, R27, 0xff, RZ, 0xc0, !PT ;  /* 0x000000ff1b1b7812 */ /* 0x000fe200078ec0ff */
[----:B------:R-:W-:Y:S01]  /*16ee0*/  FADD.FTZ R161, R62, R161 ;  /* 0x000000a13ea17221 */ /* 0x000fe20000010000 */
[----:B------:R-:W-:Y:S01]  /*16ef0*/  LOP3.LUT R249, R20, 0xffff, RZ, 0xc0, !PT ;  /* 0x0000ffff14f97812 */ /* 0x000fe200078ec0ff */
[----:B------:R-:W-:Y:S01]  /*16f00*/  MUFU.EX2 R97, R97 ;  /* 0x0000006100617308 */ /* 0x000fe20000000800 */
[----:B------:R-:W-:Y:S01]  /*16f10*/  LOP3.LUT R21, R187, 0xffff, RZ, 0xc0, !PT ;  /* 0x0000ffffbb157812 */ /* 0x000fe200078ec0ff */
[----:B------:R-:W-:Y:S01]  /*16f20*/  FADD.FTZ R142, R64, R142 ;  /* 0x0000008e408e7221 */ /* 0x000fe20000010000 */
[----:B-1----:R-:W-:Y:S01]  /*16f30*/  LOP3.LUT R41, R173, UR9, R168, 0x96, !PT ;  /* 0x00000009ad297c12 */ /* 0x002fe2000f8e96a8 */
[----:B------:R-:W-:Y:S01]  /*16f40*/  FADD.FTZ R164, R66, R164 ;  /* 0x000000a442a47221 */ /* 0x000fe20000010000 */
[----:B------:R-:W-:Y:S01]  /*16f50*/  LOP3.LUT R173, R24, 0xff, RZ, 0xc0, !PT ;  /* 0x000000ff18ad7812 */ /* 0x000fe200078ec0ff */
[----:B------:R-:W-:Y:S01]  /*16f60*/  FADD.FTZ R152, R61, R152 ;  /* 0x000000983d987221 */ /* 0x000fe20000010000 */
[----:B------:R-:W-:Y:S01]  /*16f70*/  LOP3.LUT R24, R119, UR17, R224, 0x96, !PT ;  /* 0x0000001177187c12 */ /* 0x000fe2000f8e96e0 */
[----:B------:R-:W-:Y:S01]  /*16f80*/  IMAD.WIDE.U32 R118, R118, -0x2daee0ad, RZ ;  /* 0xd2511f5376767825 */ /* 0x000fe200078e00ff */
[----:B------:R-:W-:Y:S01]  /*16f90*/  PRMT R173, R173, 0x5410, R26 ;  /* 0x00005410adad7816 */ /* 0x000fe2000000001a */
[--C-:B------:R-:W-:Y:S01]  /*16fa0*/  HSET2.LE.AND R26, R188, R189.reuse, PT ;  /* 0x000000bdbc1a7233 */ /* 0x100fe20003803000 */
[----:B------:R-:W-:Y:S01]  /*16fb0*/  SHF.R.U32.HI R248, RZ, 0x10, R20 ;  /* 0x00000010fff87819 */ /* 0x000fe20000011614 */
[----:B------:R-:W-:Y:S01]  /*16fc0*/  IMAD.WIDE.U32 R178, R24, -0x2daee0ad, RZ ;  /* 0xd2511f5318b27825 */ /* 0x000fe200078e00ff */
[----:B------:R-:W-:Y:S01]  /*16fd0*/  SHF.R.U32.HI R21, RZ, 0x8, R21 ;  /* 0x00000008ff157819 */ /* 0x000fe20000011615 */
[----:B------:R-:W-:Y:S01]  /*16fe0*/  MUFU.EX2 R88, R88 ;  /* 0x0000005800587308 */ /* 0x000fe20000000800 */
[----:B------:R-:W-:Y:S01]  /*16ff0*/  SHF.R.U32.HI R175, RZ, 0x8, R175 ;  /* 0x00000008ffaf7819 */ /* 0x000fe200000116af */
[----:B------:R-:W-:Y:S01]  /*17000*/  IMAD.MOV.U32 R188, RZ, RZ, R22 ;  /* 0x000000ffffbc7224 */ /* 0x000fe200078e0016 */
[----:B------:R-:W-:Y:S01]  /*17010*/  LOP3.LUT R24, R179, UR14, R190, 0x96, !PT ;  /* 0x0000000eb3187c12 */ /* 0x000fe2000f8e96be */
[----:B------:R-:W-:Y:S01]  /*17020*/  FADD.FTZ R161, R63, R161 ;  /* 0x000000a13fa17221 */ /* 0x000fe20000010000 */
[----:B------:R-:W-:Y:S01]  /*17030*/  SHF.R.U32.HI R33, RZ, 0x8, R33 ;  /* 0x00000008ff217819 */ /* 0x000fe20000011621 */
[----:B------:R-:W-:Y:S01]  /*17040*/  FADD.FTZ R142, R65, R142 ;  /* 0x0000008e418e7221 */ /* 0x000fe20000010000 */
[----:B------:R-:W-:Y:S01]  /*17050*/  PRMT R39, R32, 0x5410, R39 ;  /* 0x0000541020277816 */ /* 0x000fe20000000027 */
[----:B------:R-:W-:Y:S01]  /*17060*/  IMAD.WIDE.U32 R168, R24, -0x326172a9, RZ ;  /* 0xcd9e8d5718a87825 */ /* 0x000fe200078e00ff */
[----:B------:R-:W-:Y:S01]  /*17070*/  LOP3.LUT R24, R119, UR12, R178, 0x96, !PT ;  /* 0x0000000c77187c12 */ /* 0x000fe2000f8e96b2 */
[----:B------:R-:W1:Y:S01]  /*17080*/  MUFU.EX2 R89, R89 ;  /* 0x0000005900597308 */ /* 0x000e620000000800 */
[----:B------:R-:W-:Y:S01]  /*17090*/  F2FP.BF16.PACK_AB R32, R93, R92 ;  /* 0x0000005c5d20723e */ /* 0x000fe200000010ff */
[----:B------:R-:W-:Y:S01]  /*170a0*/  FADD.FTZ R164, R67, R164 ;  /* 0x000000a443a47221 */ /* 0x000fe20000010000 */
[----:B------:R-:W-:Y:S01]  /*170b0*/  LOP3.LUT R167, R169, UR13, R166, 0x96, !PT ;  /* 0x0000000da9a77c12 */ /* 0x000fe2000f8e96a6 */
[----:B------:R-:W-:Y:S01]  /*170c0*/  FFMA.FTZ R122, R122, c[0x0][0x23c], -R7 ;  /* 0x00008f007a7a7a23 */ /* 0x000fe20000010807 */
[----:B------:R-:W-:Y:S01]  /*170d0*/  PRMT R36, R36, 0x5410, R33 ;  /* 0x0000541024247816 */ /* 0x000fe20000000021 */
[--C-:B------:R-:W-:Y:S01]  /*170e0*/  FFMA.FTZ R123, R123, c[0x0][0x23c], -R7.reuse ;  /* 0x00008f007b7b7a23 */ /* 0x100fe20000010807 */
[----:B------:R-:W-:Y:S01]  /*170f0*/  LOP3.LUT R37, R252, 0xff, RZ, 0xc0, !PT ;  /* 0x000000fffc257812 */ /* 0x000fe200078ec0ff */
[----:B------:R-:W-:Y:S01]  /*17100*/  IMAD.WIDE.U32 R178, R167, -0x2daee0ad, RZ ;  /* 0xd2511f53a7b27825 */ /* 0x000fe200078e00ff */
[----:B------:R-:W-:Y:S01]  /*17110*/  F2FP.BF16.PACK_AB R171, R85, R84 ;  /* 0x0000005455ab723e */ /* 0x000fe200000010ff */
[----:B------:R-:W-:Y:S01]  /*17120*/  MUFU.EX2 R166, R177 ;  /* 0x000000b100a67308 */ /* 0x000fe20000000800 */
[----:B------:R-:W-:Y:S01]  /*17130*/  PRMT R37, R37, 0x5410, R188 ;  /* 0x0000541025257816 */ /* 0x000fe200000000bc */
[--C-:B------:R-:W-:Y:S01]  /*17140*/  HSET2.LE.AND R36, R36, R189.reuse, PT ;  /* 0x000000bd24247233 */ /* 0x100fe20003803000 */
[----:B------:R-:W-:Y:S01]  /*17150*/  LOP3.LUT R28, R179, UR10, R118, 0x96, !PT ;  /* 0x0000000ab31c7c12 */ /* 0x000fe2000f8e9676 */
[----:B------:R-:W-:Y:S01]  /*17160*/  FFMA.FTZ R130, R130, c[0x0][0x23c], -R7 ;  /* 0x00008f0082827a23 */ /* 0x000fe20000010807 */
[----:B------:R-:W-:Y:S01]  /*17170*/  F2FP.BF16.PACK_AB R188, R75, R74 ;  /* 0x0000004a4bbc723e */ /* 0x000fe200000010ff */
[--C-:B------:R-:W-:Y:S01]  /*17180*/  HSET2.LE.AND R37, R37, R189.reuse, PT ;  /* 0x000000bd25257233 */ /* 0x100fe20003803000 */
[----:B------:R-:W-:Y:S01]  /*17190*/  LOP3.LUT R36, R36, R171, RZ, 0xc0, !PT ;  /* 0x000000ab24247212 */ /* 0x000fe200078ec0ff */
[----:B------:R-:W-:Y:S01]  /*171a0*/  IMAD.WIDE.U32 R28, R28, -0x326172a9, RZ ;  /* 0xcd9e8d571c1c7825 */ /* 0x000fe200078e00ff */
[--C-:B------:R-:W-:Y:S01]  /*171b0*/  HSET2.LE.AND R171, R39, R189.reuse, PT ;  /* 0x000000bd27ab7233 */ /* 0x100fe20003803000 */
[----:B---3--:R-:W-:Y:S01]  /*171c0*/  F2FP.BF16.PACK_AB R39, R86, R87 ;  /* 0x000000575627723e */ /* 0x008fe200000010ff */
[----:B------:R3:W-:Y:S01]  /*171d0*/  MUFU.EX2 R119, R176 ;  /* 0x000000b000777308 */ /* 0x0007e20000000800 */
[----:B------:R-:W-:Y:S02]  /*171e0*/  FADD.FTZ R152, R68, R152 ;  /* 0x0000009844987221 */ /* 0x000fe40000010000 */
[----:B------:R-:W-:Y:S01]  /*171f0*/  LOP3.LUT R39, R37, R39, RZ, 0xc0, !PT ;  /* 0x0000002725277212 */ /* 0x000fe200078ec0ff */
[----:B------:R-:W-:Y:S01]  /*17200*/  FADD.FTZ R161, R79, R161 ;  /* 0x000000a14fa17221 */ /* 0x000fe20000010000 */
[----:B-1----:R-:W-:Y:S01]  /*17210*/  F2FP.BF16.PACK_AB R15, R89, R88 ;  /* 0x00000058590f723e */ /* 0x002fe200000010ff */
[----:B------:R-:W-:Y:S02]  /*17220*/  FADD.FTZ R142, R72, R142 ;  /* 0x0000008e488e7221 */ /* 0x000fe40000010000 */
[----:B------:R-:W-:Y:S02]  /*17230*/  FADD.FTZ R164, R74, R164 ;  /* 0x000000a44aa47221 */ /* 0x000fe40000010000 */
[----:B------:R-:W-:Y:S01]  /*17240*/  MUFU.EX2 R98, R98 ;  /* 0x0000006200627308 */ /* 0x000fe20000000800 */
        /* <DEDUP_REMOVED lines=8> */
[----:B---3--:R-:W-:Y:S04]  /*172d0*/  IMAD.WIDE.U32 R176, R24, -0x326172a9, RZ ;  /* 0xcd9e8d5718b07825 */ /* 0x008fe800078e00ff */
[----:B------:R-:W-:Y:S01]  /*172e0*/  FADD.FTZ R164, R82, R164 ;  /* 0x000000a452a47221 */ /* 0x000fe20000010000 */
[----:B------:R-:W-:Y:S01]  /*172f0*/  LOP3.LUT R168, R177, UR11, R168, 0x96, !PT ;  /* 0x0000000bb1a87c12 */ /* 0x000fe2000f8e96a8 */
[----:B------:R-:W-:Y:S01]  /*17300*/  MUFU.EX2 R110, R110 ;  /* 0x0000006e006e7308 */ /* 0x000fe20000000800 */
[----:B------:R-:W-:Y:S01]  /*17310*/  LOP3.LUT R167, R29, UR9, R176, 0x96, !PT ;  /* 0x000000091da77c12 */ /* 0x000fe2000f8e96b0 */
[C---:B------:R-:W-:Y:S01]  /*17320*/  FADD.FTZ R152, R77.reuse, R152 ;  /* 0x000000984d987221 */ /* 0x040fe20000010000 */
[----:B------:R-:W-:Y:S01]  /*17330*/  LOP3.LUT R29, R250, 0xff, RZ, 0xc0, !PT ;  /* 0x000000fffa1d7812 */ /* 0x000fe200078ec0ff */
[----:B------:R-:W-:Y:S01]  /*17340*/  IMAD.WIDE.U32 R168, R168, -0x2daee0ad, RZ ;  /* 0xd2511f53a8a87825 */ /* 0x000fe200078e00ff */
[----:B------:R-:W-:Y:S02]  /*17350*/  LOP3.LUT R250, R20, 0xff, RZ, 0xc0, !PT ;  /* 0x000000ff14fa7812 */ /* 0x000fe400078ec0ff */
[----:B------:R-:W-:Y:S01]  /*17360*/  F2FP.BF16.PACK_AB R20, R77, R76 ;  /* 0x0000004c4d14723e */ /* 0x000fe200000010ff */
[----:B------:R-:W-:Y:S01]  /*17370*/  FADD.FTZ R161, R71, R161 ;  /* 0x000000a147a17221 */ /* 0x000fe20000010000 */
[----:B------:R-:W-:Y:S01]  /*17380*/  LOP3.LUT R24, R169, UR8, R178, 0x96, !PT ;  /* 0x00000008a9187c12 */ /* 0x000fe2000f8e96b2 */
[----:B------:R-:W1:Y:S01]  /*17390*/  MUFU.EX2 R118, R126 ;  /* 0x0000007e00767308 */ /* 0x000e620000000800 */
[----:B------:R-:W-:Y:S01]  /*173a0*/  PRMT R169, R27, 0x5410, R25 ;  /* 0x000054101ba97816 */ /* 0x000fe20000000019 */
[----:B------:R2:W5:Y:S01]  /*173b0*/  LDL.LU.64 R178, [R1+0x8] ;  /* 0x0000080001b27983 */ /* 0x0005620000300a00 */
[----:B------:R-:W-:Y:S01]  /*173c0*/  LOP3.LUT R25, R187, 0xff, RZ, 0xc0, !PT ;  /* 0x000000ffbb197812 */ /* 0x000fe200078ec0ff */
[--C-:B------:R-:W-:Y:S01]  /*173d0*/  HSET2.LE.AND R27, R185, R189.reuse, PT ;  /* 0x000000bdb91b7233 */ /* 0x100fe20003803000 */
[----:B------:R-:W-:Y:S01]  /*173e0*/  LOP3.LUT R26, R26, R20, RZ, 0xc0, !PT ;  /* 0x000000141a1a7212 */ /* 0x000fe200078ec0ff */
[----:B------:R-:W-:Y:S01]  /*173f0*/  IMAD.MOV.U32 R185, RZ, RZ, R29 ;  /* 0x000000ffffb97224 */ /* 0x000fe200078e001d */
[----:B------:R-:W-:Y:S01]  /*17400*/  PRMT R25, R25, 0x5410, R21 ;  /* 0x0000541019197816 */ /* 0x000fe20000000015 */
[----:B------:R2:W5:Y:S01]  /*17410*/  LDL.LU.64 R176, [R1] ;  /* 0x0000000001b07983 */ /* 0x0005620000300a00 */
[----:B------:R-:W-:Y:S01]  /*17420*/  F2FP.BF16.PACK_AB R29, R94, R79 ;  /* 0x0000004f5e1d723e */ /* 0x000fe200000010ff */
[----:B------:R3:W-:Y:S01]  /*17430*/  MUFU.EX2 R126, R5 ;  /* 0x00000005007e7308 */ /* 0x0007e20000000800 */
[----:B------:R-:W-:Y:S01]  /*17440*/  PRMT R38, R185, 0x5410, R175 ;  /* 0x00005410b9267816 */ /* 0x000fe200000000af */
[----:B------:R-:W-:Y:S01]  /*17450*/  FADD.FTZ R142, R81, R142 ;  /* 0x0000008e518e7221 */ /* 0x000fe20000010000 */
[----:B------:R-:W-:Y:S01]  /*17460*/  LOP3.LUT R27, R27, R30, RZ, 0xc0, !PT ;  /* 0x0000001e1b1b7212 */ /* 0x000fe200078ec0ff */
[----:B------:R-:W2:Y:S01]  /*17470*/  LDSM.16.MT88.4 R20, [R240+0x5000] ;  /* 0x00500000f014783b */ /* 0x000ea20000004200 */
[----:B------:R-:W-:Y:S01]  /*17480*/  F2FP.BF16.PACK_AB R175, R95, R102 ;  /* 0x000000665faf723e */ /* 0x000fe200000010ff */
[--C-:B------:R-:W-:Y:S01]  /*17490*/  HSET2.LE.AND R38, R38, R189.reuse, PT ;  /* 0x000000bd26267233 */ /* 0x100fe20003803000 */
[----:B------:R-:W-:Y:S02]  /*174a0*/  FADD.FTZ R164, R83, R164 ;  /* 0x000000a453a47221 */ /* 0x000fe40000010000 */
[----:B------:R-:W-:Y:S01]  /*174b0*/  LOP3.LUT R37, R171, R175, RZ, 0xc0, !PT ;  /* 0x000000afab257212 */ /* 0x000fe200078ec0ff */
[----:B------:R-:W-:Y:S01]  /*174c0*/  MUFU.EX2 R2, R120 ;  /* 0x0000007800027308 */ /* 0x000fe20000000800 */
[----:B------:R-:W-:Y:S01]  /*174d0*/  LOP3.LUT R38, R38, R32, RZ, 0xc0, !PT ;  /* 0x0000002026267212 */ /* 0x000fe200078ec0ff */
[----:B------:R-:W-:Y:S01]  /*174e0*/  FADD.FTZ R152, R84, R152 ;  /* 0x0000009854987221 */ /* 0x000fe20000010000 */
[----:B------:R-:W-:Y:S01]  /*174f0*/  LDSM.16.MT88.4 R32, [R240+0x5400] ;  /* 0x00540000f020783b */ /* 0x000fe20000004200 */
[----:B-1----:R-:W-:Y:S01]  /*17500*/  F2FP.BF16.PACK_AB R14, R118, R119 ;  /* 0x00000077760e723e */ /* 0x002fe200000010ff */
[----:B------:R-:W-:Y:S02]  /*17510*/  FADD.FTZ R161, R102, R161 ;  /* 0x000000a166a17221 */ /* 0x000fe40000010000 */
[----:B------:R-:W-:Y:S02]  /*17520*/  FADD.FTZ R142, R88, R142 ;  /* 0x0000008e588e7221 */ /* 0x000fe40000010000 */
[----:B------:R-:W-:Y:S01]  /*17530*/  FADD.FTZ R164, R90, R164 ;  /* 0x000000a45aa47221 */ /* 0x000fe20000010000 */
[----:B------:R-:W1:Y:S01]  /*17540*/  MUFU.EX2 R104, R104 ;  /* 0x0000006800687308 */ /* 0x000e620000000800 */
[----:B------:R-:W-:Y:S02]  /*17550*/  FADD.FTZ R152, R85, R152 ;  /* 0x0000009855987221 */ /* 0x000fe40000010000 */
[----:B------:R-:W-:Y:S01]  /*17560*/  FADD.FTZ R161, R95, R161 ;  /* 0x000000a15fa17221 */ /* 0x000fe20000010000 */
[--C-:B---3--:R-:W-:Y:S01]  /*17570*/  SHF.R.U32.HI R5, RZ, 0x10, R187.reuse ;  /* 0x00000010ff057819 */ /* 0x108fe200000116bb */
[----:B------:R-:W-:Y:S01]  /*17580*/  FADD.FTZ R142, R89, R142 ;  /* 0x0000008e598e7221 */ /* 0x000fe20000010000 */
[----:B------:R-:W-:Y:S01]  /*17590*/  SHF.R.U32.HI R187, RZ, 0x18, R187 ;  /* 0x00000018ffbb7819 */ /* 0x000fe200000116bb */
[----:B------:R-:W-:Y:S01]  /*175a0*/  FADD.FTZ R164, R91, R164 ;  /* 0x000000a45ba47221 */ /* 0x000fe20000010000 */
[----:B------:R-:W-:Y:S01]  /*175b0*/  LOP3.LUT R5, R5, 0xff, RZ, 0xc0, !PT ;  /* 0x000000ff05057812 */ /* 0x000fe200078ec0ff */
[----:B------:R-:W-:Y:S01]  /*175c0*/  FADD.FTZ R152, R92, R152 ;  /* 0x000000985c987221 */ /* 0x000fe20000010000 */
[----:B------:R-:W3:Y:S01]  /*175d0*/  MUFU.EX2 R105, R105 ;  /* 0x0000006900697308 */ /* 0x000ee20000000800 */
[----:B------:R-:W-:Y:S01]  /*175e0*/  FADD.FTZ R161, R87, R161 ;  /* 0x000000a157a17221 */ /* 0x000fe20000010000 */
[----:B------:R-:W-:Y:S01]  /*175f0*/  PRMT R5, R5, 0x5410, R187 ;  /* 0x0000541005057816 */ /* 0x000fe200000000bb */
[----:B------:R-:W-:Y:S01]  /*17600*/  IMAD.WIDE.U32 R186, R24, -0x326172a9, RZ ;  /* 0xcd9e8d5718ba7825 */ /* 0x000fe200078e00ff */
[--C-:B------:R-:W-:Y:S03]  /*17610*/  HSET2.LE.AND R24, R25, R189.reuse, PT ;  /* 0x000000bd19187233 */ /* 0x100fe60003803000 */
[--C-:B------:R-:W-:Y:S01]  /*17620*/  HSET2.LE.AND R25, R5, R189.reuse, PT ;  /* 0x000000bd05197233 */ /* 0x100fe20003803000 */
[----:B------:R-:W-:Y:S01]  /*17630*/  LOP3.LUT R5, R187, UR19, R28, 0x96, !PT ;  /* 0x00000013bb057c12 */ /* 0x000fe2000f8e961c */
[----:B------:R-:W-:Y:S01]  /*17640*/  FADD.FTZ R142, R96, R142 ;  /* 0x0000008e608e7221 */ /* 0x000fe20000010000 */
[----:B------:R-:W-:Y:S01]  /*17650*/  LOP3.LUT R24, R24, R31, RZ, 0xc0, !PT ;  /* 0x0000001f18187212 */ /* 0x000fe200078ec0ff */
[----:B------:R-:W1:Y:S01]  /*17660*/  MUFU.EX2 R112, R112 ;  /* 0x0000007000707308 */ /* 0x000e620000000800 */
[----:B------:R-:W-:Y:S01]  /*17670*/  LOP3.LUT R25, R25, R29, RZ, 0xc0, !PT ;  /* 0x0000001d19197212 */ /* 0x000fe200078ec0ff */
[----:B------:R-:W-:Y:S01]  /*17680*/  FADD.FTZ R164, R98, R164 ;  /* 0x000000a462a47221 */ /* 0x000fe20000010000 */
[----:B------:R-:W3:Y:S01]  /*17690*/  LDSM.16.MT88.4 R28, [R231+0x5400] ;  /* 0x00540000e71c783b */ /* 0x000ee20000004200 */
[----:B------:R-:W-:Y:S01]  /*176a0*/  LOP3.LUT R171, R186, 0xffff, RZ, 0xc0, !PT ;  /* 0x0000ffffbaab7812 */ /* 0x000fe200078ec0ff */
[----:B------:R-:W-:Y:S01]  /*176b0*/  FADD.FTZ R152, R93, R152 ;  /* 0x000000985d987221 */ /* 0x000fe20000010000 */
[--C-:B------:R-:W-:Y:S01]  /*176c0*/  SHF.R.U32.HI R175, RZ, 0x10, R186.reuse ;  /* 0x00000010ffaf7819 */ /* 0x100fe200000116ba */
[----:B------:R-:W-:Y:S01]  /*176d0*/  FADD.FTZ R161, R86, R161 ;  /* 0x000000a156a17221 */ /* 0x000fe20000010000 */
[C---:B----4-:R-:W-:Y:S01]  /*176e0*/  HMMA.16816.F32.BF16 R220, R24.reuse, R16, R220 ;  /* 0x0000001018dc723c */ /* 0x050fe200000418dc */
[----:B------:R-:W-:Y:S01]  /*176f0*/  LOP3.LUT R185, R186, 0xff, RZ, 0xc0, !PT ;  /* 0x000000ffbab97812 */ /* 0x000fe200078ec0ff */
[----:B------:R-:W4:Y:S01]  /*17700*/  MUFU.EX2 R0, R134 ;  /* 0x0000008600007308 */ /* 0x000f220000000800 */
[----:B------:R-:W-:Y:S01]  /*17710*/  SHF.R.U32.HI R186, RZ, 0x18, R186 ;  /* 0x00000018ffba7819 */ /* 0x000fe200000116ba */
[----:B------:R-:W-:Y:S01]  /*17720*/  FADD.FTZ R142, R97, R142 ;  /* 0x0000008e618e7221 */ /* 0x000fe20000010000 */
[----:B------:R-:W-:Y:S01]  /*17730*/  SHF.R.U32.HI R171, RZ, 0x8, R171 ;  /* 0x00000008ffab7819 */ /* 0x000fe200000116ab */
[----:B------:R-:W-:Y:S01]  /*17740*/  FADD.FTZ R164, R99, R164 ;  /* 0x000000a463a47221 */ /* 0x000fe20000010000 */
[----:B------:R-:W-:Y:S01]  /*17750*/  LOP3.LUT R175, R175, 0xff, RZ, 0xc0, !PT ;  /* 0x000000ffafaf7812 */ /* 0x000fe200078ec0ff */
[C---:B------:R-:W-:Y:S01]  /*17760*/  HMMA.16816.F32.BF16 R216, R24.reuse, R18, R216 ;  /* 0x0000001218d8723c */ /* 0x040fe200000418d8 */
[----:B------:R-:W-:Y:S03]  /*17770*/  PRMT R185, R185, 0x5410, R171 ;  /* 0x00005410b9b97816 */ /* 0x000fe600000000ab */
[----:B------:R-:W-:Y:S01]  /*17780*/  MUFU.EX2 R3, R114 ;  /* 0x0000007200037308 */ /* 0x000fe20000000800 */
[----:B------:R-:W-:Y:S01]  /*17790*/  PRMT R186, R175, 0x5410, R186 ;  /* 0x00005410afba7816 */ /* 0x000fe200000000ba */
[----:B------:R-:W-:Y:S02]  /*177a0*/  FADD.FTZ R152, R100, R152 ;  /* 0x0000009864987221 */ /* 0x000fe40000010000 */
[C---:B--2---:R-:W-:Y:S01]  /*177b0*/  HMMA.16816.F32.BF16 R212, R24.reuse, R20, R212 ;  /* 0x0000001418d4723c */ /* 0x044fe200000418d4 */
[----:B------:R-:W-:Y:S03]  /*177c0*/  FADD.FTZ R161, R111, R161 ;  /* 0x000000a16fa17221 */ /* 0x000fe60000010000 */
[----:B-1----:R-:W-:Y:S02]  /*177d0*/  FADD.FTZ R142, R104, R142 ;  /* 0x0000008e688e7221 */ /* 0x002fe40000010000 */
[----:B------:R-:W-:Y:S01]  /*177e0*/  MUFU.EX2 R115, R115 ;  /* 0x0000007300737308 */ /* 0x000fe20000000800 */
[----:B------:R-:W-:Y:S01]  /*177f0*/  FADD.FTZ R152, R101, R152 ;  /* 0x0000009865987221 */ /* 0x000fe20000010000 */
[----:B------:R-:W-:Y:S01]  /*17800*/  HMMA.16816.F32.BF16 R208, R24, R22, R208 ;  /* 0x0000001618d0723c */ /* 0x000fe200000418d0 */
[----:B------:R-:W-:Y:S03]  /*17810*/  FADD.FTZ R161, R166, R161 ;  /* 0x000000a1a6a17221 */ /* 0x000fe60000010000 */
[----:B---3--:R-:W-:Y:S02]  /*17820*/  FADD.FTZ R142, R105, R142 ;  /* 0x0000008e698e7221 */ /* 0x008fe40000010000 */
[----:B------:R-:W-:Y:S01]  /*17830*/  FADD.FTZ R152, R108, R152 ;  /* 0x000000986c987221 */ /* 0x000fe20000010000 */
[C---:B------:R-:W-:Y:S01]  /*17840*/  LOP3.LUT R27, R40.reuse, 0xffff, RZ, 0xc0, !PT ;  /* 0x0000ffff281b7812 */ /* 0x040fe200078ec0ff */
[----:B------:R-:W-:Y:S01]  /*17850*/  IMAD.WIDE.U32 R24, R41, -0x2daee0ad, RZ ;  /* 0xd2511f5329187825 */ /* 0x000fe200078e00ff */
[----:B------:R-:W-:Y:S01]  /*17860*/  SHF.R.U32.HI R41, RZ, 0x10, R40 ;  /* 0x00000010ff297819 */ /* 0x000fe20000011628 */
[----:B------:R-:W-:Y:S01]  /*17870*/  MUFU.EX2 R182, R6 ;  /* 0x0000000600b67308 */ /* 0x000fe20000000800 */
[C---:B------:R-:W-:Y:S01]  /*17880*/  HMMA.16816.F32.BF16 R220, R36.reuse, R28, R220 ;  /* 0x0000001c24dc723c */ /* 0x040fe200000418dc */
[----:B------:R-:W-:Y:S01]  /*17890*/  LOP3.LUT R26, R40, 0xff, RZ, 0xc0, !PT ;  /* 0x000000ff281a7812 */ /* 0x000fe200078ec0ff */
[----:B------:R-:W-:Y:S01]  /*178a0*/  FADD.FTZ R161, R103, R161 ;  /* 0x000000a167a17221 */ /* 0x000fe20000010000 */
[----:B------:R-:W-:Y:S01]  /*178b0*/  SHF.R.U32.HI R27, RZ, 0x8, R27 ;  /* 0x00000008ff1b7819 */ /* 0x000fe2000001161b */
[----:B------:R-:W-:Y:S01]  /*178c0*/  FADD.FTZ R142, R112, R142 ;  /* 0x0000008e708e7221 */ /* 0x000fe20000010000 */
[----:B------:R-:W-:Y:S01]  /*178d0*/  SHF.R.U32.HI R40, RZ, 0x18, R40 ;  /* 0x00000018ff287819 */ /* 0x000fe20000011628 */
[----:B------:R-:W-:Y:S01]  /*178e0*/  FADD.FTZ R152, R109, R152 ;  /* 0x000000986d987221 */ /* 0x000fe20000010000 */
[----:B------:R-:W-:Y:S01]  /*178f0*/  LOP3.LUT R41, R41, 0xff, RZ, 0xc0, !PT ;  /* 0x000000ff29297812 */ /* 0x000fe200078ec0ff */
[C---:B------:R-:W-:Y:S01]  /*17900*/  HMMA.16816.F32.BF16 R216, R36.reuse, R30, R216 ;  /* 0x0000001e24d8723c */ /* 0x040fe200000418d8 */
[----:B------:R-:W-:Y:S01]  /*17910*/  PRMT R26, R26, 0x5410, R27 ;  /* 0x000054101a1a7816 */ /* 0x000fe2000000001b */
[----:B------:R-:W1:Y:S02]  /*17920*/  MUFU.EX2 R127, R127 ;  /* 0x0000007f007f7308 */ /* 0x000e640000000800 */
[----:B------:R-:W-:Y:S01]  /*17930*/  PRMT R40, R41, 0x5410, R40 ;  /* 0x0000541029287816 */ /* 0x000fe20000000028 */
[----:B------:R-:W-:Y:S01]  /*17940*/  FADD.FTZ R161, R110, R161 ;  /* 0x000000a16ea17221 */ /* 0x000fe20000010000 */
[----:B------:R-:W-:Y:S01]  /*17950*/  LOP3.LUT R187, R25, UR18, R42, 0x96, !PT ;  /* 0x0000001219bb7c12 */ /* 0x000fe2000f8e962a */
[--C-:B------:R-:W-:Y:S01]  /*17960*/  HSET2.LE.AND R42, R251, R189.reuse, PT ;  /* 0x000000bdfb2a7233 */ /* 0x100fe20003803000 */
[----:B------:R-:W-:Y:S01]  /*17970*/  F2FP.BF16.PACK_AB R27, R81, R80 ;  /* 0x00000050511b723e */ /* 0x000fe200000010ff */
[C---:B------:R-:W-:Y:S03]  /*17980*/  HMMA.16816.F32.BF16 R212, R36.reuse, R32, R212 ;  /* 0x0000002024d4723c */ /* 0x040fe600000418d4 */
[----:B------:R-:W-:Y:S01]  /*17990*/  LOP3.LUT R42, R42, R27, RZ, 0xc0, !PT ;  /* 0x0000001b2a2a7212 */ /* 0x000fe200078ec0ff */
[--C-:B------:R-:W-:Y:S01]  /*179a0*/  HSET2.LE.AND R26, R26, R189.reuse, PT ;  /* 0x000000bd1a1a7233 */ /* 0x100fe20003803000 */
[----:B------:R-:W-:Y:S01]  /*179b0*/  F2FP.BF16.PACK_AB R27, R73, R72 ;  /* 0x00000048491b723e */ /* 0x000fe200000010ff */
[--C-:B------:R-:W-:Y:S01]  /*179c0*/  HSET2.LE.AND R41, R40, R189.reuse, PT ;  /* 0x000000bd28297233 */ /* 0x100fe20003803000 */
[----:B------:R-:W-:Y:S01]  /*179d0*/  F2FP.BF16.PACK_AB R251, R83, R82 ;  /* 0x0000005253fb723e */ /* 0x000fe200000010ff */
[----:B------:R-:W-:Y:S01]  /*179e0*/  HMMA.16816.F32.BF16 R208, R36, R34, R208 ;  /* 0x0000002224d0723c */ /* 0x000fe200000418d0 */
[----:B------:R-:W-:Y:S01]  /*179f0*/  LOP3.LUT R40, R26, R27, RZ, 0xc0, !PT ;  /* 0x0000001b1a287212 */ /* 0x000fe200078ec0ff */
[----:B------:R-:W-:Y:S02]  /*17a00*/  MUFU.EX2 R122, R122 ;  /* 0x0000007a007a7308 */ /* 0x000fe40000000800 */
[----:B------:R-:W-:Y:S01]  /*17a10*/  LOP3.LUT R43, R43, R251, RZ, 0xc0, !PT ;  /* 0x000000fb2b2b7212 */ /* 0x000fe200078ec0ff */
[----:B----4-:R-:W-:Y:S01]  /*17a20*/  FADD.FTZ R142, R0, R142 ;  /* 0x0000008e008e7221 */ /* 0x010fe20000010000 */
[----:B------:R-:W-:Y:S01]  /*17a30*/  LOP3.LUT R41, R41, R188, RZ, 0xc0, !PT ;  /* 0x000000bc29297212 */ /* 0x000fe200078ec0ff */
[----:B------:R-:W-:Y:S01]  /*17a40*/  FADD.FTZ R152, R116, R152 ;  /* 0x0000009874987221 */ /* 0x000fe20000010000 */
[C---:B------:R-:W-:Y:S01]  /*17a50*/  LOP3.LUT R27, R172.reuse, 0xffff, RZ, 0xc0, !PT ;  /* 0x0000ffffac1b7812 */ /* 0x040fe200078ec0ff */
[----:B-1----:R-:W-:Y:S03]  /*17a60*/  FADD.FTZ R161, R127, R161 ;  /* 0x000000a17fa17221 */ /* 0x002fe60000010000 */
[--C-:B------:R-:W-:Y:S01]  /*17a70*/  SHF.R.U32.HI R26, RZ, 0x10, R172.reuse ;  /* 0x00000010ff1a7819 */ /* 0x100fe200000116ac */
[C---:B------:R-:W-:Y:S01]  /*17a80*/  HMMA.16816.F32.BF16 R204, R40.reuse, R16, R204 ;  /* 0x0000001028cc723c */ /* 0x040fe200000418cc */
[----:B------:R-:W-:Y:S01]  /*17a90*/  LOP3.LUT R36, R172, 0xff, RZ, 0xc0, !PT ;  /* 0x000000ffac247812 */ /* 0x000fe200078ec0ff */
[----:B------:R-:W-:Y:S01]  /*17aa0*/  MUFU.EX2 R123, R123 ;  /* 0x0000007b007b7308 */ /* 0x000fe20000000800 */
[----:B------:R-:W-:Y:S01]  /*17ab0*/  SHF.R.U32.HI R37, RZ, 0x18, R172 ;  /* 0x00000018ff257819 */ /* 0x000fe200000116ac */
[----:B------:R-:W-:Y:S01]  /*17ac0*/  FADD.FTZ R142, R2, R142 ;  /* 0x0000008e028e7221 */ /* 0x000fe20000010000 */
[----:B------:R-:W-:Y:S01]  /*17ad0*/  SHF.R.U32.HI R27, RZ, 0x8, R27 ;  /* 0x00000008ff1b7819 */ /* 0x000fe2000001161b */
[----:B------:R-:W-:Y:S01]  /*17ae0*/  FADD.FTZ R152, R132, R152 ;  /* 0x0000009884987221 */ /* 0x000fe20000010000 */
[----:B------:R-:W-:Y:S01]  /*17af0*/  SHF.R.U32.HI R17, RZ, 0x10, R174 ;  /* 0x00000010ff117819 */ /* 0x000fe200000116ae */
[C---:B------:R-:W-:Y:S01]  /*17b00*/  HMMA.16816.F32.BF16 R200, R40.reuse, R18, R200 ;  /* 0x0000001228c8723c */ /* 0x040fe200000418c8 */
[----:B------:R-:W-:Y:S03]  /*17b10*/  LOP3.LUT R26, R26, 0xff, RZ, 0xc0, !PT ;  /* 0x000000ff1a1a7812 */ /* 0x000fe600078ec0ff */
[----:B------:R-:W-:Y:S01]  /*17b20*/  LOP3.LUT R172, R24, 0xffff, RZ, 0xc0, !PT ;  /* 0x0000ffff18ac7812 */ /* 0x000fe200078ec0ff */
[----:B------:R-:W-:Y:S01]  /*17b30*/  MUFU.EX2 R130, R130 ;  /* 0x0000008200827308 */ /* 0x000fe20000000800 */
[----:B------:R-:W-:Y:S01]  /*17b40*/  SHF.R.U32.HI R25, RZ, 0x8, R249 ;  /* 0x00000008ff197819 */ /* 0x000fe200000116f9 */
[----:B------:R-:W-:Y:S01]  /*17b50*/  FADD.FTZ R161, R126, R161 ;  /* 0x000000a17ea17221 */ /* 0x000fe20000010000 */
[----:B------:R-:W-:Y:S01]  /*17b60*/  LOP3.LUT R16, R248, 0xff, RZ, 0xc0, !PT ;  /* 0x000000fff8107812 */ /* 0x000fe200078ec0ff */
[C---:B------:R-:W-:Y:S03]  /*17b70*/  HMMA.16816.F32.BF16 R196, R40.reuse, R20, R196 ;  /* 0x0000001428c4723c */ /* 0x040fe600000418c4 */
[----:B------:R-:W-:Y:S01]  /*17b80*/  LOP3.LUT R38, R174, 0xffff, RZ, 0xc0, !PT ;  /* 0x0000ffffae267812 */ /* 0x000fe200078ec0ff */
[----:B------:R-:W-:Y:S01]  /*17b90*/  FADD.FTZ R152, R124, R152 ;  /* 0x000000987c987221 */ /* 0x000fe20000010000 */
[----:B------:R-:W-:Y:S01]  /*17ba0*/  LOP3.LUT R248, R174, 0xff, RZ, 0xc0, !PT ;  /* 0x000000ffaef87812 */ /* 0x000fe200078ec0ff */
[----:B------:R-:W-:Y:S01]  /*17bb0*/  FADD.FTZ R161, R119, R161 ;  /* 0x000000a177a17221 */ /* 0x000fe20000010000 */
[----:B------:R-:W-:Y:S01]  /*17bc0*/  SHF.R.U32.HI R174, RZ, 0x18, R174 ;  /* 0x00000018ffae7819 */ /* 0x000fe200000116ae */
[----:B------:R-:W-:Y:S01]  /*17bd0*/  HMMA.16816.F32.BF16 R192, R40, R22, R192 ;  /* 0x0000001628c0723c */ /* 0x000fe200000418c0 */
[----:B------:R-:W-:Y:S03]  /*17be0*/  LOP3.LUT R17, R17, 0xff, RZ, 0xc0, !PT ;  /* 0x000000ff11117812 */ /* 0x000fe600078ec0ff */
[----:B------:R-:W-:Y:S01]  /*17bf0*/  SHF.R.U32.HI R188, RZ, 0x10, R24 ;  /* 0x00000010ffbc7819 */ /* 0x000fe20000011618 */
[----:B------:R-:W-:Y:S01]  /*17c00*/  FADD.FTZ R180, R125, R152 ;  /* 0x000000987db47221 */ /* 0x000fe20000010000 */
[----:B------:R-:W-:Y:S01]  /*17c10*/  LOP3.LUT R251, R24, 0xff, RZ, 0xc0, !PT ;  /* 0x000000ff18fb7812 */ /* 0x000fe200078ec0ff */
[----:B------:R-:W-:Y:S01]  /*17c20*/  FADD.FTZ R181, R118, R161 ;  /* 0x000000a176b57221 */ /* 0x000fe20000010000 */
[----:B------:R-:W-:Y:S04]  /*17c30*/  SHF.R.U32.HI R249, RZ, 0x18, R24 ;  /* 0x00000018fff97819 */ /* 0x000fe80000011618 */
[----:B------:R-:W-:Y:S02]  /*17c40*/  PRMT R36, R36, 0x5410, R27 ;  /* 0x0000541024247816 */ /* 0x000fe4000000001b */
[----:B------:R-:W-:Y:S02]  /*17c50*/  PRMT R37, R26, 0x5410, R37 ;  /* 0x000054101a257816 */ /* 0x000fe40000000025 */
[----:B------:R-:W-:Y:S01]  /*17c60*/  PRMT R250, R250, 0x5410, R25 ;  /* 0x00005410fafa7816 */ /* 0x000fe20000000019 */
[--C-:B------:R-:W-:Y:S01]  /*17c70*/  HSET2.LE.AND R36, R36, R189.reuse, PT ;  /* 0x000000bd24247233 */ /* 0x100fe20003803000 */
[----:B------:R-:W1:Y:S01]  /*17c80*/  LDSM.16.MT88.4 R24, [R231+0x5800] ;  /* 0x00580000e718783b */ /* 0x000e620000004200 */
[----:B------:R-:W-:Y:S01]  /*17c90*/  PRMT R241, R16, 0x5410, R241 ;  /* 0x0000541010f17816 */ /* 0x000fe200000000f1 */
[--C-:B------:R-:W-:Y:S01]  /*17ca0*/  HSET2.LE.AND R37, R37, R189.reuse, PT ;  /* 0x000000bd25257233 */ /* 0x100fe20003803000 */
[----:B------:R-:W-:Y:S01]  /*17cb0*/  PRMT R174, R17, 0x5410, R174 ;  /* 0x0000541011ae7816 */ /* 0x000fe200000000ae */
[--C-:B------:R-:W-:Y:S01]  /*17cc0*/  HSET2.LE.AND R42, R250, R189.reuse, PT ;  /* 0x000000bdfa2a7233 */ /* 0x100fe20003803000 */
[----:B------:R-:W-:Y:S01]  /*17cd0*/  LOP3.LUT R23, R5, 0xffff, RZ, 0xc0, !PT ;  /* 0x0000ffff05177812 */ /* 0x000fe200078ec0ff */
[--C-:B------:R-:W-:Y:S01]  /*17ce0*/  HSET2.LE.AND R43, R241, R189.reuse, PT ;  /* 0x000000bdf12b7233 */ /* 0x100fe20003803000 */
[----:B------:R-:W-:Y:S01]  /*17cf0*/  F2FP.BF16.PACK_AB R20, R166, R111 ;  /* 0x0000006fa614723e */ /* 0x000fe200000010ff */
[----:B------:R-:W2:Y:S01]  /*17d00*/  LDSM.16.MT88.4 R16, [R240+0x5800] ;  /* 0x00580000f010783b */ /* 0x000ea20000004200 */
[--C-:B------:R-:W-:Y:S01]  /*17d10*/  HSET2.LE.AND R41, R174, R189.reuse, PT ;  /* 0x000000bdae297233 */ /* 0x100fe20003803000 */
[----:B------:R-:W-:Y:S02]  /*17d20*/  F2FP.BF16.PACK_AB R22, R99, R98 ;  /* 0x000000626316723e */ /* 0x000fe400000010ff */
[----:B------:R-:W-:Y:S01]  /*17d30*/  LOP3.LUT R37, R37, R20, RZ, 0xc0, !PT ;  /* 0x0000001425257212 */ /* 0x000fe200078ec0ff */
[----:B------:R-:W-:Y:S01]  /*17d40*/  FFMA.FTZ R20, R106, c[0x0][0x23c], -R7 ;  /* 0x00008f006a147a23 */ /* 0x000fe20000010807 */
[----:B------:R-:W-:Y:S01]  /*17d50*/  LOP3.LUT R43, R43, R22, RZ, 0xc0, !PT ;  /* 0x000000162b2b7212 */ /* 0x000fe200078ec0ff */
[----:B------:R3:W-:Y:S01]  /*17d60*/  MUFU.EX2 R106, R128 ;  /* 0x00000080006a7308 */ /* 0x0007e20000000800 */
[----:B------:R-:W-:Y:S02]  /*17d70*/  SHF.R.U32.HI R22, RZ, 0x10, R5 ;  /* 0x00000010ff167819 */ /* 0x000fe40000011605 */
[----:B------:R-:W-:Y:S02]  /*17d80*/  F2FP.BF16.PACK_AB R21, R110, R103 ;  /* 0x000000676e15723e */ /* 0x000fe400000010ff */
[----:B------:R-:W-:Y:S02]  /*17d90*/  LOP3.LUT R22, R22, 0xff, RZ, 0xc0, !PT ;  /* 0x000000ff16167812 */ /* 0x000fe400078ec0ff */
[----:B------:R-:W-:Y:S02]  /*17da0*/  F2FP.BF16.PACK_AB R39, R101, R100 ;  /* 0x000000646527723e */ /* 0x000fe400000010ff */
[----:B------:R-:W-:Y:S02]  /*17db0*/  SHF.R.U32.HI R38, RZ, 0x8, R38 ;  /* 0x00000008ff267819 */ /* 0x000fe40000011626 */
[----:B------:R-:W-:Y:S01]  /*17dc0*/  LOP3.LUT R36, R36, R39, RZ, 0xc0, !PT ;  /* 0x0000002724247212 */ /* 0x000fe200078ec0ff */
[--C-:B------:R-:W-:Y:S01]  /*17dd0*/  HSET2.LE.AND R39, R169, R189.reuse, PT ;  /* 0x000000bda9277233 */ /* 0x100fe20003803000 */
[----:B------:R-:W-:Y:S01]  /*17de0*/  PRMT R248, R248, 0x5410, R38 ;  /* 0x00005410f8f87816 */ /* 0x000fe20000000026 */
[--C-:B------:R-:W-:Y:S01]  /*17df0*/  HSET2.LE.AND R38, R173, R189.reuse, PT ;  /* 0x000000bdad267233 */ /* 0x100fe20003803000 */
[----:B------:R-:W-:Y:S02]  /*17e00*/  SHF.R.U32.HI R172, RZ, 0x8, R172 ;  /* 0x00000008ffac7819 */ /* 0x000fe400000116ac */
[----:B------:R-:W-:Y:S01]  /*17e10*/  LOP3.LUT R39, R39, R21, RZ, 0xc0, !PT ;  /* 0x0000001527277212 */ /* 0x000fe200078ec0ff */
[--C-:B------:R-:W-:Y:S01]  /*17e20*/  HSET2.LE.AND R40, R248, R189.reuse, PT ;  /* 0x000000bdf8287233 */ /* 0x100fe20003803000 */
[----:B------:R-:W-:Y:S02]  /*17e30*/  F2FP.BF16.PACK_AB R21, R97, R96 ;  /* 0x000000606115723e */ /* 0x000fe400000010ff */
[----:B------:R-:W-:Y:S01]  /*17e40*/  LOP3.LUT R38, R38, R113, RZ, 0xc0, !PT ;  /* 0x0000007126267212 */ /* 0x000fe200078ec0ff */
[----:B------:R-:W-:Y:S01]  /*17e50*/  FFMA.FTZ R113, R107, c[0x0][0x23c], -R7 ;  /* 0x00008f006b717a23 */ /* 0x000fe20000010807 */
[----:B------:R-:W-:Y:S01]  /*17e60*/  LOP3.LUT R42, R42, R21, RZ, 0xc0, !PT ;  /* 0x000000152a2a7212 */ /* 0x000fe200078ec0ff */
[----:B------:R4:W2:Y:S01]  /*17e70*/  MUFU.EX2 R107, R20 ;  /* 0x00000014006b7308 */ /* 0x0008a20000000800 */
[----:B---3--:R-:W-:Y:S01]  /*17e80*/  SHF.R.U32.HI R128, RZ, 0x8, R23 ;  /* 0x00000008ff807819 */ /* 0x008fe20000011617 */
[----:B------:R-:W-:Y:S01]  /*17e90*/  FFMA.FTZ R7, R131, c[0x0][0x23c], -R7 ;  /* 0x00008f0083077a23 */ /* 0x000fe20000010807 */
[----:B------:R-:W-:Y:S01]  /*17ea0*/  F2FP.BF16.PACK_AB R21, R91, R90 ;  /* 0x0000005a5b15723e */ /* 0x000fe200000010ff */
[C---:B-1----:R-:W-:Y:S01]  /*17eb0*/  HMMA.16816.F32.BF16 R220, R36.reuse, R24, R220 ;  /* 0x0000001824dc723c */ /* 0x042fe200000418dc */
[----:B------:R-:W-:Y:S02]  /*17ec0*/  LOP3.LUT R40, R40, R15, RZ, 0xc0, !PT ;  /* 0x0000000f28287212 */ /* 0x000fe400078ec0ff */
[----:B------:R-:W-:Y:S02]  /*17ed0*/  LOP3.LUT R41, R41, R21, RZ, 0xc0, !PT ;  /* 0x0000001529297212 */ /* 0x000fe400078ec0ff */
[----:B------:R-:W-:Y:S01]  /*17ee0*/  LOP3.LUT R21, R5, 0xff, RZ, 0xc0, !PT ;  /* 0x000000ff05157812 */ /* 0x000fe200078ec0ff */
[----:B------:R1:W3:Y:S01]  /*17ef0*/  MUFU.EX2 R15, R121 ;  /* 0x00000079000f7308 */ /* 0x0002e20000000800 */
[----:B------:R-:W-:Y:S01]  /*17f00*/  SHF.R.U32.HI R5, RZ, 0x18, R5 ;  /* 0x00000018ff057819 */ /* 0x000fe20000011605 */
[----:B------:R-:W-:Y:S01]  /*17f10*/  HMMA.16816.F32.BF16 R216, R36, R26, R216 ;  /* 0x0000001a24d8723c */ /* 0x000fe200000418d8 */
[----:B------:R-:W-:Y:S03]  /*17f20*/  PRMT R128, R21, 0x5410, R128 ;  /* 0x0000541015807816 */ /* 0x000fe60000000080 */
[----:B------:R-:W-:Y:S02]  /*17f30*/  PRMT R5, R22, 0x5410, R5 ;  /* 0x0000541016057816 */ /* 0x000fe40000000005 */
[----:B------:R-:W-:Y:S02]  /*17f40*/  PRMT R251, R251, 0x5410, R172 ;  /* 0x00005410fbfb7816 */ /* 0x000fe400000000ac */
[----:B------:R-:W-:Y:S01]  /*17f50*/  HMMA.16816.F32.BF16 R204, R40, R28, R204 ;  /* 0x0000001c28cc723c */ /* 0x000fe200000418cc */
[----:B------:R-:W3:Y:S01]  /*17f60*/  MUFU.EX2 R113, R113 ;  /* 0x0000007100717308 */ /* 0x000ee20000000800 */
[----:B----4-:R-:W4:Y:S02]  /*17f70*/  LDSM.16.MT88.4 R20, [R231+0x5c00] ;  /* 0x005c0000e714783b */ /* 0x010f240000004200 */
[----:B------:R-:W-:Y:S01]  /*17f80*/  F2FP.BF16.PACK_AB R6, R0, R112 ;  /* 0x000000700006723e */ /* 0x000fe200000010ff */
[----:B--2---:R-:W-:Y:S02]  /*17f90*/  FADD.FTZ R164, R107, R164 ;  /* 0x000000a46ba47221 */ /* 0x004fe40000010000 */
[----:B------:R-:W-:Y:S01]  /*17fa0*/  LOP3.LUT R28, R187, 0xffff, RZ, 0xc0, !PT ;  /* 0x0000ffffbb1c7812 */ /* 0x000fe200078ec0ff */
[C---:B------:R-:W-:Y:S01]  /*17fb0*/  HMMA.16816.F32.BF16 R212, R36.reuse, R16, R212 ;  /* 0x0000001024d4723c */ /* 0x040fe200000418d4 */
[----:B------:R-:W-:Y:S02]  /*17fc0*/  F2FP.BF16.PACK_AB R10, R126, R127 ;  /* 0x0000007f7e0a723e */ /* 0x000fe400000010ff */
[----:B------:R2:W2:Y:S01]  /*17fd0*/  MUFU.EX2 R183, R7 ;  /* 0x0000000700b77308 */ /* 0x0004a20000000800 */
[----:B------:R-:W-:Y:S02]  /*17fe0*/  SHF.R.U32.HI R28, RZ, 0x8, R28 ;  /* 0x00000008ff1c7819 */ /* 0x000fe4000001161c */
[----:B------:R-:W-:Y:S01]  /*17ff0*/  LOP3.LUT R188, R188, 0xff, RZ, 0xc0, !PT ;  /* 0x000000ffbcbc7812 */ /* 0x000fe200078ec0ff */
[----:B-1----:R-:W-:Y:S01]  /*18000*/  IMAD.WIDE.U32 R120, R167, -0x2daee0ad, RZ ;  /* 0xd2511f53a7787825 */ /* 0x002fe200078e00ff */
[----:B------:R-:W-:Y:S01]  /*18010*/  HMMA.16816.F32.BF16 R208, R36, R18, R208 ;  /* 0x0000001224d0723c */ /* 0x000fe200000418d0 */
[----:B------:R-:W-:Y:S03]  /*18020*/  F2FP.BF16.PACK_AB R11, R123, R122 ;  /* 0x0000007a7b0b723e */ /* 0x000fe600000010ff */
[----:B------:R-:W-:Y:S01]  /*18030*/  LOP3.LUT R168, R121, UR18, R168, 0x96, !PT ;  /* 0x0000001279a87c12 */ /* 0x000fe2000f8e96a8 */
[----:B---3--:R-:W-:Y:S01]  /*18040*/  FADD.FTZ R142, R15, R142 ;  /* 0x0000008e0f8e7221 */ /* 0x008fe20000010000 */
[----:B------:R-:W-:Y:S01]  /*18050*/  PRMT R249, R188, 0x5410, R249 ;  /* 0x00005410bcf97816 */ /* 0x000fe200000000f9 */
[--C-:B------:R-:W-:Y:S01]  /*18060*/  HSET2.LE.AND R38, R251, R189.reuse, PT ;  /* 0x000000bdfb267233 */ /* 0x100fe20003803000 */
[C---:B------:R-:W-:Y:S01]  /*18070*/  HMMA.16816.F32.BF16 R200, R40.reuse, R30, R200 ;  /* 0x0000001e28c8723c */ /* 0x040fe200000418c8 */
[----:B------:R-:W-:Y:S03]  /*18080*/  LOP3.LUT R37, R187, 0xff, RZ, 0xc0, !PT ;  /* 0x000000ffbb257812 */ /* 0x000fe600078ec0ff */
[--C-:B------:R-:W-:Y:S01]  /*18090*/  SHF.R.U32.HI R36, RZ, 0x10, R187.reuse ;  /* 0x00000010ff247819 */ /* 0x100fe200000116bb */
[--C-:B------:R-:W-:Y:S01]  /*180a0*/  HSET2.LE.AND R39, R249, R189.reuse, PT ;  /* 0x000000bdf9277233 */ /* 0x100fe20003803000 */
[----:B------:R-:W-:Y:S01]  /*180b0*/  PRMT R37, R37, 0x5410, R28 ;  /* 0x0000541025257816 */ /* 0x000fe2000000001c */
[----:B------:R-:W-:Y:S01]  /*180c0*/  FADD.FTZ R164, R113, R164 ;  /* 0x000000a471a47221 */ /* 0x000fe20000010000 */
[C---:B------:R-:W-:Y:S01]  /*180d0*/  HMMA.16816.F32.BF16 R196, R40.reuse, R32, R196 ;  /* 0x0000002028c4723c */ /* 0x040fe200000418c4 */
[----:B------:R-:W1:Y:S03]  /*180e0*/  LDSM.16.MT88.4 R28, [R240+0x5c00] ;  /* 0x005c0000f01c783b */ /* 0x000e660000004200 */
[----:B------:R-:W-:Y:S01]  /*180f0*/  SHF.R.U32.HI R187, RZ, 0x18, R187 ;  /* 0x00000018ffbb7819 */ /* 0x000fe200000116bb */
[--C-:B------:R-:W-:Y:S01]  /*18100*/  HSET2.LE.AND R9, R37, R189.reuse, PT ;  /* 0x000000bd25097233 */ /* 0x100fe20003803000 */
[----:B------:R-:W-:Y:S01]  /*18110*/  LOP3.LUT R36, R36, 0xff, RZ, 0xc0, !PT ;  /* 0x000000ff24247812 */ /* 0x000fe200078ec0ff */
[--C-:B------:R-:W-:Y:S01]  /*18120*/  HSET2.LE.AND R33, R5, R189.reuse, PT ;  /* 0x000000bd05217233 */ /* 0x100fe20003803000 */
[----:B------:R-:W-:Y:S01]  /*18130*/  HMMA.16816.F32.BF16 R192, R40, R34, R192 ;  /* 0x0000002228c0723c */ /* 0x000fe200000418c0 */
[----:B------:R-:W-:Y:S03]  /*18140*/  F2FP.BF16.PACK_AB R32, R125, R124 ;  /* 0x0000007c7d20723e */ /* 0x000fe600000010ff */
[----:B------:R-:W-:Y:S01]  /*18150*/  PRMT R36, R36, 0x5410, R187 ;  /* 0x0000541024247816 */ /* 0x000fe200000000bb */
[----:B------:R-:W-:Y:S01]  /*18160*/  FADD.FTZ R164, R3, R164 ;  /* 0x000000a403a47221 */ /* 0x000fe20000010000 */
[----:B------:R-:W-:Y:S01]  /*18170*/  F2FP.BF16.PACK_AB R4, R113, R107 ;  /* 0x0000006b7104723e */ /* 0x000fe200000010ff */
[--C-:B------:R-:W-:Y:S01]  /*18180*/  HSET2.LE.AND R34, R185, R189.reuse, PT ;  /* 0x000000bdb9227233 */ /* 0x100fe20003803000 */
[----:B------:R-:W-:Y:S01]  /*18190*/  LOP3.LUT R38, R38, R32, RZ, 0xc0, !PT ;  /* 0x0000002026267212 */ /* 0x000fe200078ec0ff */
[--C-:B------:R-:W-:Y:S03]  /*181a0*/  HSET2.LE.AND R37, R36, R189.reuse, PT ;  /* 0x000000bd24257233 */ /* 0x100fe60003803000 */
[----:B------:R-:W-:Y:S01]  /*181b0*/  F2FP.BF16.PACK_AB R36, R132, R116 ;  /* 0x000000748424723e */ /* 0x000fe200000010ff */
[--C-:B------:R-:W-:Y:S01]  /*181c0*/  HSET2.LE.AND R32, R128, R189.reuse, PT ;  /* 0x000000bd80207233 */ /* 0x100fe20003803000 */
[----:B------:R-:W-:Y:S01]  /*181d0*/  F2FP.BF16.PACK_AB R5, R115, R3 ;  /* 0x000000037305723e */ /* 0x000fe200000010ff */
[--C-:B------:R-:W-:Y:S01]  /*181e0*/  HSET2.LE.AND R35, R186, R189.reuse, PT ;  /* 0x000000bdba237233 */ /* 0x100fe20003803000 */
[----:B------:R-:W-:Y:S01]  /*181f0*/  LOP3.LUT R36, R9, R36, RZ, 0xc0, !PT ;  /* 0x0000002409247212 */ /* 0x000fe200078ec0ff */
[----:B------:R-:W-:Y:S01]  /*18200*/  FADD.FTZ R164, R115, R164 ;  /* 0x000000a473a47221 */ /* 0x000fe20000010000 */
[----:B------:R-:W-:Y:S01]  /*18210*/  F2FP.BF16.PACK_AB R9, R105, R104 ;  /* 0x000000686909723e */ /* 0x000fe200000010ff */
[----:B------:R-:W-:Y:S01]  /*18220*/  FADD.FTZ R142, R106, R142 ;  /* 0x0000008e6a8e7221 */ /* 0x000fe20000010000 */
[----:B------:R-:W-:Y:S01]  /*18230*/  LOP3.LUT R33, R33, R4, RZ, 0xc0, !PT ;  /* 0x0000000421217212 */ /* 0x000fe200078ec0ff */
[----:B------:R-:W-:Y:S01]  /*18240*/  FADD.FTZ R164, R122, R164 ;  /* 0x000000a47aa47221 */ /* 0x000fe20000010000 */
[----:B------:R-:W-:Y:S01]  /*18250*/  LOP3.LUT R4, R120, 0xffff, RZ, 0xc0, !PT ;  /* 0x0000ffff78047812 */ /* 0x000fe200078ec0ff */
[----:B------:R-:W-:Y:S01]  /*18260*/  IMAD.MOV.U32 R188, RZ, RZ, R133 ;  /* 0x000000ffffbc7224 */ /* 0x000fe200078e0085 */
[----:B------:R-:W-:Y:S01]  /*18270*/  LOP3.LUT R32, R32, R9, RZ, 0xc0, !PT ;  /* 0x0000000920207212 */ /* 0x000fe200078ec0ff */
[----:B------:R-:W-:Y:S01]  /*18280*/  FADD.FTZ R164, R123, R164 ;  /* 0x000000a47ba47221 */ /* 0x000fe20000010000 */
[----:B------:R-:W-:Y:S01]  /*18290*/  LOP3.LUT R34, R34, R6, RZ, 0xc0, !PT ;  /* 0x0000000622227212 */ /* 0x000fe200078ec0ff */
[----:B------:R-:W-:Y:S01]  /*182a0*/  IMAD.MOV.U32 R187, RZ, RZ, R12 ;  /* 0x000000ffffbb7224 */ /* 0x000fe200078e000c */
[----:B------:R-:W-:Y:S01]  /*182b0*/  LOP3.LUT R35, R35, R5, RZ, 0xc0, !PT ;  /* 0x0000000523237212 */ /* 0x000fe200078ec0ff */
[----:B------:R-:W-:Y:S01]  /*182c0*/  FADD.FTZ R164, R130, R164 ;  /* 0x000000a482a47221 */ /* 0x000fe20000010000 */
[----:B------:R-:W-:Y:S01]  /*182d0*/  LOP3.LUT R9, R168, 0xffff, RZ, 0xc0, !PT ;  /* 0x0000ffffa8097812 */ /* 0x000fe200078ec0ff */
[----:B------:R-:W-:Y:S01]  /*182e0*/  IMAD.MOV.U32 R186, RZ, RZ, R13 ;  /* 0x000000ffffba7224 */ /* 0x000fe200078e000d */
[----:B------:R-:W-:Y:S01]  /*182f0*/  LOP3.LUT R5, R120, 0xff, RZ, 0xc0, !PT ;  /* 0x000000ff78057812 */ /* 0x000fe200078ec0ff */
[----:B------:R-:W-:Y:S01]  /*18300*/  IMAD.MOV.U32 R185, RZ, RZ, R8 ;  /* 0x000000ffffb97224 */ /* 0x000fe200078e0008 */
[----:B------:R-:W-:Y:S01]  /*18310*/  SHF.R.U32.HI R4, RZ, 0x8, R4 ;  /* 0x00000008ff047819 */ /* 0x000fe20000011604 */
[C---:B------:R-:W-:Y:S01]  /*18320*/  HMMA.16816.F32.BF16 R204, R32.reuse, R24, R204 ;  /* 0x0000001820cc723c */ /* 0x040fe200000418cc */
[----:B------:R-:W-:Y:S02]  /*18330*/  LOP3.LUT R6, R168, 0xff, RZ, 0xc0, !PT ;  /* 0x000000ffa8067812 */ /* 0x000fe400078ec0ff */
[----:B------:R-:W-:Y:S02]  /*18340*/  SHF.R.U32.HI R9, RZ, 0x8, R9 ;  /* 0x00000008ff097819 */ /* 0x000fe40000011609 */
[----:B------:R-:W-:Y:S02]  /*18350*/  LOP3.LUT R37, R37, R10, RZ, 0xc0, !PT ;  /* 0x0000000a25257212 */ /* 0x000fe400078ec0ff */
[----:B------:R-:W-:Y:S01]  /*18360*/  SHF.R.U32.HI R10, RZ, 0x10, R120 ;  /* 0x00000010ff0a7819 */ /* 0x000fe20000011678 */
[C---:B------:R-:W-:Y:S01]  /*18370*/  HMMA.16816.F32.BF16 R200, R32.reuse, R26, R200 ;  /* 0x0000001a20c8723c */ /* 0x040fe200000418c8 */
[----:B------:R-:W-:Y:S03]  /*18380*/  PRMT R5, R5, 0x5410, R4 ;  /* 0x0000541005057816 */ /* 0x000fe60000000004 */
[----:B------:R-:W-:Y:S02]  /*18390*/  SHF.R.U32.HI R4, RZ, 0x10, R168 ;  /* 0x00000010ff047819 */ /* 0x000fe400000116a8 */
[----:B------:R-:W-:Y:S01]  /*183a0*/  PRMT R6, R6, 0x5410, R9 ;  /* 0x0000541006067816 */ /* 0x000fe20000000009 */
[--C-:B------:R-:W-:Y:S01]  /*183b0*/  HSET2.LE.AND R5, R5, R189.reuse, PT ;  /* 0x000000bd05057233 */ /* 0x100fe20003803000 */
[C---:B------:R-:W-:Y:S01]  /*183c0*/  HMMA.16816.F32.BF16 R196, R32.reuse, R16, R196 ;  /* 0x0000001020c4723c */ /* 0x040fe200000418c4 */
[----:B------:R-:W-:Y:S03]  /*183d0*/  SHF.R.U32.HI R120, RZ, 0x18, R120 ;  /* 0x00000018ff787819 */ /* 0x000fe60000011678 */
[----:B------:R-:W-:Y:S02]  /*183e0*/  LOP3.LUT R10, R10, 0xff, RZ, 0xc0, !PT ;  /* 0x000000ff0a0a7812 */ /* 0x000fe400078ec0ff */
[----:B------:R-:W-:Y:S02]  /*183f0*/  SHF.R.U32.HI R168, RZ, 0x18, R168 ;  /* 0x00000018ffa87819 */ /* 0x000fe400000116a8 */
[----:B------:R-:W-:Y:S01]  /*18400*/  HMMA.16816.F32.BF16 R192, R32, R18, R192 ;  /* 0x0000001220c0723c */ /* 0x000fe200000418c0 */
[----:B------:R-:W-:Y:S03]  /*18410*/  LOP3.LUT R9, R4, 0xff, RZ, 0xc0, !PT ;  /* 0x000000ff04097812 */ /* 0x000fe600078ec0ff */
[--C-:B------:R-:W-:Y:S01]  /*18420*/  HSET2.LE.AND R4, R6, R189.reuse, PT ;  /* 0x000000bd06047233 */ /* 0x100fe20003803000 */
[----:B------:R-:W-:Y:S02]  /*18430*/  PRMT R120, R10, 0x5410, R120 ;  /* 0x000054100a787816 */ /* 0x000fe40000000078 */
[----:B------:R-:W-:Y:S02]  /*18440*/  PRMT R6, R9, 0x5410, R168 ;  /* 0x0000541009067816 */ /* 0x000fe400000000a8 */
[----:B--2---:R-:W-:Y:S03]  /*18450*/  F2FP.BF16.PACK_AB R7, R15, R2 ;  /* 0x000000020f07723e */ /* 0x004fe600000010ff */
[--C-:B------:R-:W-:Y:S01]  /*18460*/  HSET2.LE.AND R10, R6, R189.reuse, PT ;  /* 0x000000bd060a7233 */ /* 0x100fe20003803000 */
[----:B------:R-:W-:Y:S01]  /*18470*/  LOP3.LUT R4, R4, R7, RZ, 0xc0, !PT ;  /* 0x0000000704047212 */ /* 0x000fe200078ec0ff */
[----:B------:R-:W-:Y:S01]  /*18480*/  HSET2.LE.AND R7, R120, R189, PT ;  /* 0x000000bd78077233 */ /* 0x000fe20003803000 */
[C---:B------:R-:W-:Y:S01]  /*18490*/  F2FP.BF16.PACK_AB R6, R182.reuse, R106 ;  /* 0x0000006ab606723e */ /* 0x040fe200000010ff */
[----:B------:R-:W-:Y:S01]  /*184a0*/  FADD.FTZ R182, R182, R142 ;  /* 0x0000008eb6b67221 */ /* 0x000fe20000010000 */
[C---:B------:R-:W-:Y:S01]  /*184b0*/  F2FP.BF16.PACK_AB R9, R183.reuse, R130 ;  /* 0x00000082b709723e */ /* 0x040fe200000010ff */
[----:B------:R-:W-:Y:S01]  /*184c0*/  FADD.FTZ R183, R183, R164 ;  /* 0x000000a4b7b77221 */ /* 0x000fe20000010000 */
[----:B------:R-:W-:Y:S02]  /*184d0*/  LOP3.LUT R39, R39, R14, RZ, 0xc0, !PT ;  /* 0x0000000e27277212 */ /* 0x000fe400078ec0ff */
[----:B------:R-:W-:Y:S02]  /*184e0*/  LOP3.LUT R6, R5, R6, RZ, 0xc0, !PT ;  /* 0x0000000605067212 */ /* 0x000fe400078ec0ff */
[----:B------:R-:W-:Y:S02]  /*184f0*/  LOP3.LUT R5, R10, R11, RZ, 0xc0, !PT ;  /* 0x0000000b0a057212 */ /* 0x000fe400078ec0ff */
[----:B------:R-:W-:Y:S01]  /*18500*/  LOP3.LUT R7, R7, R9, RZ, 0xc0, !PT ;  /* 0x0000000907077212 */ /* 0x000fe200078ec0ff */
[C---:B----4-:R-:W-:Y:S08]  /*18510*/  HMMA.16816.F32.BF16 R220, R36.reuse, R20, R220 ;  /* 0x0000001424dc723c */ /* 0x050ff000000418dc */
[C---:B------:R-:W-:Y:S08]  /*18520*/  HMMA.16816.F32.BF16 R216, R36.reuse, R22, R216 ;  /* 0x0000001624d8723c */ /* 0x040ff000000418d8 */
[C---:B-1----:R-:W-:Y:S08]  /*18530*/  HMMA.16816.F32.BF16 R212, R36.reuse, R28, R212 ;  /* 0x0000001c24d4723c */ /* 0x042ff000000418d4 */
[----:B------:R-:W-:Y:S08]  /*18540*/  HMMA.16816.F32.BF16 R208, R36, R30, R208 ;  /* 0x0000001e24d0723c */ /* 0x000ff000000418d0 */
[C---:B------:R-:W-:Y:S08]  /*18550*/  HMMA.16816.F32.BF16 R204, R4.reuse, R20, R204 ;  /* 0x0000001404cc723c */ /* 0x040ff000000418cc */
[C---:B------:R-:W-:Y:S08]  /*18560*/  HMMA.16816.F32.BF16 R200, R4.reuse, R22, R200 ;  /* 0x0000001604c8723c */ /* 0x040ff000000418c8 */
[C---:B------:R-:W-:Y:S08]  /*18570*/  HMMA.16816.F32.BF16 R196, R4.reuse, R28, R196 ;  /* 0x0000001c04c4723c */ /* 0x040ff000000418c4 */
[----:B------:R-:W-:Y:S01]  /*18580*/  HMMA.16816.F32.BF16 R192, R4, R30, R192 ;  /* 0x0000001e04c0723c */ /* 0x000fe200000418c0 */
[----:B-----5:R-:W-:-:S07]  /*18590*/  @P2 BRA `(.L_x_329) ;  /* 0xffff992000002947 */ /* 0x020fce000383ffff */
.L_x_328:
[----:B------:R-:W1:Y:S01]  /*185a0*/  SHFL.BFLY PT, R7, R182, 0x2, 0x1f ;  /* 0x0c401f00b6077f89 */ /* 0x000e6200000e0000 */
[----:B------:R-:W-:Y:S01]  /*185b0*/  MOV R15, 0x3f800000 ;  /* 0x3f800000000f7802 */ /* 0x000fe20000000f00 */
[----:B------:R-:W2:Y:S01]  /*185c0*/  S2UR UR6, SR_CTAID.Y ;  /* 0x00000000000679c3 */ /* 0x000ea20000002600 */
[----:B------:R-:W-:Y:S01]  /*185d0*/  MOV R16, 0x3f800000 ;  /* 0x3f80000000107802 */ /* 0x000fe20000000f00 */
[----:B------:R-:W3:Y:S01]  /*185e0*/  SHFL.BFLY PT, R0, R183, 0x2, 0x1f ;  /* 0x0c401f00b7007f89 */ /* 0x000ee200000e0000 */
[----:B------:R-:W-:Y:S01]  /*185f0*/  MOV R11, 0x3f800000 ;  /* 0x3f800000000b7802 */ /* 0x000fe20000000f00 */
[----:B------:R-:W-:Y:S01]  /*18600*/  UISETP.NE.AND UP0, UPT, UR27, -0x1, UPT ;  /* 0xffffffff1b00788c */ /* 0x000fe2000bf05270 */
[----:B------:R-:W-:Y:S01]  /*18610*/  MOV R14, 0x3f800000 ;  /* 0x3f800000000e7802 */ /* 0x000fe20000000f00 */
[----:B-----5:R-:W4:Y:S01]  /*18620*/  SHFL.BFLY PT, R2, R181, 0x2, 0x1f ;  /* 0x0c401f00b5027f89 */ /* 0x020f2200000e0000 */
[----:B------:R-:W-:Y:S01]  /*18630*/  ULDC.64 UR4, c[0x0][0x1e8] ;  /* 0x00007a0000047ab9 */ /* 0x000fe20000000a00 */
[----:B------:R-:W4:Y:S01]  /*18640*/  S2UR UR9, SR_CTAID.X ;  /* 0x00000000000979c3 */ /* 0x000f220000002500 */
[----:B------:R-:W-:Y:S01]  /*18650*/  ULDC.U8 UR10, c[0x0][0x328] ;  /* 0x0000ca00000a7ab9 */ /* 0x000fe20000000000 */
[----:B------:R-:W4:Y:S01]  /*18660*/  S2R R5, SR_TID.X ;  /* 0x0000000000057919 */ /* 0x000f220000002100 */
[----:B------:R-:W-:Y:S01]  /*18670*/  UISETP.NE.AND UP3, UPT, UR10, URZ, UPT ;  /* 0x0000003f0a00728c */ /* 0x000fe2000bf65270 */
[----:B------:R-:W-:Y:S01]  /*18680*/  BSSY B0, `(.L_x_332) ;  /* 0x00000d9000007945 */ /* 0x000fe20003800000 */
[----:B------:R-:W-:Y:S01]  /*18690*/  ULDC UR8, c[0x0][0x214] ;  /* 0x0000850000087ab9 */ /* 0x000fe20000000800 */
[----:B------:R-:W4:Y:S01]  /*186a0*/  SHFL.BFLY PT, R3, R180, 0x2, 0x1f ;  /* 0x0c401f00b4037f89 */ /* 0x000f2200000e0000 */
[----:B------:R-:W-:-:S04]  /*186b0*/  @UP0 UIMAD.WIDE.U32 UR12, UR27, UR4, URZ ;  /* 0x000000041b0c02a5 */ /* 0x000fc8000f8e003f */
[----:B------:R-:W-:Y:S01]  /*186c0*/  @UP0 UIMAD UR7, UR27, UR5, UR13 ;  /* 0x000000051b0702a4 */ /* 0x000fe2000f8e020d */
[----:B-1----:R-:W-:Y:S02]  /*186d0*/  FADD.FTZ R7, R7, R182 ;  /* 0x000000b607077221 */ /* 0x002fe40000010000 */
[----:B------:R-:W-:Y:S02]  /*186e0*/  ULDC.64 UR4, c[0x0][0x1e0] ;  /* 0x0000780000047ab9 */ /* 0x000fe40000000a00 */
[----:B--2---:R-:W-:Y:S01]  /*186f0*/  @!UP0 USHF.R.S32.HI UR11, URZ, 0x1f, UR6 ;  /* 0x0000001f3f0b8899 */ /* 0x004fe20008011406 */
[----:B---3--:R-:W-:Y:S01]  /*18700*/  FADD.FTZ R183, R0, R183 ;  /* 0x000000b700b77221 */ /* 0x008fe20000010000 */
[----:B------:R-:W-:Y:S01]  /*18710*/  @!UP0 UIMAD.WIDE.U32 UR18, UR6, UR4, URZ ;  /* 0x00000004061282a5 */ /* 0x000fe2000f8e003f */
[----:B------:R-:W1:Y:S01]  /*18720*/  SHFL.BFLY PT, R0, R7, 0x1, 0x1f ;  /* 0x0c201f0007007f89 */ /* 0x000e6200000e0000 */
[----:B------:R-:W-:Y:S01]  /*18730*/  @!UP0 UIMAD UR11, UR11, UR4, URZ ;  /* 0x000000040b0b82a4 */ /* 0x000fe2000f8e023f */
[----:B----4-:R-:W-:-:S02]  /*18740*/  FADD.FTZ R181, R2, R181 ;  /* 0x000000b502b57221 */ /* 0x010fc40000010000 */
[----:B------:R-:W2:Y:S01]  /*18750*/  SHFL.BFLY PT, R6, R183, 0x1, 0x1f ;  /* 0x0c201f00b7067f89 */ /* 0x000ea200000e0000 */
[----:B------:R-:W-:Y:S01]  /*18760*/  ULDC.U8 UR4, c[0x0][0x329] ;  /* 0x0000ca4000047ab9 */ /* 0x000fe20000000000 */
[----:B------:R-:W-:Y:S01]  /*18770*/  SHF.R.S32.HI R2, RZ, 0x1f, R5 ;  /* 0x0000001fff027819 */ /* 0x000fe20000011405 */
[----:B------:R-:W-:Y:S01]  /*18780*/  UISETP.NE.AND UP2, UPT, UR4, URZ, UPT ;  /* 0x0000003f0400728c */ /* 0x000fe2000bf45270 */
[----:B------:R-:W3:Y:S01]  /*18790*/  SHFL.BFLY PT, R9, R181, 0x1, 0x1f ;  /* 0x0c201f00b5097f89 */ /* 0x000ee200000e0000 */
[----:B------:R-:W-:Y:S01]  /*187a0*/  UISETP.EQ.AND UP3, UPT, UR4, URZ, UP3 ;  /* 0x0000003f0400728c */ /* 0x000fe20009f62270 */
[----:B------:R-:W-:Y:S01]  /*187b0*/  FADD.FTZ R180, R3, R180 ;  /* 0x000000b403b47221 */ /* 0x000fe20000010000 */
[CC--:B------:R-:W-:Y:S01]  /*187c0*/  LEA.HI R4, R2.reuse, R5.reuse, RZ, 0x2 ;  /* 0x0000000502047211 */ /* 0x0c0fe200078f10ff */
[----:B------:R-:W-:Y:S01]  /*187d0*/  @!UP0 UIMAD UR11, UR6, UR5, UR11 ;  /* 0x00000005060b82a4 */ /* 0x000fe2000f8e020b */
[----:B------:R-:W-:Y:S01]  /*187e0*/  LEA.HI R2, R2, R5, RZ, 0x5 ;  /* 0x0000000502027211 */ /* 0x000fe200078f28ff */
[----:B------:R-:W-:Y:S01]  /*187f0*/  ULDC UR4, c[0x0][0x1c0] ;  /* 0x0000700000047ab9 */ /* 0x000fe20000000800 */
[----:B------:R-:W4:Y:S01]  /*18800*/  SHFL.BFLY PT, R10, R180, 0x1, 0x1f ;  /* 0x0c201f00b40a7f89 */ /* 0x000f2200000e0000 */
[----:B------:R-:W-:Y:S01]  /*18810*/  LOP3.LUT R3, R4, 0xfffffffc, RZ, 0xc0, !PT ;  /* 0xfffffffc04037812 */ /* 0x000fe200078ec0ff */
[----:B------:R-:W-:-:S02]  /*18820*/  ULDC UR5, c[0x0][0x234] ;  /* 0x00008d0000057ab9 */ /* 0x000fc40000000800 */
[----:B------:R-:W-:Y:S01]  /*18830*/  @!UP2 UISETP.NE.AND UP1, UPT, UR10, URZ, UPT ;  /* 0x0000003f0a00a28c */ /* 0x000fe2000bf25270 */
[----:B------:R-:W4:Y:S01]  /*18840*/  S2UR UR10, SR_CTAID.Z ;  /* 0x00000000000a79c3 */ /* 0x000f220000002700 */
[----:B------:R-:W-:Y:S01]  /*18850*/  IMAD.IADD R3, R5, 0x1, -R3 ;  /* 0x0000000105037824 */ /* 0x000fe200078e0a03 */
[----:B------:R-:W-:Y:S01]  /*18860*/  @UP2 ULDC UR14, c[0x0][0x210] ;  /* 0x00008400000e2ab9 */ /* 0x000fe20000000800 */
[----:B-1----:R-:W-:Y:S01]  /*18870*/  FADD.FTZ R7, R7, R0 ;  /* 0x0000000007077221 */ /* 0x002fe20000010000 */
[----:B------:R-:W-:Y:S01]  /*18880*/  SHF.R.S32.HI R0, RZ, 0x5, R2 ;  /* 0x00000005ff007819 */ /* 0x000fe20000011402 */
[----:B------:R-:W-:Y:S01]  /*18890*/  @UP2 UIMAD UR14, UR14, UR8, URZ ;  /* 0x000000080e0e22a4 */ /* 0x000fe2000f8e023f */
[----:B------:R-:W-:Y:S01]  /*188a0*/  LOP3.LUT R2, R2, 0xffffffe0, RZ, 0xc0, !PT ;  /* 0xffffffe002027812 */ /* 0x000fe200078ec0ff */
[----:B--2---:R-:W-:Y:S01]  /*188b0*/  FADD.FTZ R6, R183, R6 ;  /* 0x00000006b7067221 */ /* 0x004fe20000010000 */
[----:B------:R-:W-:Y:S01]  /*188c0*/  LEA R0, R0, R3, 0x8 ;  /* 0x0000000300007211 */ /* 0x000fe200078e40ff */
[----:B------:R-:W-:Y:S01]  /*188d0*/  @!UP2 USEL UR14, UR8, UR5, !UP1 ;  /* 0x00000005080ea287 */ /* 0x000fe2000c800000 */
[----:B------:R-:W-:Y:S01]  /*188e0*/  SHF.R.S32.HI R3, RZ, 0x2, R4 ;  /* 0x00000002ff037819 */ /* 0x000fe20000011404 */
[----:B---3--:R-:W-:Y:S01]  /*188f0*/  FADD.FTZ R9, R181, R9 ;  /* 0x00000009b5097221 */ /* 0x008fe20000010000 */
[----:B------:R-:W-:Y:S01]  /*18900*/  FSETP.NE.FTZ.AND P2, PT, R7, RZ, PT ;  /* 0x000000ff0700720b */ /* 0x000fe20003f55000 */
[----:B------:R-:W-:Y:S01]  /*18910*/  @UP2 UMOV UR13, 0x1 ;  /* 0x00000001000d2882 */ /* 0x000fe20000000000 */
[----:B------:R-:W-:Y:S01]  /*18920*/  SHF.R.S32.HI R4, RZ, 0x1f, R3 ;  /* 0x0000001fff047819 */ /* 0x000fe20000011403 */
[----:B------:R-:W-:Y:S01]  /*18930*/  @!UP2 UIMAD UR13, UR14, UR4, URZ ;  /* 0x000000040e0da2a4 */ /* 0x000fe2000f8e023f */
[----:B------:R-:W-:Y:S01]  /*18940*/  FSETP.NE.FTZ.AND P3, PT, R9, RZ, PT ;  /* 0x000000ff0900720b */ /* 0x000fe20003f75000 */
[----:B------:R-:W-:Y:S01]  /*18950*/  @UP3 UIMAD UR16, UR6, UR8, URZ ;  /* 0x00000008061032a4 */ /* 0x000fe2000f8e023f */
[----:B------:R-:W-:Y:S01]  /*18960*/  LEA.HI R4, R4, R3, RZ, 0x3 ;  /* 0x0000000304047211 */ /* 0x000fe200078f18ff */
[----:B----4-:R-:W-:Y:S01]  /*18970*/  FADD.FTZ R10, R180, R10 ;  /* 0x0000000ab40a7221 */ /* 0x010fe20000010000 */
[----:B------:R-:W-:Y:S01]  /*18980*/  FSETP.NE.FTZ.AND P1, PT, R6, RZ, PT ;  /* 0x000000ff0600720b */ /* 0x000fe20003f35000 */
[----:B------:R-:W-:Y:S01]  /*18990*/  @UP2 ULDC UR15, c[0x0][0x210] ;  /* 0x00008400000f2ab9 */ /* 0x000fe20000000800 */
[----:B------:R-:W-:Y:S01]  /*189a0*/  LOP3.LUT R4, R4, 0xfffffff8, RZ, 0xc0, !PT ;  /* 0xfffffff804047812 */ /* 0x000fe200078ec0ff */
[----:B------:R-:W-:Y:S01]  /*189b0*/  UIMAD UR4, UR6, UR13, URZ ;  /* 0x0000000d060472a4 */ /* 0x000fe2000f8e023f */
[----:B------:R-:W-:Y:S01]  /*189c0*/  FSETP.NE.FTZ.AND P4, PT, R10, RZ, PT ;  /* 0x000000ff0a00720b */ /* 0x000fe20003f95000 */
[----:B------:R-:W1:Y:S01]  /*189d0*/  @P2 MUFU.RCP R11, R7 ;  /* 0x00000007000b2308 */ /* 0x000e620000001000 */
[----:B------:R-:W-:Y:S01]  /*189e0*/  IADD3 R2, -R2, R5, RZ ;  /* 0x0000000502027210 */ /* 0x000fe20007ffe1ff */
[----:B------:R-:W-:Y:S01]  /*189f0*/  IMAD.IADD R4, R3, 0x1, -R4 ;  /* 0x0000000103047824 */ /* 0x000fe200078e0a04 */
[----:B------:R-:W-:Y:S01]  /*18a00*/  @!UP2 UMOV UR15, 0x1 ;  /* 0x00000001000fa882 */ /* 0x000fe20000000000 */
[----:B------:R-:W-:Y:S01]  /*18a10*/  MOV R5, 0x7f800000 ;  /* 0x7f80000000057802 */ /* 0x000fe20000000f00 */
[----:B------:R-:W-:-:S02]  /*18a20*/  @UP3 USEL UR16, UR16, UR27, !UP0 ;  /* 0x0000001b10103287 */ /* 0x000fc4000c000000 */
[----:B------:R-:W-:Y:S01]  /*18a30*/  LEA.HI R17, R4, R4, RZ, 0x1 ;  /* 0x0000000404117211 */ /* 0x000fe200078f08ff */
[----:B------:R-:W2:Y:S01]  /*18a40*/  @P3 MUFU.RCP R16, R9 ;  /* 0x0000000900103308 */ /* 0x000ea20000001000 */
[----:B------:R-:W-:Y:S02]  /*18a50*/  UIMAD UR9, UR9, UR15, URZ ;  /* 0x0000000f090972a4 */ /* 0x000fe4000f8e023f */
[----:B------:R-:W-:Y:S01]  /*18a60*/  SHF.R.S32.HI R18, RZ, 0x1, R17 ;  /* 0x00000001ff127819 */ /* 0x000fe20000011411 */
[----:B------:R-:W-:Y:S01]  /*18a70*/  USEL UR4, UR4, URZ, !UP3 ;  /* 0x0000003f04047287 */ /* 0x000fe2000d800000 */
[----:B------:R-:W-:Y:S01]  /*18a80*/  LOP3.LUT R17, R17, 0x3fffffe, RZ, 0xc0, !PT ;  /* 0x03fffffe11117812 */ /* 0x000fe200078ec0ff */
[----:B------:R-:W-:Y:S01]  /*18a90*/  USHF.L.U32 UR9, UR9, 0x7, URZ ;  /* 0x0000000709097899 */ /* 0x000fe2000800063f */
[----:B------:R-:W-:Y:S01]  /*18aa0*/  SHF.L.U32 R19, R18, 0x6, RZ ;  /* 0x0000000612137819 */ /* 0x000fe200000006ff */
[----:B------:R-:W3:Y:S01]  /*18ab0*/  @P4 MUFU.RCP R15, R10 ;  /* 0x0000000a000f4308 */ /* 0x000ee20000001000 */
[----:B------:R-:W-:Y:S01]  /*18ac0*/  IADD3 R17, R4, -R17, RZ ;  /* 0x8000001104117210 */ /* 0x000fe20007ffe0ff */
[----:B-1----:R-:W-:Y:S01]  /*18ad0*/  FMUL.FTZ R11, R11, c[0x0][0x2dc] ;  /* 0x0000b7000b0b7a20 */ /* 0x002fe20000410000 */
[----:B------:R-:W-:Y:S01]  /*18ae0*/  LOP3.LUT R4, R18, 0x1, RZ, 0xc0, !PT ;  /* 0x0000000112047812 */ /* 0x000fe200078ec0ff */
[----:B------:R-:W-:Y:S01]  /*18af0*/  UIMAD UR14, UR10, UR14, UR4 ;  /* 0x0000000e0a0e72a4 */ /* 0x000fe2000f8e0204 */
[----:B------:R-:W-:Y:S01]  /*18b00*/  LOP3.LUT R19, R19, 0xc0, RZ, 0xc0, !PT ;  /* 0x000000c013137812 */ /* 0x000fe200078ec0ff */
[----:B------:R-:W-:Y:S01]  /*18b10*/  IMAD R0, R17, 0x10, R0 ;  /* 0x0000001011007824 */ /* 0x000fe200078e0200 */
[----:B------:R-:W-:Y:S01]  /*18b20*/  ISETP.NE.U32.AND P0, PT, R4, 0x1, PT ;  /* 0x000000010400780c */ /* 0x000fe20003f05070 */
[----:B------:R-:W1:Y:S01]  /*18b30*/  @P1 MUFU.RCP R14, R6 ;  /* 0x00000006000e1308 */ /* 0x000e620000001000 */
[----:B------:R-:W-:Y:S01]  /*18b40*/  MOV R4, 0xfffffff0 ;  /* 0xfffffff000047802 */ /* 0x000fe20000000f00 */
[----:B--2---:R-:W-:Y:S01]  /*18b50*/  FMUL.FTZ R16, R16, c[0x0][0x2dc] ;  /* 0x0000b70010107a20 */ /* 0x004fe20000410000 */
[----:B------:R-:W-:Y:S01]  /*18b60*/  LEA.HI R19, R19, R19, RZ, 0x1d ;  /* 0x0000001313137211 */ /* 0x000fe200078fe8ff */
[----:B------:R-:W-:Y:S01]  /*18b70*/  FMUL.FTZ R204, R11, R204 ;  /* 0x000000cc0bcc7220 */ /* 0x000fe20000410000 */
[----:B------:R-:W-:Y:S01]  /*18b80*/  SEL R4, R4, 0x10, !P0 ;  /* 0x0000001004047807 */ /* 0x000fe20004000000 */
[----:B------:R-:W-:Y:S01]  /*18b90*/  FMUL.FTZ R222, R16, R222 ;  /* 0x000000de10de7220 */ /* 0x000fe20000410000 */
[----:B------:R-:W-:Y:S01]  /*18ba0*/  LOP3.LUT P0, RZ, R18, 0x2, RZ, 0xc0, !PT ;  /* 0x0000000212ff7812 */ /* 0x000fe2000780c0ff */
[----:B---3--:R-:W-:Y:S01]  /*18bb0*/  FMUL.FTZ R15, R15, c[0x0][0x2dc] ;  /* 0x0000b7000f0f7a20 */ /* 0x008fe20000410000 */
[----:B------:R-:W-:Y:S01]  /*18bc0*/  LEA R0, R0, R19, 0x1 ;  /* 0x0000001300007211 */ /* 0x000fe200078e08ff */
[----:B------:R-:W-:Y:S01]  /*18bd0*/  FMUL.FTZ R223, R16, R223 ;  /* 0x000000df10df7220 */ /* 0x000fe20000410000 */
[----:B------:R-:W2:Y:S01]  /*18be0*/  @P4 MUFU.LG2 R10, R10 ;  /* 0x0000000a000a4308 */ /* 0x000ea20000000c00 */
[C---:B------:R-:W-:Y:S01]  /*18bf0*/  FMUL.FTZ R220, R15.reuse, R220 ;  /* 0x000000dc0fdc7220 */ /* 0x040fe20000410000 */
[----:B------:R-:W-:Y:S01]  /*18c00*/  @!UP3 UMOV UR22, URZ ;  /* 0x0000003f0016bc82 */ /* 0x000fe20008000000 */
[----:B------:R-:W-:Y:S01]  /*18c10*/  FMUL.FTZ R221, R15, R221 ;  /* 0x000000dd0fdd7220 */ /* 0x000fe20000410000 */
[----:B------:R-:W-:Y:S01]  /*18c20*/  F2FP.BF16.PACK_AB R222, R223, R222 ;  /* 0x000000dedfde723e */ /* 0x000fe200000010ff */
[----:B-1----:R-:W-:Y:S01]  /*18c30*/  FMUL.FTZ R14, R14, c[0x0][0x2dc] ;  /* 0x0000b7000e0e7a20 */ /* 0x002fe20000410000 */
[----:B------:R-:W-:Y:S01]  /*18c40*/  @UP3 UMOV UR22, UR16 ;  /* 0x0000001000163c82 */ /* 0x000fe20008000000 */
[----:B------:R-:W-:Y:S01]  /*18c50*/  IMAD.SHL.U32 R0, R0, 0x2, RZ ;  /* 0x0000000200007824 */ /* 0x000fe200078e00ff */
[----:B------:R-:W-:Y:S01]  /*18c60*/  F2FP.BF16.PACK_AB R220, R221, R220 ;  /* 0x000000dcdddc723e */ /* 0x000fe200000010ff */
[C---:B------:R-:W-:Y:S01]  /*18c70*/  FMUL.FTZ R216, R15.reuse, R216 ;  /* 0x000000d80fd87220 */ /* 0x040fe20000410000 */
[----:B------:R-:W1:Y:S01]  /*18c80*/  @P3 MUFU.LG2 R9, R9 ;  /* 0x0000000900093308 */ /* 0x000e620000000c00 */
[----:B------:R-:W-:Y:S01]  /*18c90*/  FMUL.FTZ R217, R15, R217 ;  /* 0x000000d90fd97220 */ /* 0x000fe20000410000 */
[----:B------:R-:W-:Y:S01]  /*18ca0*/  IADD3 R18, R0, 0x20, RZ ;  /* 0x0000002000127810 */ /* 0x000fe20007ffe0ff */
[----:B------:R-:W-:Y:S01]  /*18cb0*/  FMUL.FTZ R218, R16, R218 ;  /* 0x000000da10da7220 */ /* 0x000fe20000410000 */
[----:B------:R-:W-:Y:S01]  /*18cc0*/  IADD3 R17, R0, R4, RZ ;  /* 0x0000000400117210 */ /* 0x000fe20007ffe0ff */
[----:B------:R-:W-:Y:S01]  /*18cd0*/  FMUL.FTZ R219, R16, R219 ;  /* 0x000000db10db7220 */ /* 0x000fe20000410000 */
[----:B------:R-:W-:Y:S01]  /*18ce0*/  F2FP.BF16.PACK_AB R216, R217, R216 ;  /* 0x000000d8d9d8723e */ /* 0x000fe200000010ff */
[----:B------:R-:W-:Y:S01]  /*18cf0*/  FMUL.FTZ R205, R11, R205 ;  /* 0x000000cd0bcd7220 */ /* 0x000fe20000410000 */
[----:B------:R-:W-:Y:S01]  /*18d00*/  @P0 IADD3 R18, R0, -0x20, RZ ;  /* 0xffffffe000120810 */ /* 0x000fe20007ffe0ff */
[C---:B------:R-:W-:Y:S01]  /*18d10*/  FMUL.FTZ R206, R14.reuse, R206 ;  /* 0x000000ce0ece7220 */ /* 0x040fe20000410000 */
[----:B------:R-:W-:Y:S01]  /*18d20*/  F2FP.BF16.PACK_AB R218, R219, R218 ;  /* 0x000000dadbda723e */ /* 0x000fe200000010ff */
[C---:B------:R-:W-:Y:S01]  /*18d30*/  FMUL.FTZ R207, R14.reuse, R207 ;  /* 0x000000cf0ecf7220 */ /* 0x040fe20000410000 */
[----:B------:R-:W-:Y:S01]  /*18d40*/  F2FP.BF16.PACK_AB R204, R205, R204 ;  /* 0x000000cccdcc723e */ /* 0x000fe200000010ff */
[C---:B------:R-:W-:Y:S01]  /*18d50*/  FMUL.FTZ R200, R11.reuse, R200 ;  /* 0x000000c80bc87220 */ /* 0x040fe20000410000 */
[----:B------:R-:W-:Y:S01]  /*18d60*/  STS [R0], R220 ;  /* 0x000000dc00007388 */ /* 0x000fe20000000800 */
[----:B------:R-:W-:Y:S01]  /*18d70*/  FMUL.FTZ R201, R11, R201 ;  /* 0x000000c90bc97220 */ /* 0x000fe20000410000 */
[----:B------:R-:W-:Y:S01]  /*18d80*/  F2FP.BF16.PACK_AB R206, R207, R206 ;  /* 0x000000cecfce723e */ /* 0x000fe200000010ff */
[C---:B------:R-:W-:Y:S01]  /*18d90*/  FMUL.FTZ R202, R14.reuse, R202 ;  /* 0x000000ca0eca7220 */ /* 0x040fe20000410000 */
[----:B------:R-:W-:Y:S01]  /*18da0*/  STS [R0+0x200], R222 ;  /* 0x000200de00007388 */ /* 0x000fe20000000800 */
[----:B------:R-:W-:Y:S01]  /*18db0*/  FMUL.FTZ R203, R14, R203 ;  /* 0x000000cb0ecb7220 */ /* 0x000fe20000410000 */
[----:B------:R-:W-:Y:S01]  /*18dc0*/  F2FP.BF16.PACK_AB R200, R201, R200 ;  /* 0x000000c8c9c8723e */ /* 0x000fe200000010ff */
[C---:B------:R-:W-:Y:S01]  /*18dd0*/  FMUL.FTZ R212, R15.reuse, R212 ;  /* 0x000000d40fd47220 */ /* 0x040fe20000410000 */
[----:B------:R-:W-:Y:S01]  /*18de0*/  IADD3 R4, R4, R18, RZ ;  /* 0x0000001204047210 */ /* 0x000fe20007ffe0ff */
[----:B------:R-:W-:Y:S01]  /*18df0*/  FMUL.FTZ R213, R15, R213 ;  /* 0x000000d50fd57220 */ /* 0x000fe20000410000 */
[----:B------:R-:W-:Y:S01]  /*18e00*/  F2FP.BF16.PACK_AB R202, R203, R202 ;  /* 0x000000cacbca723e */ /* 0x000fe200000010ff */
[----:B------:R-:W-:Y:S01]  /*18e10*/  FMUL.FTZ R208, R15, R208 ;  /* 0x000000d00fd07220 */ /* 0x000fe20000410000 */
[----:B------:R-:W-:Y:S01]  /*18e20*/  STS [R17], R216 ;  /* 0x000000d811007388 */ /* 0x000fe20000000800 */
[C---:B------:R-:W-:Y:S01]  /*18e30*/  FMUL.FTZ R214, R16.reuse, R214 ;  /* 0x000000d610d67220 */ /* 0x040fe20000410000 */
[----:B------:R-:W-:Y:S01]  /*18e40*/  F2FP.BF16.PACK_AB R212, R213, R212 ;  /* 0x000000d4d5d4723e */ /* 0x000fe200000010ff */
[C---:B------:R-:W-:Y:S01]  /*18e50*/  FMUL.FTZ R215, R16.reuse, R215 ;  /* 0x000000d710d77220 */ /* 0x040fe20000410000 */
[----:B------:R-:W-:Y:S01]  /*18e60*/  STS [R17+0x200], R218 ;  /* 0x000200da11007388 */ /* 0x000fe20000000800 */
[C---:B------:R-:W-:Y:S01]  /*18e70*/  FMUL.FTZ R210, R16.reuse, R210 ;  /* 0x000000d210d27220 */ /* 0x040fe20000410000 */
[----:B------:R-:W3:Y:S01]  /*18e80*/  @P2 MUFU.LG2 R7, R7 ;  /* 0x0000000700072308 */ /* 0x000ee20000000c00 */
[----:B------:R-:W-:Y:S01]  /*18e90*/  FMUL.FTZ R15, R15, R209 ;  /* 0x000000d10f0f7220 */ /* 0x000fe20000410000 */
[----:B------:R-:W-:Y:S01]  /*18ea0*/  F2FP.BF16.PACK_AB R214, R215, R214 ;  /* 0x000000d6d7d6723e */ /* 0x000fe200000010ff */
[----:B------:R-:W-:Y:S01]  /*18eb0*/  FMUL.FTZ R16, R16, R211 ;  /* 0x000000d310107220 */ /* 0x000fe20000410000 */
[----:B------:R-:W-:Y:S01]  /*18ec0*/  STS [R0+0x1000], R204 ;  /* 0x001000cc00007388 */ /* 0x000fe20000000800 */
[----:B------:R-:W-:Y:S01]  /*18ed0*/  FMUL.FTZ R196, R11, R196 ;  /* 0x000000c40bc47220 */ /* 0x000fe20000410000 */
[----:B------:R-:W-:Y:S01]  /*18ee0*/  F2FP.BF16.PACK_AB R15, R15, R208 ;  /* 0x000000d00f0f723e */ /* 0x000fe200000010ff */
[C---:B------:R-:W-:Y:S01]  /*18ef0*/  FMUL.FTZ R197, R11.reuse, R197 ;  /* 0x000000c50bc57220 */ /* 0x040fe20000410000 */
[----:B------:R-:W-:Y:S01]  /*18f00*/  F2FP.BF16.PACK_AB R16, R16, R210 ;  /* 0x000000d21010723e */ /* 0x000fe200000010ff */
[----:B------:R-:W-:Y:S01]  /*18f10*/  FMUL.FTZ R192, R11, R192 ;  /* 0x000000c00bc07220 */ /* 0x000fe20000410000 */
[----:B------:R4:W-:Y:S01]  /*18f20*/  STS [R0+0x1200], R206 ;  /* 0x001200ce00007388 */ /* 0x0009e20000000800 */
        /* <DEDUP_REMOVED lines=10> */
[----:B------:R-:W-:Y:S01]  /*18fd0*/  LOP3.LUT P0, RZ, R2, 0x3, RZ, 0xc0, !PT ;  /* 0x0000000302ff7812 */ /* 0x000fe2000780c0ff */
[----:B------:R-:W-:Y:S01]  /*18fe0*/  @!UP3 UMOV UR23, URZ ;  /* 0x0000003f0017bc82 */ /* 0x000fe20008000000 */
[----:B------:R-:W-:Y:S01]  /*18ff0*/  F2FP.BF16.PACK_AB R11, R11, R192 ;  /* 0x000000c00b0b723e */ /* 0x000fe200000010ff */
[----:B------:R-:W-:Y:S01]  /*19000*/  STS [R18], R212 ;  /* 0x000000d412007388 */ /* 0x000fe20000000800 */
[----:B------:R-:W-:Y:S01]  /*19010*/  F2FP.BF16.PACK_AB R14, R14, R194 ;  /* 0x000000c20e0e723e */ /* 0x000fe200000010ff */
[----:B------:R-:W-:Y:S01]  /*19020*/  USHF.R.S32.HI UR4, URZ, 0x1f, UR9 ;  /* 0x0000001f3f047899 */ /* 0x000fe20008011409 */
[----:B--2---:R-:W-:Y:S01]  /*19030*/  @P4 FMUL.FTZ R10, R10, 0.69314718246459960938 ;  /* 0x3f3172180a0a4820 */ /* 0x004fe20000410000 */
[----:B------:R-:W-:Y:S01]  /*19040*/  STS [R18+0x200], R214 ;  /* 0x000200d612007388 */ /* 0x000fe20000000800 */
[----:B------:R-:W-:Y:S01]  /*19050*/  @UP3 USHF.R.S32.HI UR23, URZ, 0x1f, UR16 ;  /* 0x0000001f3f173899 */ /* 0x000fe20008011410 */
[----:B-1----:R-:W-:Y:S01]  /*19060*/  @P3 FMUL.FTZ R9, R9, 0.69314718246459960938 ;  /* 0x3f31721809093820 */ /* 0x002fe20000410000 */
[----:B------:R-:W-:Y:S01]  /*19070*/  USHF.R.S32.HI UR5, URZ, 0x1f, UR14 ;  /* 0x0000001f3f057899 */ /* 0x000fe2000801140e */
[----:B------:R-:W-:Y:S01]  /*19080*/  STS [R4], R15 ;  /* 0x0000000f04007388 */ /* 0x000fe20000000800 */
[----:B------:R-:W-:Y:S01]  /*19090*/  UIADD3 UR9, UP2, UP1, UR9, UR22, UR14 ;  /* 0x0000001609097290 */ /* 0x000fe2000f95e00e */
[----:B---3--:R-:W-:Y:S01]  /*190a0*/  @P2 FMUL.FTZ R7, R7, 0.69314718246459960938 ;  /* 0x3f31721807072820 */ /* 0x008fe20000410000 */
[----:B------:R-:W-:Y:S01]  /*190b0*/  @!UP0 UIADD3 UR7, UR19, UR11, URZ ;  /* 0x0000000b13078290 */ /* 0x000fe2000fffe03f */
[----:B------:R-:W-:Y:S01]  /*190c0*/  STS [R4+0x200], R16 ;  /* 0x0002001004007388 */ /* 0x000fe20000000800 */
[----:B------:R-:W-:Y:S01]  /*190d0*/  @P1 FMUL.FTZ R6, R6, 0.69314718246459960938 ;  /* 0x3f31721806061820 */ /* 0x000fe20000410000 */
[----:B------:R-:W-:Y:S01]  /*190e0*/  UIADD3.X UR4, UR4, UR23, UR5, UP2, UP1 ;  /* 0x0000001704047290 */ /* 0x000fe200097e2405 */
[----:B----4-:R-:W-:Y:S01]  /*190f0*/  MOV R0, 0x7f800000 ;  /* 0x7f80000000007802 */ /* 0x010fe20000000f00 */
[----:B------:R-:W-:Y:S01]  /*19100*/  STS [R18+0x1000], R196 ;  /* 0x001000c412007388 */ /* 0x000fe20000000800 */
[----:B------:R-:W-:Y:S01]  /*19110*/  @!UP0 UMOV UR12, UR18 ;  /* 0x00000012000c8c82 */ /* 0x000fe20008000000 */
[----:B------:R-:W-:Y:S01]  /*19120*/  MOV R2, 0x7f800000 ;  /* 0x7f80000000027802 */ /* 0x000fe20000000f00 */
[----:B------:R-:W-:Y:S01]  /*19130*/  @P3 FFMA.FTZ R5, R12, c[0x0][0x238], R9 ;  /* 0x00008e000c053a23 */ /* 0x000fe20000010009 */
[----:B------:R-:W-:Y:S01]  /*19140*/  STS [R18+0x1200], R198 ;  /* 0x001200c612007388 */ /* 0x000fe20000000800 */
[----:B------:R-:W-:-:S02]  /*19150*/  @P2 FFMA.FTZ R0, R13, c[0x0][0x238], R7 ;  /* 0x00008e000d002a23 */ /* 0x000fc40000010007 */
[----:B------:R-:W-:Y:S01]  /*19160*/  @P1 FFMA.FTZ R2, R8, c[0x0][0x238], R6 ;  /* 0x00008e0008021a23 */ /* 0x000fe20000010006 */
        /* <DEDUP_REMOVED lines=13> */
[C---:B------:R-:W-:Y:S02]  /*19240*/  IADD3 R11, R228.reuse, 0x40, RZ ;  /* 0x00000040e40b7810 */ /* 0x040fe40007ffe0ff */
        /* <DEDUP_REMOVED lines=14> */
[----:B------:R-:W-:Y:S01]  /*19330*/  @!P4 IADD3 R8, P1, R11, UR9, RZ ;  /* 0x000000090b08cc10 */ /* 0x000fe2000ff3e0ff */
[----:B------:R4:W-:Y:S01]  /*19340*/  @!P6 STG.E [R12.64], R4 ;  /* 0x000000040c00e986 */ /* 0x0009e2000c10191c */
[----:B------:R-:W-:-:S02]  /*19350*/  @!P5 LEA R14, P2, R7, c[0x0][0x200], 0x2 ;  /* 0x00008000070eda11 */ /* 0x000fc400078410ff */
[C---:B------:R-:W-:Y:S02]  /*19360*/  @!P3 IADD3 R9, P0, R10.reuse, UR9, RZ ;  /* 0x000000090a09bc10 */ /* 0x040fe4000ff1e0ff */
        /* <DEDUP_REMOVED lines=10> */
.L_x_333:
[----:B------:R-:W-:Y:S05]  /*19410*/  BSYNC B0 ;  /* 0x0000000000007941 */ /* 0x000fea0003800000 */
.L_x_332:
[----:B----4-:R-:W4:Y:S01]  /*19420*/  S2R R5, SR_TID.X ;  /* 0x0000000000057919 */ /* 0x010f220000002100 */
[C---:B------:R-:W-:Y:S01]  /*19430*/  IADD3 R6, P0, R236.reuse, UR12, RZ ;  /* 0x0000000cec067c10 */ /* 0x040fe2000ff1e0ff */
[----:B------:R-:W-:Y:S01]  /*19440*/  USHF.R.S32.HI UR6, URZ, 0x1f, UR10 ;  /* 0x0000001f3f067899 */ /* 0x000fe2000801140a */
[----:B------:R-:W-:Y:S01]  /*19450*/  ISETP.GE.AND P1, PT, R236, c[0x0][0x220], PT ;  /* 0x00008800ec007a0c */ /* 0x000fe20003f26270 */
[----:B------:R-:W5:Y:S01]  /*19460*/  S2R R0, SR_CTAID.Z ;  /* 0x0000000000007919 */ /* 0x000f620000002700 */
[----:B------:R-:W-:Y:S01]  /*19470*/  ULDC.64 UR4, c[0x0][0x1f0] ;  /* 0x00007c0000047ab9 */ /* 0x000fe20000000a00 */
[----:B------:R-:W-:Y:S01]  /*19480*/  BSSY B0, `(.L_x_334) ;  /* 0x0000016000007945 */ /* 0x000fe20003800000 */
[----:B------:R-:W-:-:S04]  /*19490*/  UIMAD UR4, UR6, UR4, URZ ;  /* 0x00000004060472a4 */ /* 0x000fc8000f8e023f */
[----:B------:R-:W-:Y:S01]  /*194a0*/  UIMAD UR4, UR10, UR5, UR4 ;  /* 0x000000050a0472a4 */ /* 0x000fe2000f8e0204 */
[----:B----4-:R-:W-:-:S04]  /*194b0*/  SHF.R.S32.HI R4, RZ, 0x1f, R5 ;  /* 0x0000001fff047819 */ /* 0x010fc80000011405 */
[----:B------:R-:W-:-:S04]  /*194c0*/  LEA.HI R4, R4, R5, RZ, 0x2 ;  /* 0x0000000504047211 */ /* 0x000fc800078f10ff */
[----:B------:R-:W-:-:S05]  /*194d0*/  LOP3.LUT R2, R4, 0xfffffffc, RZ, 0xc0, !PT ;  /* 0xfffffffc04027812 */ /* 0x000fca00078ec0ff */
[----:B------:R-:W-:-:S04]  /*194e0*/  IMAD.IADD R2, R5, 0x1, -R2 ;  /* 0x0000000105027824 */ /* 0x000fc800078e0a02 */
[----:B------:R-:W-:-:S05]  /*194f0*/  IMAD.SHL.U32 R2, R2, 0x8, RZ ;  /* 0x0000000802027824 */ /* 0x000fca00078e00ff */
[----:B------:R-:W-:-:S04]  /*19500*/  SHF.R.S32.HI R2, RZ, 0x1f, R2 ;  /* 0x0000001fff027819 */ /* 0x000fc80000011402 */
[----:B------:R-:W-:Y:S02]  /*19510*/  IADD3.X R7, R2, UR7, RZ, P0, !PT ;  /* 0x0000000702077c10 */ /* 0x000fe400087fe4ff */
[----:B------:R-:W-:-:S03]  /*19520*/  ISETP.GE.OR P0, PT, R3, UR20, P1 ;  /* 0x0000001403007c0c */ /* 0x000fc60008f06670 */
[----:B-----5:R-:W-:-:S05]  /*19530*/  IMAD.WIDE.U32 R6, R0, c[0x0][0x1f0], R6 ;  /* 0x00007c0000067a25 */ /* 0x020fca00078e0006 */
        /* <DEDUP_REMOVED lines=10> */
.L_x_335:
[----:B------:R-:W-:Y:S05]  /*195e0*/  BSYNC B0 ;  /* 0x0000000000007941 */ /* 0x000fea0003800000 */
.L_x_334:
[----:B------:R-:W-:Y:S01]  /*195f0*/  SHF.R.S32.HI R4, RZ, 0x2, R4 ;  /* 0x00000002ff047819 */ /* 0x000fe20000011404 */
[----:B------:R-:W-:Y:S03]  /*19600*/  BSSY B0, `(.L_x_336) ;  /* 0x000000f000007945 */ /* 0x000fe60003800000 */
[----:B------:R-:W-:-:S04]  /*19610*/  IADD3 R0, R4, 0x20, RZ ;  /* 0x0000002004007810 */ /* 0x000fc80007ffe0ff */
[----:B------:R-:W-:-:S13]  /*19620*/  ISETP.GE.OR P0, PT, R0, UR20, P1 ;  /* 0x0000001400007c0c */ /* 0x000fda0008f06670 */
[----:B------:R-:W-:Y:S05]  /*19630*/  @P0 BRA `(.L_x_337) ;  /* 0x000000b000000947 */ /* 0x000fea0003800000 */
[----:B------:R-:W-:Y:S01]  /*19640*/  IADD3 R2, P0, R238, 0x20, RZ ;  /* 0x00000020ee027810 */ /* 0x000fe20007f1e0ff */
[----:B--2---:R-:W-:Y:S01]  /*19650*/  IMAD.MOV.U32 R10, RZ, RZ, R6 ;  /* 0x000000ffff0a7224 */ /* 0x004fe200078e0006 */
        /* <DEDUP_REMOVED lines=9> */
.L_x_337:
[----:B------:R-:W-:Y:S05]  /*196f0*/  BSYNC B0 ;  /* 0x0000000000007941 */ /* 0x000fea0003800000 */
.L_x_336:
[----:B------:R-:W-:Y:S01]  /*19700*/  IADD3 R0, R4, 0x40, RZ ;  /* 0x0000004004007810 */ /* 0x000fe20007ffe0ff */
[----:B------:R-:W-:Y:S03]  /*19710*/  BSSY B0, `(.L_x_338) ;  /* 0x000000e000007945 */ /* 0x000fe60003800000 */
[----:B------:R-:W-:-:S13]  /*19720*/  ISETP.GE.OR P0, PT, R0, UR20, P1 ;  /* 0x0000001400007c0c */ /* 0x000fda0008f06670 */
        /* <DEDUP_REMOVED lines=12> */
.L_x_339:
[----:B------:R-:W-:Y:S05]  /*197f0*/  BSYNC B0 ;  /* 0x0000000000007941 */ /* 0x000fea0003800000 */
.L_x_338:
[----:B------:R-:W-:-:S04]  /*19800*/  IADD3 R4, R4, 0x60, RZ ;  /* 0x0000006004047810 */ /* 0x000fc80007ffe0ff */
[----:B------:R-:W-:-:S13]  /*19810*/  ISETP.GE.OR P1, PT, R4, UR20, P1 ;  /* 0x0000001404007c0c */ /* 0x000fda0008f26670 */
[----:B------:R-:W-:Y:S05]  /*19820*/  @P1 EXIT ;  /* 0x000000000000194d */ /* 0x000fea0003800000 */
[----:B------:R-:W-:Y:S01]  /*19830*/  IADD3 R0, P0, R238, 0x60, RZ ;  /* 0x00000060ee007810 */ /* 0x000fe20007f1e0ff */
[----:B--2---:R-:W-:Y:S01]  /*19840*/  IMAD.MOV.U32 R2, RZ, RZ, R6 ;  /* 0x000000ffff027224 */ /* 0x004fe200078e0006 */
        /* <DEDUP_REMOVED lines=8> */
[----:B-1----:R-:W-:Y:S01]  /*198d0*/  STG.E.128 [R4.64], R28 ;  /* 0x0000001c04007986 */ /* 0x002fe2000c101d1c */
[----:B------:R-:W-:Y:S05]  /*198e0*/  EXIT ;  /* 0x000000000000794d */ /* 0x000fea0003800000 */
.L_x_293:
        /* <DEDUP_REMOVED lines=10> */
[----:B------:R-:W-:Y:S01]  /*19990*/  ULDC.U8 UR11, c[0x0][0x328] ;  /* 0x0000ca00000b7ab9 */ /* 0x000fe20000000000 */
        /* <DEDUP_REMOVED lines=11> */
[----:B------:R-:W-:Y:S02]  /*19a50*/  UISETP.NE.AND UP2, UPT, UR11, URZ, UPT ;  /* 0x0000003f0b00728c */ /* 0x000fe4000bf45270 */
[----:B------:R-:W-:Y:S02]  /*19a60*/  ULDC.64 UR4, c[0x0][0x1e0] ;  /* 0x0000780000047ab9 */ /* 0x000fe40000000a00 */
[----:B------:R-:W-:Y:S02]  /*19a70*/  @!UP4 UIMAD UR12, UR12, UR4, URZ ;  /* 0x000000040c0cc2a4 */ /* 0x000fe4000f8e023f */
[----:B------:R-:W-:Y:S01]  /*19a80*/  @UP4 UMOV UR13, UR8 ;  /* 0x00000008000d4c82 */ /* 0x000fe20008000000 */
[----:B--2---:R-:W-:Y:S01]  /*19a90*/  IMAD.WIDE R12, R12, 0x80, R6 ;  /* 0x000000800c0c7825 */ /* 0x004fe200078e0206 */
[----:B------:R-:W-:-:S02]  /*19aa0*/  @!UP3 UISETP.NE.AND UP1, UPT, UR11, URZ, UPT ;  /* 0x0000003f0b00b28c */ /* 0x000fc4000bf25270 */
[----:B------:R-:W-:Y:S02]  /*19ab0*/  @!UP4 UIMAD UR12, UR15, UR5, UR12 ;  /* 0x000000050f0cc2a4 */ /* 0x000fe4000f8e020c */
[----:B------:R-:W-:Y:S02]  /*19ac0*/  ULDC UR10, c[0x0][0x214] ;  /* 0x00008500000a7ab9 */ /* 0x000fe40000000800 */
[----:B------:R-:W-:Y:S02]  /*19ad0*/  @UP3 ULDC UR8, c[0x0][0x210] ;  /* 0x0000840000083ab9 */ /* 0x000fe40000000800 */
[----:B------:R-:W-:Y:S02]  /*19ae0*/  UISETP.EQ.AND UP2, UPT, UR6, URZ, UP2 ;  /* 0x0000003f0600728c */ /* 0x000fe40009742270 */
[----:B------:R-:W-:Y:S02]  /*19af0*/  ULDC UR5, c[0x0][0x234] ;  /* 0x00008d0000057ab9 */ /* 0x000fe40000000800 */
[----:B------:R-:W-:-:S02]  /*19b00*/  @!UP4 UIMAD.WIDE.U32 UR18, UR15, UR4, URZ ;  /* 0x000000040f12c2a5 */ /* 0x000fc4000f8e003f */
[----:B------:R-:W-:Y:S02]  /*19b10*/  @UP3 UIMAD UR8, UR8, UR10, URZ ;  /* 0x0000000a080832a4 */ /* 0x000fe4000f8e023f */
[----:B------:R-:W-:Y:S02]  /*19b20*/  @!UP3 USEL UR8, UR10, UR5, !UP1 ;  /* 0x000000050a08b287 */ /* 0x000fe4000c800000 */
[----:B------:R-:W-:Y:S02]  /*19b30*/  UISETP.NE.OR UP0, UPT, UR27, -0x1, !UP2 ;  /* 0xffffffff1b00788c */ /* 0x000fe4000d705670 */
[----:B------:R-:W-:Y:S02]  /*19b40*/  ULDC UR4, c[0x0][0x1c0] ;  /* 0x0000700000047ab9 */ /* 0x000fe40000000800 */
[----:B------:R-:W-:Y:S02]  /*19b50*/  @UP3 UMOV UR20, 0x1 ;  /* 0x0000000100143882 */ /* 0x000fe40000000000 */
[----:B------:R-:W-:-:S02]  /*19b60*/  @!UP3 UIMAD UR20, UR8, UR4, URZ ;  /* 0x000000040814b2a4 */ /* 0x000fc4000f8e023f */
[----:B------:R-:W-:Y:S02]  /*19b70*/  @!UP4 UMOV UR13, UR18 ;  /* 0x00000012000dcc82 */ /* 0x000fe40008000000 */
[----:B------:R-:W-:Y:S01]  /*19b80*/  @!UP4 UIADD3 UR7, UR19, UR12, URZ ;  /* 0x0000000c1307c290 */ /* 0x000fe2000fffe03f */
[C---:B------:R-:W-:Y:S01]  /*19b90*/  IADD3 R2, P0, R0.reuse, UR13, RZ ;  /* 0x0000000d00027c10 */ /* 0x040fe2000ff1e0ff */
[----:B------:R-:W-:Y:S02]  /*19ba0*/  UIADD3 UR17, -UR16, UR17, URZ ;  /* 0x0000001110117290 */ /* 0x000fe4000fffe13f */
[----:B------:R-:W-:Y:S02]  /*19bb0*/  UIMAD UR20, UR15, UR20, URZ ;  /* 0x000000140f1472a4 */ /* 0x000fe4000f8e023f */
[----:B------:R-:W-:Y:S01]  /*19bc0*/  @!UP0 UIMAD UR27, UR15, UR10, URZ ;  /* 0x0000000a0f1b82a4 */ /* 0x000fe2000f8e023f */
[----:B------:R-:W-:Y:S01]  /*19bd0*/  LEA.HI.X.SX32 R3, R0, UR7, 0x1, P0 ;  /* 0x0000000700037c11 */ /* 0x000fe200080f0eff */
[----:B------:R-:W-:Y:S01]  /*19be0*/  USEL UR20, UR20, URZ, !UP2 ;  /* 0x0000003f14147287 */ /* 0x000fe2000d000000 */
[C---:B------:R-:W-:Y:S01]  /*19bf0*/  ISETP.GE.OR P0, PT, R6.reuse, UR17, P1 ;  /* 0x0000001106007c0c */ /* 0x040fe20008f06670 */
[----:B------:R-:W-:Y:S01]  /*19c00*/  @UP3 ULDC UR21, c[0x0][0x210] ;  /* 0x0000840000153ab9 */ /* 0x000fe20000000800 */
[----:B------:R-:W-:Y:S01]  /*19c10*/  ISETP.GE.AND P6, PT, R6, UR17, PT ;  /* 0x0000001106007c0c */ /* 0x000fe2000bfc6270 */
[----:B------:R-:W-:Y:S01]  /*19c20*/  @!UP3 UMOV UR21, 0x1 ;  /* 0x000000010015b882 */ /* 0x000fe20000000000 */
[----:B-1----:R-:W-:Y:S01]  /*19c30*/  IMAD.WIDE.U32 R8, R8, c[0x0][0x1f0], R2 ;  /* 0x00007c0008087a25 */ /* 0x002fe200078e0002 */
[----:B------:R-:W-:-:S02]  /*19c40*/  UIMAD UR8, UR14, UR8, UR20 ;  /* 0x000000080e0872a4 */ /* 0x000fc4000f8e0214 */
[----:B------:R-:W-:Y:S02]  /*19c50*/  UIMAD UR16, UR16, UR21, URZ ;  /* 0x00000015101072a4 */ /* 0x000fe4000f8e023f */
        /* <DEDUP_REMOVED lines=18> */
.L_x_341:
[----:B------:R-:W-:Y:S05]  /*19d80*/  BSYNC B0 ;  /* 0x0000000000007941 */ /* 0x000fea0003800000 */
.L_x_340:
[----:B-1----:R-:W-:Y:S01]  /*19d90*/  IADD3 R5, R6, 0x20, RZ ;  /* 0x0000002006057810 */ /* 0x002fe20007ffe0ff */
[----:B------:R-:W-:Y:S03]  /*19da0*/  BSSY B0, `(.L_x_342) ;  /* 0x000000f000007945 */ /* 0x000fe60003800000 */
[C---:B------:R-:W-:Y:S02]  /*19db0*/  ISETP.GE.OR P0, PT, R5.reuse, UR17, P1 ;  /* 0x0000001105007c0c */ /* 0x040fe40008f06670 */
[----:B------:R-:W-:-:S11]  /*19dc0*/  ISETP.GE.AND P5, PT, R5, UR17, PT ;  /* 0x0000001105007c0c */ /* 0x000fd6000bfa6270 */
        /* <DEDUP_REMOVED lines=11> */
[----:B------:R1:W-:Y:S02]  /*19e80*/  STG.E.128 [R2.64], RZ ;  /* 0x000000ff02007986 */ /* 0x0003e4000c101d1c */
.L_x_343:
[----:B------:R-:W-:Y:S05]  /*19e90*/  BSYNC B0 ;  /* 0x0000000000007941 */ /* 0x000fea0003800000 */
.L_x_342:
        /* <DEDUP_REMOVED lines=16> */
.L_x_345:
[----:B------:R-:W-:Y:S05]  /*19fa0*/  BSYNC B0 ;  /* 0x0000000000007941 */ /* 0x000fea0003800000 */
.L_x_344:
        /* <DEDUP_REMOVED lines=15> */
.L_x_347:
[----:B------:R-:W-:Y:S05]  /*1a0a0*/  BSYNC B0 ;  /* 0x0000000000007941 */ /* 0x000fea0003800000 */
.L_x_346:
        /* <DEDUP_REMOVED lines=26> */
[----:B-1----:R-:W-:-:S05]  /*1a250*/  IMAD R0, R3, UR21, RZ ;  /* 0x0000001503007c24 */ /* 0x002fca000f8e02ff */
[----:B------:R-:W-:-:S04]  /*1a260*/  IADD3 R2, P0, R0, UR8, RZ ;  /* 0x0000000800027c10 */ /* 0x000fc8000ff1e0ff */
[----:B------:R-:W-:Y:S02]  /*1a270*/  LEA.HI.X.SX32 R0, R0, UR4, 0x1, P0 ;  /* 0x0000000400007c11 */ /* 0x000fe400080f0eff */
[----:B------:R-:W-:-:S04]  /*1a280*/  LEA R4, P0, R2, c[0x0][0x200], 0x2 ;  /* 0x0000800002047a11 */ /* 0x000fc800078010ff */
[----:B------:R-:W-:Y:S01]  /*1a290*/  LEA.HI.X R5, R2, c[0x0][0x204], R0, 0x2, P0 ;  /* 0x0000810002057a11 */ /* 0x000fe200000f1400 */
[----:B------:R-:W-:-:S05]  /*1a2a0*/  IMAD.MOV.U32 R0, RZ, RZ, 0x7f800000 ;  /* 0x7f800000ff007424 */ /* 0x000fca00078e00ff */
[----:B------:R-:W-:Y:S01]  /*1a2b0*/  STG.E [R4.64], R0 ;  /* 0x0000000004007986 */ /* 0x000fe2000c10191c */
[----:B------:R-:W-:Y:S05]  /*1a2c0*/  EXIT ;  /* 0x000000000000794d */ /* 0x000fea0003800000 */
.L_x_348:
        /* <DEDUP_REMOVED lines=11> */
.L_x_617:


//--------------------- .text._ZN5flash16flash_fwd_kernelI23Flash_fwd_kernel_traitsILi32ELi128ELi128ELi4ELb0ELb0EN7cutlass10bfloat16_tE19Flash_kernel_traitsILi32ELi128ELi128ELi4ES3_EELb1ELb1ELb0ELb0ELb0ELb0ELb0ELb1EEEvNS_16Flash_fwd_paramsE --------------------------
	.section	.text._ZN5flash16flash_fwd_kernelI23Flash_fwd_kernel_traitsILi32ELi128ELi128ELi4ELb0ELb0EN7cutlass10bfloat16_tE19Flash_kernel_traitsILi32ELi128ELi128ELi4ES3_EELb1ELb1ELb0ELb0ELb0ELb0ELb0ELb1EEEvNS_16Flash_fwd_paramsE,"ax",@progbits
	.sectioninfo	@"SHI_REGISTERS=255"
	.align	128
        .global         _ZN5flash16flash_fwd_kernelI23Flash_fwd_kernel_traitsILi32ELi128ELi128ELi4ELb0ELb0EN7cutlass10bfloat16_tE19Flash_kernel_traitsILi32ELi128ELi128ELi4ES3_EELb1ELb1ELb0ELb0ELb0ELb0ELb0ELb1EEEvNS_16Flash_fwd_paramsE
        .type           _ZN5flash16flash_fwd_kernelI23Flash_fwd_kernel_traitsILi32ELi128ELi128ELi4ELb0ELb0EN7cutlass10bfloat16_tE19Flash_kernel_traitsILi32ELi128ELi128ELi4ES3_EELb1ELb1ELb0ELb0ELb0ELb0ELb0ELb1EEEvNS_16Flash_fwd_paramsE,@function
        .size           _ZN5flash16flash_fwd_kernelI23Flash_fwd_kernel_traitsILi32ELi128ELi128ELi4ELb0ELb0EN7cutlass10bfloat16_tE19Flash_kernel_traitsILi32ELi128ELi128ELi4ES3_EELb1ELb1ELb0ELb0ELb0ELb0ELb0ELb1EEEvNS_16Flash_fwd_paramsE,(.L_x_618 - _ZN5flash16flash_fwd_kernelI23Flash_fwd_kernel_traitsILi32ELi128ELi128ELi4ELb0ELb0EN7cutlass10bfloat16_tE19Flash_kernel_traitsILi32ELi128ELi128ELi4ES3_EELb1ELb1ELb0ELb0ELb0ELb0ELb0ELb1EEEvNS_16Flash_fwd_paramsE)
        .other          _ZN5flash16flash_fwd_kernelI23Flash_fwd_kernel_traitsILi32ELi128ELi128ELi4ELb0ELb0EN7cutlass10bfloat16_tE19Flash_kernel_traitsILi32ELi128ELi128ELi4ES3_EELb1ELb1ELb0ELb0ELb0ELb0ELb0ELb1EEEvNS_16Flash_fwd_paramsE,@"STO_CUDA_ENTRY STV_DEFAULT"
_ZN5flash16flash_fwd_kernelI23Flash_fwd_kernel_traitsILi32ELi128ELi128ELi4ELb0ELb0EN7cutlass10bfloat16_tE19Flash_kernel_traitsILi32ELi128ELi128ELi4ES3_EELb1ELb1ELb0ELb0ELb0ELb0ELb0ELb1EEEvNS_16Flash_fwd_paramsE:
.text._ZN5flash16flash_fwd_kernelI23Flash_fwd_kernel_traitsILi32ELi128ELi128ELi4ELb0ELb0EN7cutlass10bfloat16_tE19Flash_kernel_traitsILi32ELi128ELi128ELi4ES3_EELb1ELb1ELb0ELb0ELb0ELb0ELb0ELb1EEEvNS_16Flash_fwd_paramsE:
[----:B------:R-:W-:-:S03]  /*0000*/  MOV R1, c[0x0][0x28] ;  /* 0x00000a0000017a02 */ /* 0x000fc60000000f00 */
[----:B------:R-:W-:Y:S01]  /*0010*/  ULDC.U8 UR4, c[0x0][0x304] ;  /* 0x0000c10000047ab9 */ /* 0x000fe20000000000 */
[----:B------:R-:W-:Y:S01]  /*0020*/  IADD3 R1, R1, -0x440, RZ ;  /* 0xfffffbc001017810 */ /* 0x000fe20007ffe0ff */
[----:B------:R-:W-:Y:S01]  /*0030*/  ULDC.64 UR28, c[0x0][0x2f0] ;  /* 0x0000bc00001c7ab9 */ /* 0x000fe20000000a00 */
[----:B------:R-:W-:Y:S01]  /*0040*/  ISETP.NE.AND P2, PT, RZ, UR4, PT ;  /* 0x00000004ff007c0c */ /* 0x000fe2000bf45270 */
[----:B------:R-:W-:Y:S01]  /*0050*/  IMAD.U32 R2, RZ, RZ, UR28 ;  /* 0x0000001cff027e24 */ /* 0x000fe2000f8e00ff */
[----:B------:R-:W-:Y:S01]  /*0060*/  ULDC.64 UR36, c[0x0][0x118] ;  /* 0x0000460000247ab9 */ /* 0x000fe20000000a00 */
[----:B------:R-:W-:Y:S01]  /*0070*/  IMAD.U32 R3, RZ, RZ, UR29 ;  /* 0x0000001dff037e24 */ /* 0x000fe2000f8e00ff */
[----:B------:R-:W-:Y:S01]  /*0080*/  MOV R0, c[0x0][0x2fc] ;  /* 0x0000bf0000007a02 */ /* 0x000fe20000000f00 */
[----:B------:R-:W-:Y:S01]  /*0090*/  IMAD.MOV.U32 R219, RZ, RZ, c[0x0][0x2f8] ;  /* 0x0000be00ffdb7624 */ /* 0x000fe200078e00ff */
[----:B------:R-:W1:Y:S01]  /*00a0*/  S2UR UR25, SR_CTAID.X ;  /* 0x00000000001979c3 */ /* 0x000e620000002500 */
[----:B------:R-:W2:Y:S01]  /*00b0*/  S2R R7, SR_TID.X ;  /* 0x0000000000077919 */ /* 0x000ea20000002100 */
[----:B------:R-:W-:-:S05]  /*00c0*/  ULDC.64 UR4, c[0x0][0x240] ;  /* 0x0000900000047ab9 */ /* 0x000fca0000000a00 */
[----:B------:R-:W3:Y:S01]  /*00d0*/  @P2 LDG.E.64 R2, [R2.64] ;  /* 0x0000002402022981 */ /* 0x000ee2000c1e1b00 */
[----:B------:R-:W-:Y:S02]  /*00e0*/  @P2 IMAD.MOV.U32 R4, RZ, RZ, R219 ;  /* 0x000000ffff042224 */ /* 0x000fe400078e00db */
[----:B------:R-:W-:-:S06]  /*00f0*/  @P2 IMAD.MOV.U32 R5, RZ, RZ, R0 ;  /* 0x000000ffff052224 */ /* 0x000fcc00078e0000 */
[----:B------:R-:W4:Y:S01]  /*0100*/  @P2 LDG.E.64 R4, [R4.64] ;  /* 0x0000002404042981 */ /* 0x000f22000c1e1b00 */
[----:B------:R-:W5:Y:S01]  /*0110*/  S2UR UR9, SR_CTAID.Y ;  /* 0x00000000000979c3 */ /* 0x000f620000002600 */
[----:B------:R-:W-:Y:S02]  /*0120*/  UISETP.NE.U32.AND UP2, UPT, URZ, UR4, UPT ;  /* 0x000000043f00728c */ /* 0x000fe4000bf45070 */
[----:B------:R-:W-:Y:S02]  /*0130*/  UMOV UR10, 0x4 ;  /* 0x00000004000a7882 */ /* 0x000fe40000000000 */
[----:B------:R-:W-:Y:S02]  /*0140*/  UISETP.NE.AND.EX UP2, UPT, URZ, UR5, UPT, UP2 ;  /* 0x000000053f00728c */ /* 0x000fe4000bf45320 */
[----:B------:R-:W-:Y:S01]  /*0150*/  ULDC.64 UR12, c[0x0][0x240] ;  /* 0x00009000000c7ab9 */ /* 0x000fe20000000a00 */
[----:B------:R-:W1:Y:S01]  /*0160*/  S2UR UR8, SR_CTAID.Z ;  /* 0x00000000000879c3 */ /* 0x000e620000002700 */
[----:B------:R-:W-:-:S02]  /*0170*/  ULDC.64 UR4, c[0x0][0x250] ;  /* 0x0000940000047ab9 */ /* 0x000fc40000000a00 */
[----:B------:R-:W-:Y:S01]  /*0180*/  PLOP3.LUT P0, PT, PT, PT, UP2, 0x80, 0x0 ;  /* 0x000000000000781c */ /* 0x000fe20003f0f028 */
[----:B------:R-:W-:Y:S02]  /*0190*/  UISETP.NE.U32.AND UP0, UPT, URZ, UR4, UPT ;  /* 0x000000043f00728c */ /* 0x000fe4000bf05070 */
[----:B------:R-:W-:Y:S02]  /*01a0*/  ULDC.U8 UR11, c[0x0][0x312] ;  /* 0x0000c480000b7ab9 */ /* 0x000fe40000000000 */
[----:B------:R-:W-:Y:S02]  /*01b0*/  UISETP.NE.AND UP3, UPT, UR11, URZ, UPT ;  /* 0x0000003f0b00728c */ /* 0x000fe4000bf65270 */
[----:B------:R-:W-:Y:S02]  /*01c0*/  UISETP.NE.AND.EX UP0, UPT, URZ, UR5, UPT, UP0 ;  /* 0x000000053f00728c */ /* 0x000fe4000bf05300 */
[----:B-----5:R-:W-:Y:S02]  /*01d0*/  UIMAD.WIDE UR12, UR9, UR10, UR12 ;  /* 0x0000000a090c72a5 */ /* 0x020fe4000f8e020c */
[----:B-1----:R-:W-:-:S06]  /*01e0*/  ULOP3.LUT UR6, UR8, UR25, UR9, 0xfe, !UPT ;  /* 0x0000001908067292 */ /* 0x002fcc000f8efe09 */
[----:B--2---:R-:W-:Y:S01]  /*01f0*/  LOP3.LUT P3, RZ, R7, UR6, RZ, 0xfc, !PT ;  /* 0x0000000607ff7c12 */ /* 0x004fe2000f86fcff */
[----:B------:R-:W-:Y:S02]  /*0200*/  ULDC.64 UR6, c[0x0][0x248] ;  /* 0x0000920000067ab9 */ /* 0x000fe40000000a00 */
[----:B------:R-:W-:-:S04]  /*0210*/  UISETP.EQ.U32.AND UP1, UPT, URZ, UR6, UPT ;  /* 0x000000063f00728c */ /* 0x000fc8000bf22070 */
[----:B------:R-:W-:Y:S02]  /*0220*/  UISETP.EQ.OR.EX UP1, UPT, URZ, UR7, !UP3, UP1 ;  /* 0x000000073f00728c */ /* 0x000fe4000df22710 */
[----:B------:R-:W-:Y:S02]  /*0230*/  ULDC.64 UR4, c[0x0][0x250] ;  /* 0x0000940000047ab9 */ /* 0x000fe40000000a00 */
[----:B------:R-:W-:Y:S02]  /*0240*/  ULDC.64 UR6, c[0x0][0x248] ;  /* 0x0000920000067ab9 */ /* 0x000fe40000000a00 */
[----:B------:R-:W-:Y:S01]  /*0250*/  @!P3 IMAD.MOV.U32 R8, RZ, RZ, c[0x0][0x308] ;  /* 0x0000c200ff08b624 */ /* 0x000fe200078e00ff */
[----:B------:R-:W-:Y:S01]  /*0260*/  @!P3 MOV R9, c[0x0][0x30c] ;  /* 0x0000c3000009ba02 */ /* 0x000fe20000000f00 */
[----:B------:R-:W-:Y:S02]  /*0270*/  @UP0 UIMAD.WIDE UR4, UR9, UR10, UR4 ;  /* 0x0000000a090402a5 */ /* 0x000fe4000f8e0204 */
[----:B------:R-:W-:-:S04]  /*0280*/  UIMAD.WIDE UR6, UR9, UR10, UR6 ;  /* 0x0000000a090672a5 */ /* 0x000fc8000f8e0206 */
[----:B------:R-:W-:Y:S02]  /*0290*/  IMAD.U32 R10, RZ, RZ, UR4 ;  /* 0x00000004ff0a7e24 */ /* 0x000fe4000f8e00ff */
[----:B------:R-:W-:Y:S01]  /*02a0*/  IMAD.U32 R11, RZ, RZ, UR5 ;  /* 0x00000005ff0b7e24 */ /* 0x000fe2000f8e00ff */
[----:B---3--:R-:W1:Y:S08]  /*02b0*/  @P2 R2UR UR28, R2 ;  /* 0x00000000021c23c2 */ /* 0x008e7000000e0000 */
[----:B------:R-:W2:Y:S01]  /*02c0*/  @P2 R2UR UR29, R3 ;  /* 0x00000000031d23c2 */ /* 0x000ea200000e0000 */
[----:B----4-:R-:W-:-:S02]  /*02d0*/  @P2 IADD3 R219, P1, R4, c[0x0][0x300], RZ ;  /* 0x0000c00004db2a10 */ /* 0x010fc40007f3e0ff */
[----:B------:R-:W-:-:S03]  /*02e0*/  MOV R4, UR12 ;  /* 0x0000000c00047c02 */ /* 0x000fc60008000f00 */
[----:B------:R-:W-:Y:S02]  /*02f0*/  @P2 IMAD.X R0, RZ, RZ, R5, P1 ;  /* 0x000000ffff002224 */ /* 0x000fe400008e0605 */
[----:B------:R-:W-:Y:S02]  /*0300*/  IMAD.U32 R5, RZ, RZ, UR13 ;  /* 0x0000000dff057e24 */ /* 0x000fe4000f8e00ff */
[----:B-1----:R-:W-:Y:S02]  /*0310*/  IMAD.U32 R2, RZ, RZ, UR28 ;  /* 0x0000001cff027e24 */ /* 0x002fe4000f8e00ff */
[----:B--2---:R-:W-:-:S05]  /*0320*/  IMAD.U32 R3, RZ, RZ, UR29 ;  /* 0x0000001dff037e24 */ /* 0x004fca000f8e00ff */
[----:B------:R1:W-:Y:S01]  /*0330*/  @!P3 STG.E.64 [R8.64], R2 ;  /* 0x000000020800b986 */ /* 0x0003e2000c101b24 */
[----:B------:R-:W-:Y:S02]  /*0340*/  PLOP3.LUT P1, PT, PT, PT, UP0, 0x80, 0x0 ;  /* 0x000000000000781c */ /* 0x000fe40003f2f008 */
[----:B------:R-:W-:Y:S01]  /*0350*/  PLOP3.LUT P2, PT, PT, PT, UP1, 0x80, 0x0 ;  /* 0x000000000000781c */ /* 0x000fe20003f4f018 */
[----:B-1----:R-:W-:Y:S01]  /*0360*/  @!P3 IMAD.MOV.U32 R2, RZ, RZ, R219 ;  /* 0x000000ffff02b224 */ /* 0x002fe200078e00db */
[----:B------:R-:W-:-:S05]  /*0370*/  @!P3 MOV R3, R0 ;  /* 0x000000000003b202 */ /* 0x000fca0000000f00 */
[----:B------:R1:W-:Y:S04]  /*0380*/  @!P3 STG.E.64 [R8.64+0x8], R2 ;  /* 0x000008020800b986 */ /* 0x0003e8000c101b24 */
[----:B-1----:R1:W2:Y:S04]  /*0390*/  @P0 LDG.E R8, [R4.64] ;  /* 0x0000002404080981 */ /* 0x0022a8000c1e1900 */
[----:B-1----:R1:W3:Y:S01]  /*03a0*/  @P0 LDG.E R4, [R4.64+0x4] ;  /* 0x0000042404040981 */ /* 0x0022e2000c1e1900 */
[----:B------:R-:W-:Y:S01]  /*03b0*/  MOV R2, UR6 ;  /* 0x0000000600027c02 */ /* 0x000fe20008000f00 */
[----:B------:R-:W-:-:S05]  /*03c0*/  IMAD.U32 R3, RZ, RZ, UR7 ;  /* 0x00000007ff037e24 */ /* 0x000fca000f8e00ff */
[----:B------:R-:W4:Y:S04]  /*03d0*/  @!P2 LDG.E R6, [R2.64] ;  /* 0x000000240206a981 */ /* 0x000f28000c1e1900 */
[----:B-1----:R-:W5:Y:S01]  /*03e0*/  @P1 LDG.E R5, [R10.64] ;  /* 0x000000240a051981 */ /* 0x002f62000c1e1900 */
[----:B------:R-:W-:Y:S02]  /*03f0*/  UMOV UR24, 0xffffffff ;  /* 0xffffffff00187882 */ /* 0x000fe40000000000 */
[----:B------:R-:W-:Y:S02]  /*0400*/  UMOV UR13, URZ ;  /* 0x0000003f000d7c82 */ /* 0x000fe40008000000 */
[----:B------:R-:W-:Y:S01]  /*0410*/  UMOV UR15, 0xffffffff ;  /* 0xffffffff000f7882 */ /* 0x000fe20000000000 */
[----:B------:R-:W-:Y:S01]  /*0420*/  SHF.R.S32.HI R15, RZ, 0x1f, R7 ;  /* 0x0000001fff0f7819 */ /* 0x000fe20000011407 */
[----:B--2---:R-:W1:Y:S08]  /*0430*/  @P0 R2UR UR24, R8 ;  /* 0x00000000081803c2 */ /* 0x004e7000000e0000 */
[----:B---3--:R-:W1:Y:S01]  /*0440*/  @P0 R2UR UR27, R4 ;  /* 0x00000000041b03c2 */ /* 0x008e6200000e0000 */
[----:B------:R-:W-:-:S04]  /*0450*/  ISETP.NE.U32.AND P0, PT, RZ, c[0x0][0x248], PT ;  /* 0x00009200ff007a0c */ /* 0x000fc80003f05070 */
[----:B------:R-:W-:-:S03]  /*0460*/  ISETP.NE.AND.EX P0, PT, RZ, c[0x0][0x24c], PT, P0 ;  /* 0x00009300ff007a0c */ /* 0x000fc60003f05300 */
[----:B----4-:R2:W3:Y:S01]  /*0470*/  @!P2 R2UR UR15, R6 ;  /* 0x00000000060fa3c2 */ /* 0x0104e200000e0000 */
[----:B-1----:R-:W-:-:S07]  /*0480*/  @UP2 UIADD3 UR27, UR27, -UR24, URZ ;  /* 0x800000181b1b2290 */ /* 0x002fce000fffe03f */
[----:B-----5:R2:W1:Y:S01]  /*0490*/  @P1 R2UR UR13, R5 ;  /* 0x00000000050d13c2 */ /* 0x02046200000e0000 */
[----:B------:R-:W-:Y:S01]  /*04a0*/  LEA.HI R4, R15, R7, RZ, 0x5 ;  /* 0x000000070f047211 */ /* 0x000fe200078f28ff */
[----:B------:R-:W-:Y:S01]  /*04b0*/  @!UP2 ULDC UR27, c[0x0][0x214] ;  /* 0x00008500001baab9 */ /* 0x000fe20000000800 */
[----:B-123--:R-:W-:Y:S05]  /*04c0*/  @!P0 BRA `(.L_x_349) ;  /* 0x0000007000008947 */ /* 0x00efea0003800000 */
[----:B------:R-:W-:-:S13]  /*04d0*/  PLOP3.LUT P0, PT, PT, PT, UP3, 0x80, 0x0 ;  /* 0x000000000000781c */ /* 0x000fda0003f0f038 */
[----:B------:R-:W2:Y:S04]  /*04e0*/  @P0 LDG.E R5, [R2.64+0x4] ;  /* 0x0000042402050981 */ /* 0x000ea8000c1e1900 */
[----:B------:R-:W3:Y:S01]  /*04f0*/  @!P0 LDG.E R2, [R2.64] ;  /* 0x0000002402028981 */ /* 0x000ee2000c1e1900 */
[----:B--2---:R-:W1:Y:S02]  /*0500*/  @P0 R2UR UR6, R5 ;  /* 0x00000000050603c2 */ /* 0x004e6400000e0000 */
[----:B-1----:R-:W-:-:S11]  /*0510*/  @UP3 UIADD3 UR6, UR6, -UR15, URZ ;  /* 0x8000000f06063290 */ /* 0x002fd6000fffe03f */
[----:B---3--:R1:W2:Y:S02]  /*0520*/  @!P0 R2UR UR6, R2 ;  /* 0x00000000020683c2 */ /* 0x0082a400000e0000 */
[----:B-12---:R-:W-:Y:S05]  /*0530*/  BRA `(.L_x_350) ;  /* 0x0000001000007947 */ /* 0x006fea0003800000 */
.L_x_349:
[----:B------:R-:W-:Y:S02]  /*0540*/  ULDC UR6, c[0x0][0x218] ;  /* 0x0000860000067ab9 */ /* 0x000fe40000000800 */
.L_x_350:
        /* <DEDUP_REMOVED lines=37> */
[----:B------:R-:W-:Y:S01]  /*07a0*/  LOP3.LUT R6, R4, 0xffffffe0, RZ, 0xc0, !PT ;  /* 0xffffffe004067812 */ /* 0x000fe200078ec0ff */
[----:B------:R-:W-:Y:S02]  /*07b0*/  UISETP.NE.AND UP0, UPT, UR15, -0x1, UPT ;  /* 0xffffffff0f00788c */ /* 0x000fe4000bf05270 */
[----:B------:R-:W-:Y:S02]  /*07c0*/  ULDC.64 UR4, c[0x0][0x190] ;  /* 0x0000640000047ab9 */ /* 0x000fe40000000a00 */
[----:B------:R-:W-:Y:S01]  /*07d0*/  ULDC.64 UR6, c[0x0][0x178] ;  /* 0x00005e0000067ab9 */ /* 0x000fe20000000a00 */
[----:B------:R-:W-:Y:S01]  /*07e0*/  IMAD.IADD R213, R7, 0x1, -R6 ;  /* 0x0000000107d57824 */ /* 0x000fe200078e0a06 */
[----:B------:R-:W-:Y:S01]  /*07f0*/  PLOP3.LUT P0, PT, PT, PT, UP0, 0x80, 0x0 ;  /* 0x000000000000781c */ /* 0x000fe20003f0f008 */
[----:B------:R-:W-:Y:S02]  /*0800*/  ULDC UR34, c[0x0][0x228] ;  /* 0x00008a0000227ab9 */ /* 0x000fe40000000800 */
[----:B------:R-:W-:Y:S01]  /*0810*/  @UP1 UIMAD.WIDE.U32 UR16, UR24, UR4, URZ ;  /* 0x00000004181012a5 */ /* 0x000fe2000f8e003f */
[----:B------:R-:W-:Y:S01]  /*0820*/  SHF.R.S32.HI R2, RZ, 0x1f, R213 ;  /* 0x0000001fff027819 */ /* 0x000fe200000114d5 */
[----:B------:R-:W-:-:S02]  /*0830*/  @!UP1 USHF.R.S32.HI UR14, URZ, 0x1f, UR9 ;  /* 0x0000001f3f0e9899 */ /* 0x000fc40008011409 */
[----:B------:R-:W-:Y:S02]  /*0840*/  @UP1 UIMAD UR12, UR24, UR5, UR17 ;  /* 0x00000005180c12a4 */ /* 0x000fe4000f8e0211 */
[----:B------:R-:W-:Y:S02]  /*0850*/  @UP0 UIADD3 UR17, UR13, UR15, URZ ;  /* 0x0000000f0d110290 */ /* 0x000fe4000fffe03f */
[----:B------:R-:W-:Y:S02]  /*0860*/  ULDC.64 UR4, c[0x0][0x198] ;  /* 0x0000660000047ab9 */ /* 0x000fe40000000a00 */
[----:B------:R-:W-:Y:S02]  /*0870*/  @!UP1 UIMAD UR14, UR14, UR6, URZ ;  /* 0x000000060e0e92a4 */ /* 0x000fe4000f8e023f */
[----:B------:R-:W-:Y:S02]  /*0880*/  @UP0 UIMAD.WIDE.U32 UR18, UR17, UR4, URZ ;  /* 0x00000004111202a5 */ /* 0x000fe4000f8e003f */
[----:B------:R-:W-:-:S02]  /*0890*/  @!UP1 UIMAD UR7, UR9, UR7, UR14 ;  /* 0x00000007090792a4 */ /* 0x000fc4000f8e020e */
[----:B------:R-:W-:Y:S02]  /*08a0*/  @UP0 UIMAD UR14, UR17, UR5, UR19 ;  /* 0x00000005110e02a4 */ /* 0x000fe4000f8e0213 */
[----:B------:R-:W-:Y:S02]  /*08b0*/  ULDC UR4, c[0x0][0x224] ;  /* 0x0000890000047ab9 */ /* 0x000fe40000000800 */
[----:B------:R-:W-:Y:S02]  /*08c0*/  ULDC UR5, c[0x0][0x1c0] ;  /* 0x0000700000057ab9 */ /* 0x000fe40000000800 */
[----:B------:R-:W-:Y:S02]  /*08d0*/  UIMAD UR5, UR9, UR5, UR8 ;  /* 0x00000005090572a4 */ /* 0x000fe4000f8e0208 */
[----:B------:R-:W-:Y:S02]  /*08e0*/  @!UP1 UIMAD.WIDE.U32 UR20, UR9, UR6, URZ ;  /* 0x00000006091492a5 */ /* 0x000fe4000f8e003f */
[----:B------:R-:W-:-:S02]  /*08f0*/  UIMAD UR4, UR5, UR4, UR11 ;  /* 0x00000004050472a4 */ /* 0x000fc4000f8e020b */
[----:B------:R-:W-:Y:S02]  /*0900*/  USHF.L.U32 UR5, UR5, 0x5, URZ ;  /* 0x0000000505057899 */ /* 0x000fe4000800063f */
[----:B------:R-:W-:Y:S02]  /*0910*/  UIMAD UR34, UR4, UR34, URZ ;  /* 0x00000022042272a4 */ /* 0x000fe4000f8e023f */
[----:B------:R-:W-:Y:S02]  /*0920*/  USHF.R.S32.HI UR4, URZ, 0x1f, UR5 ;  /* 0x0000001f3f047899 */ /* 0x000fe40008011405 */
[----:B------:R-:W-:Y:S01]  /*0930*/  IADD3 R219, P2, P1, R219, UR5, R213 ;  /* 0x00000005dbdb7c10 */ /* 0x000fe2000f95e0d5 */
[----:B------:R-:W-:Y:S02]  /*0940*/  @UP1 UMOV UR6, UR16 ;  /* 0x0000001000061c82 */ /* 0x000fe40008000000 */
[----:B------:R-:W-:Y:S01]  /*0950*/  @!UP1 UIADD3 UR12, UR21, UR7, URZ ;  /* 0x00000007150c9290 */ /* 0x000fe2000fffe03f */
[----:B------:R-:W-:Y:S01]  /*0960*/  IADD3.X R0, R0, UR4, R2, P2, P1 ;  /* 0x0000000400007c10 */ /* 0x000fe200097e2402 */
[----:B------:R-:W-:-:S02]  /*0970*/  @!UP1 UMOV UR6, UR20 ;  /* 0x0000001400069c82 */ /* 0x000fc40008000000 */
[----:B------:R-:W-:Y:S01]  /*0980*/  @UP0 UMOV UR16, UR18 ;  /* 0x0000001200100c82 */ /* 0x000fe20008000000 */
[----:B------:R-:W-:Y:S05]  /*0990*/  @P0 BRA `(.L_x_352) ;  /* 0x000000c000000947 */ /* 0x000fea0003800000 */
[----:B------:R-:W-:Y:S02]  /*09a0*/  USHF.R.S32.HI UR14, URZ, 0x1f, UR13 ;  /* 0x0000001f3f0e7899 */ /* 0x000fe4000801140d */
[----:B------:R-:W-:Y:S02]  /*09b0*/  ULDC.64 UR4, c[0x0][0x198] ;  /* 0x0000660000047ab9 */ /* 0x000fe40000000a00 */
[----:B------:R-:W-:Y:S02]  /*09c0*/  UIMAD UR14, UR14, UR4, URZ ;  /* 0x000000040e0e72a4 */ /* 0x000fe4000f8e023f */
[----:B------:R-:W-:Y:S02]  /*09d0*/  UIMAD.WIDE.U32 UR16, UR13, UR4, URZ ;  /* 0x000000040d1072a5 */ /* 0x000fe4000f8e003f */
[----:B------:R-:W-:Y:S02]  /*09e0*/  UIMAD UR14, UR13, UR5, UR14 ;  /* 0x000000050d0e72a4 */ /* 0x000fe4000f8e020e */
[----:B------:R-:W-:-:S02]  /*09f0*/  USHF.R.S32.HI UR7, URZ, 0x1f, UR9 ;  /* 0x0000001f3f077899 */ /* 0x000fc40008011409 */
[----:B------:R-:W-:Y:S02]  /*0a00*/  ULDC.64 UR4, c[0x0][0x180] ;  /* 0x0000600000047ab9 */ /* 0x000fe40000000a00 */
[----:B------:R-:W-:Y:S02]  /*0a10*/  UIADD3 UR17, UR17, UR14, URZ ;  /* 0x0000000e11117290 */ /* 0x000fe4000fffe03f */
[----:B------:R-:W-:Y:S02]  /*0a20*/  UIMAD UR7, UR7, UR4, URZ ;  /* 0x00000004070772a4 */ /* 0x000fe4000f8e023f */
[----:B------:R-:W-:Y:S02]  /*0a30*/  UIMAD.WIDE.U32 UR16, UR9, UR4, UR16 ;  /* 0x00000004091072a5 */ /* 0x000fe4000f8e0010 */
[----:B------:R-:W-:-:S04]  /*0a40*/  UIMAD UR5, UR9, UR5, UR7 ;  /* 0x00000005090572a4 */ /* 0x000fc8000f8e0207 */
[----:B------:R-:W-:Y:S02]  /*0a50*/  UIADD3 UR14, UR17, UR5, URZ ;  /* 0x00000005110e7290 */ /* 0x000fe4000fffe03f */
.L_x_352:
[----:B------:R-:W-:Y:S01]  /*0a60*/  IABS R5, c[0x0][0x1c8] ;  /* 0x0000720000057a13 */ /* 0x000fe20000000000 */
[----:B------:R-:W1:Y:S01]  /*0a70*/  S2R R2, SR_CTAID.Z ;  /* 0x0000000000027919 */ /* 0x000e620000002700 */
[----:B------:R-:W-:Y:S02]  /*0a80*/  ULDC UR4, c[0x0][0x1c8] ;  /* 0x0000720000047ab9 */ /* 0x000fe40000000800 */
[----:B------:R-:W2:Y:S01]  /*0a90*/  I2F.RP R8, R5 ;  /* 0x0000000500087306 */ /* 0x000ea20000209400 */
[----:B------:R-:W-:Y:S02]  /*0aa0*/  ULOP3.LUT UR4, UR8, UR4, URZ, 0x3c, !UPT ;  /* 0x0000000408047292 */ /* 0x000fe4000f8e3c3f */
[----:B------:R-:W-:Y:S02]  /*0ab0*/  @UP0 UIADD3 UR15, UR13, UR15, URZ ;  /* 0x0000000f0d0f0290 */ /* 0x000fe4000fffe03f */
[----:B------:R-:W-:Y:S02]  /*0ac0*/  USHF.R.S32.HI UR7, URZ, 0x1f, UR8 ;  /* 0x0000001f3f077899 */ /* 0x000fe40008011408 */
[----:B------:R-:W-:Y:S01]  /*0ad0*/  ISETP.LE.AND P1, PT, RZ, UR4, PT ;  /* 0x00000004ff007c0c */ /* 0x000fe2000bf23270 */
[----:B------:R-:W-:-:S02]  /*0ae0*/  ULDC.64 UR4, c[0x0][0x1a0] ;  /* 0x0000680000047ab9 */ /* 0x000fc40000000a00 */
        /* <DEDUP_REMOVED lines=35> */
.L_x_353:
[CC--:B------:R-:W-:Y:S01]  /*0d20*/  LEA.HI R3, R15.reuse, R7.reuse, RZ, 0x2 ;  /* 0x000000070f037211 */ /* 0x0c0fe200078f10ff */
[----:B------:R-:W1:Y:S01]  /*0d30*/  S2R R12, SR_CTAID.Z ;  /* 0x00000000000c7919 */ /* 0x000e620000002700 */
[----:B------:R-:W-:Y:S01]  /*0d40*/  LEA.HI R18, R15, R7, RZ, 0x3 ;  /* 0x000000070f127211 */ /* 0x000fe200078f18ff */
[----:B------:R-:W-:Y:S01]  /*0d50*/  UIADD3 UR21, -UR11, UR27, URZ ;  /* 0x0000001b0b157290 */ /* 0x000fe2000fffe13f */
[----:B------:R-:W-:Y:S01]  /*0d60*/  LOP3.LUT R2, R3, 0xfffffffc, RZ, 0xc0, !PT ;  /* 0xfffffffc03027812 */ /* 0x000fe200078ec0ff */
[----:B------:R-:W-:Y:S01]  /*0d70*/  ULDC.64 UR4, c[0x0][0x1a8] ;  /* 0x00006a0000047ab9 */ /* 0x000fe20000000a00 */
[----:B------:R-:W-:Y:S01]  /*0d80*/  SHF.R.S32.HI R17, RZ, 0x3, R18 ;  /* 0x00000003ff117819 */ /* 0x000fe20000011412 */
[----:B------:R-:W-:Y:S01]  /*0d90*/  UIMAD UR4, UR7, UR4, URZ ;  /* 0x00000004070472a4 */ /* 0x000fe2000f8e023f */
[----:B------:R-:W-:Y:S01]  /*0da0*/  SHF.R.S32.HI R24, RZ, 0x2, R3 ;  /* 0x00000002ff187819 */ /* 0x000fe20000011403 */
[----:B------:R-:W-:Y:S01]  /*0db0*/  IMAD.IADD R2, R7, 0x1, -R2 ;  /* 0x0000000107027824 */ /* 0x000fe200078e0a02 */
[----:B------:R-:W-:Y:S01]  /*0dc0*/  SHF.R.S32.HI R8, RZ, 0x1f, R213 ;  /* 0x0000001fff087819 */ /* 0x000fe200000114d5 */
[----:B------:R-:W-:Y:S01]  /*0dd0*/  IMAD.SHL.U32 R5, R17, 0x40, RZ ;  /* 0x0000004011057824 */ /* 0x000fe200078e00ff */
[----:B------:R-:W-:Y:S01]  /*0de0*/  LEA.HI R3, R3, R24, RZ, 0x1 ;  /* 0x0000001803037211 */ /* 0x000fe200078f08ff */
[----:B------:R-:W-:Y:S01]  /*0df0*/  IMAD.SHL.U32 R184, R2, 0x8, RZ ;  /* 0x0000000802b87824 */ /* 0x000fe200078e00ff */
[----:B------:R-:W-:Y:S01]  /*0e00*/  LEA.HI R213, R8, R213, RZ, 0x2 ;  /* 0x000000d508d57211 */ /* 0x000fe200078f10ff */
[----:B------:R-:W-:Y:S01]  /*0e10*/  UIMAD UR4, UR8, UR5, UR4 ;  /* 0x00000005080472a4 */ /* 0x000fe2000f8e0204 */
[----:B------:R-:W-:Y:S01]  /*0e20*/  LOP3.LUT R5, R5, 0xc0, RZ, 0xc0, !PT ;  /* 0x000000c005057812 */ /* 0x000fe200078ec0ff */
[----:B------:R-:W-:Y:S01]  /*0e30*/  IMAD.U32 R22, RZ, RZ, UR25 ;  /* 0x00000019ff167e24 */ /* 0x000fe2000f8e00ff */
[----:B------:R-:W-:Y:S01]  /*0e40*/  LOP3.LUT R3, R3, 0x7fffffe, RZ, 0xc0, !PT ;  /* 0x07fffffe03037812 */ /* 0x000fe200078ec0ff */
[----:B------:R-:W-:Y:S01]  /*0e50*/  BSSY B0, `(.L_x_354) ;  /* 0x000002c000007945 */ /* 0x000fe20003800000 */
[----:B------:R-:W-:-:S02]  /*0e60*/  LOP3.LUT R2, R5, 0x18, R184, 0xf8, !PT ;  /* 0x0000001805027812 */ /* 0x000fc400078ef8b8 */
[----:B------:R-:W-:Y:S01]  /*0e70*/  SHF.R.U32.HI R5, RZ, 0x3, R5 ;  /* 0x00000003ff057819 */ /* 0x000fe20000011605 */
[----:B------:R-:W-:Y:S01]  /*0e80*/  IMAD.IADD R3, R24, 0x1, -R3 ;  /* 0x0000000118037824 */ /* 0x000fe200078e0a03 */
[----:B------:R-:W-:Y:S02]  /*0e90*/  SHF.R.S32.HI R16, RZ, 0x2, R213 ;  /* 0x00000002ff107819 */ /* 0x000fe400000114d5 */
[----:B------:R-:W-:Y:S02]  /*0ea0*/  LOP3.LUT R5, R2, R5, RZ, 0x3c, !PT ;  /* 0x0000000502057212 */ /* 0x000fe400078e3cff */
[--C-:B------:R-:W-:Y:S02]  /*0eb0*/  SHF.R.S32.HI R2, RZ, 0x5, R4.reuse ;  /* 0x00000005ff027819 */ /* 0x100fe40000011404 */
[----:B------:R-:W-:Y:S02]  /*0ec0*/  SHF.R.S32.HI R4, RZ, 0x1f, R4 ;  /* 0x0000001fff047819 */ /* 0x000fe40000011404 */
[----:B------:R-:W-:Y:S01]  /*0ed0*/  SHF.R.S32.HI R185, RZ, 0x1f, R184 ;  /* 0x0000001fffb97819 */ /* 0x000fe200000114b8 */
[----:B------:R-:W-:Y:S01]  /*0ee0*/  IMAD R3, R2, 0x8, R3 ;  /* 0x0000000802037824 */ /* 0x000fe200078e0203 */
[----:B------:R-:W-:-:S02]  /*0ef0*/  LEA.HI R4, R4, R2, RZ, 0x2 ;  /* 0x0000000204047211 */ /* 0x000fc400078f10ff */
[----:B------:R-:W-:Y:S01]  /*0f00*/  IADD3 R8, P0, R184, UR6, RZ ;  /* 0x00000006b8087c10 */ /* 0x000fe2000ff1e0ff */
[----:B------:R-:W-:Y:S01]  /*0f10*/  IMAD.U32 R3, R3, 0x20, R5 ;  /* 0x0000002003037824 */ /* 0x000fe200078e0005 */
[----:B------:R-:W-:Y:S01]  /*0f20*/  LOP3.LUT R4, R4, 0xffffffc, RZ, 0xc0, !PT ;  /* 0x0ffffffc04047812 */ /* 0x000fe200078ec0ff */
[----:B------:R2:W-:Y:S01]  /*0f30*/  STL.64 [R1+0x190], R184 ;  /* 0x000190b801007387 */ /* 0x0005e20000100a00 */
[----:B------:R-:W-:Y:S01]  /*0f40*/  IADD3.X R9, R185, UR12, RZ, P0, !PT ;  /* 0x0000000cb9097c10 */ /* 0x000fe200087fe4ff */
[----:B------:R-:W-:Y:S01]  /*0f50*/  IMAD.SHL.U32 R180, R3, 0x2, RZ ;  /* 0x0000000203b47824 */ /* 0x000fe200078e00ff */
[----:B------:R-:W-:Y:S01]  /*0f60*/  ISETP.GE.AND P0, PT, R24, UR21, PT ;  /* 0x0000001518007c0c */ /* 0x000fe2000bf06270 */
[----:B------:R-:W-:Y:S01]  /*0f70*/  IMAD.IADD R4, R2, 0x1, -R4 ;  /* 0x0000000102047824 */ /* 0x000fe200078e0a04 */
[----:B------:R-:W-:Y:S01]  /*0f80*/  SHF.R.S32.HI R25, RZ, 0x1f, R24 ;  /* 0x0000001fff197819 */ /* 0x000fe20000011418 */
[----:B-1----:R-:W-:Y:S01]  /*0f90*/  IMAD.WIDE.U32 R12, R12, c[0x0][0x1a8], R8 ;  /* 0x00006a000c0c7a25 */ /* 0x002fe200078e0008 */
[----:B------:R-:W-:-:S03]  /*0fa0*/  SHF.R.S32.HI R226, RZ, 0x1f, R224 ;  /* 0x0000001fffe27819 */ /* 0x000fc600000114e0 */
[----:B------:R-:W-:Y:S01]  /*0fb0*/  IMAD R4, R4, 0x10, R16 ;  /* 0x0000001004047824 */ /* 0x000fe200078e0210 */
[----:B------:R-:W-:Y:S01]  /*0fc0*/  IADD3 R21, R13, UR4, RZ ;  /* 0x000000040d157c10 */ /* 0x000fe2000fffe0ff */
[----:B------:R-:W-:-:S03]  /*0fd0*/  IMAD.WIDE R22, R22, 0x80, R24 ;  /* 0x0000008016167825 */ /* 0x000fc600078e0218 */
[----:B------:R2:W-:Y:S04]  /*0fe0*/  STL [R1+0x17c], R4 ;  /* 0x00017c0401007387 */ /* 0x0005e80000100800 */
[----:B------:R2:W-:Y:S01]  /*0ff0*/  STL [R1+0x178], R180 ;  /* 0x000178b401007387 */ /* 0x0005e20000100800 */
        /* <DEDUP_REMOVED lines=8> */
[----:B--2---:R-:W-:-:S04]  /*1080*/  IMAD.WIDE.U32 R4, R22, c[0x0][0x190], R20 ;  /* 0x0000640016047a25 */ /* 0x004fc800078e0014 */
        /* <DEDUP_REMOVED lines=8> */
.L_x_355:
[----:B------:R-:W-:Y:S05]  /*1110*/  BSYNC B0 ;  /* 0x0000000000007941 */ /* 0x000fea0003800000 */
.L_x_354:
        /* <DEDUP_REMOVED lines=21> */
.L_x_357:
[----:B------:R-:W-:Y:S05]  /*1270*/  BSYNC B0 ;  /* 0x0000000000007941 */ /* 0x000fea0003800000 */
.L_x_356:
        /* <DEDUP_REMOVED lines=21> */
.L_x_359:
[----:B------:R-:W-:Y:S05]  /*13d0*/  BSYNC B0 ;  /* 0x0000000000007941 */ /* 0x000fea0003800000 */
.L_x_358:
        /* <DEDUP_REMOVED lines=11> */
[----:B----4-:R-:W-:Y:S02]  /*1490*/  IADD3 R4, P0, R22, 0x60, RZ ;  /* 0x0000006016047810 */ /* 0x010fe40007f1e0ff */
        /* <DEDUP_REMOVED lines=12> */
.L_x_361:
[----:B------:R-:W-:Y:S05]  /*1560*/  BSYNC B0 ;  /* 0x0000000000007941 */ /* 0x000fea0003800000 */
.L_x_360:
[----:B----4-:R-:W-:Y:S01]  /*1570*/  IMAD R4, R25, c[0x0][0x198], RZ ;  /* 0x0000660019047a24 */ /* 0x010fe200078e02ff */
[----:B------:R-:W-:Y:S01]  /*1580*/  LEA.HI R15, R15, R7, RZ, 0x4 ;  /* 0x000000070f0f7211 */ /* 0x000fe200078f20ff */
[--C-:B------:R-:W-:Y:S01]  /*1590*/  IMAD.WIDE.U32 R12, R24, c[0x0][0x198], R184.reuse ;  /* 0x00006600180c7a25 */ /* 0x100fe200078e00b8 */
[----:B------:R-:W-:Y:S01]  /*15a0*/  UIADD3 UR7, UR26, -0x1, URZ ;  /* 0xffffffff1a077890 */ /* 0x000fe2000fffe03f */
[----:B------:R-:W-:Y:S01]  /*15b0*/  BSSY B0, `(.L_x_362) ;  /* 0x0000033000007945 */ /* 0x000fe20003800000 */
[----:B------:R-:W-:Y:S01]  /*15c0*/  LOP3.LUT R14, R15, 0xfffffff0, RZ, 0xc0, !PT ;  /* 0xfffffff00f0e7812 */ /* 0x000fe200078ec0ff */
[----:B------:R-:W-:Y:S01]  /*15d0*/  IMAD R3, R25, c[0x0][0x1a0], RZ ;  /* 0x0000680019037a24 */ /* 0x000fe200078e02ff */
[----:B------:R-:W-:Y:S01]  /*15e0*/  IADD3 R22, P1, R12, UR16, RZ ;  /* 0x000000100c167c10 */ /* 0x000fe2000ff3e0ff */
[C---:B------:R-:W-:Y:S01]  /*15f0*/  IMAD.WIDE.U32 R20, R24.reuse, c[0x0][0x1a0], R184 ;  /* 0x0000680018147a25 */ /* 0x040fe200078e00b8 */
[----:B------:R-:W-:Y:S02]  /*1600*/  UIMAD UR12, UR7, -0x80, UR10 ;  /* 0xffffff80070c78a4 */ /* 0x000fe4000f8e020a */
[----:B------:R-:W-:Y:S01]  /*1610*/  UIMAD UR4, UR8, UR7, URZ ;  /* 0x00000007080472a4 */ /* 0x000fe2000f8e023f */
[----:B------:R-:W-:Y:S01]  /*1620*/  IMAD R4, R24, c[0x0][0x19c], R4 ;  /* 0x0000670018047a24 */ /* 0x000fe200078e0204 */
[----:B------:R-:W-:Y:S01]  /*1630*/  IADD3 R20, P0, R20, UR18, RZ ;  /* 0x0000001214147c10 */ /* 0x000fe2000ff1e0ff */
[----:B------:R-:W-:-:S02]  /*1640*/  IMAD R3, R24, c[0x0][0x1a4], R3 ;  /* 0x0000690018037a24 */ /* 0x000fc400078e0203 */
[----:B------:R-:W-:Y:S01]  /*1650*/  IMAD.IADD R14, R7, 0x1, -R14 ;  /* 0x00000001070e7824 */ /* 0x000fe200078e0a0e */
[----:B------:R-:W-:Y:S02]  /*1660*/  IADD3.X R23, R13, UR14, R4, P1, !PT ;  /* 0x0000000e0d177c10 */ /* 0x000fe40008ffe404 */
[----:B------:R-:W-:Y:S01]  /*1670*/  IADD3.X R21, R21, UR15, R3, P0, !PT ;  /* 0x0000000f15157c10 */ /* 0x000fe200087fe403 */
[----:B------:R-:W-:Y:S01]  /*1680*/  IMAD R3, R226, c[0x0][0x1b0], RZ ;  /* 0x00006c00e2037a24 */ /* 0x000fe200078e02ff */
[----:B------:R-:W-:Y:S01]  /*1690*/  LEA.HI R13, R14, R14, RZ, 0x1 ;  /* 0x0000000e0e0d7211 */ /* 0x000fe200078f08ff */
[----:B------:R-:W-:Y:S01]  /*16a0*/  IMAD.WIDE.U32 R26, R224, c[0x0][0x1b0], R22 ;  /* 0x00006c00e01a7a25 */ /* 0x000fe200078e0016 */
[----:B------:R-:W-:Y:S01]  /*16b0*/  ISETP.GE.AND P0, PT, R24, UR12, PT ;  /* 0x0000000c18007c0c */ /* 0x000fe2000bf06270 */
[----:B------:R-:W-:Y:S01]  /*16c0*/  USHF.R.S32.HI UR15, URZ, 0x1f, UR7 ;  /* 0x0000001f3f0f7899 */ /* 0x000fe20008011407 */
[----:B------:R-:W-:Y:S01]  /*16d0*/  SHF.R.S32.HI R4, RZ, 0x1, R13 ;  /* 0x00000001ff047819 */ /* 0x000fe2000001140d */
[----:B------:R-:W-:Y:S01]  /*16e0*/  IMAD R3, R224, c[0x0][0x1b4], R3 ;  /* 0x00006d00e0037a24 */ /* 0x000fe200078e0203 */
[----:B------:R-:W-:Y:S01]  /*16f0*/  MOV R182, R26 ;  /* 0x0000001a00b67202 */ /* 0x000fe20000000f00 */
[----:B------:R4:W-:Y:S01]  /*1700*/  STL.64 [R1+0x180], R26 ;  /* 0x0001801a01007387 */ /* 0x0009e20000100a00 */
[----:B------:R-:W-:Y:S01]  /*1710*/  SHF.R.S32.HI R12, RZ, 0x1f, R13 ;  /* 0x0000001fff0c7819 */ /* 0x000fe2000001140d */
[----:B------:R-:W-:Y:S01]  /*1720*/  IMAD.IADD R183, R27, 0x1, R3 ;  /* 0x000000011bb77824 */ /* 0x000fe200078e0203 */
[----:B------:R-:W-:Y:S01]  /*1730*/  UIMAD UR4, UR15, UR9, UR4 ;  /* 0x000000090f0472a4 */ /* 0x000fe2000f8e0204 */
[----:B------:R-:W-:Y:S01]  /*1740*/  IMAD R226, R226, c[0x0][0x1b8], RZ ;  /* 0x00006e00e2e27a24 */ /* 0x000fe200078e02ff */
[----:B------:R-:W-:-:S02]  /*1750*/  LEA.HI R12, R12, R4, RZ, 0x2 ;  /* 0x000000040c0c7211 */ /* 0x000fc400078f10ff */
[----:B------:R4:W-:Y:S01]  /*1760*/  STL.64 [R1+0x188], R182 ;  /* 0x000188b601007387 */ /* 0x0009e20000100a00 */
[----:B------:R-:W-:Y:S01]  /*1770*/  IMAD R226, R224, c[0x0][0x1bc], R226 ;  /* 0x00006f00e0e27a24 */ /* 0x000fe200078e02e2 */
[----:B------:R-:W-:Y:S01]  /*1780*/  LOP3.LUT R12, R12, 0xfffffffc, RZ, 0xc0, !PT ;  /* 0xfffffffc0c0c7812 */ /* 0x000fe200078ec0ff */
[----:B------:R-:W-:-:S03]  /*1790*/  IMAD.WIDE.U32 R224, R224, c[0x0][0x1b8], R20 ;  /* 0x00006e00e0e07a25 */ /* 0x000fc600078e0014 */
[----:B------:R-:W-:Y:S01]  /*17a0*/  IADD3 R12, R4, -R12, RZ ;  /* 0x8000000c040c7210 */ /* 0x000fe20007ffe0ff */
[----:B------:R-:W-:Y:S01]  /*17b0*/  IMAD.U32 R20, RZ, RZ, UR7 ;  /* 0x00000007ff147e24 */ /* 0x000fe2000f8e00ff */
[----:B------:R-:W-:Y:S01]  /*17c0*/  MOV R4, 0x10 ;  /* 0x0000001000047802 */ /* 0x000fe20000000f00 */
[----:B------:R-:W-:Y:S01]  /*17d0*/  IMAD.IADD R227, R225, 0x1, R226 ;  /* 0x00000001e1e37824 */ /* 0x000fe200078e02e2 */
[----:B------:R-:W-:Y:S01]  /*17e0*/  LOP3.LUT P1, RZ, R12, 0x2, RZ, 0xc0, !PT ;  /* 0x000000020cff7812 */ /* 0x000fe2000782c0ff */
[----:B------:R-:W-:-:S03]  /*17f0*/  IMAD.WIDE.U32 R20, R20, UR9, R182 ;  /* 0x0000000914147c25 */ /* 0x000fc6000f8e00b6 */
[----:B------:R-:W-:Y:S02]  /*1800*/  SEL R4, R4, 0xfffffff0, !P1 ;  /* 0xfffffff004047807 */ /* 0x000fe40004800000 */
[----:B------:R-:W-:Y:S01]  /*1810*/  IADD3 R23, R21, UR4, RZ ;  /* 0x0000000415177c10 */ /* 0x000fe2000fffe0ff */
[----:B------:R-:W-:Y:S05]  /*1820*/  @P0 BRA `(.L_x_363) ;  /* 0x000000b000000947 */ /* 0x000fea0003800000 */
[----:B------:R-:W-:-:S13]  /*1830*/  ISETP.GE.AND P0, PT, R184, c[0x0][0x220], PT ;  /* 0x00008800b8007a0c */ /* 0x000fda0003f06270 */
[----:B------:R1:W-:Y:S04]  /*1840*/  @P0 STS [R180+0x2000], RZ ;  /* 0x002000ffb4000388 */ /* 0x0003e80000000800 */
[----:B------:R1:W-:Y:S04]  /*1850*/  @P0 STS [R180+0x2004], RZ ;  /* 0x002004ffb4000388 */ /* 0x0003e80000000800 */
[----:B------:R1:W-:Y:S01]  /*1860*/  @P0 STS.64 [R180+0x2008], RZ ;  /* 0x002008ffb4000388 */ /* 0x0003e20000000a00 */
[----:B------:R-:W-:Y:S05]  /*1870*/  @P0 BRA `(.L_x_363) ;  /* 0x0000006000000947 */ /* 0x000fea0003800000 */
[----:B----4-:R-:W-:-:S04]  /*1880*/  LEA R26, P0, R20, c[0x0][0x168], 0x1 ;  /* 0x00005a00141a7a11 */ /* 0x010fc800078008ff */
[----:B------:R-:W-:-:S05]  /*1890*/  LEA.HI.X R27, R20, c[0x0][0x16c], R23, 0x1, P0 ;  /* 0x00005b00141b7a11 */ /* 0x000fca00000f0c17 */
[----:B------:R-:W-:Y:S01]  /*18a0*/  @!PT LDS RZ, [RZ] ;  /* 0x00000000fffff984 */ /* 0x000fe20000000800 */
[----:B------:R-:W-:Y:S01]  /*18b0*/  @!PT LDS RZ, [RZ] ;  /* 0x00000000fffff984 */ /* 0x000fe20000000800 */
[----:B------:R-:W-:Y:S01]  /*18c0*/  @!PT LDS RZ, [RZ] ;  /* 0x00000000fffff984 */ /* 0x000fe20000000800 */
[----:B------:R4:W-:Y:S04]  /*18d0*/  LDGSTS.E.BYPASS.LTC128B.128 [R180+0x2000], [R26.64] ;  /* 0x020000001ab47fae */ /* 0x0009e8000b901d64 */
.L_x_363:
[----:B------:R-:W-:Y:S05]  /*18e0*/  BSYNC B0 ;  /* 0x0000000000007941 */ /* 0x000fea0003800000 */
.L_x_362:
        /* <DEDUP_REMOVED lines=12> */
[----:B----4-:R-:W-:-:S04]  /*19b0*/  LEA R26, P0, R5, c[0x0][0x168], 0x1 ;  /* 0x00005a00051a7a11 */ /* 0x010fc800078008ff */
[----:B------:R-:W-:-:S05]  /*19c0*/  LEA.HI.X R27, R5, c[0x0][0x16c], R3, 0x1, P0 ;  /* 0x00005b00051b7a11 */ /* 0x000fca00000f0c03 */
[----:B------:R-:W-:Y:S01]  /*19d0*/  @!PT LDS RZ, [RZ] ;  /* 0x00000000fffff984 */ /* 0x000fe20000000800 */
[----:B------:R-:W-:Y:S01]  /*19e0*/  @!PT LDS RZ, [RZ] ;  /* 0x00000000fffff984 */ /* 0x000fe20000000800 */
[----:B------:R-:W-:Y:S01]  /*19f0*/  @!PT LDS RZ, [RZ] ;  /* 0x00000000fffff984 */ /* 0x000fe20000000800 */
[----:B------:R4:W-:Y:S04]  /*1a00*/  LDGSTS.E.BYPASS.LTC128B.128 [R180+0x2800], [R26.64] ;  /* 0x028000001ab47fae */ /* 0x0009e8000b901d64 */
.L_x_365:
[----:B------:R-:W-:Y:S05]  /*1a10*/  BSYNC B0 ;  /* 0x0000000000007941 */ /* 0x000fea0003800000 */
.L_x_364:
        /* <DEDUP_REMOVED lines=11> */
[----:B----4-:R-:W-:-:S04]  /*1ad0*/  LEA R26, P0, R5, c[0x0][0x168], 0x1 ;  /* 0x00005a00051a7a11 */ /* 0x010fc800078008ff */
[----:B------:R-:W-:-:S05]  /*1ae0*/  LEA.HI.X R27, R5, c[0x0][0x16c], R3, 0x1, P0 ;  /* 0x00005b00051b7a11 */ /* 0x000fca00000f0c03 */
[----:B------:R-:W-:Y:S01]  /*1af0*/  @!PT LDS RZ, [RZ] ;  /* 0x00000000fffff984 */ /* 0x000fe20000000800 */
[----:B------:R-:W-:Y:S01]  /*1b00*/  @!PT LDS RZ, [RZ] ;  /* 0x00000000fffff984 */ /* 0x000fe20000000800 */
[----:B------:R-:W-:Y:S01]  /*1b10*/  @!PT LDS RZ, [RZ] ;  /* 0x00000000fffff984 */ /* 0x000fe20000000800 */
[----:B------:R4:W-:Y:S04]  /*1b20*/  LDGSTS.E.BYPASS.LTC128B.128 [R180+0x3000], [R26.64] ;  /* 0x030000001ab47fae */ /* 0x0009e8000b901d64 */
.L_x_367:
[----:B------:R-:W-:Y:S05]  /*1b30*/  BSYNC B0 ;  /* 0x0000000000007941 */ /* 0x000fea0003800000 */
.L_x_366:
        /* <DEDUP_REMOVED lines=21> */
.L_x_369:
[----:B------:R-:W-:Y:S05]  /*1c90*/  BSYNC B0 ;  /* 0x0000000000007941 */ /* 0x000fea0003800000 */
.L_x_368:
[----:B------:R-:W0:Y:S01]  /*1ca0*/  LDGDEPBAR ;  /* 0x00000000000079af */ /* 0x000e220000000000 */
[----:B------:R-:W-:Y:S01]  /*1cb0*/  LEA R11, R2, UR11, 0x4 ;  /* 0x0000000b020b7c11 */ /* 0x000fe2000f8e20ff */
[----:B------:R-:W-:Y:S01]  /*1cc0*/  IMAD.SHL.U32 R12, R12, 0x40, RZ ;  /* 0x000000400c0c7824 */ /* 0x000fe200078e00ff */
[----:B------:R-:W-:Y:S01]  /*1cd0*/  LOP3.LUT R18, R18, 0xfffffff8, RZ, 0xc0, !PT ;  /* 0xfffffff812127812 */ /* 0x000fe200078ec0ff */
[----:B------:R-:W-:Y:S01]  /*1ce0*/  IMAD.SHL.U32 R17, R17, 0x8, RZ ;  /* 0x0000000811117824 */ /* 0x000fe200078e00ff */
[----:B------:R-:W-:Y:S01]  /*1cf0*/  IADD3 R11, R11, 0x1, R16 ;  /* 0x000000010b0b7810 */ /* 0x000fe20007ffe010 */
[----:B------:R-:W-:Y:S01]  /*1d00*/  IMAD.U32 R228, RZ, RZ, UR25 ;  /* 0x00000019ffe47e24 */ /* 0x000fe2000f8e00ff */
[----:B------:R-:W-:Y:S01]  /*1d10*/  SHF.R.S32.HI R3, RZ, 0x4, R15 ;  /* 0x00000004ff037819 */ /* 0x000fe2000001140f */
[----:B------:R-:W-:Y:S01]  /*1d20*/  IMAD.IADD R16, R7, 0x1, -R18 ;  /* 0x0000000107107824 */ /* 0x000fe200078e0a12 */
[----:B------:R-:W-:Y:S01]  /*1d30*/  LOP3.LUT R5, R13, 0x7fffffe, RZ, 0xc0, !PT ;  /* 0x07fffffe0d057812 */ /* 0x000fe200078ec0ff */
[----:B------:R-:W-:Y:S01]  /*1d40*/  IMAD R228, R228, 0x8, R2 ;  /* 0x00000008e4e47824 */ /* 0x000fe200078e0202 */
[----:B------:R-:W-:Y:S01]  /*1d50*/  LEA.HI R15, R15, R3, RZ, 0x1 ;  /* 0x000000030f0f7211 */ /* 0x000fe200078f08ff */
[----:B------:R-:W-:Y:S01]  /*1d60*/  UIMAD UR5, UR22, UR7, URZ ;  /* 0x00000007160572a4 */ /* 0x000fe2000f8e023f */
[----:B------:R-:W-:Y:S01]  /*1d70*/  SHF.R.S32.HI R19, RZ, 0x1f, R14 ;  /* 0x0000001fff137819 */ /* 0x000fe2000001140e */
[----:B------:R-:W-:Y:S01]  /*1d80*/  IMAD.IADD R5, R14, 0x1, -R5 ;  /* 0x000000010e057824 */ /* 0x000fe200078e0a05 */
[----:B------:R-:W-:Y:S01]  /*1d90*/  LEA.HI R13, R16, R16, RZ, 0x1 ;  /* 0x00000010100d7211 */ /* 0x000fe200078f08ff */
[----:B------:R-:W-:Y:S01]  /*1da0*/  IMAD.MOV.U32 R226, RZ, RZ, R224 ;  /* 0x000000ffffe27224 */ /* 0x000fe200078e00e0 */
[----:B------:R-:W-:Y:S01]  /*1db0*/  ISETP.GE.AND P0, PT, R24, UR12, PT ;  /* 0x0000000c18007c0c */ /* 0x000fe2000bf06270 */
[----:B------:R-:W-:Y:S01]  /*1dc0*/  IMAD.U32 R18, RZ, RZ, UR10 ;  /* 0x0000000aff127e24 */ /* 0x000fe2000f8e00ff */
[----:B------:R-:W-:Y:S01]  /*1dd0*/  LOP3.LUT R15, R15, 0xfffffffe, RZ, 0xc0, !PT ;  /* 0xfffffffe0f0f7812 */ /* 0x000fe200078ec0ff */
[----:B------:R-:W-:Y:S01]  /*1de0*/  UIMAD UR5, UR15, UR33, UR5 ;  /* 0x000000210f0572a4 */ /* 0x000fe2000f8e0205 */
[----:B------:R-:W-:Y:S01]  /*1df0*/  LEA.HI R14, R19, R14, RZ, 0x3 ;  /* 0x0000000e130e7211 */ /* 0x000fe200078f18ff */
[----:B------:R-:W-:Y:S01]  /*1e00*/  IMAD.SHL.U32 R229, R7, 0x2, RZ ;  /* 0x0000000207e57824 */ /* 0x000fe200078e00ff */
[----:B------:R-:W-:Y:S01]  /*1e10*/  LOP3.LUT R19, R13, 0x7fffffe, RZ, 0xc0, !PT ;  /* 0x07fffffe0d137812 */ /* 0x000fe200078ec0ff */
[----:B------:R-:W-:-:S04]  /*1e20*/  DEPBAR.LE SB0, 0x0 ;  /* 0x000080000000791a */ /* 0x000fc80000000000 */
[----:B------:R-:W-:Y:S01]  /*1e30*/  BAR.SYNC.DEFER_BLOCKING 0x0 ;  /* 0x0000000000007b1d */ /* 0x000fe20000010000 */
[----:B------:R-:W-:Y:S01]  /*1e40*/  IMAD.IADD R15, R3, 0x1, -R15 ;  /* 0x00000001030f7824 */ /* 0x000fe200078e0a0f */
[----:B------:R-:W-:Y:S01]  /*1e50*/  SHF.R.S32.HI R3, RZ, 0x1, R13 ;  /* 0x00000001ff037819 */ /* 0x000fe2000001140d */
[----:B------:R-:W-:Y:S01]  /*1e60*/  IMAD.IADD R19, R16, 0x1, -R19 ;  /* 0x0000000110137824 */ /* 0x000fe200078e0a13 */
[----:B------:R-:W-:Y:S01]  /*1e70*/  LOP3.LUT R12, R12, 0xc0, RZ, 0xc0, !PT ;  /* 0x000000c00c0c7812 */ /* 0x000fe200078ec0ff */
[C---:B------:R-:W-:Y:S01]  /*1e80*/  IMAD.SHL.U32 R13, R15.reuse, 0x8, RZ ;  /* 0x000000080f0d7824 */ /* 0x040fe200078e00ff */
[----:B------:R-:W-:Y:S01]  /*1e90*/  IADD3 R11, R18, -UR27, R11 ;  /* 0x8000001b120b7c10 */ /* 0x000fe2000fffe00b */
[----:B------:R-:W-:Y:S01]  /*1ea0*/  IMAD R217, R15, 0x8, R19 ;  /* 0x000000080fd97824 */ /* 0x000fe200078e0213 */
[----:B------:R-:W-:Y:S01]  /*1eb0*/  UIADD3 UR32, UR29, 0x646e171e, URZ ;  /* 0x646e171e1d207890 */ /* 0x000fe2000fffe03f */
[----:B------:R-:W-:Y:S01]  /*1ec0*/  IMAD.SHL.U32 R16, R3, 0x40, RZ ;  /* 0x0000004003107824 */ /* 0x000fe200078e00ff */
[----:B------:R-:W-:Y:S01]  /*1ed0*/  BSSY B0, `(.L_x_370) ;  /* 0x0000024000007945 */ /* 0x000fe20003800000 */
[----:B------:R-:W-:Y:S01]  /*1ee0*/  IMAD.SHL.U32 R15, R14, 0x20, RZ ;  /* 0x000000200e0f7824 */ /* 0x000fe200078e00ff */
[----:B------:R-:W-:-:S02]  /*1ef0*/  LOP3.LUT R14, R12, 0x8, R13, 0xf8, !PT ;  /* 0x000000080c0e7812 */ /* 0x000fc400078ef80d */
[----:B------:R-:W-:Y:S02]  /*1f00*/  SHF.R.U32.HI R13, RZ, 0x3, R12 ;  /* 0x00000003ff0d7819 */ /* 0x000fe4000001160c */
[----:B------:R-:W-:Y:S01]  /*1f10*/  LOP3.LUT R12, R16, 0xc0, RZ, 0xc0, !PT ;  /* 0x000000c0100c7812 */ /* 0x000fe200078ec0ff */
[----:B------:R-:W-:Y:S01]  /*1f20*/  IMAD.U32 R16, RZ, RZ, UR7 ;  /* 0x00000007ff107e24 */ /* 0x000fe2000f8e00ff */
[----:B------:R-:W-:Y:S02]  /*1f30*/  LOP3.LUT R15, R15, 0xffffff00, RZ, 0xc0, !PT ;  /* 0xffffff000f0f7812 */ /* 0x000fe400078ec0ff */
[----:B------:R-:W-:Y:S02]  /*1f40*/  LOP3.LUT R17, R12, 0x8, R17, 0xf8, !PT ;  /* 0x000000080c117812 */ /* 0x000fe400078ef811 */
[----:B------:R-:W-:Y:S01]  /*1f50*/  SHF.R.U32.HI R12, RZ, 0x3, R12 ;  /* 0x00000003ff0c7819 */ /* 0x000fe2000001160c */
[--C-:B------:R-:W-:Y:S01]  /*1f60*/  IMAD R2, R2, 0x200, R15.reuse ;  /* 0x0000020002027824 */ /* 0x100fe200078e020f */
[----:B------:R1:W-:Y:S01]  /*1f70*/  @P0 STS [R180+0x4000], RZ ;  /* 0x004000ffb4000388 */ /* 0x0003e20000000800 */
[----:B------:R-:W-:Y:S01]  /*1f80*/  LOP3.LUT R13, R14, R13, RZ, 0x3c, !PT ;  /* 0x0000000d0e0d7212 */ /* 0x000fe200078e3cff */
[----:B------:R-:W-:Y:S01]  /*1f90*/  IMAD R15, R5, 0x20, R15 ;  /* 0x00000020050f7824 */ /* 0x000fe200078e020f */
[----:B------:R-:W-:Y:S01]  /*1fa0*/  LOP3.LUT R12, R17, R12, RZ, 0x3c, !PT ;  /* 0x0000000c110c7212 */ /* 0x000fe200078e3cff */
[----:B------:R1:W-:Y:S01]  /*1fb0*/  @P0 STS [R180+0x4004], RZ ;  /* 0x004004ffb4000388 */ /* 0x0003e20000000800 */
[----:B------:R-:W-:Y:S01]  /*1fc0*/  IMAD R2, R5, 0x20, R2 ;  /* 0x0000002005027824 */ /* 0x000fe200078e0202 */
[----:B------:R-:W-:Y:S01]  /*1fd0*/  LOP3.LUT R229, R229, 0x6, RZ, 0xc0, !PT ;  /* 0x00000006e5e57812 */ /* 0x000fe200078ec0ff */
[----:B------:R-:W-:Y:S01]  /*1fe0*/  IMAD.WIDE.U32 R16, R16, UR33, R226 ;  /* 0x0000002110107c25 */ /* 0x000fe2000f8e00e2 */
[----:B------:R1:W-:Y:S03]  /*1ff0*/  @P0 STS.64 [R180+0x4008], RZ ;  /* 0x004008ffb4000388 */ /* 0x0003e60000000a00 */
[----:B------:R-:W-:Y:S01]  /*2000*/  IMAD.IADD R218, R13, 0x1, R2 ;  /* 0x000000010dda7824 */ /* 0x000fe200078e0202 */
[----:B------:R-:W-:Y:S01]  /*2010*/  IADD3 R2, R11, c[0x0][0x2e8], RZ ;  /* 0x0000ba000b027a10 */ /* 0x000fe20007ffe0ff */
[----:B------:R-:W-:Y:S01]  /*2020*/  IMAD.IADD R5, R13, 0x1, R15 ;  /* 0x000000010d057824 */ /* 0x000fe200078e020f */
[----:B------:R-:W-:Y:S01]  /*2030*/  IADD3 R13, R17, UR5, RZ ;  /* 0x00000005110d7c10 */ /* 0x000fe2000fffe0ff */
        /* <DEDUP_REMOVED lines=13> */
.L_x_371:
[----:B------:R-:W-:Y:S05]  /*2110*/  BSYNC B0 ;  /* 0x0000000000007941 */ /* 0x000fea0003800000 */
.L_x_370:
        /* <DEDUP_REMOVED lines=18> */
.L_x_373:
[----:B------:R-:W-:Y:S05]  /*2240*/  BSYNC B0 ;  /* 0x0000000000007941 */ /* 0x000fea0003800000 */
.L_x_372:
        /* <DEDUP_REMOVED lines=18> */
.L_x_375:
[----:B------:R-:W-:Y:S05]  /*2370*/  BSYNC B0 ;  /* 0x0000000000007941 */ /* 0x000fea0003800000 */
.L_x_374:
        /* <DEDUP_REMOVED lines=19> */
.L_x_377:
[----:B------:R-:W-:Y:S05]  /*24b0*/  BSYNC B0 ;  /* 0x0000000000007941 */ /* 0x000fea0003800000 */
.L_x_376:
[----:B------:R-:W-:Y:S01]  /*24c0*/  IMAD.SHL.U32 R218, R218, 0x2, RZ ;  /* 0x00000002dada7824 */ /* 0x000fe200078e00ff */
[----:B------:R-:W-:Y:S01]  /*24d0*/  LOP3.LUT P0, RZ, R3, 0x2, RZ, 0xc0, !PT ;  /* 0x0000000203ff7812 */ /* 0x000fe2000780c0ff */
[----:B------:R-:W-:Y:S01]  /*24e0*/  IMAD.SHL.U32 R217, R217, 0x2, RZ ;  /* 0x00000002d9d97824 */ /* 0x000fe200078e00ff */
[----:B------:R-:W0:Y:S01]  /*24f0*/  LDGDEPBAR ;  /* 0x00000000000079af */ /* 0x000e220000000000 */
[----:B------:R-:W-:Y:S01]  /*2500*/  IMAD R216, R4, 0x2, R218 ;  /* 0x0000000204d87824 */ /* 0x000fe200078e02da */
[----:B------:R-:W-:Y:S01]  /*2510*/  UISETP.GE.AND UP0, UPT, UR26, 0x2, UPT ;  /* 0x000000021a00788c */ /* 0x000fe2000bf06270 */
[C---:B------:R-:W-:Y:S01]  /*2520*/  IADD3 R231, R2.reuse, 0x8, RZ ;  /* 0x0000000802e77810 */ /* 0x040fe20007ffe0ff */
[----:B------:R-:W-:Y:S01]  /*2530*/  LDSM.16.M88.4 R72, [R218] ;  /* 0x00000000da48783b */ /* 0x000fe20000000200 */
[C---:B------:R-:W-:Y:S02]  /*2540*/  IADD3 R3, R217.reuse, 0x2000, RZ ;  /* 0x00002000d9037810 */ /* 0x040fe40007ffe0ff */
[----:B------:R-:W-:Y:S01]  /*2550*/  IADD3 R215, R217, 0x2020, RZ ;  /* 0x00002020d9d77810 */ /* 0x000fe20007ffe0ff */
[----:B------:R-:W5:Y:S01]  /*2560*/  LDSM.16.M88.4 R128, [R217+0x2000] ;  /* 0x00200000d980783b */ /* 0x000f620000000200 */
[----:B------:R-:W-:-:S02]  /*2570*/  IMNMX R244, R2, UR10, PT ;  /* 0x0000000a02f47c17 */ /* 0x000fc4000b800200 */
[----:B------:R-:W-:Y:S01]  /*2580*/  @P0 IADD3 R215, R3, -0x20, RZ ;  /* 0xffffffe003d70810 */ /* 0x000fe20007ffe0ff */
[----:B-1----:R-:W1:Y:S01]  /*2590*/  LDSM.16.M88.4 R8, [R218+0x1000] ;  /* 0x00100000da08783b */ /* 0x002e620000000200 */
[----:B------:R-:W-:Y:S02]  /*25a0*/  PLOP3.LUT P0, PT, PT, PT, UP0, 0x80, 0x0 ;  /* 0x000000000000781c */ /* 0x000fe40003f0f008 */
[----:B------:R-:W-:Y:S01]  /*25b0*/  IMNMX R231, R231, UR10, PT ;  /* 0x0000000ae7e77c17 */ /* 0x000fe2000b800200 */
[----:B------:R-:W2:Y:S01]  /*25c0*/  LDSM.16.M88.4 R120, [R217+0x2400] ;  /* 0x00240000d978783b */ /* 0x000ea20000000200 */
[C---:B------:R-:W-:Y:S02]  /*25d0*/  IADD3 R212, R215.reuse, 0x400, RZ ;  /* 0x00000400d7d47810 */ /* 0x040fe40007ffe0ff */
[C---:B------:R-:W-:Y:S01]  /*25e0*/  IADD3 R211, R215.reuse, 0x800, RZ ;  /* 0x00000800d7d37810 */ /* 0x040fe20007ffe0ff */
[----:B------:R-:W3:Y:S01]  /*25f0*/  LDSM.16.M88.4 R112, [R217+0x2800] ;  /* 0x00280000d970783b */ /* 0x000ee20000000200 */
[----:B------:R-:W-:-:S02]  /*2600*/  IADD3 R210, R215, 0xc00, RZ ;  /* 0x00000c00d7d27810 */ /* 0x000fc40007ffe0ff */
[C---:B------:R-:W-:Y:S01]  /*2610*/  IADD3 R209, R215.reuse, 0x1000, RZ ;  /* 0x00001000d7d17810 */ /* 0x040fe20007ffe0ff */
[----:B------:R-:W4:Y:S01]  /*2620*/  LDSM.16.M88.4 R104, [R217+0x2c00] ;  /* 0x002c0000d968783b */ /* 0x000f220000000200 */
[----:B------:R-:W-:-:S03]  /*2630*/  IADD3 R208, R215, 0x1400, RZ ;  /* 0x00001400d7d07810 */ /* 0x000fc60007ffe0ff */
[----:B------:R-:W2:Y:S04]  /*2640*/  LDSM.16.M88.4 R96, [R217+0x3000] ;  /* 0x00300000d960783b */ /* 0x000ea80000000200 */
[----:B------:R-:W2:Y:S04]  /*2650*/  LDSM.16.M88.4 R88, [R217+0x3400] ;  /* 0x00340000d958783b */ /* 0x000ea80000000200 */
[----:B------:R-:W3:Y:S04]  /*2660*/  LDSM.16.M88.4 R80, [R217+0x3800] ;  /* 0x00380000d950783b */ /* 0x000ee80000000200 */
[----:B------:R-:W3:Y:S04]  /*2670*/  LDSM.16.M88.4 R176, [R217+0x3c00] ;  /* 0x003c0000d9b0783b */ /* 0x000ee80000000200 */
[----:B------:R-:W-:Y:S04]  /*2680*/  LDSM.16.M88.4 R172, [R216+0x1000] ;  /* 0x00100000d8ac783b */ /* 0x000fe80000000200 */
[----:B------:R-:W4:Y:S01]  /*2690*/  LDSM.16.M88.4 R164, [R215] ;  /* 0x00000000d7a4783b */ /* 0x000f220000000200 */
[-C--:B-----5:R-:W-:Y:S03]  /*26a0*/  HMMA.16816.F32.BF16 R132, R72, R128.reuse, RZ ;  /* 0x000000804884723c */ /* 0x0a0fe600000418ff */
[----:B------:R-:W-:Y:S04]  /*26b0*/  LDSM.16.M88.4 R160, [R215+0x400] ;  /* 0x00040000d7a0783b */ /* 0x000fe80000000200 */
[----:B------:R-:W-:Y:S01]  /*26c0*/  LDSM.16.M88.4 R156, [R215+0x800] ;  /* 0x00080000d79c783b */ /* 0x000fe20000000200 */
[C---:B-1----:R-:W-:Y:S03]  /*26d0*/  HMMA.16816.F32.BF16 R68, R8.reuse, R128, RZ ;  /* 0x000000800844723c */ /* 0x042fe600000418ff */
[----:B------:R-:W-:Y:S04]  /*26e0*/  LDSM.16.M88.4 R152, [R215+0xc00] ;  /* 0x000c0000d798783b */ /* 0x000fe80000000200 */
[----:B------:R-:W-:Y:S01]  /*26f0*/  LDSM.16.M88.4 R148, [R215+0x1000] ;  /* 0x00100000d794783b */ /* 0x000fe20000000200 */
[C---:B------:R-:W-:Y:S03]  /*2700*/  HMMA.16816.F32.BF16 R64, R8.reuse, R130, RZ ;  /* 0x000000820840723c */ /* 0x040fe600000418ff */
[----:B------:R-:W-:Y:S04]  /*2710*/  LDSM.16.M88.4 R144, [R215+0x1400] ;  /* 0x00140000d790783b */ /* 0x000fe80000000200 */
[----:B------:R-:W-:Y:S01]  /*2720*/  LDSM.16.M88.4 R140, [R215+0x1800] ;  /* 0x00180000d78c783b */ /* 0x000fe20000000200 */
[C---:B--2---:R-:W-:Y:S03]  /*2730*/  HMMA.16816.F32.BF16 R60, R8.reuse, R120, RZ ;  /* 0x00000078083c723c */ /* 0x044fe600000418ff */
[----:B------:R-:W-:Y:S04]  /*2740*/  LDSM.16.M88.4 R136, [R215+0x1c00] ;  /* 0x001c0000d788783b */ /* 0x000fe80000000200 */
[----:B------:R-:W1:Y:S01]  /*2750*/  LDSM.16.M88.4 R168, [R216] ;  /* 0x00000000d8a8783b */ /* 0x000e620000000200 */
[----:B---3--:R-:W-:Y:S01]  /*2760*/  HMMA.16816.F32.BF16 R52, R8, R112, RZ ;  /* 0x000000700834723c */ /* 0x008fe200000418ff */
[----:B------:R-:W-:-:S07]  /*2770*/  DEPBAR.LE SB0, 0x0 ;  /* 0x000080000000791a */ /* 0x000fce0000000000 */
        /* <DEDUP_REMOVED lines=26> */
[----:B------:R-:W-:Y:S08]  /*2920*/  HMMA.16816.F32.BF16 R8, R8, R178, RZ ;  /* 0x000000b20808723c */ /* 0x000ff000000418ff */
[-C--:B------:R-:W-:Y:S08]  /*2930*/  HMMA.16816.F32.BF16 R68, R172, R164.reuse, R68 ;  /* 0x000000a4ac44723c */ /* 0x080ff00000041844 */
[C---:B-1----:R-:W-:Y:S07]  /*2940*/  HMMA.16816.F32.BF16 R132, R168.reuse, R164, R132 ;  /* 0x000000a4a884723c */ /* 0x042fee0000041884 */
[----:B------:R-:W-:Y:S01]  /*2950*/  IADD3 R165, R2, 0x48, RZ ;  /* 0x0000004802a57810 */ /* 0x000fe20007ffe0ff */
[----:B------:R-:W-:Y:S03]  /*2960*/  HMMA.16816.F32.BF16 R124, R168, R160, R124 ;  /* 0x000000a0a87c723c */ /* 0x000fe6000004187c */
[----:B------:R-:W-:-:S05]  /*2970*/  IMNMX R165, R165, UR10, PT ;  /* 0x0000000aa5a57c17 */ /* 0x000fca000b800200 */
        /* <DEDUP_REMOVED lines=14> */
[----:B------:R-:W-:Y:S01]  /*2a60*/  IADD3 R168, R2, 0x40, RZ ;  /* 0x0000004002a87810 */ /* 0x000fe20007ffe0ff */
[----:B------:R-:W-:Y:S01]  /*2a70*/  HMMA.16816.F32.BF16 R60, R172, R160, R60 ;  /* 0x000000a0ac3c723c */ /* 0x000fe2000004183c */
[----:B------:R-:W-:-:S02]  /*2a80*/  IADD3 R171, R215, 0x1800, RZ ;  /* 0x00001800d7ab7810 */ /* 0x000fc40007ffe0ff */
[----:B------:R-:W-:Y:S02]  /*2a90*/  IMNMX R168, R168, UR10, PT ;  /* 0x0000000aa8a87c17 */ /* 0x000fe4000b800200 */
[----:B------:R-:W-:-:S03]  /*2aa0*/  IADD3 R170, R215, 0x1c00, RZ ;  /* 0x00001c00d7aa7810 */ /* 0x000fc60007ffe0ff */
        /* <DEDUP_REMOVED lines=14> */
[----:B------:R-:W-:Y:S06]  /*2b90*/  BAR.SYNC.DEFER_BLOCKING 0x0 ;  /* 0x0000000000007b1d */ /* 0x000fec0000010000 */
[----:B------:R-:W-:Y:S07]  /*2ba0*/  @!P0 BRA `(.L_x_378) ;  /* 0x0000037000008947 */ /* 0x000fee0003800000 */
        /* <DEDUP_REMOVED lines=53> */
.L_x_380:
[----:B------:R-:W-:Y:S05]  /*2f00*/  BSYNC B0 ;  /* 0x0000000000007941 */ /* 0x000fea0003800000 */
.L_x_379:
[----:B------:R-:W0:Y:S02]  /*2f10*/  LDGDEPBAR ;  /* 0x00000000000079af */ /* 0x000e240000000000 */
.L_x_378:
[----:B------:R-:W-:Y:S01]  /*2f20*/  IMAD.U32 R202, RZ, RZ, UR7 ;  /* 0x00000007ffca7e24 */ /* 0x000fe2000f8e00ff */
[----:B------:R-:W-:Y:S03]  /*2f30*/  STL.64 [R1+0x328], R18 ;  /* 0x0003281201007387 */ /* 0x000fe60000100a00 */
[----:B------:R-:W-:Y:S01]  /*2f40*/  IMAD R202, R202, 0x80, R229 ;  /* 0x00000080caca7824 */ /* 0x000fe200078e02e5 */
[----:B------:R-:W-:Y:S04]  /*2f50*/  STL [R1+0x320], R14 ;  /* 0x0003200e01007387 */ /* 0x000fe80000100800 */
[C---:B------:R-:W-:Y:S01]  /*2f60*/  IADD3 R186, R202.reuse, 0x1, RZ ;  /* 0x00000001caba7810 */ /* 0x040fe20007ffe0ff */
[----:B------:R-:W-:Y:S01]  /*2f70*/  STL [R1+0x31c], R15 ;  /* 0x00031c0f01007387 */ /* 0x000fe20000100800 */
[----:B------:R-:W-:-:S02]  /*2f80*/  ISETP.GE.AND P2, PT, R202, R244, PT ;  /* 0x000000f4ca00720c */ /* 0x000fc40003f46270 */
[----:B------:R-:W-:Y:S01]  /*2f90*/  IADD3 R185, R202, 0x8, RZ ;  /* 0x00000008cab97810 */ /* 0x000fe20007ffe0ff */
[----:B------:R-:W-:Y:S01]  /*2fa0*/  STL [R1+0x318], R10 ;  /* 0x0003180a01007387 */ /* 0x000fe20000100800 */
[-C--:B------:R-:W-:Y:S02]  /*2fb0*/  ISETP.GE.AND P1, PT, R186, R244.reuse, PT ;  /* 0x000000f4ba00720c */ /* 0x080fe40003f26270 */
[----:B-12---:R-:W-:Y:S01]  /*2fc0*/  IADD3 R180, R202, 0x9, RZ ;  /* 0x00000009cab47810 */ /* 0x006fe20007ffe0ff */
[----:B------:R-:W-:Y:S01]  /*2fd0*/  STL [R1+0x314], R11 ;  /* 0x0003140b01007387 */ /* 0x000fe20000100800 */
[----:B------:R-:W-:Y:S02]  /*2fe0*/  FSEL R152, R132, -INF , !P2 ;  /* 0xff80000084987808 */ /* 0x000fe40005000000 */
[----:B------:R-:W-:Y:S01]  /*2ff0*/  ISETP.GE.AND P3, PT, R185, R244, PT ;  /* 0x000000f4b900720c */ /* 0x000fe20003f66270 */
[----:B------:R-:W-:Y:S01]  /*3000*/  STL [R1+0x310], R151 ;  /* 0x0003109701007387 */ /* 0x000fe20000100800 */
[----:B------:R-:W-:-:S02]  /*3010*/  FSEL R163, R133, -INF , !P1 ;  /* 0xff80000085a37808 */ /* 0x000fc40004800000 */
[----:B------:R-:W-:Y:S01]  /*3020*/  IADD3 R177, R202, 0x10, RZ ;  /* 0x00000010cab17810 */ /* 0x000fe20007ffe0ff */
[----:B------:R-:W-:Y:S01]  /*3030*/  STL [R1+0x30c], R150 ;  /* 0x00030c9601007387 */ /* 0x000fe20000100800 */
[-C--:B------:R-:W-:Y:S02]  /*3040*/  ISETP.GE.AND P2, PT, R180, R244.reuse, PT ;  /* 0x000000f4b400720c */ /* 0x080fe40003f46270 */
[----:B------:R-:W-:Y:S01]  /*3050*/  FSEL R178, R128, -INF , !P3 ;  /* 0xff80000080b27808 */ /* 0x000fe20005800000 */
[----:B------:R-:W-:Y:S01]  /*3060*/  STL [R1+0x308], R142 ;  /* 0x0003088e01007387 */ /* 0x000fe20000100800 */
[----:B------:R-:W-:Y:S02]  /*3070*/  FMNMX.FTZ R164, R152, R163, !PT ;  /* 0x000000a398a47209 */ /* 0x000fe40007810000 */
[----:B------:R-:W-:Y:S01]  /*3080*/  IADD3 R136, R202, 0x11, RZ ;  /* 0x00000011ca887810 */ /* 0x000fe20007ffe0ff */
[----:B------:R-:W-:Y:S01]  /*3090*/  STL [R1+0x304], R149 ;  /* 0x0003049501007387 */ /* 0x000fe20000100800 */
[----:B------:R-:W-:-:S02]  /*30a0*/  ISETP.GE.AND P1, PT, R177, R244, PT ;  /* 0x000000f4b100720c */ /* 0x000fc40003f26270 */
[----:B------:R-:W-:Y:S01]  /*30b0*/  FSEL R129, R129, -INF , !P2 ;  /* 0xff80000081817808 */ /* 0x000fe20005000000 */
[----:B------:R-:W-:Y:S01]  /*30c0*/  STL [R1+0x300], R140 ;  /* 0x0003008c01007387 */ /* 0x000fe20000100800 */
[----:B------:R-:W-:Y:S02]  /*30d0*/  FMNMX.FTZ R164, R178, R164, !PT ;  /* 0x000000a4b2a47209 */ /* 0x000fe40007810000 */
[----:B------:R-:W-:Y:S01]  /*30e0*/  IADD3 R173, R202, 0x18, RZ ;  /* 0x00000018caad7810 */ /* 0x000fe20007ffe0ff */
[----:B------:R-:W-:Y:S01]  /*30f0*/  STL [R1+0x2dc], R148 ;  /* 0x0002dc9401007387 */ /* 0x000fe20000100800 */
[----:B------:R-:W-:Y:S02]  /*3100*/  ISETP.GE.AND P5, PT, R136, R244, PT ;  /* 0x000000f48800720c */ /* 0x000fe40003fa6270 */
[----:B------:R-:W-:Y:S01]  /*3110*/  FSEL R182, R124, -INF , !P1 ;  /* 0xff8000007cb67808 */ /* 0x000fe20004800000 */
[----:B------:R-:W-:Y:S01]  /*3120*/  STL [R1+0x2d8], R138 ;  /* 0x0002d88a01007387 */ /* 0x000fe20000100800 */
[----:B------:R-:W-:-:S02]  /*3130*/  FMNMX.FTZ R164, R129, R164, !PT ;  /* 0x000000a481a47209 */ /* 0x000fc40007810000 */
[----:B------:R-:W-:Y:S01]  /*3140*/  IADD3 R153, R202, 0x19, RZ ;  /* 0x00000019ca997810 */ /* 0x000fe20007ffe0ff */
[----:B------:R-:W-:Y:S01]  /*3150*/  STL [R1+0x2d4], R147 ;  /* 0x0002d49301007387 */ /* 0x000fe20000100800 */
[----:B------:R-:W-:Y:S02]  /*3160*/  ISETP.GE.AND P4, PT, R173, R244, PT ;  /* 0x000000f4ad00720c */ /* 0x000fe40003f86270 */
        /* <DEDUP_REMOVED lines=28> */
[----:B------:R-:W-:Y:S01]  /*3330*/  STL.64 [R1+0x2a8], R160 ;  /* 0x0002a8a001007387 */ /* 0x000fe20000100a00 */
[----:B------:R-:W-:Y:S02]  /*3340*/  ISETP.GE.AND P5, PT, R156, R244, PT ;  /* 0x000000f49c00720c */ /* 0x000fe40003fa6270 */
[----:B------:R-:W-:Y:S01]  /*3350*/  FSEL R112, R112, -INF , !P1 ;  /* 0xff80000070707808 */ /* 0x000fe20004800000 */
[----:B------:R-:W-:Y:S01]  /*3360*/  STL.64 [R1+0x250], R6 ;  /* 0x0002500601007387 */ /* 0x000fe20000100a00 */
[----:B------:R-:W-:-:S02]  /*3370*/  FMNMX.FTZ R164, R117, R164, !PT ;  /* 0x000000a475a47209 */ /* 0x000fc40007810000 */
[----:B------:R-:W-:Y:S01]  /*3380*/  IADD3 R158, R202, 0x31, RZ ;  /* 0x00000031ca9e7810 */ /* 0x000fe20007ffe0ff */
[----:B------:R-:W-:Y:S01]  /*3390*/  STL.64 [R1+0x228], R4 ;  /* 0x0002280401007387 */ /* 0x000fe20000100a00 */
[----:B------:R-:W-:Y:S02]  /*33a0*/  ISETP.GE.AND P4, PT, R157, R244, PT ;  /* 0x000000f49d00720c */ /* 0x000fe40003f86270 */
[----:B------:R-:W-:Y:S01]  /*33b0*/  FSEL R205, R113, -INF , !P5 ;  /* 0xff80000071cd7808 */ /* 0x000fe20006800000 */
[----:B------:R-:W-:Y:S01]  /*33c0*/  STL.64 [R1+0x220], R226 ;  /* 0x000220e201007387 */ /* 0x000fe20000100a00 */
[----:B------:R-:W-:Y:S02]  /*33d0*/  FMNMX.FTZ R164, R112, R164, !PT ;  /* 0x000000a470a47209 */ /* 0x000fe40007810000 */
[----:B------:R-:W-:Y:S01]  /*33e0*/  ISETP.GE.AND P3, PT, R158, R244, PT ;  /* 0x000000f49e00720c */ /* 0x000fe20003f66270 */
[----:B------:R-:W-:Y:S01]  /*33f0*/  STL [R1+0x21c], R225 ;  /* 0x00021ce101007387 */ /* 0x000fe20000100800 */
[----:B------:R-:W-:-:S02]  /*3400*/  IADD3 R159, R202, 0x38, RZ ;  /* 0x00000038ca9f7810 */ /* 0x000fc40007ffe0ff */
[----:B------:R-:W-:Y:S01]  /*3410*/  FSEL R108, R108, -INF , !P4 ;  /* 0xff8000006c6c7808 */ /* 0x000fe20006000000 */
[----:B------:R-:W-:Y:S01]  /*3420*/  STL [R1+0x218], R224 ;  /* 0x000218e001007387 */ /* 0x000fe20000100800 */
[----:B------:R-:W-:Y:S02]  /*3430*/  FMNMX.FTZ R164, R205, R164, !PT ;  /* 0x000000a4cda47209 */ /* 0x000fe40007810000 */
[----:B------:R-:W-:Y:S01]  /*3440*/  ISETP.GE.AND P2, PT, R159, R244, PT ;  /* 0x000000f49f00720c */ /* 0x000fe20003f46270 */
[----:B------:R-:W-:Y:S01]  /*3450*/  STL [R1+0x214], R218 ;  /* 0x000214da01007387 */ /* 0x000fe20000100800 */
[----:B------:R-:W-:Y:S02]  /*3460*/  IADD3 R176, R202, 0x39, RZ ;  /* 0x00000039cab07810 */ /* 0x000fe40007ffe0ff */
        /* <DEDUP_REMOVED lines=9> */
[----:B------:R-:W-:Y:S01]  /*3500*/  ISETP.GE.AND P6, PT, R174, R244, PT ;  /* 0x000000f4ae00720c */ /* 0x000fe20003fc6270 */
[----:B------:R-:W-:Y:S01]  /*3510*/  STL [R1+0x204], R212 ;  /* 0x000204d401007387 */ /* 0x000fe20000100800 */
[----:B------:R-:W-:-:S02]  /*3520*/  IADD3 R183, R202, 0x41, RZ ;  /* 0x00000041cab77810 */ /* 0x000fc40007ffe0ff */
        /* <DEDUP_REMOVED lines=9> */
[----:B------:R-:W-:Y:S01]  /*35c0*/  ISETP.GE.AND P4, PT, R172, R244, PT ;  /* 0x000000f4ac00720c */ /* 0x000fe20003f86270 */
[----:B------:R-:W-:Y:S01]  /*35d0*/  STL.64 [R1+0x1f0], R208 ;  /* 0x0001f0d001007387 */ /* 0x000fe20000100a00 */
[----:B------:R-:W-:Y:S02]  /*35e0*/  IADD3 R179, R202, 0x49, RZ ;  /* 0x00000049cab37810 */ /* 0x000fe40007ffe0ff */
[----:B------:R-:W-:Y:S01]  /*35f0*/  FSEL R197, R101, -INF , !P5 ;  /* 0xff80000065c57808 */ /* 0x000fe20006800000 */
[----:B------:R-:W-:Y:S01]  /*3600*/  STL [R1+0x1e8], R170 ;  /* 0x0001e8aa01007387 */ /* 0x000fe20000100800 */
[----:B------:R-:W-:Y:S02]  /*3610*/  FMNMX.FTZ R164, R198, R164, !PT ;  /* 0x000000a4c6a47209 */ /* 0x000fe40007810000 */
[----:B------:R-:W-:Y:S02]  /*3620*/  ISETP.GE.AND P3, PT, R179, R244, PT ;  /* 0x000000f4b300720c */ /* 0x000fe40003f66270 */
[----:B------:R-:W-:-:S02]  /*3630*/  IADD3 R236, R202, 0x50, RZ ;  /* 0x00000050caec7810 */ /* 0x000fc40007ffe0ff */
[----:B------:R-:W-:Y:S02]  /*3640*/  FSEL R196, R96, -INF , !P4 ;  /* 0xff80000060c47808 */ /* 0x000fe40006000000 */
[----:B------:R-:W-:Y:S02]  /*3650*/  FMNMX.FTZ R164, R197, R164, !PT ;  /* 0x000000a4c5a47209 */ /* 0x000fe40007810000 */
[----:B------:R-:W-:Y:S02]  /*3660*/  IADD3 R175, R202, 0x51, RZ ;  /* 0x00000051caaf7810 */ /* 0x000fe40007ffe0ff */
[----:B------:R-:W-:Y:S02]  /*3670*/  ISETP.GE.AND P2, PT, R236, R244, PT ;  /* 0x000000f4ec00720c */ /* 0x000fe40003f46270 */
[----:B------:R-:W-:Y:S02]  /*3680*/  FSEL R195, R97, -INF , !P3 ;  /* 0xff80000061c37808 */ /* 0x000fe40005800000 */
[----:B------:R-:W-:-:S02]  /*3690*/  FMNMX.FTZ R164, R196, R164, !PT ;  /* 0x000000a4c4a47209 */ /* 0x000fc40007810000 */
[----:B------:R-:W-:Y:S02]  /*36a0*/  ISETP.GE.AND P1, PT, R175, R244, PT ;  /* 0x000000f4af00720c */ /* 0x000fe40003f26270 */
[----:B------:R-:W-:Y:S02]  /*36b0*/  IADD3 R233, R202, 0x58, RZ ;  /* 0x00000058cae97810 */ /* 0x000fe40007ffe0ff */
[----:B------:R-:W-:Y:S02]  /*36c0*/  FSEL R194, R92, -INF , !P2 ;  /* 0xff8000005cc27808 */ /* 0x000fe40005000000 */
        /* <DEDUP_REMOVED lines=26> */
[----:B------:R-:W-:-:S02]  /*3870*/  FSEL R187, R81, -INF , !P2 ;  /* 0xff80000051bb7808 */ /* 0x000fc40005000000 */
[----:B------:R-:W-:Y:S02]  /*3880*/  IADD3 R234, R202, 0x71, RZ ;  /* 0x00000071caea7810 */ /* 0x000fe40007ffe0ff */
[----:B------:R-:W-:Y:S02]  /*3890*/  FMNMX.FTZ R164, R188, R164, !PT ;  /* 0x000000a4bca47209 */ /* 0x000fe40007810000 */
[----:B------:R-:W-:Y:S02]  /*38a0*/  IADD3 R3, R202, 0x78, RZ ;  /* 0x00000078ca037810 */ /* 0x000fe40007ffe0ff */
[----:B------:R-:W-:Y:S02]  /*38b0*/  ISETP.GE.AND P3, PT, R234, R244, PT ;  /* 0x000000f4ea00720c */ /* 0x000fe40003f66270 */
[----:B------:R-:W-:Y:S02]  /*38c0*/  FSEL R184, R76, -INF , !P1 ;  /* 0xff8000004cb87808 */ /* 0x000fe40004800000 */
[----:B------:R-:W-:-:S02]  /*38d0*/  FMNMX.FTZ R164, R187, R164, !PT ;  /* 0x000000a4bba47209 */ /* 0x000fc40007810000 */
[----:B------:R-:W-:Y:S02]  /*38e0*/  ISETP.GE.AND P2, PT, R3, R244, PT ;  /* 0x000000f40300720c */ /* 0x000fe40003f46270 */
[----:B------:R-:W-:Y:S02]  /*38f0*/  FSEL R104, R77, -INF , !P3 ;  /* 0xff8000004d687808 */ /* 0x000fe40005800000 */
[----:B------:R-:W-:Y:S02]  /*3900*/  IADD3 R2, R202, 0x79, RZ ;  /* 0x00000079ca027810 */ /* 0x000fe40007ffe0ff */
[----:B------:R-:W-:Y:S02]  /*3910*/  FMNMX.FTZ R164, R184, R164, !PT ;  /* 0x000000a4b8a47209 */ /* 0x000fe40007810000 */
[----:B------:R-:W-:Y:S02]  /*3920*/  FSEL R76, R72, -INF , !P2 ;  /* 0xff800000484c7808 */ /* 0x000fe40005000000 */
[----:B------:R-:W-:-:S02]  /*3930*/  ISETP.GE.AND P1, PT, R2, R244, PT ;  /* 0x000000f40200720c */ /* 0x000fc40003f26270 */
[----:B------:R-:W-:Y:S02]  /*3940*/  FMNMX.FTZ R72, R104, R164, !PT ;  /* 0x000000a468487209 */ /* 0x000fe40007810000 */
[----:B------:R-:W-:Y:S02]  /*3950*/  FSEL R73, R73, -INF , !P1 ;  /* 0xff80000049497808 */ /* 0x000fe40004800000 */
[----:B------:R-:W-:Y:S02]  /*3960*/  FMNMX.FTZ R72, R76, R72, !PT ;  /* 0x000000484c487209 */ /* 0x000fe40007810000 */
[C---:B------:R-:W-:Y:S02]  /*3970*/  ISETP.GE.AND P2, PT, R202.reuse, R165, PT ;  /* 0x000000a5ca00720c */ /* 0x040fe40003f46270 */
[----:B------:R-:W-:Y:S02]  /*3980*/  FMNMX.FTZ R164, R73, R72, !PT ;  /* 0x0000004849a47209 */ /* 0x000fe40007810000 */
[----:B------:R-:W-:-:S02]  /*3990*/  ISETP.GE.AND P3, PT, R202, R168, PT ;  /* 0x000000a8ca00720c */ /* 0x000fc40003f66270 */
[-C--:B------:R-:W-:Y:S01]  /*39a0*/  ISETP.GE.AND P6, PT, R202, R231.reuse, PT ;  /* 0x000000e7ca00720c */ /* 0x080fe20003fc6270 */
[----:B------:R-:W1:Y:S01]  /*39b0*/  SHFL.BFLY PT, R72, R164, 0x2, 0x1f ;  /* 0x0c401f00a4487f89 */ /* 0x000e6200000e0000 */
[C---:B------:R-:W-:Y:S02]  /*39c0*/  ISETP.GE.AND P5, PT, R186.reuse, R231, PT ;  /* 0x000000e7ba00720c */ /* 0x040fe40003fa6270 */
[----:B------:R-:W-:Y:S02]  /*39d0*/  ISETP.GE.AND P4, PT, R186, R168, PT ;  /* 0x000000a8ba00720c */ /* 0x000fe40003f86270 */
[----:B------:R-:W-:Y:S02]  /*39e0*/  FSEL R202, R134, -INF , !P6 ;  /* 0xff80000086ca7808 */ /* 0x000fe40007000000 */
[----:B------:R-:W-:Y:S02]  /*39f0*/  ISETP.GE.AND P6, PT, R185, R165, PT ;  /* 0x000000a5b900720c */ /* 0x000fe40003fc6270 */
[----:B-1----:R-:W-:-:S05]  /*3a00*/  FMNMX.FTZ R72, R164, R72, !PT ;  /* 0x00000048a4487209 */ /* 0x002fca0007810000 */
[----:B------:R-:W1:Y:S02]  /*3a10*/  SHFL.BFLY PT, R164, R72, 0x1, 0x1f ;  /* 0x0c201f0048a47f89 */ /* 0x000e6400000e0000 */
[----:B-1----:R-:W-:-:S04]  /*3a20*/  FMNMX.FTZ R164, R72, R164, !PT ;  /* 0x000000a448a47209 */ /* 0x002fc80007810000 */
[C---:B------:R-:W-:Y:S01]  /*3a30*/  FSETP.NEU.FTZ.AND P1, PT, R164.reuse, -INF , PT ;  /* 0xff800000a400780b */ /* 0x040fe20003f3d000 */
[----:B------:R-:W-:-:S05]  /*3a40*/  FMUL.FTZ R72, R164, c[0x0][0x23c] ;  /* 0x00008f00a4487a20 */ /* 0x000fca0000410000 */
[----:B------:R-:W-:Y:S02]  /*3a50*/  FSEL R72, R72, RZ, P1 ;  /* 0x000000ff48487208 */ /* 0x000fe40000800000 */
[----:B------:R-:W-:-:S03]  /*3a60*/  ISETP.GE.AND P1, PT, R186, R165, PT ;  /* 0x000000a5ba00720c */ /* 0x000fc60003f26270 */
[--C-:B------:R-:W-:Y:S02]  /*3a70*/  FFMA.FTZ R203, R163, c[0x0][0x23c], -R72.reuse ;  /* 0x00008f00a3cb7a23 */ /* 0x100fe40000010848 */
[--C-:B------:R-:W-:Y:S02]  /*3a80*/  FFMA.FTZ R152, R152, c[0x0][0x23c], -R72.reuse ;  /* 0x00008f0098987a23 */ /* 0x100fe40000010848 */
[--C-:B------:R-:W-:Y:S02]  /*3a90*/  FFMA.FTZ R206, R178, c[0x0][0x23c], -R72.reuse ;  /* 0x00008f00b2ce7a23 */ /* 0x100fe40000010848 */
[--C-:B------:R-:W-:Y:S01]  /*3aa0*/  FFMA.FTZ R178, R76, c[0x0][0x23c], -R72.reuse ;  /* 0x00008f004cb27a23 */ /* 0x100fe20000010848 */
[----:B------:R-:W-:Y:S01]  /*3ab0*/  MUFU.EX2 R203, R203 ;  /* 0x000000cb00cb7308 */ /* 0x000fe20000000800 */
[--C-:B------:R-:W-:Y:S02]  /*3ac0*/  FFMA.FTZ R129, R129, c[0x0][0x23c], -R72.reuse ;  /* 0x00008f0081817a23 */ /* 0x100fe40000010848 */
[----:B------:R-:W-:-:S02]  /*3ad0*/  FFMA.FTZ R163, R73, c[0x0][0x23c], -R72 ;  /* 0x00008f0049a37a23 */ /* 0x000fc40000010848 */
[--C-:B------:R-:W-:Y:S02]  /*3ae0*/  FFMA.FTZ R207, R182, c[0x0][0x23c], -R72.reuse ;  /* 0x00008f00b6cf7a23 */ /* 0x100fe40000010848 */
[--C-:B------:R-:W-:Y:S01]  /*3af0*/  FFMA.FTZ R125, R125, c[0x0][0x23c], -R72.reuse ;  /* 0x00008f007d7d7a23 */ /* 0x100fe20000010848 */
[----:B------:R-:W1:Y:S01]  /*3b00*/  MUFU.EX2 R76, R152 ;  /* 0x00000098004c7308 */ /* 0x000e620000000800 */
[--C-:B------:R-:W-:Y:S02]  /*3b10*/  FFMA.FTZ R249, R249, c[0x0][0x23c], -R72.reuse ;  /* 0x00008f00f9f97a23 */ /* 0x100fe40000010848 */
[--C-:B------:R-:W-:Y:S02]  /*3b20*/  FFMA.FTZ R248, R121, c[0x0][0x23c], -R72.reuse ;  /* 0x00008f0079f87a23 */ /* 0x100fe40000010848 */
[--C-:B------:R-:W-:Y:S01]  /*3b30*/  FFMA.FTZ R245, R116, c[0x0][0x23c], -R72.reuse ;  /* 0x00008f0074f57a23 */ /* 0x100fe20000010848 */
[----:B------:R-:W-:Y:S01]  /*3b40*/  FSEL R116, R66, -INF , !P6 ;  /* 0xff80000042747808 */ /* 0x000fe20007000000 */
[--C-:B------:R-:W-:Y:S01]  /*3b50*/  FFMA.FTZ R221, R117, c[0x0][0x23c], -R72.reuse ;  /* 0x00008f0075dd7a23 */ /* 0x100fe20000010848 */
[----:B------:R-:W2:Y:S01]  /*3b60*/  MUFU.EX2 R73, R206 ;  /* 0x000000ce00497308 */ /* 0x000ea20000000800 */
[--C-:B------:R-:W-:Y:S01]  /*3b70*/  FFMA.FTZ R220, R112, c[0x0][0x23c], -R72.reuse ;  /* 0x00008f0070dc7a23 */ /* 0x100fe20000010848 */
[----:B------:R-:W-:Y:S01]  /*3b80*/  FSEL R112, R68, -INF , !P3 ;  /* 0xff80000044707808 */ /* 0x000fe20005800000 */
[--C-:B------:R-:W-:Y:S01]  /*3b90*/  FFMA.FTZ R205, R205, c[0x0][0x23c], -R72.reuse ;  /* 0x00008f00cdcd7a23 */ /* 0x100fe20000010848 */
[-C--:B------:R-:W-:Y:S01]  /*3ba0*/  ISETP.GE.AND P3, PT, R185, R168.reuse, PT ;  /* 0x000000a8b900720c */ /* 0x080fe20003f66270 */
[--C-:B------:R-:W-:Y:S01]  /*3bb0*/  FFMA.FTZ R204, R108, c[0x0][0x23c], -R72.reuse ;  /* 0x00008f006ccc7a23 */ /* 0x100fe20000010848 */
[----:B------:R-:W-:Y:S01]  /*3bc0*/  FSEL R117, R69, -INF , !P4 ;  /* 0xff80000045757808 */ /* 0x000fe20006000000 */
[--C-:B------:R-:W-:Y:S01]  /*3bd0*/  FFMA.FTZ R201, R201, c[0x0][0x23c], -R72.reuse ;  /* 0x00008f00c9c97a23 */ /* 0x100fe20000010848 */
[----:B------:R-:W3:Y:S01]  /*3be0*/  MUFU.EX2 R129, R129 ;  /* 0x0000008100817308 */ /* 0x000ee20000000800 */
[--C-:B------:R-:W-:Y:S01]  /*3bf0*/  FFMA.FTZ R200, R200, c[0x0][0x23c], -R72.reuse ;  /* 0x00008f00c8c87a23 */ /* 0x100fe20000010848 */
[----:B------:R-:W-:Y:S01]  /*3c00*/  FSEL R108, R71, -INF , !P1 ;  /* 0xff800000476c7808 */ /* 0x000fe20004800000 */
[--C-:B------:R-:W-:Y:S01]  /*3c10*/  FFMA.FTZ R199, R199, c[0x0][0x23c], -R72.reuse ;  /* 0x00008f00c7c77a23 */ /* 0x100fe20000010848 */
[-C--:B------:R-:W-:Y:S01]  /*3c20*/  ISETP.GE.AND P4, PT, R180, R168.reuse, PT ;  /* 0x000000a8b400720c */ /* 0x080fe20003f86270 */
[--C-:B------:R-:W-:Y:S01]  /*3c30*/  FFMA.FTZ R198, R198, c[0x0][0x23c], -R72.reuse ;  /* 0x00008f00c6c67a23 */ /* 0x100fe20000010848 */
[-C--:B------:R-:W-:Y:S01]  /*3c40*/  ISETP.GE.AND P1, PT, R180, R165.reuse, PT ;  /* 0x000000a5b400720c */ /* 0x080fe20003f26270 */
[--C-:B------:R-:W-:Y:S01]  /*3c50*/  FFMA.FTZ R197, R197, c[0x0][0x23c], -R72.reuse ;  /* 0x00008f00c5c57a23 */ /* 0x100fe20000010848 */
[----:B------:R-:W-:Y:S01]  /*3c60*/  MUFU.EX2 R125, R125 ;  /* 0x0000007d007d7308 */ /* 0x000fe20000000800 */
[--C-:B------:R-:W-:Y:S01]  /*3c70*/  FFMA.FTZ R196, R196, c[0x0][0x23c], -R72.reuse ;  /* 0x00008f00c4c47a23 */ /* 0x100fe20000010848 */
[----:B------:R-:W-:Y:S01]  /*3c80*/  FSEL R121, R64, -INF , !P3 ;  /* 0xff80000040797808 */ /* 0x000fe20005800000 */
[--C-:B------:R-:W-:Y:S01]  /*3c90*/  FFMA.FTZ R195, R195, c[0x0][0x23c], -R72.reuse ;  /* 0x00008f00c3c37a23 */ /* 0x100fe20000010848 */
[C---:B------:R-:W-:Y:S01]  /*3ca0*/  ISETP.GE.AND P3, PT, R177.reuse, R168, PT ;  /* 0x000000a8b100720c */ /* 0x040fe20003f66270 */
[--C-:B------:R-:W-:Y:S01]  /*3cb0*/  FFMA.FTZ R194, R194, c[0x0][0x23c], -R72.reuse ;  /* 0x00008f00c2c27a23 */ /* 0x100fe20000010848 */
[----:B------:R-:W-:Y:S01]  /*3cc0*/  ISETP.GE.AND P6, PT, R177, R165, PT ;  /* 0x000000a5b100720c */ /* 0x000fe20003fc6270 */
        /* <DEDUP_REMOVED lines=9> */
[----:B------:R-:W4:Y:S01]  /*3d60*/  MUFU.EX2 R72, R207 ;  /* 0x000000cf00487308 */ /* 0x000f220000000800 */
[----:B-1----:R-:W-:Y:S01]  /*3d70*/  FADD.FTZ R104, R76, R203 ;  /* 0x000000cb4c687221 */ /* 0x002fe20000010000 */
[----:B------:R-:W-:Y:S02]  /*3d80*/  F2FP.BF16.PACK_AB R76, R203, R76 ;  /* 0x0000004ccb4c723e */ /* 0x000fe400000010ff */
[----:B------:R-:W-:Y:S01]  /*3d90*/  FSEL R203, R135, -INF , !P5 ;  /* 0xff80000087cb7808 */ /* 0x000fe20006800000 */
[----:B--2---:R-:W-:Y:S01]  /*3da0*/  FADD.FTZ R104, R73, R104 ;  /* 0x0000006849687221 */ /* 0x004fe20000010000 */
[----:B------:R-:W-:-:S02]  /*3db0*/  ISETP.GE.AND P5, PT, R180, R231, PT ;  /* 0x000000e7b400720c */ /* 0x000fc40003fa6270 */
[C---:B---3--:R-:W-:Y:S01]  /*3dc0*/  F2FP.BF16.PACK_AB R73, R129.reuse, R73 ;  /* 0x000000498149723e */ /* 0x048fe200000010ff */
[----:B------:R-:W-:Y:S01]  /*3dd0*/  FADD.FTZ R104, R129, R104 ;  /* 0x0000006881687221 */ /* 0x000fe20000010000 */
[----:B------:R-:W-:Y:S02]  /*3de0*/  FSEL R129, R65, -INF , !P4 ;  /* 0xff80000041817808 */ /* 0x000fe40006000000 */
[----:B------:R-:W-:Y:S01]  /*3df0*/  ISETP.GE.AND P4, PT, R136, R168, PT ;  /* 0x000000a88800720c */ /* 0x000fe20003f86270 */
[----:B----4-:R-:W-:Y:S01]  /*3e00*/  FADD.FTZ R104, R72, R104 ;  /* 0x0000006848687221 */ /* 0x010fe20000010000 */
[----:B------:R-:W-:Y:S02]  /*3e10*/  FSEL R207, R131, -INF , !P5 ;  /* 0xff80000083cf7808 */ /* 0x000fe40006800000 */
[C---:B------:R-:W-:Y:S01]  /*3e20*/  F2FP.BF16.PACK_AB R72, R125.reuse, R72 ;  /* 0x000000487d48723e */ /* 0x040fe200000010ff */
[----:B------:R-:W-:Y:S01]  /*3e30*/  FADD.FTZ R152, R125, R104 ;  /* 0x000000687d987221 */ /* 0x000fe20000010000 */
[----:B------:R-:W-:-:S02]  /*3e40*/  FSEL R104, R70, -INF , !P2 ;  /* 0xff80000046687808 */ /* 0x000fc40005000000 */
[-C--:B------:R-:W-:Y:S02]  /*3e50*/  ISETP.GE.AND P2, PT, R185, R231.reuse, PT ;  /* 0x000000e7b900720c */ /* 0x080fe40003f46270 */
[-C--:B------:R-:W-:Y:S02]  /*3e60*/  ISETP.GE.AND P5, PT, R136, R231.reuse, PT ;  /* 0x000000e78800720c */ /* 0x080fe40003fa6270 */
[----:B------:R-:W-:Y:S02]  /*3e70*/  FSEL R206, R130, -INF , !P2 ;  /* 0xff80000082ce7808 */ /* 0x000fe40005000000 */
[----:B------:R-:W-:Y:S02]  /*3e80*/  ISETP.GE.AND P2, PT, R177, R231, PT ;  /* 0x000000e7b100720c */ /* 0x000fe40003f46270 */
[----:B------:R-:W-:Y:S02]  /*3e90*/  FSEL R125, R67, -INF , !P1 ;  /* 0xff800000437d7808 */ /* 0x000fe40004800000 */
[----:B------:R-:W-:-:S02]  /*3ea0*/  FSEL R222, R126, -INF , !P2 ;  /* 0xff8000007ede7808 */ /* 0x000fc40005000000 */
[----:B------:R-:W-:Y:S02]  /*3eb0*/  ISETP.GE.AND P1, PT, R136, R165, PT ;  /* 0x000000a58800720c */ /* 0x000fe40003f26270 */
[C---:B------:R-:W-:Y:S02]  /*3ec0*/  ISETP.GE.AND P2, PT, R173.reuse, R231, PT ;  /* 0x000000e7ad00720c */ /* 0x040fe40003f46270 */
[----:B------:R-:W-:Y:S02]  /*3ed0*/  FSEL R131, R60, -INF , !P3 ;  /* 0xff8000003c837808 */ /* 0x000fe40005800000 */
[C---:B------:R-:W-:Y:S02]  /*3ee0*/  ISETP.GE.AND P3, PT, R173.reuse, R168, PT ;  /* 0x000000a8ad00720c */ /* 0x040fe40003f66270 */
[----:B------:R-:W-:Y:S02]  /*3ef0*/  FSEL R136, R62, -INF , !P6 ;  /* 0xff8000003e887808 */ /* 0x000fe40007000000 */
[----:B------:R-:W-:-:S02]  /*3f00*/  ISETP.GE.AND P6, PT, R173, R165, PT ;  /* 0x000000a5ad00720c */ /* 0x000fc40003fc6270 */
[----:B------:R-:W-:Y:S02]  /*3f10*/  FSEL R223, R127, -INF , !P5 ;  /* 0xff8000007fdf7808 */ /* 0x000fe40006800000 */
[----:B------:R-:W-:Y:S02]  /*3f20*/  FSEL R173, R61, -INF , !P4 ;  /* 0xff8000003dad7808 */ /* 0x000fe40006000000 */
[CC--:B------:R-:W-:Y:S02]  /*3f30*/  ISETP.GE.AND P5, PT, R153.reuse, R231.reuse, PT ;  /* 0x000000e79900720c */ /* 0x0c0fe40003fa6270 */
[----:B------:R-:W-:Y:S02]  /*3f40*/  ISETP.GE.AND P4, PT, R153, R168, PT ;  /* 0x000000a89900720c */ /* 0x000fe40003f86270 */
[----:B------:R-:W-:Y:S02]  /*3f50*/  FSEL R250, R122, -INF , !P2 ;  /* 0xff8000007afa7808 */ /* 0x000fe40005000000 */
[----:B------:R-:W-:-:S02]  /*3f60*/  ISETP.GE.AND P2, PT, R154, R231, PT ;  /* 0x000000e79a00720c */ /* 0x000fc40003f46270 */
[----:B------:R-:W-:Y:S02]  /*3f70*/  FSEL R177, R56, -INF , !P3 ;  /* 0xff80000038b17808 */ /* 0x000fe40005800000 */
[----:B------:R-:W-:Y:S02]  /*3f80*/  FSEL R127, R63, -INF , !P1 ;  /* 0xff8000003f7f7808 */ /* 0x000fe40004800000 */
[----:B------:R-:W-:Y:S02]  /*3f90*/  ISETP.GE.AND P3, PT, R154, R168, PT ;  /* 0x000000a89a00720c */ /* 0x000fe40003f66270 */
[----:B------:R-:W-:Y:S02]  /*3fa0*/  ISETP.GE.AND P1, PT, R153, R165, PT ;  /* 0x000000a59900720c */ /* 0x000fe40003f26270 */
[----:B------:R-:W-:Y:S02]  /*3fb0*/  FSEL R252, R123, -INF , !P5 ;  /* 0xff8000007bfc7808 */ /* 0x000fe40006800000 */
[----:B------:R-:W-:-:S02]  /*3fc0*/  FSEL R153, R58, -INF , !P6 ;  /* 0xff8000003a997808 */ /* 0x000fc40007000000 */
[----:B------:R-:W-:Y:S02]  /*3fd0*/  FSEL R123, R57, -INF , !P4 ;  /* 0xff800000397b7808 */ /* 0x000fe40006000000 */
[C---:B------:R-:W-:Y:S02]  /*3fe0*/  ISETP.GE.AND P5, PT, R155.reuse, R231, PT ;  /* 0x000000e79b00720c */ /* 0x040fe40003fa6270 */
[----:B------:R-:W-:Y:S02]  /*3ff0*/  ISETP.GE.AND P6, PT, R154, R165, PT ;  /* 0x000000a59a00720c */ /* 0x000fe40003fc6270 */
[----:B------:R-:W-:Y:S02]  /*4000*/  ISETP.GE.AND P4, PT, R155, R168, PT ;  /* 0x000000a89b00720c */ /* 0x000fe40003f86270 */
[----:B------:R-:W-:Y:S02]  /*4010*/  FSEL R144, R118, -INF , !P2 ;  /* 0xff80000076907808 */ /* 0x000fe40005000000 */
[----:B------:R-:W-:-:S02]  /*4020*/  ISETP.GE.AND P2, PT, R181, R231, PT ;  /* 0x000000e7b500720c */ /* 0x000fc40003f46270 */
[----:B------:R-:W-:Y:S01]  /*4030*/  FSEL R180, R52, -INF , !P3 ;  /* 0xff80000034b47808 */ /* 0x000fe20005800000 */
[----:B------:R-:W-:Y:S01]  /*4040*/  STL [R1+0x8], R144 ;  /* 0x0000089001007387 */ /* 0x000fe20000100800 */
[----:B------:R-:W-:Y:S02]  /*4050*/  FSEL R154, R59, -INF , !P1 ;  /* 0xff8000003b9a7808 */ /* 0x000fe40004800000 */
[----:B------:R-:W-:Y:S01]  /*4060*/  ISETP.GE.AND P3, PT, R181, R168, PT ;  /* 0x000000a8b500720c */ /* 0x000fe20003f66270 */
[----:B------:R-:W-:Y:S01]  /*4070*/  STL.64 [R1+0x258], R52 ;  /* 0x0002583401007387 */ /* 0x000fe20000100a00 */
[----:B------:R-:W-:Y:S02]  /*4080*/  ISETP.GE.AND P1, PT, R155, R165, PT ;  /* 0x000000a59b00720c */ /* 0x000fe40003f26270 */
[----:B------:R-:W-:Y:S02]  /*4090*/  FSEL R6, R119, -INF , !P5 ;  /* 0xff80000077067808 */ /* 0x000fe40006800000 */
[----:B------:R-:W-:-:S02]  /*40a0*/  FSEL R155, R54, -INF , !P6 ;  /* 0xff800000369b7808 */ /* 0x000fc40007000000 */
[----:B------:R-:W-:Y:S01]  /*40b0*/  FSEL R119, R53, -INF , !P4 ;  /* 0xff80000035777808 */ /* 0x000fe20006000000 */
[----:B------:R1:W-:Y:S01]  /*40c0*/  STL [R1+0xc], R6 ;  /* 0x00000c0601007387 */ /* 0x0003e20000100800 */
[C---:B------:R-:W-:Y:S02]  /*40d0*/  ISETP.GE.AND P5, PT, R156.reuse, R231, PT ;  /* 0x000000e79c00720c */ /* 0x040fe40003fa6270 */
[----:B------:R-:W-:Y:S01]  /*40e0*/  ISETP.GE.AND P6, PT, R181, R165, PT ;  /* 0x000000a5b500720c */ /* 0x000fe20003fc6270 */
[----:B------:R-:W-:Y:S01]  /*40f0*/  STL.64 [R1+0x260], R54 ;  /* 0x0002603601007387 */ /* 0x000fe20000100a00 */
[----:B------:R-:W-:Y:S02]  /*4100*/  ISETP.GE.AND P4, PT, R156, R168, PT ;  /* 0x000000a89c00720c */ /* 0x000fe40003f86270 */
[----:B------:R-:W-:Y:S02]  /*4110*/  FSEL R14, R114, -INF , !P2 ;  /* 0xff800000720e7808 */ /* 0x000fe40005000000 */
[----:B------:R-:W-:-:S02]  /*4120*/  ISETP.GE.AND P2, PT, R157, R231, PT ;  /* 0x000000e79d00720c */ /* 0x000fc40003f46270 */
[----:B------:R-:W-:Y:S01]  /*4130*/  FSEL R181, R48, -INF , !P3 ;  /* 0xff80000030b57808 */ /* 0x000fe20005800000 */
[----:B------:R-:W-:Y:S01]  /*4140*/  STL [R1+0x10], R14 ;  /* 0x0000100e01007387 */ /* 0x000fe20000100800 */
[-C--:B------:R-:W-:Y:S02]  /*4150*/  ISETP.GE.AND P3, PT, R157, R168.reuse, PT ;  /* 0x000000a89d00720c */ /* 0x080fe40003f66270 */
[----:B------:R-:W-:Y:S01]  /*4160*/  FSEL R15, R115, -INF , !P5 ;  /* 0xff800000730f7808 */ /* 0x000fe20006800000 */
[----:B------:R-:W-:Y:S01]  /*4170*/  STL.64 [R1+0x268], R50 ;  /* 0x0002683201007387 */ /* 0x000fe20000100a00 */
[----:B------:R-:W-:Y:S02]  /*4180*/  FSEL R115, R49, -INF , !P4 ;  /* 0xff80000031737808 */ /* 0x000fe40006000000 */
[C---:B------:R-:W-:Y:S01]  /*4190*/  ISETP.GE.AND P5, PT, R158.reuse, R231, PT ;  /* 0x000000e79e00720c */ /* 0x040fe20003fa6270 */
[----:B------:R-:W-:Y:S01]  /*41a0*/  STL [R1+0x14], R15 ;  /* 0x0000140f01007387 */ /* 0x000fe20000100800 */
[----:B------:R-:W-:-:S02]  /*41b0*/  ISETP.GE.AND P4, PT, R158, R168, PT ;  /* 0x000000a89e00720c */ /* 0x000fc40003f86270 */
[----:B------:R-:W-:Y:S01]  /*41c0*/  FSEL R7, R110, -INF , !P2 ;  /* 0xff8000006e077808 */ /* 0x000fe20005000000 */
[----:B------:R-:W-:Y:S01]  /*41d0*/  STL.64 [R1+0x270], R46 ;  /* 0x0002702e01007387 */ /* 0x000fe20000100a00 */
[----:B------:R-:W-:Y:S02]  /*41e0*/  FSEL R230, R55, -INF , !P1 ;  /* 0xff80000037e67808 */ /* 0x000fe40004800000 */
[C---:B------:R-:W-:Y:S02]  /*41f0*/  ISETP.GE.AND P2, PT, R159.reuse, R231, PT ;  /* 0x000000e79f00720c */ /* 0x040fe40003f46270 */
[----:B------:R-:W-:Y:S02]  /*4200*/  FSEL R185, R44, -INF , !P3 ;  /* 0xff8000002cb97808 */ /* 0x000fe40005800000 */
[----:B------:R-:W-:Y:S02]  /*4210*/  ISETP.GE.AND P1, PT, R156, R165, PT ;  /* 0x000000a59c00720c */ /* 0x000fe40003f26270 */
[----:B------:R-:W-:-:S02]  /*4220*/  ISETP.GE.AND P3, PT, R159, R168, PT ;  /* 0x000000a89f00720c */ /* 0x000fc40003f66270 */
[----:B------:R-:W-:Y:S02]  /*4230*/  FSEL R156, R50, -INF , !P6 ;  /* 0xff800000329c7808 */ /* 0x000fe40007000000 */
[----:B-1----:R-:W-:Y:S02]  /*4240*/  FSEL R6, R111, -INF , !P5 ;  /* 0xff8000006f067808 */ /* 0x002fe40006800000 */
[----:B------:R-:W-:Y:S02]  /*4250*/  ISETP.GE.AND P6, PT, R157, R165, PT ;  /* 0x000000a59d00720c */ /* 0x000fe40003fc6270 */
[----:B------:R-:W-:Y:S02]  /*4260*/  FSEL R111, R45, -INF , !P4 ;  /* 0xff8000002d6f7808 */ /* 0x000fe40006000000 */
[C---:B------:R-:W-:Y:S02]  /*4270*/  ISETP.GE.AND P5, PT, R176.reuse, R231, PT ;  /* 0x000000e7b000720c */ /* 0x040fe40003fa6270 */
[----:B------:R-:W-:-:S02]  /*4280*/  ISETP.GE.AND P4, PT, R176, R168, PT ;  /* 0x000000a8b000720c */ /* 0x000fc40003f86270 */
[----:B------:R-:W-:Y:S02]  /*4290*/  FSEL R10, R106, -INF , !P2 ;  /* 0xff8000006a0a7808 */ /* 0x000fe40005000000 */
[----:B------:R-:W-:Y:S02]  /*42a0*/  FSEL R157, R51, -INF , !P1 ;  /* 0xff800000339d7808 */ /* 0x000fe40004800000 */
[----:B------:R-:W-:Y:S01]  /*42b0*/  ISETP.GE.AND P2, PT, R174, R231, PT ;  /* 0x000000e7ae00720c */ /* 0x000fe20003f46270 */
[----:B------:R-:W-:Y:S01]  /*42c0*/  STL [R1+0x54], R10 ;  /* 0x0000540a01007387 */ /* 0x000fe20000100800 */
[----:B------:R-:W-:Y:S02]  /*42d0*/  FSEL R247, R40, -INF , !P3 ;  /* 0xff80000028f77808 */ /* 0x000fe40005800000 */
[----:B------:R-:W-:Y:S01]  /*42e0*/  ISETP.GE.AND P1, PT, R158, R165, PT ;  /* 0x000000a59e00720c */ /* 0x000fe20003f26270 */
[----:B------:R1:W-:Y:S01]  /*42f0*/  STL.64 [R1+0x230], R40 ;  /* 0x0002302801007387 */ /* 0x0003e20000100a00 */
[----:B------:R-:W-:-:S02]  /*4300*/  ISETP.GE.AND P3, PT, R174, R168, PT ;  /* 0x000000a8ae00720c */ /* 0x000fc40003f66270 */
[----:B------:R-:W-:Y:S02]  /*4310*/  FSEL R158, R46, -INF , !P6 ;  /* 0xff8000002e9e7808 */ /* 0x000fe40007000000 */
[----:B------:R-:W-:Y:S02]  /*4320*/  FSEL R11, R107, -INF , !P5 ;  /* 0xff8000006b0b7808 */ /* 0x000fe40006800000 */
[----:B------:R-:W-:Y:S02]  /*4330*/  ISETP.GE.AND P6, PT, R159, R165, PT ;  /* 0x000000a59f00720c */ /* 0x000fe40003fc6270 */
[----:B------:R-:W-:Y:S01]  /*4340*/  FSEL R106, R41, -INF , !P4 ;  /* 0xff800000296a7808 */ /* 0x000fe20006000000 */
[----:B------:R-:W-:Y:S01]  /*4350*/  STL [R1+0x58], R11 ;  /* 0x0000580b01007387 */ /* 0x000fe20000100800 */
        /* <DEDUP_REMOVED lines=16> */
[----:B------:R-:W-:Y:S01]  /*4460*/  ISETP.GE.AND P4, PT, R179, R168, PT ;  /* 0x000000a8b300720c */ /* 0x000fe20003f86270 */
[----:B------:R-:W-:Y:S01]  /*4470*/  STL.64 [R1+0x240], R32 ;  /* 0x0002402001007387 */ /* 0x000fe20000100a00 */
[----:B-1----:R-:W-:-:S02]  /*4480*/  FSEL R41, R98, -INF , !P2 ;  /* 0xff80000062297808 */ /* 0x002fc40005000000 */
[----:B------:R-:W-:Y:S02]  /*4490*/  FSEL R174, R43, -INF , !P1 ;  /* 0xff8000002bae7808 */ /* 0x000fe40004800000 */
[----:B------:R-:W-:Y:S02]  /*44a0*/  ISETP.GE.AND P2, PT, R236, R231, PT ;  /* 0x000000e7ec00720c */ /* 0x000fe40003f46270 */
[----:B------:R-:W-:Y:S02]  /*44b0*/  FSEL R251, R32, -INF , !P3 ;  /* 0xff80000020fb7808 */ /* 0x000fe40005800000 */
[----:B------:R-:W-:Y:S02]  /*44c0*/  ISETP.GE.AND P1, PT, R183, R165, PT ;  /* 0x000000a5b700720c */ /* 0x000fe40003f26270 */
[----:B------:R-:W-:Y:S02]  /*44d0*/  ISETP.GE.AND P3, PT, R236, R168, PT ;  /* 0x000000a8ec00720c */ /* 0x000fe40003f66270 */
[----:B------:R-:W-:-:S02]  /*44e0*/  FSEL R183, R38, -INF , !P6 ;  /* 0xff80000026b77808 */ /* 0x000fc40007000000 */
[----:B------:R-:W-:Y:S02]  /*44f0*/  FSEL R142, R99, -INF , !P5 ;  /* 0xff800000638e7808 */ /* 0x000fe40006800000 */
[----:B--2---:R-:W-:Y:S02]  /*4500*/  FSEL R38, R33, -INF , !P4 ;  /* 0xff80000021267808 */ /* 0x004fe40006000000 */
[----:B------:R-:W-:Y:S01]  /*4510*/  FSEL R149, R94, -INF , !P2 ;  /* 0xff8000005e957808 */ /* 0x000fe20005000000 */
[----:B------:R-:W-:Y:S01]  /*4520*/  STL [R1+0x6c], R142 ;  /* 0x00006c8e01007387 */ /* 0x000fe20000100800 */
[----:B------:R-:W-:Y:S02]  /*4530*/  FSEL R55, R28, -INF , !P3 ;  /* 0xff8000001c377808 */ /* 0x000fe40005800000 */
[----:B------:R-:W-:Y:S01]  /*4540*/  ISETP.GE.AND P4, PT, R175, R168, PT ;  /* 0x000000a8af00720c */ /* 0x000fe20003f86270 */
[----:B------:R-:W-:Y:S01]  /*4550*/  STL [R1], R38 ;  /* 0x0000002601007387 */ /* 0x000fe20000100800 */
[----:B------:R-:W-:-:S02]  /*4560*/  ISETP.GE.AND P6, PT, R172, R165, PT ;  /* 0x000000a5ac00720c */ /* 0x000fc40003fc6270 */
[----:B------:R-:W-:Y:S01]  /*4570*/  FSEL R162, R29, -INF , !P4 ;  /* 0xff8000001da27808 */ /* 0x000fe20006000000 */
[----:B------:R-:W-:Y:S01]  /*4580*/  STL [R1+0xa4], R149 ;  /* 0x0000a49501007387 */ /* 0x000fe20000100800 */
[----:B------:R-:W-:Y:S02]  /*4590*/  FSEL R172, R39, -INF , !P1 ;  /* 0xff80000027ac7808 */ /* 0x000fe40004800000 */
[----:B------:R-:W-:Y:S01]  /*45a0*/  ISETP.GE.AND P1, PT, R179, R165, PT ;  /* 0x000000a5b300720c */ /* 0x000fe20003f26270 */
[----:B------:R-:W-:Y:S01]  /*45b0*/  STL [R1+0x4], R55 ;  /* 0x0000043701007387 */ /* 0x000fe20000100800 */
[-C--:B------:R-:W-:Y:S02]  /*45c0*/  ISETP.GE.AND P2, PT, R233, R231.reuse, PT ;  /* 0x000000e7e900720c */ /* 0x080fe40003f46270 */
[----:B------:R-:W-:Y:S01]  /*45d0*/  FSEL R243, R35, -INF , !P1 ;  /* 0xff80000023f37808 */ /* 0x000fe20004800000 */
[----:B------:R1:W-:Y:S01]  /*45e0*/  STL.64 [R1+0x248], R28 ;  /* 0x0002481c01007387 */ /* 0x0003e20000100a00 */
[----:B------:R-:W-:-:S02]  /*45f0*/  ISETP.GE.AND P5, PT, R175, R231, PT ;  /* 0x000000e7af00720c */ /* 0x000fc40003fa6270 */
[----:B------:R-:W-:Y:S02]  /*4600*/  ISETP.GE.AND P1, PT, R175, R165, PT ;  /* 0x000000a5af00720c */ /* 0x000fe40003f26270 */
[-C--:B------:R-:W-:Y:S02]  /*4610*/  ISETP.GE.AND P3, PT, R233, R168.reuse, PT ;  /* 0x000000a8e900720c */ /* 0x080fe40003f66270 */
[----:B------:R-:W-:Y:S02]  /*4620*/  ISETP.GE.AND P4, PT, R235, R168, PT ;  /* 0x000000a8eb00720c */ /* 0x000fe40003f86270 */
[----:B------:R-:W-:Y:S02]  /*4630*/  FSEL R140, R95, -INF , !P5 ;  /* 0xff8000005f8c7808 */ /* 0x000fe40006800000 */
[----:B------:R-:W-:Y:S01]  /*4640*/  FSEL R179, R34, -INF , !P6 ;  /* 0xff80000022b37808 */ /* 0x000fe20007000000 */
[----:B-1----:R-:W2:Y:S01]  /*4650*/  LDL.LU R29, [R1+0xc] ;  /* 0x00000c00011d7983 */ /* 0x002ea20000300800 */
[----:B------:R-:W-:-:S02]  /*4660*/  FSEL R28, R90, -INF , !P2 ;  /* 0xff8000005a1c7808 */ /* 0x000fc40005000000 */
[----:B------:R-:W-:Y:S02]  /*4670*/  FSEL R241, R31, -INF , !P1 ;  /* 0xff8000001ff17808 */ /* 0x000fe40004800000 */
[-C--:B------:R-:W-:Y:S02]  /*4680*/  ISETP.GE.AND P2, PT, R232, R231.reuse, PT ;  /* 0x000000e7e800720c */ /* 0x080fe40003f46270 */
[----:B------:R-:W-:Y:S02]  /*4690*/  FSEL R148, R24, -INF , !P3 ;  /* 0xff80000018947808 */ /* 0x000fe40005800000 */
[----:B------:R-:W-:Y:S02]  /*46a0*/  FSEL R147, R25, -INF , !P4 ;  /* 0xff80000019937808 */ /* 0x000fe40006000000 */
[C---:B------:R-:W-:Y:S02]  /*46b0*/  ISETP.GE.AND P5, PT, R235.reuse, R231, PT ;  /* 0x000000e7eb00720c */ /* 0x040fe40003fa6270 */
[----:B------:R-:W-:-:S02]  /*46c0*/  ISETP.GE.AND P1, PT, R235, R165, PT ;  /* 0x000000a5eb00720c */ /* 0x000fc40003f26270 */
[-C--:B------:R-:W-:Y:S02]  /*46d0*/  ISETP.GE.AND P3, PT, R232, R168.reuse, PT ;  /* 0x000000a8e800720c */ /* 0x080fe40003f66270 */
[----:B------:R-:W-:Y:S02]  /*46e0*/  ISETP.GE.AND P4, PT, R169, R168, PT ;  /* 0x000000a8a900720c */ /* 0x000fe40003f86270 */
[----:B------:R-:W-:Y:S02]  /*46f0*/  FSEL R213, R86, -INF , !P2 ;  /* 0xff80000056d57808 */ /* 0x000fe40005000000 */
[----:B------:R-:W-:Y:S02]  /*4700*/  FSEL R54, R91, -INF , !P5 ;  /* 0xff8000005b367808 */ /* 0x000fe40006800000 */
[----:B------:R-:W-:Y:S02]  /*4710*/  FSEL R107, R27, -INF , !P1 ;  /* 0xff8000001b6b7808 */ /* 0x000fe40004800000 */
[----:B------:R-:W-:-:S02]  /*4720*/  ISETP.GE.AND P2, PT, R214, R231, PT ;  /* 0x000000e7d600720c */ /* 0x000fc40003f46270 */
[----:B------:R-:W-:Y:S02]  /*4730*/  FSEL R146, R20, -INF , !P3 ;  /* 0xff80000014927808 */ /* 0x000fe40005800000 */
[----:B------:R-:W-:Y:S02]  /*4740*/  FSEL R143, R21, -INF , !P4 ;  /* 0xff800000158f7808 */ /* 0x000fe40006000000 */
[C---:B------:R-:W-:Y:S02]  /*4750*/  ISETP.GE.AND P5, PT, R169.reuse, R231, PT ;  /* 0x000000e7a900720c */ /* 0x040fe40003fa6270 */
        /* <DEDUP_REMOVED lines=9> */
[----:B------:R-:W-:Y:S02]  /*47f0*/  FSEL R141, R16, -INF , !P3 ;  /* 0xff800000108d7808 */ /* 0x000fe40005800000 */
[CC--:B------:R-:W-:Y:S02]  /*4800*/  ISETP.GE.AND P1, PT, R166.reuse, R168.reuse, PT ;  /* 0x000000a8a600720c */ /* 0x0c0fe40003f26270 */
[-C--:B------:R-:W-:Y:S02]  /*4810*/  ISETP.GE.AND P5, PT, R166, R165.reuse, PT ;  /* 0x000000a5a600720c */ /* 0x080fe40003fa6270 */
[C---:B------:R-:W-:Y:S02]  /*4820*/  ISETP.GE.AND P3, PT, R167.reuse, R168, PT ;  /* 0x000000a8a700720c */ /* 0x040fe40003f66270 */
[----:B------:R-:W-:Y:S01]  /*4830*/  ISETP.GE.AND P4, PT, R167, R165, PT ;  /* 0x000000a5a700720c */ /* 0x000fe20003f86270 */
[----:B------:R-:W-:Y:S01]  /*4840*/  IMAD.WIDE.U32 R166, R228, -0x326172a9, RZ ;  /* 0xcd9e8d57e4a67825 */ /* 0x000fe200078e00ff */
[----:B------:R-:W-:-:S02]  /*4850*/  LOP3.LUT R169, R0, UR28, RZ, 0x3c, !PT ;  /* 0x0000001c00a97c12 */ /* 0x000fc4000f8e3cff */
[----:B------:R-:W-:Y:S02]  /*4860*/  FSEL R175, R30, -INF , !P6 ;  /* 0xff8000001eaf7808 */ /* 0x000fe40007000000 */
[----:B------:R-:W-:Y:S01]  /*4870*/  FSEL R170, R78, -INF , !P2 ;  /* 0xff8000004eaa7808 */ /* 0x000fe20005000000 */
[----:B------:R-:W-:Y:S01]  /*4880*/  USHF.L.U32 UR30, UR7, 0x2, URZ ;  /* 0x00000002071e7899 */ /* 0x000fe2000800063f */
[----:B------:R-:W-:Y:S02]  /*4890*/  ISETP.GE.AND P6, PT, R233, R165, PT ;  /* 0x000000a5e900720c */ /* 0x000fe40003fc6270 */
[----:B------:R-:W-:Y:S02]  /*48a0*/  FSEL R137, R17, -INF , !P1 ;  /* 0xff80000011897808 */ /* 0x000fe40004800000 */
[----:B------:R-:W-:Y:S02]  /*48b0*/  ISETP.GE.AND P2, PT, R234, R168, PT ;  /* 0x000000a8ea00720c */ /* 0x000fe40003f46270 */
[----:B------:R-:W-:-:S02]  /*48c0*/  FSEL R40, R12, -INF , !P3 ;  /* 0xff8000000c287808 */ /* 0x000fc40005800000 */
[C---:B------:R-:W-:Y:S02]  /*48d0*/  ISETP.GE.AND P1, PT, R234.reuse, R231, PT ;  /* 0x000000e7ea00720c */ /* 0x040fe40003f26270 */
[----:B------:R-:W-:Y:S02]  /*48e0*/  ISETP.GE.AND P3, PT, R234, R165, PT ;  /* 0x000000a5ea00720c */ /* 0x000fe40003f66270 */
[----:B------:R-:W-:Y:S01]  /*48f0*/  LOP3.LUT R234, R167, R169, RZ, 0x3c, !PT ;  /* 0x000000a9a7ea7212 */ /* 0x000fe200078e3cff */
[----:B------:R-:W-:Y:S01]  /*4900*/  ULOP3.LUT UR5, UR30, UR29, URZ, 0x3c, !UPT ;  /* 0x0000001d1e057292 */ /* 0x000fe2000f8e3c3f */
[----:B------:R-:W-:Y:S02]  /*4910*/  FSEL R103, R26, -INF , !P6 ;  /* 0xff8000001a677808 */ /* 0x000fe40007000000 */
[----:B------:R-:W-:Y:S01]  /*4920*/  FSEL R46, R13, -INF , !P2 ;  /* 0xff8000000d2e7808 */ /* 0x000fe20005000000 */
[----:B------:R-:W-:Y:S01]  /*4930*/  UIADD3 UR19, UR29, -0x4498517b, URZ ;  /* 0xbb67ae851d137890 */ /* 0x000fe2000fffe03f */
[----:B------:R-:W-:Y:S01]  /*4940*/  ISETP.GE.AND P6, PT, R232, R165, PT ;  /* 0x000000a5e800720c */ /* 0x000fe20003fc6270 */
[----:B------:R-:W-:Y:S01]  /*4950*/  IMAD.WIDE.U32 R232, R219, -0x2daee0ad, RZ ;  /* 0xd2511f53dbe87825 */ /* 0x000fe200078e00ff */
[----:B------:R-:W-:-:S02]  /*4960*/  ISETP.GE.AND P2, PT, R3, R168, PT ;  /* 0x000000a80300720c */ /* 0x000fc40003f46270 */
[----:B------:R-:W-:Y:S01]  /*4970*/  FMNMX.FTZ R236, R202, R203, !PT ;  /* 0x000000cbcaec7209 */ /* 0x000fe20007810000 */
[----:B------:R-:W-:Y:S01]  /*4980*/  IMAD.WIDE.U32 R234, R234, -0x2daee0ad, RZ ;  /* 0xd2511f53eaea7825 */ /* 0x000fe200078e00ff */
[----:B------:R-:W-:Y:S02]  /*4990*/  FSEL R0, R79, -INF , !P1 ;  /* 0xff8000004f007808 */ /* 0x000fe40004800000 */
[----:B------:R-:W-:Y:S02]  /*49a0*/  FSEL R47, R8, -INF , !P2 ;  /* 0xff800000082f7808 */ /* 0x000fe40005000000 */
[C---:B------:R-:W-:Y:S02]  /*49b0*/  ISETP.GE.AND P1, PT, R3.reuse, R231, PT ;  /* 0x000000e70300720c */ /* 0x040fe40003f26270 */
[----:B------:R-:W-:Y:S02]  /*49c0*/  ISETP.GE.AND P2, PT, R3, R165, PT ;  /* 0x000000a50300720c */ /* 0x000fe40003f46270 */
[----:B------:R-:W-:-:S02]  /*49d0*/  LOP3.LUT R3, R233, UR5, RZ, 0x3c, !PT ;  /* 0x00000005e9037c12 */ /* 0x000fc4000f8e3cff */
[----:B------:R-:W-:Y:S02]  /*49e0*/  LOP3.LUT R246, R235, UR19, R232, 0x96, !PT ;  /* 0x00000013ebf67c12 */ /* 0x000fe4000f8e96e8 */
[----:B------:R-:W-:Y:S01]  /*49f0*/  FMNMX.FTZ R236, R206, R236, !PT ;  /* 0x000000ecceec7209 */ /* 0x000fe20007810000 */
[----:B------:R-:W-:Y:S01]  /*4a00*/  UIADD3 UR20, UR28, -0x61c88647, URZ ;  /* 0x9e3779b91c147890 */ /* 0x000fe2000fffe03f */
[----:B------:R-:W-:Y:S01]  /*4a10*/  FSEL R225, R74, -INF , !P1 ;  /* 0xff8000004ae17808 */ /* 0x000fe20004800000 */
[----:B------:R-:W-:Y:S01]  /*4a20*/  IMAD.WIDE.U32 R18, R3, -0x326172a9, RZ ;  /* 0xcd9e8d5703127825 */ /* 0x000fe200078e00ff */
[----:B------:R-:W-:Y:S01]  /*4a30*/  ISETP.GE.AND P1, PT, R2, R231, PT ;  /* 0x000000e70200720c */ /* 0x000fe20003f26270 */
[----:B------:R-:W-:Y:S01]  /*4a40*/  UIADD3 UR18, UR28, 0x3c6ef372, URZ ;  /* 0x3c6ef3721c127890 */ /* 0x000fe2000fffe03f */
[----:B------:R-:W-:Y:S01]  /*4a50*/  FMNMX.FTZ R236, R207, R236, !PT ;  /* 0x000000eccfec7209 */ /* 0x000fe20007810000 */
[----:B------:R-:W-:Y:S01]  /*4a60*/  IMAD.WIDE.U32 R160, R246, -0x326172a9, RZ ;  /* 0xcd9e8d57f6a07825 */ /* 0x000fe200078e00ff */
[----:B------:R-:W-:-:S02]  /*4a70*/  FSEL R218, R75, -INF , !P1 ;  /* 0xff8000004bda7808 */ /* 0x000fc40004800000 */
[----:B------:R-:W-:Y:S02]  /*4a80*/  ISETP.GE.AND P1, PT, R2, R168, PT ;  /* 0x000000a80200720c */ /* 0x000fe40003f26270 */
[----:B------:R-:W-:Y:S02]  /*4a90*/  FMNMX.FTZ R236, R222, R236, !PT ;  /* 0x000000ecdeec7209 */ /* 0x000fe40007810000 */
[----:B------:R-:W-:Y:S02]  /*4aa0*/  LOP3.LUT R3, R19, UR20, R166, 0x96, !PT ;  /* 0x0000001413037c12 */ /* 0x000fe4000f8e96a6 */
[----:B------:R-:W-:Y:S01]  /*4ab0*/  LOP3.LUT R238, R161, UR18, R18, 0x96, !PT ;  /* 0x00000012a1ee7c12 */ /* 0x000fe2000f8e9612 */
[----:B------:R-:W-:Y:S01]  /*4ac0*/  STL [R1+0xa8], R140 ;  /* 0x0000a88c01007387 */ /* 0x000fe20000100800 */
[----:B------:R-:W-:Y:S01]  /*4ad0*/  FSEL R217, R9, -INF , !P1 ;  /* 0xff80000009d97808 */ /* 0x000fe20004800000 */
[----:B------:R-:W-:Y:S01]  /*4ae0*/  UIADD3 UR17, UR29, 0x76cf5d0a, URZ ;  /* 0x76cf5d0a1d117890 */ /* 0x000fe2000fffe03f */
[----:B------:R-:W-:Y:S01]  /*4af0*/  FMNMX.FTZ R236, R223, R236, !PT ;  /* 0x000000ecdfec7209 */ /* 0x000fe20007810000 */
[----:B------:R-:W-:Y:S01]  /*4b00*/  STL [R1+0x4c], R162 ;  /* 0x00004ca201007387 */ /* 0x000fe20000100800 */
[----:B------:R-:W-:Y:S01]  /*4b10*/  ISETP.GE.AND P1, PT, R2, R165, PT ;  /* 0x000000a50200720c */ /* 0x000fe20003f26270 */
[----:B------:R-:W-:Y:S01]  /*4b20*/  UIADD3 UR15, UR29, 0x32370b8f, URZ ;  /* 0x32370b8f1d0f7890 */ /* 0x000fe2000fffe03f */
[----:B------:R-:W-:Y:S01]  /*4b30*/  IMAD.WIDE.U32 R2, R3, -0x2daee0ad, RZ ;  /* 0xd2511f5303027825 */ /* 0x000fe200078e00ff */
[----:B------:R-:W-:Y:S01]  /*4b40*/  STL [R1+0xac], R28 ;  /* 0x0000ac1c01007387 */ /* 0x000fe20000100800 */
[----:B------:R-:W-:-:S02]  /*4b50*/  FMNMX.FTZ R236, R250, R236, !PT ;  /* 0x000000ecfaec7209 */ /* 0x000fc40007810000 */
[----:B------:R-:W-:Y:S01]  /*4b60*/  IMAD.WIDE.U32 R238, R238, -0x2daee0ad, RZ ;  /* 0xd2511f53eeee7825 */ /* 0x000fe200078e00ff */
[----:B------:R-:W-:Y:S01]  /*4b70*/  STL [R1+0x50], R148 ;  /* 0x0000509401007387 */ /* 0x000fe20000100800 */
[----:B------:R-:W-:Y:S02]  /*4b80*/  FSEL R240, R22, -INF , !P6 ;  /* 0xff80000016f07808 */ /* 0x000fe40007000000 */
[----:B------:R-:W-:Y:S01]  /*4b90*/  ISETP.GE.AND P6, PT, R214, R165, PT ;  /* 0x000000a5d600720c */ /* 0x000fe20003fc6270 */
[----:B------:R-:W-:Y:S01]  /*4ba0*/  STL [R1+0xb8], R54 ;  /* 0x0000b83601007387 */ /* 0x000fe20000100800 */
[----:B------:R-:W-:-:S03]  /*4bb0*/  LOP3.LUT R214, R3, UR17, R234, 0x96, !PT ;  /* 0x0000001103d67c12 */ /* 0x000fc6000f8e96ea */
[----:B------:R-:W-:Y:S01]  /*4bc0*/  STL [R1+0x64], R147 ;  /* 0x0000649301007387 */ /* 0x000fe20000100800 */
[----:B------:R-:W-:Y:S02]  /*4bd0*/  LOP3.LUT R3, R239, UR15, R2, 0x96, !PT ;  /* 0x0000000fef037c12 */ /* 0x000fe4000f8e9602 */
[----:B------:R-:W-:Y:S01]  /*4be0*/  FMNMX.FTZ R236, R252, R236, !PT ;  /* 0x000000ecfcec7209 */ /* 0x000fe20007810000 */
[----:B------:R-:W-:Y:S04]  /*4bf0*/  STL [R1+0xbc], R213 ;  /* 0x0000bcd501007387 */ /* 0x000fe80000100800 */
[----:B------:R-:W-:Y:S01]  /*4c00*/  STL [R1+0x74], R146 ;  /* 0x0000749201007387 */ /* 0x000fe20000100800 */
[----:B------:R-:W-:-:S03]  /*4c10*/  UIADD3 UR16, UR28, -0x255992d5, URZ ;  /* 0xdaa66d2b1c107890 */ /* 0x000fc6000fffe03f */
[----:B------:R-:W-:Y:S01]  /*4c20*/  STL [R1+0x80], R143 ;  /* 0x0000808f01007387 */ /* 0x000fe20000100800 */
[----:B------:R-:W-:Y:S01]  /*4c30*/  UIADD3 UR14, UR28, 0x78dde6e4, URZ ;  /* 0x78dde6e41c0e7890 */ /* 0x000fe2000fffe03f */
[----:B------:R-:W-:Y:S02]  /*4c40*/  FMNMX.FTZ R236, R144, R236, !PT ;  /* 0x000000ec90ec7209 */ /* 0x000fe40007810000 */
[----:B------:R-:W-:Y:S01]  /*4c50*/  STL [R1+0x84], R141 ;  /* 0x0000848d01007387 */ /* 0x000fe20000100800 */
[----:B------:R-:W-:-:S03]  /*4c60*/  IMAD.WIDE.U32 R138, R3, -0x326172a9, RZ ;  /* 0xcd9e8d57038a7825 */ /* 0x000fc600078e00ff */
[----:B------:R-:W-:Y:S04]  /*4c70*/  STL [R1+0x90], R137 ;  /* 0x0000908901007387 */ /* 0x000fe80000100800 */
[----:B------:R1:W-:Y:S02]  /*4c80*/  STL.64 [R1+0x78], R18 ;  /* 0x0000781201007387 */ /* 0x0003e40000100a00 */
[----:B-1----:R-:W-:-:S05]  /*4c90*/  IMAD.WIDE.U32 R18, R214, -0x326172a9, RZ ;  /* 0xcd9e8d57d6127825 */ /* 0x002fca00078e00ff */
[----:B------:R-:W-:Y:S02]  /*4ca0*/  LOP3.LUT R3, R19, UR16, R160, 0x96, !PT ;  /* 0x0000001013037c12 */ /* 0x000fe4000f8e96a0 */
[----:B------:R-:W-:Y:S02]  /*4cb0*/  LOP3.LUT R214, R139, UR14, R18, 0x96, !PT ;  /* 0x0000000e8bd67c12 */ /* 0x000fe4000f8e9612 */
[----:B------:R-:W3:Y:S01]  /*4cc0*/  LDL.LU.64 R18, [R1+0x328] ;  /* 0x0003280001127983 */ /* 0x000ee20000300a00 */
[----:B--2---:R-:W-:-:S04]  /*4cd0*/  FMNMX.FTZ R236, R29, R236, !PT ;  /* 0x000000ec1dec7209 */ /* 0x004fc80007810000 */
[----:B------:R-:W-:Y:S02]  /*4ce0*/  FMNMX.FTZ R236, R14, R236, !PT ;  /* 0x000000ec0eec7209 */ /* 0x000fe40007810000 */
[----:B------:R-:W2:Y:S02]  /*4cf0*/  LDL.LU R14, [R1+0x320] ;  /* 0x00032000010e7983 */ /* 0x000ea40000300800 */
[----:B------:R-:W-:Y:S02]  /*4d00*/  FMNMX.FTZ R236, R15, R236, !PT ;  /* 0x000000ec0fec7209 */ /* 0x000fe40007810000 */
[----:B------:R-:W4:Y:S01]  /*4d10*/  LDL.LU R15, [R1+0x31c] ;  /* 0x00031c00010f7983 */ /* 0x000f220000300800 */
        /* <DEDUP_REMOVED lines=16> */
[----:B------:R-:W4:Y:S01]  /*4e20*/  LDL.LU R10, [R1+0x318] ;  /* 0x00031800010a7983 */ /* 0x000f220000300800 */
[----:B------:R-:W-:Y:S02]  /*4e30*/  FMNMX.FTZ R2, R173, R2, !PT ;  /* 0x00000002ad027209 */ /* 0x000fe40007810000 */
[----:B------:R-:W-:Y:S02]  /*4e40*/  FMNMX.FTZ R236, R11, R236, !PT ;  /* 0x000000ec0bec7209 */ /* 0x000fe40007810000 */
[----:B------:R-:W-:Y:S01]  /*4e50*/  FMNMX.FTZ R3, R230, R3, !PT ;  /* 0x00000003e6037209 */ /* 0x000fe20007810000 */
[----:B------:R-:W-:Y:S01]  /*4e60*/  UIADD3 UR13, UR29, -0x126145ec, URZ ;  /* 0xed9eba141d0d7890 */ /* 0x000fe2000fffe03f */
[----:B------:R-:W-:Y:S01]  /*4e70*/  FMNMX.FTZ R2, R177, R2, !PT ;  /* 0x00000002b1027209 */ /* 0x000fe20007810000 */
[----:B------:R-:W4:Y:S01]  /*4e80*/  LDL.LU R11, [R1+0x314] ;  /* 0x00031400010b7983 */ /* 0x000f220000300800 */
[----:B------:R-:W-:-:S02]  /*4e90*/  FMNMX.FTZ R236, R151, R236, !PT ;  /* 0x000000ec97ec7209 */ /* 0x000fc40007810000 */
[----:B------:R-:W-:Y:S01]  /*4ea0*/  FMNMX.FTZ R3, R156, R3, !PT ;  /* 0x000000039c037209 */ /* 0x000fe20007810000 */
[----:B------:R-:W-:Y:S01]  /*4eb0*/  UIADD3 UR11, UR29, -0x56f99767, URZ ;  /* 0xa90668991d0b7890 */ /* 0x000fe2000fffe03f */
[----:B------:R-:W-:Y:S01]  /*4ec0*/  FMNMX.FTZ R2, R123, R2, !PT ;  /* 0x000000027b027209 */ /* 0x000fe20007810000 */
[----:B------:R1:W4:Y:S01]  /*4ed0*/  LDL.LU R151, [R1+0x310] ;  /* 0x0003100001977983 */ /* 0x0003220000300800 */
[----:B------:R-:W-:Y:S02]  /*4ee0*/  FMNMX.FTZ R236, R150, R236, !PT ;  /* 0x000000ec96ec7209 */ /* 0x000fe40007810000 */
[----:B------:R-:W-:Y:S01]  /*4ef0*/  FMNMX.FTZ R3, R157, R3, !PT ;  /* 0x000000039d037209 */ /* 0x000fe20007810000 */
[----:B------:R1:W4:Y:S01]  /*4f00*/  LDL.LU R150, [R1+0x30c] ;  /* 0x00030c0001967983 */ /* 0x0003220000300800 */
[----:B------:R-:W-:Y:S02]  /*4f10*/  FMNMX.FTZ R2, R180, R2, !PT ;  /* 0x00000002b4027209 */ /* 0x000fe40007810000 */
[----:B------:R-:W-:-:S02]  /*4f20*/  FMNMX.FTZ R236, R41, R236, !PT ;  /* 0x000000ec29ec7209 */ /* 0x000fc40007810000 */
[----:B------:R-:W-:Y:S02]  /*4f30*/  FMNMX.FTZ R3, R158, R3, !PT ;  /* 0x000000039e037209 */ /* 0x000fe40007810000 */
[----:B------:R-:W-:Y:S02]  /*4f40*/  FMNMX.FTZ R2, R119, R2, !PT ;  /* 0x0000000277027209 */ /* 0x000fe40007810000 */
[----:B------:R-:W-:Y:S02]  /*4f50*/  FMNMX.FTZ R236, R142, R236, !PT ;  /* 0x000000ec8eec7209 */ /* 0x000fe40007810000 */
[----:B------:R-:W-:Y:S01]  /*4f60*/  FMNMX.FTZ R3, R159, R3, !PT ;  /* 0x000000039f037209 */ /* 0x000fe20007810000 */
[----:B------:R1:W4:Y:S01]  /*4f70*/  LDL.LU R142, [R1+0x308] ;  /* 0x00030800018e7983 */ /* 0x0003220000300800 */
[----:B------:R-:W-:Y:S02]  /*4f80*/  FMNMX.FTZ R2, R181, R2, !PT ;  /* 0x00000002b5027209 */ /* 0x000fe40007810000 */
[----:B------:R-:W-:-:S02]  /*4f90*/  FMNMX.FTZ R236, R149, R236, !PT ;  /* 0x000000ec95ec7209 */ /* 0x000fc40007810000 */
[----:B------:R-:W-:Y:S01]  /*4fa0*/  FMNMX.FTZ R3, R176, R3, !PT ;  /* 0x00000003b0037209 */ /* 0x000fe20007810000 */
[----:B------:R1:W4:Y:S01]  /*4fb0*/  LDL.LU R149, [R1+0x304] ;  /* 0x0003040001957983 */ /* 0x0003220000300800 */
[----:B------:R-:W-:Y:S02]  /*4fc0*/  FMNMX.FTZ R2, R115, R2, !PT ;  /* 0x0000000273027209 */ /* 0x000fe40007810000 */
        /* <DEDUP_REMOVED lines=28> */
[----:B------:R-:W-:Y:S01]  /*5190*/  IMAD.WIDE.U32 R54, R214, -0x2daee0ad, RZ ;  /* 0xd2511f53d6367825 */ /* 0x000fe200078e00ff */
[----:B------:R-:W-:-:S02]  /*51a0*/  LOP3.LUT R238, R145, UR13, R238, 0x96, !PT ;  /* 0x0000000d91ee7c12 */ /* 0x000fc4000f8e96ee */
[----:B------:R-:W-:Y:S02]  /*51b0*/  FMNMX.FTZ R236, R225, R236, !PT ;  /* 0x000000ece1ec7209 */ /* 0x000fe40007810000 */
[----:B------:R-:W-:Y:S02]  /*51c0*/  FMNMX.FTZ R3, R240, R3, !PT ;  /* 0x00000003f0037209 */ /* 0x000fe40007810000 */
[----:B------:R-:W-:Y:S01]  /*51d0*/  FMNMX.FTZ R2, R162, R2, !PT ;  /* 0x00000002a2027209 */ /* 0x000fe20007810000 */
[----:B------:R1:W-:Y:S01]  /*51e0*/  STL.64 [R1+0x38], R54 ;  /* 0x0000383601007387 */ /* 0x0003e20000100a00 */
[----:B------:R-:W-:Y:S01]  /*51f0*/  FMNMX.FTZ R38, R218, R236, !PT ;  /* 0x000000ecda267209 */ /* 0x000fe20007810000 */
[----:B------:R-:W-:Y:S01]  /*5200*/  UIADD3 UR12, UR28, 0x1715609d, URZ ;  /* 0x1715609d1c0c7890 */ /* 0x000fe2000fffe03f */
[----:B------:R-:W-:Y:S02]  /*5210*/  LOP3.LUT R214, R55, UR11, R144, 0x96, !PT ;  /* 0x0000000b37d67c12 */ /* 0x000fe4000f8e9690 */
[----:B------:R-:W-:-:S02]  /*5220*/  FMNMX.FTZ R3, R237, R3, !PT ;  /* 0x00000003ed037209 */ /* 0x000fc40007810000 */
[----:B------:R-:W-:-:S04]  /*5230*/  FMNMX.FTZ R2, R148, R2, !PT ;  /* 0x0000000294027209 */ /* 0x000fc80007810000 */
[----:B------:R-:W-:Y:S01]  /*5240*/  FMNMX.FTZ R2, R147, R2, !PT ;  /* 0x0000000293027209 */ /* 0x000fe20007810000 */
[----:B-1----:R-:W-:Y:S01]  /*5250*/  IMAD.WIDE.U32 R54, R238, -0x326172a9, RZ ;  /* 0xcd9e8d57ee367825 */ /* 0x002fe200078e00ff */
[----:B---3--:R-:W-:-:S04]  /*5260*/  FSEL R236, R18, -INF , !P6 ;  /* 0xff80000012ec7808 */ /* 0x008fc80007000000 */
[----:B------:R-:W-:Y:S02]  /*5270*/  FMNMX.FTZ R28, R236, R3, !PT ;  /* 0x00000003ec1c7209 */ /* 0x000fe40007810000 */
[----:B------:R-:W-:Y:S02]  /*5280*/  LOP3.LUT R3, R55, UR12, R138, 0x96, !PT ;  /* 0x0000000c37037c12 */ /* 0x000fe4000f8e968a */
[----:B--2---:R-:W-:Y:S02]  /*5290*/  FSEL R138, R14, -INF , !P4 ;  /* 0xff8000000e8a7808 */ /* 0x004fe40006000000 */
[----:B----4-:R-:W-:Y:S01]  /*52a0*/  FSEL R147, R15, -INF , !P3 ;  /* 0xff8000000f937808 */ /* 0x010fe20005800000 */
[----:B------:R1:W-:Y:S04]  /*52b0*/  STL.64 [R1+0x2f8], R14 ;  /* 0x0002f80e01007387 */ /* 0x0003e80000100a00 */
[----:B-1----:R-:W2:Y:S01]  /*52c0*/  LDL.LU.64 R14, [R1+0x38] ;  /* 0x00003800010e7983 */ /* 0x002ea20000300a00 */
[----:B------:R-:W-:-:S04]  /*52d0*/  FMNMX.FTZ R2, R146, R2, !PT ;  /* 0x0000000292027209 */ /* 0x000fc80007810000 */
[----:B------:R-:W-:-:S04]  /*52e0*/  FMNMX.FTZ R2, R143, R2, !PT ;  /* 0x000000028f027209 */ /* 0x000fc80007810000 */
[----:B------:R-:W-:Y:S01]  /*52f0*/  FMNMX.FTZ R2, R141, R2, !PT ;  /* 0x000000028d027209 */ /* 0x000fe20007810000 */
[----:B------:R-:W1:Y:S03]  /*5300*/  SHFL.BFLY PT, R239, R38, 0x2, 0x1f ;  /* 0x0c401f0026ef7f89 */ /* 0x000e6600000e0000 */
[----:B------:R-:W-:-:S04]  /*5310*/  FMNMX.FTZ R2, R137, R2, !PT ;  /* 0x0000000289027209 */ /* 0x000fc80007810000 */
[----:B------:R-:W-:-:S04]  /*5320*/  FMNMX.FTZ R2, R40, R2, !PT ;  /* 0x0000000228027209 */ /* 0x000fc80007810000 */
[----:B------:R-:W-:-:S04]  /*5330*/  FMNMX.FTZ R2, R46, R2, !PT ;  /* 0x000000022e027209 */ /* 0x000fc80007810000 */
[----:B------:R-:W-:-:S04]  /*5340*/  FMNMX.FTZ R2, R47, R2, !PT ;  /* 0x000000022f027209 */ /* 0x000fc80007810000 */
[----:B------:R-:W-:Y:S02]  /*5350*/  FMNMX.FTZ R2, R217, R2, !PT ;  /* 0x00000002d9027209 */ /* 0x000fe40007810000 */
[----:B------:R-:W-:-:S03]  /*5360*/  FSEL R148, R19, -INF , !P5 ;  /* 0xff80000013947808 */ /* 0x000fc60006800000 */
[----:B------:R-:W3:Y:S01]  /*5370*/  SHFL.BFLY PT, R238, R2, 0x2, 0x1f ;  /* 0x0c401f0002ee7f89 */ /* 0x000ee200000e0000 */
[----:B-1----:R-:W-:Y:S02]  /*5380*/  FMNMX.FTZ R38, R38, R239, !PT ;  /* 0x000000ef26267209 */ /* 0x002fe40007810000 */
[----:B------:R-:W-:-:S03]  /*5390*/  FMNMX.FTZ R28, R148, R28, !PT ;  /* 0x0000001c941c7209 */ /* 0x000fc60007810000 */
[----:B------:R-:W1:Y:S01]  /*53a0*/  SHFL.BFLY PT, R143, R38, 0x1, 0x1f ;  /* 0x0c201f00268f7f89 */ /* 0x000e6200000e0000 */
[----:B------:R-:W-:Y:S02]  /*53b0*/  FMNMX.FTZ R239, R138, R28, !PT ;  /* 0x0000001c8aef7209 */ /* 0x000fe40007810000 */
[----:B------:R-:W-:Y:S02]  /*53c0*/  FSEL R137, R10, -INF , !P2 ;  /* 0xff8000000a897808 */ /* 0x000fe40005000000 */
[----:B------:R-:W-:Y:S02]  /*53d0*/  FMNMX.FTZ R239, R147, R239, !PT ;  /* 0x000000ef93ef7209 */ /* 0x000fe40007810000 */
[----:B------:R-:W-:Y:S02]  /*53e0*/  FSEL R146, R11, -INF , !P1 ;  /* 0xff8000000b927808 */ /* 0x000fe40004800000 */
[----:B------:R-:W-:Y:S01]  /*53f0*/  FMNMX.FTZ R239, R137, R239, !PT ;  /* 0x000000ef89ef7209 */ /* 0x000fe20007810000 */
[----:B------:R-:W-:Y:S01]  /*5400*/  UIADD3 UR31, UR28, -0x4ab325aa, URZ ;  /* 0xb54cda561c1f7890 */ /* 0x000fe2000fffe03f */
[----:B------:R-:W-:-:S02]  /*5410*/  IMAD.WIDE.U32 R144, R214, -0x326172a9, RZ ;  /* 0xcd9e8d57d6907825 */ /* 0x000fc400078e00ff */
[----:B------:R-:W-:-:S03]  /*5420*/  FMNMX.FTZ R28, R146, R239, !PT ;  /* 0x000000ef921c7209 */ /* 0x000fc60007810000 */
[----:B------:R-:W-:Y:S02]  /*5430*/  LOP3.LUT R214, R145, UR31, R54, 0x96, !PT ;  /* 0x0000001f91d67c12 */ /* 0x000fe4000f8e9636 */
[----:B---3--:R-:W-:Y:S01]  /*5440*/  FMNMX.FTZ R55, R2, R238, !PT ;  /* 0x000000ee02377209 */ /* 0x008fe20007810000 */
[----:B------:R-:W3:Y:S01]  /*5450*/  SHFL.BFLY PT, R141, R28, 0x2, 0x1f ;  /* 0x0c401f001c8d7f89 */ /* 0x000ee200000e0000 */
[C---:B------:R-:W-:Y:S02]  /*5460*/  LOP3.LUT R239, R144.reuse, 0xff, RZ, 0xc0, !PT ;  /* 0x000000ff90ef7812 */ /* 0x040fe400078ec0ff */
[----:B------:R-:W-:Y:S02]  /*5470*/  LOP3.LUT R162, R144, 0xffff, RZ, 0xc0, !PT ;  /* 0x0000ffff90a27812 */ /* 0x000fe400078ec0ff */
[--C-:B------:R-:W-:Y:S02]  /*5480*/  SHF.R.U32.HI R139, RZ, 0x10, R144.reuse ;  /* 0x00000010ff8b7819 */ /* 0x100fe40000011690 */
[----:B------:R-:W-:Y:S01]  /*5490*/  SHF.R.U32.HI R238, RZ, 0x18, R144 ;  /* 0x00000018ffee7819 */ /* 0x000fe20000011690 */
[----:B------:R-:W-:Y:S01]  /*54a0*/  IMAD.WIDE.U32 R144, R3, -0x2daee0ad, RZ ;  /* 0xd2511f5303907825 */ /* 0x000fe200078e00ff */
[----:B------:R-:W4:Y:S01]  /*54b0*/  SHFL.BFLY PT, R2, R55, 0x1, 0x1f ;  /* 0x0c201f0037027f89 */ /* 0x000f2200000e0000 */
[----:B-1----:R-:W-:-:S03]  /*54c0*/  FMNMX.FTZ R3, R38, R143, !PT ;  /* 0x0000008f26037209 */ /* 0x002fc60007810000 */
[C---:B------:R-:W-:Y:S02]  /*54d0*/  LOP3.LUT R213, R144.reuse, 0xffff, RZ, 0xc0, !PT ;  /* 0x0000ffff90d57812 */ /* 0x040fe400078ec0ff */
[----:B------:R-:W-:Y:S02]  /*54e0*/  SHF.R.U32.HI R38, RZ, 0x10, R144 ;  /* 0x00000010ff267819 */ /* 0x000fe40000011690 */
[----:B------:R-:W-:Y:S02]  /*54f0*/  FSETP.NEU.FTZ.AND P1, PT, R3, -INF , PT ;  /* 0xff8000000300780b */ /* 0x000fe40003f3d000 */
[----:B------:R-:W-:Y:S02]  /*5500*/  LOP3.LUT R143, R144, 0xff, RZ, 0xc0, !PT ;  /* 0x000000ff908f7812 */ /* 0x000fe400078ec0ff */
[----:B---3--:R-:W-:Y:S02]  /*5510*/  FMNMX.FTZ R28, R28, R141, !PT ;  /* 0x0000008d1c1c7209 */ /* 0x008fe40007810000 */
[----:B----4-:R-:W-:-:S02]  /*5520*/  FMNMX.FTZ R2, R55, R2, !PT ;  /* 0x0000000237027209 */ /* 0x010fc40007810000 */
[----:B--2---:R-:W-:Y:S02]  /*5530*/  LOP3.LUT R54, R145, UR32, R14, 0x96, !PT ;  /* 0x0000002091367c12 */ /* 0x004fe4000f8e960e */
[----:B------:R1:W2:Y:S04]  /*5540*/  LDL.LU.64 R14, [R1+0x2f8] ;  /* 0x0002f800010e7983 */ /* 0x0002a80000300a00 */
[----:B------:R-:W-:Y:S04]  /*5550*/  STL [R1+0x44], R54 ;  /* 0x0000443601007387 */ /* 0x000fe80000100800 */
[----:B------:R-:W-:Y:S04]  /*5560*/  STL [R1+0x3c], R213 ;  /* 0x00003cd501007387 */ /* 0x000fe80000100800 */
[----:B------:R3:W-:Y:S04]  /*5570*/  STL [R1+0x34], R38 ;  /* 0x0000342601007387 */ /* 0x0007e80000100800 */
[----:B------:R4:W-:Y:S01]  /*5580*/  STL [R1+0x2f0], R13 ;  /* 0x0002f00d01007387 */ /* 0x0009e20000100800 */
[----:B------:R-:W-:Y:S01]  /*5590*/  SHF.R.U32.HI R145, RZ, 0x18, R144 ;  /* 0x00000018ff917819 */ /* 0x000fe20000011690 */
[----:B---3--:R-:W-:-:S02]  /*55a0*/  FMUL.FTZ R38, R3, c[0x0][0x23c] ;  /* 0x00008f0003267a20 */ /* 0x008fc40000410000 */
[----:B----4-:R-:W3:Y:S03]  /*55b0*/  LDL.LU R13, [R1+0x8] ;  /* 0x00000800010d7983 */ /* 0x010ee60000300800 */
[----:B------:R-:W-:Y:S01]  /*55c0*/  FSEL R38, R38, RZ, P1 ;  /* 0x000000ff26267208 */ /* 0x000fe20000800000 */
[----:B------:R4:W-:Y:S04]  /*55d0*/  STL [R1+0x2ec], R12 ;  /* 0x0002ec0c01007387 */ /* 0x0009e80000100800 */
[--C-:B------:R-:W-:Y:S02]  /*55e0*/  FFMA.FTZ R141, R202, c[0x0][0x23c], -R38.reuse ;  /* 0x00008f00ca8d7a23 */ /* 0x100fe40000010826 */
[----:B------:R-:W-:-:S02]  /*55f0*/  FFMA.FTZ R222, R222, c[0x0][0x23c], -R38 ;  /* 0x00008f00dede7a23 */ /* 0x000fc40000010826 */
[--C-:B------:R-:W-:Y:S02]  /*5600*/  FFMA.FTZ R144, R203, c[0x0][0x23c], -R38.reuse ;  /* 0x00008f00cb907a23 */ /* 0x100fe40000010826 */
[--C-:B------:R-:W-:Y:S02]  /*5610*/  FFMA.FTZ R213, R206, c[0x0][0x23c], -R38.reuse ;  /* 0x00008f00ced57a23 */ /* 0x100fe40000010826 */
[--C-:B------:R-:W-:Y:S02]  /*5620*/  FFMA.FTZ R223, R223, c[0x0][0x23c], -R38.reuse ;  /* 0x00008f00dfdf7a23 */ /* 0x100fe40000010826 */
[--C-:B------:R-:W-:Y:S02]  /*5630*/  FFMA.FTZ R55, R207, c[0x0][0x23c], -R38.reuse ;  /* 0x00008f00cf377a23 */ /* 0x100fe40000010826 */
[--C-:B------:R-:W-:Y:S01]  /*5640*/  FFMA.FTZ R250, R250, c[0x0][0x23c], -R38.reuse ;  /* 0x00008f00fafa7a23 */ /* 0x100fe20000010826 */
[----:B----4-:R-:W4:Y:S04]  /*5650*/  LDL.LU R12, [R1+0x10] ;  /* 0x00001000010c7983 */ /* 0x010f280000300800 */
[----:B------:R1:W-:Y:S01]  /*5660*/  STL [R1+0x2e8], R244 ;  /* 0x0002e8f401007387 */ /* 0x0003e20000100800 */
[----:B------:R-:W-:-:S03]  /*5670*/  FFMA.FTZ R252, R252, c[0x0][0x23c], -R38 ;  /* 0x00008f00fcfc7a23 */ /* 0x000fc60000010826 */
[----:B-1----:R-:W2:Y:S04]  /*5680*/  LDL.LU R244, [R1+0x14] ;  /* 0x0000140001f47983 */ /* 0x002ea80000300800 */
[----:B------:R1:W-:Y:S04]  /*5690*/  STL [R1+0x2e4], R231 ;  /* 0x0002e4e701007387 */ /* 0x0003e80000100800 */
[----:B-1----:R-:W2:Y:S04]  /*56a0*/  LDL.LU R231, [R1+0x54] ;  /* 0x0000540001e77983 */ /* 0x002ea80000300800 */
[----:B------:R1:W-:Y:S04]  /*56b0*/  STL [R1+0x2e0], R219 ;  /* 0x0002e0db01007387 */ /* 0x0003e80000100800 */
[----:B-1----:R-:W2:Y:S04]  /*56c0*/  LDL.LU R219, [R1+0x58] ;  /* 0x0000580001db7983 */ /* 0x002ea80000300800 */
[----:B------:R-:W2:Y:S04]  /*56d0*/  LDL.LU R202, [R1+0xbc] ;  /* 0x0000bc0001ca7983 */ /* 0x000ea80000300800 */
[----:B------:R-:W2:Y:S04]  /*56e0*/  LDL.LU R203, [R1+0xb8] ;  /* 0x0000b80001cb7983 */ /* 0x000ea80000300800 */
[----:B------:R-:W2:Y:S04]  /*56f0*/  LDL.LU R206, [R1+0xac] ;  /* 0x0000ac0001ce7983 */ /* 0x000ea80000300800 */
[----:B------:R-:W2:Y:S04]  /*5700*/  LDL.LU R207, [R1+0xa8] ;  /* 0x0000a80001cf7983 */ /* 0x000ea80000300800 */
[----:B------:R1:W-:Y:S04]  /*5710*/  STL [R1+0xb0], R222 ;  /* 0x0000b0de01007387 */ /* 0x0003e80000100800 */
[----:B-1----:R-:W2:Y:S04]  /*5720*/  LDL.LU R222, [R1+0xa4] ;  /* 0x0000a40001de7983 */ /* 0x002ea80000300800 */
[----:B------:R1:W-:Y:S04]  /*5730*/  STL [R1+0x48], R223 ;  /* 0x000048df01007387 */ /* 0x0003e80000100800 */
[----:B-1----:R-:W2:Y:S04]  /*5740*/  LDL.LU R223, [R1+0x6c] ;  /* 0x00006c0001df7983 */ /* 0x002ea80000300800 */
[----:B------:R1:W-:Y:S04]  /*5750*/  STL [R1+0x40], R250 ;  /* 0x000040fa01007387 */ /* 0x0003e80000100800 */
[----:B-1----:R-:W2:Y:S04]  /*5760*/  LDL.LU R250, [R1+0x60] ;  /* 0x0000600001fa7983 */ /* 0x002ea80000300800 */
[----:B------:R1:W-:Y:S04]  /*5770*/  STL [R1+0x38], R252 ;  /* 0x000038fc01007387 */ /* 0x0003e80000100800 */
[----:B-1----:R-:W2:Y:S01]  /*5780*/  LDL.LU R252, [R1+0x5c] ;  /* 0x00005c0001fc7983 */ /* 0x002ea20000300800 */
[----:B------:R-:W-:-:S02]  /*5790*/  FFMA.FTZ R29, R29, c[0x0][0x23c], -R38 ;  /* 0x00008f001d1d7a23 */ /* 0x000fc40000010826 */
[--C-:B------:R-:W-:Y:S01]  /*57a0*/  FFMA.FTZ R39, R39, c[0x0][0x23c], -R38.reuse ;  /* 0x00008f0027277a23 */ /* 0x100fe20000010826 */
[----:B------:R-:W-:Y:S01]  /*57b0*/  FSETP.NEU.FTZ.AND P2, PT, R2, -INF , PT ;  /* 0xff8000000200780b */ /* 0x000fe20003f5d000 */
[--C-:B------:R-:W-:Y:S02]  /*57c0*/  FFMA.FTZ R7, R7, c[0x0][0x23c], -R38.reuse ;  /* 0x00008f0007077a23 */ /* 0x100fe40000010826 */
[--C-:B------:R-:W-:Y:S02]  /*57d0*/  FFMA.FTZ R6, R6, c[0x0][0x23c], -R38.reuse ;  /* 0x00008f0006067a23 */ /* 0x100fe40000010826 */
[--C-:B------:R-:W-:Y:S02]  /*57e0*/  FFMA.FTZ R41, R41, c[0x0][0x23c], -R38.reuse ;  /* 0x00008f0029297a23 */ /* 0x100fe40000010826 */
[--C-:B------:R-:W-:Y:S02]  /*57f0*/  FFMA.FTZ R225, R225, c[0x0][0x23c], -R38.reuse ;  /* 0x00008f00e1e17a23 */ /* 0x100fe40000010826 */
[----:B---3--:R-:W-:-:S05]  /*5800*/  FFMA.FTZ R13, R13, c[0x0][0x23c], -R38 ;  /* 0x00008f000d0d7a23 */ /* 0x008fca0000010826 */
[----:B------:R1:W-:Y:S04]  /*5810*/  STL [R1+0x30], R13 ;  /* 0x0000300d01007387 */ /* 0x0003e80000100800 */
[----:B-1----:R1:W3:Y:S04]  /*5820*/  LDL.LU R13, [R1+0x2f0] ;  /* 0x0002f000010d7983 */ /* 0x0022e80000300800 */
[----:B------:R-:W-:Y:S04]  /*5830*/  STL [R1+0x2c], R29 ;  /* 0x00002c1d01007387 */ /* 0x000fe80000100800 */
[----:B------:R-:W1:Y:S01]  /*5840*/  SHFL.BFLY PT, R29, R28, 0x1, 0x1f ;  /* 0x0c201f001c1d7f89 */ /* 0x000e6200000e0000 */
[----:B----4-:R-:W-:-:S05]  /*5850*/  FFMA.FTZ R12, R12, c[0x0][0x23c], -R38 ;  /* 0x00008f000c0c7a23 */ /* 0x010fca0000010826 */
[----:B------:R4:W-:Y:S01]  /*5860*/  STL [R1+0x28], R12 ;  /* 0x0000280c01007387 */ /* 0x0009e20000100800 */
[----:B--2---:R-:W-:-:S03]  /*5870*/  FFMA.FTZ R244, R244, c[0x0][0x23c], -R38 ;  /* 0x00008f00f4f47a23 */ /* 0x004fc60000010826 */
[----:B----4-:R2:W4:Y:S04]  /*5880*/  LDL.LU R12, [R1+0x2ec] ;  /* 0x0002ec00010c7983 */ /* 0x0105280000300800 */
[----:B------:R1:W-:Y:S01]  /*5890*/  STL [R1+0x24], R244 ;  /* 0x000024f401007387 */ /* 0x0003e20000100800 */
[----:B------:R-:W-:-:S03]  /*58a0*/  FFMA.FTZ R231, R231, c[0x0][0x23c], -R38 ;  /* 0x00008f00e7e77a23 */ /* 0x000fc60000010826 */
[----:B-1----:R2:W5:Y:S04]  /*58b0*/  LDL.LU R244, [R1+0x2e8] ;  /* 0x0002e80001f47983 */ /* 0x0025680000300800 */
[----:B------:R1:W-:Y:S01]  /*58c0*/  STL [R1+0x18], R231 ;  /* 0x000018e701007387 */ /* 0x0003e20000100800 */
[--C-:B------:R-:W-:Y:S02]  /*58d0*/  FFMA.FTZ R219, R219, c[0x0][0x23c], -R38.reuse ;  /* 0x00008f00dbdb7a23 */ /* 0x100fe40000010826 */
[--C-:B------:R-:W-:Y:S01]  /*58e0*/  FFMA.FTZ R202, R202, c[0x0][0x23c], -R38.reuse ;  /* 0x00008f00caca7a23 */ /* 0x100fe20000010826 */
[----:B-1----:R2:W5:Y:S04]  /*58f0*/  LDL.LU R231, [R1+0x2e4] ;  /* 0x0002e40001e77983 */ /* 0x0025680000300800 */
[----:B------:R1:W-:Y:S04]  /*5900*/  STL [R1+0x14], R219 ;  /* 0x000014db01007387 */ /* 0x0003e80000100800 */
[----:B-1----:R2:W5:Y:S01]  /*5910*/  LDL.LU R219, [R1+0x2e0] ;  /* 0x0002e00001db7983 */ /* 0x0025620000300800 */
[----:B------:R-:W-:-:S05]  /*5920*/  FFMA.FTZ R252, R252, c[0x0][0x23c], -R38 ;  /* 0x00008f00fcfc7a23 */ /* 0x000fca0000010826 */
[----:B------:R1:W-:Y:S04]  /*5930*/  STL [R1+0x10], R252 ;  /* 0x000010fc01007387 */ /* 0x0003e80000100800 */
[----:B------:R-:W-:Y:S04]  /*5940*/  STL [R1+0xe0], R202 ;  /* 0x0000e0ca01007387 */ /* 0x000fe80000100800 */
[----:B------:R2:W-:Y:S01]  /*5950*/  STL [R1+0xdc], R39 ;  /* 0x0000dc2701007387 */ /* 0x0005e20000100800 */
[--C-:B-1----:R-:W-:Y:S02]  /*5960*/  FFMA.FTZ R252, R250, c[0x0][0x23c], -R38.reuse ;  /* 0x00008f00fafc7a23 */ /* 0x102fe40000010826 */
[----:B------:R-:W-:-:S02]  /*5970*/  FFMA.FTZ R250, R223, c[0x0][0x23c], -R38 ;  /* 0x00008f00dffa7a23 */ /* 0x000fc40000010826 */
[--C-:B------:R-:W-:Y:S02]  /*5980*/  FFMA.FTZ R223, R222, c[0x0][0x23c], -R38.reuse ;  /* 0x00008f00dedf7a23 */ /* 0x100fe40000010826 */
[--C-:B--2---:R-:W-:Y:S02]  /*5990*/  FFMA.FTZ R39, R170, c[0x0][0x23c], -R38.reuse ;  /* 0x00008f00aa277a23 */ /* 0x104fe40000010826 */
[--C-:B------:R-:W-:Y:S01]  /*59a0*/  FFMA.FTZ R170, R0, c[0x0][0x23c], -R38.reuse ;  /* 0x00008f0000aa7a23 */ /* 0x100fe20000010826 */
[----:B------:R-:W-:Y:S01]  /*59b0*/  FMNMX.FTZ R0, R28, R29, !PT ;  /* 0x0000001d1c007209 */ /* 0x000fe20007810000 */
[----:B------:R-:W-:Y:S02]  /*59c0*/  FMUL.FTZ R28, R2, c[0x0][0x23c] ;  /* 0x00008f00021c7a20 */ /* 0x000fe40000410000 */
[--C-:B------:R-:W-:Y:S01]  /*59d0*/  FFMA.FTZ R222, R207, c[0x0][0x23c], -R38.reuse ;  /* 0x00008f00cfde7a23 */ /* 0x100fe20000010826 */
[----:B------:R1:W-:Y:S01]  /*59e0*/  STL [R1+0xd8], R39 ;  /* 0x0000d82701007387 */ /* 0x0003e20000100800 */
[----:B------:R-:W-:-:S02]  /*59f0*/  FFMA.FTZ R207, R206, c[0x0][0x23c], -R38 ;  /* 0x00008f00cecf7a23 */ /* 0x000fc40000010826 */
[--C-:B------:R-:W-:Y:S02]  /*5a00*/  FFMA.FTZ R206, R203, c[0x0][0x23c], -R38.reuse ;  /* 0x00008f00cbce7a23 */ /* 0x100fe40000010826 */
[--C-:B------:R-:W-:Y:S02]  /*5a10*/  FFMA.FTZ R203, R50, c[0x0][0x23c], -R38.reuse ;  /* 0x00008f0032cb7a23 */ /* 0x100fe40000010826 */
[--C-:B------:R-:W-:Y:S02]  /*5a20*/  FFMA.FTZ R202, R51, c[0x0][0x23c], -R38.reuse ;  /* 0x00008f0033ca7a23 */ /* 0x100fe40000010826 */
[----:B------:R-:W-:Y:S01]  /*5a30*/  FFMA.FTZ R38, R218, c[0x0][0x23c], -R38 ;  /* 0x00008f00da267a23 */ /* 0x000fe20000010826 */
[----:B------:R-:W-:-:S04]  /*5a40*/  FSETP.NEU.FTZ.AND P1, PT, R0, -INF , PT ;  /* 0xff8000000000780b */ /* 0x000fc80003f3d000 */
[----:B------:R2:W-:Y:S01]  /*5a50*/  STL [R1+0xcc], R38 ;  /* 0x0000cc2601007387 */ /* 0x0005e20000100800 */
[----:B-1----:R-:W-:Y:S01]  /*5a60*/  FSEL R39, R28, RZ, P2 ;  /* 0x000000ff1c277208 */ /* 0x002fe20001000000 */
[----:B------:R-:W-:-:S04]  /*5a70*/  FMUL.FTZ R28, R0, c[0x0][0x23c] ;  /* 0x00008f00001c7a20 */ /* 0x000fc80000410000 */
[--C-:B------:R-:W-:Y:S02]  /*5a80*/  FFMA.FTZ R29, R112, c[0x0][0x23c], -R39.reuse ;  /* 0x00008f00701d7a23 */ /* 0x100fe40000010827 */
[----:B------:R-:W3:Y:S04]  /*5a90*/  LDL.LU R112, [R1+0x90] ;  /* 0x0000900001707983 */ /* 0x000ee80000300800 */
[----:B------:R1:W-:Y:S01]  /*5aa0*/  STL [R1+0xc8], R29 ;  /* 0x0000c81d01007387 */ /* 0x0003e20000100800 */
[----:B--2---:R-:W-:Y:S01]  /*5ab0*/  FSEL R38, R28, RZ, P1 ;  /* 0x000000ff1c267208 */ /* 0x004fe20000800000 */
[--C-:B------:R-:W-:Y:S02]  /*5ac0*/  FFMA.FTZ R28, R117, c[0x0][0x23c], -R39.reuse ;  /* 0x00008f00751c7a23 */ /* 0x100fe40000010827 */
[----:B------:R-:W2:Y:S04]  /*5ad0*/  LDL.LU R117, [R1+0x84] ;  /* 0x0000840001757983 */ /* 0x000ea80000300800 */
[----:B------:R4:W-:Y:S01]  /*5ae0*/  STL [R1+0xc4], R28 ;  /* 0x0000c41c01007387 */ /* 0x0009e20000100800 */
[----:B------:R-:W-:-:S02]  /*5af0*/  FFMA.FTZ R218, R177, c[0x0][0x23c], -R39 ;  /* 0x00008f00b1da7a23 */ /* 0x000fc40000010827 */
[--C-:B-1----:R-:W-:Y:S02]  /*5b00*/  FFMA.FTZ R29, R121, c[0x0][0x23c], -R39.reuse ;  /* 0x00008f00791d7a23 */ /* 0x102fe40000010827 */
[----:B------:R-:W2:Y:S04]  /*5b10*/  LDL.LU R121, [R1+0x80] ;  /* 0x0000800001797983 */ /* 0x000ea80000300800 */
[----:B------:R1:W-:Y:S01]  /*5b20*/  STL [R1+0xc0], R29 ;  /* 0x0000c01d01007387 */ /* 0x0003e20000100800 */
[----:B----4-:R-:W-:-:S03]  /*5b30*/  FFMA.FTZ R28, R129, c[0x0][0x23c], -R39 ;  /* 0x00008f00811c7a23 */ /* 0x010fc60000010827 */
[----:B------:R-:W4:Y:S04]  /*5b40*/  LDL.LU R129, [R1+0x64] ;  /* 0x0000640001817983 */ /* 0x000f280000300800 */
[----:B------:R1:W-:Y:S02]  /*5b50*/  STL [R1+0xbc], R28 ;  /* 0x0000bc1c01007387 */ /* 0x0003e40000100800 */
[--C-:B-1----:R-:W-:Y:S02]  /*5b60*/  FFMA.FTZ R29, R131, c[0x0][0x23c], -R39.reuse ;  /* 0x00008f00831d7a23 */ /* 0x102fe40000010827 */
[----:B------:R-:W3:Y:S04]  /*5b70*/  LDL.LU R131, [R1+0x50] ;  /* 0x0000500001837983 */ /* 0x000ee80000300800 */
[----:B------:R1:W-:Y:S01]  /*5b80*/  STL [R1+0xb8], R29 ;  /* 0x0000b81d01007387 */ /* 0x0003e20000100800 */
[----:B------:R-:W-:-:S03]  /*5b90*/  FFMA.FTZ R28, R173, c[0x0][0x23c], -R39 ;  /* 0x00008f00ad1c7a23 */ /* 0x000fc60000010827 */
[----:B------:R-:W3:Y:S04]  /*5ba0*/  LDL.LU R173, [R1+0x4c] ;  /* 0x00004c0001ad7983 */ /* 0x000ee80000300800 */
[----:B------:R-:W-:Y:S04]  /*5bb0*/  STL [R1+0x58], R28 ;  /* 0x0000581c01007387 */ /* 0x000fe80000100800 */
[----:B------:R-:W3:Y:S01]  /*5bc0*/  LDL.LU R177, [R1] ;  /* 0x0000000001b17983 */ /* 0x000ee20000300800 */
[----:B-1----:R-:W-:-:S03]  /*5bd0*/  FFMA.FTZ R29, R123, c[0x0][0x23c], -R39 ;  /* 0x00008f007b1d7a23 */ /* 0x002fc60000010827 */
[----:B------:R-:W3:Y:S04]  /*5be0*/  LDL.LU R123, [R1+0x74] ;  /* 0x00007400017b7983 */ /* 0x000ee80000300800 */
[----:B------:R1:W-:Y:S02]  /*5bf0*/  STL [R1+0xa8], R29 ;  /* 0x0000a81d01007387 */ /* 0x0003e40000100800 */
[--C-:B-1----:R-:W-:Y:S02]  /*5c00*/  FFMA.FTZ R29, R119, c[0x0][0x23c], -R39.reuse ;  /* 0x00008f00771d7a23 */ /* 0x102fe40000010827 */
[----:B------:R-:W3:Y:S01]  /*5c10*/  LDL.LU R119, [R1+0x4] ;  /* 0x0000040001777983 */ /* 0x000ee20000300800 */
[--C-:B------:R-:W-:Y:S02]  /*5c20*/  FFMA.FTZ R28, R180, c[0x0][0x23c], -R39.reuse ;  /* 0x00008f00b41c7a23 */ /* 0x100fe40000010827 */
[----:B------:R-:W-:-:S02]  /*5c30*/  FFMA.FTZ R51, R185, c[0x0][0x23c], -R39 ;  /* 0x00008f00b9337a23 */ /* 0x000fc40000010827 */
[--C-:B------:R-:W-:Y:S01]  /*5c40*/  FFMA.FTZ R185, R242, c[0x0][0x23c], -R39.reuse ;  /* 0x00008f00f2b97a23 */ /* 0x100fe20000010827 */
[----:B------:R1:W-:Y:S01]  /*5c50*/  STL [R1+0x54], R28 ;  /* 0x0000541c01007387 */ /* 0x0003e20000100800 */
[--C-:B------:R-:W-:Y:S02]  /*5c60*/  FFMA.FTZ R50, R111, c[0x0][0x23c], -R39.reuse ;  /* 0x00008f006f327a23 */ /* 0x100fe40000010827 */
[--C-:B------:R-:W-:Y:S01]  /*5c70*/  FFMA.FTZ R180, R106, c[0x0][0x23c], -R39.reuse ;  /* 0x00008f006ab47a23 */ /* 0x100fe20000010827 */
[----:B------:R1:W-:Y:S01]  /*5c80*/  STL [R1+0xa4], R29 ;  /* 0x0000a41d01007387 */ /* 0x0003e20000100800 */
[--C-:B------:R-:W-:Y:S02]  /*5c90*/  FFMA.FTZ R247, R247, c[0x0][0x23c], -R39.reuse ;  /* 0x00008f00f7f77a23 */ /* 0x100fe40000010827 */
[--C-:B------:R-:W-:Y:S02]  /*5ca0*/  FFMA.FTZ R186, R186, c[0x0][0x23c], -R39.reuse ;  /* 0x00008f00baba7a23 */ /* 0x100fe40000010827 */
[----:B------:R-:W-:-:S02]  /*5cb0*/  FFMA.FTZ R111, R46, c[0x0][0x23c], -R39 ;  /* 0x00008f002e6f7a23 */ /* 0x000fc40000010827 */
[--C-:B------:R-:W-:Y:S02]  /*5cc0*/  FFMA.FTZ R106, R217, c[0x0][0x23c], -R39.reuse ;  /* 0x00008f00d96a7a23 */ /* 0x100fe40000010827 */
[----:B------:R-:W-:Y:S01]  /*5cd0*/  FFMA.FTZ R46, R108, c[0x0][0x23c], -R38 ;  /* 0x00008f006c2e7a23 */ /* 0x000fe20000010826 */
[----:B------:R-:W-:Y:S01]  /*5ce0*/  FSETP.NEU.FTZ.AND P1, PT, R0, -INF , PT ;  /* 0xff8000000000780b */ /* 0x000fe20003f3d000 */
[--C-:B-1----:R-:W-:Y:S02]  /*5cf0*/  FFMA.FTZ R28, R181, c[0x0][0x23c], -R39.reuse ;  /* 0x00008f00b51c7a23 */ /* 0x102fe40000010827 */
[--C-:B------:R-:W-:Y:S02]  /*5d00*/  FFMA.FTZ R181, R251, c[0x0][0x23c], -R39.reuse ;  /* 0x00008f00fbb57a23 */ /* 0x100fe40000010827 */
[--C-:B------:R-:W-:Y:S02]  /*5d10*/  FFMA.FTZ R29, R115, c[0x0][0x23c], -R39.reuse ;  /* 0x00008f00731d7a23 */ /* 0x100fe40000010827 */
[----:B------:R-:W-:Y:S01]  /*5d20*/  FFMA.FTZ R115, R47, c[0x0][0x23c], -R39 ;  /* 0x00008f002f737a23 */ /* 0x000fe20000010827 */
[----:B------:R-:W1:Y:S01]  /*5d30*/  LDC.U8 R251, c[0x0][0x2d8] ;  /* 0x0000b600fffb7b82 */ /* 0x000e620000000000 */
[----:B------:R-:W-:Y:S01]  /*5d40*/  UIADD3 UR10, UR30, 0x1, URZ ;  /* 0x000000011e0a7890 */ /* 0x000fe2000fffe03f */
[----:B-1----:R-:W-:-:S02]  /*5d50*/  ISETP.GE.U32.AND P5, PT, R251, R238, PT ;  /* 0x000000eefb00720c */ /* 0x002fc40003fa6070 */
[C---:B------:R-:W-:Y:S02]  /*5d60*/  PRMT R238, R76.reuse, 0x7610, R238 ;  /* 0x000076104cee7816 */ /* 0x040fe400000000ee */
[----:B------:R-:W-:Y:S02]  /*5d70*/  ISETP.GE.U32.AND P6, PT, R251, R239, PT ;  /* 0x000000effb00720c */ /* 0x000fe40003fc6070 */
[----:B------:R-:W-:Y:S01]  /*5d80*/  PRMT R239, R76, 0x7632, R239 ;  /* 0x000076324cef7816 */ /* 0x000fe200000000ef */
[----:B------:R-:W-:Y:S01]  /*5d90*/  ULOP3.LUT UR10, UR10, UR29, URZ, 0x3c, !UPT ;  /* 0x0000001d0a0a7292 */ /* 0x000fe2000f8e3c3f */
[--C-:B--2---:R-:W-:Y:S02]  /*5da0*/  FFMA.FTZ R121, R121, c[0x0][0x23c], -R39.reuse ;  /* 0x00008f0079797a23 */ /* 0x104fe40000010827 */
[--C-:B----4-:R-:W-:Y:S02]  /*5db0*/  FFMA.FTZ R129, R129, c[0x0][0x23c], -R39.reuse ;  /* 0x00008f0081817a23 */ /* 0x110fe40000010827 */
[----:B---3--:R-:W-:-:S02]  /*5dc0*/  FFMA.FTZ R131, R131, c[0x0][0x23c], -R39 ;  /* 0x00008f0083837a23 */ /* 0x008fc40000010827 */
[--C-:B------:R-:W-:Y:S02]  /*5dd0*/  FFMA.FTZ R173, R173, c[0x0][0x23c], -R39.reuse ;  /* 0x00008f00adad7a23 */ /* 0x100fe40000010827 */
[--C-:B------:R-:W-:Y:S02]  /*5de0*/  FFMA.FTZ R177, R177, c[0x0][0x23c], -R39.reuse ;  /* 0x00008f00b1b17a23 */ /* 0x100fe40000010827 */
[--C-:B------:R-:W-:Y:S02]  /*5df0*/  FFMA.FTZ R123, R123, c[0x0][0x23c], -R39.reuse ;  /* 0x00008f007b7b7a23 */ /* 0x100fe40000010827 */
[--C-:B------:R-:W-:Y:S02]  /*5e00*/  FFMA.FTZ R242, R119, c[0x0][0x23c], -R39.reuse ;  /* 0x00008f0077f27a23 */ /* 0x100fe40000010827 */
[--C-:B------:R-:W-:Y:S02]  /*5e10*/  FFMA.FTZ R119, R117, c[0x0][0x23c], -R39.reuse ;  /* 0x00008f0075777a23 */ /* 0x100fe40000010827 */
[----:B------:R-:W-:-:S02]  /*5e20*/  FFMA.FTZ R117, R112, c[0x0][0x23c], -R39 ;  /* 0x00008f0070757a23 */ /* 0x000fc40000010827 */
[----:B------:R-:W-:Y:S02]  /*5e30*/  FFMA.FTZ R112, R40, c[0x0][0x23c], -R39 ;  /* 0x00008f0028707a23 */ /* 0x000fe40000010827 */
[--C-:B------:R-:W-:Y:S02]  /*5e40*/  FFMA.FTZ R39, R104, c[0x0][0x23c], -R38.reuse ;  /* 0x00008f0068277a23 */ /* 0x100fe40000010826 */
[----:B------:R-:W-:-:S03]  /*5e50*/  FFMA.FTZ R40, R116, c[0x0][0x23c], -R38 ;  /* 0x00008f0074287a23 */ /* 0x000fc60000010826 */
[----:B------:R1:W-:Y:S04]  /*5e60*/  STL [R1+0xa0], R39 ;  /* 0x0000a02701007387 */ /* 0x0003e80000100800 */
[----:B------:R-:W-:Y:S04]  /*5e70*/  STL [R1+0x9c], R46 ;  /* 0x00009c2e01007387 */ /* 0x000fe80000100800 */
[----:B------:R2:W-:Y:S01]  /*5e80*/  STL [R1+0x98], R40 ;  /* 0x0000982801007387 */ /* 0x0005e20000100800 */
[--C-:B-1----:R-:W-:Y:S02]  /*5e90*/  FFMA.FTZ R39, R125, c[0x0][0x23c], -R38.reuse ;  /* 0x00008f007d277a23 */ /* 0x102fe40000010826 */
[----:B------:R-:W-:-:S02]  /*5ea0*/  FFMA.FTZ R38, R136, c[0x0][0x23c], -R38 ;  /* 0x00008f0088267a23 */ /* 0x000fc40000010826 */
[----:B------:R-:W-:Y:S01]  /*5eb0*/  FMUL.FTZ R136, R0, c[0x0][0x23c] ;  /* 0x00008f0000887a20 */ /* 0x000fe20000410000 */
[----:B------:R-:W-:Y:S04]  /*5ec0*/  STL [R1+0x94], R39 ;  /* 0x0000942701007387 */ /* 0x000fe80000100800 */
[----:B------:R-:W-:Y:S01]  /*5ed0*/  FSEL R136, R136, RZ, P1 ;  /* 0x000000ff88887208 */ /* 0x000fe20000800000 */
[----:B------:R1:W-:Y:S04]  /*5ee0*/  STL [R1+0x90], R38 ;  /* 0x0000902601007387 */ /* 0x0003e80000100800 */
[----:B------:R-:W-:-:S02]  /*5ef0*/  FFMA.FTZ R125, R107, c[0x0][0x23c], -R136 ;  /* 0x00008f006b7d7a23 */ /* 0x000fc40000010888 */
[--C-:B------:R-:W-:Y:S02]  /*5f00*/  FFMA.FTZ R217, R153, c[0x0][0x23c], -R136.reuse ;  /* 0x00008f0099d97a23 */ /* 0x100fe40000010888 */
[--C-:B--2---:R-:W-:Y:S02]  /*5f10*/  FFMA.FTZ R40, R154, c[0x0][0x23c], -R136.reuse ;  /* 0x00008f009a287a23 */ /* 0x104fe40000010888 */
[--C-:B------:R-:W-:Y:S02]  /*5f20*/  FFMA.FTZ R230, R230, c[0x0][0x23c], -R136.reuse ;  /* 0x00008f00e6e67a23 */ /* 0x100fe40000010888 */
[--C-:B------:R-:W-:Y:S02]  /*5f30*/  FFMA.FTZ R47, R158, c[0x0][0x23c], -R136.reuse ;  /* 0x00008f009e2f7a23 */ /* 0x100fe40000010888 */
[----:B-1----:R-:W-:-:S05]  /*5f40*/  FFMA.FTZ R38, R127, c[0x0][0x23c], -R136 ;  /* 0x00008f007f267a23 */ /* 0x002fca0000010888 */
[----:B------:R1:W-:Y:S01]  /*5f50*/  STL [R1+0x84], R38 ;  /* 0x0000842601007387 */ /* 0x0003e20000100800 */
        /* <DEDUP_REMOVED lines=10> */
[--C-:B-1----:R-:W-:Y:S02]  /*6000*/  FFMA.FTZ R38, R155, c[0x0][0x23c], -R136.reuse ;  /* 0x00008f009b267a23 */ /* 0x102fe40000010888 */
[----:B------:R-:W-:-:S02]  /*6010*/  FFMA.FTZ R241, R241, c[0x0][0x23c], -R136 ;  /* 0x00008f00f1f17a23 */ /* 0x000fc40000010888 */
[--C-:B------:R-:W-:Y:S01]  /*6020*/  FFMA.FTZ R240, R240, c[0x0][0x23c], -R136.reuse ;  /* 0x00008f00f0f07a23 */ /* 0x100fe20000010888 */
[----:B------:R1:W-:Y:S01]  /*6030*/  STL [R1+0x64], R38 ;  /* 0x0000642601007387 */ /* 0x0003e20000100800 */
[--C-:B------:R-:W-:Y:S02]  /*6040*/  FFMA.FTZ R237, R237, c[0x0][0x23c], -R136.reuse ;  /* 0x00008f00eded7a23 */ /* 0x100fe40000010888 */
[--C-:B------:R-:W-:Y:S02]  /*6050*/  FFMA.FTZ R236, R236, c[0x0][0x23c], -R136.reuse ;  /* 0x00008f00ecec7a23 */ /* 0x100fe40000010888 */
[--C-:B------:R-:W-:Y:S02]  /*6060*/  FFMA.FTZ R116, R148, c[0x0][0x23c], -R136.reuse ;  /* 0x00008f0094747a23 */ /* 0x100fe40000010888 */
[--C-:B------:R-:W-:Y:S02]  /*6070*/  FFMA.FTZ R104, R138, c[0x0][0x23c], -R136.reuse ;  /* 0x00008f008a687a23 */ /* 0x100fe40000010888 */
[----:B------:R-:W-:-:S02]  /*6080*/  FFMA.FTZ R108, R137, c[0x0][0x23c], -R136 ;  /* 0x00008f00896c7a23 */ /* 0x000fc40000010888 */
[--C-:B------:R-:W-:Y:S01]  /*6090*/  FFMA.FTZ R107, R146, c[0x0][0x23c], -R136.reuse ;  /* 0x00008f00926b7a23 */ /* 0x100fe20000010888 */
[----:B------:R-:W-:Y:S01]  /*60a0*/  LOP3.LUT R153, R214, 0xffff, RZ, 0xc0, !PT ;  /* 0x0000ffffd6997812 */ /* 0x000fe200078ec0ff */
[----:B------:R-:W-:Y:S01]  /*60b0*/  FFMA.FTZ R103, R147, c[0x0][0x23c], -R136 ;  /* 0x00008f0093677a23 */ /* 0x000fe20000010888 */
[----:B------:R-:W-:Y:S01]  /*60c0*/  SHF.R.U32.HI R154, RZ, 0x10, R214 ;  /* 0x00000010ff9a7819 */ /* 0x000fe200000116d6 */
[----:B------:R-:W-:Y:S01]  /*60d0*/  MUFU.EX2 R158, R213 ;  /* 0x000000d5009e7308 */ /* 0x000fe20000000800 */
[----:B-1----:R-:W-:Y:S01]  /*60e0*/  FFMA.FTZ R38, R156, c[0x0][0x23c], -R136 ;  /* 0x00008f009c267a23 */ /* 0x002fe20000010888 */
[----:B------:R-:W-:Y:S01]  /*60f0*/  LOP3.LUT R136, R214, 0xff, RZ, 0xc0, !PT ;  /* 0x000000ffd6887812 */ /* 0x000fe200078ec0ff */
[----:B------:R1:W2:Y:S03]  /*6100*/  LDL.LU R148, [R1+0x2dc] ;  /* 0x0002dc0001947983 */ /* 0x0002a60000300800 */
[----:B------:R-:W-:Y:S01]  /*6110*/  ISETP.GE.U32.AND P3, PT, R251, R136, PT ;  /* 0x00000088fb00720c */ /* 0x000fe20003f66070 */
[----:B------:R1:W3:Y:S01]  /*6120*/  LDL.LU R138, [R1+0x2d8] ;  /* 0x0002d800018a7983 */ /* 0x0002e20000300800 */
[----:B------:R-:W-:-:S02]  /*6130*/  SHF.R.U32.HI R136, RZ, 0x18, R214 ;  /* 0x00000018ff887819 */ /* 0x000fc400000116d6 */
[----:B------:R-:W-:Y:S01]  /*6140*/  SHF.R.U32.HI R153, RZ, 0x8, R153 ;  /* 0x00000008ff997819 */ /* 0x000fe20000011699 */
[----:B------:R-:W-:Y:S01]  /*6150*/  MUFU.EX2 R214, R144 ;  /* 0x0000009000d67308 */ /* 0x000fe20000000800 */
[----:B------:R-:W-:Y:S01]  /*6160*/  ISETP.GE.U32.AND P2, PT, R251, R136, PT ;  /* 0x00000088fb00720c */ /* 0x000fe20003f46070 */
[----:B------:R1:W4:Y:S01]  /*6170*/  LDL.LU R147, [R1+0x2d4] ;  /* 0x0002d40001937983 */ /* 0x0003220000300800 */
[----:B------:R-:W-:Y:S02]  /*6180*/  LOP3.LUT R153, R153, 0xffff, RZ, 0xc0, !PT ;  /* 0x0000ffff99997812 */ /* 0x000fe400078ec0ff */
[----:B------:R-:W-:Y:S01]  /*6190*/  LOP3.LUT R154, R154, 0xff, RZ, 0xc0, !PT ;  /* 0x000000ff9a9a7812 */ /* 0x000fe200078ec0ff */
[----:B------:R1:W4:Y:S02]  /*61a0*/  LDL.LU R137, [R1+0x2d0] ;  /* 0x0002d00001897983 */ /* 0x0003240000300800 */
[----:B------:R-:W1:Y:S01]  /*61b0*/  MUFU.EX2 R136, R141 ;  /* 0x0000008d00887308 */ /* 0x000e620000000800 */
[C---:B------:R-:W-:Y:S01]  /*61c0*/  ISETP.GE.U32.AND P4, PT, R251.reuse, R153, PT ;  /* 0x00000099fb00720c */ /* 0x040fe20003f86070 */
[----:B------:R-:W-:Y:S01]  /*61d0*/  @!P3 HFMA2.BF16_V2 R151, -RZ.H0_H0, RZ.H0_H0, -R238.H0_H0 ;  /* 0x200000ffff97b231 */ /* 0x000fe200003409ee */
[----:B------:R-:W-:Y:S01]  /*61e0*/  ISETP.GE.U32.AND P1, PT, R251, R154, PT ;  /* 0x0000009afb00720c */ /* 0x000fe20003f26070 */
[----:B------:R2:W4:Y:S01]  /*61f0*/  LDL.LU R146, [R1+0x2cc] ;  /* 0x0002cc0001927983 */ /* 0x0005220000300800 */
[----:B-1----:R-:W-:Y:S01]  /*6200*/  FADD.FTZ R76, R136, R214 ;  /* 0x000000d6884c7221 */ /* 0x002fe20000010000 */
[----:B------:R-:W-:-:S08]  /*6210*/  F2FP.BF16.PACK_AB R214, R214, R136 ;  /* 0x00000088d6d6723e */ /* 0x000fd000000010ff */
[----:B------:R-:W-:Y:S01]  /*6220*/  @!P4 HFMA2.BF16_V2 R135, -RZ.H0_H0, RZ.H0_H0, -R239.H0_H0 ;  /* 0x200000ffff87c231 */ /* 0x000fe200003409ef */
[----:B------:R-:W-:Y:S01]  /*6230*/  PRMT R136, R238, 0x5410, R239 ;  /* 0x00005410ee887816 */ /* 0x000fe200000000ef */
[----:B------:R1:W1:Y:S01]  /*6240*/  MUFU.EX2 R153, R55 ;  /* 0x0000003700997308 */ /* 0x0002620000000800 */
[C---:B------:R-:W-:Y:S01]  /*6250*/  PRMT R159, R214.reuse, 0x7632, R159 ;  /* 0x00007632d69f7816 */ /* 0x040fe2000000009f */
[----:B------:R-:W-:Y:S01]  /*6260*/  @!P1 HFMA2.BF16_V2 R142, -RZ.H0_H0, RZ.H0_H0, -R214.H0_H0 ;  /* 0x200000ffff8e9231 */ /* 0x000fe200003409d6 */
[----:B------:R-:W-:Y:S01]  /*6270*/  @!P3 PRMT R238, R151, 0x5410, RZ ;  /* 0x0000541097eeb816 */ /* 0x000fe200000000ff */
[----:B------:R1:W4:Y:S01]  /*6280*/  LDL.LU R141, [R1+0x2c8] ;  /* 0x0002c800018d7983 */ /* 0x0003220000300800 */
[----:B------:R-:W-:Y:S02]  /*6290*/  LOP3.LUT R151, R139, 0xff, RZ, 0xc0, !PT ;  /* 0x000000ff8b977812 */ /* 0x000fe400078ec0ff */
[----:B------:R-:W-:Y:S01]  /*62a0*/  @!P4 PRMT R239, R135, 0x5410, RZ ;  /* 0x0000541087efc816 */ /* 0x000fe200000000ff */
[----:B------:R-:W-:Y:S01]  /*62b0*/  @!P2 HFMA2.BF16_V2 R150, -RZ.H0_H0, RZ.H0_H0, -R159.H0_H0 ;  /* 0x200000ffff96a231 */ /* 0x000fe2000034099f */
[----:B------:R-:W-:-:S02]  /*62c0*/  PRMT R135, R214, 0x5410, R159 ;  /* 0x00005410d6877816 */ /* 0x000fc4000000009f */
[----:B------:R-:W-:Y:S01]  /*62d0*/  PRMT R156, R73, 0x7632, R156 ;  /* 0x00007632499c7816 */ /* 0x000fe2000000009c */
[----:B------:R-:W-:Y:S01]  /*62e0*/  FADD.FTZ R76, R158, R76 ;  /* 0x0000004c9e4c7221 */ /* 0x000fe20000010000 */
[----:B------:R-:W-:Y:S01]  /*62f0*/  @!P1 PRMT R214, R142, 0x5410, RZ ;  /* 0x000054108ed69816 */ /* 0x000fe200000000ff */
[----:B------:R1:W4:Y:S01]  /*6300*/  LDL.LU R144, [R1+0x2c4] ;  /* 0x0002c40001907983 */ /* 0x0003220000300800 */
[----:B------:R-:W-:Y:S02]  /*6310*/  ISETP.GE.U32.AND P3, PT, R251, R151, PT ;  /* 0x00000097fb00720c */ /* 0x000fe40003f66070 */
[----:B------:R-:W-:Y:S01]  /*6320*/  LOP3.LUT R142, R54, 0xffff, RZ, 0xc0, !PT ;  /* 0x0000ffff368e7812 */ /* 0x000fe200078ec0ff */
[----:B------:R1:W4:Y:S01]  /*6330*/  LDL.LU R139, [R1+0x2c0] ;  /* 0x0002c000018b7983 */ /* 0x0003220000300800 */
[----:B------:R-:W-:Y:S02]  /*6340*/  PRMT R151, R73, 0x7610, R151 ;  /* 0x0000761049977816 */ /* 0x000fe40000000097 */
[----:B------:R-:W-:-:S03]  /*6350*/  SHF.R.U32.HI R142, RZ, 0x8, R142 ;  /* 0x00000008ff8e7819 */ /* 0x000fc6000001168e */
[----:B------:R-:W-:Y:S01]  /*6360*/  @!P6 HFMA2.BF16_V2 R149, -RZ.H0_H0, RZ.H0_H0, -R151.H0_H0 ;  /* 0x200000ffff95e231 */ /* 0x000fe20000340997 */
[----:B------:R-:W-:Y:S02]  /*6370*/  LOP3.LUT R73, R142, 0xffff, RZ, 0xc0, !PT ;  /* 0x0000ffff8e497812 */ /* 0x000fe400078ec0ff */
[----:B------:R-:W-:Y:S02]  /*6380*/  PRMT R142, R151, 0x5410, R156 ;  /* 0x00005410978e7816 */ /* 0x000fe4000000009c */
[----:B------:R-:W-:Y:S02]  /*6390*/  @!P6 PRMT R151, R149, 0x5410, RZ ;  /* 0x000054109597e816 */ /* 0x000fe400000000ff */
[----:B------:R-:W-:Y:S02]  /*63a0*/  @!P2 PRMT R159, R150, 0x5410, RZ ;  /* 0x00005410969fa816 */ /* 0x000fe400000000ff */
[----:B------:R-:W-:Y:S02]  /*63b0*/  ISETP.GE.U32.AND P6, PT, R251, R73, PT ;  /* 0x00000049fb00720c */ /* 0x000fe40003fc6070 */
[----:B------:R-:W-:-:S02]  /*63c0*/  SHF.R.U32.HI R150, RZ, 0x8, R162 ;  /* 0x00000008ff967819 */ /* 0x000fc400000116a2 */
[----:B------:R-:W-:Y:S02]  /*63d0*/  LOP3.LUT R73, R233, UR10, RZ, 0x3c, !PT ;  /* 0x0000000ae9497c12 */ /* 0x000fe4000f8e3cff */
[----:B------:R-:W-:-:S03]  /*63e0*/  LOP3.LUT R150, R150, 0xffff, RZ, 0xc0, !PT ;  /* 0x0000ffff96967812 */ /* 0x000fc600078ec0ff */
[----:B-1----:R-:W-:Y:S01]  /*63f0*/  IMAD.WIDE.U32 R54, R73, -0x326172a9, RZ ;  /* 0xcd9e8d5749367825 */ /* 0x002fe200078e00ff */
[C---:B------:R-:W-:Y:S02]  /*6400*/  ISETP.GE.U32.AND P1, PT, R251.reuse, R150, PT ;  /* 0x00000096fb00720c */ /* 0x040fe40003f26070 */
[----:B------:R-:W-:Y:S01]  /*6410*/  ISETP.GE.U32.AND P4, PT, R251, R143, PT ;  /* 0x0000008ffb00720c */ /* 0x000fe20003f86070 */
[----:B------:R-:W-:Y:S01]  /*6420*/  FADD.FTZ R150, R153, R76 ;  /* 0x0000004c99967221 */ /* 0x000fe20000010000 */
[----:B------:R-:W-:Y:S01]  /*6430*/  LOP3.LUT R76, R55, UR20, R166, 0x96, !PT ;  /* 0x00000014374c7c12 */ /* 0x000fe2000f8e96a6 */
[----:B------:R1:W4:Y:S01]  /*6440*/  LDL.LU R143, [R1+0x2bc] ;  /* 0x0002bc00018f7983 */ /* 0x0003220000300800 */
[----:B------:R-:W-:Y:S02]  /*6450*/  LOP3.LUT R73, R161, UR18, R54, 0x96, !PT ;  /* 0x00000012a1497c12 */ /* 0x000fe4000f8e9636 */
[----:B------:R-:W-:Y:S02]  /*6460*/  ISETP.GE.U32.AND P2, PT, R251, R145, PT ;  /* 0x00000091fb00720c */ /* 0x000fe40003f46070 */
[----:B------:R1:W4:Y:S01]  /*6470*/  LDL.LU R145, [R1+0x2b8] ;  /* 0x0002b80001917983 */ /* 0x0003220000300800 */
[----:B------:R-:W-:Y:S01]  /*6480*/  F2FP.BF16.PACK_AB R158, R153, R158 ;  /* 0x0000009e999e723e */ /* 0x000fe200000010ff */
[----:B------:R-:W-:-:S02]  /*6490*/  IMAD.WIDE.U32 R160, R76, -0x2daee0ad, RZ ;  /* 0xd2511f534ca07825 */ /* 0x000fc400078e00ff */
[----:B------:R1:W4:Y:S02]  /*64a0*/  LDL.LU R162, [R1+0x2b4] ;  /* 0x0002b40001a27983 */ /* 0x0003240000300800 */
[----:B------:R-:W-:Y:S02]  /*64b0*/  IMAD.WIDE.U32 R154, R73, -0x2daee0ad, RZ ;  /* 0xd2511f53499a7825 */ /* 0x000fe400078e00ff */
[----:B------:R-:W4:Y:S04]  /*64c0*/  LDL.LU R213, [R1+0x2b0] ;  /* 0x0002b00001d57983 */ /* 0x000f280000300800 */
[----:B------:R-:W4:Y:S01]  /*64d0*/  LDL.LU R153, [R1+0xb0] ;  /* 0x0000b00001997983 */ /* 0x000f220000300800 */
[----:B------:R-:W-:Y:S02]  /*64e0*/  LOP3.LUT R76, R161, UR17, R234, 0x96, !PT ;  /* 0x00000011a14c7c12 */ /* 0x000fe4000f8e96ea */
[----:B------:R-:W-:Y:S01]  /*64f0*/  LOP3.LUT R73, R155, UR15, R160, 0x96, !PT ;  /* 0x0000000f9b497c12 */ /* 0x000fe2000f8e96a0 */
[----:B------:R-:W4:Y:S04]  /*6500*/  LDL.LU R149, [R1+0x48] ;  /* 0x0000480001957983 */ /* 0x000f280000300800 */
[----:B------:R1:W4:Y:S04]  /*6510*/  LDL.LU.64 R160, [R1+0x2a8] ;  /* 0x0002a80001a07983 */ /* 0x0003280000300a00 */
[----:B------:R-:W-:Y:S04]  /*6520*/  STL.64 [R1+0x2a0], R10 ;  /* 0x0002a00a01007387 */ /* 0x000fe80000100a00 */
[----:B------:R1:W-:Y:S04]  /*6530*/  STL.64 [R1+0x298], R8 ;  /* 0x0002980801007387 */ /* 0x0003e80000100a00 */
[----:B-1----:R-:W4:Y:S04]  /*6540*/  LDL.LU R9, [R1+0x44] ;  /* 0x0000440001097983 */ /* 0x002f280000300800 */
[----:B------:R-:W-:Y:S01]  /*6550*/  STL [R1+0x294], R168 ;  /* 0x000294a801007387 */ /* 0x000fe20000100800 */
[----:B------:R-:W-:-:S03]  /*6560*/  IMAD.WIDE.U32 R10, R76, -0x326172a9, RZ ;  /* 0xcd9e8d574c0a7825 */ /* 0x000fc600078e00ff */
[----:B------:R-:W-:Y:S04]  /*6570*/  STL [R1+0x290], R0 ;  /* 0x0002900001007387 */ /* 0x000fe80000100800 */
[----:B------:R-:W-:Y:S04]  /*6580*/  STL.64 [R1+0x288], R238 ;  /* 0x000288ee01007387 */ /* 0x000fe80000100a00 */
[----:B------:R1:W-:Y:S04]  /*6590*/  STL.64 [R1+0x280], R164 ;  /* 0x000280a401007387 */ /* 0x0003e80000100a00 */
[----:B------:R1:W-:Y:S02]  /*65a0*/  STL.64 [R1+0x278], R2 ;  /* 0x0002780201007387 */ /* 0x0003e40000100a00 */
[----:B-1----:R-:W-:-:S05]  /*65b0*/  IMAD.WIDE.U32 R164, R246, -0x326172a9, RZ ;  /* 0xcd9e8d57f6a47825 */ /* 0x002fca00078e00ff */
[----:B------:R-:W-:-:S05]  /*65c0*/  LOP3.LUT R76, R11, UR16, R164, 0x96, !PT ;  /* 0x000000100b4c7c12 */ /* 0x000fca000f8e96a4 */
[----:B------:R-:W-:-:S05]  /*65d0*/  IMAD.WIDE.U32 R2, R76, -0x2daee0ad, RZ ;  /* 0xd2511f534c027825 */ /* 0x000fca00078e00ff */
[----:B------:R-:W-:Y:S01]  /*65e0*/  LOP3.LUT R76, R3, UR13, R154, 0x96, !PT ;  /* 0x0000000d034c7c12 */ /* 0x000fe2000f8e969a */
[----:B------:R-:W-:-:S04]  /*65f0*/  IMAD.WIDE.U32 R238, R73, -0x326172a9, RZ ;  /* 0xcd9e8d5749ee7825 */ /* 0x000fc800078e00ff */
[----:B------:R-:W-:Y:S01]  /*6600*/  IMAD.WIDE.U32 R154, R76, -0x326172a9, RZ ;  /* 0xcd9e8d574c9a7825 */ /* 0x000fe200078e00ff */
[----:B------:R-:W-:-:S04]  /*6610*/  @!P1 HFMA2.BF16_V2 R140, -RZ.H0_H0, RZ.H0_H0, -R156.H0_H0 ;  /* 0x200000ffff8c9231 */ /* 0x000fc8000034099c */
[----:B------:R-:W-:Y:S02]  /*6620*/  LOP3.LUT R76, R155, UR12, R238, 0x96, !PT ;  /* 0x0000000c9b4c7c12 */ /* 0x000fe4000f8e96ee */
[----:B------:R-:W-:Y:S02]  /*6630*/  PRMT R157, R158, 0x7632, R157 ;  /* 0x000076329e9d7816 */ /* 0x000fe4000000009d */
[----:B------:R-:W-:Y:S02]  /*6640*/  LOP3.LUT R73, R239, UR14, R10, 0x96, !PT ;  /* 0x0000000eef497c12 */ /* 0x000fe4000f8e960a */
[----:B------:R-:W-:-:S03]  /*6650*/  @!P1 PRMT R156, R140, 0x5410, RZ ;  /* 0x000054108c9c9816 */ /* 0x000fc600000000ff */
[----:B------:R-:W-:-:S05]  /*6660*/  IMAD.WIDE.U32 R10, R73, -0x2daee0ad, RZ ;  /* 0xd2511f53490a7825 */ /* 0x000fca00078e00ff */
[----:B------:R-:W-:-:S05]  /*6670*/  LOP3.LUT R73, R11, UR11, R2, 0x96, !PT ;  /* 0x0000000b0b497c12 */ /* 0x000fca000f8e9602 */
[----:B------:R-:W-:-:S05]  /*6680*/  IMAD.WIDE.U32 R238, R73, -0x326172a9, RZ ;  /* 0xcd9e8d5749ee7825 */ /* 0x000fca00078e00ff */
[----:B------:R-:W-:Y:S02]  /*6690*/  LOP3.LUT R73, R239, UR31, R154, 0x96, !PT ;  /* 0x0000001fef497c12 */ /* 0x000fe4000f8e969a */
[----:B------:R-:W-:Y:S02]  /*66a0*/  SHF.R.U32.HI R154, RZ, 0x18, R238 ;  /* 0x00000018ff9a7819 */ /* 0x000fe400000116ee */
[----:B------:R-:W-:Y:S02]  /*66b0*/  LOP3.LUT R3, R238, 0xffff, RZ, 0xc0, !PT ;  /* 0x0000ffffee037812 */ /* 0x000fe400078ec0ff */
[----:B------:R-:W4:Y:S04]  /*66c0*/  LDL.LU R239, [R1+0x40] ;  /* 0x0000400001ef7983 */ /* 0x000f280000300800 */
[----:B------:R-:W4:Y:S04]  /*66d0*/  LDL.LU R0, [R1+0x38] ;  /* 0x0000380001007983 */ /* 0x000f280000300800 */
[----:B------:R-:W4:Y:S01]  /*66e0*/  LDL.LU R168, [R1+0x34] ;  /* 0x0000340001a87983 */ /* 0x000f220000300800 */
[----:B--2---:R-:W-:-:S02]  /*66f0*/  @!P5 HFMA2.BF16_V2 R148, -RZ.H0_H0, RZ.H0_H0, -R157.H0_H0 ;  /* 0x200000ffff94d231 */ /* 0x004fc4000034099d */
[----:B---3--:R-:W-:Y:S01]  /*6700*/  @!P3 HFMA2.BF16_V2 R138, -RZ.H0_H0, RZ.H0_H0, -R158.H0_H0 ;  /* 0x200000ffff8ab231 */ /* 0x008fe2000034099e */
[----:B----4-:R-:W1:Y:S08]  /*6710*/  MUFU.EX2 R155, R153 ;  /* 0x00000099009b7308 */ /* 0x010e700000000800 */
[----:B------:R-:W2:Y:S01]  /*6720*/  MUFU.EX2 R153, R149 ;  /* 0x0000009500997308 */ /* 0x000ea20000000800 */
[----:B------:R-:W-:-:S04]  /*6730*/  LOP3.LUT R140, R9, 0xff, RZ, 0xc0, !PT ;  /* 0x000000ff098c7812 */ /* 0x000fc800078ec0ff */
[----:B------:R-:W-:Y:S02]  /*6740*/  ISETP.GE.U32.AND P1, PT, R251, R140, PT ;  /* 0x0000008cfb00720c */ /* 0x000fe40003f26070 */
[----:B------:R-:W-:Y:S02]  /*6750*/  PRMT R140, R158, 0x5410, R157 ;  /* 0x000054109e8c7816 */ /* 0x000fe4000000009d */
[----:B------:R-:W-:Y:S01]  /*6760*/  @!P5 PRMT R157, R148, 0x5410, RZ ;  /* 0x00005410949dd816 */ /* 0x000fe200000000ff */
[--C-:B-1----:R-:W-:Y:S01]  /*6770*/  FADD.FTZ R148, R155, R150.reuse ;  /* 0x000000969b947221 */ /* 0x102fe20000010000 */
[C---:B--2---:R-:W-:Y:S02]  /*6780*/  F2FP.BF16.PACK_AB R155, R153.reuse, R155 ;  /* 0x0000009b999b723e */ /* 0x044fe400000010ff */
[C---:B------:R-:W-:Y:S01]  /*6790*/  PRMT R150, R72.reuse, 0x7610, R150 ;  /* 0x0000761048967816 */ /* 0x040fe20000000096 */
[----:B------:R-:W-:Y:S01]  /*67a0*/  FADD.FTZ R148, R153, R148 ;  /* 0x0000009499947221 */ /* 0x000fe20000010000 */
[----:B------:R-:W-:-:S02]  /*67b0*/  PRMT R153, R72, 0x7632, R153 ;  /* 0x0000763248997816 */ /* 0x000fc40000000099 */
[----:B------:R-:W-:Y:S02]  /*67c0*/  SHF.R.U32.HI R72, RZ, 0x18, R9 ;  /* 0x00000018ff487819 */ /* 0x000fe40000011609 */
[----:B------:R-:W-:Y:S01]  /*67d0*/  @!P3 PRMT R158, R138, 0x5410, RZ ;  /* 0x000054108a9eb816 */ /* 0x000fe200000000ff */
[----:B------:R-:W-:Y:S01]  /*67e0*/  @!P1 HFMA2.BF16_V2 R147, -RZ.H0_H0, RZ.H0_H0, -R150.H0_H0 ;  /* 0x200000ffff939231 */ /* 0x000fe20000340996 */
[----:B------:R-:W-:Y:S02]  /*67f0*/  ISETP.GE.U32.AND P3, PT, R251, R72, PT ;  /* 0x00000048fb00720c */ /* 0x000fe40003f66070 */
[----:B------:R-:W-:Y:S02]  /*6800*/  PRMT R138, R150, 0x5410, R153 ;  /* 0x00005410968a7816 */ /* 0x000fe40000000099 */
[----:B------:R-:W-:Y:S02]  /*6810*/  @!P1 PRMT R150, R147, 0x5410, RZ ;  /* 0x0000541093969816 */ /* 0x000fe400000000ff */
[----:B------:R-:W-:-:S02]  /*6820*/  ISETP.GE.U32.AND P1, PT, R251, R154, PT ;  /* 0x0000009afb00720c */ /* 0x000fc40003f26070 */
[----:B------:R-:W-:Y:S01]  /*6830*/  PRMT R154, R155, 0x7632, R154 ;  /* 0x000076329b9a7816 */ /* 0x000fe2000000009a */
[----:B------:R-:W-:-:S04]  /*6840*/  @!P6 HFMA2.BF16_V2 R137, -RZ.H0_H0, RZ.H0_H0, -R153.H0_H0 ;  /* 0x200000ffff89e231 */ /* 0x000fc80000340999 */
[----:B------:R-:W-:Y:S01]  /*6850*/  @!P3 HFMA2.BF16_V2 R146, -RZ.H0_H0, RZ.H0_H0, -R154.H0_H0 ;  /* 0x200000ffff92b231 */ /* 0x000fe2000034099a */
[----:B------:R-:W-:Y:S02]  /*6860*/  @!P6 PRMT R153, R137, 0x5410, RZ ;  /* 0x000054108999e816 */ /* 0x000fe400000000ff */
[----:B------:R-:W-:Y:S02]  /*6870*/  PRMT R137, R155, 0x5410, R154 ;  /* 0x000054109b897816 */ /* 0x000fe4000000009a */
[----:B------:R-:W-:Y:S02]  /*6880*/  @!P3 PRMT R154, R146, 0x5410, RZ ;  /* 0x00005410929ab816 */ /* 0x000fe400000000ff */
[----:B------:R-:W2:Y:S01]  /*6890*/  LDL.LU R146, [R1+0x3c] ;  /* 0x00003c0001927983 */ /* 0x000ea20000300800 */
[----:B------:R-:W-:Y:S02]  /*68a0*/  SHF.R.U32.HI R72, RZ, 0x10, R9 ;  /* 0x00000010ff487819 */ /* 0x000fe40000011609 */
[----:B------:R-:W-:-:S02]  /*68b0*/  LOP3.LUT R149, R238, 0xff, RZ, 0xc0, !PT ;  /* 0x000000ffee957812 */ /* 0x000fc400078ec0ff */
[----:B------:R-:W-:Y:S02]  /*68c0*/  LOP3.LUT R72, R72, 0xff, RZ, 0xc0, !PT ;  /* 0x000000ff48487812 */ /* 0x000fe400078ec0ff */
[C---:B------:R-:W-:Y:S02]  /*68d0*/  ISETP.GE.U32.AND P5, PT, R251.reuse, R149, PT ;  /* 0x00000095fb00720c */ /* 0x040fe40003fa6070 */
[----:B------:R-:W-:Y:S02]  /*68e0*/  ISETP.GE.U32.AND P6, PT, R251, R72, PT ;  /* 0x00000048fb00720c */ /* 0x000fe40003fc6070 */
[----:B------:R-:W-:Y:S01]  /*68f0*/  SHF.R.U32.HI R149, RZ, 0x10, R238 ;  /* 0x00000010ff957819 */ /* 0x000fe200000116ee */
[----:B------:R-:W-:Y:S03]  /*6900*/  MUFU.EX2 R147, R249 ;  /* 0x000000f900937308 */ /* 0x000fe60000000800 */
[----:B------:R-:W-:-:S05]  /*6910*/  LOP3.LUT R149, R149, 0xff, RZ, 0xc0, !PT ;  /* 0x000000ff95957812 */ /* 0x000fca00078ec0ff */
[----:B------:R-:W-:Y:S01]  /*6920*/  MUFU.EX2 R238, R248 ;  /* 0x000000f800ee7308 */ /* 0x000fe20000000800 */
[----:B------:R-:W-:Y:S01]  /*6930*/  ISETP.GE.U32.AND P3, PT, R251, R149, PT ;  /* 0x00000095fb00720c */ /* 0x000fe20003f66070 */
[----:B------:R-:W-:-:S05]  /*6940*/  @!P6 HFMA2.BF16_V2 R141, -RZ.H0_H0, RZ.H0_H0, -R155.H0_H0 ;  /* 0x200000ffff8de231 */ /* 0x000fca000034099b */
[----:B------:R-:W-:Y:S01]  /*6950*/  @!P6 PRMT R155, R141, 0x5410, RZ ;  /* 0x000054108d9be816 */ /* 0x000fe200000000ff */
[----:B------:R-:W-:Y:S01]  /*6960*/  IMAD.WIDE.U32 R8, R76, -0x2daee0ad, RZ ;  /* 0xd2511f534c087825 */ /* 0x000fe200078e00ff */
[----:B------:R-:W1:Y:S08]  /*6970*/  MUFU.EX2 R149, R239 ;  /* 0x000000ef00957308 */ /* 0x000e700000000800 */
[----:B------:R-:W3:Y:S01]  /*6980*/  MUFU.EX2 R0, R0 ;  /* 0x0000000000007308 */ /* 0x000ee20000000800 */
[----:B-1----:R-:W-:Y:S01]  /*6990*/  FADD.FTZ R148, R149, R148 ;  /* 0x0000009495947221 */ /* 0x002fe20000010000 */
[----:B------:R-:W-:-:S02]  /*69a0*/  LOP3.LUT R168, R168, 0xff, RZ, 0xc0, !PT ;  /* 0x000000ffa8a87812 */ /* 0x000fc400078ec0ff */
[----:B---3--:R-:W-:Y:S02]  /*69b0*/  F2FP.BF16.PACK_AB R149, R0, R149 ;  /* 0x000000950095723e */ /* 0x008fe400000010ff */
[----:B------:R-:W-:Y:S02]  /*69c0*/  LOP3.LUT R249, R9, UR32, R10, 0x96, !PT ;  /* 0x0000002009f97c12 */ /* 0x000fe4000f8e960a */
[----:B------:R1:W3:Y:S01]  /*69d0*/  LDL.LU.64 R10, [R1+0x2a0] ;  /* 0x0002a000010a7983 */ /* 0x0002e20000300a00 */
[C---:B------:R-:W-:Y:S02]  /*69e0*/  LOP3.LUT R72, R8.reuse, 0xff, RZ, 0xc0, !PT ;  /* 0x000000ff08487812 */ /* 0x040fe400078ec0ff */
[----:B------:R-:W-:Y:S02]  /*69f0*/  LOP3.LUT R76, R8, 0xffff, RZ, 0xc0, !PT ;  /* 0x0000ffff084c7812 */ /* 0x000fe400078ec0ff */
[--C-:B------:R-:W-:Y:S02]  /*6a00*/  SHF.R.U32.HI R248, RZ, 0x10, R8.reuse ;  /* 0x00000010fff87819 */ /* 0x100fe40000011608 */
[----:B------:R-:W-:-:S02]  /*6a10*/  SHF.R.U32.HI R2, RZ, 0x18, R8 ;  /* 0x00000018ff027819 */ /* 0x000fc40000011608 */
[----:B------:R1:W4:Y:S04]  /*6a20*/  LDL.LU.64 R8, [R1+0x298] ;  /* 0x0002980001087983 */ /* 0x0003280000300a00 */
[----:B------:R-:W3:Y:S01]  /*6a30*/  LDL.LU R239, [R1+0x2c] ;  /* 0x00002c0001ef7983 */ /* 0x000ee20000300800 */
[----:B--2---:R-:W-:Y:S01]  /*6a40*/  SHF.R.U32.HI R141, RZ, 0x8, R146 ;  /* 0x00000008ff8d7819 */ /* 0x004fe20000011692 */
[----:B------:R-:W-:Y:S01]  /*6a50*/  FADD.FTZ R146, R147, R152 ;  /* 0x0000009893927221 */ /* 0x000fe20000010000 */
[C---:B------:R-:W-:Y:S02]  /*6a60*/  F2FP.BF16.PACK_AB R152, R238.reuse, R147 ;  /* 0x00000093ee98723e */ /* 0x040fe400000010ff */
[----:B------:R-:W-:Y:S01]  /*6a70*/  LOP3.LUT R141, R141, 0xffff, RZ, 0xc0, !PT ;  /* 0x0000ffff8d8d7812 */ /* 0x000fe200078ec0ff */
[----:B------:R-:W-:Y:S01]  /*6a80*/  FADD.FTZ R146, R238, R146 ;  /* 0x00000092ee927221 */ /* 0x000fe20000010000 */
[----:B------:R-:W-:-:S02]  /*6a90*/  PRMT R147, R152, 0x7632, R147 ;  /* 0x0000763298937816 */ /* 0x000fc40000000093 */
[----:B------:R-:W-:Y:S01]  /*6aa0*/  ISETP.GE.U32.AND P6, PT, R251, R141, PT ;  /* 0x0000008dfb00720c */ /* 0x000fe20003fc6070 */
[----:B------:R-:W-:Y:S01]  /*6ab0*/  @!P4 HFMA2.BF16_V2 R144, -RZ.H0_H0, RZ.H0_H0, -R152.H0_H0 ;  /* 0x200000ffff90c231 */ /* 0x000fe20000340998 */
[----:B------:R2:W1:Y:S01]  /*6ac0*/  MUFU.EX2 R238, R245 ;  /* 0x000000f500ee7308 */ /* 0x0004620000000800 */
[----:B------:R-:W-:-:S03]  /*6ad0*/  PRMT R141, R152, 0x5410, R147 ;  /* 0x00005410988d7816 */ /* 0x000fc60000000093 */
[----:B------:R-:W-:-:S04]  /*6ae0*/  @!P4 PRMT R152, R144, 0x5410, RZ ;  /* 0x000054109098c816 */ /* 0x000fc800000000ff */
[----:B------:R1:W1:Y:S01]  /*6af0*/  MUFU.EX2 R144, R221 ;  /* 0x000000dd00907308 */ /* 0x0002620000000800 */
[----:B--2---:R-:W-:Y:S01]  /*6b00*/  FADD.FTZ R245, R0, R148 ;  /* 0x0000009400f57221 */ /* 0x004fe20000010000 */
[----:B------:R-:W-:Y:S01]  /*6b10*/  LOP3.LUT R148, R73, 0xffff, RZ, 0xc0, !PT ;  /* 0x0000ffff49947812 */ /* 0x000fe200078ec0ff */
[----:B------:R-:W-:-:S03]  /*6b20*/  @!P6 HFMA2.BF16_V2 R139, -RZ.H0_H0, RZ.H0_H0, -R147.H0_H0 ;  /* 0x200000ffff8be231 */ /* 0x000fc60000340993 */
[--C-:B-1----:R-:W-:Y:S02]  /*6b30*/  SHF.R.U32.HI R221, RZ, 0x8, R148.reuse ;  /* 0x00000008ffdd7819 */ /* 0x102fe40000011694 */
[----:B------:R-:W-:Y:S02]  /*6b40*/  PRMT R148, R149, 0x7632, R148 ;  /* 0x0000763295947816 */ /* 0x000fe40000000094 */
[----:B------:R-:W-:Y:S02]  /*6b50*/  ISETP.GE.U32.AND P4, PT, R251, R168, PT ;  /* 0x000000a8fb00720c */ /* 0x000fe40003f86070 */
[----:B------:R-:W-:Y:S01]  /*6b60*/  @!P6 PRMT R147, R139, 0x5410, RZ ;  /* 0x000054108b93e816 */ /* 0x000fe200000000ff */
[----:B------:R-:W-:Y:S01]  /*6b70*/  @!P2 HFMA2.BF16_V2 R94, -RZ.H0_H0, RZ.H0_H0, -R148.H0_H0 ;  /* 0x200000ffff5ea231 */ /* 0x000fe20000340994 */
[----:B------:R1:W5:Y:S01]  /*6b80*/  LDL.LU R168, [R1+0x294] ;  /* 0x0002940001a87983 */ /* 0x0003620000300800 */
[----:B------:R-:W-:-:S03]  /*6b90*/  PRMT R139, R149, 0x5410, R148 ;  /* 0x00005410958b7816 */ /* 0x000fc60000000094 */
[----:B------:R1:W5:Y:S01]  /*6ba0*/  LDL.LU R0, [R1+0x290] ;  /* 0x0002900001007983 */ /* 0x0003620000300800 */
[----:B------:R-:W-:-:S03]  /*6bb0*/  @!P2 PRMT R148, R94, 0x5410, RZ ;  /* 0x000054105e94a816 */ /* 0x000fc600000000ff */
[----:B------:R-:W2:Y:S01]  /*6bc0*/  LDL.LU R94, [R1+0x30] ;  /* 0x00003000015e7983 */ /* 0x000ea20000300800 */
[----:B------:R-:W-:Y:S01]  /*6bd0*/  LOP3.LUT R221, R221, 0xffff, RZ, 0xc0, !PT ;  /* 0x0000ffffdddd7812 */ /* 0x000fe200078ec0ff */
[----:B------:R-:W-:-:S03]  /*6be0*/  FADD.FTZ R146, R238, R146 ;  /* 0x00000092ee927221 */ /* 0x000fc60000010000 */
[----:B------:R-:W-:Y:S01]  /*6bf0*/  ISETP.GE.U32.AND P6, PT, R251, R221, PT ;  /* 0x000000ddfb00720c */ /* 0x000fe20003fc6070 */
[C---:B------:R-:W-:Y:S01]  /*6c00*/  FADD.FTZ R221, R144.reuse, R146 ;  /* 0x0000009290dd7221 */ /* 0x040fe20000010000 */
[----:B------:R-:W-:Y:S01]  /*6c10*/  F2FP.BF16.PACK_AB R144, R144, R238 ;  /* 0x000000ee9090723e */ /* 0x000fe200000010ff */
[----:B------:R-:W-:Y:S01]  /*6c20*/  @!P4 HFMA2.BF16_V2 R143, -RZ.H0_H0, RZ.H0_H0, -R149.H0_H0 ;  /* 0x200000ffff8fc231 */ /* 0x000fe20000340995 */
[----:B------:R-:W3:Y:S04]  /*6c30*/  LDL.LU R238, [R1+0x28] ;  /* 0x0000280001ee7983 */ /* 0x000ee80000300800 */
[----:B------:R-:W-:Y:S02]  /*6c40*/  @!P4 PRMT R149, R143, 0x5410, RZ ;  /* 0x000054108f95c816 */ /* 0x000fe400000000ff */
[----:B------:R-:W-:Y:S01]  /*6c50*/  PRMT R143, R144, 0x7632, R143 ;  /* 0x00007632908f7816 */ /* 0x000fe2000000008f */
[----:B--2---:R2:W-:Y:S02]  /*6c60*/  MUFU.EX2 R146, R94 ;  /* 0x0000005e00927308 */ /* 0x0045e40000000800 */
[----:B--2---:R-:W-:-:S04]  /*6c70*/  LOP3.LUT R94, R73, 0xff, RZ, 0xc0, !PT ;  /* 0x000000ff495e7812 */ /* 0x004fc800078ec0ff */
[----:B------:R-:W-:Y:S02]  /*6c80*/  ISETP.GE.U32.AND P2, PT, R251, R94, PT ;  /* 0x0000005efb00720c */ /* 0x000fe40003f46070 */
[----:B---3--:R2:W3:Y:S11]  /*6c90*/  MUFU.EX2 R94, R239 ;  /* 0x000000ef005e7308 */ /* 0x0084f60000000800 */
[----:B------:R-:W-:Y:S01]  /*6ca0*/  @!P2 HFMA2.BF16_V2 R145, -RZ.H0_H0, RZ.H0_H0, -R144.H0_H0 ;  /* 0x200000ffff91a231 */ /* 0x000fe20000340990 */
[----:B--2---:R-:W2:Y:S04]  /*6cb0*/  LDL.LU R239, [R1+0x24] ;  /* 0x0000240001ef7983 */ /* 0x004ea80000300800 */
[----:B---3--:R3:W-:Y:S02]  /*6cc0*/  STL [R1+0x2c], R94 ;  /* 0x00002c5e01007387 */ /* 0x0087e40000100800 */
[----:B---3--:R-:W-:-:S02]  /*6cd0*/  SHF.R.U32.HI R94, RZ, 0x18, R73 ;  /* 0x00000018ff5e7819 */ /* 0x008fc40000011649 */
[----:B------:R-:W-:Y:S02]  /*6ce0*/  SHF.R.U32.HI R73, RZ, 0x10, R73 ;  /* 0x00000010ff497819 */ /* 0x000fe40000011649 */
[----:B------:R-:W-:Y:S02]  /*6cf0*/  ISETP.GE.U32.AND P4, PT, R251, R94, PT ;  /* 0x0000005efb00720c */ /* 0x000fe40003f86070 */
[----:B------:R-:W-:Y:S02]  /*6d00*/  LOP3.LUT R73, R73, 0xff, RZ, 0xc0, !PT ;  /* 0x000000ff49497812 */ /* 0x000fe400078ec0ff */
[----:B------:R-:W-:Y:S02]  /*6d10*/  PRMT R94, R144, 0x5410, R143 ;  /* 0x00005410905e7816 */ /* 0x000fe4000000008f */
[----:B------:R-:W-:Y:S02]  /*6d20*/  @!P2 PRMT R144, R145, 0x5410, RZ ;  /* 0x000054109190a816 */ /* 0x000fe400000000ff */
[----:B------:R-:W-:-:S02]  /*6d30*/  ISETP.GE.U32.AND P2, PT, R251, R73, PT ;  /* 0x00000049fb00720c */ /* 0x000fc40003f46070 */
[----:B------:R-:W3:Y:S01]  /*6d40*/  LDL.LU R251, [R1+0x2c] ;  /* 0x00002c0001fb7983 */ /* 0x000ee20000300800 */
[----:B------:R-:W-:Y:S01]  /*6d50*/  FADD.FTZ R245, R146, R245 ;  /* 0x000000f592f57221 */ /* 0x000fe20000010000 */
[----:B------:R-:W-:-:S05]  /*6d60*/  @!P6 HFMA2.BF16_V2 R93, -RZ.H0_H0, RZ.H0_H0, -R143.H0_H0 ;  /* 0x200000ffff5de231 */ /* 0x000fca000034098f */
[----:B------:R-:W-:Y:S02]  /*6d70*/  @!P6 PRMT R143, R93, 0x5410, RZ ;  /* 0x000054105d8fe816 */ /* 0x000fe400000000ff */
[----:B------:R-:W-:-:S04]  /*6d80*/  SHF.R.U32.HI R93, RZ, 0x8, R3 ;  /* 0x00000008ff5d7819 */ /* 0x000fc80000011603 */
[----:B------:R-:W-:Y:S01]  /*6d90*/  LOP3.LUT R93, R93, 0xffff, RZ, 0xc0, !PT ;  /* 0x0000ffff5d5d7812 */ /* 0x000fe200078ec0ff */
[----:B------:R-:W1:Y:S08]  /*6da0*/  MUFU.EX2 R220, R220 ;  /* 0x000000dc00dc7308 */ /* 0x000e700000000800 */
[----:B------:R-:W4:Y:S08]  /*6db0*/  MUFU.EX2 R205, R205 ;  /* 0x000000cd00cd7308 */ /* 0x000f300000000800 */
[----:B------:R-:W-:Y:S01]  /*6dc0*/  MUFU.EX2 R204, R204 ;  /* 0x000000cc00cc7308 */ /* 0x000fe20000000800 */
[----:B-1----:R-:W-:Y:S01]  /*6dd0*/  FADD.FTZ R221, R220, R221 ;  /* 0x000000dddcdd7221 */ /* 0x002fe20000010000 */
[----:B------:R-:W-:-:S03]  /*6de0*/  UIADD3 UR5, UR30, 0x2, URZ ;  /* 0x000000021e057890 */ /* 0x000fc6000fffe03f */
[----:B----4-:R-:W-:Y:S01]  /*6df0*/  FADD.FTZ R221, R205, R221 ;  /* 0x000000ddcddd7221 */ /* 0x010fe20000010000 */
[----:B------:R-:W-:Y:S01]  /*6e00*/  ULOP3.LUT UR5, UR5, UR29, URZ, 0x3c, !UPT ;  /* 0x0000001d05057292 */ /* 0x000fe2000f8e3c3f */
[C---:B---3--:R-:W-:Y:S01]  /*6e10*/  FADD.FTZ R73, R251.reuse, R245 ;  /* 0x000000f5fb497221 */ /* 0x048fe20000010000 */
[----:B------:R-:W-:Y:S02]  /*6e20*/  F2FP.BF16.PACK_AB R146, R251, R146 ;  /* 0x00000092fb92723e */ /* 0x000fe400000010ff */
[----:B------:R-:W1:Y:S02]  /*6e30*/  LDC.U8 R251, c[0x0][0x2d8] ;  /* 0x0000b600fffb7b82 */ /* 0x000e640000000000 */
[----:B------:R-:W-:Y:S01]  /*6e40*/  PRMT R145, R146, 0x7632, R145 ;  /* 0x0000763292917816 */ /* 0x000fe20000000091 */
[----:B------:R-:W-:Y:S01]  /*6e50*/  @!P2 HFMA2.BF16_V2 R162, -RZ.H0_H0, RZ.H0_H0, -R146.H0_H0 ;  /* 0x200000ffffa2a231 */ /* 0x000fe20000340992 */
[----:B------:R3:W4:Y:S02]  /*6e60*/  MUFU.EX2 R245, R238 ;  /* 0x000000ee00f57308 */ /* 0x0007240000000800 */
[----:B---3--:R-:W3:Y:S01]  /*6e70*/  LDL.LU R238, [R1+0x18] ;  /* 0x0000180001ee7983 */ /* 0x008ee20000300800 */
[----:B-1----:R-:W-:-:S02]  /*6e80*/  ISETP.GE.U32.AND P6, PT, R251, R93, PT ;  /* 0x0000005dfb00720c */ /* 0x002fc40003fc6070 */
[----:B------:R-:W-:Y:S02]  /*6e90*/  PRMT R93, R146, 0x5410, R145 ;  /* 0x00005410925d7816 */ /* 0x000fe40000000091 */
[----:B------:R-:W-:Y:S02]  /*6ea0*/  @!P2 PRMT R146, R162, 0x5410, RZ ;  /* 0x00005410a292a816 */ /* 0x000fe400000000ff */
[----:B--2---:R1:W2:Y:S02]  /*6eb0*/  MUFU.EX2 R162, R239 ;  /* 0x000000ef00a27308 */ /* 0x0042a40000000800 */
[----:B-1----:R-:W3:Y:S01]  /*6ec0*/  LDL.LU R239, [R1+0x14] ;  /* 0x0000140001ef7983 */ /* 0x002ee20000300800 */
[----:B------:R-:W-:-:S05]  /*6ed0*/  @!P4 HFMA2.BF16_V2 R134, -RZ.H0_H0, RZ.H0_H0, -R145.H0_H0 ;  /* 0x200000ffff86c231 */ /* 0x000fca0000340991 */
[----:B------:R-:W-:Y:S02]  /*6ee0*/  @!P4 PRMT R145, R134, 0x5410, RZ ;  /* 0x000054108691c816 */ /* 0x000fe400000000ff */
[----:B------:R-:W-:Y:S02]  /*6ef0*/  ISETP.GE.U32.AND P4, PT, R251, R72, PT ;  /* 0x00000048fb00720c */ /* 0x000fe40003f86070 */
[----:B------:R-:W-:Y:S02]  /*6f00*/  F2FP.BF16.PACK_AB R72, R205, R220 ;  /* 0x000000dccd48723e */ /* 0x000fe400000010ff */
[----:B------:R-:W-:Y:S02]  /*6f10*/  LOP3.LUT R134, R249, 0xffff, RZ, 0xc0, !PT ;  /* 0x0000fffff9867812 */ /* 0x000fe400078ec0ff */
[----:B------:R-:W-:Y:S02]  /*6f20*/  PRMT R208, R72, 0x7610, R208 ;  /* 0x0000761048d07816 */ /* 0x000fe400000000d0 */
[----:B------:R-:W-:-:S02]  /*6f30*/  SHF.R.U32.HI R134, RZ, 0x8, R134 ;  /* 0x00000008ff867819 */ /* 0x000fc40000011686 */
[----:B------:R-:W-:Y:S01]  /*6f40*/  PRMT R212, R72, 0x7632, R212 ;  /* 0x0000763248d47816 */ /* 0x000fe200000000d4 */
[----:B------:R-:W-:Y:S01]  /*6f50*/  @!P5 HFMA2.BF16_V2 R161, -RZ.H0_H0, RZ.H0_H0, -R208.H0_H0 ;  /* 0x200000ffffa1d231 */ /* 0x000fe200003409d0 */
[----:B------:R1:W1:Y:S01]  /*6f60*/  MUFU.EX2 R72, R201 ;  /* 0x000000c900487308 */ /* 0x0002620000000800 */
[----:B----4-:R-:W-:Y:S02]  /*6f70*/  FADD.FTZ R73, R245, R73 ;  /* 0x00000049f5497221 */ /* 0x010fe40000010000 */
[----:B------:R-:W-:Y:S01]  /*6f80*/  @!P6 HFMA2.BF16_V2 R133, -RZ.H0_H0, RZ.H0_H0, -R212.H0_H0 ;  /* 0x200000ffff85e231 */ /* 0x000fe200003409d4 */
[----:B-1----:R-:W-:Y:S02]  /*6f90*/  LOP3.LUT R201, R134, 0xffff, RZ, 0xc0, !PT ;  /* 0x0000ffff86c97812 */ /* 0x002fe400078ec0ff */
[----:B------:R-:W-:Y:S02]  /*6fa0*/  PRMT R134, R208, 0x5410, R212 ;  /* 0x00005410d0867816 */ /* 0x000fe400000000d4 */
[----:B------:R-:W-:Y:S01]  /*6fb0*/  @!P5 PRMT R208, R161, 0x5410, RZ ;  /* 0x00005410a1d0d816 */ /* 0x000fe200000000ff */
[C---:B--2---:R-:W-:Y:S01]  /*6fc0*/  FADD.FTZ R161, R162.reuse, R73 ;  /* 0x00000049a2a17221 */ /* 0x044fe20000010000 */
[----:B------:R-:W-:-:S04]  /*6fd0*/  F2FP.BF16.PACK_AB R73, R162, R245 ;  /* 0x000000f5a249723e */ /* 0x000fc800000010ff */
[C---:B------:R-:W-:Y:S02]  /*6fe0*/  PRMT R33, R73.reuse, 0x7632, R33 ;  /* 0x0000763249217816 */ /* 0x040fe40000000021 */
[----:B------:R-:W-:Y:S02]  /*6ff0*/  PRMT R5, R73, 0x7610, R5 ;  /* 0x0000761049057816 */ /* 0x000fe40000000005 */
[----:B------:R-:W-:Y:S01]  /*7000*/  LOP3.LUT R73, R249, 0xff, RZ, 0xc0, !PT ;  /* 0x000000fff9497812 */ /* 0x000fe200078ec0ff */
[----:B------:R-:W-:Y:S01]  /*7010*/  @!P1 HFMA2.BF16_V2 R160, -RZ.H0_H0, RZ.H0_H0, -R33.H0_H0 ;  /* 0x200000ffffa09231 */ /* 0x000fe20000340921 */
[----:B------:R-:W-:Y:S02]  /*7020*/  @!P6 PRMT R212, R133, 0x5410, RZ ;  /* 0x0000541085d4e816 */ /* 0x000fe400000000ff */
[----:B------:R-:W-:Y:S02]  /*7030*/  PRMT R133, R5, 0x5410, R33 ;  /* 0x0000541005857816 */ /* 0x000fe40000000021 */
[----:B------:R-:W-:-:S02]  /*7040*/  ISETP.GE.U32.AND P6, PT, R251, R73, PT ;  /* 0x00000049fb00720c */ /* 0x000fc40003fc6070 */
[----:B------:R-:W-:Y:S01]  /*7050*/  @!P1 PRMT R33, R160, 0x5410, RZ ;  /* 0x00005410a0219816 */ /* 0x000fe200000000ff */
[----:B------:R-:W1:Y:S01]  /*7060*/  MUFU.EX2 R73, R7 ;  /* 0x0000000700497308 */ /* 0x000e620000000800 */
[----:B------:R-:W-:-:S07]  /*7070*/  FADD.FTZ R162, R204, R221 ;  /* 0x000000ddcca27221 */ /* 0x000fce0000010000 */
[----:B------:R-:W2:Y:S01]  /*7080*/  MUFU.EX2 R160, R6 ;  /* 0x0000000600a07308 */ /* 0x000ea20000000800 */
[----:B------:R-:W-:Y:S01]  /*7090*/  ISETP.GE.U32.AND P5, PT, R251, R201, PT ;  /* 0x000000c9fb00720c */ /* 0x000fe20003fa6070 */
[C---:B------:R-:W-:Y:S01]  /*70a0*/  FADD.FTZ R162, R72.reuse, R162 ;  /* 0x000000a248a27221 */ /* 0x040fe20000010000 */
[----:B------:R-:W-:-:S04]  /*70b0*/  F2FP.BF16.PACK_AB R72, R72, R204 ;  /* 0x000000cc4848723e */ /* 0x000fc800000010ff */
[C---:B------:R-:W-:Y:S01]  /*70c0*/  PRMT R227, R72.reuse, 0x7610, R227 ;  /* 0x0000761048e37816 */ /* 0x040fe200000000e3 */
[----:B-1----:R-:W-:Y:S01]  /*70d0*/  FADD.FTZ R161, R73, R161 ;  /* 0x000000a149a17221 */ /* 0x002fe20000010000 */
[----:B------:R-:W-:Y:S01]  /*70e0*/  PRMT R4, R72, 0x7632, R4 ;  /* 0x0000763248047816 */ /* 0x000fe20000000004 */
[----:B------:R-:W-:Y:S01]  /*70f0*/  @!P3 HFMA2.BF16_V2 R92, -RZ.H0_H0, RZ.H0_H0, -R5.H0_H0 ;  /* 0x200000ffff5cb231 */ /* 0x000fe20000340905 */
[----:B--2---:R-:W-:Y:S02]  /*7100*/  F2FP.BF16.PACK_AB R72, R160, R73 ;  /* 0x00000049a048723e */ /* 0x004fe400000010ff */
[----:B------:R-:W-:Y:S01]  /*7110*/  LOP3.LUT R73, R233, UR5, RZ, 0x3c, !PT ;  /* 0x00000005e9497c12 */ /* 0x000fe2000f8e3cff */
[----:B------:R-:W-:Y:S01]  /*7120*/  @!P5 HFMA2.BF16_V2 R91, -RZ.H0_H0, RZ.H0_H0, -R4.H0_H0 ;  /* 0x200000ffff5bd231 */ /* 0x000fe20000340904 */
[----:B------:R-:W-:-:S03]  /*7130*/  @!P3 PRMT R5, R92, 0x5410, RZ ;  /* 0x000054105c05b816 */ /* 0x000fc600000000ff */
[----:B------:R-:W-:Y:S01]  /*7140*/  IMAD.WIDE.U32 R6, R73, -0x326172a9, RZ ;  /* 0xcd9e8d5749067825 */ /* 0x000fe200078e00ff */
[----:B------:R-:W-:Y:S02]  /*7150*/  PRMT R92, R227, 0x5410, R4 ;  /* 0x00005410e35c7816 */ /* 0x000fe40000000004 */
[----:B------:R-:W-:Y:S02]  /*7160*/  @!P5 PRMT R4, R91, 0x5410, RZ ;  /* 0x000054105b04d816 */ /* 0x000fe400000000ff */
[----:B------:R-:W-:Y:S02]  /*7170*/  LOP3.LUT R91, R7, UR20, R166, 0x96, !PT ;  /* 0x00000014075b7c12 */ /* 0x000fe4000f8e96a6 */
[----:B------:R-:W-:Y:S02]  /*7180*/  SHF.R.U32.HI R201, RZ, 0x18, R249 ;  /* 0x00000018ffc97819 */ /* 0x000fe400000116f9 */
[----:B------:R-:W-:Y:S01]  /*7190*/  LOP3.LUT R73, R165, UR18, R6, 0x96, !PT ;  /* 0x00000012a5497c12 */ /* 0x000fe2000f8e9606 */
[----:B------:R-:W-:Y:S01]  /*71a0*/  IMAD.WIDE.U32 R204, R91, -0x2daee0ad, RZ ;  /* 0xd2511f535bcc7825 */ /* 0x000fe200078e00ff */
[----:B------:R-:W-:-:S03]  /*71b0*/  ISETP.GE.U32.AND P1, PT, R251, R201, PT ;  /* 0x000000c9fb00720c */ /* 0x000fc60003f26070 */
[----:B------:R-:W-:Y:S01]  /*71c0*/  FADD.FTZ R201, R160, R161 ;  /* 0x000000a1a0c97221 */ /* 0x000fe20000010000 */
[----:B------:R-:W-:Y:S01]  /*71d0*/  LOP3.LUT R91, R205, UR17, R234, 0x96, !PT ;  /* 0x00000011cd5b7c12 */ /* 0x000fe2000f8e96ea */
[----:B------:R-:W-:-:S05]  /*71e0*/  IMAD.WIDE.U32 R160, R73, -0x2daee0ad, RZ ;  /* 0xd2511f5349a07825 */ /* 0x000fca00078e00ff */
[----:B------:R-:W-:Y:S01]  /*71f0*/  LOP3.LUT R73, R161, UR15, R204, 0x96, !PT ;  /* 0x0000000fa1497c12 */ /* 0x000fe2000f8e96cc */
[----:B------:R-:W-:-:S04]  /*7200*/  IMAD.WIDE.U32 R204, R91, -0x326172a9, RZ ;  /* 0xcd9e8d575bcc7825 */ /* 0x000fc800078e00ff */
[----:B------:R-:W-:Y:S01]  /*7210*/  IMAD.WIDE.U32 R220, R73, -0x326172a9, RZ ;  /* 0xcd9e8d5749dc7825 */ /* 0x000fe200078e00ff */
[----:B------:R-:W-:Y:S02]  /*7220*/  LOP3.LUT R73, R205, UR16, R164, 0x96, !PT ;  /* 0x00000010cd497c12 */ /* 0x000fe4000f8e96a4 */
[----:B------:R-:W-:Y:S02]  /*7230*/  ISETP.GE.U32.AND P2, PT, R251, R2, PT ;  /* 0x00000002fb00720c */ /* 0x000fe40003f46070 */
[----:B------:R-:W-:Y:S01]  /*7240*/  LOP3.LUT R204, R221, UR14, R204, 0x96, !PT ;  /* 0x0000000eddcc7c12 */ /* 0x000fe2000f8e96cc */
[----:B------:R-:W-:-:S04]  /*7250*/  IMAD.WIDE.U32 R2, R73, -0x2daee0ad, RZ ;  /* 0xd2511f5349027825 */ /* 0x000fc800078e00ff */
[----:B------:R-:W-:Y:S01]  /*7260*/  IMAD.WIDE.U32 R204, R204, -0x2daee0ad, RZ ;  /* 0xd2511f53cccc7825 */ /* 0x000fe200078e00ff */
[----:B------:R-:W-:-:S04]  /*7270*/  LOP3.LUT R73, R3, UR13, R160, 0x96, !PT ;  /* 0x0000000d03497c12 */ /* 0x000fc8000f8e96a0 */
[----:B------:R-:W-:Y:S01]  /*7280*/  LOP3.LUT R91, R205, UR11, R2, 0x96, !PT ;  /* 0x0000000bcd5b7c12 */ /* 0x000fe2000f8e9602 */
[----:B------:R-:W-:-:S05]  /*7290*/  IMAD.WIDE.U32 R160, R73, -0x326172a9, RZ ;  /* 0xcd9e8d5749a07825 */ /* 0x000fca00078e00ff */
[----:B------:R-:W-:Y:S01]  /*72a0*/  LOP3.LUT R73, R161, UR12, R220, 0x96, !PT ;  /* 0x0000000ca1497c12 */ /* 0x000fe2000f8e96dc */
[----:B------:R-:W-:Y:S01]  /*72b0*/  IMAD.WIDE.U32 R220, R91, -0x326172a9, RZ ;  /* 0xcd9e8d575bdc7825 */ /* 0x000fe200078e00ff */
[----:B------:R-:W-:Y:S01]  /*72c0*/  @!P6 HFMA2.BF16_V2 R132, -RZ.H0_H0, RZ.H0_H0, -R227.H0_H0 ;  /* 0x200000ffff84e231 */ /* 0x000fe200003409e3 */
[----:B------:R-:W1:Y:S03]  /*72d0*/  MUFU.EX2 R200, R200 ;  /* 0x000000c800c87308 */ /* 0x000e660000000800 */
[----:B------:R-:W-:Y:S02]  /*72e0*/  LOP3.LUT R91, R220, 0xff, RZ, 0xc0, !PT ;  /* 0x000000ffdc5b7812 */ /* 0x000fe400078ec0ff */
[----:B------:R-:W-:Y:S02]  /*72f0*/  @!P6 PRMT R227, R132, 0x5410, RZ ;  /* 0x0000541084e3e816 */ /* 0x000fe400000000ff */
[----:B------:R-:W-:-:S02]  /*7300*/  ISETP.GE.U32.AND P6, PT, R251, R91, PT ;  /* 0x0000005bfb00720c */ /* 0x000fc40003fc6070 */
[----:B------:R-:W2:Y:S01]  /*7310*/  MUFU.EX2 R91, R199 ;  /* 0x000000c7005b7308 */ /* 0x000ea20000000800 */
[C---:B------:R-:W-:Y:S02]  /*7320*/  PRMT R229, R72.reuse, 0x7632, R229 ;  /* 0x0000763248e57816 */ /* 0x040fe400000000e5 */
[----:B------:R-:W-:-:S03]  /*7330*/  PRMT R216, R72, 0x7610, R216 ;  /* 0x0000761048d87816 */ /* 0x000fc600000000d8 */
[----:B------:R-:W-:Y:S01]  /*7340*/  @!P1 HFMA2.BF16_V2 R128, -RZ.H0_H0, RZ.H0_H0, -R229.H0_H0 ;  /* 0x200000ffff809231 */ /* 0x000fe200003409e5 */
[----:B-1----:R-:W-:-:S04]  /*7350*/  FADD.FTZ R162, R200, R162 ;  /* 0x000000a2c8a27221 */ /* 0x002fc80000010000 */
[C---:B--2---:R-:W-:Y:S01]  /*7360*/  FADD.FTZ R162, R91.reuse, R162 ;  /* 0x000000a25ba27221 */ /* 0x044fe20000010000 */
[----:B------:R-:W-:Y:S02]  /*7370*/  F2FP.BF16.PACK_AB R72, R91, R200 ;  /* 0x000000c85b48723e */ /* 0x000fe400000010ff */
[----:B------:R-:W-:Y:S02]  /*7380*/  PRMT R91, R216, 0x5410, R229 ;  /* 0x00005410d85b7816 */ /* 0x000fe400000000e5 */
[----:B------:R-:W-:Y:S02]  /*7390*/  @!P1 PRMT R229, R128, 0x5410, RZ ;  /* 0x0000541080e59816 */ /* 0x000fe400000000ff */
[----:B---3--:R1:W-:Y:S02]  /*73a0*/  MUFU.EX2 R128, R239 ;  /* 0x000000ef00807308 */ /* 0x0083e40000000800 */
[----:B-1----:R-:W2:Y:S01]  /*73b0*/  LDL.LU R239, [R1+0x10] ;  /* 0x0000100001ef7983 */ /* 0x002ea20000300800 */
[----:B------:R-:W-:-:S04]  /*73c0*/  SHF.R.U32.HI R76, RZ, 0x8, R76 ;  /* 0x00000008ff4c7819 */ /* 0x000fc8000001164c */
[----:B------:R-:W-:-:S04]  /*73d0*/  LOP3.LUT R76, R76, 0xffff, RZ, 0xc0, !PT ;  /* 0x0000ffff4c4c7812 */ /* 0x000fc800078ec0ff */
[----:B------:R-:W-:Y:S02]  /*73e0*/  ISETP.GE.U32.AND P1, PT, R251, R76, PT ;  /* 0x0000004cfb00720c */ /* 0x000fe40003f26070 */
[----:B------:R-:W1:Y:S01]  /*73f0*/  MUFU.EX2 R76, R238 ;  /* 0x000000ee004c7308 */ /* 0x000e620000000800 */
[C---:B------:R-:W-:Y:S02]  /*7400*/  PRMT R32, R72.reuse, 0x7610, R32 ;  /* 0x0000761048207816 */ /* 0x040fe40000000020 */
[----:B------:R-:W-:Y:S02]  /*7410*/  SHF.R.U32.HI R132, RZ, 0x10, R220 ;  /* 0x00000010ff847819 */ /* 0x000fe400000116dc */
[----:B------:R-:W-:Y:S01]  /*7420*/  PRMT R53, R72, 0x7632, R53 ;  /* 0x0000763248357816 */ /* 0x000fe20000000035 */
[----:B------:R-:W-:Y:S01]  /*7430*/  @!P4 HFMA2.BF16_V2 R126, -RZ.H0_H0, RZ.H0_H0, -R32.H0_H0 ;  /* 0x200000ffff7ec231 */ /* 0x000fe20000340920 */
[----:B------:R-:W-:Y:S02]  /*7440*/  LOP3.LUT R72, R132, 0xff, RZ, 0xc0, !PT ;  /* 0x000000ff84487812 */ /* 0x000fe400078ec0ff */
[----:B------:R-:W-:-:S02]  /*7450*/  PRMT R132, R32, 0x5410, R53 ;  /* 0x0000541020847816 */ /* 0x000fc40000000035 */
[----:B------:R-:W-:Y:S02]  /*7460*/  @!P4 PRMT R32, R126, 0x5410, RZ ;  /* 0x000054107e20c816 */ /* 0x000fe400000000ff */
[----:B------:R-:W-:Y:S02]  /*7470*/  LOP3.LUT R248, R248, 0xff, RZ, 0xc0, !PT ;  /* 0x000000fff8f87812 */ /* 0x000fe400078ec0ff */
[----:B------:R-:W-:Y:S01]  /*7480*/  ISETP.GE.U32.AND P4, PT, R251, R72, PT ;  /* 0x00000048fb00720c */ /* 0x000fe20003f86070 */
[----:B------:R-:W-:Y:S01]  /*7490*/  @!P1 HFMA2.BF16_V2 R95, -RZ.H0_H0, RZ.H0_H0, -R53.H0_H0 ;  /* 0x200000ffff5f9231 */ /* 0x000fe20000340935 */
[----:B-1----:R-:W-:Y:S01]  /*74a0*/  F2FP.BF16.PACK_AB R72, R128, R76 ;  /* 0x0000004c8048723e */ /* 0x002fe200000010ff */
[----:B------:R-:W1:Y:S01]  /*74b0*/  MUFU.EX2 R198, R198 ;  /* 0x000000c600c67308 */ /* 0x000e620000000800 */
[----:B------:R-:W-:Y:S02]  /*74c0*/  LOP3.LUT R161, R221, UR31, R160, 0x96, !PT ;  /* 0x0000001fdda17c12 */ /* 0x000fe4000f8e96a0 */
[----:B------:R-:W-:-:S02]  /*74d0*/  ISETP.GE.U32.AND P5, PT, R251, R248, PT ;  /* 0x000000f8fb00720c */ /* 0x000fc40003fa6070 */
[C---:B------:R-:W-:Y:S02]  /*74e0*/  PRMT R209, R72.reuse, 0x7610, R209 ;  /* 0x0000761048d17816 */ /* 0x040fe400000000d1 */
[----:B------:R-:W-:Y:S02]  /*74f0*/  PRMT R52, R72, 0x7632, R52 ;  /* 0x0000763248347816 */ /* 0x000fe40000000034 */
[----:B------:R-:W-:Y:S01]  /*7500*/  @!P1 PRMT R53, R95, 0x5410, RZ ;  /* 0x000054105f359816 */ /* 0x000fe200000000ff */
[----:B------:R-:W3:Y:S01]  /*7510*/  MUFU.EX2 R72, R197 ;  /* 0x000000c500487308 */ /* 0x000ee20000000800 */
[----:B------:R-:W-:-:S04]  /*7520*/  LOP3.LUT R95, R161, 0xffff, RZ, 0xc0, !PT ;  /* 0x0000ffffa15f7812 */ /* 0x000fc800078ec0ff */
[----:B------:R-:W-:Y:S01]  /*7530*/  SHF.R.U32.HI R95, RZ, 0x8, R95 ;  /* 0x00000008ff5f7819 */ /* 0x000fe2000001165f */
[----:B------:R-:W-:Y:S01]  /*7540*/  @!P5 HFMA2.BF16_V2 R124, -RZ.H0_H0, RZ.H0_H0, -R209.H0_H0 ;  /* 0x200000ffff7cd231 */ /* 0x000fe200003409d1 */
[----:B-1----:R-:W-:Y:S02]  /*7550*/  FADD.FTZ R162, R198, R162 ;  /* 0x000000a2c6a27221 */ /* 0x002fe40000010000 */
[----:B------:R-:W-:-:S04]  /*7560*/  LOP3.LUT R95, R95, 0xffff, RZ, 0xc0, !PT ;  /* 0x0000ffff5f5f7812 */ /* 0x000fc800078ec0ff */
[----:B------:R-:W-:Y:S02]  /*7570*/  ISETP.GE.U32.AND P1, PT, R251, R95, PT ;  /* 0x0000005ffb00720c */ /* 0x000fe40003f26070 */
[----:B------:R-:W-:Y:S02]  /*7580*/  PRMT R95, R209, 0x5410, R52 ;  /* 0x00005410d15f7816 */ /* 0x000fe40000000034 */
[----:B------:R-:W-:Y:S01]  /*7590*/  @!P5 PRMT R209, R124, 0x5410, RZ ;  /* 0x000054107cd1d816 */ /* 0x000fe200000000ff */
[----:B---3--:R-:W-:Y:S01]  /*75a0*/  FADD.FTZ R124, R72, R162 ;  /* 0x000000a2487c7221 */ /* 0x008fe20000010000 */
[----:B------:R-:W-:Y:S01]  /*75b0*/  @!P2 HFMA2.BF16_V2 R86, -RZ.H0_H0, RZ.H0_H0, -R52.H0_H0 ;  /* 0x200000ffff56a231 */ /* 0x000fe20000340934 */
[----:B------:R-:W-:-:S04]  /*75c0*/  SHF.R.U32.HI R249, RZ, 0x10, R249 ;  /* 0x00000010fff97819 */ /* 0x000fc800000116f9 */
[----:B------:R-:W-:Y:S02]  /*75d0*/  @!P2 PRMT R52, R86, 0x5410, RZ ;  /* 0x000054105634a816 */ /* 0x000fe400000000ff */
[----:B------:R-:W-:Y:S02]  /*75e0*/  LOP3.LUT R86, R161, 0xff, RZ, 0xc0, !PT ;  /* 0x000000ffa1567812 */ /* 0x000fe400078ec0ff */
[----:B------:R-:W-:Y:S02]  /*75f0*/  LOP3.LUT R249, R249, 0xff, RZ, 0xc0, !PT ;  /* 0x000000fff9f97812 */ /* 0x000fe400078ec0ff */
[C---:B------:R-:W-:Y:S02]  /*7600*/  ISETP.GE.U32.AND P5, PT, R251.reuse, R86, PT ;  /* 0x00000056fb00720c */ /* 0x040fe40003fa6070 */
[----:B------:R-:W-:Y:S02]  /*7610*/  ISETP.GE.U32.AND P3, PT, R251, R249, PT ;  /* 0x000000f9fb00720c */ /* 0x000fe40003f66070 */
[----:B------:R-:W-:Y:S01]  /*7620*/  F2FP.BF16.PACK_AB R72, R72, R198 ;  /* 0x000000c64848723e */ /* 0x000fe200000010ff */
[----:B------:R1:W-:Y:S01]  /*7630*/  MUFU.EX2 R197, R252 ;  /* 0x000000fc00c57308 */ /* 0x0003e20000000800 */
[----:B------:R-:W-:-:S02]  /*7640*/  LOP3.LUT R160, R220, 0xffff, RZ, 0xc0, !PT ;  /* 0x0000ffffdca07812 */ /* 0x000fc400078ec0ff */
[C---:B------:R-:W-:Y:S02]  /*7650*/  PRMT R226, R72.reuse, 0x7610, R226 ;  /* 0x0000761048e27816 */ /* 0x040fe400000000e2 */
[--C-:B------:R-:W-:Y:S02]  /*7660*/  SHF.R.U32.HI R86, RZ, 0x18, R161.reuse ;  /* 0x00000018ff567819 */ /* 0x100fe400000116a1 */
[----:B------:R-:W-:Y:S01]  /*7670*/  SHF.R.U32.HI R161, RZ, 0x10, R161 ;  /* 0x00000010ffa17819 */ /* 0x000fe200000116a1 */
[----:B------:R-:W-:Y:S01]  /*7680*/  @!P5 HFMA2.BF16_V2 R122, -RZ.H0_H0, RZ.H0_H0, -R226.H0_H0 ;  /* 0x200000ffff7ad231 */ /* 0x000fe200003409e2 */
[----:B------:R-:W-:Y:S01]  /*7690*/  SHF.R.U32.HI R160, RZ, 0x8, R160 ;  /* 0x00000008ffa07819 */ /* 0x000fe200000116a0 */
[----:B------:R-:W-:Y:S01]  /*76a0*/  @!P3 HFMA2.BF16_V2 R130, -RZ.H0_H0, RZ.H0_H0, -R216.H0_H0 ;  /* 0x200000ffff82b231 */ /* 0x000fe200003409d8 */
[----:B-1----:R-:W-:Y:S02]  /*76b0*/  PRMT R252, R72, 0x7632, R252 ;  /* 0x0000763248fc7816 */ /* 0x002fe400000000fc */
[----:B------:R-:W-:-:S02]  /*76c0*/  LOP3.LUT R72, R161, 0xff, RZ, 0xc0, !PT ;  /* 0x000000ffa1487812 */ /* 0x000fc400078ec0ff */
[----:B------:R-:W-:Y:S01]  /*76d0*/  ISETP.GE.U32.AND P2, PT, R251, R86, PT ;  /* 0x00000056fb00720c */ /* 0x000fe20003f46070 */
[----:B------:R-:W-:Y:S01]  /*76e0*/  @!P1 HFMA2.BF16_V2 R85, -RZ.H0_H0, RZ.H0_H0, -R252.H0_H0 ;  /* 0x200000ffff559231 */ /* 0x000fe200003409fc */
[----:B------:R-:W-:Y:S02]  /*76f0*/  LOP3.LUT R160, R160, 0xffff, RZ, 0xc0, !PT ;  /* 0x0000ffffa0a07812 */ /* 0x000fe400078ec0ff */
[----:B------:R-:W-:Y:S02]  /*7700*/  SHF.R.U32.HI R199, RZ, 0x18, R220 ;  /* 0x00000018ffc77819 */ /* 0x000fe400000116dc */
[----:B------:R-:W-:Y:S01]  /*7710*/  PRMT R86, R226, 0x5410, R252 ;  /* 0x00005410e2567816 */ /* 0x000fe200000000fc */
[----:B--2---:R1:W2:Y:S02]  /*7720*/  MUFU.EX2 R162, R239 ;  /* 0x000000ef00a27308 */ /* 0x0042a40000000800 */
[----:B-1----:R-:W-:-:S04]  /*7730*/  IMAD.MOV.U32 R239, RZ, RZ, R40 ;  /* 0x000000ffffef7224 */ /* 0x002fc800078e0028 */
[----:B------:R-:W-:Y:S02]  /*7740*/  IMAD.MOV.U32 R238, RZ, RZ, R239 ;  /* 0x000000ffffee7224 */ /* 0x000fe400078e00ef */
[----:B------:R-:W3:Y:S01]  /*7750*/  LDL.LU R239, [R1+0xe0] ;  /* 0x0000e00001ef7983 */ /* 0x000ee20000300800 */
[----:B------:R-:W-:Y:S01]  /*7760*/  @!P5 PRMT R226, R122, 0x5410, RZ ;  /* 0x000054107ae2d816 */ /* 0x000fe200000000ff */
[----:B------:R-:W-:Y:S01]  /*7770*/  MUFU.EX2 R196, R196 ;  /* 0x000000c400c47308 */ /* 0x000fe20000000800 */
[----:B------:R-:W-:Y:S02]  /*7780*/  ISETP.GE.U32.AND P5, PT, R251, R72, PT ;  /* 0x00000048fb00720c */ /* 0x000fe40003fa6070 */
[----:B------:R-:W-:Y:S02]  /*7790*/  @!P3 PRMT R216, R130, 0x5410, RZ ;  /* 0x0000541082d8b816 */ /* 0x000fe400000000ff */
[----:B------:R-:W-:Y:S02]  /*77a0*/  @!P1 PRMT R252, R85, 0x5410, RZ ;  /* 0x0000541055fc9816 */ /* 0x000fe400000000ff */
[C---:B------:R-:W-:Y:S01]  /*77b0*/  ISETP.GE.U32.AND P3, PT, R251.reuse, R199, PT ;  /* 0x000000c7fb00720c */ /* 0x040fe20003f66070 */
[----:B------:R-:W1:Y:S01]  /*77c0*/  MUFU.EX2 R195, R195 ;  /* 0x000000c300c37308 */ /* 0x000e620000000800 */
[----:B------:R-:W-:Y:S01]  /*77d0*/  ISETP.GE.U32.AND P1, PT, R251, R160, PT ;  /* 0x000000a0fb00720c */ /* 0x000fe20003f26070 */
[----:B------:R-:W-:Y:S01]  /*77e0*/  FADD.FTZ R199, R76, R201 ;  /* 0x000000c94cc77221 */ /* 0x000fe20000010000 */
[----:B--2---:R-:W-:-:S05]  /*77f0*/  F2FP.BF16.PACK_AB R72, R197, R162 ;  /* 0x000000a2c548723e */ /* 0x004fca00000010ff */
[----:B------:R-:W2:Y:S01]  /*7800*/  MUFU.EX2 R160, R41 ;  /* 0x0000002900a07308 */ /* 0x000ea20000000800 */
[----:B------:R-:W-:Y:S01]  /*7810*/  FADD.FTZ R199, R128, R199 ;  /* 0x000000c780c77221 */ /* 0x000fe20000010000 */
[----:B------:R-:W-:-:S06]  /*7820*/  PRMT R215, R72, 0x7610, R215 ;  /* 0x0000761048d77816 */ /* 0x000fcc00000000d7 */
[----:B------:R-:W4:Y:S01]  /*7830*/  MUFU.EX2 R250, R250 ;  /* 0x000000fa00fa7308 */ /* 0x000f220000000800 */
[----:B------:R-:W-:Y:S01]  /*7840*/  FADD.FTZ R199, R162, R199 ;  /* 0x000000c7a2c77221 */ /* 0x000fe20000010000 */
[----:B------:R-:W-:Y:S01]  /*7850*/  PRMT R224, R72, 0x7632, R224 ;  /* 0x0000763248e07816 */ /* 0x000fe200000000e0 */
[----:B------:R-:W-:Y:S02]  /*7860*/  @!P5 HFMA2.BF16_V2 R120, -RZ.H0_H0, RZ.H0_H0, -R215.H0_H0 ;  /* 0x200000ffff78d231 */ /* 0x000fe400003409d7 */
[----:B------:R-:W-:Y:S01]  /*7870*/  FADD.FTZ R122, R197, R199 ;  /* 0x000000c7c57a7221 */ /* 0x000fe20000010000 */
[----:B-1----:R-:W-:Y:S02]  /*7880*/  F2FP.BF16.PACK_AB R248, R195, R196 ;  /* 0x000000c4c3f8723e */ /* 0x002fe400000010ff */
[----:B------:R-:W-:Y:S02]  /*7890*/  PRMT R85, R215, 0x5410, R224 ;  /* 0x00005410d7557816 */ /* 0x000fe400000000e0 */
[----:B------:R-:W-:Y:S01]  /*78a0*/  @!P5 PRMT R215, R120, 0x5410, RZ ;  /* 0x0000541078d7d816 */ /* 0x000fe200000000ff */
[----:B--2---:R-:W-:Y:S01]  /*78b0*/  FADD.FTZ R120, R160, R122 ;  /* 0x0000007aa0787221 */ /* 0x004fe20000010000 */
[----:B------:R-:W-:Y:S01]  /*78c0*/  PRMT R245, R248, 0x7632, R245 ;  /* 0x00007632f8f57816 */ /* 0x000fe200000000f5 */
[----:B------:R-:W-:Y:S01]  /*78d0*/  IMAD.WIDE.U32 R200, R73, -0x2daee0ad, RZ ;  /* 0xd2511f5349c87825 */ /* 0x000fe200078e00ff */
[----:B------:R-:W-:-:S03]  /*78e0*/  @!P2 HFMA2.BF16_V2 R90, -RZ.H0_H0, RZ.H0_H0, -R224.H0_H0 ;  /* 0x200000ffff5aa231 */ /* 0x000fc600003409e0 */
[C---:B----4-:R-:W-:Y:S01]  /*78f0*/  FADD.FTZ R120, R250.reuse, R120 ;  /* 0x00000078fa787221 */ /* 0x050fe20000010000 */
[----:B------:R-:W-:Y:S01]  /*7900*/  F2FP.BF16.PACK_AB R250, R250, R160 ;  /* 0x000000a0fafa723e */ /* 0x000fe200000010ff */
[----:B------:R-:W-:Y:S01]  /*7910*/  @!P1 HFMA2.BF16_V2 R89, -RZ.H0_H0, RZ.H0_H0, -R245.H0_H0 ;  /* 0x200000ffff599231 */ /* 0x000fe200003409f5 */
[----:B------:R-:W-:Y:S02]  /*7920*/  LOP3.LUT R126, R201, UR32, R204, 0x96, !PT ;  /* 0x00000020c97e7c12 */ /* 0x000fe4000f8e96cc */
[----:B------:R-:W-:Y:S02]  /*7930*/  PRMT R249, R250, 0x7632, R249 ;  /* 0x00007632faf97816 */ /* 0x000fe400000000f9 */
[----:B------:R-:W-:Y:S02]  /*7940*/  @!P2 PRMT R224, R90, 0x5410, RZ ;  /* 0x000054105ae0a816 */ /* 0x000fe400000000ff */
[----:B------:R-:W-:Y:S01]  /*7950*/  PRMT R90, R248, 0x5410, R245 ;  /* 0x00005410f85a7816 */ /* 0x000fe200000000f5 */
[----:B------:R-:W-:Y:S01]  /*7960*/  UIADD3 UR40, UR30, 0x3, URZ ;  /* 0x000000031e287890 */ /* 0x000fe2000fffe03f */
[----:B------:R-:W-:Y:S01]  /*7970*/  @!P1 PRMT R245, R89, 0x5410, RZ ;  /* 0x0000541059f59816 */ /* 0x000fe200000000ff */
[----:B------:R-:W-:Y:S01]  /*7980*/  @!P3 HFMA2.BF16_V2 R114, -RZ.H0_H0, RZ.H0_H0, -R249.H0_H0 ;  /* 0x200000ffff72b231 */ /* 0x000fe200003409f9 */
[----:B------:R-:W-:Y:S01]  /*7990*/  LOP3.LUT R89, R126, 0xff, RZ, 0xc0, !PT ;  /* 0x000000ff7e597812 */ /* 0x000fe200078ec0ff */
[----:B------:R-:W-:Y:S01]  /*79a0*/  @!P4 HFMA2.BF16_V2 R84, -RZ.H0_H0, RZ.H0_H0, -R250.H0_H0 ;  /* 0x200000ffff54c231 */ /* 0x000fe200003409fa */
[----:B------:R-:W-:-:S02]  /*79b0*/  ULOP3.LUT UR40, UR40, UR29, URZ, 0x3c, !UPT ;  /* 0x0000001d28287292 */ /* 0x000fc4000f8e3c3f */
[----:B------:R-:W-:Y:S02]  /*79c0*/  ISETP.GE.U32.AND P1, PT, R251, R89, PT ;  /* 0x00000059fb00720c */ /* 0x000fe40003f26070 */
[----:B------:R-:W-:Y:S02]  /*79d0*/  PRMT R89, R250, 0x5410, R249 ;  /* 0x00005410fa597816 */ /* 0x000fe400000000f9 */
[----:B------:R-:W-:Y:S02]  /*79e0*/  @!P3 PRMT R249, R114, 0x5410, RZ ;  /* 0x0000541072f9b816 */ /* 0x000fe400000000ff */
[----:B------:R-:W-:Y:S02]  /*79f0*/  LOP3.LUT R114, R126, 0xffff, RZ, 0xc0, !PT ;  /* 0x0000ffff7e727812 */ /* 0x000fe400078ec0ff */
[----:B------:R-:W-:Y:S02]  /*7a00*/  @!P4 PRMT R250, R84, 0x5410, RZ ;  /* 0x0000541054fac816 */ /* 0x000fe400000000ff */
[----:B------:R-:W-:-:S02]  /*7a10*/  LOP3.LUT R84, R233, UR40, RZ, 0x3c, !PT ;  /* 0x00000028e9547c12 */ /* 0x000fc4000f8e3cff */
[----:B------:R-:W-:-:S03]  /*7a20*/  SHF.R.U32.HI R114, RZ, 0x8, R114 ;  /* 0x00000008ff727819 */ /* 0x000fc60000011672 */
[----:B------:R-:W-:Y:S01]  /*7a30*/  IMAD.WIDE.U32 R40, R84, -0x326172a9, RZ ;  /* 0xcd9e8d5754287825 */ /* 0x000fe200078e00ff */
[----:B------:R-:W-:-:S04]  /*7a40*/  LOP3.LUT R114, R114, 0xffff, RZ, 0xc0, !PT ;  /* 0x0000ffff72727812 */ /* 0x000fc800078ec0ff */
[----:B------:R-:W-:Y:S02]  /*7a50*/  ISETP.GE.U32.AND P4, PT, R251, R114, PT ;  /* 0x00000072fb00720c */ /* 0x000fe40003f86070 */
[----:B------:R-:W-:Y:S02]  /*7a60*/  LOP3.LUT R84, R41, UR20, R166, 0x96, !PT ;  /* 0x0000001429547c12 */ /* 0x000fe4000f8e96a6 */
[----:B------:R-:W-:Y:S01]  /*7a70*/  LOP3.LUT R114, R165, UR18, R40, 0x96, !PT ;  /* 0x00000012a5727c12 */ /* 0x000fe2000f8e9628 */
[----:B------:R-:W-:Y:S02]  /*7a80*/  FADD.FTZ R72, R196, R124 ;  /* 0x0000007cc4487221 */ /* 0x000fe40000010000 */
[----:B------:R-:W-:-:S04]  /*7a90*/  IMAD.WIDE.U32 R196, R84, -0x2daee0ad, RZ ;  /* 0xd2511f5354c47825 */ /* 0x000fc800078e00ff */
[----:B------:R-:W-:Y:S01]  /*7aa0*/  IMAD.WIDE.U32 R198, R114, -0x2daee0ad, RZ ;  /* 0xd2511f5372c67825 */ /* 0x000fe200078e00ff */
[----:B------:R-:W-:-:S04]  /*7ab0*/  LOP3.LUT R84, R197, UR17, R234, 0x96, !PT ;  /* 0x00000011c5547c12 */ /* 0x000fc8000f8e96ea */
[----:B------:R-:W-:Y:S01]  /*7ac0*/  LOP3.LUT R114, R199, UR15, R196, 0x96, !PT ;  /* 0x0000000fc7727c12 */ /* 0x000fe2000f8e96c4 */
[----:B------:R-:W-:Y:S01]  /*7ad0*/  IMAD.WIDE.U32 R160, R84, -0x326172a9, RZ ;  /* 0xcd9e8d5754a07825 */ /* 0x000fe200078e00ff */
[----:B------:R-:W-:-:S03]  /*7ae0*/  @!P6 HFMA2.BF16_V2 R118, -RZ.H0_H0, RZ.H0_H0, -R248.H0_H0 ;  /* 0x200000ffff76e231 */ /* 0x000fc600003409f8 */
[----:B------:R-:W-:Y:S01]  /*7af0*/  IMAD.WIDE.U32 R196, R114, -0x326172a9, RZ ;  /* 0xcd9e8d5772c47825 */ /* 0x000fe200078e00ff */
[----:B------:R1:W2:Y:S01]  /*7b00*/  MUFU.EX2 R221, R194 ;  /* 0x000000c200dd7308 */ /* 0x0002a20000000800 */
[----:B------:R-:W-:Y:S02]  /*7b10*/  LOP3.LUT R84, R161, UR16, R164, 0x96, !PT ;  /* 0x00000010a1547c12 */ /* 0x000fe4000f8e96a4 */
[----:B------:R-:W-:Y:S01]  /*7b20*/  @!P6 PRMT R248, R118, 0x5410, RZ ;  /* 0x0000541076f8e816 */ /* 0x000fe200000000ff */
[----:B------:R-:W-:Y:S01]  /*7b30*/  FADD.FTZ R72, R195, R72 ;  /* 0x00000048c3487221 */ /* 0x000fe20000010000 */
[----:B------:R-:W-:Y:S01]  /*7b40*/  LOP3.LUT R160, R197, UR14, R160, 0x96, !PT ;  /* 0x0000000ec5a07c12 */ /* 0x000fe2000f8e96a0 */
[----:B------:R-:W4:Y:S02]  /*7b50*/  LDL.LU R164, [R1+0xdc] ;  /* 0x0000dc0001a47983 */ /* 0x000f240000300800 */
[----:B------:R-:W2:Y:S01]  /*7b60*/  MUFU.EX2 R223, R223 ;  /* 0x000000df00df7308 */ /* 0x000ea20000000800 */
[----:B------:R-:W-:Y:S01]  /*7b70*/  SHF.R.U32.HI R118, RZ, 0x10, R126 ;  /* 0x00000010ff767819 */ /* 0x000fe2000001167e */
[----:B------:R-:W-:-:S06]  /*7b80*/  IMAD.WIDE.U32 R160, R160, -0x2daee0ad, RZ ;  /* 0xd2511f53a0a07825 */ /* 0x000fcc00078e00ff */
[----:B------:R-:W2:Y:S01]  /*7b90*/  MUFU.EX2 R193, R193 ;  /* 0x000000c100c17308 */ /* 0x000ea20000000800 */
[----:B-1----:R-:W-:Y:S01]  /*7ba0*/  IMAD.WIDE.U32 R194, R84, -0x2daee0ad, RZ ;  /* 0xd2511f5354c27825 */ /* 0x002fe200078e00ff */
[----:B------:R-:W-:-:S04]  /*7bb0*/  LOP3.LUT R118, R118, 0xff, RZ, 0xc0, !PT ;  /* 0x000000ff76767812 */ /* 0x000fc800078ec0ff */
[----:B------:R-:W-:Y:S02]  /*7bc0*/  LOP3.LUT R84, R195, UR13, R198, 0x96, !PT ;  /* 0x0000000dc3547c12 */ /* 0x000fe4000f8e96c6 */
[----:B------:R-:W-:Y:S02]  /*7bd0*/  LOP3.LUT R194, R161, UR11, R194, 0x96, !PT ;  /* 0x0000000ba1c27c12 */ /* 0x000fe4000f8e96c2 */
[----:B------:R-:W-:Y:S02]  /*7be0*/  ISETP.GE.U32.AND P6, PT, R251, R118, PT ;  /* 0x00000076fb00720c */ /* 0x000fe40003fc6070 */
[----:B------:R-:W-:Y:S01]  /*7bf0*/  SHF.R.U32.HI R118, RZ, 0x18, R126 ;  /* 0x00000018ff767819 */ /* 0x000fe2000001167e */
[----:B--2---:R-:W-:Y:S02]  /*7c00*/  FADD.FTZ R72, R221, R72 ;  /* 0x00000048dd487221 */ /* 0x004fe40000010000 */
[----:B------:R-:W-:Y:S01]  /*7c10*/  IMAD.WIDE.U32 R198, R84, -0x326172a9, RZ ;  /* 0xcd9e8d5754c67825 */ /* 0x000fe200078e00ff */
[----:B------:R-:W-:-:S03]  /*7c20*/  ISETP.GE.U32.AND P3, PT, R251, R118, PT ;  /* 0x00000076fb00720c */ /* 0x000fc60003f66070 */
[----:B------:R-:W-:-:S04]  /*7c30*/  IMAD.WIDE.U32 R194, R194, -0x326172a9, RZ ;  /* 0xcd9e8d57c2c27825 */ /* 0x000fc800078e00ff */
[----:B------:R-:W-:Y:S02]  /*7c40*/  FADD.FTZ R118, R223, R120 ;  /* 0x00000078df767221 */ /* 0x000fe40000010000 */
[----:B------:R-:W-:Y:S01]  /*7c50*/  FADD.FTZ R120, R193, R72 ;  /* 0x00000048c1787221 */ /* 0x000fe20000010000 */
[----:B------:R-:W-:Y:S02]  /*7c60*/  LOP3.LUT R72, R195, UR31, R198, 0x96, !PT ;  /* 0x0000001fc3487c12 */ /* 0x000fe4000f8e96c6 */
[----:B------:R-:W-:Y:S02]  /*7c70*/  F2FP.BF16.PACK_AB R221, R193, R221 ;  /* 0x000000ddc1dd723e */ /* 0x000fe400000010ff */
[----:B------:R-:W-:Y:S02]  /*7c80*/  SHF.R.U32.HI R122, RZ, 0x10, R72 ;  /* 0x00000010ff7a7819 */ /* 0x000fe40000011648 */
[----:B------:R-:W-:Y:S01]  /*7c90*/  PRMT R220, R221, 0x7632, R220 ;  /* 0x00007632dddc7816 */ /* 0x000fe200000000dc */
[----:B------:R-:W-:Y:S01]  /*7ca0*/  @!P1 HFMA2.BF16_V2 R113, -RZ.H0_H0, RZ.H0_H0, -R221.H0_H0 ;  /* 0x200000ffff719231 */ /* 0x000fe200003409dd */
[----:B------:R-:W-:-:S02]  /*7cb0*/  LOP3.LUT R122, R122, 0xff, RZ, 0xc0, !PT ;  /* 0x000000ff7a7a7812 */ /* 0x000fc400078ec0ff */
[----:B------:R-:W-:Y:S02]  /*7cc0*/  PRMT R84, R221, 0x5410, R220 ;  /* 0x00005410dd547816 */ /* 0x000fe400000000dc */
[----:B------:R-:W-:Y:S02]  /*7cd0*/  @!P1 PRMT R221, R113, 0x5410, RZ ;  /* 0x0000541071dd9816 */ /* 0x000fe400000000ff */
[----:B------:R-:W-:Y:S02]  /*7ce0*/  ISETP.GE.U32.AND P1, PT, R251, R122, PT ;  /* 0x0000007afb00720c */ /* 0x000fe40003f26070 */
[----:B---3--:R1:W-:Y:S02]  /*7cf0*/  MUFU.EX2 R122, R239 ;  /* 0x000000ef007a7308 */ /* 0x0083e40000000800 */
[----:B-1----:R-:W2:Y:S06]  /*7d00*/  LDL.LU R239, [R1+0xd8] ;  /* 0x0000d80001ef7983 */ /* 0x002eac0000300800 */
[----:B------:R-:W1:Y:S01]  /*7d10*/  MUFU.EX2 R222, R222 ;  /* 0x000000de00de7308 */ /* 0x000e620000000800 */
[----:B------:R-:W-:Y:S01]  /*7d20*/  @!P4 HFMA2.BF16_V2 R83, -RZ.H0_H0, RZ.H0_H0, -R220.H0_H0 ;  /* 0x200000ffff53c231 */ /* 0x000fe200003409dc */
[----:B------:R-:W-:Y:S01]  /*7d30*/  IMAD.MOV.U32 R165, RZ, RZ, R218 ;  /* 0x000000ffffa57224 */ /* 0x000fe200078e00da */
[----:B------:R-:W-:-:S03]  /*7d40*/  LOP3.LUT R130, R200, 0xff, RZ, 0xc0, !PT ;  /* 0x000000ffc8827812 */ /* 0x000fc600078ec0ff */
[----:B------:R-:W-:Y:S02]  /*7d50*/  @!P4 PRMT R220, R83, 0x5410, RZ ;  /* 0x0000541053dcc816 */ /* 0x000fe400000000ff */
[C---:B-1----:R-:W-:Y:S01]  /*7d60*/  F2FP.BF16.PACK_AB R223, R222.reuse, R223 ;  /* 0x000000dfdedf723e */ /* 0x042fe200000010ff */
[----:B------:R-:W-:-:S03]  /*7d70*/  FADD.FTZ R118, R222, R118 ;  /* 0x00000076de767221 */ /* 0x000fc60000010000 */
[----:B------:R-:W-:Y:S01]  /*7d80*/  PRMT R222, R223, 0x7632, R222 ;  /* 0x00007632dfde7816 */ /* 0x000fe200000000de */
[----:B------:R-:W-:-:S03]  /*7d90*/  @!P6 HFMA2.BF16_V2 R110, -RZ.H0_H0, RZ.H0_H0, -R223.H0_H0 ;  /* 0x200000ffff6ee231 */ /* 0x000fc600003409df */
[----:B------:R-:W-:Y:S02]  /*7da0*/  PRMT R83, R223, 0x5410, R222 ;  /* 0x00005410df537816 */ /* 0x000fe400000000de */
[----:B------:R-:W-:Y:S02]  /*7db0*/  @!P6 PRMT R223, R110, 0x5410, RZ ;  /* 0x000054106edfe816 */ /* 0x000fe400000000ff */
[C---:B------:R-:W-:Y:S01]  /*7dc0*/  LOP3.LUT R110, R194.reuse, 0xff, RZ, 0xc0, !PT ;  /* 0x000000ffc26e7812 */ /* 0x040fe200078ec0ff */
[----:B------:R-:W-:Y:S01]  /*7dd0*/  IMAD.MOV.U32 R162, RZ, RZ, R165 ;  /* 0x000000ffffa27224 */ /* 0x000fe200078e00a5 */
[C---:B------:R-:W-:Y:S01]  /*7de0*/  ISETP.GE.U32.AND P2, PT, R251.reuse, R130, PT ;  /* 0x00000082fb00720c */ /* 0x040fe20003f46070 */
[----:B------:R-:W3:Y:S01]  /*7df0*/  LDL.LU R165, [R1+0xcc] ;  /* 0x0000cc0001a57983 */ /* 0x000ee20000300800 */
[----:B------:R-:W-:Y:S02]  /*7e00*/  ISETP.GE.U32.AND P6, PT, R251, R110, PT ;  /* 0x0000006efb00720c */ /* 0x000fe40003fc6070 */
[----:B------:R-:W-:Y:S01]  /*7e10*/  LOP3.LUT R110, R194, 0xffff, RZ, 0xc0, !PT ;  /* 0x0000ffffc26e7812 */ /* 0x000fe200078ec0ff */
[----:B------:R-:W3:Y:S01]  /*7e20*/  LDL.LU R130, [R1+0xc8] ;  /* 0x0000c80001827983 */ /* 0x000ee20000300800 */
[----:B----4-:R-:W-:Y:S08]  /*7e30*/  MUFU.EX2 R124, R164 ;  /* 0x000000a4007c7308 */ /* 0x010ff00000000800 */
[----:B--2---:R1:W-:Y:S02]  /*7e40*/  MUFU.EX2 R195, R239 ;  /* 0x000000ef00c37308 */ /* 0x0043e40000000800 */
[----:B-1----:R-:W2:Y:S04]  /*7e50*/  LDL.LU R239, [R1+0xc4] ;  /* 0x0000c40001ef7983 */ /* 0x002ea80000300800 */
[----:B------:R-:W4:Y:S04]  /*7e60*/  LDL.LU R2, [R1+0xc0] ;  /* 0x0000c00001027983 */ /* 0x000f280000300800 */
[----:B------:R-:W4:Y:S04]  /*7e70*/  LDL.LU R3, [R1+0xbc] ;  /* 0x0000bc0001037983 */ /* 0x000f280000300800 */
[----:B------:R-:W4:Y:S01]  /*7e80*/  LDL.LU R164, [R1+0xb8] ;  /* 0x0000b80001a47983 */ /* 0x000f220000300800 */
[----:B------:R-:W-:Y:S01]  /*7e90*/  LOP3.LUT R73, R200, 0xffff, RZ, 0xc0, !PT ;  /* 0x0000ffffc8497812 */ /* 0x000fe200078ec0ff */
[----:B------:R-:W-:Y:S01]  /*7ea0*/  MUFU.EX2 R192, R192 ;  /* 0x000000c000c07308 */ /* 0x000fe20000000800 */
[----:B------:R-:W-:-:S02]  /*7eb0*/  SHF.R.U32.HI R76, RZ, 0x10, R200 ;  /* 0x00000010ff4c7819 */ /* 0x000fc400000116c8 */
[----:B------:R-:W-:-:S05]  /*7ec0*/  SHF.R.U32.HI R73, RZ, 0x8, R73 ;  /* 0x00000008ff497819 */ /* 0x000fca0000011649 */
[----:B------:R-:W1:Y:S01]  /*7ed0*/  MUFU.EX2 R191, R191 ;  /* 0x000000bf00bf7308 */ /* 0x000e620000000800 */
[----:B------:R-:W-:Y:S01]  /*7ee0*/  @!P3 HFMA2.BF16_V2 R88, -RZ.H0_H0, RZ.H0_H0, -R222.H0_H0 ;  /* 0x200000ffff58b231 */ /* 0x000fe200003409de */
[----:B------:R-:W-:-:S06]  /*7ef0*/  LOP3.LUT R73, R73, 0xffff, RZ, 0xc0, !PT ;  /* 0x0000ffff49497812 */ /* 0x000fcc00078ec0ff */
[----:B------:R-:W1:Y:S01]  /*7f00*/  MUFU.EX2 R207, R207 ;  /* 0x000000cf00cf7308 */ /* 0x000e620000000800 */
[----:B------:R-:W-:Y:S02]  /*7f10*/  LOP3.LUT R76, R76, 0xff, RZ, 0xc0, !PT ;  /* 0x000000ff4c4c7812 */ /* 0x000fe400078ec0ff */
[----:B------:R-:W-:-:S05]  /*7f20*/  @!P3 PRMT R222, R88, 0x5410, RZ ;  /* 0x0000541058deb816 */ /* 0x000fca00000000ff */
[----:B------:R-:W3:Y:S01]  /*7f30*/  MUFU.EX2 R206, R206 ;  /* 0x000000ce00ce7308 */ /* 0x000ee20000000800 */
[C---:B------:R-:W-:Y:S02]  /*7f40*/  ISETP.GE.U32.AND P3, PT, R251.reuse, R73, PT ;  /* 0x00000049fb00720c */ /* 0x040fe40003f66070 */
[----:B------:R-:W-:-:S05]  /*7f50*/  ISETP.GE.U32.AND P4, PT, R251, R76, PT ;  /* 0x0000004cfb00720c */ /* 0x000fca0003f86070 */
[----:B------:R-:W3:Y:S01]  /*7f60*/  MUFU.EX2 R190, R190 ;  /* 0x000000be00be7308 */ /* 0x000ee20000000800 */
[----:B-1----:R-:W-:Y:S01]  /*7f70*/  F2FP.BF16.PACK_AB R205, R191, R192 ;  /* 0x000000c0bfcd723e */ /* 0x002fe200000010ff */
[----:B------:R-:W-:-:S06]  /*7f80*/  FADD.FTZ R76, R192, R120 ;  /* 0x00000078c04c7221 */ /* 0x000fcc0000010000 */
[----:B------:R-:W1:Y:S01]  /*7f90*/  MUFU.EX2 R189, R189 ;  /* 0x000000bd00bd7308 */ /* 0x000e620000000800 */
[----:B------:R-:W-:Y:S01]  /*7fa0*/  PRMT R204, R205, 0x7632, R204 ;  /* 0x00007632cdcc7816 */ /* 0x000fe200000000cc */
[----:B------:R-:W-:Y:S01]  /*7fb0*/  FADD.FTZ R118, R207, R118 ;  /* 0x00000076cf767221 */ /* 0x000fe20000010000 */
[----:B------:R-:W-:Y:S01]  /*7fc0*/  SHF.R.U32.HI R128, RZ, 0x18, R200 ;  /* 0x00000018ff807819 */ /* 0x000fe200000116c8 */
[----:B------:R-:W-:Y:S01]  /*7fd0*/  FADD.FTZ R76, R191, R76 ;  /* 0x0000004cbf4c7221 */ /* 0x000fe20000010000 */
[----:B---3--:R-:W-:Y:S01]  /*7fe0*/  F2FP.BF16.PACK_AB R207, R206, R207 ;  /* 0x000000cfcecf723e */ /* 0x008fe200000010ff */
[----:B------:R-:W-:Y:S01]  /*7ff0*/  @!P2 HFMA2.BF16_V2 R109, -RZ.H0_H0, RZ.H0_H0, -R205.H0_H0 ;  /* 0x200000ffff6da231 */ /* 0x000fe200003409cd */
[----:B------:R-:W-:Y:S01]  /*8000*/  ISETP.GE.U32.AND P5, PT, R251, R128, PT ;  /* 0x00000080fb00720c */ /* 0x000fe20003fa6070 */
[----:B------:R-:W-:Y:S01]  /*8010*/  @!P3 HFMA2.BF16_V2 R87, -RZ.H0_H0, RZ.H0_H0, -R204.H0_H0 ;  /* 0x200000ffff57b231 */ /* 0x000fe200003409cc */
[----:B------:R-:W-:Y:S01]  /*8020*/  FADD.FTZ R76, R190, R76 ;  /* 0x0000004cbe4c7221 */ /* 0x000fe20000010000 */
[----:B------:R-:W-:Y:S01]  /*8030*/  @!P4 HFMA2.BF16_V2 R100, -RZ.H0_H0, RZ.H0_H0, -R207.H0_H0 ;  /* 0x200000ffff64c231 */ /* 0x000fe200003409cf */
[----:B------:R-:W-:Y:S01]  /*8040*/  FADD.FTZ R118, R206, R118 ;  /* 0x00000076ce767221 */ /* 0x000fe20000010000 */
[----:B------:R-:W-:-:S02]  /*8050*/  PRMT R206, R207, 0x7632, R206 ;  /* 0x00007632cfce7816 */ /* 0x000fc400000000ce */
[----:B------:R-:W-:Y:S02]  /*8060*/  PRMT R88, R205, 0x5410, R204 ;  /* 0x00005410cd587816 */ /* 0x000fe400000000cc */
[----:B------:R-:W-:Y:S01]  /*8070*/  @!P2 PRMT R205, R109, 0x5410, RZ ;  /* 0x000054106dcda816 */ /* 0x000fe200000000ff */
[----:B-1----:R-:W-:Y:S01]  /*8080*/  FADD.FTZ R109, R189, R76 ;  /* 0x0000004cbd6d7221 */ /* 0x002fe20000010000 */
[----:B------:R-:W-:Y:S02]  /*8090*/  @!P3 PRMT R204, R87, 0x5410, RZ ;  /* 0x0000541057ccb816 */ /* 0x000fe400000000ff */
[----:B------:R-:W-:Y:S02]  /*80a0*/  LOP3.LUT R76, R72, 0xff, RZ, 0xc0, !PT ;  /* 0x000000ff484c7812 */ /* 0x000fe400078ec0ff */
[----:B------:R-:W-:Y:S02]  /*80b0*/  PRMT R87, R207, 0x5410, R206 ;  /* 0x00005410cf577816 */ /* 0x000fe400000000ce */
[----:B------:R-:W-:-:S02]  /*80c0*/  @!P4 PRMT R207, R100, 0x5410, RZ ;  /* 0x0000541064cfc816 */ /* 0x000fc400000000ff */
[----:B------:R-:W-:Y:S02]  /*80d0*/  LOP3.LUT R100, R72, 0xffff, RZ, 0xc0, !PT ;  /* 0x0000ffff48647812 */ /* 0x000fe400078ec0ff */
[----:B------:R-:W-:Y:S02]  /*80e0*/  ISETP.GE.U32.AND P3, PT, R251, R76, PT ;  /* 0x0000004cfb00720c */ /* 0x000fe40003f66070 */
[----:B------:R-:W-:Y:S01]  /*80f0*/  SHF.R.U32.HI R100, RZ, 0x8, R100 ;  /* 0x00000008ff647819 */ /* 0x000fe20000011664 */
[----:B------:R-:W-:Y:S01]  /*8100*/  @!P5 HFMA2.BF16_V2 R45, -RZ.H0_H0, RZ.H0_H0, -R206.H0_H0 ;  /* 0x200000ffff2dd231 */ /* 0x000fe200003409ce */
[----:B------:R-:W-:Y:S02]  /*8110*/  MUFU.EX2 R188, R188 ;  /* 0x000000bc00bc7308 */ /* 0x000fe40000000800 */
[----:B------:R-:W-:Y:S02]  /*8120*/  LOP3.LUT R100, R100, 0xffff, RZ, 0xc0, !PT ;  /* 0x0000ffff64647812 */ /* 0x000fe400078ec0ff */
[----:B------:R-:W-:-:S02]  /*8130*/  F2FP.BF16.PACK_AB R201, R189, R190 ;  /* 0x000000bebdc9723e */ /* 0x000fc400000010ff */
[----:B------:R-:W-:Y:S02]  /*8140*/  SHF.R.U32.HI R76, RZ, 0x18, R72 ;  /* 0x00000018ff4c7819 */ /* 0x000fe40000011648 */
[----:B------:R-:W1:Y:S01]  /*8150*/  MUFU.EX2 R187, R187 ;  /* 0x000000bb00bb7308 */ /* 0x000e620000000800 */
[----:B------:R-:W-:Y:S02]  /*8160*/  @!P5 PRMT R206, R45, 0x5410, RZ ;  /* 0x000054102dced816 */ /* 0x000fe400000000ff */
[C---:B------:R-:W-:Y:S01]  /*8170*/  ISETP.GE.U32.AND P5, PT, R251.reuse, R100, PT ;  /* 0x00000064fb00720c */ /* 0x040fe20003fa6070 */
[----:B------:R-:W-:Y:S01]  /*8180*/  @!P3 HFMA2.BF16_V2 R105, -RZ.H0_H0, RZ.H0_H0, -R201.H0_H0 ;  /* 0x200000ffff69b231 */ /* 0x000fe200003409c9 */
[----:B------:R-:W-:Y:S02]  /*8190*/  ISETP.GE.U32.AND P4, PT, R251, R76, PT ;  /* 0x0000004cfb00720c */ /* 0x000fe40003f86070 */
[----:B------:R-:W-:Y:S02]  /*81a0*/  PRMT R200, R201, 0x7632, R200 ;  /* 0x00007632c9c87816 */ /* 0x000fe400000000c8 */
[----:B------:R-:W-:-:S02]  /*81b0*/  LOP3.LUT R114, R199, UR12, R196, 0x96, !PT ;  /* 0x0000000cc7727c12 */ /* 0x000fc4000f8e96c4 */
[----:B------:R3:W1:Y:S01]  /*81c0*/  MUFU.EX2 R199, R203 ;  /* 0x000000cb00c77308 */ /* 0x0006620000000800 */
[----:B------:R-:W-:Y:S02]  /*81d0*/  PRMT R45, R201, 0x5410, R200 ;  /* 0x00005410c92d7816 */ /* 0x000fe400000000c8 */
[----:B------:R-:W-:-:S05]  /*81e0*/  @!P3 PRMT R201, R105, 0x5410, RZ ;  /* 0x0000541069c9b816 */ /* 0x000fca00000000ff */
[----:B------:R1:W1:Y:S01]  /*81f0*/  MUFU.EX2 R105, R202 ;  /* 0x000000ca00697308 */ /* 0x0002620000000800 */
[----:B------:R-:W-:Y:S01]  /*8200*/  @!P5 HFMA2.BF16_V2 R44, -RZ.H0_H0, RZ.H0_H0, -R200.H0_H0 ;  /* 0x200000ffff2cd231 */ /* 0x000fe200003409c8 */
[----:B---3--:R-:W-:Y:S02]  /*8210*/  F2FP.BF16.PACK_AB R203, R124, R122 ;  /* 0x0000007a7ccb723e */ /* 0x008fe400000010ff */
[----:B-1----:R-:W-:Y:S02]  /*8220*/  F2FP.BF16.PACK_AB R197, R187, R188 ;  /* 0x000000bcbbc5723e */ /* 0x002fe400000010ff */
[----:B------:R-:W-:Y:S01]  /*8230*/  PRMT R202, R203, 0x7632, R202 ;  /* 0x00007632cbca7816 */ /* 0x000fe200000000ca */
[----:B------:R-:W-:Y:S01]  /*8240*/  @!P1 HFMA2.BF16_V2 R68, -RZ.H0_H0, RZ.H0_H0, -R203.H0_H0 ;  /* 0x200000ffff449231 */ /* 0x000fe200003409cb */
[----:B------:R-:W-:-:S03]  /*8250*/  @!P5 PRMT R200, R44, 0x5410, RZ ;  /* 0x000054102cc8d816 */ /* 0x000fc600000000ff */
[----:B------:R-:W-:Y:S01]  /*8260*/  @!P4 HFMA2.BF16_V2 R98, -RZ.H0_H0, RZ.H0_H0, -R202.H0_H0 ;  /* 0x200000ffff62c231 */ /* 0x000fe200003409ca */
[----:B------:R-:W-:Y:S01]  /*8270*/  PRMT R196, R197, 0x7632, R196 ;  /* 0x00007632c5c47816 */ /* 0x000fe200000000c4 */
[----:B------:R-:W-:Y:S01]  /*8280*/  @!P6 HFMA2.BF16_V2 R102, -RZ.H0_H0, RZ.H0_H0, -R197.H0_H0 ;  /* 0x200000ffff66e231 */ /* 0x000fe200003409c5 */
[----:B------:R-:W-:Y:S02]  /*8290*/  PRMT R44, R203, 0x5410, R202 ;  /* 0x00005410cb2c7816 */ /* 0x000fe400000000ca */
[----:B------:R-:W-:Y:S02]  /*82a0*/  @!P4 PRMT R202, R98, 0x5410, RZ ;  /* 0x0000541062cac816 */ /* 0x000fe400000000ff */
[----:B------:R-:W-:Y:S01]  /*82b0*/  @!P1 PRMT R203, R68, 0x5410, RZ ;  /* 0x0000541044cb9816 */ /* 0x000fe200000000ff */
[----:B------:R1:W-:Y:S01]  /*82c0*/  MUFU.EX2 R98, R165 ;  /* 0x000000a500627308 */ /* 0x0003e20000000800 */
[----:B------:R-:W-:Y:S02]  /*82d0*/  PRMT R68, R197, 0x5410, R196 ;  /* 0x00005410c5447816 */ /* 0x000fe400000000c4 */
[----:B------:R-:W-:Y:S01]  /*82e0*/  @!P6 PRMT R197, R102, 0x5410, RZ ;  /* 0x0000541066c5e816 */ /* 0x000fe200000000ff */
[----:B-1----:R-:W3:Y:S01]  /*82f0*/  LDL.LU R165, [R1+0x58] ;  /* 0x0000580001a57983 */ /* 0x002ee20000300800 */
[----:B------:R-:W-:Y:S01]  /*8300*/  SHF.R.U32.HI R110, RZ, 0x8, R110 ;  /* 0x00000008ff6e7819 */ /* 0x000fe2000001166e */
[----:B------:R-:W-:-:S03]  /*8310*/  IMAD.WIDE.U32 R190, R114, -0x2daee0ad, RZ ;  /* 0xd2511f5372be7825 */ /* 0x000fc600078e00ff */
[----:B------:R-:W-:Y:S01]  /*8320*/  LOP3.LUT R110, R110, 0xffff, RZ, 0xc0, !PT ;  /* 0x0000ffff6e6e7812 */ /* 0x000fe200078ec0ff */
[----:B------:R-:W-:Y:S01]  /*8330*/  FADD.FTZ R109, R188, R109 ;  /* 0x0000006dbc6d7221 */ /* 0x000fe20000010000 */
[----:B------:R-:W-:Y:S02]  /*8340*/  LOP3.LUT R73, R191, UR32, R160, 0x96, !PT ;  /* 0x00000020bf497c12 */ /* 0x000fe4000f8e96a0 */
[----:B------:R-:W-:Y:S01]  /*8350*/  ISETP.GE.U32.AND P5, PT, R251, R110, PT ;  /* 0x0000006efb00720c */ /* 0x000fe20003fa6070 */
[----:B------:R-:W-:Y:S01]  /*8360*/  FADD.FTZ R110, R187, R109 ;  /* 0x0000006dbb6e7221 */ /* 0x000fe20000010000 */
[----:B------:R-:W-:Y:S02]  /*8370*/  SHF.R.U32.HI R109, RZ, 0x10, R73 ;  /* 0x00000010ff6d7819 */ /* 0x000fe40000011649 */
[----:B------:R-:W-:Y:S02]  /*8380*/  SHF.R.U32.HI R113, RZ, 0x10, R194 ;  /* 0x00000010ff717819 */ /* 0x000fe400000116c2 */
[----:B------:R-:W-:-:S02]  /*8390*/  LOP3.LUT R109, R109, 0xff, RZ, 0xc0, !PT ;  /* 0x000000ff6d6d7812 */ /* 0x000fc400078ec0ff */
[----:B------:R-:W-:Y:S02]  /*83a0*/  SHF.R.U32.HI R114, RZ, 0x18, R190 ;  /* 0x00000018ff727819 */ /* 0x000fe400000116be */
[----:B------:R-:W-:Y:S02]  /*83b0*/  LOP3.LUT R113, R113, 0xff, RZ, 0xc0, !PT ;  /* 0x000000ff71717812 */ /* 0x000fe400078ec0ff */
[C---:B------:R-:W-:Y:S02]  /*83c0*/  ISETP.GE.U32.AND P6, PT, R251.reuse, R109, PT ;  /* 0x0000006dfb00720c */ /* 0x040fe40003fc6070 */
[C---:B------:R-:W-:Y:S02]  /*83d0*/  ISETP.GE.U32.AND P1, PT, R251.reuse, R114, PT ;  /* 0x00000072fb00720c */ /* 0x040fe40003f26070 */
[----:B------:R-:W-:Y:S01]  /*83e0*/  ISETP.GE.U32.AND P3, PT, R251, R113, PT ;  /* 0x00000071fb00720c */ /* 0x000fe20003f66070 */
[----:B--2---:R1:W-:Y:S02]  /*83f0*/  MUFU.EX2 R102, R239 ;  /* 0x000000ef00667308 */ /* 0x0043e40000000800 */
[----:B-1----:R-:W2:Y:S06]  /*8400*/  LDL.LU R239, [R1+0xa8] ;  /* 0x0000a80001ef7983 */ /* 0x002eac0000300800 */
[----:B----4-:R1:W-:Y:S08]  /*8410*/  MUFU.EX2 R109, R2 ;  /* 0x00000002006d7308 */ /* 0x0103f00000000800 */
[----:B------:R4:W-:Y:S01]  /*8420*/  MUFU.EX2 R114, R3 ;  /* 0x0000000300727308 */ /* 0x0009e20000000800 */
[----:B-1----:R-:W2:Y:S07]  /*8430*/  LDL.LU R2, [R1+0x54] ;  /* 0x0000540001027983 */ /* 0x002eae0000300800 */
[----:B------:R1:W-:Y:S01]  /*8440*/  MUFU.EX2 R113, R164 ;  /* 0x000000a400717308 */ /* 0x0003e20000000800 */
[----:B----4-:R-:W4:Y:S04]  /*8450*/  LDL.LU R3, [R1+0xa4] ;  /* 0x0000a40001037983 */ /* 0x010f280000300800 */
[----:B-1----:R-:W4:Y:S01]  /*8460*/  LDL.LU R164, [R1+0xa0] ;  /* 0x0000a00001a47983 */ /* 0x002f220000300800 */
[----:B------:R-:W-:Y:S01]  /*8470*/  FADD.FTZ R118, R122, R118 ;  /* 0x000000767a767221 */ /* 0x000fe20000010000 */
[----:B------:R-:W-:-:S03]  /*8480*/  SHF.R.U32.HI R194, RZ, 0x18, R194 ;  /* 0x00000018ffc27819 */ /* 0x000fc600000116c2 */
[----:B------:R-:W-:Y:S01]  /*8490*/  FADD.FTZ R118, R124, R118 ;  /* 0x000000767c767221 */ /* 0x000fe20000010000 */
[----:B------:R-:W-:-:S03]  /*84a0*/  ISETP.GE.U32.AND P2, PT, R251, R194, PT ;  /* 0x000000c2fb00720c */ /* 0x000fc60003f46070 */
[----:B------:R-:W-:Y:S01]  /*84b0*/  FADD.FTZ R118, R199, R118 ;  /* 0x00000076c7767221 */ /* 0x000fe20000010000 */
[----:B------:R-:W-:Y:S01]  /*84c0*/  F2FP.BF16.PACK_AB R199, R105, R199 ;  /* 0x000000c769c7723e */ /* 0x000fe200000010ff */
[----:B------:R-:W-:-:S03]  /*84d0*/  @!P5 HFMA2.BF16_V2 R49, -RZ.H0_H0, RZ.H0_H0, -R196.H0_H0 ;  /* 0x200000ffff31d231 */ /* 0x000fc600003409c4 */
[----:B------:R-:W-:Y:S02]  /*84e0*/  PRMT R198, R199, 0x7632, R198 ;  /* 0x00007632c7c67816 */ /* 0x000fe400000000c6 */
[----:B------:R-:W-:-:S03]  /*84f0*/  @!P5 PRMT R196, R49, 0x5410, RZ ;  /* 0x0000541031c4d816 */ /* 0x000fc600000000ff */
[----:B------:R-:W-:Y:S01]  /*8500*/  @!P2 HFMA2.BF16_V2 R99, -RZ.H0_H0, RZ.H0_H0, -R198.H0_H0 ;  /* 0x200000ffff63a231 */ /* 0x000fe200003409c6 */
[----:B------:R-:W-:Y:S01]  /*8510*/  PRMT R49, R199, 0x5410, R198 ;  /* 0x00005410c7317816 */ /* 0x000fe200000000c6 */
[----:B------:R-:W1:Y:S03]  /*8520*/  MUFU.EX2 R184, R184 ;  /* 0x000000b800b87308 */ /* 0x000e660000000800 */
[----:B------:R-:W-:Y:S02]  /*8530*/  @!P2 PRMT R198, R99, 0x5410, RZ ;  /* 0x0000541063c6a816 */ /* 0x000fe400000000ff */
[----:B------:R-:W-:-:S03]  /*8540*/  LOP3.LUT R99, R73, 0xff, RZ, 0xc0, !PT ;  /* 0x000000ff49637812 */ /* 0x000fc600078ec0ff */
[----:B------:R-:W1:Y:S01]  /*8550*/  MUFU.EX2 R182, R182 ;  /* 0x000000b600b67308 */ /* 0x000e620000000800 */
[----:B------:R-:W-:Y:S02]  /*8560*/  ISETP.GE.U32.AND P2, PT, R251, R99, PT ;  /* 0x00000063fb00720c */ /* 0x000fe40003f46070 */
[----:B------:R-:W-:-:S04]  /*8570*/  SHF.R.U32.HI R99, RZ, 0x18, R73 ;  /* 0x00000018ff637819 */ /* 0x000fc80000011649 */
[----:B------:R-:W-:Y:S02]  /*8580*/  ISETP.GE.U32.AND P5, PT, R251, R99, PT ;  /* 0x00000063fb00720c */ /* 0x000fe40003fa6070 */
[----:B------:R-:W-:Y:S01]  /*8590*/  LOP3.LUT R99, R73, 0xffff, RZ, 0xc0, !PT ;  /* 0x0000ffff49637812 */ /* 0x000fe200078ec0ff */
[----:B------:R-:W-:Y:S01]  /*85a0*/  @!P3 HFMA2.BF16_V2 R101, -RZ.H0_H0, RZ.H0_H0, -R199.H0_H0 ;  /* 0x200000ffff65b231 */ /* 0x000fe200003409c7 */
[----:B-1----:R-:W-:Y:S02]  /*85b0*/  FADD.FTZ R110, R184, R110 ;  /* 0x0000006eb86e7221 */ /* 0x002fe40000010000 */
[----:B------:R-:W-:Y:S02]  /*85c0*/  SHF.R.U32.HI R99, RZ, 0x8, R99 ;  /* 0x00000008ff637819 */ /* 0x000fe40000011663 */
[----:B------:R-:W-:Y:S02]  /*85d0*/  @!P3 PRMT R199, R101, 0x5410, RZ ;  /* 0x0000541065c7b816 */ /* 0x000fe400000000ff */
[----:B------:R-:W-:-:S02]  /*85e0*/  LOP3.LUT R101, R99, 0xffff, RZ, 0xc0, !PT ;  /* 0x0000ffff63657812 */ /* 0x000fc400078ec0ff */
[----:B------:R1:W-:Y:S02]  /*85f0*/  MUFU.EX2 R99, R162 ;  /* 0x000000a200637308 */ /* 0x0003e40000000800 */
[----:B-1----:R-:W4:Y:S01]  /*8600*/  LDL.LU R162, [R1+0x9c] ;  /* 0x00009c0001a27983 */ /* 0x002f220000300800 */
[----:B------:R-:W-:Y:S01]  /*8610*/  F2FP.BF16.PACK_AB R193, R182, R184 ;  /* 0x000000b8b6c1723e */ /* 0x000fe200000010ff */
[----:B------:R-:W-:-:S03]  /*8620*/  FADD.FTZ R118, R105, R118 ;  /* 0x0000007669767221 */ /* 0x000fc60000010000 */
[----:B------:R-:W-:Y:S01]  /*8630*/  PRMT R192, R193, 0x7632, R192 ;  /* 0x00007632c1c07816 */ /* 0x000fe200000000c0 */
[----:B------:R-:W-:Y:S01]  /*8640*/  @!P2 HFMA2.BF16_V2 R97, -RZ.H0_H0, RZ.H0_H0, -R193.H0_H0 ;  /* 0x200000ffff61a231 */ /* 0x000fe200003409c1 */
[----:B------:R-:W-:Y:S01]  /*8650*/  ISETP.GE.U32.AND P3, PT, R251, R101, PT ;  /* 0x00000065fb00720c */ /* 0x000fe20003f66070 */
[----:B---3--:R1:W-:Y:S02]  /*8660*/  MUFU.EX2 R73, R165 ;  /* 0x000000a500497308 */ /* 0x0083e40000000800 */
[----:B-1----:R-:W-:Y:S02]  /*8670*/  IMAD.MOV.U32 R165, RZ, RZ, R217 ;  /* 0x000000ffffa57224 */ /* 0x002fe400078e00d9 */
[----:B------:R-:W-:Y:S01]  /*8680*/  FADD.FTZ R217, R182, R110 ;  /* 0x0000006eb6d97221 */ /* 0x000fe20000010000 */
[----:B------:R-:W-:Y:S01]  /*8690*/  PRMT R160, R193, 0x5410, R192 ;  /* 0x00005410c1a07816 */ /* 0x000fe200000000c0 */
[----:B------:R-:W-:Y:S01]  /*86a0*/  FADD.FTZ R122, R195, R118 ;  /* 0x00000076c37a7221 */ /* 0x000fe20000010000 */
[----:B------:R-:W-:Y:S01]  /*86b0*/  @!P2 PRMT R193, R97, 0x5410, RZ ;  /* 0x0000541061c1a816 */ /* 0x000fe200000000ff */
[----:B--2---:R1:W-:Y:S02]  /*86c0*/  MUFU.EX2 R110, R239 ;  /* 0x000000ef006e7308 */ /* 0x0043e40000000800 */
[----:B-1----:R-:W2:Y:S06]  /*86d0*/  LDL.LU R239, [R1+0x98] ;  /* 0x0000980001ef7983 */ /* 0x002eac0000300800 */
[----:B------:R1:W-:Y:S08]  /*86e0*/  MUFU.EX2 R101, R2 ;  /* 0x0000000200657308 */ /* 0x0003f00000000800 */
[----:B----4-:R3:W-:Y:S01]  /*86f0*/  MUFU.EX2 R97, R3 ;  /* 0x0000000300617308 */ /* 0x0107e20000000800 */
[----:B-1----:R-:W4:Y:S07]  /*8700*/  LDL.LU R2, [R1+0x94] ;  /* 0x0000940001027983 */ /* 0x002f2e0000300800 */
[----:B------:R1:W-:Y:S01]  /*8710*/  MUFU.EX2 R118, R164 ;  /* 0x000000a400767308 */ /* 0x0003e20000000800 */
[----:B---3--:R-:W3:Y:S04]  /*8720*/  LDL.LU R3, [R1+0x90] ;  /* 0x0000900001037983 */ /* 0x008ee80000300800 */
[----:B-1----:R-:W3:Y:S03]  /*8730*/  LDL.LU R164, [R1+0x84] ;  /* 0x0000840001a47983 */ /* 0x002ee60000300800 */
[----:B------:R-:W1:Y:S01]  /*8740*/  MUFU.EX2 R225, R225 ;  /* 0x000000e100e17308 */ /* 0x000e620000000800 */
[----:B------:R-:W-:Y:S01]  /*8750*/  @!P3 HFMA2.BF16_V2 R96, -RZ.H0_H0, RZ.H0_H0, -R192.H0_H0 ;  /* 0x200000ffff60b231 */ /* 0x000fe200003409c0 */
[----:B------:R-:W-:-:S04]  /*8760*/  SHF.R.U32.HI R76, RZ, 0x10, R190 ;  /* 0x00000010ff4c7819 */ /* 0x000fc800000116be */
[----:B------:R-:W-:Y:S02]  /*8770*/  @!P3 PRMT R192, R96, 0x5410, RZ ;  /* 0x0000541060c0b816 */ /* 0x000fe400000000ff */
[----:B------:R-:W-:Y:S01]  /*8780*/  LOP3.LUT R76, R76, 0xff, RZ, 0xc0, !PT ;  /* 0x000000ff4c4c7812 */ /* 0x000fe200078ec0ff */
[----:B------:R-:W-:Y:S01]  /*8790*/  MUFU.EX2 R218, R178 ;  /* 0x000000b200da7308 */ /* 0x000fe20000000800 */
[----:B------:R-:W-:Y:S02]  /*87a0*/  LOP3.LUT R72, R190, 0xffff, RZ, 0xc0, !PT ;  /* 0x0000ffffbe487812 */ /* 0x000fe400078ec0ff */
[----:B------:R-:W-:-:S05]  /*87b0*/  ISETP.GE.U32.AND P2, PT, R251, R76, PT ;  /* 0x0000004cfb00720c */ /* 0x000fca0003f46070 */
[----:B------:R-:W1:Y:S02]  /*87c0*/  MUFU.EX2 R100, R163 ;  /* 0x000000a300647308 */ /* 0x000e640000000800 */
[----:B-1----:R-:W-:Y:S02]  /*87d0*/  F2FP.BF16.PACK_AB R191, R98, R225 ;  /* 0x000000e162bf723e */ /* 0x002fe400000010ff */
[----:B------:R-:W-:-:S04]  /*87e0*/  SHF.R.U32.HI R72, RZ, 0x8, R72 ;  /* 0x00000008ff487819 */ /* 0x000fc80000011648 */
[----:B------:R-:W1:Y:S01]  /*87f0*/  MUFU.EX2 R170, R170 ;  /* 0x000000aa00aa7308 */ /* 0x000e620000000800 */
[----:B------:R-:W-:Y:S02]  /*8800*/  LOP3.LUT R120, R190, 0xff, RZ, 0xc0, !PT ;  /* 0x000000ffbe787812 */ /* 0x000fe400078ec0ff */
[----:B------:R-:W-:-:S05]  /*8810*/  PRMT R190, R191, 0x7632, R190 ;  /* 0x00007632bfbe7816 */ /* 0x000fca00000000be */
[----:B------:R-:W1:Y:S01]  /*8820*/  MUFU.EX2 R105, R130 ;  /* 0x0000008200697308 */ /* 0x000e620000000800 */
[----:B------:R-:W-:Y:S01]  /*8830*/  LOP3.LUT R72, R72, 0xffff, RZ, 0xc0, !PT ;  /* 0x0000ffff48487812 */ /* 0x000fe200078ec0ff */
[----:B------:R-:W-:-:S03]  /*8840*/  @!P1 HFMA2.BF16_V2 R57, -RZ.H0_H0, RZ.H0_H0, -R190.H0_H0 ;  /* 0x200000ffff399231 */ /* 0x000fc600003409be */
[----:B------:R-:W-:Y:S01]  /*8850*/  ISETP.GE.U32.AND P3, PT, R251, R72, PT ;  /* 0x00000048fb00720c */ /* 0x000fe20003f66070 */
[----:B------:R-:W-:Y:S01]  /*8860*/  @!P2 HFMA2.BF16_V2 R60, -RZ.H0_H0, RZ.H0_H0, -R191.H0_H0 ;  /* 0x200000ffff3ca231 */ /* 0x000fe200003409bf */
[----:B------:R-:W-:Y:S02]  /*8870*/  F2FP.BF16.PACK_AB R189, R100, R218 ;  /* 0x000000da64bd723e */ /* 0x000fe400000010ff */
[----:B------:R-:W-:Y:S02]  /*8880*/  PRMT R163, R191, 0x5410, R190 ;  /* 0x00005410bfa37816 */ /* 0x000fe400000000be */
[----:B-1----:R-:W-:Y:S02]  /*8890*/  F2FP.BF16.PACK_AB R195, R170, R195 ;  /* 0x000000c3aac3723e */ /* 0x002fe400000010ff */
[----:B------:R-:W-:Y:S01]  /*88a0*/  @!P1 PRMT R190, R57, 0x5410, RZ ;  /* 0x0000541039be9816 */ /* 0x000fe200000000ff */
[----:B------:R-:W-:Y:S01]  /*88b0*/  FADD.FTZ R57, R105, R102 ;  /* 0x0000006669397221 */ /* 0x000fe20000010000 */
[----:B------:R-:W-:Y:S01]  /*88c0*/  PRMT R188, R189, 0x7632, R188 ;  /* 0x00007632bdbc7816 */ /* 0x000fe200000000bc */
[----:B------:R-:W-:Y:S01]  /*88d0*/  @!P6 HFMA2.BF16_V2 R67, -RZ.H0_H0, RZ.H0_H0, -R195.H0_H0 ;  /* 0x200000ffff43e231 */ /* 0x000fe200003409c3 */
[----:B------:R-:W-:Y:S01]  /*88e0*/  @!P2 PRMT R191, R60, 0x5410, RZ ;  /* 0x000054103cbfa816 */ /* 0x000fe200000000ff */
[----:B------:R-:W-:Y:S01]  /*88f0*/  FADD.FTZ R60, R109, R57 ;  /* 0x000000396d3c7221 */ /* 0x000fe20000010000 */
[----:B------:R-:W-:Y:S01]  /*8900*/  PRMT R194, R195, 0x7632, R194 ;  /* 0x00007632c3c27816 */ /* 0x000fe200000000c2 */
[----:B------:R-:W-:-:S02]  /*8910*/  @!P3 HFMA2.BF16_V2 R61, -RZ.H0_H0, RZ.H0_H0, -R188.H0_H0 ;  /* 0x200000ffff3db231 */ /* 0x000fc400003409bc */
[----:B------:R-:W-:Y:S01]  /*8920*/  FADD.FTZ R60, R114, R60 ;  /* 0x0000003c723c7221 */ /* 0x000fe20000010000 */
[----:B------:R-:W-:Y:S02]  /*8930*/  PRMT R161, R195, 0x5410, R194 ;  /* 0x00005410c3a17816 */ /* 0x000fe400000000c2 */
[----:B------:R-:W-:Y:S02]  /*8940*/  @!P6 PRMT R195, R67, 0x5410, RZ ;  /* 0x0000541043c3e816 */ /* 0x000fe400000000ff */
[----:B------:R1:W1:Y:S02]  /*8950*/  MUFU.EX2 R67, R162 ;  /* 0x000000a200437308 */ /* 0x0002640000000800 */
[----:B-1----:R-:W-:Y:S02]  /*8960*/  PRMT R162, R189, 0x5410, R188 ;  /* 0x00005410bda27816 */ /* 0x002fe400000000bc */
[----:B------:R-:W-:Y:S01]  /*8970*/  @!P3 PRMT R188, R61, 0x5410, RZ ;  /* 0x000054103dbcb816 */ /* 0x000fe200000000ff */
[----:B------:R-:W-:-:S03]  /*8980*/  FADD.FTZ R61, R113, R60 ;  /* 0x0000003c713d7221 */ /* 0x000fc60000010000 */
[----:B------:R-:W-:Y:S08]  /*8990*/  MUFU.EX2 R60, R165 ;  /* 0x000000a5003c7308 */ /* 0x000ff00000000800 */
[----:B--2---:R1:W3:Y:S02]  /*89a0*/  MUFU.EX2 R96, R239 ;  /* 0x000000ef00607308 */ /* 0x0042e40000000800 */
[----:B-1----:R-:W2:Y:S06]  /*89b0*/  LDL.LU R239, [R1+0x64] ;  /* 0x0000640001ef7983 */ /* 0x002eac0000300800 */
[----:B---3--:R1:W-:Y:S02]  /*89c0*/  MUFU.EX2 R57, R164 ;  /* 0x000000a400397308 */ /* 0x0083e40000000800 */
[----:B-1----:R-:W3:Y:S01]  /*89d0*/  LDL.LU.64 R164, [R1+0x78] ;  /* 0x0000780001a47983 */ /* 0x002ee20000300a00 */
[----:B------:R-:W-:-:S05]  /*89e0*/  ISETP.GE.U32.AND P4, PT, R251, R120, PT ;  /* 0x00000078fb00720c */ /* 0x000fca0003f86070 */
[----:B----4-:R-:W1:Y:S01]  /*89f0*/  MUFU.EX2 R120, R2 ;  /* 0x0000000200787308 */ /* 0x010e620000000800 */
[----:B------:R-:W-:-:S07]  /*8a00*/  F2FP.BF16.PACK_AB R76, R102, R105 ;  /* 0x00000069664c723e */ /* 0x000fce00000010ff */
[----:B------:R-:W-:-:S05]  /*8a10*/  @!P4 HFMA2.BF16_V2 R64, -RZ.H0_H0, RZ.H0_H0, -R189.H0_H0 ;  /* 0x200000ffff40c231 */ /* 0x000fca00003409bd */
[----:B------:R-:W-:Y:S02]  /*8a20*/  @!P4 PRMT R189, R64, 0x5410, RZ ;  /* 0x0000541040bdc816 */ /* 0x000fe400000000ff */
[----:B------:R-:W4:Y:S01]  /*8a30*/  MUFU.EX2 R64, R3 ;  /* 0x0000000300407308 */ /* 0x000f220000000800 */
[----:B------:R-:W-:Y:S01]  /*8a40*/  FADD.FTZ R105, R118, R67 ;  /* 0x0000004376697221 */ /* 0x000fe20000010000 */
[----:B------:R-:W-:-:S03]  /*8a50*/  @!P5 HFMA2.BF16_V2 R65, -RZ.H0_H0, RZ.H0_H0, -R194.H0_H0 ;  /* 0x200000ffff41d231 */ /* 0x000fc600003409c2 */
[----:B------:R-:W-:-:S03]  /*8a60*/  FADD.FTZ R105, R96, R105 ;  /* 0x0000006960697221 */ /* 0x000fc60000010000 */
[----:B------:R-:W4:Y:S01]  /*8a70*/  MUFU.EX2 R102, R238 ;  /* 0x000000ee00667308 */ /* 0x000f220000000800 */
[----:B-1----:R-:W-:Y:S01]  /*8a80*/  FADD.FTZ R105, R120, R105 ;  /* 0x0000006978697221 */ /* 0x002fe20000010000 */
[----:B------:R-:W-:Y:S01]  /*8a90*/  @!P5 PRMT R194, R65, 0x5410, RZ ;  /* 0x0000541041c2d816 */ /* 0x000fe200000000ff */
[C---:B------:R-:W-:Y:S01]  /*8aa0*/  FADD.FTZ R61, R73.reuse, R61 ;  /* 0x0000003d493d7221 */ /* 0x040fe20000010000 */
[----:B------:R-:W-:Y:S02]  /*8ab0*/  F2FP.BF16.PACK_AB R65, R73, R113 ;  /* 0x000000714941723e */ /* 0x000fe400000010ff */
[----:B------:R-:W-:Y:S01]  /*8ac0*/  F2FP.BF16.PACK_AB R73, R67, R118 ;  /* 0x000000764349723e */ /* 0x000fe200000010ff */
[----:B----4-:R-:W-:Y:S01]  /*8ad0*/  FADD.FTZ R105, R64, R105 ;  /* 0x0000006940697221 */ /* 0x010fe20000010000 */
[----:B------:R-:W-:Y:S01]  /*8ae0*/  F2FP.BF16.PACK_AB R67, R120, R96 ;  /* 0x000000607843723e */ /* 0x000fe200000010ff */
[----:B------:R-:W-:Y:S01]  /*8af0*/  MUFU.EX2 R230, R230 ;  /* 0x000000e600e67308 */ /* 0x000fe20000000800 */
[C---:B------:R-:W-:Y:S01]  /*8b00*/  F2FP.BF16.PACK_AB R64, R57.reuse, R64 ;  /* 0x000000403940723e */ /* 0x040fe200000010ff */
[----:B------:R-:W-:-:S02]  /*8b10*/  FADD.FTZ R96, R57, R105 ;  /* 0x0000006939607221 */ /* 0x000fc40000010000 */
[----:B------:R-:W-:Y:S02]  /*8b20*/  FADD.FTZ R57, R99, R61 ;  /* 0x0000003d63397221 */ /* 0x000fe40000010000 */
[----:B------:R-:W-:Y:S02]  /*8b30*/  FADD.FTZ R96, R60, R96 ;  /* 0x000000603c607221 */ /* 0x000fe40000010000 */
[----:B------:R-:W-:Y:S02]  /*8b40*/  FADD.FTZ R57, R110, R57 ;  /* 0x000000396e397221 */ /* 0x000fe40000010000 */
[C---:B------:R-:W-:Y:S02]  /*8b50*/  FADD.FTZ R96, R102.reuse, R96 ;  /* 0x0000006066607221 */ /* 0x040fe40000010000 */
[----:B------:R-:W-:Y:S01]  /*8b60*/  FADD.FTZ R57, R101, R57 ;  /* 0x0000003965397221 */ /* 0x000fe20000010000 */
[----:B------:R-:W-:-:S03]  /*8b70*/  F2FP.BF16.PACK_AB R60, R102, R60 ;  /* 0x0000003c663c723e */ /* 0x000fc600000010ff */
[C---:B------:R-:W-:Y:S01]  /*8b80*/  FADD.FTZ R102, R97.reuse, R57 ;  /* 0x0000003961667221 */ /* 0x040fe20000010000 */
[----:B------:R-:W-:Y:S01]  /*8b90*/  F2FP.BF16.PACK_AB R57, R97, R101 ;  /* 0x000000656139723e */ /* 0x000fe200000010ff */
[----:B------:R-:W-:Y:S02]  /*8ba0*/  IMAD.MOV.U32 R130, RZ, RZ, R39 ;  /* 0x000000ffff827224 */ /* 0x000fe400078e0027 */
[----:B------:R-:W-:Y:S02]  /*8bb0*/  IMAD.MOV.U32 R128, RZ, RZ, R38 ;  /* 0x000000ffff807224 */ /* 0x000fe400078e0026 */
[----:B------:R-:W-:Y:S02]  /*8bc0*/  IMAD.MOV.U32 R126, RZ, RZ, R29 ;  /* 0x000000ffff7e7224 */ /* 0x000fe400078e001d */
[----:B------:R-:W-:Y:S01]  /*8bd0*/  IMAD.MOV.U32 R178, RZ, RZ, R28 ;  /* 0x000000ffffb27224 */ /* 0x000fe200078e001c */
[----:B------:R-:W-:Y:S02]  /*8be0*/  F2FP.BF16.PACK_AB R61, R110, R99 ;  /* 0x000000636e3d723e */ /* 0x000fe400000010ff */
[----:B------:R-:W-:-:S02]  /*8bf0*/  F2FP.BF16.PACK_AB R72, R114, R109 ;  /* 0x0000006d7248723e */ /* 0x000fc400000010ff */
[C---:B------:R-:W-:Y:S02]  /*8c00*/  PRMT R210, R76.reuse, 0x7632, R210 ;  /* 0x000076324cd27816 */ /* 0x040fe400000000d2 */
[----:B------:R-:W-:Y:S01]  /*8c10*/  PRMT R211, R76, 0x7610, R211 ;  /* 0x000076104cd37816 */ /* 0x000fe200000000d3 */
[----:B------:R-:W1:Y:S03]  /*8c20*/  MUFU.EX2 R182, R178 ;  /* 0x000000b200b67308 */ /* 0x000e660000000800 */
[----:B------:R-:W-:Y:S02]  /*8c30*/  PRMT R76, R211, 0x5410, R210 ;  /* 0x00005410d34c7816 */ /* 0x000fe400000000d2 */
[----:B------:R-:W-:-:S03]  /*8c40*/  PRMT R171, R73, 0x7610, R171 ;  /* 0x0000761049ab7816 */ /* 0x000fc600000000ab */
[----:B------:R-:W-:Y:S01]  /*8c50*/  MUFU.EX2 R178, R51 ;  /* 0x0000003300b27308 */ /* 0x000fe20000000800 */
[----:B-1----:R-:W-:-:S07]  /*8c60*/  FADD.FTZ R102, R182, R102 ;  /* 0x00000066b6667221 */ /* 0x002fce0000010000 */
[----:B------:R-:W-:Y:S08]  /*8c70*/  MUFU.EX2 R184, R128 ;  /* 0x0000008000b87308 */ /* 0x000ff00000000800 */
[----:B--2---:R-:W1:Y:S02]  /*8c80*/  MUFU.EX2 R187, R239 ;  /* 0x000000ef00bb7308 */ /* 0x004e640000000800 */
[----:B-1----:R-:W-:Y:S01]  /*8c90*/  FADD.FTZ R96, R187, R96 ;  /* 0x00000060bb607221 */ /* 0x002fe20000010000 */
[----:B------:R-:W-:-:S03]  /*8ca0*/  F2FP.BF16.PACK_AB R187, R230, R187 ;  /* 0x000000bbe6bb723e */ /* 0x000fc600000010ff */
[----:B------:R-:W-:Y:S01]  /*8cb0*/  FADD.FTZ R101, R230, R96 ;  /* 0x00000060e6657221 */ /* 0x000fe20000010000 */
[----:B------:R-:W-:-:S05]  /*8cc0*/  IADD3 R230, R228, 0x4, RZ ;  /* 0x00000004e4e67810 */ /* 0x000fca0007ffe0ff */
[----:B------:R-:W-:-:S05]  /*8cd0*/  IMAD.WIDE.U32 R38, R230, -0x326172a9, RZ ;  /* 0xcd9e8d57e6267825 */ /* 0x000fca00078e00ff */
[----:B------:R-:W-:Y:S02]  /*8ce0*/  LOP3.LUT R96, R39, R169, RZ, 0x3c, !PT ;  /* 0x000000a927607212 */ /* 0x000fe400078e3cff */
[----:B---3--:R-:W-:-:S03]  /*8cf0*/  LOP3.LUT R97, R165, UR20, R38, 0x96, !PT ;  /* 0x00000014a5617c12 */ /* 0x008fc6000f8e9626 */
[----:B------:R-:W-:-:S04]  /*8d00*/  IMAD.WIDE.U32 R28, R96, -0x2daee0ad, RZ ;  /* 0xd2511f53601c7825 */ /* 0x000fc800078e00ff */
[----:B------:R-:W-:Y:S01]  /*8d10*/  IMAD.WIDE.U32 R238, R97, -0x2daee0ad, RZ ;  /* 0xd2511f5361ee7825 */ /* 0x000fe200078e00ff */
[----:B------:R-:W-:-:S04]  /*8d20*/  LOP3.LUT R96, R29, UR19, R232, 0x96, !PT ;  /* 0x000000131d607c12 */ /* 0x000fc8000f8e96e8 */
[----:B------:R-:W-:Y:S01]  /*8d30*/  LOP3.LUT R99, R239, UR17, R28, 0x96, !PT ;  /* 0x00000011ef637c12 */ /* 0x000fe2000f8e961c */
[----:B------:R-:W-:-:S05]  /*8d40*/  IMAD.WIDE.U32 R96, R96, -0x326172a9, RZ ;  /* 0xcd9e8d5760607825 */ /* 0x000fca00078e00ff */
[----:B------:R-:W-:Y:S01]  /*8d50*/  LOP3.LUT R105, R97, UR18, R164, 0x96, !PT ;  /* 0x0000001261697c12 */ /* 0x000fe2000f8e96a4 */
[----:B------:R-:W-:-:S04]  /*8d60*/  IMAD.WIDE.U32 R164, R99, -0x326172a9, RZ ;  /* 0xcd9e8d5763a47825 */ /* 0x000fc800078e00ff */
[----:B------:R-:W-:Y:S01]  /*8d70*/  IMAD.WIDE.U32 R2, R105, -0x2daee0ad, RZ ;  /* 0xd2511f5369027825 */ /* 0x000fe200078e00ff */
[----:B------:R-:W-:-:S04]  /*8d80*/  LOP3.LUT R99, R165, UR16, R96, 0x96, !PT ;  /* 0x00000010a5637c12 */ /* 0x000fc8000f8e9660 */
[----:B------:R-:W-:Y:S01]  /*8d90*/  LOP3.LUT R105, R3, UR15, R238, 0x96, !PT ;  /* 0x0000000f03697c12 */ /* 0x000fe2000f8e96ee */
[----:B------:R-:W-:-:S05]  /*8da0*/  IMAD.WIDE.U32 R238, R99, -0x2daee0ad, RZ ;  /* 0xd2511f5363ee7825 */ /* 0x000fca00078e00ff */
[----:B------:R-:W-:Y:S01]  /*8db0*/  LOP3.LUT R99, R239, UR13, R2, 0x96, !PT ;  /* 0x0000000def637c12 */ /* 0x000fe2000f8e9602 */
[----:B------:R-:W-:-:S05]  /*8dc0*/  IMAD.WIDE.U32 R2, R105, -0x326172a9, RZ ;  /* 0xcd9e8d5769027825 */ /* 0x000fca00078e00ff */
[----:B------:R-:W-:-:S05]  /*8dd0*/  LOP3.LUT R105, R3, UR14, R164, 0x96, !PT ;  /* 0x0000000e03697c12 */ /* 0x000fca000f8e96a4 */
[----:B------:R-:W-:-:S05]  /*8de0*/  IMAD.WIDE.U32 R164, R105, -0x2daee0ad, RZ ;  /* 0xd2511f5369a47825 */ /* 0x000fca00078e00ff */
[----:B------:R-:W-:Y:S01]  /*8df0*/  LOP3.LUT R105, R165, UR11, R238, 0x96, !PT ;  /* 0x0000000ba5697c12 */ /* 0x000fe2000f8e96ee */
[----:B------:R-:W-:-:S05]  /*8e00*/  IMAD.WIDE.U32 R238, R99, -0x326172a9, RZ ;  /* 0xcd9e8d5763ee7825 */ /* 0x000fca00078e00ff */
[----:B------:R-:W-:Y:S01]  /*8e10*/  LOP3.LUT R99, R239, UR12, R2, 0x96, !PT ;  /* 0x0000000cef637c12 */ /* 0x000fe2000f8e9602 */
[----:B------:R-:W-:-:S05]  /*8e20*/  IMAD.WIDE.U32 R2, R105, -0x326172a9, RZ ;  /* 0xcd9e8d5769027825 */ /* 0x000fca00078e00ff */
[----:B------:R-:W-:Y:S02]  /*8e30*/  LOP3.LUT R105, R3, UR31, R238, 0x96, !PT ;  /* 0x0000001f03697c12 */ /* 0x000fe4000f8e96ee */
[----:B------:R-:W-:Y:S01]  /*8e40*/  LOP3.LUT R120, R2, 0xffff, RZ, 0xc0, !PT ;  /* 0x0000ffff02787812 */ /* 0x000fe200078ec0ff */
[----:B------:R-:W-:Y:S01]  /*8e50*/  FADD.FTZ R101, R184, R101 ;  /* 0x00000065b8657221 */ /* 0x000fe20000010000 */
[----:B------:R-:W-:Y:S01]  /*8e60*/  LOP3.LUT R110, R105, 0xffff, RZ, 0xc0, !PT ;  /* 0x0000ffff696e7812 */ /* 0x000fe200078ec0ff */
[----:B------:R-:W-:Y:S01]  /*8e70*/  MUFU.EX2 R247, R247 ;  /* 0x000000f700f77308 */ /* 0x000fe20000000800 */
[----:B------:R-:W-:-:S07]  /*8e80*/  SHF.R.U32.HI R118, RZ, 0x10, R2 ;  /* 0x00000010ff767819 */ /* 0x000fce0000011602 */
[----:B------:R-:W-:Y:S01]  /*8e90*/  MUFU.EX2 R176, R176 ;  /* 0x000000b000b07308 */ /* 0x000fe20000000800 */
[----:B------:R-:W-:Y:S01]  /*8ea0*/  SHF.R.U32.HI R110, RZ, 0x8, R110 ;  /* 0x00000008ff6e7819 */ /* 0x000fe2000001166e */
[----:B------:R-:W-:Y:S01]  /*8eb0*/  IMAD.MOV.U32 R128, RZ, RZ, R52 ;  /* 0x000000ffff807224 */ /* 0x000fe200078e0034 */
[----:B------:R-:W2:Y:S02]  /*8ec0*/  LDL.LU.64 R238, [R1+0x288] ;  /* 0x0002880001ee7983 */ /* 0x000ea40000300a00 */
[----:B------:R-:W-:-:S04]  /*8ed0*/  LOP3.LUT R110, R110, 0xffff, RZ, 0xc0, !PT ;  /* 0x0000ffff6e6e7812 */ /* 0x000fc800078ec0ff */
[----:B------:R-:W-:Y:S02]  /*8ee0*/  ISETP.GE.U32.AND P5, PT, R251, R110, PT ;  /* 0x0000006efb00720c */ /* 0x000fe40003fa6070 */
[--C-:B------:R-:W-:Y:S02]  /*8ef0*/  SHF.R.U32.HI R110, RZ, 0x10, R105.reuse ;  /* 0x00000010ff6e7819 */ /* 0x100fe40000011669 */
[----:B------:R-:W-:Y:S02]  /*8f00*/  LOP3.LUT R109, R105, 0xff, RZ, 0xc0, !PT ;  /* 0x000000ff696d7812 */ /* 0x000fe400078ec0ff */
[----:B------:R-:W-:Y:S02]  /*8f10*/  SHF.R.U32.HI R105, RZ, 0x18, R105 ;  /* 0x00000018ff697819 */ /* 0x000fe40000011669 */
[----:B------:R-:W-:Y:S02]  /*8f20*/  LOP3.LUT R110, R110, 0xff, RZ, 0xc0, !PT ;  /* 0x000000ff6e6e7812 */ /* 0x000fe400078ec0ff */
[----:B------:R-:W-:-:S02]  /*8f30*/  ISETP.GE.U32.AND P4, PT, R251, R109, PT ;  /* 0x0000006dfb00720c */ /* 0x000fc40003f86070 */
[C---:B------:R-:W-:Y:S01]  /*8f40*/  ISETP.GE.U32.AND P3, PT, R251.reuse, R105, PT ;  /* 0x00000069fb00720c */ /* 0x040fe20003f66070 */
[----:B------:R-:W-:Y:S01]  /*8f50*/  @!P5 HFMA2.BF16_V2 R71, -RZ.H0_H0, RZ.H0_H0, -R210.H0_H0 ;  /* 0x200000ffff47d231 */ /* 0x000fe200003409d2 */
[----:B------:R-:W-:Y:S02]  /*8f60*/  ISETP.GE.U32.AND P2, PT, R251, R110, PT ;  /* 0x0000006efb00720c */ /* 0x000fe40003f46070 */
[----:B------:R-:W-:Y:S02]  /*8f70*/  LOP3.LUT R110, R2, 0xff, RZ, 0xc0, !PT ;  /* 0x000000ff026e7812 */ /* 0x000fe400078ec0ff */
[----:B------:R-:W-:Y:S02]  /*8f80*/  @!P5 PRMT R210, R71, 0x5410, RZ ;  /* 0x0000541047d2d816 */ /* 0x000fe400000000ff */
[----:B------:R-:W-:Y:S02]  /*8f90*/  ISETP.GE.U32.AND P1, PT, R251, R110, PT ;  /* 0x0000006efb00720c */ /* 0x000fe40003f26070 */
[----:B------:R-:W-:Y:S01]  /*8fa0*/  SHF.R.U32.HI R110, RZ, 0x18, R2 ;  /* 0x00000018ff6e7819 */ /* 0x000fe20000011602 */
[----:B------:R-:W-:Y:S01]  /*8fb0*/  IMAD.WIDE.U32 R2, R99, -0x2daee0ad, RZ ;  /* 0xd2511f5363027825 */ /* 0x000fe200078e00ff */
[----:B------:R-:W-:Y:S01]  /*8fc0*/  PRMT R71, R73, 0x7632, R71 ;  /* 0x0000763249477816 */ /* 0x000fe20000000047 */
[----:B------:R-:W1:Y:S01]  /*8fd0*/  MUFU.EX2 R109, R126 ;  /* 0x0000007e006d7308 */ /* 0x000e620000000800 */
[----:B------:R-:W-:Y:S01]  /*8fe0*/  @!P4 HFMA2.BF16_V2 R74, -RZ.H0_H0, RZ.H0_H0, -R211.H0_H0 ;  /* 0x200000ffff4ac231 */ /* 0x000fe200003409d3 */
[----:B------:R-:W-:-:S02]  /*8ff0*/  SHF.R.U32.HI R120, RZ, 0x8, R120 ;  /* 0x00000008ff787819 */ /* 0x000fc40000011678 */
[----:B------:R-:W-:Y:S01]  /*9000*/  LOP3.LUT R114, R3, UR32, R164, 0x96, !PT ;  /* 0x0000002003727c12 */ /* 0x000fe2000f8e96a4 */
[----:B------:R-:W-:Y:S01]  /*9010*/  @!P3 HFMA2.BF16_V2 R69, -RZ.H0_H0, RZ.H0_H0, -R71.H0_H0 ;  /* 0x200000ffff45b231 */ /* 0x000fe20000340947 */
[----:B------:R-:W-:Y:S01]  /*9020*/  LOP3.LUT R120, R120, 0xffff, RZ, 0xc0, !PT ;  /* 0x0000ffff78787812 */ /* 0x000fe200078ec0ff */
[----:B------:R-:W-:Y:S01]  /*9030*/  @!P2 HFMA2.BF16_V2 R70, -RZ.H0_H0, RZ.H0_H0, -R171.H0_H0 ;  /* 0x200000ffff46a231 */ /* 0x000fe200003409ab */
[----:B------:R-:W-:Y:S01]  /*9040*/  @!P4 PRMT R211, R74, 0x5410, RZ ;  /* 0x000054104ad3c816 */ /* 0x000fe200000000ff */
[----:B------:R-:W-:Y:S01]  /*9050*/  @!P1 HFMA2.BF16_V2 R66, -RZ.H0_H0, RZ.H0_H0, -R72.H0_H0 ;  /* 0x200000ffff429231 */ /* 0x000fe20000340948 */
[----:B------:R-:W-:Y:S01]  /*9060*/  PRMT R73, R171, 0x5410, R71 ;  /* 0x00005410ab497816 */ /* 0x000fe20000000047 */
[----:B------:R-:W-:Y:S01]  /*9070*/  MUFU.EX2 R105, R130 ;  /* 0x0000008200697308 */ /* 0x000fe20000000800 */
[----:B------:R-:W-:Y:S01]  /*9080*/  LOP3.LUT R74, R114, 0xffff, RZ, 0xc0, !PT ;  /* 0x0000ffff724a7812 */ /* 0x000fe200078ec0ff */
[----:B------:R3:W5:Y:S01]  /*9090*/  LDL.LU.64 R164, [R1+0x280] ;  /* 0x0002800001a47983 */ /* 0x0007620000300a00 */
[----:B------:R-:W-:-:S02]  /*90a0*/  @!P3 PRMT R71, R69, 0x5410, RZ ;  /* 0x000054104547b816 */ /* 0x000fc400000000ff */
[----:B------:R-:W-:-:S03]  /*90b0*/  ISETP.GE.U32.AND P5, PT, R251, R120, PT ;  /* 0x00000078fb00720c */ /* 0x000fc60003fa6070 */
[----:B------:R-:W4:Y:S01]  /*90c0*/  MUFU.EX2 R69, R50 ;  /* 0x0000003200457308 */ /* 0x000f220000000800 */
[----:B------:R-:W-:Y:S02]  /*90d0*/  SHF.R.U32.HI R74, RZ, 0x8, R74 ;  /* 0x00000008ff4a7819 */ /* 0x000fe4000001164a */
[----:B------:R-:W-:Y:S02]  /*90e0*/  ISETP.GE.U32.AND P6, PT, R251, R110, PT ;  /* 0x0000006efb00720c */ /* 0x000fe40003fc6070 */
[----:B------:R-:W-:Y:S02]  /*90f0*/  LOP3.LUT R74, R74, 0xffff, RZ, 0xc0, !PT ;  /* 0x0000ffff4a4a7812 */ /* 0x000fe400078ec0ff */
[----:B------:R-:W-:Y:S01]  /*9100*/  @!P2 PRMT R171, R70, 0x5410, RZ ;  /* 0x0000541046aba816 */ /* 0x000fe200000000ff */
[----:B-1----:R-:W-:Y:S01]  /*9110*/  FADD.FTZ R110, R109, R102 ;  /* 0x000000666d6e7221 */ /* 0x002fe20000010000 */
[----:B------:R-:W-:Y:S02]  /*9120*/  PRMT R70, R72, 0x7632, R70 ;  /* 0x0000763248467816 */ /* 0x000fe40000000046 */
[----:B------:R-:W-:Y:S01]  /*9130*/  ISETP.GE.U32.AND P2, PT, R251, R74, PT ;  /* 0x0000004afb00720c */ /* 0x000fe20003f46070 */
[----:B------:R-:W-:Y:S01]  /*9140*/  FADD.FTZ R110, R178, R110 ;  /* 0x0000006eb26e7221 */ /* 0x000fe20000010000 */
[----:B------:R-:W-:Y:S01]  /*9150*/  PRMT R74, R72, 0x5410, R70 ;  /* 0x00005410484a7816 */ /* 0x000fe20000000046 */
[----:B------:R-:W-:Y:S01]  /*9160*/  @!P5 HFMA2.BF16_V2 R63, -RZ.H0_H0, RZ.H0_H0, -R70.H0_H0 ;  /* 0x200000ffff3fd231 */ /* 0x000fe20000340946 */
[----:B------:R-:W-:-:S02]  /*9170*/  @!P1 PRMT R72, R66, 0x5410, RZ ;  /* 0x0000541042489816 */ /* 0x000fc400000000ff */
[----:B------:R-:W-:Y:S01]  /*9180*/  PRMT R66, R67, 0x7632, R66 ;  /* 0x0000763243427816 */ /* 0x000fe20000000042 */
[C---:B----4-:R-:W-:Y:S01]  /*9190*/  FADD.FTZ R110, R69.reuse, R110 ;  /* 0x0000006e456e7221 */ /* 0x050fe20000010000 */
[----:B------:R-:W-:Y:S02]  /*91a0*/  LOP3.LUT R118, R118, 0xff, RZ, 0xc0, !PT ;  /* 0x000000ff76767812 */ /* 0x000fe400078ec0ff */
[----:B------:R-:W-:Y:S01]  /*91b0*/  F2FP.BF16.PACK_AB R178, R69, R178 ;  /* 0x000000b245b2723e */ /* 0x000fe200000010ff */
[----:B------:R-:W-:Y:S01]  /*91c0*/  @!P6 HFMA2.BF16_V2 R62, -RZ.H0_H0, RZ.H0_H0, -R66.H0_H0 ;  /* 0x200000ffff3ee231 */ /* 0x000fe20000340942 */
[----:B------:R-:W-:Y:S02]  /*91d0*/  LOP3.LUT R69, R114, 0xff, RZ, 0xc0, !PT ;  /* 0x000000ff72457812 */ /* 0x000fe400078ec0ff */
[----:B------:R-:W-:Y:S02]  /*91e0*/  @!P5 PRMT R70, R63, 0x5410, RZ ;  /* 0x000054103f46d816 */ /* 0x000fe400000000ff */
[----:B------:R-:W-:-:S02]  /*91f0*/  ISETP.GE.U32.AND P3, PT, R251, R118, PT ;  /* 0x00000076fb00720c */ /* 0x000fc40003f66070 */
[--C-:B------:R-:W-:Y:S02]  /*9200*/  SHF.R.U32.HI R63, RZ, 0x18, R114.reuse ;  /* 0x00000018ff3f7819 */ /* 0x100fe40000011672 */
[----:B------:R-:W-:Y:S02]  /*9210*/  SHF.R.U32.HI R114, RZ, 0x10, R114 ;  /* 0x00000010ff727819 */ /* 0x000fe40000011672 */
[----:B------:R-:W-:Y:S02]  /*9220*/  ISETP.GE.U32.AND P1, PT, R251, R69, PT ;  /* 0x00000045fb00720c */ /* 0x000fe40003f26070 */
[----:B------:R-:W-:Y:S02]  /*9230*/  PRMT R69, R67, 0x5410, R66 ;  /* 0x0000541043457816 */ /* 0x000fe40000000042 */
[----:B------:R-:W-:Y:S02]  /*9240*/  @!P6 PRMT R66, R62, 0x5410, RZ ;  /* 0x000054103e42e816 */ /* 0x000fe400000000ff */
[----:B------:R-:W-:Y:S01]  /*9250*/  LOP3.LUT R62, R114, 0xff, RZ, 0xc0, !PT ;  /* 0x000000ff723e7812 */ /* 0x000fe200078ec0ff */
[C---:B------:R-:W-:Y:S01]  /*9260*/  FADD.FTZ R102, R105.reuse, R101 ;  /* 0x0000006569667221 */ /* 0x040fe20000010000 */
[----:B------:R-:W-:-:S02]  /*9270*/  F2FP.BF16.PACK_AB R184, R105, R184 ;  /* 0x000000b869b8723e */ /* 0x000fc400000010ff */
[----:B------:R-:W-:Y:S02]  /*9280*/  LOP3.LUT R105, R2, 0xffff, RZ, 0xc0, !PT ;  /* 0x0000ffff02697812 */ /* 0x000fe400078ec0ff */
[C---:B------:R-:W-:Y:S02]  /*9290*/  ISETP.GE.U32.AND P6, PT, R251.reuse, R62, PT ;  /* 0x0000003efb00720c */ /* 0x040fe40003fc6070 */
[----:B------:R-:W-:Y:S02]  /*92a0*/  ISETP.GE.U32.AND P5, PT, R251, R63, PT ;  /* 0x0000003ffb00720c */ /* 0x000fe40003fa6070 */
[----:B------:R-:W-:Y:S01]  /*92b0*/  PRMT R62, R65, 0x7632, R62 ;  /* 0x00007632413e7816 */ /* 0x000fe2000000003e */
[----:B------:R-:W-:Y:S01]  /*92c0*/  @!P3 HFMA2.BF16_V2 R59, -RZ.H0_H0, RZ.H0_H0, -R67.H0_H0 ;  /* 0x200000ffff3bb231 */ /* 0x000fe20000340943 */
[----:B------:R-:W-:Y:S01]  /*92d0*/  SHF.R.U32.HI R105, RZ, 0x8, R105 ;  /* 0x00000008ff697819 */ /* 0x000fe20000011669 */
[----:B------:R-:W1:Y:S02]  /*92e0*/  MUFU.EX2 R114, R47 ;  /* 0x0000002f00727308 */ /* 0x000e640000000800 */
[----:B------:R-:W-:Y:S01]  /*92f0*/  @!P2 HFMA2.BF16_V2 R80, -RZ.H0_H0, RZ.H0_H0, -R62.H0_H0 ;  /* 0x200000ffff50a231 */ /* 0x000fe2000034093e */
[----:B------:R-:W-:-:S02]  /*9300*/  LOP3.LUT R105, R105, 0xffff, RZ, 0xc0, !PT ;  /* 0x0000ffff69697812 */ /* 0x000fc400078ec0ff */
[----:B------:R-:W-:Y:S02]  /*9310*/  @!P3 PRMT R67, R59, 0x5410, RZ ;  /* 0x000054103b43b816 */ /* 0x000fe400000000ff */
[----:B------:R-:W-:Y:S02]  /*9320*/  PRMT R63, R64, 0x7632, R63 ;  /* 0x00007632403f7816 */ /* 0x000fe4000000003f */
[----:B------:R-:W-:Y:S01]  /*9330*/  PRMT R59, R65, 0x5410, R62 ;  /* 0x00005410413b7816 */ /* 0x000fe2000000003e */
[----:B------:R-:W-:Y:S01]  /*9340*/  @!P1 HFMA2.BF16_V2 R58, -RZ.H0_H0, RZ.H0_H0, -R65.H0_H0 ;  /* 0x200000ffff3a9231 */ /* 0x000fe20000340941 */
[----:B------:R-:W-:Y:S02]  /*9350*/  @!P2 PRMT R62, R80, 0x5410, RZ ;  /* 0x00005410503ea816 */ /* 0x000fe400000000ff */
[----:B------:R4:W1:Y:S01]  /*9360*/  MUFU.EX2 R80, R46 ;  /* 0x0000002e00507308 */ /* 0x0008620000000800 */
[----:B------:R-:W-:Y:S01]  /*9370*/  ISETP.GE.U32.AND P3, PT, R251, R105, PT ;  /* 0x00000069fb00720c */ /* 0x000fe20003f66070 */
[----:B------:R-:W-:Y:S01]  /*9380*/  @!P5 HFMA2.BF16_V2 R81, -RZ.H0_H0, RZ.H0_H0, -R63.H0_H0 ;  /* 0x200000ffff51d231 */ /* 0x000fe2000034093f */
[----:B------:R-:W-:-:S02]  /*9390*/  LOP3.LUT R99, R2, 0xff, RZ, 0xc0, !PT ;  /* 0x000000ff02637812 */ /* 0x000fc400078ec0ff */
[----:B------:R-:W-:Y:S02]  /*93a0*/  @!P1 PRMT R65, R58, 0x5410, RZ ;  /* 0x000054103a419816 */ /* 0x000fe400000000ff */
[----:B------:R-:W-:Y:S02]  /*93b0*/  PRMT R58, R64, 0x5410, R63 ;  /* 0x00005410403a7816 */ /* 0x000fe4000000003f */
[----:B------:R-:W-:Y:S02]  /*93c0*/  @!P5 PRMT R63, R81, 0x5410, RZ ;  /* 0x00005410513fd816 */ /* 0x000fe400000000ff */
[----:B------:R-:W-:Y:S02]  /*93d0*/  ISETP.GE.U32.AND P4, PT, R251, R99, PT ;  /* 0x00000063fb00720c */ /* 0x000fe40003f86070 */
[----:B------:R-:W-:Y:S02]  /*93e0*/  PRMT R81, R61, 0x7632, R81 ;  /* 0x000076323d517816 */ /* 0x000fe40000000051 */
[----:B------:R-:W-:Y:S01]  /*93f0*/  LOP3.LUT R99, R55, UR20, R38, 0x96, !PT ;  /* 0x0000001437637c12 */ /* 0x000fe2000f8e9626 */
[----:B-1----:R-:W-:-:S02]  /*9400*/  FADD.FTZ R102, R114, R102 ;  /* 0x0000006672667221 */ /* 0x002fc40000010000 */
[----:B------:R-:W-:Y:S01]  /*9410*/  @!P3 HFMA2.BF16_V2 R75, -RZ.H0_H0, RZ.H0_H0, -R81.H0_H0 ;  /* 0x200000ffff4bb231 */ /* 0x000fe20000340951 */
[----:B------:R1:W1:Y:S01]  /*9420*/  MUFU.EX2 R105, R180 ;  /* 0x000000b400697308 */ /* 0x0002620000000800 */
[----:B----4-:R-:W-:-:S04]  /*9430*/  IMAD.WIDE.U32 R46, R99, -0x2daee0ad, RZ ;  /* 0xd2511f53632e7825 */ /* 0x010fc800078e00ff */
[C---:B------:R-:W-:Y:S01]  /*9440*/  FADD.FTZ R102, R80.reuse, R102 ;  /* 0x0000006650667221 */ /* 0x040fe20000010000 */
[----:B------:R-:W-:Y:S02]  /*9450*/  LOP3.LUT R101, R97, UR18, R54, 0x96, !PT ;  /* 0x0000001261657c12 */ /* 0x000fe4000f8e9636 */
[----:B-1----:R-:W-:Y:S02]  /*9460*/  F2FP.BF16.PACK_AB R180, R80, R114 ;  /* 0x0000007250b4723e */ /* 0x002fe400000010ff */
[----:B------:R-:W-:Y:S02]  /*9470*/  PRMT R80, R61, 0x5410, R81 ;  /* 0x000054103d507816 */ /* 0x000fe40000000051 */
[----:B------:R-:W-:Y:S02]  /*9480*/  @!P3 PRMT R81, R75, 0x5410, RZ ;  /* 0x000054104b51b816 */ /* 0x000fe400000000ff */
[----:B------:R-:W-:Y:S01]  /*9490*/  LOP3.LUT R75, R47, UR17, R28, 0x96, !PT ;  /* 0x000000112f4b7c12 */ /* 0x000fe2000f8e961c */
[----:B------:R-:W-:-:S04]  /*94a0*/  IMAD.WIDE.U32 R50, R101, -0x2daee0ad, RZ ;  /* 0xd2511f5365327825 */ /* 0x000fc800078e00ff */
[----:B------:R-:W-:Y:S01]  /*94b0*/  IMAD.WIDE.U32 R54, R75, -0x326172a9, RZ ;  /* 0xcd9e8d574b367825 */ /* 0x000fe200078e00ff */
[----:B------:R-:W-:-:S04]  /*94c0*/  LOP3.LUT R75, R51, UR15, R46, 0x96, !PT ;  /* 0x0000000f334b7c12 */ /* 0x000fc8000f8e962e */
[----:B------:R-:W-:-:S05]  /*94d0*/  LOP3.LUT R99, R55, UR16, R96, 0x96, !PT ;  /* 0x0000001037637c12 */ /* 0x000fca000f8e9660 */
        /* <DEDUP_REMOVED lines=8> */
[----:B------:R-:W-:Y:S01]  /*9560*/  IMAD.WIDE.U32 R50, R75, -0x326172a9, RZ ;  /* 0xcd9e8d574b327825 */ /* 0x000fe200078e00ff */
[----:B------:R-:W-:-:S04]  /*9570*/  @!P6 HFMA2.BF16_V2 R82, -RZ.H0_H0, RZ.H0_H0, -R64.H0_H0 ;  /* 0x200000ffff52e231 */ /* 0x000fc80000340940 */
[----:B------:R-:W-:Y:S02]  /*9580*/  LOP3.LUT R75, R51, UR31, R46, 0x96, !PT ;  /* 0x0000001f334b7c12 */ /* 0x000fe4000f8e962e */
[----:B------:R-:W-:Y:S02]  /*9590*/  F2FP.BF16.PACK_AB R182, R109, R182 ;  /* 0x000000b66db6723e */ /* 0x000fe400000010ff */
[----:B------:R-:W-:Y:S02]  /*95a0*/  LOP3.LUT R101, R75, 0xff, RZ, 0xc0, !PT ;  /* 0x000000ff4b657812 */ /* 0x000fe400078ec0ff */
[--C-:B------:R-:W-:Y:S02]  /*95b0*/  SHF.R.U32.HI R109, RZ, 0x10, R2.reuse ;  /* 0x00000010ff6d7819 */ /* 0x100fe40000011602 */
[----:B------:R-:W-:Y:S02]  /*95c0*/  SHF.R.U32.HI R113, RZ, 0x18, R2 ;  /* 0x00000018ff717819 */ /* 0x000fe40000011602 */
[----:B------:R-:W-:Y:S01]  /*95d0*/  @!P6 PRMT R64, R82, 0x5410, RZ ;  /* 0x000054105240e816 */ /* 0x000fe200000000ff */
[----:B------:R-:W-:Y:S01]  /*95e0*/  @!P4 HFMA2.BF16_V2 R77, -RZ.H0_H0, RZ.H0_H0, -R61.H0_H0 ;  /* 0x200000ffff4dc231 */ /* 0x000fe2000034093d */
[----:B------:R-:W-:Y:S01]  /*95f0*/  ISETP.GE.U32.AND P6, PT, R251, R101, PT ;  /* 0x00000065fb00720c */ /* 0x000fe20003fc6070 */
[----:B------:R-:W1:Y:S01]  /*9600*/  MUFU.EX2 R130, R186 ;  /* 0x000000ba00827308 */ /* 0x000e620000000800 */
[----:B------:R-:W-:Y:S01]  /*9610*/  LOP3.LUT R109, R109, 0xff, RZ, 0xc0, !PT ;  /* 0x000000ff6d6d7812 */ /* 0x000fe200078ec0ff */
[----:B------:R-:W-:Y:S01]  /*9620*/  IMAD.MOV.U32 R126, RZ, RZ, R53 ;  /* 0x000000ffff7e7224 */ /* 0x000fe200078e0035 */
[----:B------:R-:W-:Y:S01]  /*9630*/  LOP3.LUT R101, R75, 0xffff, RZ, 0xc0, !PT ;  /* 0x0000ffff4b657812 */ /* 0x000fe200078ec0ff */
[----:B------:R3:W5:Y:S01]  /*9640*/  LDL.LU.64 R2, [R1+0x278] ;  /* 0x0002780001027983 */ /* 0x0007620000300a00 */
[----:B------:R-:W-:-:S02]  /*9650*/  ISETP.GE.U32.AND P1, PT, R251, R113, PT ;  /* 0x00000071fb00720c */ /* 0x000fc40003f26070 */
[----:B------:R-:W-:Y:S02]  /*9660*/  ISETP.GE.U32.AND P2, PT, R251, R109, PT ;  /* 0x0000006dfb00720c */ /* 0x000fe40003f46070 */
[----:B------:R-:W-:Y:S02]  /*9670*/  PRMT R82, R60, 0x7632, R82 ;  /* 0x000076323c527816 */ /* 0x000fe40000000052 */
[----:B------:R-:W-:Y:S02]  /*9680*/  SHF.R.U32.HI R101, RZ, 0x8, R101 ;  /* 0x00000008ff657819 */ /* 0x000fe40000011665 */
[----:B------:R-:W-:Y:S01]  /*9690*/  @!P4 PRMT R61, R77, 0x5410, RZ ;  /* 0x000054104d3dc816 */ /* 0x000fe200000000ff */
[----:B------:R-:W-:Y:S01]  /*96a0*/  IMAD.WIDE.U32 R52, R99, -0x2daee0ad, RZ ;  /* 0xd2511f5363347825 */ /* 0x000fe200078e00ff */
[----:B------:R-:W-:Y:S01]  /*96b0*/  LOP3.LUT R101, R101, 0xffff, RZ, 0xc0, !PT ;  /* 0x0000ffff65657812 */ /* 0x000fe200078ec0ff */
[----:B------:R-:W-:Y:S01]  /*96c0*/  MUFU.EX2 R185, R185 ;  /* 0x000000b900b97308 */ /* 0x000fe20000000800 */
[----:B------:R3:W4:Y:S02]  /*96d0*/  LDL.LU.64 R46, [R1+0x270] ;  /* 0x00027000012e7983 */ /* 0x0007240000300a00 */
[----:B------:R-:W-:Y:S01]  /*96e0*/  ISETP.GE.U32.AND P5, PT, R251, R101, PT ;  /* 0x00000065fb00720c */ /* 0x000fe20003fa6070 */
[----:B------:R-:W-:Y:S01]  /*96f0*/  @!P1 HFMA2.BF16_V2 R78, -RZ.H0_H0, RZ.H0_H0, -R82.H0_H0 ;  /* 0x200000ffff4e9231 */ /* 0x000fe20000340952 */
[----:B------:R-:W-:-:S02]  /*9700*/  SHF.R.U32.HI R101, RZ, 0x10, R75 ;  /* 0x00000010ff657819 */ /* 0x000fc4000001164b */
[----:B------:R-:W-:Y:S01]  /*9710*/  SHF.R.U32.HI R75, RZ, 0x18, R75 ;  /* 0x00000018ff4b7819 */ /* 0x000fe2000001164b */
[----:B------:R-:W-:Y:S01]  /*9720*/  @!P2 HFMA2.BF16_V2 R79, -RZ.H0_H0, RZ.H0_H0, -R60.H0_H0 ;  /* 0x200000ffff4fa231 */ /* 0x000fe2000034093c */
[----:B------:R-:W-:Y:S02]  /*9730*/  PRMT R77, R60, 0x5410, R82 ;  /* 0x000054103c4d7816 */ /* 0x000fe40000000052 */
[----:B------:R-:W-:Y:S02]  /*9740*/  ISETP.GE.U32.AND P4, PT, R251, R75, PT ;  /* 0x0000004bfb00720c */ /* 0x000fe40003f86070 */
[----:B------:R-:W-:Y:S01]  /*9750*/  @!P1 PRMT R82, R78, 0x5410, RZ ;  /* 0x000054104e529816 */ /* 0x000fe200000000ff */
[----:B------:R-:W-:Y:S01]  /*9760*/  FADD.FTZ R78, R247, R110 ;  /* 0x0000006ef74e7221 */ /* 0x000fe20000010000 */
[----:B------:R-:W-:Y:S02]  /*9770*/  LOP3.LUT R101, R101, 0xff, RZ, 0xc0, !PT ;  /* 0x000000ff65657812 */ /* 0x000fe400078ec0ff */
[----:B------:R-:W-:Y:S01]  /*9780*/  LOP3.LUT R75, R50, 0xff, RZ, 0xc0, !PT ;  /* 0x000000ff324b7812 */ /* 0x000fe200078ec0ff */
[----:B------:R1:W1:Y:S01]  /*9790*/  MUFU.EX2 R109, R174 ;  /* 0x000000ae006d7308 */ /* 0x0002620000000800 */
[----:B------:R-:W-:Y:S01]  /*97a0*/  @!P2 PRMT R60, R79, 0x5410, RZ ;  /* 0x000054104f3ca816 */ /* 0x000fe200000000ff */
[----:B------:R-:W-:Y:S01]  /*97b0*/  FADD.FTZ R79, R176, R102 ;  /* 0x00000066b04f7221 */ /* 0x000fe20000010000 */
[----:B------:R-:W-:Y:S01]  /*97c0*/  ISETP.GE.U32.AND P2, PT, R251, R101, PT ;  /* 0x00000065fb00720c */ /* 0x000fe20003f46070 */
[----:B------:R-:W-:Y:S01]  /*97d0*/  FADD.FTZ R78, R105, R78 ;  /* 0x0000004e694e7221 */ /* 0x000fe20000010000 */
[----:B------:R-:W-:-:S02]  /*97e0*/  ISETP.GE.U32.AND P1, PT, R251, R75, PT ;  /* 0x0000004bfb00720c */ /* 0x000fc40003f26070 */
[--C-:B------:R-:W-:Y:S02]  /*97f0*/  SHF.R.U32.HI R102, RZ, 0x18, R50.reuse ;  /* 0x00000018ff667819 */ /* 0x100fe40000011632 */
[----:B------:R-:W-:Y:S02]  /*9800*/  LOP3.LUT R75, R50, 0xffff, RZ, 0xc0, !PT ;  /* 0x0000ffff324b7812 */ /* 0x000fe400078ec0ff */
[----:B------:R-:W-:Y:S02]  /*9810*/  SHF.R.U32.HI R101, RZ, 0x10, R50 ;  /* 0x00000010ff657819 */ /* 0x000fe40000011632 */
[----:B------:R3:W2:Y:S01]  /*9820*/  LDL.LU.64 R50, [R1+0x268] ;  /* 0x0002680001327983 */ /* 0x0006a20000300a00 */
[----:B-1----:R-:W-:Y:S02]  /*9830*/  F2FP.BF16.PACK_AB R174, R105, R247 ;  /* 0x000000f769ae723e */ /* 0x002fe400000010ff */
[----:B------:R-:W-:Y:S02]  /*9840*/  LOP3.LUT R105, R53, UR32, R54, 0x96, !PT ;  /* 0x0000002035697c12 */ /* 0x000fe4000f8e9636 */
[----:B------:R3:W2:Y:S01]  /*9850*/  LDL.LU.64 R54, [R1+0x260] ;  /* 0x0002600001367983 */ /* 0x0006a20000300a00 */
[----:B------:R-:W-:Y:S01]  /*9860*/  FADD.FTZ R78, R130, R78 ;  /* 0x0000004e824e7221 */ /* 0x000fe20000010000 */
[C---:B------:R-:W-:Y:S01]  /*9870*/  F2FP.BF16.PACK_AB R176, R109.reuse, R176 ;  /* 0x000000b06db0723e */ /* 0x040fe200000010ff */
[----:B------:R-:W-:Y:S01]  /*9880*/  FADD.FTZ R79, R109, R79 ;  /* 0x0000004f6d4f7221 */ /* 0x000fe20000010000 */
[C---:B------:R-:W-:Y:S01]  /*9890*/  F2FP.BF16.PACK_AB R130, R185.reuse, R130 ;  /* 0x00000082b982723e */ /* 0x040fe200000010ff */
[----:B------:R-:W-:Y:S01]  /*98a0*/  FADD.FTZ R109, R185, R78 ;  /* 0x0000004eb96d7221 */ /* 0x000fe20000010000 */
[----:B------:R-:W-:Y:S01]  /*98b0*/  @!P6 HFMA2.BF16_V2 R56, -RZ.H0_H0, RZ.H0_H0, -R57.H0_H0 ;  /* 0x200000ffff38e231 */ /* 0x000fe20000340939 */
[----:B------:R-:W-:-:S02]  /*98c0*/  PRMT R185, R57, 0x7632, R185 ;  /* 0x0000763239b97816 */ /* 0x000fc400000000b9 */
[----:B------:R-:W-:Y:S02]  /*98d0*/  LOP3.LUT R101, R101, 0xff, RZ, 0xc0, !PT ;  /* 0x000000ff65657812 */ /* 0x000fe400078ec0ff */
[----:B------:R-:W-:Y:S02]  /*98e0*/  PRMT R78, R57, 0x5410, R185 ;  /* 0x00005410394e7816 */ /* 0x000fe400000000b9 */
[----:B------:R-:W-:Y:S02]  /*98f0*/  @!P6 PRMT R57, R56, 0x5410, RZ ;  /* 0x000054103839e816 */ /* 0x000fe400000000ff */
[C---:B------:R-:W-:Y:S02]  /*9900*/  ISETP.GE.U32.AND P3, PT, R251.reuse, R102, PT ;  /* 0x00000066fb00720c */ /* 0x040fe40003f66070 */
[----:B------:R-:W-:Y:S02]  /*9910*/  ISETP.GE.U32.AND P6, PT, R251, R101, PT ;  /* 0x00000065fb00720c */ /* 0x000fe40003fc6070 */
[----:B------:R-:W-:-:S02]  /*9920*/  LOP3.LUT R110, R52, 0xff, RZ, 0xc0, !PT ;  /* 0x000000ff346e7812 */ /* 0x000fc400078ec0ff */
[----:B------:R-:W-:Y:S02]  /*9930*/  LOP3.LUT R99, R52, 0xffff, RZ, 0xc0, !PT ;  /* 0x0000ffff34637812 */ /* 0x000fe400078ec0ff */
[--C-:B------:R-:W-:Y:S02]  /*9940*/  SHF.R.U32.HI R101, RZ, 0x10, R52.reuse ;  /* 0x00000010ff657819 */ /* 0x100fe40000011634 */
[----:B------:R-:W-:Y:S02]  /*9950*/  SHF.R.U32.HI R102, RZ, 0x18, R52 ;  /* 0x00000018ff667819 */ /* 0x000fe40000011634 */
[----:B------:R3:W3:Y:S01]  /*9960*/  LDL.LU.64 R52, [R1+0x258] ;  /* 0x0002580001347983 */ /* 0x0006e20000300a00 */
[----:B------:R-:W-:Y:S01]  /*9970*/  SHF.R.U32.HI R75, RZ, 0x8, R75 ;  /* 0x00000008ff4b7819 */ /* 0x000fe2000001164b */
[----:B------:R-:W1:Y:S01]  /*9980*/  MUFU.EX2 R183, R183 ;  /* 0x000000b700b77308 */ /* 0x000e620000000800 */
[----:B------:R-:W-:Y:S01]  /*9990*/  PRMT R186, R187, 0x7632, R186 ;  /* 0x00007632bbba7816 */ /* 0x000fe200000000ba */
[----:B------:R-:W-:-:S06]  /*99a0*/  IMAD.MOV.U32 R120, RZ, RZ, R126 ;  /* 0x000000ffff787224 */ /* 0x000fcc00078e007e */
[----:B------:R-:W1:Y:S08]  /*99b0*/  MUFU.EX2 R172, R172 ;  /* 0x000000ac00ac7308 */ /* 0x000e700000000800 */
[----:B------:R1:W1:Y:S02]  /*99c0*/  MUFU.EX2 R126, R181 ;  /* 0x000000b5007e7308 */ /* 0x0002640000000800 */
[----:B-1----:R-:W-:Y:S01]  /*99d0*/  FADD.FTZ R79, R183, R79 ;  /* 0x0000004fb74f7221 */ /* 0x002fe20000010000 */
[----:B------:R-:W-:-:S03]  /*99e0*/  PRMT R181, R182, 0x7632, R181 ;  /* 0x00007632b6b57816 */ /* 0x000fc600000000b5 */
[C---:B------:R-:W-:Y:S01]  /*99f0*/  FADD.FTZ R79, R172.reuse, R79 ;  /* 0x0000004fac4f7221 */ /* 0x040fe20000010000 */
[----:B------:R-:W-:Y:S01]  /*9a00*/  F2FP.BF16.PACK_AB R172, R172, R183 ;  /* 0x000000b7acac723e */ /* 0x000fe200000010ff */
[----:B------:R-:W1:Y:S01]  /*9a10*/  MUFU.EX2 R177, R177 ;  /* 0x000000b100b17308 */ /* 0x000e620000000800 */
[----:B------:R-:W-:Y:S02]  /*9a20*/  PRMT R183, R184, 0x7632, R183 ;  /* 0x00007632b8b77816 */ /* 0x000fe400000000b7 */
[----:B------:R-:W-:-:S03]  /*9a30*/  SHF.R.U32.HI R99, RZ, 0x8, R99 ;  /* 0x00000008ff637819 */ /* 0x000fc60000011663 */
[----:B------:R-:W-:Y:S01]  /*9a40*/  @!P3 HFMA2.BF16_V2 R48, -RZ.H0_H0, RZ.H0_H0, -R183.H0_H0 ;  /* 0x200000ffff30b231 */ /* 0x000fe200003409b7 */
[----:B------:R-:W-:Y:S01]  /*9a50*/  LOP3.LUT R99, R99, 0xffff, RZ, 0xc0, !PT ;  /* 0x0000ffff63637812 */ /* 0x000fe200078ec0ff */
[----:B------:R-:W-:Y:S02]  /*9a60*/  IMAD.MOV.U32 R118, RZ, RZ, R128 ;  /* 0x000000ffff767224 */ /* 0x000fe400078e0080 */
[----:B------:R1:W1:Y:S01]  /*9a70*/  MUFU.EX2 R128, R179 ;  /* 0x000000b300807308 */ /* 0x0002620000000800 */
[----:B------:R-:W-:Y:S01]  /*9a80*/  IMAD.MOV.U32 R114, RZ, RZ, R122 ;  /* 0x000000ffff727224 */ /* 0x000fe200078e007a */
[----:B------:R-:W-:-:S06]  /*9a90*/  LOP3.LUT R101, R101, 0xff, RZ, 0xc0, !PT ;  /* 0x000000ff65657812 */ /* 0x000fcc00078ec0ff */
[----:B------:R-:W2:Y:S01]  /*9aa0*/  MUFU.EX2 R243, R243 ;  /* 0x000000f300f37308 */ /* 0x000ea20000000800 */
[----:B-1----:R-:W-:-:S07]  /*9ab0*/  PRMT R179, R180, 0x7632, R179 ;  /* 0x00007632b4b37816 */ /* 0x002fce00000000b3 */
[----:B------:R-:W1:Y:S08]  /*9ac0*/  MUFU.EX2 R122, R242 ;  /* 0x000000f2007a7308 */ /* 0x000e700000000800 */
[----:B------:R1:W1:Y:S01]  /*9ad0*/  MUFU.EX2 R124, R175 ;  /* 0x000000af007c7308 */ /* 0x0002620000000800 */
[----:B------:R-:W-:Y:S02]  /*9ae0*/  LOP3.LUT R56, R7, UR20, R38, 0x96, !PT ;  /* 0x0000001407387c12 */ /* 0x000fe4000f8e9626 */
[----:B-1----:R-:W-:Y:S01]  /*9af0*/  PRMT R175, R176, 0x7632, R175 ;  /* 0x00007632b0af7816 */ /* 0x002fe200000000af */
[----:B------:R-:W-:Y:S01]  /*9b00*/  IMAD.MOV.U32 R247, RZ, RZ, R33 ;  /* 0x000000fffff77224 */ /* 0x000fe200078e0021 */
[----:B--2---:R-:W-:-:S05]  /*9b10*/  @!P5 HFMA2.BF16_V2 R55, -RZ.H0_H0, RZ.H0_H0, -R185.H0_H0 ;  /* 0x200000ffff37d231 */ /* 0x004fca00003409b9 */
[----:B------:R-:W-:Y:S02]  /*9b20*/  @!P5 PRMT R185, R55, 0x5410, RZ ;  /* 0x0000541037b9d816 */ /* 0x000fe400000000ff */
[----:B------:R-:W-:-:S04]  /*9b30*/  LOP3.LUT R55, R75, 0xffff, RZ, 0xc0, !PT ;  /* 0x0000ffff4b377812 */ /* 0x000fc800078ec0ff */
[----:B------:R-:W-:Y:S01]  /*9b40*/  ISETP.GE.U32.AND P5, PT, R251, R55, PT ;  /* 0x00000037fb00720c */ /* 0x000fe20003fa6070 */
[----:B------:R-:W-:Y:S01]  /*9b50*/  @!P4 HFMA2.BF16_V2 R54, -RZ.H0_H0, RZ.H0_H0, -R186.H0_H0 ;  /* 0x200000ffff36c231 */ /* 0x000fe200003409ba */
[----:B------:R-:W-:-:S04]  /*9b60*/  PRMT R55, R187, 0x5410, R186 ;  /* 0x00005410bb377816 */ /* 0x000fc800000000ba */
[----:B------:R-:W-:Y:S02]  /*9b70*/  @!P4 PRMT R186, R54, 0x5410, RZ ;  /* 0x0000541036bac816 */ /* 0x000fe400000000ff */
[----:B------:R-:W-:-:S05]  /*9b80*/  LOP3.LUT R54, R105, 0xffff, RZ, 0xc0, !PT ;  /* 0x0000ffff69367812 */ /* 0x000fca00078ec0ff */
[----:B------:R-:W-:Y:S02]  /*9b90*/  @!P5 HFMA2.BF16_V2 R51, -RZ.H0_H0, RZ.H0_H0, -R181.H0_H0 ;  /* 0x200000ffff33d231 */ /* 0x000fe400003409b5 */
[----:B---3--:R-:W-:Y:S02]  /*9ba0*/  @!P2 HFMA2.BF16_V2 R53, -RZ.H0_H0, RZ.H0_H0, -R187.H0_H0 ;  /* 0x200000ffff35a231 */ /* 0x008fe400003409bb */
[----:B------:R-:W-:-:S03]  /*9bb0*/  @!P1 HFMA2.BF16_V2 R52, -RZ.H0_H0, RZ.H0_H0, -R182.H0_H0 ;  /* 0x200000ffff349231 */ /* 0x000fc600003409b6 */
[----:B------:R-:W-:Y:S02]  /*9bc0*/  @!P2 PRMT R187, R53, 0x5410, RZ ;  /* 0x0000541035bba816 */ /* 0x000fe400000000ff */
[----:B------:R-:W-:Y:S02]  /*9bd0*/  PRMT R53, R182, 0x5410, R181 ;  /* 0x00005410b6357816 */ /* 0x000fe400000000b5 */
[----:B------:R-:W-:Y:S01]  /*9be0*/  @!P5 PRMT R181, R51, 0x5410, RZ ;  /* 0x0000541033b5d816 */ /* 0x000fe200000000ff */
[----:B------:R-:W-:Y:S01]  /*9bf0*/  @!P6 HFMA2.BF16_V2 R50, -RZ.H0_H0, RZ.H0_H0, -R184.H0_H0 ;  /* 0x200000ffff32e231 */ /* 0x000fe200003409b8 */
[----:B------:R-:W-:Y:S02]  /*9c00*/  SHF.R.U32.HI R51, RZ, 0x18, R105 ;  /* 0x00000018ff337819 */ /* 0x000fe40000011669 */
[----:B------:R-:W-:Y:S02]  /*9c10*/  SHF.R.U32.HI R54, RZ, 0x8, R54 ;  /* 0x00000008ff367819 */ /* 0x000fe40000011636 */
[----:B------:R-:W-:-:S02]  /*9c20*/  @!P1 PRMT R182, R52, 0x5410, RZ ;  /* 0x0000541034b69816 */ /* 0x000fc400000000ff */
[----:B------:R-:W-:Y:S02]  /*9c30*/  LOP3.LUT R52, R105, 0xff, RZ, 0xc0, !PT ;  /* 0x000000ff69347812 */ /* 0x000fe400078ec0ff */
[----:B------:R-:W-:Y:S02]  /*9c40*/  SHF.R.U32.HI R105, RZ, 0x10, R105 ;  /* 0x00000010ff697819 */ /* 0x000fe40000011669 */
[C---:B------:R-:W-:Y:S02]  /*9c50*/  ISETP.GE.U32.AND P5, PT, R251.reuse, R51, PT ;  /* 0x00000033fb00720c */ /* 0x040fe40003fa6070 */
[----:B------:R-:W-:Y:S02]  /*9c60*/  LOP3.LUT R54, R54, 0xffff, RZ, 0xc0, !PT ;  /* 0x0000ffff36367812 */ /* 0x000fe400078ec0ff */
[----:B------:R-:W-:Y:S02]  /*9c70*/  PRMT R51, R184, 0x5410, R183 ;  /* 0x00005410b8337816 */ /* 0x000fe400000000b7 */
[----:B------:R-:W-:-:S02]  /*9c80*/  ISETP.GE.U32.AND P1, PT, R251, R52, PT ;  /* 0x00000034fb00720c */ /* 0x000fc40003f26070 */
[----:B------:R-:W-:Y:S02]  /*9c90*/  @!P6 PRMT R184, R50, 0x5410, RZ ;  /* 0x0000541032b8e816 */ /* 0x000fe400000000ff */
[----:B------:R-:W-:Y:S02]  /*9ca0*/  LOP3.LUT R50, R105, 0xff, RZ, 0xc0, !PT ;  /* 0x000000ff69327812 */ /* 0x000fe400078ec0ff */
[C---:B------:R-:W-:Y:S01]  /*9cb0*/  ISETP.GE.U32.AND P2, PT, R251.reuse, R54, PT ;  /* 0x00000036fb00720c */ /* 0x040fe20003f46070 */
[----:B------:R-:W-:Y:S01]  /*9cc0*/  FADD.FTZ R54, R126, R109 ;  /* 0x0000006d7e367221 */ /* 0x000fe20000010000 */
[----:B------:R-:W-:Y:S02]  /*9cd0*/  ISETP.GE.U32.AND P6, PT, R251, R50, PT ;  /* 0x00000032fb00720c */ /* 0x000fe40003fc6070 */
[C---:B------:R-:W-:Y:S01]  /*9ce0*/  F2FP.BF16.PACK_AB R126, R177.reuse, R126 ;  /* 0x0000007eb17e723e */ /* 0x040fe200000010ff */
[----:B------:R-:W-:Y:S01]  /*9cf0*/  FADD.FTZ R54, R177, R54 ;  /* 0x00000036b1367221 */ /* 0x000fe20000010000 */
[----:B------:R-:W-:Y:S01]  /*9d00*/  PRMT R177, R178, 0x7632, R177 ;  /* 0x00007632b2b17816 */ /* 0x000fe200000000b1 */
[----:B----4-:R-:W-:Y:S01]  /*9d10*/  @!P1 HFMA2.BF16_V2 R47, -RZ.H0_H0, RZ.H0_H0, -R178.H0_H0 ;  /* 0x200000ffff2f9231 */ /* 0x010fe200003409b2 */
[----:B------:R-:W-:-:S02]  /*9d20*/  @!P3 PRMT R183, R48, 0x5410, RZ ;  /* 0x0000541030b7b816 */ /* 0x000fc400000000ff */
[----:B------:R-:W-:Y:S02]  /*9d30*/  PRMT R48, R178, 0x5410, R177 ;  /* 0x00005410b2307816 */ /* 0x000fe400000000b1 */
[----:B------:R-:W-:Y:S01]  /*9d40*/  ISETP.GE.U32.AND P3, PT, R251, R99, PT ;  /* 0x00000063fb00720c */ /* 0x000fe20003f66070 */
[----:B------:R-:W-:Y:S01]  /*9d50*/  @!P2 HFMA2.BF16_V2 R46, -RZ.H0_H0, RZ.H0_H0, -R177.H0_H0 ;  /* 0x200000ffff2ea231 */ /* 0x000fe200003409b1 */
[----:B------:R-:W-:Y:S01]  /*9d60*/  @!P1 PRMT R178, R47, 0x5410, RZ ;  /* 0x000054102fb29816 */ /* 0x000fe200000000ff */
[----:B------:R-:W-:Y:S01]  /*9d70*/  @!P6 HFMA2.BF16_V2 R43, -RZ.H0_H0, RZ.H0_H0, -R180.H0_H0 ;  /* 0x200000ffff2be231 */ /* 0x000fe200003409b4 */
[----:B------:R-:W-:Y:S02]  /*9d80*/  ISETP.GE.U32.AND P1, PT, R251, R102, PT ;  /* 0x00000066fb00720c */ /* 0x000fe40003f26070 */
[----:B------:R-:W-:Y:S02]  /*9d90*/  @!P2 PRMT R177, R46, 0x5410, RZ ;  /* 0x000054102eb1a816 */ /* 0x000fe400000000ff */
[----:B------:R-:W-:-:S02]  /*9da0*/  PRMT R46, R180, 0x5410, R179 ;  /* 0x00005410b42e7816 */ /* 0x000fc400000000b3 */
[----:B------:R-:W-:Y:S02]  /*9db0*/  ISETP.GE.U32.AND P4, PT, R251, R110, PT ;  /* 0x0000006efb00720c */ /* 0x000fe40003f86070 */
[----:B------:R-:W-:Y:S02]  /*9dc0*/  @!P6 PRMT R180, R43, 0x5410, RZ ;  /* 0x000054102bb4e816 */ /* 0x000fe400000000ff */
[----:B------:R1:W2:Y:S01]  /*9dd0*/  MUFU.EX2 R43, R173 ;  /* 0x000000ad002b7308 */ /* 0x0002a20000000800 */
[----:B------:R-:W-:Y:S01]  /*9de0*/  @!P5 HFMA2.BF16_V2 R42, -RZ.H0_H0, RZ.H0_H0, -R179.H0_H0 ;  /* 0x200000ffff2ad231 */ /* 0x000fe200003409b3 */
[----:B------:R-:W-:Y:S01]  /*9df0*/  ISETP.GE.U32.AND P2, PT, R251, R101, PT ;  /* 0x00000065fb00720c */ /* 0x000fe20003f46070 */
[----:B------:R-:W-:-:S03]  /*9e00*/  @!P1 HFMA2.BF16_V2 R34, -RZ.H0_H0, RZ.H0_H0, -R175.H0_H0 ;  /* 0x200000ffff229231 */ /* 0x000fc600003409af */
[----:B------:R-:W-:Y:S01]  /*9e10*/  @!P5 PRMT R179, R42, 0x5410, RZ ;  /* 0x000054102ab3d816 */ /* 0x000fe200000000ff */
[----:B------:R-:W-:Y:S01]  /*9e20*/  FADD.FTZ R42, R128, R79 ;  /* 0x0000004f802a7221 */ /* 0x000fe20000010000 */
[----:B-1----:R-:W-:-:S05]  /*9e30*/  PRMT R173, R174, 0x7632, R173 ;  /* 0x00007632aead7816 */ /* 0x002fca00000000ad */
[----:B------:R-:W-:Y:S01]  /*9e40*/  @!P3 HFMA2.BF16_V2 R36, -RZ.H0_H0, RZ.H0_H0, -R173.H0_H0 ;  /* 0x200000ffff24b231 */ /* 0x000fe200003409ad */
[----:B------:R-:W-:Y:S01]  /*9e50*/  PRMT R47, R174, 0x5410, R173 ;  /* 0x00005410ae2f7816 */ /* 0x000fe200000000ad */
[----:B------:R-:W-:-:S03]  /*9e60*/  @!P4 HFMA2.BF16_V2 R37, -RZ.H0_H0, RZ.H0_H0, -R174.H0_H0 ;  /* 0x200000ffff25c231 */ /* 0x000fc600003409ae */
[----:B------:R-:W-:Y:S02]  /*9e70*/  @!P3 PRMT R173, R36, 0x5410, RZ ;  /* 0x0000541024adb816 */ /* 0x000fe400000000ff */
[----:B------:R-:W-:Y:S01]  /*9e80*/  PRMT R36, R176, 0x5410, R175 ;  /* 0x00005410b0247816 */ /* 0x000fe200000000af */
[----:B------:R-:W-:Y:S01]  /*9e90*/  FADD.FTZ R42, R243, R42 ;  /* 0x0000002af32a7221 */ /* 0x000fe20000010000 */
[----:B------:R-:W-:Y:S01]  /*9ea0*/  @!P1 PRMT R175, R34, 0x5410, RZ ;  /* 0x0000541022af9816 */ /* 0x000fe200000000ff */
[----:B------:R-:W-:Y:S01]  /*9eb0*/  FADD.FTZ R34, R122, R54 ;  /* 0x000000367a227221 */ /* 0x000fe20000010000 */
[----:B------:R-:W-:Y:S01]  /*9ec0*/  @!P4 PRMT R174, R37, 0x5410, RZ ;  /* 0x0000541025aec816 */ /* 0x000fe200000000ff */
[----:B------:R-:W-:Y:S01]  /*9ed0*/  @!P2 HFMA2.BF16_V2 R35, -RZ.H0_H0, RZ.H0_H0, -R176.H0_H0 ;  /* 0x200000ffff23a231 */ /* 0x000fe200003409b0 */
[----:B------:R-:W-:Y:S01]  /*9ee0*/  FADD.FTZ R37, R124, R42 ;  /* 0x0000002a7c257221 */ /* 0x000fe20000010000 */
[C---:B--2---:R-:W-:Y:S01]  /*9ef0*/  F2FP.BF16.PACK_AB R122, R43.reuse, R122 ;  /* 0x0000007a2b7a723e */ /* 0x044fe200000010ff */
[----:B------:R-:W-:-:S02]  /*9f00*/  FADD.FTZ R34, R43, R34 ;  /* 0x000000222b227221 */ /* 0x000fc40000010000 */
[----:B------:R-:W-:Y:S01]  /*9f10*/  IMAD.WIDE.U32 R42, R56, -0x2daee0ad, RZ ;  /* 0xd2511f53382a7825 */ /* 0x000fe200078e00ff */
[----:B------:R-:W-:-:S04]  /*9f20*/  @!P2 PRMT R176, R35, 0x5410, RZ ;  /* 0x0000541023b0a816 */ /* 0x000fc800000000ff */
[----:B------:R-:W-:Y:S02]  /*9f30*/  LOP3.LUT R35, R43, UR17, R28, 0x96, !PT ;  /* 0x000000112b237c12 */ /* 0x000fe4000f8e961c */
[----:B------:R-:W-:Y:S02]  /*9f40*/  F2FP.BF16.PACK_AB R128, R243, R128 ;  /* 0x00000080f380723e */ /* 0x000fe400000010ff */
[----:B------:R-:W-:Y:S01]  /*9f50*/  LOP3.LUT R75, R97, UR18, R6, 0x96, !PT ;  /* 0x00000012614b7c12 */ /* 0x000fe2000f8e9606 */
[----:B------:R-:W-:Y:S01]  /*9f60*/  IMAD.WIDE.U32 R242, R35, -0x326172a9, RZ ;  /* 0xcd9e8d5723f27825 */ /* 0x000fe200078e00ff */
[----:B------:R-:W2:Y:S03]  /*9f70*/  LDL.LU.64 R6, [R1+0x250] ;  /* 0x0002500001067983 */ /* 0x000ea60000300a00 */
[----:B------:R-:W-:Y:S01]  /*9f80*/  IMAD.WIDE.U32 R28, R75, -0x2daee0ad, RZ ;  /* 0xd2511f534b1c7825 */ /* 0x000fe200078e00ff */
[----:B------:R-:W-:-:S03]  /*9f90*/  LOP3.LUT R35, R243, UR16, R96, 0x96, !PT ;  /* 0x00000010f3237c12 */ /* 0x000fc6000f8e9660 */
[----:B------:R-:W-:Y:S01]  /*9fa0*/  IMAD.MOV.U32 R110, RZ, RZ, R32 ;  /* 0x000000ffff6e7224 */ /* 0x000fe200078e0020 */
[----:B------:R-:W-:Y:S01]  /*9fb0*/  LOP3.LUT R42, R29, UR15, R42, 0x96, !PT ;  /* 0x0000000f1d2a7c12 */ /* 0x000fe2000f8e962a */
[----:B------:R-:W-:-:S05]  /*9fc0*/  IMAD.WIDE.U32 R32, R35, -0x2daee0ad, RZ ;  /* 0xd2511f5323207825 */ /* 0x000fca00078e00ff */
[----:B------:R-:W-:Y:S01]  /*9fd0*/  LOP3.LUT R35, R33, UR13, R28, 0x96, !PT ;  /* 0x0000000d21237c12 */ /* 0x000fe2000f8e961c */
[----:B------:R-:W-:-:S05]  /*9fe0*/  IMAD.WIDE.U32 R28, R42, -0x326172a9, RZ ;  /* 0xcd9e8d572a1c7825 */ /* 0x000fca00078e00ff */
[----:B------:R-:W-:-:S05]  /*9ff0*/  LOP3.LUT R242, R29, UR14, R242, 0x96, !PT ;  /* 0x0000000e1df27c12 */ /* 0x000fca000f8e96f2 */
[----:B------:R-:W-:-:S04]  /*a000*/  IMAD.WIDE.U32 R242, R242, -0x2daee0ad, RZ ;  /* 0xd2511f53f2f27825 */ /* 0x000fc800078e00ff */
[----:B------:R-:W-:Y:S01]  /*a010*/  IMAD.MOV.U32 R99, RZ, RZ, R110 ;  /* 0x000000ffff637224 */ /* 0x000fe200078e006e */
[----:B------:R-:W-:Y:S01]  /*a020*/  LOP3.LUT R43, R243, UR11, R32, 0x96, !PT ;  /* 0x0000000bf32b7c12 */ /* 0x000fe2000f8e9620 */
[----:B------:R-:W-:Y:S02]  /*a030*/  IMAD.MOV.U32 R110, RZ, RZ, R247 ;  /* 0x000000ffff6e7224 */ /* 0x000fe400078e00f7 */
[----:B------:R-:W-:Y:S02]  /*a040*/  IMAD.MOV.U32 R247, RZ, RZ, R114 ;  /* 0x000000fffff77224 */ /* 0x000fe400078e0072 */
[----:B------:R-:W-:Y:S02]  /*a050*/  IMAD.MOV.U32 R79, RZ, RZ, R5 ;  /* 0x000000ffff4f7224 */ /* 0x000fe400078e0005 */
[----:B------:R-:W-:Y:S02]  /*a060*/  IMAD.MOV.U32 R114, RZ, RZ, R4 ;  /* 0x000000ffff727224 */ /* 0x000fe400078e0004 */
[----:B------:R-:W-:-:S04]  /*a070*/  IMAD.WIDE.U32 R32, R35, -0x326172a9, RZ ;  /* 0xcd9e8d5723207825 */ /* 0x000fc800078e00ff */
[----:B------:R-:W-:-:S05]  /*a080*/  IMAD.WIDE.U32 R4, R43, -0x326172a9, RZ ;  /* 0xcd9e8d572b047825 */ /* 0x000fca00078e00ff */
[----:B------:R-:W-:Y:S02]  /*a090*/  LOP3.LUT R43, R5, UR31, R32, 0x96, !PT ;  /* 0x0000001f052b7c12 */ /* 0x000fe4000f8e9620 */
[----:B------:R-:W-:Y:S02]  /*a0a0*/  LOP3.LUT R35, R33, UR12, R28, 0x96, !PT ;  /* 0x0000000c21237c12 */ /* 0x000fe4000f8e961c */
[----:B------:R-:W-:Y:S01]  /*a0b0*/  LOP3.LUT R52, R43, 0xff, RZ, 0xc0, !PT ;  /* 0x000000ff2b347812 */ /* 0x000fe200078ec0ff */
[----:B------:R1:W3:Y:S01]  /*a0c0*/  LDL.LU.64 R28, [R1+0x248] ;  /* 0x00024800011c7983 */ /* 0x0002e20000300a00 */
[----:B------:R-:W-:Y:S02]  /*a0d0*/  LOP3.LUT R50, R41, UR20, R38, 0x96, !PT ;  /* 0x0000001429327c12 */ /* 0x000fe4000f8e9626 */
[----:B------:R-:W-:Y:S01]  /*a0e0*/  ISETP.GE.U32.AND P6, PT, R251, R52, PT ;  /* 0x00000034fb00720c */ /* 0x000fe20003fc6070 */
[----:B------:R1:W4:Y:S01]  /*a0f0*/  LDL.LU.64 R32, [R1+0x240] ;  /* 0x0002400001207983 */ /* 0x0003220000300a00 */
[----:B------:R-:W-:-:S03]  /*a100*/  LOP3.LUT R52, R97, UR18, R40, 0x96, !PT ;  /* 0x0000001261347c12 */ /* 0x000fc6000f8e9628 */
[----:B------:R1:W2:Y:S04]  /*a110*/  LDL.LU.64 R38, [R1+0x238] ;  /* 0x0002380001267983 */ /* 0x0002a80000300a00 */
[----:B------:R1:W2:Y:S01]  /*a120*/  LDL.LU.64 R40, [R1+0x230] ;  /* 0x0002300001287983 */ /* 0x0002a20000300a00 */
[----:B------:R-:W1:Y:S01]  /*a130*/  MUFU.EX2 R241, R241 ;  /* 0x000000f100f17308 */ /* 0x000e620000000800 */
[----:B------:R-:W-:-:S04]  /*a140*/  LOP3.LUT R54, R43, 0xffff, RZ, 0xc0, !PT ;  /* 0x0000ffff2b367812 */ /* 0x000fc800078ec0ff */
[----:B------:R-:W-:-:S04]  /*a150*/  SHF.R.U32.HI R54, RZ, 0x8, R54 ;  /* 0x00000008ff367819 */ /* 0x000fc80000011636 */
[----:B------:R-:W-:Y:S01]  /*a160*/  LOP3.LUT R54, R54, 0xffff, RZ, 0xc0, !PT ;  /* 0x0000ffff36367812 */ /* 0x000fe200078ec0ff */
[----:B------:R-:W-:Y:S02]  /*a170*/  IMAD.MOV.U32 R75, RZ, RZ, R120 ;  /* 0x000000ffff4b7224 */ /* 0x000fe400078e0078 */
[C---:B-1----:R-:W-:Y:S01]  /*a180*/  FADD.FTZ R37, R241.reuse, R37 ;  /* 0x00000025f1257221 */ /* 0x042fe20000010000 */
[----:B------:R-:W-:Y:S01]  /*a190*/  F2FP.BF16.PACK_AB R124, R241, R124 ;  /* 0x0000007cf17c723e */ /* 0x000fe200000010ff */
[----:B------:R-:W-:Y:S02]  /*a1a0*/  IMAD.MOV.U32 R241, RZ, RZ, R118 ;  /* 0x000000fffff17224 */ /* 0x000fe400078e0076 */
[----:B------:R-:W1:Y:S01]  /*a1b0*/  MUFU.EX2 R118, R131 ;  /* 0x0000008300767308 */ /* 0x000e620000000800 */
[----:B------:R-:W-:Y:S02]  /*a1c0*/  ISETP.GE.U32.AND P3, PT, R251, R54, PT ;  /* 0x00000036fb00720c */ /* 0x000fe40003f66070 */
[----:B------:R-:W-:-:S02]  /*a1d0*/  SHF.R.U32.HI R54, RZ, 0x10, R43 ;  /* 0x00000010ff367819 */ /* 0x000fc4000001162b */
[----:B------:R-:W-:-:S03]  /*a1e0*/  SHF.R.U32.HI R43, RZ, 0x18, R43 ;  /* 0x00000018ff2b7819 */ /* 0x000fc6000001162b */
[----:B------:R-:W1:Y:S01]  /*a1f0*/  MUFU.EX2 R120, R127 ;  /* 0x0000007f00787308 */ /* 0x000e620000000800 */
[----:B------:R-:W-:Y:S02]  /*a200*/  ISETP.GE.U32.AND P2, PT, R251, R43, PT ;  /* 0x0000002bfb00720c */ /* 0x000fe40003f46070 */
[----:B------:R-:W-:-:S05]  /*a210*/  LOP3.LUT R43, R4, 0xff, RZ, 0xc0, !PT ;  /* 0x000000ff042b7812 */ /* 0x000fca00078ec0ff */
[----:B------:R-:W1:Y:S01]  /*a220*/  MUFU.EX2 R129, R129 ;  /* 0x0000008100817308 */ /* 0x000e620000000800 */
[C---:B------:R-:W-:Y:S02]  /*a230*/  ISETP.GE.U32.AND P1, PT, R251.reuse, R43, PT ;  /* 0x0000002bfb00720c */ /* 0x040fe40003f26070 */
[----:B------:R-:W-:Y:S01]  /*a240*/  SHF.R.U32.HI R43, RZ, 0x18, R4 ;  /* 0x00000018ff2b7819 */ /* 0x000fe20000011604 */
[----:B-1----:R-:W-:Y:S01]  /*a250*/  FADD.FTZ R34, R118, R34 ;  /* 0x0000002276227221 */ /* 0x002fe20000010000 */
[----:B------:R-:W-:Y:S02]  /*a260*/  LOP3.LUT R54, R54, 0xff, RZ, 0xc0, !PT ;  /* 0x000000ff36367812 */ /* 0x000fe400078ec0ff */
[C---:B------:R-:W-:Y:S01]  /*a270*/  ISETP.GE.U32.AND P5, PT, R251.reuse, R43, PT ;  /* 0x0000002bfb00720c */ /* 0x040fe20003fa6070 */
[----:B------:R-:W-:Y:S01]  /*a280*/  FADD.FTZ R43, R120, R37 ;  /* 0x00000025782b7221 */ /* 0x000fe20000010000 */
[----:B------:R-:W-:Y:S02]  /*a290*/  ISETP.GE.U32.AND P4, PT, R251, R54, PT ;  /* 0x00000036fb00720c */ /* 0x000fe40003f86070 */
[----:B------:R-:W-:-:S02]  /*a2a0*/  LOP3.LUT R54, R4, 0xffff, RZ, 0xc0, !PT ;  /* 0x0000ffff04367812 */ /* 0x000fc400078ec0ff */
[----:B------:R-:W-:Y:S01]  /*a2b0*/  LOP3.LUT R42, R213, 0x7ffffffc, RZ, 0xc0, !PT ;  /* 0x7ffffffcd52a7812 */ /* 0x000fe200078ec0ff */
[----:B------:R-:W-:Y:S02]  /*a2c0*/  IMAD.MOV.U32 R213, RZ, RZ, R114 ;  /* 0x000000ffffd57224 */ /* 0x000fe400078e0072 */
[C---:B------:R-:W-:Y:S01]  /*a2d0*/  FADD.FTZ R37, R129.reuse, R34 ;  /* 0x0000002281257221 */ /* 0x040fe20000010000 */
[----:B------:R-:W-:Y:S02]  /*a2e0*/  F2FP.BF16.PACK_AB R118, R129, R118 ;  /* 0x000000768176723e */ /* 0x000fe400000010ff */
[----:B------:R-:W-:Y:S01]  /*a2f0*/  PRMT R129, R130, 0x7632, R129 ;  /* 0x0000763282817816 */ /* 0x000fe20000000081 */
[----:B------:R-:W1:Y:S01]  /*a300*/  MUFU.EX2 R125, R125 ;  /* 0x0000007d007d7308 */ /* 0x000e620000000800 */
[----:B------:R-:W-:-:S07]  /*a310*/  SHF.R.U32.HI R54, RZ, 0x8, R54 ;  /* 0x00000008ff367819 */ /* 0x000fce0000011636 */
[----:B------:R-:W1:Y:S01]  /*a320*/  MUFU.EX2 R114, R123 ;  /* 0x0000007b00727308 */ /* 0x000e620000000800 */
[----:B------:R-:W-:Y:S02]  /*a330*/  LOP3.LUT R54, R54, 0xffff, RZ, 0xc0, !PT ;  /* 0x0000ffff36367812 */ /* 0x000fe400078ec0ff */
[----:B------:R-:W-:-:S05]  /*a340*/  PRMT R34, R130, 0x5410, R129 ;  /* 0x0000541082227816 */ /* 0x000fca0000000081 */
[----:B------:R-:W1:Y:S01]  /*a350*/  MUFU.EX2 R121, R121 ;  /* 0x0000007900797308 */ /* 0x000e620000000800 */
[----:B------:R-:W-:Y:S02]  /*a360*/  PRMT R131, R172, 0x7632, R131 ;  /* 0x00007632ac837816 */ /* 0x000fe40000000083 */
[----:B------:R-:W-:Y:S01]  /*a370*/  SHF.R.U32.HI R56, RZ, 0x10, R4 ;  /* 0x00000010ff387819 */ /* 0x000fe20000011604 */
[C---:B-1----:R-:W-:Y:S01]  /*a380*/  FADD.FTZ R43, R125.reuse, R43 ;  /* 0x0000002b7d2b7221 */ /* 0x042fe20000010000 */
[----:B------:R-:W-:Y:S01]  /*a390*/  F2FP.BF16.PACK_AB R120, R125, R120 ;  /* 0x000000787d78723e */ /* 0x000fe200000010ff */
[----:B------:R-:W3:Y:S01]  /*a3a0*/  LDL.LU.64 R4, [R1+0x228] ;  /* 0x0002280001047983 */ /* 0x000ee20000300a00 */
[----:B------:R-:W-:Y:S01]  /*a3b0*/  PRMT R125, R126, 0x7632, R125 ;  /* 0x000076327e7d7816 */ /* 0x000fe2000000007d */
[----:B------:R-:W-:Y:S01]  /*a3c0*/  FADD.FTZ R37, R114, R37 ;  /* 0x0000002572257221 */ /* 0x000fe20000010000 */
[----:B------:R-:W-:Y:S02]  /*a3d0*/  LOP3.LUT R56, R56, 0xff, RZ, 0xc0, !PT ;  /* 0x000000ff38387812 */ /* 0x000fe400078ec0ff */
[----:B------:R-:W-:-:S05]  /*a3e0*/  PRMT R127, R128, 0x7632, R127 ;  /* 0x00007632807f7816 */ /* 0x000fca000000007f */
[----:B------:R-:W-:Y:S01]  /*a3f0*/  @!P5 HFMA2.BF16_V2 R30, -RZ.H0_H0, RZ.H0_H0, -R127.H0_H0 ;  /* 0x200000ffff1ed231 */ /* 0x000fe2000034097f */
[----:B------:R-:W-:Y:S02]  /*a400*/  F2FP.BF16.PACK_AB R114, R121, R114 ;  /* 0x000000727972723e */ /* 0x000fe400000010ff */
[----:B------:R-:W-:Y:S01]  /*a410*/  PRMT R123, R124, 0x7632, R123 ;  /* 0x000076327c7b7816 */ /* 0x000fe2000000007b */
[----:B------:R-:W-:Y:S01]  /*a420*/  MUFU.EX2 R117, R117 ;  /* 0x0000007500757308 */ /* 0x000fe20000000800 */
[----:B------:R-:W-:-:S07]  /*a430*/  PRMT R113, R114, 0x7632, R113 ;  /* 0x0000763272717816 */ /* 0x000fce0000000071 */
[----:B------:R-:W1:Y:S08]  /*a440*/  MUFU.EX2 R240, R240 ;  /* 0x000000f000f07308 */ /* 0x000e700000000800 */
[----:B------:R-:W-:Y:S08]  /*a450*/  MUFU.EX2 R237, R237 ;  /* 0x000000ed00ed7308 */ /* 0x000ff00000000800 */
[----:B------:R-:W-:Y:S01]  /*a460*/  MUFU.EX2 R236, R236 ;  /* 0x000000ec00ec7308 */ /* 0x000fe20000000800 */
[----:B-1----:R-:W-:-:S07]  /*a470*/  FADD.FTZ R43, R240, R43 ;  /* 0x0000002bf02b7221 */ /* 0x002fce0000010000 */
[----:B------:R-:W-:Y:S01]  /*a480*/  MUFU.EX2 R116, R116 ;  /* 0x0000007400747308 */ /* 0x000fe20000000800 */
[----:B--2---:R-:W-:Y:S02]  /*a490*/  @!P3 HFMA2.BF16_V2 R40, -RZ.H0_H0, RZ.H0_H0, -R129.H0_H0 ;  /* 0x200000ffff28b231 */ /* 0x004fe40000340981 */
[----:B------:R-:W-:-:S03]  /*a4a0*/  @!P6 HFMA2.BF16_V2 R41, -RZ.H0_H0, RZ.H0_H0, -R130.H0_H0 ;  /* 0x200000ffff29e231 */ /* 0x000fc60000340982 */
[----:B------:R-:W-:Y:S02]  /*a4b0*/  @!P3 PRMT R129, R40, 0x5410, RZ ;  /* 0x000054102881b816 */ /* 0x000fe400000000ff */
[----:B------:R-:W-:Y:S02]  /*a4c0*/  ISETP.GE.U32.AND P3, PT, R251, R54, PT ;  /* 0x00000036fb00720c */ /* 0x000fe40003f66070 */
[----:B------:R-:W-:Y:S01]  /*a4d0*/  @!P6 PRMT R130, R41, 0x5410, RZ ;  /* 0x000054102982e816 */ /* 0x000fe200000000ff */
[----:B------:R-:W-:Y:S01]  /*a4e0*/  IMAD.WIDE.U32 R40, R35, -0x2daee0ad, RZ ;  /* 0xd2511f5323287825 */ /* 0x000fe200078e00ff */
[----:B------:R-:W-:Y:S01]  /*a4f0*/  @!P2 HFMA2.BF16_V2 R39, -RZ.H0_H0, RZ.H0_H0, -R131.H0_H0 ;  /* 0x200000ffff27a231 */ /* 0x000fe20000340983 */
[----:B------:R-:W-:Y:S01]  /*a500*/  PRMT R35, R172, 0x5410, R131 ;  /* 0x00005410ac237816 */ /* 0x000fe20000000083 */
[----:B------:R-:W-:Y:S02]  /*a510*/  @!P4 HFMA2.BF16_V2 R38, -RZ.H0_H0, RZ.H0_H0, -R172.H0_H0 ;  /* 0x200000ffff26c231 */ /* 0x000fe400003409ac */
[----:B------:R-:W-:-:S02]  /*a520*/  LOP3.LUT R54, R41, UR32, R242, 0x96, !PT ;  /* 0x0000002029367c12 */ /* 0x000fc4000f8e96f2 */
[----:B------:R-:W-:Y:S01]  /*a530*/  @!P2 PRMT R131, R39, 0x5410, RZ ;  /* 0x000054102783a816 */ /* 0x000fe200000000ff */
[----:B------:R-:W-:Y:S01]  /*a540*/  FADD.FTZ R39, R121, R37 ;  /* 0x0000002579277221 */ /* 0x000fe20000010000 */
[----:B------:R-:W-:Y:S01]  /*a550*/  LOP3.LUT R37, R54, 0xff, RZ, 0xc0, !PT ;  /* 0x000000ff36257812 */ /* 0x000fe200078ec0ff */
[----:B----4-:R-:W-:Y:S01]  /*a560*/  @!P3 HFMA2.BF16_V2 R32, -RZ.H0_H0, RZ.H0_H0, -R125.H0_H0 ;  /* 0x200000ffff20b231 */ /* 0x010fe2000034097d */
[----:B------:R-:W-:Y:S02]  /*a570*/  ISETP.GE.U32.AND P6, PT, R251, R56, PT ;  /* 0x00000038fb00720c */ /* 0x000fe40003fc6070 */
[----:B------:R-:W-:Y:S02]  /*a580*/  @!P4 PRMT R172, R38, 0x5410, RZ ;  /* 0x0000541026acc816 */ /* 0x000fe400000000ff */
[--C-:B------:R-:W-:Y:S02]  /*a590*/  SHF.R.U32.HI R56, RZ, 0x10, R54.reuse ;  /* 0x00000010ff387819 */ /* 0x100fe40000011636 */
[----:B------:R-:W-:-:S02]  /*a5a0*/  SHF.R.U32.HI R38, RZ, 0x18, R54 ;  /* 0x00000018ff267819 */ /* 0x000fc40000011636 */
[----:B------:R-:W-:Y:S02]  /*a5b0*/  LOP3.LUT R54, R54, 0xffff, RZ, 0xc0, !PT ;  /* 0x0000ffff36367812 */ /* 0x000fe400078ec0ff */
[----:B------:R-:W-:Y:S02]  /*a5c0*/  ISETP.GE.U32.AND P4, PT, R251, R37, PT ;  /* 0x00000025fb00720c */ /* 0x000fe40003f86070 */
[----:B------:R-:W-:Y:S02]  /*a5d0*/  PRMT R37, R126, 0x5410, R125 ;  /* 0x000054107e257816 */ /* 0x000fe4000000007d */
[----:B------:R-:W-:Y:S02]  /*a5e0*/  @!P3 PRMT R125, R32, 0x5410, RZ ;  /* 0x00005410207db816 */ /* 0x000fe400000000ff */
[----:B------:R-:W-:Y:S01]  /*a5f0*/  SHF.R.U32.HI R32, RZ, 0x8, R54 ;  /* 0x00000008ff207819 */ /* 0x000fe20000011636 */
[----:B------:R-:W-:-:S03]  /*a600*/  @!P1 HFMA2.BF16_V2 R33, -RZ.H0_H0, RZ.H0_H0, -R126.H0_H0 ;  /* 0x200000ffff219231 */ /* 0x000fc6000034097e */
[----:B------:R-:W-:Y:S02]  /*a610*/  LOP3.LUT R32, R32, 0xffff, RZ, 0xc0, !PT ;  /* 0x0000ffff20207812 */ /* 0x000fe400078ec0ff */
[----:B------:R-:W-:Y:S02]  /*a620*/  @!P1 PRMT R126, R33, 0x5410, RZ ;  /* 0x00005410217e9816 */ /* 0x000fe400000000ff */
[----:B------:R-:W-:Y:S01]  /*a630*/  ISETP.GE.U32.AND P3, PT, R251, R32, PT ;  /* 0x00000020fb00720c */ /* 0x000fe20003f66070 */
[----:B------:R-:W-:Y:S01]  /*a640*/  IMAD.WIDE.U32 R32, R230, -0x326172a9, RZ ;  /* 0xcd9e8d57e6207825 */ /* 0x000fe200078e00ff */
[----:B------:R-:W-:Y:S01]  /*a650*/  @!P6 HFMA2.BF16_V2 R31, -RZ.H0_H0, RZ.H0_H0, -R128.H0_H0 ;  /* 0x200000ffff1fe231 */ /* 0x000fe20000340980 */
[----:B------:R-:W-:-:S03]  /*a660*/  LOP3.LUT R56, R56, 0xff, RZ, 0xc0, !PT ;  /* 0x000000ff38387812 */ /* 0x000fc600078ec0ff */
[----:B------:R-:W-:Y:S02]  /*a670*/  LOP3.LUT R32, R33, R169, RZ, 0x3c, !PT ;  /* 0x000000a921207212 */ /* 0x000fe400078e3cff */
[----:B------:R-:W-:Y:S02]  /*a680*/  ISETP.GE.U32.AND P1, PT, R251, R38, PT ;  /* 0x00000026fb00720c */ /* 0x000fe40003f26070 */
[----:B------:R-:W-:Y:S01]  /*a690*/  PRMT R38, R128, 0x5410, R127 ;  /* 0x0000541080267816 */ /* 0x000fe2000000007f */
[----:B------:R-:W-:Y:S01]  /*a6a0*/  IMAD.WIDE.U32 R32, R32, -0x2daee0ad, RZ ;  /* 0xd2511f5320207825 */ /* 0x000fe200078e00ff */
[----:B------:R-:W-:Y:S02]  /*a6b0*/  @!P6 PRMT R128, R31, 0x5410, RZ ;  /* 0x000054101f80e816 */ /* 0x000fe400000000ff */
[----:B------:R-:W-:Y:S01]  /*a6c0*/  @!P5 PRMT R127, R30, 0x5410, RZ ;  /* 0x000054101e7fd816 */ /* 0x000fe200000000ff */
[----:B------:R-:W-:Y:S01]  /*a6d0*/  IMAD.WIDE.U32 R30, R50, -0x2daee0ad, RZ ;  /* 0xd2511f53321e7825 */ /* 0x000fe200078e00ff */
[----:B------:R-:W-:-:S02]  /*a6e0*/  PRMT R121, R122, 0x7632, R121 ;  /* 0x000076327a797816 */ /* 0x000fc40000000079 */
[----:B------:R-:W-:Y:S01]  /*a6f0*/  ISETP.GE.U32.AND P2, PT, R251, R56, PT ;  /* 0x00000038fb00720c */ /* 0x000fe20003f46070 */
[----:B------:R-:W-:Y:S01]  /*a700*/  IMAD.WIDE.U32 R242, R52, -0x2daee0ad, RZ ;  /* 0xd2511f5334f27825 */ /* 0x000fe200078e00ff */
[----:B---3--:R-:W-:Y:S01]  /*a710*/  @!P4 HFMA2.BF16_V2 R29, -RZ.H0_H0, RZ.H0_H0, -R122.H0_H0 ;  /* 0x200000ffff1dc231 */ /* 0x008fe2000034097a */
[----:B------:R-:W-:Y:S01]  /*a720*/  LOP3.LUT R31, R31, UR17, R32, 0x96, !PT ;  /* 0x000000111f1f7c12 */ /* 0x000fe2000f8e9620 */
[----:B------:R-:W-:Y:S02]  /*a730*/  @!P3 HFMA2.BF16_V2 R28, -RZ.H0_H0, RZ.H0_H0, -R121.H0_H0 ;  /* 0x200000ffff1cb231 */ /* 0x000fe40000340979 */
[----:B------:R-:W-:Y:S01]  /*a740*/  LOP3.LUT R30, R243, UR15, R30, 0x96, !PT ;  /* 0x0000000ff31e7c12 */ /* 0x000fe2000f8e961e */
[----:B------:R-:W-:Y:S01]  /*a750*/  IMAD.MOV.U32 R52, RZ, RZ, R241 ;  /* 0x000000ffff347224 */ /* 0x000fe200078e00f1 */
[----:B------:R-:W-:Y:S01]  /*a760*/  PRMT R32, R122, 0x5410, R121 ;  /* 0x000054107a207816 */ /* 0x000fe20000000079 */
[----:B------:R-:W-:Y:S01]  /*a770*/  IMAD.MOV.U32 R50, RZ, RZ, R75 ;  /* 0x000000ffff327224 */ /* 0x000fe200078e004b */
[----:B------:R-:W-:Y:S01]  /*a780*/  @!P4 PRMT R122, R29, 0x5410, RZ ;  /* 0x000054101d7ac816 */ /* 0x000fe200000000ff */
[----:B------:R-:W-:Y:S01]  /*a790*/  IMAD.MOV.U32 R241, RZ, RZ, R99 ;  /* 0x000000fffff17224 */ /* 0x000fe200078e0063 */
[----:B------:R-:W-:Y:S01]  /*a7a0*/  @!P3 PRMT R121, R28, 0x5410, RZ ;  /* 0x000054101c79b816 */ /* 0x000fe200000000ff */
[----:B------:R-:W-:-:S02]  /*a7b0*/  IMAD.MOV.U32 R75, RZ, RZ, R227 ;  /* 0x000000ffff4b7224 */ /* 0x000fc400078e00e3 */
[----:B------:R-:W-:Y:S02]  /*a7c0*/  IMAD.MOV.U32 R99, RZ, RZ, R226 ;  /* 0x000000ffff637224 */ /* 0x000fe400078e00e2 */
[----:B------:R-:W-:Y:S01]  /*a7d0*/  IMAD.WIDE.U32 R28, R31, -0x326172a9, RZ ;  /* 0xcd9e8d571f1c7825 */ /* 0x000fe200078e00ff */
[----:B------:R-:W-:-:S03]  /*a7e0*/  @!P2 HFMA2.BF16_V2 R27, -RZ.H0_H0, RZ.H0_H0, -R124.H0_H0 ;  /* 0x200000ffff1ba231 */ /* 0x000fc6000034097c */
[----:B------:R-:W-:Y:S01]  /*a7f0*/  IMAD.WIDE.U32 R226, R30, -0x326172a9, RZ ;  /* 0xcd9e8d571ee27825 */ /* 0x000fe200078e00ff */
[----:B------:R-:W-:Y:S01]  /*a800*/  @!P1 HFMA2.BF16_V2 R26, -RZ.H0_H0, RZ.H0_H0, -R123.H0_H0 ;  /* 0x200000ffff1a9231 */ /* 0x000fe2000034097b */
[----:B------:R-:W-:-:S03]  /*a810*/  LOP3.LUT R96, R29, UR16, R96, 0x96, !PT ;  /* 0x000000101d607c12 */ /* 0x000fc6000f8e9660 */
[----:B------:R-:W-:Y:S02]  /*a820*/  LOP3.LUT R28, R227, UR14, R28, 0x96, !PT ;  /* 0x0000000ee31c7c12 */ /* 0x000fe4000f8e961c */
[----:B------:R-:W-:Y:S02]  /*a830*/  PRMT R33, R124, 0x5410, R123 ;  /* 0x000054107c217816 */ /* 0x000fe4000000007b */
[----:B------:R-:W-:Y:S02]  /*a840*/  @!P2 PRMT R124, R27, 0x5410, RZ ;  /* 0x000054101b7ca816 */ /* 0x000fe400000000ff */
[----:B------:R-:W-:Y:S01]  /*a850*/  @!P1 PRMT R123, R26, 0x5410, RZ ;  /* 0x000054101a7b9816 */ /* 0x000fe200000000ff */
[----:B------:R-:W-:-:S04]  /*a860*/  IMAD.WIDE.U32 R26, R96, -0x2daee0ad, RZ ;  /* 0xd2511f53601a7825 */ /* 0x000fc800078e00ff */
[----:B------:R-:W-:-:S04]  /*a870*/  IMAD.WIDE.U32 R96, R28, -0x2daee0ad, RZ ;  /* 0xd2511f531c607825 */ /* 0x000fc800078e00ff */
[----:B------:R-:W-:Y:S02]  /*a880*/  IMAD.MOV.U32 R56, RZ, RZ, R110 ;  /* 0x000000ffff387224 */ /* 0x000fe400078e006e */
[----:B------:R-:W1:Y:S01]  /*a890*/  MUFU.EX2 R110, R119 ;  /* 0x00000077006e7308 */ /* 0x000e620000000800 */
[----:B------:R-:W-:Y:S02]  /*a8a0*/  LOP3.LUT R28, R97, UR11, R26, 0x96, !PT ;  /* 0x0000000b611c7c12 */ /* 0x000fe4000f8e961a */
[----:B------:R-:W-:Y:S02]  /*a8b0*/  LOP3.LUT R26, R40, 0xff, RZ, 0xc0, !PT ;  /* 0x000000ff281a7812 */ /* 0x000fe400078ec0ff */
[----:B------:R-:W-:Y:S02]  /*a8c0*/  LOP3.LUT R242, R27, UR13, R242, 0x96, !PT ;  /* 0x0000000d1bf27c12 */ /* 0x000fe4000f8e96f2 */
[--C-:B------:R-:W-:Y:S02]  /*a8d0*/  SHF.R.U32.HI R27, RZ, 0x10, R40.reuse ;  /* 0x00000010ff1b7819 */ /* 0x100fe40000011628 */
[----:B------:R-:W-:-:S02]  /*a8e0*/  SHF.R.U32.HI R30, RZ, 0x18, R40 ;  /* 0x00000018ff1e7819 */ /* 0x000fc40000011628 */
[C---:B------:R-:W-:Y:S02]  /*a8f0*/  ISETP.GE.U32.AND P1, PT, R251.reuse, R26, PT ;  /* 0x0000001afb00720c */ /* 0x040fe40003f26070 */
[----:B------:R-:W-:Y:S01]  /*a900*/  ISETP.GE.U32.AND P4, PT, R251, R30, PT ;  /* 0x0000001efb00720c */ /* 0x000fe20003f86070 */
[----:B------:R-:W-:Y:S01]  /*a910*/  IMAD.MOV.U32 R30, RZ, RZ, R218 ;  /* 0x000000ffff1e7224 */ /* 0x000fe200078e00da */
[----:B------:R-:W-:Y:S02]  /*a920*/  LOP3.LUT R27, R27, 0xff, RZ, 0xc0, !PT ;  /* 0x000000ff1b1b7812 */ /* 0x000fe400078ec0ff */
[----:B------:R-:W-:Y:S02]  /*a930*/  LOP3.LUT R26, R40, 0xffff, RZ, 0xc0, !PT ;  /* 0x0000ffff281a7812 */ /* 0x000fe400078ec0ff */
[----:B------:R-:W-:Y:S01]  /*a940*/  ISETP.GE.U32.AND P5, PT, R251, R27, PT ;  /* 0x0000001bfb00720c */ /* 0x000fe20003fa6070 */
[----:B------:R-:W-:Y:S01]  /*a950*/  IMAD.MOV.U32 R27, RZ, RZ, R30 ;  /* 0x000000ffff1b7224 */ /* 0x000fe200078e001e */
[----:B------:R-:W-:Y:S01]  /*a960*/  SHF.R.U32.HI R26, RZ, 0x8, R26 ;  /* 0x00000008ff1a7819 */ /* 0x000fe2000001161a */
[----:B------:R-:W-:-:S04]  /*a970*/  IMAD.WIDE.U32 R40, R242, -0x326172a9, RZ ;  /* 0xcd9e8d57f2287825 */ /* 0x000fc800078e00ff */
[----:B-1----:R-:W-:Y:S02]  /*a980*/  FADD.FTZ R30, R110, R39 ;  /* 0x000000276e1e7221 */ /* 0x002fe40000010000 */
[----:B------:R-:W-:Y:S01]  /*a990*/  IMAD.WIDE.U32 R242, R28, -0x326172a9, RZ ;  /* 0xcd9e8d571cf27825 */ /* 0x000fe200078e00ff */
[----:B------:R-:W-:Y:S01]  /*a9a0*/  LOP3.LUT R26, R26, 0xffff, RZ, 0xc0, !PT ;  /* 0x0000ffff1a1a7812 */ /* 0x000fe200078ec0ff */
[----:B------:R-:W-:Y:S01]  /*a9b0*/  @!P1 HFMA2.BF16_V2 R25, -RZ.H0_H0, RZ.H0_H0, -R118.H0_H0 ;  /* 0x200000ffff199231 */ /* 0x000fe20000340976 */
[C---:B------:R-:W-:Y:S01]  /*a9c0*/  F2FP.BF16.PACK_AB R110, R117.reuse, R110 ;  /* 0x0000006e756e723e */ /* 0x040fe200000010ff */
[----:B------:R-:W-:Y:S01]  /*a9d0*/  FADD.FTZ R30, R117, R30 ;  /* 0x0000001e751e7221 */ /* 0x000fe20000010000 */
[----:B------:R-:W-:Y:S02]  /*a9e0*/  PRMT R117, R118, 0x7632, R117 ;  /* 0x0000763276757816 */ /* 0x000fe40000000075 */
[----:B------:R-:W-:Y:S01]  /*a9f0*/  LOP3.LUT R29, R243, UR31, R40, 0x96, !PT ;  /* 0x0000001ff31d7c12 */ /* 0x000fe2000f8e9628 */
[----:B------:R-:W-:Y:S01]  /*aa00*/  IMAD.MOV.U32 R39, RZ, RZ, R27 ;  /* 0x000000ffff277224 */ /* 0x000fe200078e001b */
[----:B------:R-:W-:-:S02]  /*aa10*/  ISETP.GE.U32.AND P3, PT, R251, R26, PT ;  /* 0x0000001afb00720c */ /* 0x000fc40003f66070 */
[----:B------:R-:W-:Y:S02]  /*aa20*/  PRMT R26, R118, 0x5410, R117 ;  /* 0x00005410761a7816 */ /* 0x000fe40000000075 */
[----:B------:R-:W-:Y:S02]  /*aa30*/  LOP3.LUT R27, R29, 0xff, RZ, 0xc0, !PT ;  /* 0x000000ff1d1b7812 */ /* 0x000fe400078ec0ff */
[----:B------:R-:W-:Y:S01]  /*aa40*/  @!P1 PRMT R118, R25, 0x5410, RZ ;  /* 0x0000541019769816 */ /* 0x000fe200000000ff */
[----:B------:R-:W-:Y:S01]  /*aa50*/  IMAD.MOV.U32 R25, RZ, RZ, R217 ;  /* 0x000000ffff197224 */ /* 0x000fe200078e00d9 */
[----:B------:R-:W-:-:S03]  /*aa60*/  ISETP.GE.U32.AND P1, PT, R251, R27, PT ;  /* 0x0000001bfb00720c */ /* 0x000fc60003f26070 */
[----:B------:R-:W-:Y:S01]  /*aa70*/  IMAD.MOV.U32 R27, RZ, RZ, R25 ;  /* 0x000000ffff1b7224 */ /* 0x000fe200078e0019 */
[----:B------:R-:W-:Y:S01]  /*aa80*/  LOP3.LUT R25, R29, 0xffff, RZ, 0xc0, !PT ;  /* 0x0000ffff1d197812 */ /* 0x000fe200078ec0ff */
[----:B------:R-:W-:-:S03]  /*aa90*/  @!P3 HFMA2.BF16_V2 R24, -RZ.H0_H0, RZ.H0_H0, -R117.H0_H0 ;  /* 0x200000ffff18b231 */ /* 0x000fc60000340975 */
[----:B------:R-:W-:-:S04]  /*aaa0*/  SHF.R.U32.HI R25, RZ, 0x8, R25 ;  /* 0x00000008ff197819 */ /* 0x000fc80000011619 */
[----:B------:R-:W-:Y:S02]  /*aab0*/  LOP3.LUT R25, R25, 0xffff, RZ, 0xc0, !PT ;  /* 0x0000ffff19197812 */ /* 0x000fe400078ec0ff */
[----:B------:R-:W-:Y:S02]  /*aac0*/  @!P3 PRMT R117, R24, 0x5410, RZ ;  /* 0x000054101875b816 */ /* 0x000fe400000000ff */
[----:B------:R-:W-:Y:S02]  /*aad0*/  ISETP.GE.U32.AND P3, PT, R251, R25, PT ;  /* 0x00000019fb00720c */ /* 0x000fe40003f66070 */
[----:B------:R-:W-:Y:S02]  /*aae0*/  LOP3.LUT R28, R41, UR12, R226, 0x96, !PT ;  /* 0x0000000c291c7c12 */ /* 0x000fe4000f8e96e2 */
[----:B------:R-:W-:Y:S02]  /*aaf0*/  PRMT R119, R120, 0x7632, R119 ;  /* 0x0000763278777816 */ /* 0x000fe40000000077 */
[----:B------:R-:W-:-:S02]  /*ab00*/  LOP3.LUT R40, R242, 0xff, RZ, 0xc0, !PT ;  /* 0x000000fff2287812 */ /* 0x000fc400078ec0ff */
[--C-:B------:R-:W-:Y:S02]  /*ab10*/  SHF.R.U32.HI R31, RZ, 0x18, R242.reuse ;  /* 0x00000018ff1f7819 */ /* 0x100fe400000116f2 */
[----:B------:R-:W-:Y:S02]  /*ab20*/  LOP3.LUT R41, R242, 0xffff, RZ, 0xc0, !PT ;  /* 0x0000fffff2297812 */ /* 0x000fe400078ec0ff */
[----:B------:R-:W-:Y:S01]  /*ab30*/  SHF.R.U32.HI R54, RZ, 0x10, R242 ;  /* 0x00000010ff367819 */ /* 0x000fe200000116f2 */
[----:B------:R-:W-:Y:S01]  /*ab40*/  IMAD.WIDE.U32 R242, R28, -0x2daee0ad, RZ ;  /* 0xd2511f531cf27825 */ /* 0x000fe200078e00ff */
[----:B------:R-:W-:Y:S01]  /*ab50*/  @!P4 HFMA2.BF16_V2 R22, -RZ.H0_H0, RZ.H0_H0, -R119.H0_H0 ;  /* 0x200000ffff16c231 */ /* 0x000fe20000340977 */
[----:B------:R-:W-:Y:S02]  /*ab60*/  SHF.R.U32.HI R41, RZ, 0x8, R41 ;  /* 0x00000008ff297819 */ /* 0x000fe40000011629 */
[----:B------:R-:W-:Y:S01]  /*ab70*/  IMAD.MOV.U32 R97, RZ, RZ, R50 ;  /* 0x000000ffff617224 */ /* 0x000fe200078e0032 */
[----:B------:R-:W-:Y:S01]  /*ab80*/  LOP3.LUT R50, R242, 0xff, RZ, 0xc0, !PT ;  /* 0x000000fff2327812 */ /* 0x000fe200078ec0ff */
[----:B------:R-:W-:Y:S01]  /*ab90*/  IMAD.MOV.U32 R25, RZ, RZ, R27 ;  /* 0x000000ffff197224 */ /* 0x000fe200078e001b */
[----:B------:R-:W-:Y:S01]  /*aba0*/  @!P3 HFMA2.BF16_V2 R20, -RZ.H0_H0, RZ.H0_H0, -R113.H0_H0 ;  /* 0x200000ffff14b231 */ /* 0x000fe20000340971 */
[----:B------:R-:W-:Y:S01]  /*abb0*/  PRMT R27, R120, 0x5410, R119 ;  /* 0x00005410781b7816 */ /* 0x000fe20000000077 */
[----:B------:R-:W-:Y:S01]  /*abc0*/  @!P1 HFMA2.BF16_V2 R21, -RZ.H0_H0, RZ.H0_H0, -R114.H0_H0 ;  /* 0x200000ffff159231 */ /* 0x000fe20000340972 */
[----:B------:R-:W-:-:S02]  /*abd0*/  @!P4 PRMT R119, R22, 0x5410, RZ ;  /* 0x000054101677c816 */ /* 0x000fc400000000ff */
[----:B------:R-:W-:Y:S01]  /*abe0*/  PRMT R109, R110, 0x7632, R109 ;  /* 0x000076326e6d7816 */ /* 0x000fe2000000006d */
[----:B------:R-:W-:Y:S01]  /*abf0*/  @!P5 HFMA2.BF16_V2 R23, -RZ.H0_H0, RZ.H0_H0, -R120.H0_H0 ;  /* 0x200000ffff17d231 */ /* 0x000fe20000340978 */
[----:B------:R-:W-:Y:S01]  /*ac00*/  LOP3.LUT R41, R41, 0xffff, RZ, 0xc0, !PT ;  /* 0x0000ffff29297812 */ /* 0x000fe200078ec0ff */
[----:B------:R-:W-:Y:S01]  /*ac10*/  IMAD.MOV.U32 R24, RZ, RZ, R216 ;  /* 0x000000ffff187224 */ /* 0x000fe200078e00d8 */
[C---:B------:R-:W-:Y:S01]  /*ac20*/  ISETP.GE.U32.AND P4, PT, R251.reuse, R50, PT ;  /* 0x00000032fb00720c */ /* 0x040fe20003f86070 */
[----:B------:R1:W5:Y:S01]  /*ac30*/  LDL.LU.64 R226, [R1+0x220] ;  /* 0x0002200001e27983 */ /* 0x0003620000300a00 */
[----:B------:R-:W-:Y:S02]  /*ac40*/  PRMT R50, R114, 0x5410, R113 ;  /* 0x0000541072327816 */ /* 0x000fe40000000071 */
[----:B------:R-:W-:Y:S02]  /*ac50*/  @!P3 PRMT R113, R20, 0x5410, RZ ;  /* 0x000054101471b816 */ /* 0x000fe400000000ff */
[----:B------:R-:W-:-:S02]  /*ac60*/  ISETP.GE.U32.AND P3, PT, R251, R41, PT ;  /* 0x00000029fb00720c */ /* 0x000fc40003f66070 */
[----:B------:R-:W-:Y:S02]  /*ac70*/  ISETP.GE.U32.AND P2, PT, R251, R40, PT ;  /* 0x00000028fb00720c */ /* 0x000fe40003f46070 */
[----:B------:R-:W-:Y:S01]  /*ac80*/  LOP3.LUT R28, R243, UR32, R96, 0x96, !PT ;  /* 0x00000020f31c7c12 */ /* 0x000fe2000f8e9660 */
[----:B------:R-:W-:Y:S01]  /*ac90*/  IMAD.MOV.U32 R96, RZ, RZ, R52 ;  /* 0x000000ffff607224 */ /* 0x000fe200078e0034 */
[----:B------:R-:W-:Y:S02]  /*aca0*/  SHF.R.U32.HI R52, RZ, 0x18, R242 ;  /* 0x00000018ff347819 */ /* 0x000fe400000116f2 */
[----:B------:R-:W-:Y:S02]  /*acb0*/  LOP3.LUT R54, R54, 0xff, RZ, 0xc0, !PT ;  /* 0x000000ff36367812 */ /* 0x000fe400078ec0ff */
[----:B------:R-:W-:Y:S02]  /*acc0*/  @!P1 PRMT R114, R21, 0x5410, RZ ;  /* 0x0000541015729816 */ /* 0x000fe400000000ff */
[----:B------:R-:W-:Y:S01]  /*acd0*/  ISETP.GE.U32.AND P1, PT, R251, R52, PT ;  /* 0x00000034fb00720c */ /* 0x000fe20003f26070 */
[----:B------:R-:W-:Y:S01]  /*ace0*/  @!P3 HFMA2.BF16_V2 R18, -RZ.H0_H0, RZ.H0_H0, -R109.H0_H0 ;  /* 0x200000ffff12b231 */ /* 0x000fe2000034096d */
[----:B------:R-:W-:Y:S01]  /*acf0*/  @!P5 PRMT R120, R23, 0x5410, RZ ;  /* 0x000054101778d816 */ /* 0x000fe200000000ff */
[----:B------:R-:W-:Y:S01]  /*ad00*/  IMAD.MOV.U32 R52, RZ, RZ, R39 ;  /* 0x000000ffff347224 */ /* 0x000fe200078e0027 */
[----:B------:R-:W-:Y:S01]  /*ad10*/  ISETP.GE.U32.AND P5, PT, R251, R54, PT ;  /* 0x00000036fb00720c */ /* 0x000fe20003fa6070 */
[----:B------:R-:W-:Y:S01]  /*ad20*/  IMAD.MOV.U32 R39, RZ, RZ, R79 ;  /* 0x000000ffff277224 */ /* 0x000fe200078e004f */
[----:B------:R-:W-:Y:S01]  /*ad30*/  @!P2 HFMA2.BF16_V2 R19, -RZ.H0_H0, RZ.H0_H0, -R110.H0_H0 ;  /* 0x200000ffff13a231 */ /* 0x000fe2000034096e */
[----:B------:R-:W-:-:S02]  /*ad40*/  PRMT R79, R110, 0x5410, R109 ;  /* 0x000054106e4f7816 */ /* 0x000fc4000000006d */
[----:B------:R-:W-:Y:S01]  /*ad50*/  @!P3 PRMT R109, R18, 0x5410, RZ ;  /* 0x00005410126db816 */ /* 0x000fe200000000ff */
[----:B------:R-:W-:Y:S01]  /*ad60*/  FADD.FTZ R18, R237, R43 ;  /* 0x0000002bed127221 */ /* 0x000fe20000010000 */
[----:B------:R-:W-:Y:S01]  /*ad70*/  ISETP.GE.U32.AND P6, PT, R251, R31, PT ;  /* 0x0000001ffb00720c */ /* 0x000fe20003fc6070 */
[----:B------:R-:W-:Y:S01]  /*ad80*/  IMAD.MOV.U32 R43, RZ, RZ, R24 ;  /* 0x000000ffff2b7224 */ /* 0x000fe200078e0018 */
[----:B------:R-:W-:Y:S01]  /*ad90*/  @!P2 PRMT R110, R19, 0x5410, RZ ;  /* 0x00005410136ea816 */ /* 0x000fe200000000ff */
[----:B------:R-:W-:Y:S01]  /*ada0*/  IMAD.MOV.U32 R24, RZ, RZ, R56 ;  /* 0x000000ffff187224 */ /* 0x000fe200078e0038 */
[----:B------:R2:W-:Y:S01]  /*adb0*/  MUFU.EX2 R19, R112 ;  /* 0x0000007000137308 */ /* 0x0005e20000000800 */
[----:B------:R-:W-:Y:S01]  /*adc0*/  IMAD.MOV.U32 R56, RZ, RZ, R170 ;  /* 0x000000ffff387224 */ /* 0x000fe200078e00aa */
[----:B------:R-:W-:-:S06]  /*add0*/  SHF.R.U32.HI R40, RZ, 0x10, R242 ;  /* 0x00000010ff287819 */ /* 0x000fcc00000116f2 */
[----:B------:R3:W4:Y:S01]  /*ade0*/  MUFU.EX2 R170, R111 ;  /* 0x0000006f00aa7308 */ /* 0x0007220000000800 */
[----:B------:R-:W-:Y:S02]  /*adf0*/  LOP3.LUT R40, R40, 0xff, RZ, 0xc0, !PT ;  /* 0x000000ff28287812 */ /* 0x000fe400078ec0ff */
[----:B--2---:R-:W-:Y:S02]  /*ae00*/  F2FP.BF16.PACK_AB R112, R116, R236 ;  /* 0x000000ec7470723e */ /* 0x004fe400000010ff */
[----:B------:R-:W-:-:S03]  /*ae10*/  LOP3.LUT R21, R28, 0xff, RZ, 0xc0, !PT ;  /* 0x000000ff1c157812 */ /* 0x000fc600078ec0ff */
[----:B------:R-:W-:Y:S01]  /*ae20*/  @!P5 HFMA2.BF16_V2 R17, -RZ.H0_H0, RZ.H0_H0, -R112.H0_H0 ;  /* 0x200000ffff11d231 */ /* 0x000fe20000340970 */
[C---:B---3--:R-:W-:Y:S02]  /*ae30*/  PRMT R111, R112.reuse, 0x7632, R111 ;  /* 0x00007632706f7816 */ /* 0x048fe4000000006f */
[----:B------:R-:W-:Y:S02]  /*ae40*/  ISETP.GE.U32.AND P2, PT, R251, R40, PT ;  /* 0x00000028fb00720c */ /* 0x000fe40003f46070 */
[----:B------:R-:W-:Y:S01]  /*ae50*/  PRMT R40, R112, 0x5410, R111 ;  /* 0x0000541070287816 */ /* 0x000fe2000000006f */
[----:B------:R-:W-:Y:S01]  /*ae60*/  @!P6 HFMA2.BF16_V2 R16, -RZ.H0_H0, RZ.H0_H0, -R111.H0_H0 ;  /* 0x200000ffff10e231 */ /* 0x000fe2000034096f */
[----:B------:R-:W-:Y:S02]  /*ae70*/  @!P5 PRMT R112, R17, 0x5410, RZ ;  /* 0x000054101170d816 */ /* 0x000fe400000000ff */
[----:B------:R-:W-:Y:S01]  /*ae80*/  ISETP.GE.U32.AND P5, PT, R251, R21, PT ;  /* 0x00000015fb00720c */ /* 0x000fe20003fa6070 */
[----:B------:R-:W-:Y:S01]  /*ae90*/  FADD.FTZ R18, R236, R18 ;  /* 0x00000012ec127221 */ /* 0x000fe20000010000 */
[----:B------:R-:W-:Y:S01]  /*aea0*/  @!P6 PRMT R111, R16, 0x5410, RZ ;  /* 0x00005410106fe816 */ /* 0x000fe200000000ff */
[----:B------:R-:W-:Y:S01]  /*aeb0*/  IMAD.MOV.U32 R236, RZ, RZ, R96 ;  /* 0x000000ffffec7224 */ /* 0x000fe200078e0060 */
[----:B----4-:R-:W-:Y:S01]  /*aec0*/  F2FP.BF16.PACK_AB R16, R170, R19 ;  /* 0x00000013aa10723e */ /* 0x010fe200000010ff */
[----:B------:R-:W-:-:S02]  /*aed0*/  IMAD.MOV.U32 R96, RZ, RZ, R247 ;  /* 0x000000ffff607224 */ /* 0x000fc400078e00f7 */
[----:B------:R-:W-:Y:S02]  /*aee0*/  FADD.FTZ R247, R19, R30 ;  /* 0x0000001e13f77221 */ /* 0x000fe40000010000 */
[----:B------:R-:W-:Y:S02]  /*aef0*/  IMAD.MOV.U32 R19, RZ, RZ, R97 ;  /* 0x000000ffff137224 */ /* 0x000fe400078e0061 */
[----:B------:R2:W-:Y:S01]  /*af00*/  MUFU.EX2 R97, R106 ;  /* 0x0000006a00617308 */ /* 0x0005e20000000800 */
[----:B------:R-:W-:Y:S01]  /*af10*/  LOP3.LUT R31, R242, 0xffff, RZ, 0xc0, !PT ;  /* 0x0000fffff21f7812 */ /* 0x000fe200078ec0ff */
[----:B------:R-:W-:Y:S01]  /*af20*/  IMAD.MOV.U32 R243, RZ, RZ, R225 ;  /* 0x000000fffff37224 */ /* 0x000fe200078e00e1 */
[----:B------:R-:W-:Y:S01]  /*af30*/  PRMT R105, R16, 0x7632, R105 ;  /* 0x0000763210697816 */ /* 0x000fe20000000069 */
[----:B------:R1:W5:Y:S01]  /*af40*/  LDL.LU R225, [R1+0x21c] ;  /* 0x00021c0001e17983 */ /* 0x0003620000300800 */
[----:B------:R-:W-:-:S03]  /*af50*/  IMAD.MOV.U32 R242, RZ, RZ, R224 ;  /* 0x000000fffff27224 */ /* 0x000fc600078e00e0 */
[----:B------:R1:W5:Y:S01]  /*af60*/  LDL.LU R224, [R1+0x218] ;  /* 0x0002180001e07983 */ /* 0x0003620000300800 */
[----:B------:R-:W-:-:S03]  /*af70*/  IMAD.MOV.U32 R30, RZ, RZ, R39 ;  /* 0x000000ffff1e7224 */ /* 0x000fc600078e0027 */
[----:B------:R1:W5:Y:S01]  /*af80*/  LDL.LU R218, [R1+0x214] ;  /* 0x0002140001da7983 */ /* 0x0003620000300800 */
[----:B--2---:R-:W-:-:S03]  /*af90*/  PRMT R106, R16, 0x7610, R106 ;  /* 0x00007610106a7816 */ /* 0x004fc6000000006a */
[----:B------:R1:W5:Y:S02]  /*afa0*/  LDL.LU R217, [R1+0x210] ;  /* 0x0002100001d97983 */ /* 0x0003640000300800 */
[----:B------:R-:W-:Y:S02]  /*afb0*/  @!P5 HFMA2.BF16_V2 R15, -RZ.H0_H0, RZ.H0_H0, -R106.H0_H0 ;  /* 0x200000ffff0fd231 */ /* 0x000fe4000034096a */
[----:B------:R1:W5:Y:S01]  /*afc0*/  LDL.LU R216, [R1+0x20c] ;  /* 0x00020c0001d87983 */ /* 0x0003620000300800 */
[----:B------:R-:W-:Y:S01]  /*afd0*/  IMAD.MOV.U32 R23, RZ, RZ, R215 ;  /* 0x000000ffff177224 */ /* 0x000fe200078e00d7 */
[----:B------:R-:W-:Y:S01]  /*afe0*/  PRMT R39, R106, 0x5410, R105 ;  /* 0x000054106a277816 */ /* 0x000fe20000000069 */
[----:B------:R-:W-:Y:S01]  /*aff0*/  IMAD.MOV.U32 R54, RZ, RZ, R212 ;  /* 0x000000ffff367224 */ /* 0x000fe200078e00d4 */
[----:B------:R1:W5:Y:S01]  /*b000*/  LDL.LU R215, [R1+0x208] ;  /* 0x0002080001d77983 */ /* 0x0003620000300800 */
[----:B------:R-:W-:Y:S02]  /*b010*/  @!P5 PRMT R106, R15, 0x5410, RZ ;  /* 0x000054100f6ad816 */ /* 0x000fe400000000ff */
[--C-:B------:R-:W-:Y:S01]  /*b020*/  SHF.R.U32.HI R16, RZ, 0x18, R29.reuse ;  /* 0x00000018ff107819 */ /* 0x100fe2000001161d */
[----:B------:R1:W5:Y:S01]  /*b030*/  LDL.LU R212, [R1+0x204] ;  /* 0x0002040001d47983 */ /* 0x0003620000300800 */
[----:B------:R-:W-:-:S03]  /*b040*/  SHF.R.U32.HI R15, RZ, 0x10, R29 ;  /* 0x00000010ff0f7819 */ /* 0x000fc6000001161d */
[----:B------:R-:W2:Y:S01]  /*b050*/  LDL R29, [R1+0x17c] ;  /* 0x00017c00011d7983 */ /* 0x000ea20000100800 */
[----:B------:R-:W-:Y:S02]  /*b060*/  SHF.R.U32.HI R20, RZ, 0x8, R31 ;  /* 0x00000008ff147819 */ /* 0x000fe4000001161f */
[----:B------:R-:W3:Y:S02]  /*b070*/  MUFU.EX2 R31, R115 ;  /* 0x00000073001f7308 */ /* 0x000ee40000000800 */
[----:B------:R-:W-:-:S04]  /*b080*/  LOP3.LUT R20, R20, 0xffff, RZ, 0xc0, !PT ;  /* 0x0000ffff14147812 */ /* 0x000fc800078ec0ff */
[----:B------:R-:W-:Y:S02]  /*b090*/  ISETP.GE.U32.AND P3, PT, R251, R20, PT ;  /* 0x00000014fb00720c */ /* 0x000fe40003f66070 */
[----:B------:R-:W-:Y:S02]  /*b0a0*/  LOP3.LUT R20, R28, 0xffff, RZ, 0xc0, !PT ;  /* 0x0000ffff1c147812 */ /* 0x000fe400078ec0ff */
[----:B---3--:R-:W-:Y:S02]  /*b0b0*/  F2FP.BF16.PACK_AB R102, R97, R31 ;  /* 0x0000001f6166723e */ /* 0x008fe400000010ff */
[----:B------:R-:W-:Y:S02]  /*b0c0*/  SHF.R.U32.HI R20, RZ, 0x8, R20 ;  /* 0x00000008ff147819 */ /* 0x000fe40000011614 */
[----:B------:R-:W-:Y:S02]  /*b0d0*/  PRMT R101, R102, 0x7632, R101 ;  /* 0x0000763266657816 */ /* 0x000fe40000000065 */
[----:B------:R-:W-:-:S03]  /*b0e0*/  LOP3.LUT R20, R20, 0xffff, RZ, 0xc0, !PT ;  /* 0x0000ffff14147812 */ /* 0x000fc600078ec0ff */
[----:B------:R-:W-:Y:S01]  /*b0f0*/  @!P3 HFMA2.BF16_V2 R12, -RZ.H0_H0, RZ.H0_H0, -R101.H0_H0 ;  /* 0x200000ffff0cb231 */ /* 0x000fe20000340965 */
[----:B------:R-:W-:Y:S01]  /*b100*/  IMAD.MOV.U32 R41, RZ, RZ, R25 ;  /* 0x000000ffff297224 */ /* 0x000fe200078e0019 */
[----:B------:R-:W-:Y:S01]  /*b110*/  PRMT R25, R102, 0x5410, R101 ;  /* 0x0000541066197816 */ /* 0x000fe20000000065 */
[----:B------:R-:W-:Y:S01]  /*b120*/  IMAD.MOV.U32 R17, RZ, RZ, R99 ;  /* 0x000000ffff117224 */ /* 0x000fe200078e0063 */
[----:B------:R-:W-:Y:S01]  /*b130*/  ISETP.GE.U32.AND P6, PT, R251, R20, PT ;  /* 0x00000014fb00720c */ /* 0x000fe20003fc6070 */
[----:B------:R-:W-:Y:S01]  /*b140*/  MUFU.EX2 R99, R108 ;  /* 0x0000006c00637308 */ /* 0x000fe20000000800 */
[----:B------:R-:W-:Y:S01]  /*b150*/  @!P3 PRMT R101, R12, 0x5410, RZ ;  /* 0x000054100c65b816 */ /* 0x000fe200000000ff */
[----:B------:R-:W-:Y:S01]  /*b160*/  IMAD.MOV.U32 R22, RZ, RZ, R54 ;  /* 0x000000ffff167224 */ /* 0x000fe200078e0036 */
[----:B------:R-:W-:Y:S01]  /*b170*/  SHF.R.U32.HI R12, RZ, 0x18, R28 ;  /* 0x00000018ff0c7819 */ /* 0x000fe2000001161c */
[----:B------:R-:W-:-:S04]  /*b180*/  IMAD.MOV.U32 R20, RZ, RZ, R96 ;  /* 0x000000ffff147224 */ /* 0x000fc800078e0060 */
[----:B------:R-:W3:Y:S01]  /*b190*/  MUFU.EX2 R108, R104 ;  /* 0x00000068006c7308 */ /* 0x000ee20000000800 */
[----:B------:R-:W-:Y:S02]  /*b1a0*/  ISETP.GE.U32.AND P3, PT, R251, R12, PT ;  /* 0x0000000cfb00720c */ /* 0x000fe40003f66070 */
[----:B------:R-:W-:-:S05]  /*b1b0*/  SHF.R.U32.HI R12, RZ, 0x10, R28 ;  /* 0x00000010ff0c7819 */ /* 0x000fca000001161c */
[----:B------:R-:W4:Y:S01]  /*b1c0*/  MUFU.EX2 R96, R107 ;  /* 0x0000006b00607308 */ /* 0x000f220000000800 */
[----:B------:R-:W-:-:S07]  /*b1d0*/  @!P4 HFMA2.BF16_V2 R13, -RZ.H0_H0, RZ.H0_H0, -R102.H0_H0 ;  /* 0x200000ffff0dc231 */ /* 0x000fce0000340966 */
[----:B------:R-:W1:Y:S01]  /*b1e0*/  MUFU.EX2 R54, R103 ;  /* 0x0000006700367308 */ /* 0x000e620000000800 */
[----:B------:R-:W-:Y:S01]  /*b1f0*/  LOP3.LUT R12, R12, 0xff, RZ, 0xc0, !PT ;  /* 0x000000ff0c0c7812 */ /* 0x000fe200078ec0ff */
[----:B------:R-:W-:Y:S01]  /*b200*/  FADD.FTZ R18, R116, R18 ;  /* 0x0000001274127221 */ /* 0x000fe20000010000 */
[----:B------:R-:W-:Y:S02]  /*b210*/  ISETP.GE.U32.AND P5, PT, R251, R16, PT ;  /* 0x00000010fb00720c */ /* 0x000fe40003fa6070 */
[----:B------:R-:W-:Y:S02]  /*b220*/  @!P4 PRMT R102, R13, 0x5410, RZ ;  /* 0x000054100d66c816 */ /* 0x000fe400000000ff */
[----:B------:R-:W-:Y:S01]  /*b230*/  ISETP.GE.U32.AND P4, PT, R251, R12, PT ;  /* 0x0000000cfb00720c */ /* 0x000fe20003f86070 */
[----:B------:R-:W-:Y:S01]  /*b240*/  IMAD.MOV.U32 R21, RZ, RZ, R56 ;  /* 0x000000ffff157224 */ /* 0x000fe200078e0038 */
[----:B------:R-:W-:Y:S01]  /*b250*/  F2FP.BF16.PACK_AB R116, R237, R240 ;  /* 0x000000f0ed74723e */ /* 0x000fe200000010ff */
[----:B---3--:R-:W-:Y:S01]  /*b260*/  FADD.FTZ R56, R108, R18 ;  /* 0x000000126c387221 */ /* 0x008fe20000010000 */
[----:B----4-:R-:W-:-:S02]  /*b270*/  F2FP.BF16.PACK_AB R104, R96, R99 ;  /* 0x000000636068723e */ /* 0x010fc400000010ff */
[----:B------:R-:W-:Y:S02]  /*b280*/  IADD3 R42, -R42, R7, -R6 ;  /* 0x000000072a2a7210 */ /* 0x000fe40007ffe906 */
[----:B-1----:R-:W-:Y:S01]  /*b290*/  F2FP.BF16.PACK_AB R108, R54, R108 ;  /* 0x0000006c366c723e */ /* 0x002fe200000010ff */
[----:B------:R-:W-:Y:S01]  /*b2a0*/  ULEA UR34, UR26, UR34, 0x7 ;  /* 0x000000221a227291 */ /* 0x000fe2000f8e383f */
[----:B------:R-:W-:Y:S02]  /*b2b0*/  PRMT R115, R116, 0x7632, R115 ;  /* 0x0000763274737816 */ /* 0x000fe40000000073 */
[----:B------:R-:W-:Y:S02]  /*b2c0*/  PRMT R103, R104, 0x7632, R103 ;  /* 0x0000763268677816 */ /* 0x000fe40000000067 */
[----:B------:R-:W-:Y:S01]  /*b2d0*/  PRMT R107, R108, 0x7632, R107 ;  /* 0x000076326c6b7816 */ /* 0x000fe2000000006b */
[----:B------:R-:W-:Y:S01]  /*b2e0*/  @!P6 HFMA2.BF16_V2 R14, -RZ.H0_H0, RZ.H0_H0, -R105.H0_H0 ;  /* 0x200000ffff0ee231 */ /* 0x000fe20000340969 */
[----:B------:R-:W-:Y:S01]  /*b2f0*/  IMAD.SHL.U32 R42, R42, 0x2, RZ ;  /* 0x000000022a2a7824 */ /* 0x000fe200078e00ff */
[----:B------:R-:W-:Y:S01]  /*b300*/  @!P5 HFMA2.BF16_V2 R8, -RZ.H0_H0, RZ.H0_H0, -R115.H0_H0 ;  /* 0x200000ffff08d231 */ /* 0x000fe20000340973 */
[----:B------:R-:W-:Y:S01]  /*b310*/  UIADD3 UR34, UR34, -0x80, URZ ;  /* 0xffffff8022227890 */ /* 0x000fe2000fffe03f */
[----:B------:R-:W-:-:S02]  /*b320*/  @!P1 HFMA2.BF16_V2 R10, -RZ.H0_H0, RZ.H0_H0, -R103.H0_H0 ;  /* 0x200000ffff0a9231 */ /* 0x000fc40000340967 */
[----:B------:R-:W-:Y:S02]  /*b330*/  @!P4 HFMA2.BF16_V2 R7, -RZ.H0_H0, RZ.H0_H0, -R108.H0_H0 ;  /* 0x200000ffff07c231 */ /* 0x000fe4000034096c */
[----:B------:R-:W-:Y:S01]  /*b340*/  @!P3 HFMA2.BF16_V2 R6, -RZ.H0_H0, RZ.H0_H0, -R107.H0_H0 ;  /* 0x200000ffff06b231 */ /* 0x000fe2000034096b */
[----:B------:R-:W-:Y:S01]  /*b350*/  @!P6 PRMT R105, R14, 0x5410, RZ ;  /* 0x000054100e69e816 */ /* 0x000fe200000000ff */
[----:B------:R-:W-:Y:S01]  /*b360*/  IMAD.MOV.U32 R16, RZ, RZ, R24 ;  /* 0x000000ffff107224 */ /* 0x000fe200078e0018 */
[----:B------:R-:W-:Y:S01]  /*b370*/  PRMT R12, R116, 0x5410, R115 ;  /* 0x00005410740c7816 */ /* 0x000fe20000000073 */
[----:B------:R-:W-:Y:S01]  /*b380*/  IMAD.MOV.U32 R14, RZ, RZ, R19 ;  /* 0x000000ffff0e7224 */ /* 0x000fe200078e0013 */
[----:B------:R-:W-:Y:S02]  /*b390*/  PRMT R24, R104, 0x5410, R103 ;  /* 0x0000541068187816 */ /* 0x000fe40000000067 */
[----:B------:R-:W-:Y:S01]  /*b3a0*/  @!P5 PRMT R115, R8, 0x5410, RZ ;  /* 0x000054100873d816 */ /* 0x000fe200000000ff */
[----:B------:R-:W-:Y:S01]  /*b3b0*/  IMAD.U32 R8, RZ, RZ, UR34 ;  /* 0x00000022ff087e24 */ /* 0x000fe2000f8e00ff */
[----:B------:R-:W-:-:S02]  /*b3c0*/  PRMT R19, R108, 0x5410, R107 ;  /* 0x000054106c137816 */ /* 0x000fc4000000006b */
[----:B------:R-:W-:Y:S02]  /*b3d0*/  @!P1 PRMT R103, R10, 0x5410, RZ ;  /* 0x000054100a679816 */ /* 0x000fe400000000ff */
[----:B------:R-:W-:Y:S02]  /*b3e0*/  @!P4 PRMT R108, R7, 0x5410, RZ ;  /* 0x00005410076cc816 */ /* 0x000fe400000000ff */
[----:B------:R-:W-:Y:S01]  /*b3f0*/  @!P3 PRMT R107, R6, 0x5410, RZ ;  /* 0x00005410066bb816 */ /* 0x000fe200000000ff */
[----:B------:R-:W-:Y:S01]  /*b400*/  IMAD.MOV.U32 R13, RZ, RZ, R236 ;  /* 0x000000ffff0d7224 */ /* 0x000fe200078e00ec */
[----:B------:R-:W-:Y:S02]  /*b410*/  ULDC UR46, c[0x0][0x228] ;  /* 0x00008a00002e7ab9 */ /* 0x000fe40000000800 */
[----:B------:R-:W-:Y:S01]  /*b420*/  USHF.L.U32 UR38, UR46, 0x6, URZ ;  /* 0x000000062e267899 */ /* 0x000fe2000800063f */
[----:B------:R-:W-:Y:S01]  /*b430*/  LOP3.LUT R15, R15, 0xff, RZ, 0xc0, !PT ;  /* 0x000000ff0f0f7812 */ /* 0x000fe200078ec0ff */
[----:B------:R-:W-:Y:S01]  /*b440*/  UIMAD UR39, UR46, 0x48, URZ ;  /* 0x000000482e2778a4 */ /* 0x000fe2000f8e023f */
[----:B------:R-:W-:-:S02]  /*b450*/  IMAD.MOV.U32 R28, RZ, RZ, R43 ;  /* 0x000000ffff1c7224 */ /* 0x000fc400078e002b */
[----:B------:R-:W-:Y:S01]  /*b460*/  ISETP.GE.U32.AND P6, PT, R251, R15, PT ;  /* 0x0000000ffb00720c */ /* 0x000fe20003fc6070 */
[----:B------:R-:W-:Y:S02]  /*b470*/  IMAD.U32 R240, RZ, RZ, UR38 ;  /* 0x00000026fff07e24 */ /* 0x000fe4000f8e00ff */
[----:B------:R-:W-:Y:S01]  /*b480*/  IMAD.MOV.U32 R15, RZ, RZ, R30 ;  /* 0x000000ffff0f7224 */ /* 0x000fe200078e001e */
[----:B------:R-:W-:Y:S01]  /*b490*/  USHF.L.U32 UR38, UR7, 0x2, URZ ;  /* 0x0000000207267899 */ /* 0x000fe2000800063f */
[----:B------:R-:W-:Y:S02]  /*b4a0*/  IMAD.MOV.U32 R30, RZ, RZ, R243 ;  /* 0x000000ffff1e7224 */ /* 0x000fe400078e00f3 */
[----:B------:R-:W-:-:S06]  /*b4b0*/  IMAD.MOV.U32 R43, RZ, RZ, R241 ;  /* 0x000000ffff2b7224 */ /* 0x000fcc00078e00f1 */
[----:B------:R-:W-:-:S05]  /*b4c0*/  @!P6 HFMA2.BF16_V2 R9, -RZ.H0_H0, RZ.H0_H0, -R116.H0_H0 ;  /* 0x200000ffff09e231 */ /* 0x000fca0000340974 */
[----:B------:R-:W-:Y:S01]  /*b4d0*/  @!P6 PRMT R116, R9, 0x5410, RZ ;  /* 0x000054100974e816 */ /* 0x000fe200000000ff */
[----:B------:R-:W-:-:S05]  /*b4e0*/  @!P2 HFMA2.BF16_V2 R11, -RZ.H0_H0, RZ.H0_H0, -R104.H0_H0 ;  /* 0x200000ffff0ba231 */ /* 0x000fca0000340968 */
[----:B------:R-:W-:Y:S01]  /*b4f0*/  @!P2 PRMT R104, R11, 0x5410, RZ ;  /* 0x000054100b68a816 */ /* 0x000fe200000000ff */
[----:B--2---:R-:W-:-:S05]  /*b500*/  IMAD R42, R29, c[0x0][0x228], R42 ;  /* 0x00008a001d2a7a24 */ /* 0x004fca00078e022a */
[----:B------:R-:W-:Y:S02]  /*b510*/  SHF.R.S32.HI R6, RZ, 0x1f, R42 ;  /* 0x0000001fff067819 */ /* 0x000fe4000001142a */
[----:B------:R-:W-:Y:S01]  /*b520*/  IADD3 R7, P1, R42, UR34, RZ ;  /* 0x000000222a077c10 */ /* 0x000fe2000ff3e0ff */
[----:B------:R-:W-:-:S03]  /*b530*/  USHF.L.U32 UR34, UR46, 0x3, URZ ;  /* 0x000000032e227899 */ /* 0x000fc6000800063f */
[----:B------:R-:W-:Y:S02]  /*b540*/  LEA.HI.X.SX32 R6, R8, R6, 0x1, P1 ;  /* 0x0000000608067211 */ /* 0x000fe400008f0eff */
[----:B------:R-:W-:Y:S01]  /*b550*/  LEA R236, P1, R7, c[0x0][0x1f8], 0x1 ;  /* 0x00007e0007ec7a11 */ /* 0x000fe200078208ff */
[----:B------:R-:W-:-:S03]  /*b560*/  IMAD.MOV.U32 R29, RZ, RZ, R22 ;  /* 0x000000ffff1d7224 */ /* 0x000fc600078e0016 */
[----:B------:R-:W-:Y:S01]  /*b570*/  LEA.HI.X R237, R7, c[0x0][0x1fc], R6, 0x1, P1 ;  /* 0x00007f0007ed7a11 */ /* 0x000fe200008f0c06 */
[----:B------:R-:W-:Y:S02]  /*b580*/  IMAD.MOV.U32 R22, RZ, RZ, R242 ;  /* 0x000000ffff167224 */ /* 0x000fe400078e00f2 */
[----:B------:R-:W-:Y:S02]  /*b590*/  IMAD.U32 R242, RZ, RZ, UR34 ;  /* 0x00000022fff27e24 */ /* 0x000fe4000f8e00ff */
[----:B------:R1:W-:Y:S01]  /*b5a0*/  STG.E.U16 [R236.64], R238 ;  /* 0x000000eeec007986 */ /* 0x0003e2000c101524 */
[----:B------:R-:W-:-:S03]  /*b5b0*/  IMAD.WIDE R240, R240, 0x2, R236 ;  /* 0x00000002f0f07825 */ /* 0x000fc600078e02ec */
[----:B------:R2:W-:Y:S01]  /*b5c0*/  STG.E.U16 [R236.64+0x2], R239 ;  /* 0x000002efec007986 */ /* 0x0005e2000c101524 */
[----:B------:R-:W-:-:S04]  /*b5d0*/  IMAD.WIDE R242, R242, 0x2, R236 ;  /* 0x00000002f2f27825 */ /* 0x000fc800078e02ec */
[----:B------:R-:W-:Y:S01]  /*b5e0*/  IMAD.U32 R6, RZ, RZ, UR29 ;  /* 0x0000001dff067e24 */ /* 0x000fe2000f8e00ff */
[----:B------:R-:W-:Y:S04]  /*b5f0*/  STG.E.U16 [R242.64], R214 ;  /* 0x000000d6f2007986 */ /* 0x000fe8000c101524 */
[----:B------:R3:W-:Y:S01]  /*b600*/  STG.E.U16 [R242.64+0x2], R159 ;  /* 0x0000029ff2007986 */ /* 0x0007e2000c101524 */
[----:B------:R-:W-:-:S03]  /*b610*/  LOP3.LUT R6, R233, UR38, R6, 0x96, !PT ;  /* 0x00000026e9067c12 */ /* 0x000fc6000f8e9606 */
[----:B------:R4:W-:Y:S01]  /*b620*/  STG.E.U16 [R240.64], R211 ;  /* 0x000000d3f0007986 */ /* 0x0009e2000c101524 */
[----:B-1----:R-:W-:-:S04]  /*b630*/  IMAD.U32 R238, RZ, RZ, UR39 ;  /* 0x00000027ffee7e24 */ /* 0x002fc8000f8e00ff */
[----:B--2---:R-:W-:Y:S01]  /*b640*/  IMAD.WIDE R238, R238, 0x2, R236 ;  /* 0x00000002eeee7825 */ /* 0x004fe200078e02ec */
[----:B------:R-:W-:Y:S04]  /*b650*/  STG.E.U16 [R240.64+0x2], R210 ;  /* 0x000002d2f0007986 */ /* 0x000fe8000c101524 */
[----:B------:R-:W-:Y:S04]  /*b660*/  STG.E.U16 [R238.64], R171 ;  /* 0x000000abee007986 */ /* 0x000fe8000c101524 */
[----:B------:R-:W-:Y:S04]  /*b670*/  STG.E.U16 [R238.64+0x2], R71 ;  /* 0x00000247ee007986 */ /* 0x000fe8000c101524 */
[----:B------:R-:W-:Y:S04]  /*b680*/  STG.E.U16 [R236.64+0x10], R151 ;  /* 0x00001097ec007986 */ /* 0x000fe8000c101524 */
[----:B------:R1:W-:Y:S04]  /*b690*/  STG.E.U16 [R236.64+0x12], R156 ;  /* 0x0000129cec007986 */ /* 0x0003e8000c101524 */
[----:B------:R2:W-:Y:S04]  /*b6a0*/  STG.E.U16 [R242.64+0x10], R158 ;  /* 0x0000109ef2007986 */ /* 0x0005e8000c101524 */
[----:B------:R2:W-:Y:S04]  /*b6b0*/  STG.E.U16 [R242.64+0x12], R157 ;  /* 0x0000129df2007986 */ /* 0x0005e8000c101524 */
[----:B------:R2:W-:Y:S01]  /*b6c0*/  STG.E.U16 [R240.64+0x10], R72 ;  /* 0x00001048f0007986 */ /* 0x0005e2000c101524 */
[----:B---3--:R-:W-:-:S02]  /*b6d0*/  IMAD.MOV.U32 R159, RZ, RZ, R15 ;  /* 0x000000ffff9f7224 */ /* 0x008fc400078e000f */
[----:B------:R-:W-:Y:S01]  /*b6e0*/  IMAD.MOV.U32 R42, RZ, RZ, R12 ;  /* 0x000000ffff2a7224 */ /* 0x000fe200078e000c */
[----:B----4-:R3:W5:Y:S01]  /*b6f0*/  LDL.LU R211, [R1+0x200] ;  /* 0x0002000001d37983 */ /* 0x0107620000300800 */
[----:B-1----:R-:W-:Y:S02]  /*b700*/  IMAD.MOV.U32 R156, RZ, RZ, R20 ;  /* 0x000000ffff9c7224 */ /* 0x002fe400078e0014 */
[----:B--2---:R-:W-:Y:S02]  /*b710*/  IMAD.MOV.U32 R158, RZ, RZ, R21 ;  /* 0x000000ffff9e7224 */ /* 0x004fe400078e0015 */
[----:B------:R-:W-:Y:S02]  /*b720*/  IMAD.MOV.U32 R71, RZ, RZ, R14 ;  /* 0x000000ffff477224 */ /* 0x000fe400078e000e */
[----:B------:R-:W-:Y:S02]  /*b730*/  IMAD.MOV.U32 R214, RZ, RZ, R13 ;  /* 0x000000ffffd67224 */ /* 0x000fe400078e000d */
[----:B------:R-:W-:-:S02]  /*b740*/  IMAD.MOV.U32 R151, RZ, RZ, R16 ;  /* 0x000000ffff977224 */ /* 0x000fc400078e0010 */
[----:B------:R-:W-:Y:S01]  /*b750*/  IMAD.MOV.U32 R157, RZ, RZ, R17 ;  /* 0x000000ffff9d7224 */ /* 0x000fe200078e0011 */
[----:B------:R-:W-:Y:S01]  /*b760*/  STG.E.U16 [R240.64+0x12], R70 ;  /* 0x00001246f0007986 */ /* 0x000fe2000c101524 */
[----:B------:R-:W-:-:S03]  /*b770*/  IMAD.WIDE.U32 R20, R6, -0x326172a9, RZ ;  /* 0xcd9e8d5706147825 */ /* 0x000fc600078e00ff */
[----:B------:R3:W5:Y:S01]  /*b780*/  LDL.LU R210, [R1+0x1fc] ;  /* 0x0001fc0001d27983 */ /* 0x0007620000300800 */
[----:B------:R-:W-:Y:S01]  /*b790*/  IMAD.MOV.U32 R72, RZ, RZ, R247 ;  /* 0x000000ffff487224 */ /* 0x000fe200078e00f7 */
[----:B------:R-:W-:Y:S01]  /*b7a0*/  LOP3.LUT R6, R21, UR20, R166, 0x96, !PT ;  /* 0x0000001415067c12 */ /* 0x000fe2000f8e96a6 */
[----:B------:R-:W-:Y:S01]  /*b7b0*/  IMAD.WIDE.U32 R246, R246, -0x326172a9, RZ ;  /* 0xcd9e8d57f6f67825 */ /* 0x000fe200078e00ff */
[----:B------:R1:W-:Y:S03]  /*b7c0*/  STG.E.U16 [R238.64+0x10], R67 ;  /* 0x00001043ee007986 */ /* 0x0003e6000c101524 */
[----:B------:R-:W-:Y:S01]  /*b7d0*/  IMAD.WIDE.U32 R8, R6, -0x2daee0ad, RZ ;  /* 0xd2511f5306087825 */ /* 0x000fe200078e00ff */
[----:B------:R-:W-:Y:S01]  /*b7e0*/  LOP3.LUT R7, R247, UR18, R20, 0x96, !PT ;  /* 0x00000012f7077c12 */ /* 0x000fe2000f8e9614 */
[----:B------:R-:W-:Y:S03]  /*b7f0*/  STG.E.U16 [R238.64+0x12], R66 ;  /* 0x00001242ee007986 */ /* 0x000fe6000c101524 */
[----:B------:R-:W-:Y:S01]  /*b800*/  LOP3.LUT R6, R9, UR17, R234, 0x96, !PT ;  /* 0x0000001109067c12 */ /* 0x000fe2000f8e96ea */
[----:B------:R-:W-:Y:S01]  /*b810*/  IMAD.WIDE.U32 R14, R7, -0x2daee0ad, RZ ;  /* 0xd2511f53070e7825 */ /* 0x000fe200078e00ff */
[----:B------:R3:W5:Y:S03]  /*b820*/  LDL.LU R171, [R1+0x1f8] ;  /* 0x0001f80001ab7983 */ /* 0x0007660000300800 */
        /* <DEDUP_REMOVED lines=12> */
[----:B------:R-:W-:Y:S02]  /*b8f0*/  SHF.R.U32.HI R6, RZ, 0x10, R16 ;  /* 0x00000010ff067819 */ /* 0x000fe40000011610 */
[----:B------:R-:W-:Y:S02]  /*b900*/  LOP3.LUT R7, R17, UR31, R10, 0x96, !PT ;  /* 0x0000001f11077c12 */ /* 0x000fe4000f8e960a */
[----:B------:R-:W-:Y:S02]  /*b910*/  SHF.R.U32.HI R9, RZ, 0x18, R16 ;  /* 0x00000018ff097819 */ /* 0x000fe40000011610 */
[----:B------:R-:W-:Y:S02]  /*b920*/  LOP3.LUT R6, R6, 0xff, RZ, 0xc0, !PT ;  /* 0x000000ff06067812 */ /* 0x000fe400078ec0ff */
[----:B------:R-:W-:Y:S02]  /*b930*/  LOP3.LUT R10, R16, 0xffff, RZ, 0xc0, !PT ;  /* 0x0000ffff100a7812 */ /* 0x000fe400078ec0ff */
[----:B------:R-:W-:Y:S01]  /*b940*/  PRMT R6, R6, 0x5410, R9 ;  /* 0x0000541006067816 */ /* 0x000fe20000000009 */
[----:B------:R-:W-:Y:S01]  /*b950*/  IMAD.WIDE.U32 R8, R8, -0x2daee0ad, RZ ;  /* 0xd2511f5308087825 */ /* 0x000fe200078e00ff */
[----:B------:R-:W-:-:S02]  /*b960*/  LOP3.LUT R12, R16, 0xff, RZ, 0xc0, !PT ;  /* 0x000000ff100c7812 */ /* 0x000fc400078ec0ff */
[----:B------:R-:W-:-:S04]  /*b970*/  SHF.R.U32.HI R10, RZ, 0x8, R10 ;  /* 0x00000008ff0a7819 */ /* 0x000fc8000001160a */
[----:B------:R-:W-:Y:S02]  /*b980*/  PRMT R12, R12, 0x5410, R10 ;  /* 0x000054100c0c7816 */ /* 0x000fe4000000000a */
[----:B------:R-:W-:Y:S02]  /*b990*/  SHF.R.U32.HI R10, RZ, 0x10, R8 ;  /* 0x00000010ff0a7819 */ /* 0x000fe40000011608 */
[----:B------:R-:W-:Y:S02]  /*b9a0*/  LOP3.LUT R11, R9, UR32, R14, 0x96, !PT ;  /* 0x00000020090b7c12 */ /* 0x000fe4000f8e960e */
[C---:B------:R-:W-:Y:S02]  /*b9b0*/  LOP3.LUT R9, R8.reuse, 0xffff, RZ, 0xc0, !PT ;  /* 0x0000ffff08097812 */ /* 0x040fe400078ec0ff */
[----:B------:R-:W-:Y:S02]  /*b9c0*/  LOP3.LUT R15, R8, 0xff, RZ, 0xc0, !PT ;  /* 0x000000ff080f7812 */ /* 0x000fe400078ec0ff */
[----:B------:R-:W-:-:S02]  /*b9d0*/  SHF.R.U32.HI R8, RZ, 0x18, R8 ;  /* 0x00000018ff087819 */ /* 0x000fc40000011608 */
[----:B------:R-:W-:-:S04]  /*b9e0*/  LOP3.LUT R10, R10, 0xff, RZ, 0xc0, !PT ;  /* 0x000000ff0a0a7812 */ /* 0x000fc800078ec0ff */
[----:B------:R-:W-:Y:S02]  /*b9f0*/  PRMT R10, R10, 0x5410, R8 ;  /* 0x000054100a0a7816 */ /* 0x000fe40000000008 */
[C---:B------:R-:W-:Y:S02]  /*ba00*/  LOP3.LUT R8, R7.reuse, 0xffff, RZ, 0xc0, !PT ;  /* 0x0000ffff07087812 */ /* 0x040fe400078ec0ff */
[----:B------:R-:W-:Y:S02]  /*ba10*/  LOP3.LUT R18, R7, 0xff, RZ, 0xc0, !PT ;  /* 0x000000ff07127812 */ /* 0x000fe400078ec0ff */
[----:B------:R-:W-:-:S04]  /*ba20*/  SHF.R.U32.HI R8, RZ, 0x8, R8 ;  /* 0x00000008ff087819 */ /* 0x000fc80000011608 */
[----:B------:R-:W-:Y:S02]  /*ba30*/  PRMT R18, R18, 0x5410, R8 ;  /* 0x0000541012127816 */ /* 0x000fe40000000008 */
[--C-:B------:R-:W-:Y:S02]  /*ba40*/  SHF.R.U32.HI R8, RZ, 0x10, R7.reuse ;  /* 0x00000010ff087819 */ /* 0x100fe40000011607 */
[----:B------:R-:W-:Y:S02]  /*ba50*/  SHF.R.U32.HI R7, RZ, 0x18, R7 ;  /* 0x00000018ff077819 */ /* 0x000fe40000011607 */
[----:B------:R-:W-:Y:S02]  /*ba60*/  LOP3.LUT R8, R8, 0xff, RZ, 0xc0, !PT ;  /* 0x000000ff08087812 */ /* 0x000fe400078ec0ff */
[----:B------:R-:W-:Y:S02]  /*ba70*/  SHF.R.U32.HI R9, RZ, 0x8, R9 ;  /* 0x00000008ff097819 */ /* 0x000fe40000011609 */
[----:B------:R-:W-:-:S02]  /*ba80*/  PRMT R7, R8, 0x5410, R7 ;  /* 0x0000541008077816 */ /* 0x000fc40000000007 */
[----:B------:R-:W-:Y:S02]  /*ba90*/  LOP3.LUT R8, R11, 0xffff, RZ, 0xc0, !PT ;  /* 0x0000ffff0b087812 */ /* 0x000fe400078ec0ff */
[----:B------:R-:W-:Y:S02]  /*baa0*/  PRMT R15, R15, 0x5410, R9 ;  /* 0x000054100f0f7816 */ /* 0x000fe40000000009 */
[----:B------:R-:W-:Y:S02]  /*bab0*/  SHF.R.U32.HI R8, RZ, 0x8, R8 ;  /* 0x00000008ff087819 */ /* 0x000fe40000011608 */
[----:B------:R-:W-:-:S04]  /*bac0*/  LOP3.LUT R9, R11, 0xff, RZ, 0xc0, !PT ;  /* 0x000000ff0b097812 */ /* 0x000fc800078ec0ff */
[----:B------:R-:W-:Y:S02]  /*bad0*/  PRMT R9, R9, 0x5410, R8 ;  /* 0x0000541009097816 */ /* 0x000fe40000000008 */
[--C-:B------:R-:W-:Y:S01]  /*bae0*/  SHF.R.U32.HI R8, RZ, 0x10, R11.reuse ;  /* 0x00000010ff087819 */ /* 0x100fe2000001160b */
[----:B------:R-:W-:Y:S01]  /*baf0*/  IMAD.WIDE.U32 R16, R230, -0x326172a9, RZ ;  /* 0xcd9e8d57e6107825 */ /* 0x000fe200078e00ff */
[----:B------:R-:W-:Y:S02]  /*bb00*/  SHF.R.U32.HI R11, RZ, 0x18, R11 ;  /* 0x00000018ff0b7819 */ /* 0x000fe4000001160b */
[----:B------:R-:W-:Y:S01]  /*bb10*/  LOP3.LUT R8, R8, 0xff, RZ, 0xc0, !PT ;  /* 0x000000ff08087812 */ /* 0x000fe200078ec0ff */
[----:B------:R-:W-:Y:S03]  /*bb20*/  STG.E.U16 [R236.64+0x20], R150 ;  /* 0x00002096ec007986 */ /* 0x000fe6000c101524 */
[----:B------:R-:W-:Y:S01]  /*bb30*/  PRMT R8, R8, 0x5410, R11 ;  /* 0x0000541008087816 */ /* 0x000fe2000000000b */
[----:B------:R-:W-:Y:S01]  /*bb40*/  STG.E.U16 [R236.64+0x22], R153 ;  /* 0x00002299ec007986 */ /* 0x000fe2000c101524 */
[----:B------:R-:W-:Y:S01]  /*bb50*/  LOP3.LUT R11, R17, R169, RZ, 0x3c, !PT ;  /* 0x000000a9110b7212 */ /* 0x000fe200078e3cff */
[----:B-1----:R-:W-:-:S02]  /*bb60*/  IMAD.MOV.U32 R67, RZ, RZ, R209 ;  /* 0x000000ffff437224 */ /* 0x002fc400078e00d1 */
[----:B------:R1:W-:Y:S04]  /*bb70*/  STG.E.U16 [R242.64+0x20], R155 ;  /* 0x0000209bf2007986 */ /* 0x0003e8000c101524 */
[----:B------:R-:W-:Y:S04]  /*bb80*/  STG.E.U16 [R242.64+0x22], R154 ;  /* 0x0000229af2007986 */ /* 0x000fe8000c101524 */
[----:B------:R-:W-:Y:S04]  /*bb90*/  STG.E.U16 [R240.64+0x20], R65 ;  /* 0x00002041f0007986 */ /* 0x000fe8000c101524 */
[----:B------:R-:W-:Y:S04]  /*bba0*/  STG.E.U16 [R240.64+0x22], R62 ;  /* 0x0000223ef0007986 */ /* 0x000fe8000c101524 */
[----:B------:R2:W-:Y:S01]  /*bbb0*/  STG.E.U16 [R238.64+0x20], R64 ;  /* 0x00002040ee007986 */ /* 0x0005e2000c101524 */
[----:B-1----:R-:W-:-:S02]  /*bbc0*/  IMAD.MOV.U32 R155, RZ, RZ, R159 ;  /* 0x000000ffff9b7224 */ /* 0x002fc400078e009f */
[----:B------:R-:W-:Y:S02]  /*bbd0*/  IMAD.MOV.U32 R159, RZ, RZ, R208 ;  /* 0x000000ffff9f7224 */ /* 0x000fe400078e00d0 */
[----:B------:R-:W-:-:S05]  /*bbe0*/  IMAD.WIDE.U32 R208, R11, -0x2daee0ad, RZ ;  /* 0xd2511f530bd07825 */ /* 0x000fca00078e00ff */
[----:B------:R-:W-:Y:S01]  /*bbf0*/  LOP3.LUT R11, R209, UR19, R232, 0x96, !PT ;  /* 0x00000013d10b7c12 */ /* 0x000fe2000f8e96e8 */
[----:B--2---:R-:W-:Y:S02]  /*bc00*/  IMAD.MOV.U32 R64, RZ, RZ, R157 ;  /* 0x000000ffff407224 */ /* 0x004fe400078e009d */
[----:B------:R-:W-:Y:S02]  /*bc10*/  IMAD.MOV.U32 R157, RZ, RZ, R71 ;  /* 0x000000ffff9d7224 */ /* 0x000fe400078e0047 */
[----:B------:R-:W-:Y:S01]  /*bc20*/  IMAD.WIDE.U32 R70, R11, -0x326172a9, RZ ;  /* 0xcd9e8d570b467825 */ /* 0x000fe200078e00ff */
[----:B------:R-:W-:-:S03]  /*bc30*/  LOP3.LUT R11, R21, UR20, R16, 0x96, !PT ;  /* 0x00000014150b7c12 */ /* 0x000fc6000f8e9610 */
[----:B------:R-:W-:Y:S01]  /*bc40*/  IMAD.MOV.U32 R62, RZ, RZ, R72 ;  /* 0x000000ffff3e7224 */ /* 0x000fe200078e0048 */
[----:B------:R-:W-:Y:S01]  /*bc50*/  LOP3.LUT R20, R71, UR18, R20, 0x96, !PT ;  /* 0x0000001247147c12 */ /* 0x000fe2000f8e9614 */
[----:B------:R-:W-:Y:S02]  /*bc60*/  IMAD.MOV.U32 R72, RZ, RZ, R22 ;  /* 0x000000ffff487224 */ /* 0x000fe400078e0016 */
[----:B------:R-:W-:Y:S02]  /*bc70*/  IMAD.MOV.U32 R65, RZ, RZ, R23 ;  /* 0x000000ffff417224 */ /* 0x000fe400078e0017 */
[----:B------:R-:W-:-:S04]  /*bc80*/  IMAD.WIDE.U32 R22, R11, -0x2daee0ad, RZ ;  /* 0xd2511f530b167825 */ /* 0x000fc800078e00ff */
        /* <DEDUP_REMOVED lines=8> */
[----:B------:R-:W-:-:S04]  /*bd10*/  LOP3.LUT R13, R25, UR16, R70, 0x96, !PT ;  /* 0x00000010190d7c12 */ /* 0x000fc8000f8e9646 */
[----:B------:R-:W-:Y:S01]  /*bd20*/  LOP3.LUT R11, R23, UR14, R24, 0x96, !PT ;  /* 0x0000000e170b7c12 */ /* 0x000fe2000f8e9618 */
[----:B------:R-:W-:-:S05]  /*bd30*/  IMAD.WIDE.U32 R24, R13, -0x2daee0ad, RZ ;  /* 0xd2511f530d187825 */ /* 0x000fca00078e00ff */
[----:B------:R-:W-:Y:S01]  /*bd40*/  LOP3.LUT R13, R25, UR13, R20, 0x96, !PT ;  /* 0x0000000d190d7c12 */ /* 0x000fe2000f8e9614 */
[----:B------:R-:W-:Y:S01]  /*bd50*/  IMAD.WIDE.U32 R20, R11, -0x2daee0ad, RZ ;  /* 0xd2511f530b147825 */ /* 0x000fe200078e00ff */
[----:B------:R1:W-:Y:S04]  /*bd60*/  STG.E.U16 [R238.64+0x22], R63 ;  /* 0x0000223fee007986 */ /* 0x0003e8000c101524 */
[----:B------:R-:W-:Y:S01]  /*bd70*/  LOP3.LUT R11, R21, UR11, R24, 0x96, !PT ;  /* 0x0000000b150b7c12 */ /* 0x000fe2000f8e9618 */
[----:B------:R-:W-:-:S04]  /*bd80*/  IMAD.WIDE.U32 R24, R13, -0x326172a9, RZ ;  /* 0xcd9e8d570d187825 */ /* 0x000fc800078e00ff */
[----:B------:R-:W-:Y:S02]  /*bd90*/  IMAD.MOV.U32 R153, RZ, RZ, R214 ;  /* 0x000000ffff997224 */ /* 0x000fe400078e00d6 */
[----:B------:R-:W-:Y:S01]  /*bda0*/  IMAD.MOV.U32 R214, RZ, RZ, R28 ;  /* 0x000000ffffd67224 */ /* 0x000fe200078e001c */
[----:B------:R2:W-:Y:S01]  /*bdb0*/  STG.E.U16 [R236.64+0x32], R147 ;  /* 0x00003293ec007986 */ /* 0x0005e2000c101524 */
[----:B------:R-:W-:Y:S02]  /*bdc0*/  IMAD.MOV.U32 R150, RZ, RZ, R42 ;  /* 0x000000ffff967224 */ /* 0x000fe400078e002a */
[----:B------:R-:W-:Y:S02]  /*bdd0*/  IMAD.MOV.U32 R42, RZ, RZ, R30 ;  /* 0x000000ffff2a7224 */ /* 0x000fe400078e001e */
[----:B-1----:R-:W-:Y:S02]  /*bde0*/  IMAD.MOV.U32 R63, RZ, RZ, R156 ;  /* 0x000000ffff3f7224 */ /* 0x002fe400078e009c */
[----:B------:R-:W-:-:S02]  /*bdf0*/  IMAD.MOV.U32 R156, RZ, RZ, R29 ;  /* 0x000000ffff9c7224 */ /* 0x000fc400078e001d */
[----:B------:R-:W-:Y:S01]  /*be00*/  IMAD.WIDE.U32 R28, R11, -0x326172a9, RZ ;  /* 0xcd9e8d570b1c7825 */ /* 0x000fe200078e00ff */
[----:B------:R-:W-:-:S04]  /*be10*/  LOP3.LUT R11, R25, UR12, R22, 0x96, !PT ;  /* 0x0000000c190b7c12 */ /* 0x000fc8000f8e9616 */
[----:B------:R-:W-:Y:S01]  /*be20*/  LOP3.LUT R22, R29, UR31, R24, 0x96, !PT ;  /* 0x0000001f1d167c12 */ /* 0x000fe2000f8e9618 */
[----:B------:R-:W-:-:S04]  /*be30*/  IMAD.WIDE.U32 R24, R11, -0x2daee0ad, RZ ;  /* 0xd2511f530b187825 */ /* 0x000fc800078e00ff */
[----:B--2---:R-:W-:Y:S01]  /*be40*/  IMAD.MOV.U32 R147, RZ, RZ, R19 ;  /* 0x000000ffff937224 */ /* 0x004fe200078e0013 */
[--C-:B------:R-:W-:Y:S02]  /*be50*/  SHF.R.U32.HI R19, RZ, 0x10, R28.reuse ;  /* 0x00000010ff137819 */ /* 0x100fe4000001161c */
[C---:B------:R-:W-:Y:S02]  /*be60*/  LOP3.LUT R21, R28.reuse, 0xffff, RZ, 0xc0, !PT ;  /* 0x0000ffff1c157812 */ /* 0x040fe400078ec0ff */
[----:B------:R-:W-:Y:S02]  /*be70*/  LOP3.LUT R30, R28, 0xff, RZ, 0xc0, !PT ;  /* 0x000000ff1c1e7812 */ /* 0x000fe400078ec0ff */
[----:B------:R-:W-:Y:S02]  /*be80*/  SHF.R.U32.HI R28, RZ, 0x18, R28 ;  /* 0x00000018ff1c7819 */ /* 0x000fe4000001161c */
[----:B------:R-:W-:Y:S02]  /*be90*/  SHF.R.U32.HI R13, RZ, 0x10, R24 ;  /* 0x00000010ff0d7819 */ /* 0x000fe40000011618 */
[----:B------:R-:W-:Y:S01]  /*bea0*/  LOP3.LUT R19, R19, 0xff, RZ, 0xc0, !PT ;  /* 0x000000ff13137812 */ /* 0x000fe200078ec0ff */
[----:B------:R1:W-:Y:S01]  /*beb0*/  STG.E.U16 [R236.64+0x30], R152 ;  /* 0x00003098ec007986 */ /* 0x0003e2000c101524 */
[----:B------:R-:W-:-:S02]  /*bec0*/  LOP3.LUT R17, R25, UR32, R20, 0x96, !PT ;  /* 0x0000002019117c12 */ /* 0x000fc4000f8e9614 */
[----:B------:R-:W-:Y:S02]  /*bed0*/  SHF.R.U32.HI R11, RZ, 0x18, R24 ;  /* 0x00000018ff0b7819 */ /* 0x000fe40000011618 */
[----:B------:R-:W-:Y:S02]  /*bee0*/  PRMT R28, R19, 0x5410, R28 ;  /* 0x00005410131c7816 */ /* 0x000fe4000000001c */
[----:B------:R-:W-:Y:S01]  /*bef0*/  LOP3.LUT R13, R13, 0xff, RZ, 0xc0, !PT ;  /* 0x000000ff0d0d7812 */ /* 0x000fe200078ec0ff */
[----:B------:R2:W-:Y:S01]  /*bf00*/  STG.E.U16 [R242.64+0x30], R149 ;  /* 0x00003095f2007986 */ /* 0x0005e2000c101524 */
[----:B------:R-:W-:Y:S02]  /*bf10*/  LOP3.LUT R23, R22, 0xffff, RZ, 0xc0, !PT ;  /* 0x0000ffff16177812 */ /* 0x000fe400078ec0ff */
[----:B------:R-:W-:Y:S02]  /*bf20*/  LOP3.LUT R19, R17, 0xffff, RZ, 0xc0, !PT ;  /* 0x0000ffff11137812 */ /* 0x000fe400078ec0ff */
[----:B------:R-:W-:-:S02]  /*bf30*/  LOP3.LUT R14, R24, 0xffff, RZ, 0xc0, !PT ;  /* 0x0000ffff180e7812 */ /* 0x000fc400078ec0ff */
[----:B------:R-:W-:Y:S02]  /*bf40*/  PRMT R11, R13, 0x5410, R11 ;  /* 0x000054100d0b7816 */ /* 0x000fe4000000000b */
[----:B------:R-:W-:Y:S02]  /*bf50*/  SHF.R.U32.HI R23, RZ, 0x8, R23 ;  /* 0x00000008ff177819 */ /* 0x000fe40000011617 */
[----:B------:R-:W-:Y:S02]  /*bf60*/  SHF.R.U32.HI R19, RZ, 0x8, R19 ;  /* 0x00000008ff137819 */ /* 0x000fe40000011613 */
[----:B------:R-:W-:Y:S01]  /*bf70*/  LOP3.LUT R25, R17, 0xff, RZ, 0xc0, !PT ;  /* 0x000000ff11197812 */ /* 0x000fe200078ec0ff */
[----:B-1----:R-:W-:Y:S02]  /*bf80*/  IMAD.MOV.U32 R152, RZ, RZ, R158 ;  /* 0x000000ffff987224 */ /* 0x002fe400078e009e */
[----:B------:R-:W-:Y:S01]  /*bf90*/  IMAD.MOV.U32 R158, RZ, RZ, R31 ;  /* 0x000000ffff9e7224 */ /* 0x000fe200078e001f */
[----:B------:R-:W-:-:S02]  /*bfa0*/  SHF.R.U32.HI R31, RZ, 0x10, R22 ;  /* 0x00000010ff1f7819 */ /* 0x000fc40000011616 */
[----:B------:R-:W-:Y:S01]  /*bfb0*/  LOP3.LUT R13, R233, UR10, RZ, 0x3c, !PT ;  /* 0x0000000ae90d7c12 */ /* 0x000fe2000f8e3cff */
[----:B--2---:R-:W-:Y:S01]  /*bfc0*/  IMAD.MOV.U32 R149, RZ, RZ, R39 ;  /* 0x000000ffff957224 */ /* 0x004fe200078e0027 */
[----:B------:R-:W-:Y:S02]  /*bfd0*/  LOP3.LUT R39, R22, 0xff, RZ, 0xc0, !PT ;  /* 0x000000ff16277812 */ /* 0x000fe400078ec0ff */
[----:B------:R-:W-:Y:S02]  /*bfe0*/  SHF.R.U32.HI R22, RZ, 0x18, R22 ;  /* 0x00000018ff167819 */ /* 0x000fe40000011616 */
[----:B------:R-:W-:Y:S02]  /*bff0*/  LOP3.LUT R31, R31, 0xff, RZ, 0xc0, !PT ;  /* 0x000000ff1f1f7812 */ /* 0x000fe400078ec0ff */
[----:B------:R-:W-:Y:S02]  /*c000*/  PRMT R39, R39, 0x5410, R23 ;  /* 0x0000541027277816 */ /* 0x000fe40000000017 */
[----:B------:R-:W-:Y:S01]  /*c010*/  PRMT R31, R31, 0x5410, R22 ;  /* 0x000054101f1f7816 */ /* 0x000fe20000000016 */
[----:B------:R-:W-:Y:S01]  /*c020*/  IMAD.WIDE.U32 R22, R13, -0x326172a9, RZ ;  /* 0xcd9e8d570d167825 */ /* 0x000fe200078e00ff */
[----:B------:R-:W-:-:S02]  /*c030*/  SHF.R.U32.HI R21, RZ, 0x8, R21 ;  /* 0x00000008ff157819 */ /* 0x000fc40000011615 */
[----:B------:R-:W-:Y:S02]  /*c040*/  PRMT R25, R25, 0x5410, R19 ;  /* 0x0000541019197816 */ /* 0x000fe40000000013 */
[----:B------:R-:W-:Y:S02]  /*c050*/  LOP3.LUT R20, R24, 0xff, RZ, 0xc0, !PT ;  /* 0x000000ff18147812 */ /* 0x000fe400078ec0ff */
[----:B------:R-:W-:Y:S02]  /*c060*/  SHF.R.U32.HI R19, RZ, 0x10, R17 ;  /* 0x00000010ff137819 */ /* 0x000fe40000011611 */
[----:B------:R-:W-:Y:S02]  /*c070*/  SHF.R.U32.HI R14, RZ, 0x8, R14 ;  /* 0x00000008ff0e7819 */ /* 0x000fe4000001160e */
[----:B------:R-:W-:Y:S02]  /*c080*/  PRMT R30, R30, 0x5410, R21 ;  /* 0x000054101e1e7816 */ /* 0x000fe40000000015 */
[----:B------:R-:W-:-:S02]  /*c090*/  SHF.R.U32.HI R21, RZ, 0x18, R17 ;  /* 0x00000018ff157819 */ /* 0x000fc40000011611 */
[----:B------:R-:W-:Y:S02]  /*c0a0*/  LOP3.LUT R19, R19, 0xff, RZ, 0xc0, !PT ;  /* 0x000000ff13137812 */ /* 0x000fe400078ec0ff */
[----:B------:R-:W-:Y:S02]  /*c0b0*/  PRMT R20, R20, 0x5410, R14 ;  /* 0x0000541014147816 */ /* 0x000fe4000000000e */
[----:B------:R-:W-:Y:S01]  /*c0c0*/  LOP3.LUT R14, R23, UR20, R16, 0x96, !PT ;  /* 0x00000014170e7c12 */ /* 0x000fe2000f8e9610 */
[----:B------:R-:W-:Y:S01]  /*c0d0*/  STG.E.U16 [R242.64+0x32], R148 ;  /* 0x00003294f2007986 */ /* 0x000fe2000c101524 */
[----:B------:R-:W-:Y:S02]  /*c0e0*/  PRMT R21, R19, 0x5410, R21 ;  /* 0x0000541013157816 */ /* 0x000fe40000000015 */
[----:B------:R-:W-:Y:S01]  /*c0f0*/  LOP3.LUT R19, R23, UR20, R166, 0x96, !PT ;  /* 0x0000001417137c12 */ /* 0x000fe2000f8e96a6 */
[----:B------:R1:W-:Y:S01]  /*c100*/  STG.E.U16 [R240.64+0x30], R61 ;  /* 0x0000303df0007986 */ /* 0x0003e2000c101524 */
[----:B------:R-:W-:-:S02]  /*c110*/  LOP3.LUT R17, R247, UR18, R22, 0x96, !PT ;  /* 0x00000012f7117c12 */ /* 0x000fc4000f8e9616 */
[----:B------:R-:W-:Y:S01]  /*c120*/  LOP3.LUT R13, R71, UR18, R22, 0x96, !PT ;  /* 0x00000012470d7c12 */ /* 0x000fe2000f8e9616 */
[----:B------:R2:W-:Y:S01]  /*c130*/  STG.E.U16 [R240.64+0x32], R81 ;  /* 0x00003251f0007986 */ /* 0x0005e2000c101524 */
[----:B------:R-:W-:-:S03]  /*c140*/  IMAD.WIDE.U32 R22, R14, -0x2daee0ad, RZ ;  /* 0xd2511f530e167825 */ /* 0x000fc600078e00ff */
[----:B------:R-:W-:Y:S04]  /*c150*/  STG.E.U16 [R238.64+0x30], R60 ;  /* 0x0000303cee007986 */ /* 0x000fe8000c101524 */
[----:B------:R4:W-:Y:S04]  /*c160*/  STG.E.U16 [R238.64+0x32], R82 ;  /* 0x00003252ee007986 */ /* 0x0009e8000c101524 */
[----:B------:R3:W-:Y:S01]  /*c170*/  STG.E.U16 [R236.64+0x40], R144 ;  /* 0x00004090ec007986 */ /* 0x0007e2000c101524 */
[----:B------:R-:W-:Y:S01]  /*c180*/  LOP3.LUT R14, R23, UR17, R208, 0x96, !PT ;  /* 0x00000011170e7c12 */ /* 0x000fe2000f8e96d0 */
[----:B-1----:R-:W-:-:S02]  /*c190*/  IMAD.MOV.U32 R61, RZ, RZ, R42 ;  /* 0x000000ffff3d7224 */ /* 0x002fc400078e002a */
[----:B--2---:R-:W-:Y:S02]  /*c1a0*/  IMAD.MOV.U32 R81, RZ, RZ, R158 ;  /* 0x000000ffff517224 */ /* 0x004fe400078e009e */
[----:B----4-:R-:W-:Y:S02]  /*c1b0*/  IMAD.MOV.U32 R82, RZ, RZ, R72 ;  /* 0x000000ffff527224 */ /* 0x010fe400078e0048 */
[----:B------:R-:W-:Y:S02]  /*c1c0*/  IMAD.MOV.U32 R72, RZ, RZ, R40 ;  /* 0x000000ffff487224 */ /* 0x000fe400078e0028 */
[----:B---3--:R-:W-:Y:S02]  /*c1d0*/  IMAD.MOV.U32 R144, RZ, RZ, R65 ;  /* 0x000000ffff907224 */ /* 0x008fe400078e0041 */
[----:B------:R-:W-:Y:S02]  /*c1e0*/  IMAD.MOV.U32 R65, RZ, RZ, R41 ;  /* 0x000000ffff417224 */ /* 0x000fe400078e0029 */
[----:B------:R-:W-:-:S04]  /*c1f0*/  IMAD.WIDE.U32 R40, R13, -0x2daee0ad, RZ ;  /* 0xd2511f530d287825 */ /* 0x000fc800078e00ff */
[----:B------:R-:W-:Y:S01]  /*c200*/  IMAD.MOV.U32 R158, RZ, RZ, R43 ;  /* 0x000000ffff9e7224 */ /* 0x000fe200078e002b */
[----:B------:R-:W-:Y:S01]  /*c210*/  LOP3.LUT R13, R41, UR15, R22, 0x96, !PT ;  /* 0x0000000f290d7c12 */ /* 0x000fe2000f8e9616 */
[----:B------:R-:W-:-:S04]  /*c220*/  IMAD.WIDE.U32 R42, R14, -0x326172a9, RZ ;  /* 0xcd9e8d570e2a7825 */ /* 0x000fc800078e00ff */
[----:B------:R-:W-:Y:S01]  /*c230*/  IMAD.WIDE.U32 R22, R13, -0x326172a9, RZ ;  /* 0xcd9e8d570d167825 */ /* 0x000fe200078e00ff */
[----:B------:R-:W-:-:S04]  /*c240*/  LOP3.LUT R13, R43, UR16, R70, 0x96, !PT ;  /* 0x000000102b0d7c12 */ /* 0x000fc8000f8e9646 */
[----:B------:R-:W-:Y:S01]  /*c250*/  LOP3.LUT R14, R23, UR14, R42, 0x96, !PT ;  /* 0x0000000e170e7c12 */ /* 0x000fe2000f8e962a */
[----:B------:R-:W-:Y:S01]  /*c260*/  IMAD.WIDE.U32 R42, R13, -0x2daee0ad, RZ ;  /* 0xd2511f530d2a7825 */ /* 0x000fe200078e00ff */
[----:B------:R1:W-:Y:S04]  /*c270*/  STG.E.U16 [R236.64+0x42], R143 ;  /* 0x0000428fec007986 */ /* 0x0003e8000c101524 */
[----:B------:R-:W-:Y:S01]  /*c280*/  LOP3.LUT R13, R43, UR13, R40, 0x96, !PT ;  /* 0x0000000d2b0d7c12 */ /* 0x000fe2000f8e9628 */
[----:B------:R-:W-:-:S04]  /*c290*/  IMAD.WIDE.U32 R40, R14, -0x2daee0ad, RZ ;  /* 0xd2511f530e287825 */ /* 0x000fc800078e00ff */
[----:B------:R-:W-:Y:S01]  /*c2a0*/  IMAD.MOV.U32 R60, RZ, RZ, R62 ;  /* 0x000000ffff3c7224 */ /* 0x000fe200078e003e */
[----:B------:R2:W-:Y:S04]  /*c2b0*/  STG.E.U16 [R242.64+0x40], R146 ;  /* 0x00004092f2007986 */ /* 0x0005e8000c101524 */
[----:B------:R-:W-:Y:S01]  /*c2c0*/  STG.E.U16 [R242.64+0x42], R145 ;  /* 0x00004291f2007986 */ /* 0x000fe2000c101524 */
[----:B------:R-:W-:-:S03]  /*c2d0*/  IMAD.MOV.U32 R148, RZ, RZ, R149 ;  /* 0x000000ffff947224 */ /* 0x000fc600078e0095 */
[----:B------:R3:W-:Y:S01]  /*c2e0*/  STG.E.U16 [R240.64+0x40], R57 ;  /* 0x00004039f0007986 */ /* 0x0007e2000c101524 */
[----:B-1----:R-:W-:-:S05]  /*c2f0*/  IMAD R143, R251, 0x10000, R251 ;  /* 0x00010000fb8f7824 */ /* 0x002fca00078e02fb */
[----:B------:R-:W-:Y:S01]  /*c300*/  HSET2.LE.AND R62, R12, R143, PT ;  /* 0x0000008f0c3e7233 */ /* 0x000fe20003803000 */
[----:B------:R-:W-:Y:S01]  /*c310*/  LOP3.LUT R12, R41, UR11, R42, 0x96, !PT ;  /* 0x0000000b290c7c12 */ /* 0x000fe2000f8e962a */
[----:B--2---:R-:W-:-:S04]  /*c320*/  IMAD.MOV.U32 R146, RZ, RZ, R56 ;  /* 0x000000ffff927224 */ /* 0x004fc800078e0038 */
[----:B------:R-:W-:-:S04]  /*c330*/  IMAD.WIDE.U32 R42, R12, -0x326172a9, RZ ;  /* 0xcd9e8d570c2a7825 */ /* 0x000fc800078e00ff */
[----:B---3--:R-:W-:-:S04]  /*c340*/  IMAD.WIDE.U32 R56, R13, -0x326172a9, RZ ;  /* 0xcd9e8d570d387825 */ /* 0x008fc800078e00ff */
[----:B------:R-:W-:Y:S01]  /*c350*/  IMAD.MOV.U32 R149, RZ, RZ, R147 ;  /* 0x000000ffff957224 */ /* 0x000fe200078e0093 */
[----:B------:R-:W-:Y:S01]  /*c360*/  LOP3.LUT R13, R57, UR12, R22, 0x96, !PT ;  /* 0x0000000c390d7c12 */ /* 0x000fe2000f8e9616 */
[----:B------:R-:W-:Y:S02]  /*c370*/  IMAD.MOV.U32 R147, RZ, RZ, R64 ;  /* 0x000000ffff937224 */ /* 0x000fe400078e0040 */
[----:B------:R-:W-:Y:S01]  /*c380*/  IMAD.MOV.U32 R64, RZ, RZ, R52 ;  /* 0x000000ffff407224 */ /* 0x000fe200078e0034 */
[----:B------:R-:W-:Y:S01]  /*c390*/  LOP3.LUT R52, R43, UR31, R56, 0x96, !PT ;  /* 0x0000001f2b347c12 */ /* 0x000fe2000f8e9638 */
[----:B------:R-:W-:Y:S01]  /*c3a0*/  IMAD.WIDE.U32 R56, R13, -0x2daee0ad, RZ ;  /* 0xd2511f530d387825 */ /* 0x000fe200078e00ff */
[----:B------:R-:W-:Y:S02]  /*c3b0*/  LOP3.LUT R23, R42, 0xffff, RZ, 0xc0, !PT ;  /* 0x0000ffff2a177812 */ /* 0x000fe400078ec0ff */
[----:B------:R-:W-:Y:S02]  /*c3c0*/  LOP3.LUT R24, R52, 0xffff, RZ, 0xc0, !PT ;  /* 0x0000ffff34187812 */ /* 0x000fe400078ec0ff */
[----:B------:R-:W-:-:S02]  /*c3d0*/  LOP3.LUT R43, R42, 0xff, RZ, 0xc0, !PT ;  /* 0x000000ff2a2b7812 */ /* 0x000fc400078ec0ff */
[----:B------:R-:W-:Y:S02]  /*c3e0*/  SHF.R.U32.HI R12, RZ, 0x10, R42 ;  /* 0x00000010ff0c7819 */ /* 0x000fe4000001162a */
[----:B------:R-:W-:Y:S02]  /*c3f0*/  SHF.R.U32.HI R24, RZ, 0x8, R24 ;  /* 0x00000008ff187819 */ /* 0x000fe40000011618 */
[----:B------:R-:W-:Y:S02]  /*c400*/  LOP3.LUT R29, R52, 0xff, RZ, 0xc0, !PT ;  /* 0x000000ff341d7812 */ /* 0x000fe400078ec0ff */
[----:B------:R-:W-:Y:S02]  /*c410*/  SHF.R.U32.HI R23, RZ, 0x8, R23 ;  /* 0x00000008ff177819 */ /* 0x000fe40000011617 */
[----:B------:R-:W-:Y:S01]  /*c420*/  LOP3.LUT R13, R57, UR32, R40, 0x96, !PT ;  /* 0x00000020390d7c12 */ /* 0x000fe2000f8e9628 */
[----:B------:R-:W-:Y:S01]  /*c430*/  HSET2.LE.AND R18, R18, R143, PT ;  /* 0x0000008f12127233 */ /* 0x000fe20003803000 */
[----:B------:R-:W-:-:S02]  /*c440*/  SHF.R.U32.HI R22, RZ, 0x18, R42 ;  /* 0x00000018ff167819 */ /* 0x000fc4000001162a */
[----:B------:R-:W-:Y:S02]  /*c450*/  PRMT R29, R29, 0x5410, R24 ;  /* 0x000054101d1d7816 */ /* 0x000fe40000000018 */
[----:B------:R-:W-:Y:S02]  /*c460*/  PRMT R23, R43, 0x5410, R23 ;  /* 0x000054102b177816 */ /* 0x000fe40000000017 */
[----:B------:R-:W-:Y:S02]  /*c470*/  LOP3.LUT R12, R12, 0xff, RZ, 0xc0, !PT ;  /* 0x000000ff0c0c7812 */ /* 0x000fe400078ec0ff */
[----:B------:R-:W-:Y:S02]  /*c480*/  SHF.R.U32.HI R24, RZ, 0x10, R52 ;  /* 0x00000010ff187819 */ /* 0x000fe40000011634 */
[----:B------:R-:W-:Y:S01]  /*c490*/  LOP3.LUT R43, R13, 0xffff, RZ, 0xc0, !PT ;  /* 0x0000ffff0d2b7812 */ /* 0x000fe200078ec0ff */
[----:B------:R-:W-:Y:S01]  /*c4a0*/  IMAD.MOV.U32 R145, RZ, RZ, R60 ;  /* 0x000000ffff917224 */ /* 0x000fe200078e003c */
[----:B------:R-:W-:Y:S01]  /*c4b0*/  LOP3.LUT R62, R62, R142, RZ, 0xc0, !PT ;  /* 0x0000008e3e3e7212 */ /* 0x000fe200078ec0ff */
[----:B------:R-:W-:Y:S01]  /*c4c0*/  IMAD.MOV.U32 R142, RZ, RZ, R144 ;  /* 0x000000ffff8e7224 */ /* 0x000fe200078e0090 */
[----:B------:R-:W-:Y:S01]  /*c4d0*/  PRMT R22, R12, 0x5410, R22 ;  /* 0x000054100c167816 */ /* 0x000fe20000000016 */
[----:B------:R-:W-:Y:S01]  /*c4e0*/  IMAD.MOV.U32 R144, RZ, RZ, R152 ;  /* 0x000000ffff907224 */ /* 0x000fe200078e0098 */
[----:B------:R-:W-:Y:S01]  /*c4f0*/  HSET2.LE.AND R10, R10, R143, PT ;  /* 0x0000008f0a0a7233 */ /* 0x000fe20003803000 */
[----:B------:R-:W-:Y:S01]  /*c500*/  LOP3.LUT R60, R18, R136, RZ, 0xc0, !PT ;  /* 0x00000088123c7212 */ /* 0x000fe200078ec0ff */
[----:B------:R-:W-:Y:S01]  /*c510*/  IMAD.MOV.U32 R152, RZ, RZ, R154 ;  /* 0x000000ffff987224 */ /* 0x000fe200078e009a */
[----:B------:R-:W-:Y:S01]  /*c520*/  SHF.R.U32.HI R52, RZ, 0x18, R52 ;  /* 0x00000018ff347819 */ /* 0x000fe20000011634 */
[----:B------:R-:W-:Y:S01]  /*c530*/  IMAD.WIDE.U32 R18, R19, -0x2daee0ad, RZ ;  /* 0xd2511f5313127825 */ /* 0x000fe200078e00ff */
[----:B------:R-:W-:-:S02]  /*c540*/  LOP3.LUT R24, R24, 0xff, RZ, 0xc0, !PT ;  /* 0x000000ff18187812 */ /* 0x000fc400078ec0ff */
[----:B------:R-:W-:Y:S01]  /*c550*/  SHF.R.U32.HI R43, RZ, 0x8, R43 ;  /* 0x00000008ff2b7819 */ /* 0x000fe2000001162b */
[----:B------:R-:W-:Y:S01]  /*c560*/  IMAD.MOV.U32 R154, RZ, RZ, R155 ;  /* 0x000000ffff9a7224 */ /* 0x000fe200078e009b */
[----:B------:R-:W-:Y:S01]  /*c570*/  LOP3.LUT R12, R13, 0xff, RZ, 0xc0, !PT ;  /* 0x000000ff0d0c7812 */ /* 0x000fe200078ec0ff */
[----:B------:R-:W-:Y:S01]  /*c580*/  IMAD.MOV.U32 R155, RZ, RZ, R153 ;  /* 0x000000ffff9b7224 */ /* 0x000fe200078e0099 */
[----:B------:R-:W-:Y:S01]  /*c590*/  SHF.R.U32.HI R41, RZ, 0x10, R56 ;  /* 0x00000010ff297819 */ /* 0x000fe20000011638 */
[----:B------:R-:W-:Y:S01]  /*c5a0*/  IMAD.MOV.U32 R153, RZ, RZ, R67 ;  /* 0x000000ffff997224 */ /* 0x000fe200078e0043 */
[----:B------:R-:W-:Y:S01]  /*c5b0*/  PRMT R24, R24, 0x5410, R52 ;  /* 0x0000541018187816 */ /* 0x000fe20000000034 */
[----:B------:R-:W-:Y:S01]  /*c5c0*/  IMAD.MOV.U32 R52, RZ, RZ, R146 ;  /* 0x000000ffff347224 */ /* 0x000fe200078e0092 */
[----:B------:R-:W-:Y:S02]  /*c5d0*/  PRMT R12, R12, 0x5410, R43 ;  /* 0x000054100c0c7816 */ /* 0x000fe4000000002b */
[----:B------:R-:W-:Y:S01]  /*c5e0*/  LOP3.LUT R67, R10, R139, RZ, 0xc0, !PT ;  /* 0x0000008b0a437212 */ /* 0x000fe200078ec0ff */
[----:B------:R-:W-:Y:S01]  /*c5f0*/  IMAD.MOV.U32 R146, RZ, RZ, R147 ;  /* 0x000000ffff927224 */ /* 0x000fe200078e0093 */
[----:B------:R-:W-:-:S02]  /*c600*/  LOP3.LUT R14, R56, 0xffff, RZ, 0xc0, !PT ;  /* 0x0000ffff380e7812 */ /* 0x000fc400078ec0ff */
[----:B------:R-:W-:Y:S02]  /*c610*/  SHF.R.U32.HI R40, RZ, 0x18, R56 ;  /* 0x00000018ff287819 */ /* 0x000fe40000011638 */
[----:B------:R-:W-:Y:S02]  /*c620*/  SHF.R.U32.HI R43, RZ, 0x10, R13 ;  /* 0x00000010ff2b7819 */ /* 0x000fe4000001160d */
[----:B------:R-:W-:Y:S02]  /*c630*/  LOP3.LUT R41, R41, 0xff, RZ, 0xc0, !PT ;  /* 0x000000ff29297812 */ /* 0x000fe400078ec0ff */
[----:B------:R-:W-:Y:S01]  /*c640*/  LOP3.LUT R10, R19, UR17, R234, 0x96, !PT ;  /* 0x00000011130a7c12 */ /* 0x000fe2000f8e96ea */
[----:B------:R-:W-:Y:S01]  /*c650*/  IMAD.MOV.U32 R147, RZ, RZ, R63 ;  /* 0x000000ffff937224 */ /* 0x000fe200078e003f */
[--C-:B------:R-:W-:Y:S01]  /*c660*/  HSET2.LE.AND R63, R6, R143.reuse, PT ;  /* 0x0000008f063f7233 */ /* 0x100fe20003803000 */
[----:B------:R-:W-:Y:S01]  /*c670*/  LOP3.LUT R42, R56, 0xff, RZ, 0xc0, !PT ;  /* 0x000000ff382a7812 */ /* 0x000fe200078ec0ff */
[----:B------:R-:W-:Y:S01]  /*c680*/  HSET2.LE.AND R15, R15, R143, PT ;  /* 0x0000008f0f0f7233 */ /* 0x000fe20003803000 */
[----:B------:R-:W-:-:S02]  /*c690*/  SHF.R.U32.HI R13, RZ, 0x18, R13 ;  /* 0x00000018ff0d7819 */ /* 0x000fc4000001160d */
[----:B------:R-:W-:Y:S02]  /*c6a0*/  LOP3.LUT R43, R43, 0xff, RZ, 0xc0, !PT ;  /* 0x000000ff2b2b7812 */ /* 0x000fe400078ec0ff */
[----:B------:R-:W-:Y:S02]  /*c6b0*/  SHF.R.U32.HI R14, RZ, 0x8, R14 ;  /* 0x00000008ff0e7819 */ /* 0x000fe4000001160e */
[----:B------:R-:W-:Y:S01]  /*c6c0*/  PRMT R6, R41, 0x5410, R40 ;  /* 0x0000541029067816 */ /* 0x000fe20000000028 */
[----:B------:R-:W-:Y:S01]  /*c6d0*/  IMAD.WIDE.U32 R40, R10, -0x326172a9, RZ ;  /* 0xcd9e8d570a287825 */ /* 0x000fe200078e00ff */
[----:B------:R-:W-:Y:S02]  /*c6e0*/  PRMT R13, R43, 0x5410, R13 ;  /* 0x000054102b0d7816 */ /* 0x000fe4000000000d */
[----:B------:R-:W-:Y:S01]  /*c6f0*/  PRMT R14, R42, 0x5410, R14 ;  /* 0x000054102a0e7816 */ /* 0x000fe2000000000e */
[----:B------:R-:W-:Y:S02]  /*c700*/  IMAD.MOV.U32 R57, RZ, RZ, R150 ;  /* 0x000000ffff397224 */ /* 0x000fe400078e0096 */
[----:B------:R-:W-:Y:S01]  /*c710*/  IMAD.MOV.U32 R150, RZ, RZ, R66 ;  /* 0x000000ffff967224 */ /* 0x000fe200078e0042 */
[----:B------:R-:W-:Y:S01]  /*c720*/  LOP3.LUT R66, R15, R141, RZ, 0xc0, !PT ;  /* 0x0000008d0f427212 */ /* 0x000fe200078ec0ff */
        /* <DEDUP_REMOVED lines=13> */
[C---:B------:R-:W-:Y:S02]  /*c800*/  LOP3.LUT R18, R42.reuse, 0xffff, RZ, 0xc0, !PT ;  /* 0x0000ffff2a127812 */ /* 0x040fe400078ec0ff */
[----:B------:R-:W-:Y:S02]  /*c810*/  LOP3.LUT R15, R42, 0xff, RZ, 0xc0, !PT ;  /* 0x000000ff2a0f7812 */ /* 0x000fe400078ec0ff */
[----:B------:R-:W-:-:S04]  /*c820*/  SHF.R.U32.HI R18, RZ, 0x8, R18 ;  /* 0x00000008ff127819 */ /* 0x000fc80000011612 */
[----:B------:R-:W-:Y:S02]  /*c830*/  PRMT R15, R15, 0x5410, R18 ;  /* 0x000054100f0f7816 */ /* 0x000fe40000000012 */
[--C-:B------:R-:W-:Y:S02]  /*c840*/  SHF.R.U32.HI R18, RZ, 0x10, R42.reuse ;  /* 0x00000010ff127819 */ /* 0x100fe4000001162a */
[----:B------:R-:W-:Y:S01]  /*c850*/  SHF.R.U32.HI R19, RZ, 0x18, R42 ;  /* 0x00000018ff137819 */ /* 0x000fe2000001162a */
[----:B------:R-:W-:Y:S01]  /*c860*/  IMAD.WIDE.U32 R42, R17, -0x2daee0ad, RZ ;  /* 0xd2511f53112a7825 */ /* 0x000fe200078e00ff */
        /* <DEDUP_REMOVED lines=8> */
[----:B------:R-:W-:Y:S01]  /*c8f0*/  LOP3.LUT R19, R19, 0xff, RZ, 0xc0, !PT ;  /* 0x000000ff13137812 */ /* 0x000fe200078ec0ff */
[----:B------:R-:W-:Y:S01]  /*c900*/  IMAD.MOV.U32 R139, RZ, RZ, R61 ;  /* 0x000000ffff8b7224 */ /* 0x000fe200078e003d */
[----:B------:R-:W-:Y:S02]  /*c910*/  HSET2.LE.AND R61, R7, R143, PT ;  /* 0x0000008f073d7233 */ /* 0x000fe40003803000 */
[----:B------:R-:W-:-:S02]  /*c920*/  PRMT R7, R19, 0x5410, R41 ;  /* 0x0000541013077816 */ /* 0x000fc40000000029 */
[C---:B------:R-:W-:Y:S02]  /*c930*/  LOP3.LUT R41, R10.reuse, 0xffff, RZ, 0xc0, !PT ;  /* 0x0000ffff0a297812 */ /* 0x040fe400078ec0ff */
[----:B------:R-:W-:Y:S02]  /*c940*/  LOP3.LUT R19, R10, 0xff, RZ, 0xc0, !PT ;  /* 0x000000ff0a137812 */ /* 0x000fe400078ec0ff */
[----:B------:R-:W-:Y:S01]  /*c950*/  SHF.R.U32.HI R41, RZ, 0x8, R41 ;  /* 0x00000008ff297819 */ /* 0x000fe20000011629 */
[----:B------:R-:W-:-:S03]  /*c960*/  HSET2.LE.AND R30, R30, R143, PT ;  /* 0x0000008f1e1e7233 */ /* 0x000fc60003803000 */
[----:B------:R-:W-:Y:S02]  /*c970*/  PRMT R19, R19, 0x5410, R41 ;  /* 0x0000541013137816 */ /* 0x000fe40000000029 */
[--C-:B------:R-:W-:Y:S02]  /*c980*/  SHF.R.U32.HI R41, RZ, 0x10, R10.reuse ;  /* 0x00000010ff297819 */ /* 0x100fe4000001160a */
[----:B------:R-:W-:Y:S02]  /*c990*/  SHF.R.U32.HI R10, RZ, 0x18, R10 ;  /* 0x00000018ff0a7819 */ /* 0x000fe4000001160a */
[----:B------:R-:W-:Y:S01]  /*c9a0*/  LOP3.LUT R41, R41, 0xff, RZ, 0xc0, !PT ;  /* 0x000000ff29297812 */ /* 0x000fe200078ec0ff */
[--C-:B------:R-:W-:Y:S01]  /*c9b0*/  HSET2.LE.AND R31, R31, R143.reuse, PT ;  /* 0x0000008f1f1f7233 */ /* 0x100fe20003803000 */
[----:B------:R-:W-:Y:S01]  /*c9c0*/  LOP3.LUT R40, R43, UR32, R40, 0x96, !PT ;  /* 0x000000202b287c12 */ /* 0x000fe2000f8e9628 */
[----:B------:R-:W-:Y:S01]  /*c9d0*/  HSET2.LE.AND R9, R9, R143, PT ;  /* 0x0000008f09097233 */ /* 0x000fe20003803000 */
[----:B------:R-:W-:-:S02]  /*c9e0*/  LOP3.LUT R74, R30, R74, RZ, 0xc0, !PT ;  /* 0x0000004a1e4a7212 */ /* 0x000fc400078ec0ff */
[----:B------:R-:W-:Y:S02]  /*c9f0*/  LOP3.LUT R30, R233, UR5, RZ, 0x3c, !PT ;  /* 0x00000005e91e7c12 */ /* 0x000fe4000f8e3cff */
[----:B------:R-:W-:Y:S02]  /*ca00*/  PRMT R10, R41, 0x5410, R10 ;  /* 0x00005410290a7816 */ /* 0x000fe4000000000a */
[----:B------:R-:W-:Y:S02]  /*ca10*/  LOP3.LUT R41, R40, 0xffff, RZ, 0xc0, !PT ;  /* 0x0000ffff28297812 */ /* 0x000fe400078ec0ff */
[----:B------:R-:W-:Y:S01]  /*ca20*/  LOP3.LUT R61, R61, R135, RZ, 0xc0, !PT ;  /* 0x000000873d3d7212 */ /* 0x000fe200078ec0ff */
[----:B------:R-:W-:Y:S01]  /*ca30*/  IMAD.MOV.U32 R135, RZ, RZ, R64 ;  /* 0x000000ffff877224 */ /* 0x000fe200078e0040 */
[----:B------:R-:W-:Y:S01]  /*ca40*/  LOP3.LUT R73, R31, R73, RZ, 0xc0, !PT ;  /* 0x000000491f497212 */ /* 0x000fe200078ec0ff */
[----:B------:R-:W-:Y:S01]  /*ca50*/  IMAD.WIDE.U32 R30, R30, -0x326172a9, RZ ;  /* 0xcd9e8d571e1e7825 */ /* 0x000fe200078e00ff */
[----:B------:R-:W-:-:S02]  /*ca60*/  LOP3.LUT R64, R9, R138, RZ, 0xc0, !PT ;  /* 0x0000008a09407212 */ /* 0x000fc400078ec0ff */
[----:B------:R-:W-:Y:S01]  /*ca70*/  LOP3.LUT R63, R63, R140, RZ, 0xc0, !PT ;  /* 0x0000008c3f3f7212 */ /* 0x000fe200078ec0ff */
[----:B------:R-:W-:Y:S01]  /*ca80*/  IMAD.MOV.U32 R140, RZ, RZ, R82 ;  /* 0x000000ffff8c7224 */ /* 0x000fe200078e0052 */
[----:B------:R-:W-:Y:S02]  /*ca90*/  SHF.R.U32.HI R41, RZ, 0x8, R41 ;  /* 0x00000008ff297819 */ /* 0x000fe40000011629 */
[----:B------:R-:W-:Y:S01]  /*caa0*/  LOP3.LUT R9, R40, 0xff, RZ, 0xc0, !PT ;  /* 0x000000ff28097812 */ /* 0x000fe200078ec0ff */
[----:B------:R-:W-:Y:S01]  /*cab0*/  IMAD.MOV.U32 R82, RZ, RZ, R75 ;  /* 0x000000ffff527224 */ /* 0x000fe200078e004b */
[----:B------:R-:W-:Y:S01]  /*cac0*/  HSET2.LE.AND R75, R28, R143, PT ;  /* 0x0000008f1c4b7233 */ /* 0x000fe20003803000 */
[----:B------:R-:W-:Y:S02]  /*cad0*/  LOP3.LUT R28, R31, UR20, R166, 0x96, !PT ;  /* 0x000000141f1c7c12 */ /* 0x000fe4000f8e96a6 */
[----:B------:R-:W-:Y:S02]  /*cae0*/  PRMT R9, R9, 0x5410, R41 ;  /* 0x0000541009097816 */ /* 0x000fe40000000029 */
[----:B------:R-:W-:-:S02]  /*caf0*/  SHF.R.U32.HI R41, RZ, 0x10, R40 ;  /* 0x00000010ff297819 */ /* 0x000fc40000011628 */
[----:B------:R-:W-:Y:S01]  /*cb00*/  LOP3.LUT R31, R31, UR20, R16, 0x96, !PT ;  /* 0x000000141f1f7c12 */ /* 0x000fe2000f8e9610 */
[--C-:B------:R-:W-:Y:S01]  /*cb10*/  HSET2.LE.AND R56, R25, R143.reuse, PT ;  /* 0x0000008f19387233 */ /* 0x100fe20003803000 */
[----:B------:R-:W-:Y:S01]  /*cb20*/  LOP3.LUT R25, R247, UR18, R30, 0x96, !PT ;  /* 0x00000012f7197c12 */ /* 0x000fe2000f8e961e */
[--C-:B------:R-:W-:Y:S01]  /*cb30*/  HSET2.LE.AND R21, R21, R143.reuse, PT ;  /* 0x0000008f15157233 */ /* 0x100fe20003803000 */
[----:B------:R-:W-:Y:S01]  /*cb40*/  SHF.R.U32.HI R40, RZ, 0x18, R40 ;  /* 0x00000018ff287819 */ /* 0x000fe20000011628 */
[--C-:B------:R-:W-:Y:S01]  /*cb50*/  HSET2.LE.AND R20, R20, R143.reuse, PT ;  /* 0x0000008f14147233 */ /* 0x100fe20003803000 */
[----:B------:R-:W-:Y:S01]  /*cb60*/  LOP3.LUT R41, R41, 0xff, RZ, 0xc0, !PT ;  /* 0x000000ff29297812 */ /* 0x000fe200078ec0ff */
[----:B------:R-:W-:Y:S01]  /*cb70*/  IMAD.WIDE.U32 R42, R31, -0x2daee0ad, RZ ;  /* 0xd2511f531f2a7825 */ /* 0x000fe200078e00ff */
[----:B------:R-:W-:Y:S01]  /*cb80*/  LOP3.LUT R30, R71, UR18, R30, 0x96, !PT ;  /* 0x00000012471e7c12 */ /* 0x000fe2000f8e961e */
[--C-:B------:R-:W-:Y:S02]  /*cb90*/  HSET2.LE.AND R11, R11, R143.reuse, PT ;  /* 0x0000008f0b0b7233 */ /* 0x100fe40003803000 */
[----:B------:R-:W-:Y:S01]  /*cba0*/  IMAD.MOV.U32 R138, RZ, RZ, R65 ;  /* 0x000000ffff8a7224 */ /* 0x000fe200078e0041 */
[--C-:B------:R-:W-:Y:S01]  /*cbb0*/  HSET2.LE.AND R65, R8, R143.reuse, PT ;  /* 0x0000008f08417233 */ /* 0x100fe20003803000 */
[----:B------:R-:W-:Y:S01]  /*cbc0*/  IMAD.MOV.U32 R136, RZ, RZ, R57 ;  /* 0x000000ffff887224 */ /* 0x000fe200078e0039 */
[----:B------:R-:W-:Y:S01]  /*cbd0*/  PRMT R8, R41, 0x5410, R40 ;  /* 0x0000541029087816 */ /* 0x000fe20000000028 */
[----:B------:R-:W-:Y:S01]  /*cbe0*/  HSET2.LE.AND R39, R39, R143, PT ;  /* 0x0000008f27277233 */ /* 0x000fe20003803000 */
[----:B------:R-:W-:Y:S01]  /*cbf0*/  LOP3.LUT R57, R21, R58, RZ, 0xc0, !PT ;  /* 0x0000003a15397212 */ /* 0x000fe200078ec0ff */
[----:B------:R-:W-:Y:S01]  /*cc00*/  IMAD.WIDE.U32 R40, R30, -0x2daee0ad, RZ ;  /* 0xd2511f531e287825 */ /* 0x000fe200078e00ff */
[----:B------:R-:W-:-:S02]  /*cc10*/  LOP3.LUT R58, R20, R80, RZ, 0xc0, !PT ;  /* 0x00000050143a7212 */ /* 0x000fc400078ec0ff */
[----:B------:R-:W-:Y:S01]  /*cc20*/  LOP3.LUT R20, R43, UR17, R208, 0x96, !PT ;  /* 0x000000112b147c12 */ /* 0x000fe2000f8e96d0 */
[----:B------:R-:W-:Y:S01]  /*cc30*/  IMAD.MOV.U32 R141, RZ, RZ, R81 ;  /* 0x000000ffff8d7224 */ /* 0x000fe200078e0051 */
[----:B------:R-:W-:Y:S01]  /*cc40*/  LOP3.LUT R56, R56, R59, RZ, 0xc0, !PT ;  /* 0x0000003b38387212 */ /* 0x000fe200078ec0ff */
[----:B------:R-:W-:Y:S01]  /*cc50*/  IMAD.MOV.U32 R81, RZ, RZ, R72 ;  /* 0x000000ffff517224 */ /* 0x000fe200078e0048 */
[----:B------:R-:W-:Y:S02]  /*cc60*/  LOP3.LUT R59, R11, R77, RZ, 0xc0, !PT ;  /* 0x0000004d0b3b7212 */ /* 0x000fe400078ec0ff */
[----:B------:R-:W-:Y:S01]  /*cc70*/  LOP3.LUT R72, R39, R76, RZ, 0xc0, !PT ;  /* 0x0000004c27487212 */ /* 0x000fe200078ec0ff */
[----:B------:R-:W-:Y:S01]  /*cc80*/  IMAD.MOV.U32 R76, RZ, RZ, R70 ;  /* 0x000000ffff4c7224 */ /* 0x000fe200078e0046 */
[----:B------:R-:W-:Y:S01]  /*cc90*/  LOP3.LUT R11, R41, UR15, R42, 0x96, !PT ;  /* 0x0000000f290b7c12 */ /* 0x000fe2000f8e962a */
[----:B------:R-:W-:Y:S01]  /*cca0*/  IMAD.WIDE.U32 R42, R20, -0x326172a9, RZ ;  /* 0xcd9e8d57142a7825 */ /* 0x000fe200078e00ff */
[----:B------:R-:W-:Y:S03]  /*ccb0*/  STL.64 [R1+0x8], R208 ;  /* 0x000008d001007387 */ /* 0x000fe60000100a00 */
[----:B------:R-:W-:Y:S01]  /*ccc0*/  IMAD.WIDE.U32 R30, R11, -0x326172a9, RZ ;  /* 0xcd9e8d570b1e7825 */ /* 0x000fe200078e00ff */
[----:B------:R-:W-:Y:S01]  /*ccd0*/  LOP3.LUT R20, R43, UR16, R76, 0x96, !PT ;  /* 0x000000102b147c12 */ /* 0x000fe2000f8e964c */
[----:B------:R1:W-:Y:S02]  /*cce0*/  STL.64 [R1], R70 ;  /* 0x0000004601007387 */ /* 0x0003e40000100a00 */
[----:B------:R-:W-:Y:S01]  /*ccf0*/  IMAD.MOV.U32 R77, RZ, RZ, R71 ;  /* 0x000000ffff4d7224 */ /* 0x000fe200078e0047 */
[----:B------:R-:W-:-:S05]  /*cd00*/  LOP3.LUT R11, R31, UR14, R42, 0x96, !PT ;  /* 0x0000000e1f0b7c12 */ /* 0x000fca000f8e962a */
[----:B------:R-:W-:-:S04]  /*cd10*/  IMAD.WIDE.U32 R42, R11, -0x2daee0ad, RZ ;  /* 0xd2511f530b2a7825 */ /* 0x000fc800078e00ff */
[----:B-1----:R-:W-:-:S05]  /*cd20*/  IMAD.WIDE.U32 R70, R20, -0x2daee0ad, RZ ;  /* 0xd2511f5314467825 */ /* 0x002fca00078e00ff */
[----:B------:R-:W-:Y:S02]  /*cd30*/  LOP3.LUT R20, R71, UR13, R40, 0x96, !PT ;  /* 0x0000000d47147c12 */ /* 0x000fe4000f8e9628 */
[----:B------:R-:W-:-:S03]  /*cd40*/  LOP3.LUT R11, R43, UR11, R70, 0x96, !PT ;  /* 0x0000000b2b0b7c12 */ /* 0x000fc6000f8e9646 */
[----:B------:R-:W-:-:S05]  /*cd50*/  IMAD.WIDE.U32 R40, R20, -0x326172a9, RZ ;  /* 0xcd9e8d5714287825 */ /* 0x000fca00078e00ff */
[----:B------:R-:W-:Y:S01]  /*cd60*/  LOP3.LUT R20, R41, UR12, R30, 0x96, !PT ;  /* 0x0000000c29147c12 */ /* 0x000fe2000f8e961e */
[----:B------:R-:W-:-:S04]  /*cd70*/  IMAD.WIDE.U32 R30, R11, -0x326172a9, RZ ;  /* 0xcd9e8d570b1e7825 */ /* 0x000fc800078e00ff */
[----:B------:R-:W-:Y:S01]  /*cd80*/  IMAD.MOV.U32 R71, RZ, RZ, R77 ;  /* 0x000000ffff477224 */ /* 0x000fe200078e004d */
[----:B------:R-:W-:Y:S02]  /*cd90*/  LOP3.LUT R41, R31, UR31, R40, 0x96, !PT ;  /* 0x0000001f1f297c12 */ /* 0x000fe4000f8e9628 */
[C---:B------:R-:W-:Y:S02]  /*cda0*/  LOP3.LUT R40, R30.reuse, 0xffff, RZ, 0xc0, !PT ;  /* 0x0000ffff1e287812 */ /* 0x040fe400078ec0ff */
[----:B------:R-:W-:Y:S02]  /*cdb0*/  LOP3.LUT R77, R30, 0xff, RZ, 0xc0, !PT ;  /* 0x000000ff1e4d7812 */ /* 0x000fe400078ec0ff */
[--C-:B------:R-:W-:Y:S02]  /*cdc0*/  SHF.R.U32.HI R39, RZ, 0x10, R30.reuse ;  /* 0x00000010ff277819 */ /* 0x100fe4000001161e */
[----:B------:R-:W-:Y:S01]  /*cdd0*/  SHF.R.U32.HI R11, RZ, 0x18, R30 ;  /* 0x00000018ff0b7819 */ /* 0x000fe2000001161e */
[----:B------:R-:W-:-:S05]  /*cde0*/  IMAD.WIDE.U32 R30, R20, -0x2daee0ad, RZ ;  /* 0xd2511f53141e7825 */ /* 0x000fca00078e00ff */
[----:B------:R-:W-:Y:S02]  /*cdf0*/  LOP3.LUT R20, R31, UR32, R42, 0x96, !PT ;  /* 0x000000201f147c12 */ /* 0x000fe4000f8e962a */
[C---:B------:R-:W-:Y:S01]  /*ce00*/  LOP3.LUT R42, R41.reuse, 0xffff, RZ, 0xc0, !PT ;  /* 0x0000ffff292a7812 */ /* 0x040fe200078ec0ff */
[----:B------:R-:W-:Y:S01]  /*ce10*/  IMAD.MOV.U32 R70, RZ, RZ, R76 ;  /* 0x000000ffff467224 */ /* 0x000fe200078e004c */
[--C-:B------:R-:W-:Y:S01]  /*ce20*/  HSET2.LE.AND R23, R23, R143.reuse, PT ;  /* 0x0000008f17177233 */ /* 0x100fe20003803000 */
[----:B------:R-:W-:Y:S01]  /*ce30*/  IMAD.MOV.U32 R76, RZ, RZ, R136 ;  /* 0x000000ffff4c7224 */ /* 0x000fe200078e0088 */
[----:B------:R-:W-:Y:S01]  /*ce40*/  SHF.R.U32.HI R42, RZ, 0x8, R42 ;  /* 0x00000008ff2a7819 */ /* 0x000fe2000001162a */
[----:B------:R-:W-:Y:S01]  /*ce50*/  HSET2.LE.AND R22, R22, R143, PT ;  /* 0x0000008f16167233 */ /* 0x000fe20003803000 */
[----:B------:R-:W-:Y:S02]  /*ce60*/  LOP3.LUT R136, R41, 0xff, RZ, 0xc0, !PT ;  /* 0x000000ff29887812 */ /* 0x000fe400078ec0ff */
[----:B------:R-:W-:-:S02]  /*ce70*/  SHF.R.U32.HI R21, RZ, 0x10, R30 ;  /* 0x00000010ff157819 */ /* 0x000fc4000001161e */
[----:B------:R-:W-:Y:S01]  /*ce80*/  LOP3.LUT R65, R65, R137, RZ, 0xc0, !PT ;  /* 0x0000008941417212 */ /* 0x000fe200078ec0ff */
[----:B------:R-:W-:Y:S01]  /*ce90*/  IMAD.MOV.U32 R137, RZ, RZ, R138 ;  /* 0x000000ffff897224 */ /* 0x000fe200078e008a */
[----:B------:R-:W-:Y:S01]  /*cea0*/  LOP3.LUT R75, R75, R69, RZ, 0xc0, !PT ;  /* 0x000000454b4b7212 */ /* 0x000fe200078ec0ff */
[----:B------:R-:W-:Y:S01]  /*ceb0*/  IMAD.MOV.U32 R138, RZ, RZ, R135 ;  /* 0x000000ffff8a7224 */ /* 0x000fe200078e0087 */
[----:B------:R-:W-:Y:S02]  /*cec0*/  PRMT R136, R136, 0x5410, R42 ;  /* 0x0000541088887816 */ /* 0x000fe4000000002a */
[C---:B------:R-:W-:Y:S02]  /*ced0*/  LOP3.LUT R31, R30.reuse, 0xffff, RZ, 0xc0, !PT ;  /* 0x0000ffff1e1f7812 */ /* 0x040fe400078ec0ff */
[----:B------:R-:W-:Y:S02]  /*cee0*/  LOP3.LUT R69, R30, 0xff, RZ, 0xc0, !PT ;  /* 0x000000ff1e457812 */ /* 0x000fe400078ec0ff */
[----:B------:R-:W-:-:S02]  /*cef0*/  LOP3.LUT R42, R23, R53, RZ, 0xc0, !PT ;  /* 0x00000035172a7212 */ /* 0x000fc400078ec0ff */
[----:B------:R-:W-:Y:S01]  /*cf00*/  LOP3.LUT R43, R22, R51, RZ, 0xc0, !PT ;  /* 0x00000033162b7212 */ /* 0x000fe200078ec0ff */
[----:B------:R-:W-:Y:S01]  /*cf10*/  IMAD.WIDE.U32 R22, R28, -0x2daee0ad, RZ ;  /* 0xd2511f531c167825 */ /* 0x000fe200078e00ff */
[----:B------:R-:W-:Y:S02]  /*cf20*/  SHF.R.U32.HI R30, RZ, 0x18, R30 ;  /* 0x00000018ff1e7819 */ /* 0x000fe4000001161e */
[--C-:B------:R-:W-:Y:S02]  /*cf30*/  SHF.R.U32.HI R135, RZ, 0x10, R41.reuse ;  /* 0x00000010ff877819 */ /* 0x100fe40000011629 */
[----:B------:R-:W-:Y:S01]  /*cf40*/  LOP3.LUT R21, R21, 0xff, RZ, 0xc0, !PT ;  /* 0x000000ff15157812 */ /* 0x000fe200078ec0ff */
[--C-:B------:R-:W-:Y:S01]  /*cf50*/  HSET2.LE.AND R29, R29, R143.reuse, PT ;  /* 0x0000008f1d1d7233 */ /* 0x100fe20003803000 */
[----:B------:R-:W-:Y:S01]  /*cf60*/  SHF.R.U32.HI R40, RZ, 0x8, R40 ;  /* 0x00000008ff287819 */ /* 0x000fe20000011628 */
[----:B------:R-:W-:Y:S01]  /*cf70*/  HSET2.LE.AND R24, R24, R143, PT ;  /* 0x0000008f18187233 */ /* 0x000fe20003803000 */
[----:B------:R-:W-:-:S02]  /*cf80*/  SHF.R.U32.HI R41, RZ, 0x18, R41 ;  /* 0x00000018ff297819 */ /* 0x000fc40000011629 */
[----:B------:R-:W-:Y:S02]  /*cf90*/  LOP3.LUT R135, R135, 0xff, RZ, 0xc0, !PT ;  /* 0x000000ff87877812 */ /* 0x000fe400078ec0ff */
[----:B------:R-:W-:Y:S02]  /*cfa0*/  PRMT R30, R21, 0x5410, R30 ;  /* 0x00005410151e7816 */ /* 0x000fe4000000001e */
[----:B------:R-:W-:Y:S02]  /*cfb0*/  LOP3.LUT R21, R23, UR17, R234, 0x96, !PT ;  /* 0x0000001117157c12 */ /* 0x000fe4000f8e96ea */
[----:B------:R-:W-:Y:S02]  /*cfc0*/  PRMT R77, R77, 0x5410, R40 ;  /* 0x000054104d4d7816 */ /* 0x000fe40000000028 */
[----:B------:R-:W-:Y:S02]  /*cfd0*/  PRMT R135, R135, 0x5410, R41 ;  /* 0x0000541087877816 */ /* 0x000fe40000000029 */
[----:B------:R-:W-:Y:S01]  /*cfe0*/  LOP3.LUT R40, R29, R78, RZ, 0xc0, !PT ;  /* 0x0000004e1d287212 */ /* 0x000fe200078ec0ff */
[----:B------:R-:W-:Y:S01]  /*cff0*/  IMAD.WIDE.U32 R28, R25, -0x2daee0ad, RZ ;  /* 0xd2511f53191c7825 */ /* 0x000fe200078e00ff */
[----:B------:R-:W-:-:S03]  /*d000*/  LOP3.LUT R41, R24, R55, RZ, 0xc0, !PT ;  /* 0x0000003718297212 */ /* 0x000fc600078ec0ff */
[----:B------:R-:W-:-:S05]  /*d010*/  IMAD.WIDE.U32 R24, R21, -0x326172a9, RZ ;  /* 0xcd9e8d5715187825 */ /* 0x000fca00078e00ff */
[----:B------:R-:W-:Y:S01]  /*d020*/  LOP3.LUT R21, R25, UR16, R246, 0x96, !PT ;  /* 0x0000001019157c12 */ /* 0x000fe2000f8e96f6 */
[----:B------:R-:W-:Y:S02]  /*d030*/  IMAD.MOV.U32 R51, RZ, RZ, R76 ;  /* 0x000000ffff337224 */ /* 0x000fe400078e004c */
[----:B------:R-:W-:Y:S01]  /*d040*/  IMAD.MOV.U32 R76, RZ, RZ, R52 ;  /* 0x000000ffff4c7224 */ /* 0x000fe200078e0034 */
        /* <DEDUP_REMOVED lines=10> */
[C---:B------:R-:W-:Y:S01]  /*d0f0*/  LOP3.LUT R23, R28.reuse, 0xffff, RZ, 0xc0, !PT ;  /* 0x0000ffff1c177812 */ /* 0x040fe200078ec0ff */
[----:B------:R-:W-:Y:S01]  /*d100*/  IMAD.MOV.U32 R80, RZ, RZ, R54 ;  /* 0x000000ffff507224 */ /* 0x000fe200078e0036 */
[----:B------:R-:W-:Y:S02]  /*d110*/  LOP3.LUT R55, R28, 0xff, RZ, 0xc0, !PT ;  /* 0x000000ff1c377812 */ /* 0x000fe400078ec0ff */
[----:B------:R-:W-:Y:S02]  /*d120*/  SHF.R.U32.HI R23, RZ, 0x8, R23 ;  /* 0x00000008ff177819 */ /* 0x000fe40000011617 */
[----:B------:R-:W-:Y:S02]  /*d130*/  SHF.R.U32.HI R54, RZ, 0x10, R28 ;  /* 0x00000010ff367819 */ /* 0x000fe4000001161c */
[----:B------:R-:W-:Y:S01]  /*d140*/  LOP3.LUT R22, R29, UR31, R52, 0x96, !PT ;  /* 0x0000001f1d167c12 */ /* 0x000fe2000f8e9634 */
[----:B------:R-:W-:Y:S01]  /*d150*/  IMAD.WIDE.U32 R52, R21, -0x2daee0ad, RZ ;  /* 0xd2511f5315347825 */ /* 0x000fe200078e00ff */
[----:B------:R-:W-:-:S02]  /*d160*/  PRMT R55, R55, 0x5410, R23 ;  /* 0x0000541037377816 */ /* 0x000fc40000000017 */
[----:B------:R-:W-:Y:S02]  /*d170*/  SHF.R.U32.HI R23, RZ, 0x18, R28 ;  /* 0x00000018ff177819 */ /* 0x000fe4000001161c */
[----:B------:R-:W-:Y:S02]  /*d180*/  LOP3.LUT R54, R54, 0xff, RZ, 0xc0, !PT ;  /* 0x000000ff36367812 */ /* 0x000fe400078ec0ff */
[----:B------:R-:W-:Y:S02]  /*d190*/  SHF.R.U32.HI R31, RZ, 0x8, R31 ;  /* 0x00000008ff1f7819 */ /* 0x000fe4000001161f */
[----:B------:R-:W-:Y:S02]  /*d1a0*/  PRMT R54, R54, 0x5410, R23 ;  /* 0x0000541036367816 */ /* 0x000fe40000000017 */
[----:B------:R-:W-:Y:S02]  /*d1b0*/  LOP3.LUT R23, R52, 0xffff, RZ, 0xc0, !PT ;  /* 0x0000ffff34177812 */ /* 0x000fe400078ec0ff */
[----:B------:R-:W-:-:S02]  /*d1c0*/  PRMT R69, R69, 0x5410, R31 ;  /* 0x0000541045457816 */ /* 0x000fc4000000001f */
[----:B------:R-:W-:Y:S02]  /*d1d0*/  SHF.R.U32.HI R23, RZ, 0x8, R23 ;  /* 0x00000008ff177819 */ /* 0x000fe40000011617 */
[----:B------:R-:W-:Y:S02]  /*d1e0*/  LOP3.LUT R31, R52, 0xff, RZ, 0xc0, !PT ;  /* 0x000000ff341f7812 */ /* 0x000fe400078ec0ff */
[--C-:B------:R-:W-:Y:S02]  /*d1f0*/  SHF.R.U32.HI R28, RZ, 0x10, R52.reuse ;  /* 0x00000010ff1c7819 */ /* 0x100fe40000011634 */
[----:B------:R-:W-:Y:S02]  /*d200*/  PRMT R31, R31, 0x5410, R23 ;  /* 0x000054101f1f7816 */ /* 0x000fe40000000017 */
[----:B------:R-:W-:Y:S02]  /*d210*/  LOP3.LUT R39, R39, 0xff, RZ, 0xc0, !PT ;  /* 0x000000ff27277812 */ /* 0x000fe400078ec0ff */
[----:B------:R-:W-:-:S02]  /*d220*/  SHF.R.U32.HI R23, RZ, 0x18, R52 ;  /* 0x00000018ff177819 */ /* 0x000fc40000011634 */
[----:B------:R-:W-:Y:S02]  /*d230*/  LOP3.LUT R28, R28, 0xff, RZ, 0xc0, !PT ;  /* 0x000000ff1c1c7812 */ /* 0x000fe400078ec0ff */
[----:B------:R-:W-:Y:S02]  /*d240*/  SHF.R.U32.HI R25, RZ, 0x10, R22 ;  /* 0x00000010ff197819 */ /* 0x000fe40000011616 */
[----:B------:R-:W-:Y:S02]  /*d250*/  PRMT R11, R39, 0x5410, R11 ;  /* 0x00005410270b7816 */ /* 0x000fe4000000000b */
[----:B------:R-:W-:Y:S02]  /*d260*/  LOP3.LUT R21, R53, UR32, R24, 0x96, !PT ;  /* 0x0000002035157c12 */ /* 0x000fe4000f8e9618 */
[----:B------:R-:W-:Y:S02]  /*d270*/  PRMT R28, R28, 0x5410, R23 ;  /* 0x000054101c1c7816 */ /* 0x000fe40000000017 */
[----:B------:R-:W-:-:S02]  /*d280*/  LOP3.LUT R23, R22, 0xffff, RZ, 0xc0, !PT ;  /* 0x0000ffff16177812 */ /* 0x000fc400078ec0ff */
[----:B------:R-:W-:Y:S02]  /*d290*/  LOP3.LUT R39, R22, 0xff, RZ, 0xc0, !PT ;  /* 0x000000ff16277812 */ /* 0x000fe400078ec0ff */
[----:B------:R-:W-:Y:S02]  /*d2a0*/  SHF.R.U32.HI R22, RZ, 0x18, R22 ;  /* 0x00000018ff167819 */ /* 0x000fe40000011616 */
[----:B------:R-:W-:Y:S02]  /*d2b0*/  LOP3.LUT R25, R25, 0xff, RZ, 0xc0, !PT ;  /* 0x000000ff19197812 */ /* 0x000fe400078ec0ff */
[----:B------:R-:W-:Y:S02]  /*d2c0*/  SHF.R.U32.HI R29, RZ, 0x10, R21 ;  /* 0x00000010ff1d7819 */ /* 0x000fe40000011615 */
        /* <DEDUP_REMOVED lines=10> */
[----:B------:R-:W-:Y:S02]  /*d370*/  PRMT R53, R53, 0x5410, R22 ;  /* 0x0000541035357816 */ /* 0x000fe40000000016 */
[--C-:B------:R-:W-:Y:S02]  /*d380*/  SHF.R.U32.HI R22, RZ, 0x10, R20.reuse ;  /* 0x00000010ff167819 */ /* 0x100fe40000011614 */
[----:B------:R-:W-:Y:S02]  /*d390*/  PRMT R24, R24, 0x5410, R21 ;  /* 0x0000541018187816 */ /* 0x000fe40000000015 */
[----:B------:R-:W-:-:S02]  /*d3a0*/  SHF.R.U32.HI R21, RZ, 0x18, R20 ;  /* 0x00000018ff157819 */ /* 0x000fc40000011614 */
[----:B------:R-:W-:Y:S01]  /*d3b0*/  LOP3.LUT R20, R22, 0xff, RZ, 0xc0, !PT ;  /* 0x000000ff16147812 */ /* 0x000fe200078ec0ff */
[----:B------:R-:W-:-:S03]  /*d3c0*/  HSET2.LE.AND R22, R6, R143, PT ;  /* 0x0000008f06167233 */ /* 0x000fc60003803000 */
[----:B------:R-:W-:Y:S02]  /*d3d0*/  PRMT R6, R20, 0x5410, R21 ;  /* 0x0000541014067816 */ /* 0x000fe40000000015 */
[----:B------:R-:W-:Y:S02]  /*d3e0*/  LOP3.LUT R20, R233, UR40, RZ, 0x3c, !PT ;  /* 0x00000028e9147c12 */ /* 0x000fe4000f8e3cff */
[----:B------:R-:W-:Y:S01]  /*d3f0*/  SHF.R.U32.HI R23, RZ, 0x8, R23 ;  /* 0x00000008ff177819 */ /* 0x000fe20000011617 */
[--C-:B------:R-:W-:Y:S02]  /*d400*/  HSET2.LE.AND R13, R13, R143.reuse, PT ;  /* 0x0000008f0d0d7233 */ /* 0x100fe40003803000 */
[----:B------:R-:W-:Y:S01]  /*d410*/  IMAD.WIDE.U32 R20, R20, -0x326172a9, RZ ;  /* 0xcd9e8d5714147825 */ /* 0x000fe200078e00ff */
[----:B------:R-:W-:Y:S01]  /*d420*/  PRMT R39, R39, 0x5410, R23 ;  /* 0x0000541027277816 */ /* 0x000fe20000000017 */
[----:B------:R-:W-:Y:S01]  /*d430*/  HSET2.LE.AND R23, R15, R143, PT ;  /* 0x0000008f0f177233 */ /* 0x000fe20003803000 */
[----:B------:R-:W-:-:S02]  /*d440*/  LOP3.LUT R15, R22, R36, RZ, 0xc0, !PT ;  /* 0x00000024160f7212 */ /* 0x000fc400078ec0ff */
[----:B------:R-:W-:Y:S02]  /*d450*/  LOP3.LUT R13, R13, R46, RZ, 0xc0, !PT ;  /* 0x0000002e0d0d7212 */ /* 0x000fe400078ec0ff */
[----:B------:R-:W-:Y:S01]  /*d460*/  LOP3.LUT R36, R21, UR20, R16, 0x96, !PT ;  /* 0x0000001415247c12 */ /* 0x000fe2000f8e9610 */
[--C-:B------:R-:W-:Y:S01]  /*d470*/  HSET2.LE.AND R7, R7, R143.reuse, PT ;  /* 0x0000008f07077233 */ /* 0x100fe20003803000 */
[--C-:B------:R-:W-:Y:S02]  /*d480*/  LOP3.LUT R16, R247, UR18, R20.reuse, 0x96, !PT ;  /* 0x00000012f7107c12 */ /* 0x100fe4000f8e9614 */
[----:B------:R-:W-:Y:S01]  /*d490*/  LOP3.LUT R46, R71, UR18, R20, 0x96, !PT ;  /* 0x00000012472e7c12 */ /* 0x000fe2000f8e9614 */
[----:B------:R-:W-:Y:S01]  /*d4a0*/  HSET2.LE.AND R20, R19, R143, PT ;  /* 0x0000008f13147233 */ /* 0x000fe20003803000 */
[----:B------:R-:W-:Y:S02]  /*d4b0*/  LOP3.LUT R21, R21, UR20, R166, 0x96, !PT ;  /* 0x0000001415157c12 */ /* 0x000fe4000f8e96a6 */
[----:B------:R-:W-:-:S02]  /*d4c0*/  LOP3.LUT R19, R7, R95, RZ, 0xc0, !PT ;  /* 0x0000005f07137212 */ /* 0x000fc400078ec0ff */
[----:B------:R-:W-:Y:S01]  /*d4d0*/  LOP3.LUT R20, R20, R94, RZ, 0xc0, !PT ;  /* 0x0000005e14147212 */ /* 0x000fe200078ec0ff */
[----:B------:R-:W-:Y:S01]  /*d4e0*/  IMAD.WIDE.U32 R94, R21, -0x2daee0ad, RZ ;  /* 0xd2511f53155e7825 */ /* 0x000fe200078e00ff */
[--C-:B------:R-:W-:Y:S02]  /*d4f0*/  HSET2.LE.AND R18, R18, R143.reuse, PT ;  /* 0x0000008f12127233 */ /* 0x100fe40003803000 */
[--C-:B------:R-:W-:Y:S01]  /*d500*/  HSET2.LE.AND R17, R17, R143.reuse, PT ;  /* 0x0000008f11117233 */ /* 0x100fe20003803000 */
[----:B------:R-:W-:Y:S02]  /*d510*/  LOP3.LUT R22, R23, R134, RZ, 0xc0, !PT ;  /* 0x0000008617167212 */ /* 0x000fe400078ec0ff */
[----:B------:R-:W-:Y:S01]  /*d520*/  LOP3.LUT R7, R95, UR17, R234, 0x96, !PT ;  /* 0x000000115f077c12 */ /* 0x000fe2000f8e96ea */
[----:B------:R-:W-:Y:S01]  /*d530*/  HSET2.LE.AND R14, R14, R143, PT ;  /* 0x0000008f0e0e7233 */ /* 0x000fe20003803000 */
[----:B------:R-:W-:Y:S01]  /*d540*/  LOP3.LUT R23, R18, R133, RZ, 0xc0, !PT ;  /* 0x0000008512177212 */ /* 0x000fe200078ec0ff */
[----:B------:R-:W-:Y:S01]  /*d550*/  IMAD.MOV.U32 R133, RZ, RZ, R71 ;  /* 0x000000ffff857224 */ /* 0x000fe200078e0047 */
[----:B------:R-:W-:Y:S01]  /*d560*/  LOP3.LUT R18, R17, R132, RZ, 0xc0, !PT ;  /* 0x0000008411127212 */ /* 0x000fe200078ec0ff */
[----:B------:R-:W-:-:S02]  /*d570*/  IMAD.MOV.U32 R132, RZ, RZ, R70 ;  /* 0x000000ffff847224 */ /* 0x000fc400078e0046 */
[----:B------:R-:W-:Y:S01]  /*d580*/  IMAD.WIDE.U32 R70, R7, -0x326172a9, RZ ;  /* 0xcd9e8d5707467825 */ /* 0x000fe200078e00ff */
[----:B------:R-:W-:-:S03]  /*d590*/  LOP3.LUT R14, R14, R47, RZ, 0xc0, !PT ;  /* 0x0000002f0e0e7212 */ /* 0x000fc600078ec0ff */
[----:B------:R-:W-:Y:S02]  /*d5a0*/  IMAD.MOV.U32 R47, RZ, RZ, R80 ;  /* 0x000000ffff2f7224 */ /* 0x000fe400078e0050 */
[----:B------:R-:W-:Y:S01]  /*d5b0*/  IMAD.MOV.U32 R78, RZ, RZ, R81 ;  /* 0x000000ffff4e7224 */ /* 0x000fe200078e0051 */
[----:B------:R-:W-:Y:S01]  /*d5c0*/  LOP3.LUT R7, R71, UR16, R246, 0x96, !PT ;  /* 0x0000001047077c12 */ /* 0x000fe2000f8e96f6 */
[----:B------:R-:W-:-:S05]  /*d5d0*/  IMAD.WIDE.U32 R80, R16, -0x2daee0ad, RZ ;  /* 0xd2511f5310507825 */ /* 0x000fca00078e00ff */
        /* <DEDUP_REMOVED lines=10> */
[----:B------:R-:W-:-:S04]  /*d680*/  HSET2.LE.AND R12, R12, R143, PT ;  /* 0x0000008f0c0c7233 */ /* 0x000fc80003803000 */
[C---:B------:R-:W-:Y:S02]  /*d690*/  LOP3.LUT R17, R80.reuse, 0xffff, RZ, 0xc0, !PT ;  /* 0x0000ffff50117812 */ /* 0x040fe400078ec0ff */
[----:B------:R-:W-:Y:S02]  /*d6a0*/  LOP3.LUT R52, R80, 0xff, RZ, 0xc0, !PT ;  /* 0x000000ff50347812 */ /* 0x000fe400078ec0ff */
[----:B------:R-:W-:Y:S01]  /*d6b0*/  SHF.R.U32.HI R17, RZ, 0x8, R17 ;  /* 0x00000008ff117819 */ /* 0x000fe20000011611 */
[----:B------:R-:W-:Y:S01]  /*d6c0*/  IMAD.MOV.U32 R95, RZ, RZ, R209 ;  /* 0x000000ffff5f7224 */ /* 0x000fe200078e00d1 */
[----:B------:R-:W-:Y:S01]  /*d6d0*/  LOP3.LUT R16, R81, UR31, R94, 0x96, !PT ;  /* 0x0000001f51107c12 */ /* 0x000fe2000f8e965e */
[----:B------:R-:W-:Y:S01]  /*d6e0*/  IMAD.MOV.U32 R94, RZ, RZ, R208 ;  /* 0x000000ffff5e7224 */ /* 0x000fe200078e00d0 */
[----:B------:R-:W-:Y:S01]  /*d6f0*/  LOP3.LUT R12, R12, R48, RZ, 0xc0, !PT ;  /* 0x000000300c0c7212 */ /* 0x000fe200078ec0ff */
[----:B------:R-:W-:Y:S01]  /*d700*/  IMAD.MOV.U32 R48, RZ, RZ, R82 ;  /* 0x000000ffff307224 */ /* 0x000fe200078e0052 */
[----:B------:R-:W-:Y:S01]  /*d710*/  PRMT R52, R52, 0x5410, R17 ;  /* 0x0000541034347816 */ /* 0x000fe20000000011 */
[----:B------:R-:W-:Y:S01]  /*d720*/  IMAD.MOV.U32 R81, RZ, RZ, R95 ;  /* 0x000000ffff517224 */ /* 0x000fe200078e005f */
[--C-:B------:R-:W-:Y:S01]  /*d730*/  SHF.R.U32.HI R82, RZ, 0x10, R80.reuse ;  /* 0x00000010ff527819 */ /* 0x100fe20000011650 */
[--C-:B------:R-:W-:Y:S01]  /*d740*/  HSET2.LE.AND R10, R10, R143.reuse, PT ;  /* 0x0000008f0a0a7233 */ /* 0x100fe20003803000 */
[----:B------:R-:W-:Y:S01]  /*d750*/  SHF.R.U32.HI R17, RZ, 0x18, R80 ;  /* 0x00000018ff117819 */ /* 0x000fe20000011650 */
[----:B------:R-:W-:Y:S01]  /*d760*/  IMAD.MOV.U32 R80, RZ, RZ, R94 ;  /* 0x000000ffff507224 */ /* 0x000fe200078e005e */
[--C-:B------:R-:W-:Y:S01]  /*d770*/  HSET2.LE.AND R9, R9, R143.reuse, PT ;  /* 0x0000008f09097233 */ /* 0x100fe20003803000 */
[----:B------:R-:W-:Y:S01]  /*d780*/  IMAD.WIDE.U32 R94, R7, -0x2daee0ad, RZ ;  /* 0xd2511f53075e7825 */ /* 0x000fe200078e00ff */
[----:B------:R-:W-:Y:S01]  /*d790*/  LOP3.LUT R82, R82, 0xff, RZ, 0xc0, !PT ;  /* 0x000000ff52527812 */ /* 0x000fe200078ec0ff */
[----:B------:R-:W-:Y:S01]  /*d7a0*/  HSET2.LE.AND R8, R8, R143, PT ;  /* 0x0000008f08087233 */ /* 0x000fe20003803000 */
[----:B------:R-:W-:Y:S02]  /*d7b0*/  STG.E.U16 [R240.64+0x42], R185 ;  /* 0x000042b9f0007986 */ /* 0x000fe4000c101524 */
[----:B------:R-:W-:-:S02]  /*d7c0*/  LOP3.LUT R21, R94, 0xffff, RZ, 0xc0, !PT ;  /* 0x0000ffff5e157812 */ /* 0x000fc400078ec0ff */
[----:B------:R-:W-:Y:S01]  /*d7d0*/  PRMT R82, R82, 0x5410, R17 ;  /* 0x0000541052527816 */ /* 0x000fe20000000011 */
[----:B------:R-:W-:Y:S01]  /*d7e0*/  IMAD.MOV.U32 R134, RZ, RZ, R76 ;  /* 0x000000ffff867224 */ /* 0x000fe200078e004c */
[----:B------:R-:W-:Y:S01]  /*d7f0*/  LOP3.LUT R17, R95, UR32, R70, 0x96, !PT ;  /* 0x000000205f117c12 */ /* 0x000fe2000f8e9646 */
[----:B------:R-:W-:Y:S01]  /*d800*/  IMAD.MOV.U32 R70, RZ, RZ, R80 ;  /* 0x000000ffff467224 */ /* 0x000fe200078e0050 */
[----:B------:R-:W-:Y:S01]  /*d810*/  SHF.R.U32.HI R21, RZ, 0x8, R21 ;  /* 0x00000008ff157819 */ /* 0x000fe20000011615 */
[--C-:B------:R-:W-:Y:S01]  /*d820*/  HSET2.LE.AND R69, R69, R143.reuse, PT ;  /* 0x0000008f45457233 */ /* 0x100fe20003803000 */
[----:B------:R-:W-:Y:S01]  /*d830*/  LOP3.LUT R7, R94, 0xff, RZ, 0xc0, !PT ;  /* 0x000000ff5e077812 */ /* 0x000fe200078ec0ff */
[--C-:B------:R-:W-:Y:S01]  /*d840*/  HSET2.LE.AND R30, R30, R143.reuse, PT ;  /* 0x0000008f1e1e7233 */ /* 0x100fe20003803000 */
[--C-:B------:R-:W-:Y:S01]  /*d850*/  SHF.R.U32.HI R80, RZ, 0x10, R94.reuse ;  /* 0x00000010ff507819 */ /* 0x100fe2000001165e */
[--C-:B------:R-:W-:Y:S01]  /*d860*/  HSET2.LE.AND R55, R55, R143.reuse, PT ;  /* 0x0000008f37377233 */ /* 0x100fe20003803000 */
[----:B------:R-:W-:Y:S01]  /*d870*/  PRMT R7, R7, 0x5410, R21 ;  /* 0x0000541007077816 */ /* 0x000fe20000000015 */
[--C-:B------:R-:W-:Y:S01]  /*d880*/  HSET2.LE.AND R25, R25, R143.reuse, PT ;  /* 0x0000008f19197233 */ /* 0x100fe20003803000 */
[----:B------:R-:W-:Y:S01]  /*d890*/  SHF.R.U32.HI R21, RZ, 0x18, R94 ;  /* 0x00000018ff157819 */ /* 0x000fe2000001165e */
[--C-:B------:R-:W-:Y:S01]  /*d8a0*/  HSET2.LE.AND R11, R11, R143.reuse, PT ;  /* 0x0000008f0b0b7233 */ /* 0x100fe20003803000 */
[----:B------:R-:W-:Y:S01]  /*d8b0*/  LOP3.LUT R80, R80, 0xff, RZ, 0xc0, !PT ;  /* 0x000000ff50507812 */ /* 0x000fe200078ec0ff */
[----:B------:R-:W-:Y:S01]  /*d8c0*/  HSET2.LE.AND R6, R6, R143, PT ;  /* 0x0000008f06067233 */ /* 0x000fe20003803000 */
[----:B------:R1:W5:Y:S02]  /*d8d0*/  LDL.LU.64 R208, [R1+0x1f0] ;  /* 0x0001f00001d07983 */ /* 0x0003640000300a00 */
[----:B------:R-:W-:-:S02]  /*d8e0*/  PRMT R80, R80, 0x5410, R21 ;  /* 0x0000541050507816 */ /* 0x000fc40000000015 */
[----:B------:R-:W-:Y:S02]  /*d8f0*/  LOP3.LUT R21, R10, R93, RZ, 0xc0, !PT ;  /* 0x0000005d0a157212 */ /* 0x000fe400078ec0ff */
[C---:B------:R-:W-:Y:S01]  /*d900*/  LOP3.LUT R10, R16.reuse, 0xffff, RZ, 0xc0, !PT ;  /* 0x0000ffff100a7812 */ /* 0x040fe200078ec0ff */
[----:B------:R-:W-:Y:S01]  /*d910*/  IMAD.MOV.U32 R71, RZ, RZ, R81 ;  /* 0x000000ffff477224 */ /* 0x000fe200078e0051 */
[----:B------:R-:W-:Y:S02]  /*d920*/  LOP3.LUT R81, R16, 0xff, RZ, 0xc0, !PT ;  /* 0x000000ff10517812 */ /* 0x000fe400078ec0ff */
[----:B------:R-:W-:Y:S01]  /*d930*/  SHF.R.U32.HI R10, RZ, 0x8, R10 ;  /* 0x00000008ff0a7819 */ /* 0x000fe2000001160a */
[----:B------:R-:W-:Y:S01]  /*d940*/  IMAD.MOV.U32 R95, RZ, RZ, R71 ;  /* 0x000000ffff5f7224 */ /* 0x000fe200078e0047 */
[----:B------:R-:W-:Y:S02]  /*d950*/  SHF.R.U32.HI R71, RZ, 0x18, R16 ;  /* 0x00000018ff477819 */ /* 0x000fe40000011610 */
[----:B------:R-:W-:-:S02]  /*d960*/  PRMT R81, R81, 0x5410, R10 ;  /* 0x0000541051517816 */ /* 0x000fc4000000000a */
[----:B------:R-:W-:Y:S02]  /*d970*/  SHF.R.U32.HI R10, RZ, 0x10, R16 ;  /* 0x00000010ff0a7819 */ /* 0x000fe40000011610 */
[----:B------:R-:W-:Y:S02]  /*d980*/  LOP3.LUT R16, R9, R92, RZ, 0xc0, !PT ;  /* 0x0000005c09107212 */ /* 0x000fe400078ec0ff */
[C---:B------:R-:W-:Y:S02]  /*d990*/  LOP3.LUT R9, R17.reuse, 0xffff, RZ, 0xc0, !PT ;  /* 0x0000ffff11097812 */ /* 0x040fe400078ec0ff */
[----:B------:R-:W-:Y:S02]  /*d9a0*/  LOP3.LUT R10, R10, 0xff, RZ, 0xc0, !PT ;  /* 0x000000ff0a0a7812 */ /* 0x000fe400078ec0ff */
[----:B------:R-:W-:Y:S02]  /*d9b0*/  SHF.R.U32.HI R9, RZ, 0x8, R9 ;  /* 0x00000008ff097819 */ /* 0x000fe40000011609 */
[----:B------:R-:W-:-:S02]  /*d9c0*/  LOP3.LUT R76, R17, 0xff, RZ, 0xc0, !PT ;  /* 0x000000ff114c7812 */ /* 0x000fc400078ec0ff */
[----:B------:R-:W-:Y:S01]  /*d9d0*/  PRMT R71, R10, 0x5410, R71 ;  /* 0x000054100a477816 */ /* 0x000fe20000000047 */
[--C-:B------:R-:W-:Y:S01]  /*d9e0*/  HSET2.LE.AND R10, R77, R143.reuse, PT ;  /* 0x0000008f4d0a7233 */ /* 0x100fe20003803000 */
[----:B------:R-:W-:Y:S01]  /*d9f0*/  IMAD.MOV.U32 R94, RZ, RZ, R70 ;  /* 0x000000ffff5e7224 */ /* 0x000fe200078e0046 */
[----:B------:R-:W-:Y:S02]  /*da00*/  PRMT R76, R76, 0x5410, R9 ;  /* 0x000054104c4c7816 */ /* 0x000fe40000000009 */
[--C-:B------:R-:W-:Y:S02]  /*da10*/  SHF.R.U32.HI R9, RZ, 0x10, R17.reuse ;  /* 0x00000010ff097819 */ /* 0x100fe40000011611 */
[----:B------:R-:W-:Y:S02]  /*da20*/  SHF.R.U32.HI R70, RZ, 0x18, R17 ;  /* 0x00000018ff467819 */ /* 0x000fe40000011611 */
[----:B------:R-:W-:Y:S01]  /*da30*/  LOP3.LUT R17, R8, R91, RZ, 0xc0, !PT ;  /* 0x0000005b08117212 */ /* 0x000fe200078ec0ff */
[----:B------:R-:W-:Y:S01]  /*da40*/  HSET2.LE.AND R8, R136, R143, PT ;  /* 0x0000008f88087233 */ /* 0x000fe20003803000 */
[----:B------:R-:W-:Y:S01]  /*da50*/  LOP3.LUT R10, R10, R37, RZ, 0xc0, !PT ;  /* 0x000000250a0a7212 */ /* 0x000fe200078ec0ff */
[----:B------:R-:W-:-:S03]  /*da60*/  IMAD.WIDE.U32 R36, R36, -0x2daee0ad, RZ ;  /* 0xd2511f5324247825 */ /* 0x000fc600078e00ff */
[----:B------:R-:W-:Y:S02]  /*da70*/  LOP3.LUT R8, R8, R34, RZ, 0xc0, !PT ;  /* 0x0000002208087212 */ /* 0x000fe400078ec0ff */
[----:B------:R-:W-:Y:S02]  /*da80*/  LOP3.LUT R34, R37, UR17, R94, 0x96, !PT ;  /* 0x0000001125227c12 */ /* 0x000fe4000f8e965e */
[----:B------:R-:W-:Y:S01]  /*da90*/  LOP3.LUT R9, R9, 0xff, RZ, 0xc0, !PT ;  /* 0x000000ff09097812 */ /* 0x000fe200078ec0ff */
[----:B------:R-:W-:Y:S02]  /*daa0*/  IMAD.MOV.U32 R94, RZ, RZ, R132 ;  /* 0x000000ffff5e7224 */ /* 0x000fe400078e0084 */
[----:B------:R-:W-:Y:S01]  /*dab0*/  IMAD.WIDE.U32 R92, R34, -0x326172a9, RZ ;  /* 0xcd9e8d57225c7825 */ /* 0x000fe200078e00ff */
[----:B------:R-:W-:Y:S01]  /*dac0*/  PRMT R70, R9, 0x5410, R70 ;  /* 0x0000541009467816 */ /* 0x000fe20000000046 */
[----:B------:R-:W-:Y:S02]  /*dad0*/  HSET2.LE.AND R9, R135, R143, PT ;  /* 0x0000008f87097233 */ /* 0x000fe40003803000 */
[----:B------:R-:W-:-:S02]  /*dae0*/  IMAD.MOV.U32 R95, RZ, RZ, R133 ;  /* 0x000000ffff5f7224 */ /* 0x000fc400078e0085 */
[----:B------:R-:W-:Y:S02]  /*daf0*/  IMAD.MOV.U32 R133, RZ, RZ, R134 ;  /* 0x000000ffff857224 */ /* 0x000fe400078e0086 */
[----:B------:R-:W-:Y:S01]  /*db00*/  IMAD.MOV.U32 R134, RZ, RZ, R47 ;  /* 0x000000ffff867224 */ /* 0x000fe200078e002f */
[----:B------:R-:W-:Y:S01]  /*db10*/  LOP3.LUT R34, R93, UR16, R94, 0x96, !PT ;  /* 0x000000105d227c12 */ /* 0x000fe2000f8e965e */
[----:B------:R-:W-:Y:S01]  /*db20*/  IMAD.WIDE.U32 R46, R46, -0x2daee0ad, RZ ;  /* 0xd2511f532e2e7825 */ /* 0x000fe200078e00ff */
[----:B------:R-:W-:-:S04]  /*db30*/  LOP3.LUT R9, R9, R35, RZ, 0xc0, !PT ;  /* 0x0000002309097212 */ /* 0x000fc800078ec0ff */
        /* <DEDUP_REMOVED lines=11> */
[C---:B------:R-:W-:Y:S01]  /*dbf0*/  LOP3.LUT R36, R46.reuse, 0xffff, RZ, 0xc0, !PT ;  /* 0x0000ffff2e247812 */ /* 0x040fe200078ec0ff */
[----:B------:R-:W-:Y:S01]  /*dc00*/  IMAD.MOV.U32 R94, RZ, RZ, R78 ;  /* 0x000000ffff5e7224 */ /* 0x000fe200078e004e */
[----:B------:R-:W-:Y:S02]  /*dc10*/  LOP3.LUT R78, R46, 0xff, RZ, 0xc0, !PT ;  /* 0x000000ff2e4e7812 */ /* 0x000fe400078ec0ff */
[----:B------:R-:W-:Y:S02]  /*dc20*/  SHF.R.U32.HI R36, RZ, 0x8, R36 ;  /* 0x00000008ff247819 */ /* 0x000fe40000011624 */
[----:B------:R-:W-:Y:S02]  /*dc30*/  SHF.R.U32.HI R77, RZ, 0x10, R46 ;  /* 0x00000010ff4d7819 */ /* 0x000fe4000001162e */
[----:B------:R-:W-:-:S02]  /*dc40*/  PRMT R78, R78, 0x5410, R36 ;  /* 0x000054104e4e7816 */ /* 0x000fc40000000024 */
[----:B------:R-:W-:Y:S02]  /*dc50*/  SHF.R.U32.HI R36, RZ, 0x18, R46 ;  /* 0x00000018ff247819 */ /* 0x000fe4000001162e */
        /* <DEDUP_REMOVED lines=8> */
[----:B------:R-:W-:-:S04]  /*dce0*/  LOP3.LUT R36, R36, 0xff, RZ, 0xc0, !PT ;  /* 0x000000ff24247812 */ /* 0x000fc800078ec0ff */
[----:B------:R-:W-:Y:S01]  /*dcf0*/  PRMT R46, R36, 0x5410, R46 ;  /* 0x00005410242e7816 */ /* 0x000fe2000000002e */
[----:B------:R-:W-:-:S05]  /*dd00*/  IMAD.WIDE.U32 R36, R34, -0x2daee0ad, RZ ;  /* 0xd2511f5322247825 */ /* 0x000fca00078e00ff */
[----:B------:R-:W-:-:S04]  /*dd10*/  LOP3.LUT R34, R37, UR32, R92, 0x96, !PT ;  /* 0x0000002025227c12 */ /* 0x000fc8000f8e965c */
[C---:B------:R-:W-:Y:S01]  /*dd20*/  LOP3.LUT R35, R34.reuse, 0xffff, RZ, 0xc0, !PT ;  /* 0x0000ffff22237812 */ /* 0x040fe200078ec0ff */
[----:B------:R-:W-:Y:S01]  /*dd30*/  IMAD.MOV.U32 R132, RZ, RZ, R51 ;  /* 0x000000ffff847224 */ /* 0x000fe200078e0033 */
[----:B------:R-:W-:Y:S02]  /*dd40*/  LOP3.LUT R26, R69, R26, RZ, 0xc0, !PT ;  /* 0x0000001a451a7212 */ /* 0x000fe400078ec0ff */
[----:B------:R-:W-:Y:S02]  /*dd50*/  SHF.R.U32.HI R35, RZ, 0x8, R35 ;  /* 0x00000008ff237819 */ /* 0x000fe40000011623 */
[----:B------:R-:W-:Y:S01]  /*dd60*/  LOP3.LUT R69, R34, 0xff, RZ, 0xc0, !PT ;  /* 0x000000ff22457812 */ /* 0x000fe200078ec0ff */
[----:B------:R-:W-:Y:S01]  /*dd70*/  IMAD.MOV.U32 R95, RZ, RZ, R132 ;  /* 0x000000ffff5f7224 */ /* 0x000fe200078e0084 */
[----:B------:R-:W-:Y:S01]  /*dd80*/  SHF.R.U32.HI R132, RZ, 0x18, R34 ;  /* 0x00000018ff847819 */ /* 0x000fe20000011622 */
[----:B------:R-:W-:Y:S01]  /*dd90*/  IMAD.MOV.U32 R51, RZ, RZ, R170 ;  /* 0x000000ffff337224 */ /* 0x000fe200078e00aa */
[----:B------:R-:W-:Y:S01]  /*dda0*/  PRMT R69, R69, 0x5410, R35 ;  /* 0x0000541045457816 */ /* 0x000fe20000000023 */
[----:B------:R-:W-:Y:S01]  /*ddb0*/  IMAD.MOV.U32 R135, RZ, RZ, R48 ;  /* 0x000000ffff877224 */ /* 0x000fe200078e0030 */
[----:B------:R-:W-:-:S02]  /*ddc0*/  SHF.R.U32.HI R35, RZ, 0x10, R34 ;  /* 0x00000010ff237819 */ /* 0x000fc40000011622 */
[----:B------:R-:W-:Y:S01]  /*ddd0*/  LOP3.LUT R27, R30, R27, RZ, 0xc0, !PT ;  /* 0x0000001b1e1b7212 */ /* 0x000fe200078ec0ff */
[----:B------:R-:W-:Y:S01]  /*dde0*/  IMAD.MOV.U32 R91, RZ, RZ, R229 ;  /* 0x000000ffff5b7224 */ /* 0x000fe200078e00e5 */
[C---:B------:R-:W-:Y:S01]  /*ddf0*/  LOP3.LUT R34, R36.reuse, 0xffff, RZ, 0xc0, !PT ;  /* 0x0000ffff24227812 */ /* 0x040fe200078ec0ff */
[----:B------:R-:W-:Y:S01]  /*de00*/  IMAD.MOV.U32 R136, RZ, RZ, R51 ;  /* 0x000000ffff887224 */ /* 0x000fe200078e0033 */
[----:B------:R-:W-:Y:S01]  /*de10*/  LOP3.LUT R51, R36, 0xff, RZ, 0xc0, !PT ;  /* 0x000000ff24337812 */ /* 0x000fe200078ec0ff */
[--C-:B------:R-:W-:Y:S01]  /*de20*/  HSET2.LE.AND R52, R52, R143.reuse, PT ;  /* 0x0000008f34347233 */ /* 0x100fe20003803000 */
[----:B------:R-:W-:Y:S01]  /*de30*/  SHF.R.U32.HI R34, RZ, 0x8, R34 ;  /* 0x00000008ff227819 */ /* 0x000fe20000011622 */
[--C-:B------:R-:W-:Y:S01]  /*de40*/  HSET2.LE.AND R54, R54, R143.reuse, PT ;  /* 0x0000008f36367233 */ /* 0x100fe20003803000 */
[----:B------:R-:W-:Y:S01]  /*de50*/  SHF.R.U32.HI R48, RZ, 0x10, R36 ;  /* 0x00000010ff307819 */ /* 0x000fe20000011624 */
[--C-:B------:R-:W-:Y:S01]  /*de60*/  HSET2.LE.AND R24, R24, R143.reuse, PT ;  /* 0x0000008f18187233 */ /* 0x100fe20003803000 */
[----:B------:R-:W-:Y:S01]  /*de70*/  LOP3.LUT R35, R35, 0xff, RZ, 0xc0, !PT ;  /* 0x000000ff23237812 */ /* 0x000fe200078ec0ff */
[----:B------:R-:W-:Y:S01]  /*de80*/  HSET2.LE.AND R28, R28, R143, PT ;  /* 0x0000008f1c1c7233 */ /* 0x000fe20003803000 */
[----:B------:R-:W-:-:S02]  /*de90*/  PRMT R51, R51, 0x5410, R34 ;  /* 0x0000541033337816 */ /* 0x000fc40000000022 */
[----:B------:R-:W-:Y:S01]  /*dea0*/  LOP3.LUT R11, R11, R38, RZ, 0xc0, !PT ;  /* 0x000000260b0b7212 */ /* 0x000fe200078ec0ff */
[--C-:B------:R-:W-:Y:S01]  /*deb0*/  HSET2.LE.AND R82, R82, R143.reuse, PT ;  /* 0x0000008f52527233 */ /* 0x100fe20003803000 */
[----:B------:R-:W-:Y:S01]  /*dec0*/  LOP3.LUT R30, R55, R90, RZ, 0xc0, !PT ;  /* 0x0000005a371e7212 */ /* 0x000fe200078ec0ff */
[----:B------:R-:W-:Y:S01]  /*ded0*/  IMAD.MOV.U32 R90, RZ, RZ, R214 ;  /* 0x000000ffff5a7224 */ /* 0x000fe200078e00d6 */
[----:B------:R-:W-:Y:S01]  /*dee0*/  SHF.R.U32.HI R34, RZ, 0x18, R36 ;  /* 0x00000018ff227819 */ /* 0x000fe20000011624 */
[----:B------:R-:W-:Y:S01]  /*def0*/  IMAD.SHL.U32 R214, R5, 0x2, RZ ;  /* 0x0000000205d67824 */ /* 0x000fe200078e00ff */
[----:B------:R-:W-:Y:S01]  /*df00*/  LOP3.LUT R48, R48, 0xff, RZ, 0xc0, !PT ;  /* 0x000000ff30307812 */ /* 0x000fe200078ec0ff */
[--C-:B------:R-:W-:Y:S01]  /*df10*/  HSET2.LE.AND R80, R80, R143.reuse, PT ;  /* 0x0000008f50507233 */ /* 0x100fe20003803000 */
[----:B------:R-:W-:Y:S01]  /*df20*/  PRMT R132, R35, 0x5410, R132 ;  /* 0x0000541023847816 */ /* 0x000fe20000000084 */
[----:B------:R-:W-:Y:S01]  /*df30*/  IMAD.MOV.U32 R35, RZ, RZ, R91 ;  /* 0x000000ffff237224 */ /* 0x000fe200078e005b */
[----:B------:R-:W-:Y:S01]  /*df40*/  PRMT R48, R48, 0x5410, R34 ;  /* 0x0000541030307816 */ /* 0x000fe20000000022 */
[----:B------:R-:W-:Y:S01]  /*df50*/  IMAD.MOV.U32 R91, RZ, RZ, R94 ;  /* 0x000000ffff5b7224 */ /* 0x000fe200078e005e */
[--C-:B------:R-:W-:Y:S01]  /*df60*/  HSET2.LE.AND R81, R81, R143.reuse, PT ;  /* 0x0000008f51517233 */ /* 0x100fe20003803000 */
[----:B------:R-:W-:Y:S01]  /*df70*/  IMAD.MOV.U32 R34, RZ, RZ, R95 ;  /* 0x000000ffff227224 */ /* 0x000fe200078e005f */
[--C-:B------:R-:W-:Y:S01]  /*df80*/  HSET2.LE.AND R76, R76, R143.reuse, PT ;  /* 0x0000008f4c4c7233 */ /* 0x100fe20003803000 */
[----:B------:R-:W2:Y:S01]  /*df90*/  LDSM.16.MT88.4 R92, [R214+0x4000] ;  /* 0x00400000d65c783b */ /* 0x000ea20000004200 */
[--C-:B------:R-:W-:Y:S01]  /*dfa0*/  HSET2.LE.AND R37, R29, R143.reuse, PT ;  /* 0x0000008f1d257233 */ /* 0x100fe20003803000 */
[----:B------:R-:W-:Y:S01]  /*dfb0*/  LOP3.LUT R29, R25, R85, RZ, 0xc0, !PT ;  /* 0x00000055191d7212 */ /* 0x000fe200078ec0ff */
[--C-:B------:R-:W-:Y:S01]  /*dfc0*/  HSET2.LE.AND R38, R31, R143.reuse, PT ;  /* 0x0000008f1f267233 */ /* 0x100fe20003803000 */
[----:B------:R-:W-:Y:S01]  /*dfd0*/  LOP3.LUT R25, R6, R33, RZ, 0xc0, !PT ;  /* 0x0000002106197212 */ /* 0x000fe200078ec0ff */
[--C-:B------:R-:W-:Y:S01]  /*dfe0*/  HSET2.LE.AND R5, R39, R143.reuse, PT ;  /* 0x0000008f27057233 */ /* 0x100fe20003803000 */
[----:B------:R-:W-:Y:S01]  /*dff0*/  LOP3.LUT R6, R52, R68, RZ, 0xc0, !PT ;  /* 0x0000004434067212 */ /* 0x000fe200078ec0ff */
[--C-:B------:R-:W-:Y:S01]  /*e000*/  HSET2.LE.AND R36, R53, R143.reuse, PT ;  /* 0x0000008f35247233 */ /* 0x100fe20003803000 */
[----:B------:R-:W-:Y:S01]  /*e010*/  LOP3.LUT R31, R54, R89, RZ, 0xc0, !PT ;  /* 0x00000059361f7212 */ /* 0x000fe200078ec0ff */
[----:B------:R-:W-:Y:S01]  /*e020*/  IMAD.MOV.U32 R85, RZ, RZ, R34 ;  /* 0x000000ffff557224 */ /* 0x000fe200078e0022 */
[----:B------:R-:W-:Y:S01]  /*e030*/  LOP3.LUT R24, R24, R32, RZ, 0xc0, !PT ;  /* 0x0000002018187212 */ /* 0x000fe200078ec0ff */
[----:B------:R-:W-:Y:S01]  /*e040*/  IMAD.MOV.U32 R68, RZ, RZ, R35 ;  /* 0x000000ffff447224 */ /* 0x000fe200078e0023 */
[----:B------:R-:W-:Y:S01]  /*e050*/  LOP3.LUT R39, R28, R87, RZ, 0xc0, !PT ;  /* 0x000000571c277212 */ /* 0x000fe200078ec0ff */
        /* <DEDUP_REMOVED lines=9> */
[----:B------:R-:W-:Y:S01]  /*e0f0*/  STG.E.U16 [R238.64+0x40], R187 ;  /* 0x000040bbee007986 */ /* 0x000fe2000c101524 */
[----:B------:R-:W-:-:S03]  /*e100*/  HSET2.LE.AND R70, R70, R143, PT ;  /* 0x0000008f46467233 */ /* 0x000fc60003803000 */
[----:B------:R-:W-:Y:S04]  /*e110*/  STG.E.U16 [R238.64+0x42], R186 ;  /* 0x000042baee007986 */ /* 0x000fe8000c101524 */
[----:B------:R1:W5:Y:S01]  /*e120*/  LDL.LU R170, [R1+0x1e8] ;  /* 0x0001e80001aa7983 */ /* 0x0003620000300800 */
[-C--:B--2---:R-:W-:Y:S08]  /*e130*/  HMMA.16816.F32.BF16 R32, R60, R92.reuse, RZ ;  /* 0x0000005c3c20723c */ /* 0x084ff000000418ff */
[----:B------:R-:W-:Y:S07]  /*e140*/  HMMA.16816.F32.BF16 R52, R72, R92, RZ ;  /* 0x0000005c4834723c */ /* 0x000fee00000418ff */
[----:B------:R-:W-:-:S02]  /*e150*/  IMAD.MOV.U32 R93, RZ, RZ, R213 ;  /* 0x000000ffff5d7224 */ /* 0x000fc400078e00d5 */
[----:B------:R-:W-:Y:S01]  /*e160*/  IMAD R213, R4, 0x2, R214 ;  /* 0x0000000204d57824 */ /* 0x000fe200078e02d6 */
[----:B------:R-:W-:-:S04]  /*e170*/  LOP3.LUT R4, R81, R45, RZ, 0xc0, !PT ;  /* 0x0000002d51047212 */ /* 0x000fc800078ec0ff */
[----:B------:R-:W2:Y:S01]  /*e180*/  LDSM.16.MT88.4 R80, [R213+0x4000] ;  /* 0x00400000d550783b */ /* 0x000ea20000004200 */
[----:B------:R-:W-:Y:S01]  /*e190*/  IMAD.MOV.U32 R87, RZ, RZ, R91 ;  /* 0x000000ffff577224 */ /* 0x000fe200078e005b */
[----:B------:R-:W-:Y:S01]  /*e1a0*/  LOP3.LUT R36, R36, R84, RZ, 0xc0, !PT ;  /* 0x0000005424247212 */ /* 0x000fe200078ec0ff */
[----:B------:R-:W-:Y:S01]  /*e1b0*/  IMAD.MOV.U32 R84, RZ, RZ, R90 ;  /* 0x000000ffff547224 */ /* 0x000fe200078e005a */
[----:B------:R-:W-:Y:S02]  /*e1c0*/  LOP3.LUT R38, R38, R88, RZ, 0xc0, !PT ;  /* 0x0000005826267212 */ /* 0x000fe400078ec0ff */
[----:B------:R-:W-:Y:S01]  /*e1d0*/  LOP3.LUT R160, R76, R160, RZ, 0xc0, !PT ;  /* 0x000000a04ca07212 */ /* 0x000fe200078ec0ff */
[----:B------:R-:W3:Y:S01]  /*e1e0*/  LDSM.16.MT88.4 R88, [R214+0x4400] ;  /* 0x00440000d658783b */ /* 0x000ee20000004200 */
[----:B------:R-:W-:Y:S02]  /*e1f0*/  LOP3.LUT R86, R78, R79, RZ, 0xc0, !PT ;  /* 0x0000004f4e567212 */ /* 0x000fe400078ec0ff */
[----:B------:R-:W-:-:S02]  /*e200*/  LOP3.LUT R87, R77, R87, RZ, 0xc0, !PT ;  /* 0x000000574d577212 */ /* 0x000fc400078ec0ff */
[----:B------:R-:W4:Y:S01]  /*e210*/  LDSM.16.MT88.4 R76, [R213+0x4400] ;  /* 0x00440000d54c783b */ /* 0x000f220000004200 */
[----:B------:R-:W-:Y:S01]  /*e220*/  LOP3.LUT R162, R5, R162, RZ, 0xc0, !PT ;  /* 0x000000a205a27212 */ /* 0x000fe200078ec0ff */
[--C-:B------:R-:W-:Y:S02]  /*e230*/  HSET2.LE.AND R5, R71, R143.reuse, PT ;  /* 0x0000008f47057233 */ /* 0x100fe40003803000 */
[--C-:B------:R-:W-:Y:S02]  /*e240*/  HSET2.LE.AND R51, R51, R143.reuse, PT ;  /* 0x0000008f33337233 */ /* 0x100fe40003803000 */
[----:B------:R-:W-:Y:S01]  /*e250*/  HSET2.LE.AND R48, R48, R143, PT ;  /* 0x0000008f30307233 */ /* 0x000fe20003803000 */
[----:B------:R-:W-:Y:S01]  /*e260*/  IMAD.MOV.U32 R92, RZ, RZ, R84 ;  /* 0x000000ffff5c7224 */ /* 0x000fe200078e0054 */
[----:B------:R-:W-:Y:S02]  /*e270*/  LOP3.LUT R5, R5, R44, RZ, 0xc0, !PT ;  /* 0x0000002c05057212 */ /* 0x000fe400078ec0ff */
[----:B------:R-:W-:-:S02]  /*e280*/  LOP3.LUT R84, R47, R50, RZ, 0xc0, !PT ;  /* 0x000000322f547212 */ /* 0x000fc400078ec0ff */
[----:B------:R-:W-:Y:S02]  /*e290*/  LOP3.LUT R85, R46, R85, RZ, 0xc0, !PT ;  /* 0x000000552e557212 */ /* 0x000fe400078ec0ff */
[----:B------:R-:W-:Y:S02]  /*e2a0*/  LOP3.LUT R150, R51, R150, RZ, 0xc0, !PT ;  /* 0x0000009633967212 */ /* 0x000fe400078ec0ff */
[----:B------:R-:W-:Y:S02]  /*e2b0*/  LOP3.LUT R151, R48, R151, RZ, 0xc0, !PT ;  /* 0x0000009730977212 */ /* 0x000fe400078ec0ff */
[C---:B------:R-:W-:Y:S08]  /*e2c0*/  HMMA.16816.F32.BF16 R48, R72.reuse, R94, RZ ;  /* 0x0000005e4830723c */ /* 0x040ff000000418ff */
[C---:B--2---:R-:W-:Y:S08]  /*e2d0*/  HMMA.16816.F32.BF16 R44, R72.reuse, R80, RZ ;  /* 0x00000050482c723c */ /* 0x044ff000000418ff */
[----:B------:R-:W-:Y:S01]  /*e2e0*/  HMMA.16816.F32.BF16 R72, R72, R82, RZ ;  /* 0x000000524848723c */ /* 0x000fe200000418ff */
[----:B------:R-:W-:Y:S01]  /*e2f0*/  HSET2.LE.AND R69, R69, R143, PT ;  /* 0x0000008f45457233 */ /* 0x000fe20003803000 */
[----:B------:R-:W-:-:S04]  /*e300*/  LOP3.LUT R161, R70, R161, RZ, 0xc0, !PT ;  /* 0x000000a146a17212 */ /* 0x000fc800078ec0ff */
[----:B------:R-:W-:Y:S02]  /*e310*/  LOP3.LUT R148, R69, R148, RZ, 0xc0, !PT ;  /* 0x0000009445947212 */ /* 0x000fe400078ec0ff */
[-C--:B---3--:R-:W-:Y:S08]  /*e320*/  HMMA.16816.F32.BF16 R32, R64, R88.reuse, R32 ;  /* 0x000000584020723c */ /* 0x088ff00000041820 */
[C---:B------:R-:W-:Y:S07]  /*e330*/  HMMA.16816.F32.BF16 R52, R56.reuse, R88, R52 ;  /* 0x000000583834723c */ /* 0x040fee0000041834 */
[----:B------:R-:W-:Y:S01]  /*e340*/  IMAD.MOV.U32 R89, RZ, RZ, R68 ;  /* 0x000000ffff597224 */ /* 0x000fe200078e0044 */
[C---:B----4-:R-:W-:Y:S08]  /*e350*/  HMMA.16816.F32.BF16 R44, R56.reuse, R76, R44 ;  /* 0x0000004c382c723c */ /* 0x050ff0000004182c */
[C---:B------:R-:W-:Y:S08]  /*e360*/  HMMA.16816.F32.BF16 R48, R56.reuse, R90, R48 ;  /* 0x0000005a3830723c */ /* 0x040ff00000041830 */
[----:B------:R-:W-:Y:S08]  /*e370*/  HMMA.16816.F32.BF16 R56, R56, R78, R72 ;  /* 0x0000004e3838723c */ /* 0x000ff00000041848 */
[C---:B------:R-:W-:Y:S08]  /*e380*/  HMMA.16816.F32.BF16 R68, R60.reuse, R80, RZ ;  /* 0x000000503c44723c */ /* 0x040ff000000418ff */
[C---:B------:R-:W-:Y:S08]  /*e390*/  HMMA.16816.F32.BF16 R72, R60.reuse, R94, RZ ;  /* 0x0000005e3c48723c */ /* 0x040ff000000418ff */
[----:B------:R-:W-:Y:S01]  /*e3a0*/  HMMA.16816.F32.BF16 R60, R60, R82, RZ ;  /* 0x000000523c3c723c */ /* 0x000fe200000418ff */
[----:B------:R-:W2:Y:S07]  /*e3b0*/  LDSM.16.MT88.4 R80, [R214+0x4800] ;  /* 0x00480000d650783b */ /* 0x000eae0000004200 */
[C---:B------:R-:W-:Y:S08]  /*e3c0*/  HMMA.16816.F32.BF16 R68, R64.reuse, R76, R68 ;  /* 0x0000004c4044723c */ /* 0x040ff00000041844 */
[C---:B------:R-:W-:Y:S08]  /*e3d0*/  HMMA.16816.F32.BF16 R72, R64.reuse, R90, R72 ;  /* 0x0000005a4048723c */ /* 0x040ff00000041848 */
[----:B------:R-:W-:Y:S01]  /*e3e0*/  HMMA.16816.F32.BF16 R64, R64, R78, R60 ;  /* 0x0000004e4040723c */ /* 0x000fe2000004183c */
[----:B------:R-:W3:Y:S04]  /*e3f0*/  LDSM.16.MT88.4 R76, [R213+0x4800] ;  /* 0x00480000d54c783b */ /* 0x000ee80000004200 */
[----:B------:R-:W4:Y:S03]  /*e400*/  LDSM.16.MT88.4 R60, [R214+0x4c00] ;  /* 0x004c0000d63c783b */ /* 0x000f260000004200 */
[C---:B--2---:R-:W-:Y:S08]  /*e410*/  HMMA.16816.F32.BF16 R52, R40.reuse, R80, R52 ;  /* 0x000000502834723c */ /* 0x044ff00000041834 */
[C---:B------:R-:W-:Y:S08]  /*e420*/  HMMA.16816.F32.BF16 R48, R40.reuse, R82, R48 ;  /* 0x000000522830723c */ /* 0x040ff00000041830 */
[C---:B---3--:R-:W-:Y:S08]  /*e430*/  HMMA.16816.F32.BF16 R44, R40.reuse, R76, R44 ;  /* 0x0000004c282c723c */ /* 0x048ff0000004182c */
[----:B------:R-:W-:Y:S01]  /*e440*/  HMMA.16816.F32.BF16 R40, R40, R78, R56 ;  /* 0x0000004e2828723c */ /* 0x000fe20000041838 */
[----:B------:R-:W2:Y:S07]  /*e450*/  LDSM.16.MT88.4 R56, [R213+0x4c00] ;  /* 0x004c0000d538783b */ /* 0x000eae0000004200 */
[C---:B------:R-:W-:Y:S08]  /*e460*/  HMMA.16816.F32.BF16 R32, R20.reuse, R80, R32 ;  /* 0x000000501420723c */ /* 0x040ff00000041820 */
[C---:B------:R-:W-:Y:S08]  /*e470*/  HMMA.16816.F32.BF16 R72, R20.reuse, R82, R72 ;  /* 0x000000521448723c */ /* 0x040ff00000041848 */
[C---:B------:R-:W-:Y:S08]  /*e480*/  HMMA.16816.F32.BF16 R68, R20.reuse, R76, R68 ;  /* 0x0000004c1444723c */ /* 0x040ff00000041844 */
[----:B------:R-:W-:Y:S01]  /*e490*/  HMMA.16816.F32.BF16 R64, R20, R78, R64 ;  /* 0x0000004e1440723c */ /* 0x000fe20000041840 */
[----:B------:R-:W-:Y:S07]  /*e4a0*/  LDSM.16.MT88.4 R20, [R213+0x5000] ;  /* 0x00500000d514783b */ /* 0x000fee0000004200 */
[C---:B----4-:R-:W-:Y:S08]  /*e4b0*/  HMMA.16816.F32.BF16 R52, R12.reuse, R60, R52 ;  /* 0x0000003c0c34723c */ /* 0x050ff00000041834 */
[C---:B------:R-:W-:Y:S08]  /*e4c0*/  HMMA.16816.F32.BF16 R48, R12.reuse, R62, R48 ;  /* 0x0000003e0c30723c */ /* 0x040ff00000041830 */
[C---:B--2---:R-:W-:Y:S08]  /*e4d0*/  HMMA.16816.F32.BF16 R44, R12.reuse, R56, R44 ;  /* 0x000000380c2c723c */ /* 0x044ff0000004182c */
[----:B------:R-:W-:Y:S01]  /*e4e0*/  HMMA.16816.F32.BF16 R40, R12, R58, R40 ;  /* 0x0000003a0c28723c */ /* 0x000fe20000041828 */
[----:B------:R-:W2:Y:S07]  /*e4f0*/  LDSM.16.MT88.4 R12, [R214+0x5000] ;  /* 0x00500000d60c783b */ /* 0x000eae0000004200 */
[C---:B------:R-:W-:Y:S08]  /*e500*/  HMMA.16816.F32.BF16 R32, R16.reuse, R60, R32 ;  /* 0x0000003c1020723c */ /* 0x040ff00000041820 */
[C---:B------:R-:W-:Y:S08]  /*e510*/  HMMA.16816.F32.BF16 R72, R16.reuse, R62, R72 ;  /* 0x0000003e1048723c */ /* 0x040ff00000041848 */
[C---:B------:R-:W-:Y:S08]  /*e520*/  HMMA.16816.F32.BF16 R68, R16.reuse, R56, R68 ;  /* 0x000000381044723c */ /* 0x040ff00000041844 */
[----:B------:R-:W-:Y:S01]  /*e530*/  HMMA.16816.F32.BF16 R64, R16, R58, R64 ;  /* 0x0000003a1040723c */ /* 0x000fe20000041840 */
[----:B------:R-:W3:Y:S04]  /*e540*/  LDSM.16.MT88.4 R16, [R214+0x5400] ;  /* 0x00540000d610783b */ /* 0x000ee80000004200 */
[----:B------:R-:W4:Y:S03]  /*e550*/  LDSM.16.MT88.4 R56, [R213+0x5400] ;  /* 0x00540000d538783b */ /* 0x000f260000004200 */
[C---:B--2---:R-:W-:Y:S08]  /*e560*/  HMMA.16816.F32.BF16 R32, R28.reuse, R12, R32 ;  /* 0x0000000c1c20723c */ /* 0x044ff00000041820 */
[C---:B------:R-:W-:Y:S08]  /*e570*/  HMMA.16816.F32.BF16 R72, R28.reuse, R14, R72 ;  /* 0x0000000e1c48723c */ /* 0x040ff00000041848 */
[C---:B------:R-:W-:Y:S08]  /*e580*/  HMMA.16816.F32.BF16 R68, R28.reuse, R20, R68 ;  /* 0x000000141c44723c */ /* 0x040ff00000041844 */
[----:B------:R-:W-:Y:S08]  /*e590*/  HMMA.16816.F32.BF16 R64, R28, R22, R64 ;  /* 0x000000161c40723c */ /* 0x000ff00000041840 */
[C---:B------:R-:W-:Y:S08]  /*e5a0*/  HMMA.16816.F32.BF16 R44, R8.reuse, R20, R44 ;  /* 0x00000014082c723c */ /* 0x040ff0000004182c */
[C---:B------:R-:W-:Y:S08]  /*e5b0*/  HMMA.16816.F32.BF16 R52, R8.reuse, R12, R52 ;  /* 0x0000000c0834723c */ /* 0x040ff00000041834 */
[C---:B------:R-:W-:Y:S01]  /*e5c0*/  HMMA.16816.F32.BF16 R48, R8.reuse, R14, R48 ;  /* 0x0000000e0830723c */ /* 0x040fe20000041830 */
[----:B------:R-:W2:Y:S07]  /*e5d0*/  LDSM.16.MT88.4 R12, [R214+0x5800] ;  /* 0x00580000d60c783b */ /* 0x000eae0000004200 */
[----:B------:R-:W-:Y:S01]  /*e5e0*/  HMMA.16816.F32.BF16 R40, R8, R22, R40 ;  /* 0x000000160828723c */ /* 0x000fe20000041828 */
[----:B------:R-:W1:Y:S01]  /*e5f0*/  LDSM.16.MT88.4 R8, [R213+0x5800] ;  /* 0x00580000d508783b */ /* 0x000e620000004200 */
[----:B------:R-:W-:-:S02]  /*e600*/  IMAD.MOV.U32 R31, RZ, RZ, R159 ;  /* 0x000000ffff1f7224 */ /* 0x000fc400078e009f */
[----:B------:R-:W-:-:S03]  /*e610*/  IMAD.MOV.U32 R20, RZ, RZ, R152 ;  /* 0x000000ffff147224 */ /* 0x000fc600078e0098 */
[----:B------:R-:W-:Y:S02]  /*e620*/  IMAD.MOV.U32 R22, RZ, RZ, R156 ;  /* 0x000000ffff167224 */ /* 0x000fe400078e009c */
[----:B------:R-:W-:Y:S01]  /*e630*/  IMAD.MOV.U32 R23, RZ, RZ, R154 ;  /* 0x000000ffff177224 */ /* 0x000fe200078e009a */
[C---:B---3--:R-:W-:Y:S01]  /*e640*/  HMMA.16816.F32.BF16 R32, R36.reuse, R16, R32 ;  /* 0x000000102420723c */ /* 0x048fe20000041820 */
[----:B------:R-:W-:Y:S01]  /*e650*/  IMAD.MOV.U32 R62, RZ, RZ, R93 ;  /* 0x000000ffff3e7224 */ /* 0x000fe200078e005d */
[----:B------:R-:W-:Y:S01]  /*e660*/  STG.E.U16 [R236.64+0x50], R31 ;  /* 0x0000501fec007986 */ /* 0x000fe2000c101524 */
[----:B------:R-:W-:Y:S02]  /*e670*/  IMAD.MOV.U32 R21, RZ, RZ, R135 ;  /* 0x000000ffff157224 */ /* 0x000fe400078e0087 */
[----:B------:R-:W-:Y:S01]  /*e680*/  IMAD.MOV.U32 R60, RZ, RZ, R89 ;  /* 0x000000ffff3c7224 */ /* 0x000fe200078e0059 */
[----:B------:R-:W-:Y:S01]  /*e690*/  STG.E.U16 [R236.64+0x52], R22 ;  /* 0x00005216ec007986 */ /* 0x000fe2000c101524 */
[----:B------:R-:W-:Y:S01]  /*e6a0*/  IMAD.MOV.U32 R63, RZ, RZ, R92 ;  /* 0x000000ffff3f7224 */ /* 0x000fe200078e005c */
[----:B------:R-:W-:Y:S02]  /*e6b0*/  HMMA.16816.F32.BF16 R72, R36, R18, R72 ;  /* 0x000000122448723c */ /* 0x000fe40000041848 */
[----:B------:R-:W-:Y:S01]  /*e6c0*/  STG.E.U16 [R242.64+0x50], R23 ;  /* 0x00005017f2007986 */ /* 0x000fe2000c101524 */
[----:B------:R-:W-:-:S03]  /*e6d0*/  IMAD.MOV.U32 R78, RZ, RZ, R157 ;  /* 0x000000ffff4e7224 */ /* 0x000fc600078e009d */
[----:B------:R-:W-:Y:S02]  /*e6e0*/  STG.E.U16 [R242.64+0x52], R20 ;  /* 0x00005214f2007986 */ /* 0x000fe4000c101524 */
[----:B----4-:R-:W-:Y:S01]  /*e6f0*/  HMMA.16816.F32.BF16 R68, R36, R56, R68 ;  /* 0x000000382444723c */ /* 0x010fe20000041844 */
[----:B------:R-:W-:Y:S01]  /*e700*/  IMAD.MOV.U32 R61, RZ, RZ, R158 ;  /* 0x000000ffff3d7224 */ /* 0x000fe200078e009e */
[----:B------:R-:W-:Y:S01]  /*e710*/  STG.E.U16 [R240.64+0x50], R182 ;  /* 0x000050b6f0007986 */ /* 0x000fe2000c101524 */
[----:B------:R-:W-:-:S05]  /*e720*/  IMAD.MOV.U32 R76, RZ, RZ, R155 ;  /* 0x000000ffff4c7224 */ /* 0x000fca00078e009b */
[----:B------:R-:W-:Y:S01]  /*e730*/  HMMA.16816.F32.BF16 R64, R36, R58, R64 ;  /* 0x0000003a2440723c */ /* 0x000fe20000041840 */
[----:B------:R-:W-:Y:S01]  /*e740*/  STG.E.U16 [R240.64+0x52], R181 ;  /* 0x000052b5f0007986 */ /* 0x000fe2000c101524 */
[----:B------:R-:W-:-:S03]  /*e750*/  IMAD.MOV.U32 R79, RZ, RZ, R153 ;  /* 0x000000ffff4f7224 */ /* 0x000fc600078e0099 */
[----:B------:R-:W-:Y:S04]  /*e760*/  STG.E.U16 [R238.64+0x50], R184 ;  /* 0x000050b8ee007986 */ /* 0x000fe8000c101524 */
[----:B------:R-:W-:Y:S01]  /*e770*/  STG.E.U16 [R238.64+0x52], R183 ;  /* 0x000052b7ee007986 */ /* 0x000fe2000c101524 */
[----:B------:R-:W-:Y:S03]  /*e780*/  HMMA.16816.F32.BF16 R44, R24, R56, R44 ;  /* 0x00000038182c723c */ /* 0x000fe6000004182c */
[----:B------:R-:W-:Y:S01]  /*e790*/  STG.E.U16 [R236.64+0x60], R21 ;  /* 0x00006015ec007986 */ /* 0x000fe2000c101524 */
[----:B------:R-:W-:-:S03]  /*e7a0*/  IMAD.MOV.U32 R77, RZ, RZ, R146 ;  /* 0x000000ffff4d7224 */ /* 0x000fc600078e0092 */
[----:B------:R-:W-:Y:S01]  /*e7b0*/  STG.E.U16 [R236.64+0x62], R62 ;  /* 0x0000623eec007986 */ /* 0x000fe2000c101524 */
[----:B------:R-:W-:-:S03]  /*e7c0*/  IMAD.MOV.U32 R83, RZ, RZ, R140 ;  /* 0x000000ffff537224 */ /* 0x000fc600078e008c */
[----:B------:R-:W-:Y:S01]  /*e7d0*/  STG.E.U16 [R242.64+0x60], R63 ;  /* 0x0000603ff2007986 */ /* 0x000fe2000c101524 */
[----:B------:R-:W-:-:S03]  /*e7e0*/  IMAD.MOV.U32 R82, RZ, RZ, R142 ;  /* 0x000000ffff527224 */ /* 0x000fc600078e008e */
[----:B------:R-:W-:Y:S04]  /*e7f0*/  STG.E.U16 [R242.64+0x62], R60 ;  /* 0x0000623cf2007986 */ /* 0x000fe8000c101524 */
[----:B------:R-:W-:Y:S04]  /*e800*/  STG.E.U16 [R240.64+0x60], R178 ;  /* 0x000060b2f0007986 */ /* 0x000fe8000c101524 */
[----:B------:R-:W-:Y:S01]  /*e810*/  STG.E.U16 [R240.64+0x62], R177 ;  /* 0x000062b1f0007986 */ /* 0x000fe2000c101524 */
[C---:B------:R-:W-:Y:S03]  /*e820*/  HMMA.16816.F32.BF16 R52, R24.reuse, R16, R52 ;  /* 0x000000101834723c */ /* 0x040fe60000041834 */
[----:B------:R-:W-:Y:S04]  /*e830*/  STG.E.U16 [R238.64+0x60], R180 ;  /* 0x000060b4ee007986 */ /* 0x000fe8000c101524 */
[----:B------:R-:W-:Y:S01]  /*e840*/  STG.E.U16 [R238.64+0x62], R179 ;  /* 0x000062b3ee007986 */ /* 0x000fe2000c101524 */
[C---:B------:R-:W-:Y:S03]  /*e850*/  HMMA.16816.F32.BF16 R48, R24.reuse, R18, R48 ;  /* 0x000000121830723c */ /* 0x040fe60000041830 */
[----:B------:R-:W-:Y:S04]  /*e860*/  STG.E.U16 [R236.64+0x70], R61 ;  /* 0x0000703dec007986 */ /* 0x000fe8000c101524 */
[----:B------:R-:W-:Y:S01]  /*e870*/  STG.E.U16 [R236.64+0x72], R78 ;  /* 0x0000724eec007986 */ /* 0x000fe2000c101524 */
[----:B------:R-:W-:Y:S03]  /*e880*/  HMMA.16816.F32.BF16 R40, R24, R58, R40 ;  /* 0x0000003a1828723c */ /* 0x000fe60000041828 */
[----:B------:R-:W-:Y:S04]  /*e890*/  STG.E.U16 [R242.64+0x70], R79 ;  /* 0x0000704ff2007986 */ /* 0x000fe8000c101524 */
        /* <DEDUP_REMOVED lines=14> */
[----:B------:R-:W-:Y:S01]  /*e980*/  STG.E.U16 [R236.64+0x92], R245 ;  /* 0x000092f5ec007986 */ /* 0x000fe2000c101524 */
[----:B------:R-:W-:-:S03]  /*e990*/  IMAD.MOV.U32 R81, RZ, RZ, R144 ;  /* 0x000000ffff517224 */ /* 0x000fc600078e0090 */
[----:B------:R-:W-:Y:S01]  /*e9a0*/  STG.E.U16 [R242.64+0x90], R250 ;  /* 0x000090faf2007986 */ /* 0x000fe2000c101524 */
[----:B------:R-:W-:-:S03]  /*e9b0*/  IMAD.MOV.U32 R80, RZ, RZ, R147 ;  /* 0x000000ffff507224 */ /* 0x000fc600078e0093 */
[----:B------:R-:W-:Y:S04]  /*e9c0*/  STG.E.U16 [R242.64+0x92], R249 ;  /* 0x000092f9f2007986 */ /* 0x000fe8000c101524 */
[----:B------:R-:W3:Y:S04]  /*e9d0*/  LDSM.16.MT88.4 R152, [R214+0x5c00] ;  /* 0x005c0000d698783b */ /* 0x000ee80000004200 */
[----:B------:R-:W-:Y:S04]  /*e9e0*/  STG.E.U16 [R240.64+0x90], R126 ;  /* 0x0000907ef0007986 */ /* 0x000fe8000c101524 */
[----:B------:R-:W-:Y:S04]  /*e9f0*/  STG.E.U16 [R240.64+0x92], R125 ;  /* 0x0000927df0007986 */ /* 0x000fe8000c101524 */
[----:B------:R-:W4:Y:S04]  /*ea00*/  LDSM.16.MT88.4 R16, [R213+0x5c00] ;  /* 0x005c0000d510783b */ /* 0x000f280000004200 */
[----:B------:R-:W-:Y:S04]  /*ea10*/  STG.E.U16 [R238.64+0x90], R128 ;  /* 0x00009080ee007986 */ /* 0x000fe8000c101524 */
[----:B------:R-:W-:Y:S01]  /*ea20*/  STG.E.U16 [R238.64+0x92], R127 ;  /* 0x0000927fee007986 */ /* 0x000fe2000c101524 */
[----:B------:R-:W-:-:S03]  /*ea30*/  IMAD.MOV.U32 R88, RZ, RZ, R137 ;  /* 0x000000ffff587224 */ /* 0x000fc600078e0089 */
[----:B------:R-:W-:Y:S01]  /*ea40*/  STG.E.U16 [R236.64+0xa0], R221 ;  /* 0x0000a0ddec007986 */ /* 0x000fe2000c101524 */
[----:B------:R-:W-:-:S03]  /*ea50*/  IMAD.MOV.U32 R89, RZ, RZ, R138 ;  /* 0x000000ffff597224 */ /* 0x000fc600078e008a */
[----:B------:R-:W-:Y:S01]  /*ea60*/  STG.E.U16 [R236.64+0xa2], R220 ;  /* 0x0000a2dcec007986 */ /* 0x000fe2000c101524 */
[----:B--2---:R-:W-:Y:S03]  /*ea70*/  HMMA.16816.F32.BF16 R32, R4, R12, R32 ;  /* 0x0000000c0420723c */ /* 0x004fe60000041820 */
[----:B------:R-:W-:Y:S01]  /*ea80*/  STG.E.U16 [R242.64+0xa0], R223 ;  /* 0x0000a0dff2007986 */ /* 0x000fe2000c101524 */
[----:B------:R-:W-:-:S03]  /*ea90*/  IMAD.MOV.U32 R91, RZ, RZ, R136 ;  /* 0x000000ffff5b7224 */ /* 0x000fc600078e0088 */
[----:B------:R-:W-:Y:S01]  /*eaa0*/  STG.E.U16 [R242.64+0xa2], R222 ;  /* 0x0000a2def2007986 */ /* 0x000fe2000c101524 */
[----:B------:R-:W-:Y:S01]  /*eab0*/  HMMA.16816.F32.BF16 R72, R4, R14, R72 ;  /* 0x0000000e0448723c */ /* 0x000fe20000041848 */
[----:B------:R-:W-:Y:S02]  /*eac0*/  IMAD.MOV.U32 R92, RZ, RZ, R139 ;  /* 0x000000ffff5c7224 */ /* 0x000fe400078e008b */
[----:B------:R-:W-:Y:S01]  /*ead0*/  STG.E.U16 [R240.64+0xa0], R122 ;  /* 0x0000a07af0007986 */ /* 0x000fe2000c101524 */
[----:B------:R-:W-:-:S03]  /*eae0*/  IMAD.MOV.U32 R90, RZ, RZ, R145 ;  /* 0x000000ffff5a7224 */ /* 0x000fc600078e0091 */
[----:B------:R-:W-:Y:S01]  /*eaf0*/  STG.E.U16 [R240.64+0xa2], R121 ;  /* 0x0000a279f0007986 */ /* 0x000fe2000c101524 */
[----:B-1----:R-:W-:Y:S01]  /*eb00*/  HMMA.16816.F32.BF16 R68, R4, R8, R68 ;  /* 0x000000080444723c */ /* 0x002fe20000041844 */
[----:B------:R-:W-:Y:S02]  /*eb10*/  IMAD.MOV.U32 R94, RZ, RZ, R133 ;  /* 0x000000ffff5e7224 */ /* 0x000fe400078e0085 */
[----:B------:R-:W-:Y:S01]  /*eb20*/  STG.E.U16 [R238.64+0xa0], R124 ;  /* 0x0000a07cee007986 */ /* 0x000fe2000c101524 */
[----:B------:R-:W-:-:S03]  /*eb30*/  IMAD.MOV.U32 R95, RZ, RZ, R134 ;  /* 0x000000ffff5f7224 */ /* 0x000fc600078e0086 */
[----:B------:R-:W-:Y:S01]  /*eb40*/  STG.E.U16 [R238.64+0xa2], R123 ;  /* 0x0000a27bee007986 */ /* 0x000fe2000c101524 */
[----:B------:R-:W-:Y:S03]  /*eb50*/  HMMA.16816.F32.BF16 R64, R4, R10, R64 ;  /* 0x0000000a0440723c */ /* 0x000fe60000041840 */
[----:B------:R-:W-:Y:S04]  /*eb60*/  STG.E.U16 [R236.64+0xb0], R205 ;  /* 0x0000b0cdec007986 */ /* 0x000fe8000c101524 */
[----:B------:R-:W-:Y:S01]  /*eb70*/  STG.E.U16 [R236.64+0xb2], R204 ;  /* 0x0000b2ccec007986 */ /* 0x000fe2000c101524 */
[----:B------:R-:W-:-:S03]  /*eb80*/  FADD.FTZ R4, R81, R80 ;  /* 0x0000005051047221 */ /* 0x000fc60000010000 */
[----:B------:R-:W-:Y:S01]  /*eb90*/  STG.E.U16 [R242.64+0xb0], R207 ;  /* 0x0000b0cff2007986 */ /* 0x000fe2000c101524 */
[----:B------:R-:W-:-:S03]  /*eba0*/  FADD.FTZ R7, R89, R88 ;  /* 0x0000005859077221 */ /* 0x000fc60000010000 */
[----:B------:R-:W-:Y:S01]  /*ebb0*/  STG.E.U16 [R242.64+0xb2], R206 ;  /* 0x0000b2cef2007986 */ /* 0x000fe2000c101524 */
[----:B------:R-:W-:-:S03]  /*ebc0*/  IMAD.MOV.U32 R93, RZ, RZ, R141 ;  /* 0x000000ffff5d7224 */ /* 0x000fc600078e008d */
[----:B------:R-:W-:Y:S01]  /*ebd0*/  STG.E.U16 [R240.64+0xb0], R118 ;  /* 0x0000b076f0007986 */ /* 0x000fe2000c101524 */
[----:B------:R-:W-:-:S03]  /*ebe0*/  FADD.FTZ R5, R91, R90 ;  /* 0x0000005a5b057221 */ /* 0x000fc60000010000 */
[----:B------:R-:W-:Y:S01]  /*ebf0*/  STG.E.U16 [R240.64+0xb2], R117 ;  /* 0x0000b275f0007986 */ /* 0x000fe2000c101524 */
[----:B------:R-:W-:Y:S01]  /*ec00*/  FADD.FTZ R4, R92, R4 ;  /* 0x000000045c047221 */ /* 0x000fe20000010000 */
[----:B------:R-:W-:Y:S02]  /*ec10*/  HMMA.16816.F32.BF16 R44, R84, R8, R44 ;  /* 0x00000008542c723c */ /* 0x000fe4000004182c */
[----:B------:R-:W-:Y:S01]  /*ec20*/  STG.E.U16 [R238.64+0xb0], R120 ;  /* 0x0000b078ee007986 */ /* 0x000fe2000c101524 */
[----:B------:R-:W-:-:S03]  /*ec30*/  FADD.FTZ R6, R95, R94 ;  /* 0x0000005e5f067221 */ /* 0x000fc60000010000 */
[----:B------:R-:W-:Y:S01]  /*ec40*/  STG.E.U16 [R238.64+0xb2], R119 ;  /* 0x0000b277ee007986 */ /* 0x000fe2000c101524 */
[----:B------:R-:W-:-:S03]  /*ec50*/  IADD3 R9, P1, R236, -0x100, RZ ;  /* 0xffffff00ec097810 */ /* 0x000fc60007f3e0ff */
[----:B------:R-:W-:Y:S01]  /*ec60*/  STG.E.U16 [R236.64+0xc0], R201 ;  /* 0x0000c0c9ec007986 */ /* 0x000fe2000c101524 */
[----:B------:R-:W-:-:S03]  /*ec70*/  FADD.FTZ R8, R100, R7 ;  /* 0x0000000764087221 */ /* 0x000fc60000010000 */
[----:B------:R-:W-:Y:S01]  /*ec80*/  STG.E.U16 [R236.64+0xc2], R200 ;  /* 0x0000c2c8ec007986 */ /* 0x000fe2000c101524 */
[----:B------:R-:W-:-:S03]  /*ec90*/  FADD.FTZ R5, R93, R5 ;  /* 0x000000055d057221 */ /* 0x000fc60000010000 */
[----:B------:R-:W-:Y:S01]  /*eca0*/  STG.E.U16 [R242.64+0xc0], R203 ;  /* 0x0000c0cbf2007986 */ /* 0x000fe2000c101524 */
[----:B------:R-:W-:-:S03]  /*ecb0*/  FADD.FTZ R4, R98, R4 ;  /* 0x0000000462047221 */ /* 0x000fc60000010000 */
[----:B------:R-:W-:Y:S01]  /*ecc0*/  STG.E.U16 [R242.64+0xc2], R202 ;  /* 0x0000c2caf2007986 */ /* 0x000fe2000c101524 */
[----:B------:R-:W-:-:S03]  /*ecd0*/  FADD.FTZ R6, R99, R6 ;  /* 0x0000000663067221 */ /* 0x000fc60000010000 */
        /* <DEDUP_REMOVED lines=9> */
[----:B------:R-:W-:Y:S01]  /*ed70*/  STG.E.U16 [R242.64+0xd0], R199 ;  /* 0x0000d0c7f2007986 */ /* 0x000fe2000c101524 */
[----:B------:R-:W-:-:S03]  /*ed80*/  FADD.FTZ R7, R97, R5 ;  /* 0x0000000561077221 */ /* 0x000fc60000010000 */
[----:B------:R-:W-:Y:S01]  /*ed90*/  STG.E.U16 [R242.64+0xd2], R198 ;  /* 0x0000d2c6f2007986 */ /* 0x000fe2000c101524 */
[----:B------:R-:W-:-:S03]  /*eda0*/  FADD.FTZ R5, R96, R6 ;  /* 0x0000000660057221 */ /* 0x000fc60000010000 */
[----:B------:R-:W1:Y:S04]  /*edb0*/  S2R R229, SR_TID.X ;  /* 0x0000000000e57919 */ /* 0x000e680000002100 */
[----:B------:R-:W-:Y:S04]  /*edc0*/  STG.E.U16 [R240.64+0xd0], R110 ;  /* 0x0000d06ef0007986 */ /* 0x000fe8000c101524 */
[----:B------:R-:W-:Y:S04]  /*edd0*/  STG.E.U16 [R240.64+0xd2], R109 ;  /* 0x0000d26df0007986 */ /* 0x000fe8000c101524 */
[----:B------:R-:W-:Y:S04]  /*ede0*/  STG.E.U16 [R238.64+0xd0], R112 ;  /* 0x0000d070ee007986 */ /* 0x000fe8000c101524 */
[----:B------:R-:W-:Y:S04]  /*edf0*/  STG.E.U16 [R238.64+0xd2], R111 ;  /* 0x0000d26fee007986 */ /* 0x000fe8000c101524 */
[----:B------:R-:W-:Y:S04]  /*ee00*/  STL [R1+0x1dc], R9 ;  /* 0x0001dc0901007387 */ /* 0x000fe80000100800 */
[----:B------:R-:W-:Y:S04]  /*ee10*/  STG.E.U16 [R236.64+0xe0], R193 ;  /* 0x0000e0c1ec007986 */ /* 0x000fe8000c101524 */
[----:B------:R-:W-:Y:S04]  /*ee20*/  STG.E.U16 [R236.64+0xe2], R192 ;  /* 0x0000e2c0ec007986 */ /* 0x000fe8000c101524 */
[----:B------:R-:W-:Y:S04]  /*ee30*/  STL [R1+0x1d8], R8 ;  /* 0x0001d80801007387 */ /* 0x000fe80000100800 */
[----:B------:R-:W-:Y:S04]  /*ee40*/  STG.E.U16 [R242.64+0xe0], R195 ;  /* 0x0000e0c3f2007986 */ /* 0x000fe8000c101524 */
[----:B------:R-:W-:Y:S04]  /*ee50*/  STG.E.U16 [R242.64+0xe2], R194 ;  /* 0x0000e2c2f2007986 */ /* 0x000fe8000c101524 */
[----:B------:R2:W-:Y:S04]  /*ee60*/  STL [R1+0x1d4], R4 ;  /* 0x0001d40401007387 */ /* 0x0005e80000100800 */
[----:B------:R1:W-:Y:S04]  /*ee70*/  STG.E.U16 [R240.64+0xe0], R106 ;  /* 0x0000e06af0007986 */ /* 0x0003e8000c101524 */
[----:B------:R1:W-:Y:S04]  /*ee80*/  STG.E.U16 [R240.64+0xe2], R105 ;  /* 0x0000e269f0007986 */ /* 0x0003e8000c101524 */
[----:B------:R1:W-:Y:S04]  /*ee90*/  STG.E.U16 [R238.64+0xe0], R108 ;  /* 0x0000e06cee007986 */ /* 0x0003e8000c101524 */
[----:B------:R1:W-:Y:S04]  /*eea0*/  STG.E.U16 [R238.64+0xe2], R107 ;  /* 0x0000e26bee007986 */ /* 0x0003e8000c101524 */
[----:B------:R1:W-:Y:S01]  /*eeb0*/  STG.E.U16 [R236.64+0xf0], R189 ;  /* 0x0000f0bdec007986 */ /* 0x0003e2000c101524 */
[----:B--2---:R-:W-:-:S03]  /*eec0*/  IADD3.X R4, R237, -0x1, RZ, P1, !PT ;  /* 0xffffffffed047810 */ /* 0x004fc60000ffe4ff */
[----:B------:R2:W-:Y:S04]  /*eed0*/  STG.E.U16 [R236.64+0xf2], R188 ;  /* 0x0000f2bcec007986 */ /* 0x0005e8000c101524 */
[----:B------:R2:W-:Y:S04]  /*eee0*/  STG.E.U16 [R242.64+0xf0], R191 ;  /* 0x0000f0bff2007986 */ /* 0x0005e8000c101524 */
[----:B------:R2:W-:Y:S04]  /*eef0*/  STG.E.U16 [R242.64+0xf2], R190 ;  /* 0x0000f2bef2007986 */ /* 0x0005e8000c101524 */
[----:B------:R2:W-:Y:S04]  /*ef00*/  STL [R1+0x1d0], R7 ;  /* 0x0001d00701007387 */ /* 0x0005e80000100800 */
[----:B------:R2:W-:Y:S04]  /*ef10*/  STG.E.U16 [R240.64+0xf0], R102 ;  /* 0x0000f066f0007986 */ /* 0x0005e8000c101524 */
[----:B------:R2:W-:Y:S04]  /*ef20*/  STG.E.U16 [R240.64+0xf2], R101 ;  /* 0x0000f265f0007986 */ /* 0x0005e8000c101524 */
[----:B------:R2:W-:Y:S01]  /*ef30*/  STL [R1+0x198], R5 ;  /* 0x0001980501007387 */ /* 0x0005e20000100800 */
[----:B------:R-:W-:-:S03]  /*ef40*/  HSET2.LE.AND R132, R132, R143, PT ;  /* 0x0000008f84847233 */ /* 0x000fc60003803000 */
[----:B------:R2:W-:Y:S04]  /*ef50*/  STG.E.U16 [R238.64+0xf0], R104 ;  /* 0x0000f068ee007986 */ /* 0x0005e8000c101524 */
[----:B------:R2:W-:Y:S04]  /*ef60*/  STG.E.U16 [R238.64+0xf2], R103 ;  /* 0x0000f267ee007986 */ /* 0x0005e8000c101524 */
[----:B------:R2:W-:Y:S01]  /*ef70*/  STL [R1+0x1e0], R4 ;  /* 0x0001e00401007387 */ /* 0x0005e20000100800 */
[----:B------:R-:W-:Y:S01]  /*ef80*/  LOP3.LUT R149, R132, R149, RZ, 0xc0, !PT ;  /* 0x0000009584957212 */ /* 0x000fe200078ec0ff */
[----:B-1----:R-:W-:Y:S01]  /*ef90*/  IMAD.SHL.U32 R229, R229, 0x2, RZ ;  /* 0x00000002e5e57824 */ /* 0x002fe200078e00ff */
[----:B---3--:R-:W-:Y:S01]  /*efa0*/  HMMA.16816.F32.BF16 R144, R160, R152, R32 ;  /* 0x00000098a090723c */ /* 0x008fe20000041820 */
[----:B------:R-:W-:-:S07]  /*efb0*/  UMOV UR5, UR7 ;  /* 0x0000000700057c82 */ /* 0x000fce0008000000 */
[----:B------:R-:W-:Y:S01]  /*efc0*/  HMMA.16816.F32.BF16 R132, R148, R152, R52 ;  /* 0x000000989484723c */ /* 0x000fe20000041834 */
[----:B------:R-:W-:-:S07]  /*efd0*/  LOP3.LUT R229, R229, 0x6, RZ, 0xc0, !PT ;  /* 0x00000006e5e57812 */ /* 0x000fce00078ec0ff */
[C---:B------:R-:W-:Y:S08]  /*efe0*/  HMMA.16816.F32.BF16 R136, R148.reuse, R154, R48 ;  /* 0x0000009a9488723c */ /* 0x040ff00000041830 */
[----:B----4-:R-:W-:Y:S08]  /*eff0*/  HMMA.16816.F32.BF16 R140, R148, R16, R44 ;  /* 0x00000010948c723c */ /* 0x010ff0000004182c */
[C---:B------:R-:W-:Y:S08]  /*f000*/  HMMA.16816.F32.BF16 R152, R160.reuse, R154, R72 ;  /* 0x0000009aa098723c */ /* 0x040ff00000041848 */
[----:B------:R-:W-:Y:S08]  /*f010*/  HMMA.16816.F32.BF16 R156, R160, R16, R68 ;  /* 0x00000010a09c723c */ /* 0x000ff00000041844 */
[-C--:B------:R-:W-:Y:S08]  /*f020*/  HMMA.16816.F32.BF16 R148, R148, R18.reuse, R40 ;  /* 0x000000129494723c */ /* 0x080ff00000041828 */
[----:B------:R-:W-:Y:S01]  /*f030*/  HMMA.16816.F32.BF16 R160, R160, R18, R64 ;  /* 0x00000012a0a0723c */ /* 0x000fe20000041840 */
[----:B------:R-:W-:Y:S11]  /*f040*/  @!P0 BRA `(.L_x_381) ;  /* 0x0000c78000008947 */ /* 0x000ff60003800000 */
[----:B--2---:R-:W2:Y:S04]  /*f050*/  LDL.64 R92, [R1+0x190] ;  /* 0x00019000015c7983 */ /* 0x004ea80000100a00 */
[----:B------:R-:W3:Y:S01]  /*f060*/  LDL R252, [R1+0x178] ;  /* 0x0001780001fc7983 */ /* 0x000ee20000100800 */
[----:B------:R-:W-:Y:S01]  /*f070*/  UIADD3 UR5, UR26, -0x2, URZ ;  /* 0xfffffffe1a057890 */ /* 0x000fe2000fffe03f */
[----:B------:R-:W-:-:S04]  /*f080*/  DEPBAR.LE SB0, 0x0 ;  /* 0x000080000000791a */ /* 0x000fc80000000000 */
[----:B------:R-:W-:Y:S01]  /*f090*/  USHF.R.S32.HI UR10, URZ, 0x1f, UR5 ;  /* 0x0000001f3f0a7899 */ /* 0x000fe20008011405 */
[----:B------:R-:W-:Y:S01]  /*f0a0*/  IMAD.U32 R4, RZ, RZ, UR5 ;  /* 0x00000005ff047e24 */ /* 0x000fe2000f8e00ff */
[----:B------:R-:W-:Y:S01]  /*f0b0*/  UIMAD UR7, UR22, UR5, URZ ;  /* 0x00000005160772a4 */ /* 0x000fe2000f8e023f */
[----:B------:R-:W-:Y:S01]  /*f0c0*/  IMAD.U32 R9, RZ, RZ, UR4 ;  /* 0x00000004ff097e24 */ /* 0x000fe2000f8e00ff */
[----:B------:R-:W-:Y:S01]  /*f0d0*/  UISETP.GE.AND UP0, UPT, UR26, 0x3, UPT ;  /* 0x000000031a00788c */ /* 0x000fe2000bf06270 */
[----:B-----5:R-:W-:Y:S01]  /*f0e0*/  IMAD.WIDE.U32 R10, R4, UR33, R226 ;  /* 0x00000021040a7c25 */ /* 0x020fe2000f8e00e2 */
[----:B------:R-:W-:-:S03]  /*f0f0*/  UIMAD UR7, UR10, UR33, UR7 ;  /* 0x000000210a0772a4 */ /* 0x000fc6000f8e0207 */
[----:B------:R-:W-:Y:S02]  /*f100*/  IMAD.U32 R8, RZ, RZ, UR4 ;  /* 0x00000004ff087e24 */ /* 0x000fe4000f8e00ff */
[----:B------:R-:W-:Y:S01]  /*f110*/  IMAD.U32 R4, RZ, RZ, UR4 ;  /* 0x00000004ff047e24 */ /* 0x000fe2000f8e00ff */
[----:B------:R-:W-:Y:S01]  /*f120*/  IADD3 R11, R11, UR7, RZ ;  /* 0x000000070b0b7c10 */ /* 0x000fe2000fffe0ff */
[----:B------:R-:W-:Y:S01]  /*f130*/  BAR.SYNC.DEFER_BLOCKING 0x0 ;  /* 0x0000000000007b1d */ /* 0x000fe20000010000 */
[----:B--2---:R-:W-:-:S13]  /*f140*/  ISETP.GE.AND P1, PT, R92, c[0x0][0x220], PT ;  /* 0x000088005c007a0c */ /* 0x004fda0003f26270 */
[----:B------:R-:W-:Y:S01]  /*f150*/  @!P1 IMAD.MOV.U32 R5, RZ, RZ, c[0x0][0x1a4] ;  /* 0x00006900ff059624 */ /* 0x000fe200078e00ff */
[----:B------:R-:W-:Y:S01]  /*f160*/  @!P1 LEA R9, P2, R9, R10, 0x6 ;  /* 0x0000000a09099211 */ /* 0x000fe200078430ff */
[----:B---3--:R-:W-:Y:S01]  /*f170*/  @P1 STS [R252+0x4000], RZ ;  /* 0x004000fffc001388 */ /* 0x008fe20000000800 */
[C---:B------:R-:W-:Y:S02]  /*f180*/  @!P1 IADD3 R7, P0, R10.reuse, UR35, RZ ;  /* 0x000000230a079c10 */ /* 0x040fe4000ff1e0ff */
[----:B------:R-:W-:Y:S01]  /*f190*/  @!P1 LEA R16, P3, R10, c[0x0][0x170], 0x1 ;  /* 0x00005c000a109a11 */ /* 0x000fe200078608ff */
[----:B------:R-:W-:Y:S01]  /*f1a0*/  @P1 STS [R252+0x4004], RZ ;  /* 0x004004fffc001388 */ /* 0x000fe20000000800 */
[----:B------:R-:W-:Y:S01]  /*f1b0*/  @!P1 LEA.HI.X R8, R8, R11, R5, 0x6, P2 ;  /* 0x0000000b08089211 */ /* 0x000fe200010f3405 */
[----:B------:R-:W-:Y:S01]  /*f1c0*/  @!P1 IMAD R5, R5, 0x60, RZ ;  /* 0x0000006005059824 */ /* 0x000fe200078e02ff */
[----:B------:R-:W-:Y:S01]  /*f1d0*/  @!P1 IADD3.X R6, R11, UR23, RZ, P0, !PT ;  /* 0x000000170b069c10 */ /* 0x000fe200087fe4ff */
[----:B------:R-:W-:Y:S01]  /*f1e0*/  @P1 STS.64 [R252+0x4008], RZ ;  /* 0x004008fffc001388 */ /* 0x000fe20000000a00 */
[--C-:B------:R-:W-:Y:S01]  /*f1f0*/  @!P1 LEA.HI.X R17, R10, c[0x0][0x174], R11.reuse, 0x1, P3 ;  /* 0x00005d000a119a11 */ /* 0x100fe200018f0c0b */
[----:B------:R-:W-:Y:S01]  /*f200*/  @!P1 IMAD.WIDE.U32 R10, R4, 0x60, R10 ;  /* 0x00000060040a9825 */ /* 0x000fe200078e000a */
[----:B------:R-:W-:-:S02]  /*f210*/  @!P1 LEA R12, P0, R9, c[0x0][0x170], 0x1 ;  /* 0x00005c00090c9a11 */ /* 0x000fc400078008ff */
[----:B------:R-:W-:Y:S01]  /*f220*/  @!P1 LEA R14, P2, R7, c[0x0][0x170], 0x1 ;  /* 0x00005c00070e9a11 */ /* 0x000fe200078408ff */
[----:B------:R-:W-:Y:S01]  /*f230*/  @!P1 IMAD.IADD R5, R5, 0x1, R11 ;  /* 0x0000000105059824 */ /* 0x000fe200078e020b */
[----:B------:R-:W-:Y:S01]  /*f240*/  @!P1 LEA.HI.X R13, R9, c[0x0][0x174], R8, 0x1, P0 ;  /* 0x00005d00090d9a11 */ /* 0x000fe200000f0c08 */
[----:B------:R-:W-:Y:S01]  /*f250*/  @!PT LDS RZ, [RZ] ;  /* 0x00000000fffff984 */ /* 0x000fe20000000800 */
[----:B------:R-:W-:Y:S01]  /*f260*/  @!PT LDS RZ, [RZ] ;  /* 0x00000000fffff984 */ /* 0x000fe20000000800 */
[----:B------:R-:W-:Y:S01]  /*f270*/  @!PT LDS RZ, [RZ] ;  /* 0x00000000fffff984 */ /* 0x000fe20000000800 */
[----:B------:R1:W-:Y:S01]  /*f280*/  @!P1 LDGSTS.E.BYPASS.LTC128B.128 [R252+0x4000], [R16.64] ;  /* 0x0400000010fc9fae */ /* 0x0003e2000b901d64 */
[----:B------:R-:W-:Y:S02]  /*f290*/  @!P1 LEA.HI.X R15, R7, c[0x0][0x174], R6, 0x1, P2 ;  /* 0x00005d00070f9a11 */ /* 0x000fe400010f0c06 */
[C---:B------:R-:W-:Y:S01]  /*f2a0*/  @!P1 LEA R4, P0, R10.reuse, c[0x0][0x170], 0x1 ;  /* 0x00005c000a049a11 */ /* 0x040fe200078008ff */
[----:B------:R-:W-:Y:S03]  /*f2b0*/  @P1 STS.128 [R252+0x4800], RZ ;  /* 0x004800fffc001388 */ /* 0x000fe60000000c00 */
[----:B------:R-:W-:Y:S01]  /*f2c0*/  @!P1 LEA.HI.X R5, R10, c[0x0][0x174], R5, 0x1, P0 ;  /* 0x00005d000a059a11 */ /* 0x000fe200000f0c05 */
[----:B------:R-:W-:Y:S01]  /*f2d0*/  @!PT LDS RZ, [RZ] ;  /* 0x00000000fffff984 */ /* 0x000fe20000000800 */
[----:B------:R-:W-:Y:S01]  /*f2e0*/  @!PT LDS RZ, [RZ] ;  /* 0x00000000fffff984 */ /* 0x000fe20000000800 */
[----:B------:R-:W-:Y:S01]  /*f2f0*/  @!PT LDS RZ, [RZ] ;  /* 0x00000000fffff984 */ /* 0x000fe20000000800 */
[----:B------:R2:W-:Y:S01]  /*f300*/  @!P1 LDGSTS.E.BYPASS.LTC128B.128 [R252+0x4800], [R14.64] ;  /* 0x048000000efc9fae */ /* 0x0005e2000b901d64 */
[----:B------:R-:W-:-:S03]  /*f310*/  PLOP3.LUT P0, PT, PT, PT, UP0, 0x80, 0x0 ;  /* 0x000000000000781c */ /* 0x000fc60003f0f008 */
        /* <DEDUP_REMOVED lines=16> */
[----:B---3--:R-:W3:Y:S04]  /*f420*/  LDSM.16.M88.4 R4, [R218+0x1000] ;  /* 0x00100000da04783b */ /* 0x008ee80000000200 */
[----:B------:R-:W1:Y:S04]  /*f430*/  LDSM.16.M88.4 R176, [R217+0x3800] ;  /* 0x00380000d9b0783b */ /* 0x000e680000000200 */
[----:B------:R-:W4:Y:S04]  /*f440*/  LDSM.16.M88.4 R128, [R217+0x3c00] ;  /* 0x003c0000d980783b */ /* 0x000f280000000200 */
[----:B------:R-:W-:Y:S04]  /*f450*/  LDSM.16.M88.4 R200, [R215] ;  /* 0x00000000d7c8783b */ /* 0x000fe80000000200 */
[----:B------:R-:W1:Y:S04]  /*f460*/  LDSM.16.M88.4 R72, [R216+0x1000] ;  /* 0x00100000d848783b */ /* 0x000e680000000200 */
[----:B------:R-:W1:Y:S04]  /*f470*/  LDSM.16.M88.4 R120, [R212] ;  /* 0x00000000d478783b */ /* 0x000e680000000200 */
[----:B------:R-:W1:Y:S04]  /*f480*/  LDSM.16.M88.4 R116, [R211] ;  /* 0x00000000d374783b */ /* 0x000e680000000200 */
[----:B------:R-:W1:Y:S04]  /*f490*/  LDSM.16.M88.4 R112, [R210] ;  /* 0x00000000d270783b */ /* 0x000e680000000200 */
[----:B------:R-:W1:Y:S04]  /*f4a0*/  LDSM.16.M88.4 R108, [R209] ;  /* 0x00000000d16c783b */ /* 0x000e680000000200 */
[----:B------:R-:W1:Y:S04]  /*f4b0*/  LDSM.16.M88.4 R104, [R208] ;  /* 0x00000000d068783b */ /* 0x000e680000000200 */
[----:B------:R-:W1:Y:S01]  /*f4c0*/  LDSM.16.M88.4 R100, [R171] ;  /* 0x00000000ab64783b */ /* 0x000e620000000200 */
[C---:B---3--:R-:W-:Y:S03]  /*f4d0*/  HMMA.16816.F32.BF16 R64, R4.reuse, R204, RZ ;  /* 0x000000cc0440723c */ /* 0x048fe600000418ff */
[----:B------:R-:W3:Y:S04]  /*f4e0*/  LDSM.16.M88.4 R96, [R170] ;  /* 0x00000000aa60783b */ /* 0x000ee80000000200 */
[----:B------:R-:W1:Y:S01]  /*f4f0*/  LDSM.16.M88.4 R172, [R218] ;  /* 0x00000000daac783b */ /* 0x000e620000000200 */
[C---:B------:R-:W-:Y:S03]  /*f500*/  HMMA.16816.F32.BF16 R56, R4.reuse, R196, RZ ;  /* 0x000000c40438723c */ /* 0x040fe600000418ff */
[----:B------:R-:W1:Y:S04]  /*f510*/  LDSM.16.M88.4 R124, [R216] ;  /* 0x00000000d87c783b */ /* 0x000e680000000200 */
[----:B------:R-:W0:Y:S01]  /*f520*/  LDGDEPBAR ;  /* 0x00000000000079af */ /* 0x000e220000000000 */
[C---:B------:R-:W-:Y:S08]  /*f530*/  HMMA.16816.F32.BF16 R48, R4.reuse, R192, RZ ;  /* 0x000000c00430723c */ /* 0x040ff000000418ff */
[C---:B------:R-:W-:Y:S08]  /*f540*/  HMMA.16816.F32.BF16 R40, R4.reuse, R188, RZ ;  /* 0x000000bc0428723c */ /* 0x040ff000000418ff */
[----:B------:R-:W-:Y:S01]  /*f550*/  HMMA.16816.F32.BF16 R32, R4, R184, RZ ;  /* 0x000000b80420723c */ /* 0x000fe200000418ff */
[----:B------:R-:W-:-:S07]  /*f560*/  DEPBAR.LE SB0, 0x0 ;  /* 0x000080000000791a */ /* 0x000fce0000000000 */
[C---:B------:R-:W-:Y:S08]  /*f570*/  HMMA.16816.F32.BF16 R24, R4.reuse, R180, RZ ;  /* 0x000000b40418723c */ /* 0x040ff000000418ff */
[C---:B-1----:R-:W-:Y:S08]  /*f580*/  HMMA.16816.F32.BF16 R16, R4.reuse, R176, RZ ;  /* 0x000000b00410723c */ /* 0x042ff000000418ff */
[C---:B----4-:R-:W-:Y:S08]  /*f590*/  HMMA.16816.F32.BF16 R8, R4.reuse, R128, RZ ;  /* 0x000000800408723c */ /* 0x050ff000000418ff */
[C---:B------:R-:W-:Y:S08]  /*f5a0*/  HMMA.16816.F32.BF16 R60, R4.reuse, R206, RZ ;  /* 0x000000ce043c723c */ /* 0x040ff000000418ff */
[C---:B------:R-:W-:Y:S08]  /*f5b0*/  HMMA.16816.F32.BF16 R52, R4.reuse, R198, RZ ;  /* 0x000000c60434723c */ /* 0x040ff000000418ff */
[C---:B------:R-:W-:Y:S08]  /*f5c0*/  HMMA.16816.F32.BF16 R44, R4.reuse, R194, RZ ;  /* 0x000000c2042c723c */ /* 0x040ff000000418ff */
[C---:B------:R-:W-:Y:S08]  /*f5d0*/  HMMA.16816.F32.BF16 R36, R4.reuse, R190, RZ ;  /* 0x000000be0424723c */ /* 0x040ff000000418ff */
[C---:B------:R-:W-:Y:S08]  /*f5e0*/  HMMA.16816.F32.BF16 R28, R4.reuse, R186, RZ ;  /* 0x000000ba041c723c */ /* 0x040ff000000418ff */
[C---:B------:R-:W-:Y:S08]  /*f5f0*/  HMMA.16816.F32.BF16 R20, R4.reuse, R182, RZ ;  /* 0x000000b60414723c */ /* 0x040ff000000418ff */
[C---:B--2---:R-:W-:Y:S08]  /*f600*/  HMMA.16816.F32.BF16 R12, R4.reuse, R178, RZ ;  /* 0x000000b2040c723c */ /* 0x044ff000000418ff */
[----:B------:R-:W-:Y:S08]  /*f610*/  HMMA.16816.F32.BF16 R4, R4, R130, RZ ;  /* 0x000000820404723c */ /* 0x000ff000000418ff */
[C---:B------:R-:W-:Y:S08]  /*f620*/  HMMA.16816.F32.BF16 R64, R72.reuse, R200, R64 ;  /* 0x000000c84840723c */ /* 0x040ff00000041840 */
[C---:B------:R-:W-:Y:S08]  /*f630*/  HMMA.16816.F32.BF16 R56, R72.reuse, R120, R56 ;  /* 0x000000784838723c */ /* 0x040ff00000041838 */
[C---:B------:R-:W-:Y:S08]  /*f640*/  HMMA.16816.F32.BF16 R48, R72.reuse, R116, R48 ;  /* 0x000000744830723c */ /* 0x040ff00000041830 */
        /* <DEDUP_REMOVED lines=46> */
[----:B------:R-:W-:Y:S05]  /*f930*/  @!P0 BRA `(.L_x_382) ;  /* 0x000003a000008947 */ /* 0x000fea0003800000 */
[----:B------:R-:W2:Y:S01]  /*f940*/  LDL.64 R248, [R1+0x188] ;  /* 0x0001880001f87983 */ /* 0x000ea20000100a00 */
[----:B------:R-:W-:Y:S01]  /*f950*/  UIADD3 UR7, UR26, -0x3, URZ ;  /* 0xfffffffd1a077890 */ /* 0x000fe2000fffe03f */
[----:B------:R-:W-:Y:S01]  /*f960*/  IMAD.U32 R99, RZ, RZ, UR6 ;  /* 0x00000006ff637e24 */ /* 0x000fe2000f8e00ff */
[----:B------:R-:W-:Y:S01]  /*f970*/  BSSY B0, `(.L_x_383) ;  /* 0x0000035000007945 */ /* 0x000fe20003800000 */
[----:B------:R-:W-:Y:S01]  /*f980*/  IMAD.U32 R97, RZ, RZ, UR6 ;  /* 0x00000006ff617e24 */ /* 0x000fe2000f8e00ff */
[----:B------:R-:W-:Y:S01]  /*f990*/  USHF.R.S32.HI UR4, URZ, 0x1f, UR7 ;  /* 0x0000001f3f047899 */ /* 0x000fe20008011407 */
[----:B------:R-:W-:Y:S01]  /*f9a0*/  @!P1 IMAD.MOV.U32 R101, RZ, RZ, c[0x0][0x19c] ;  /* 0x00006700ff659624 */ /* 0x000fe200078e00ff */
[----:B------:R1:W-:Y:S01]  /*f9b0*/  @P1 STS [R252+0x2000], RZ ;  /* 0x002000fffc001388 */ /* 0x0003e20000000800 */
[----:B------:R-:W-:Y:S01]  /*f9c0*/  IMAD.U32 R96, RZ, RZ, UR7 ;  /* 0x00000007ff607e24 */ /* 0x000fe2000f8e00ff */
[----:B------:R-:W-:Y:S01]  /*f9d0*/  UIMAD UR7, UR8, UR7, URZ ;  /* 0x00000007080772a4 */ /* 0x000fe2000f8e023f */
[----:B------:R-:W-:Y:S01]  /*f9e0*/  IMAD.U32 R98, RZ, RZ, UR6 ;  /* 0x00000006ff627e24 */ /* 0x000fe2000f8e00ff */
[----:B------:R1:W-:Y:S01]  /*f9f0*/  @P1 STS [R252+0x2004], RZ ;  /* 0x002004fffc001388 */ /* 0x0003e20000000800 */
[----:B------:R-:W-:Y:S01]  /*fa00*/  @!P1 IMAD.MOV.U32 R100, RZ, RZ, c[0x0][0x19c] ;  /* 0x00006700ff649624 */ /* 0x000fe200078e00ff */
[----:B------:R-:W-:-:S02]  /*fa10*/  UIMAD UR4, UR4, UR9, UR7 ;  /* 0x00000009040472a4 */ /* 0x000fc4000f8e0207 */
[----:B------:R1:W-:Y:S01]  /*fa20*/  @P1 STS.64 [R252+0x2008], RZ ;  /* 0x002008fffc001388 */ /* 0x0003e20000000a00 */
[----:B--2---:R-:W-:-:S04]  /*fa30*/  IMAD.WIDE.U32 R102, R96, UR9, R248 ;  /* 0x0000000960667c25 */ /* 0x004fc8000f8e00f8 */
[----:B------:R-:W-:Y:S01]  /*fa40*/  IMAD.U32 R96, RZ, RZ, UR6 ;  /* 0x00000006ff607e24 */ /* 0x000fe2000f8e00ff */
[-C--:B------:R-:W-:Y:S02]  /*fa50*/  @!P1 LEA R99, P3, R99, R102.reuse, 0x5 ;  /* 0x0000006663639211 */ /* 0x080fe400078628ff */
[----:B------:R-:W-:Y:S02]  /*fa60*/  IADD3 R105, R103, UR4, RZ ;  /* 0x0000000467697c10 */ /* 0x000fe4000fffe0ff */
[----:B------:R-:W-:Y:S02]  /*fa70*/  @!P1 LEA R97, P2, R97, R102, 0x6 ;  /* 0x0000006661619211 */ /* 0x000fe400078430ff */
[----:B------:R-:W-:Y:S02]  /*fa80*/  @!P1 LEA R108, P4, R102, c[0x0][0x168], 0x1 ;  /* 0x00005a00666c9a11 */ /* 0x000fe400078808ff */
[----:B------:R-:W-:Y:S02]  /*fa90*/  @!P1 LEA.HI.X R98, R98, R105, R101, 0x5, P3 ;  /* 0x0000006962629211 */ /* 0x000fe400018f2c65 */
[----:B------:R-:W-:-:S02]  /*faa0*/  @!P1 LEA R106, P3, R99, c[0x0][0x168], 0x1 ;  /* 0x00005a00636a9a11 */ /* 0x000fc400078608ff */
        /* <DEDUP_REMOVED lines=33> */
.L_x_384:
[----:B------:R-:W-:Y:S05]  /*fcc0*/  BSYNC B0 ;  /* 0x0000000000007941 */ /* 0x000fea0003800000 */
.L_x_383:
[----:B------:R-:W0:Y:S02]  /*fcd0*/  LDGDEPBAR ;  /* 0x00000000000079af */ /* 0x000e240000000000 */
.L_x_382:
[----:B------:R-:W-:Y:S01]  /*fce0*/  STL [R1+0x434], R144 ;  /* 0x0004349001007387 */ /* 0x000fe20000100800 */
[----:B--2---:R-:W-:Y:S01]  /*fcf0*/  IMAD.U32 R98, RZ, RZ, UR5 ;  /* 0x00000005ff627e24 */ /* 0x004fe2000f8e00ff */
[----:B------:R-:W-:Y:S02]  /*fd00*/  USHF.L.U32 UR4, UR5, 0x2, URZ ;  /* 0x0000000205047899 */ /* 0x000fe4000800063f */
[----:B------:R-:W-:Y:S02]  /*fd10*/  STL [R1+0x430], R145 ;  /* 0x0004309101007387 */ /* 0x000fe40000100800 */
[----:B------:R-:W-:Y:S02]  /*fd20*/  ULOP3.LUT UR4, UR4, UR29, URZ, 0x3c, !UPT ;  /* 0x0000001d04047292 */ /* 0x000fe4000f8e3c3f */
[----:B------:R-:W-:Y:S04]  /*fd30*/  STL [R1+0x42c], R152 ;  /* 0x00042c9801007387 */ /* 0x000fe80000100800 */
[----:B------:R-:W-:Y:S04]  /*fd40*/  STL [R1+0x428], R153 ;  /* 0x0004289901007387 */ /* 0x000fe80000100800 */
[----:B------:R-:W-:Y:S04]  /*fd50*/  STL [R1+0x424], R156 ;  /* 0x0004249c01007387 */ /* 0x000fe80000100800 */
[----:B------:R-:W-:Y:S04]  /*fd60*/  STL [R1+0x420], R157 ;  /* 0x0004209d01007387 */ /* 0x000fe80000100800 */
[----:B------:R-:W-:Y:S04]  /*fd70*/  STL [R1+0x41c], R160 ;  /* 0x00041ca001007387 */ /* 0x000fe80000100800 */
[----:B------:R-:W-:Y:S04]  /*fd80*/  STL [R1+0x418], R161 ;  /* 0x000418a101007387 */ /* 0x000fe80000100800 */
[----:B------:R2:W-:Y:S04]  /*fd90*/  STL [R1+0x414], R146 ;  /* 0x0004149201007387 */ /* 0x0005e80000100800 */
[----:B------:R3:W-:Y:S04]  /*fda0*/  STL [R1+0x410], R147 ;  /* 0x0004109301007387 */ /* 0x0007e80000100800 */
[----:B------:R4:W-:Y:S04]  /*fdb0*/  STL [R1+0x40c], R154 ;  /* 0x00040c9a01007387 */ /* 0x0009e80000100800 */
[----:B------:R-:W-:Y:S04]  /*fdc0*/  STL [R1+0x408], R155 ;  /* 0x0004089b01007387 */ /* 0x000fe80000100800 */
[----:B------:R1:W-:Y:S04]  /*fdd0*/  STL [R1+0x404], R158 ;  /* 0x0004049e01007387 */ /* 0x0003e80000100800 */
[----:B------:R1:W-:Y:S04]  /*fde0*/  STL [R1+0x400], R159 ;  /* 0x0004009f01007387 */ /* 0x0003e80000100800 */
[----:B------:R1:W-:Y:S01]  /*fdf0*/  STL [R1+0x3fc], R162 ;  /* 0x0003fca201007387 */ /* 0x0003e20000100800 */
[----:B--2---:R-:W-:-:S03]  /*fe00*/  IMAD R146, R98, 0x80, R229 ;  /* 0x0000008062927824 */ /* 0x004fc600078e02e5 */
[----:B------:R2:W-:Y:S02]  /*fe10*/  STL [R1+0x3f8], R163 ;  /* 0x0003f8a301007387 */ /* 0x0005e40000100800 */
[C---:B---3--:R-:W-:Y:S02]  /*fe20*/  IADD3 R147, R146.reuse, 0x1, RZ ;  /* 0x0000000192937810 */ /* 0x048fe40007ffe0ff */
[----:B------:R-:W-:Y:S01]  /*fe30*/  STL [R1+0x3f4], R132 ;  /* 0x0003f48401007387 */ /* 0x000fe20000100800 */
[CC--:B------:R-:W-:Y:S02]  /*fe40*/  ISETP.GE.AND P1, PT, R146.reuse, R244.reuse, PT ;  /* 0x000000f49200720c */ /* 0x0c0fe40003f26270 */
[C---:B------:R-:W-:Y:S01]  /*fe50*/  IADD3 R98, R146.reuse, 0x9, RZ ;  /* 0x0000000992627810 */ /* 0x040fe20007ffe0ff */
[----:B------:R-:W-:Y:S01]  /*fe60*/  STL [R1+0x3f0], R133 ;  /* 0x0003f08501007387 */ /* 0x000fe20000100800 */
[C---:B-1----:R-:W-:Y:S02]  /*fe70*/  IADD3 R106, R146.reuse, 0x11, RZ ;  /* 0x00000011926a7810 */ /* 0x042fe40007ffe0ff */
[----:B------:R-:W-:Y:S01]  /*fe80*/  ISETP.GE.AND P6, PT, R147, R244, PT ;  /* 0x000000f49300720c */ /* 0x000fe20003fc6270 */
[----:B------:R1:W-:Y:S01]  /*fe90*/  STL [R1+0x3ec], R136 ;  /* 0x0003ec8801007387 */ /* 0x0003e20000100800 */
[----:B------:R-:W-:-:S02]  /*fea0*/  IADD3 R102, R146, 0x10, RZ ;  /* 0x0000001092667810 */ /* 0x000fc40007ffe0ff */
[C---:B----4-:R-:W-:Y:S01]  /*feb0*/  IADD3 R154, R146.reuse, 0x18, RZ ;  /* 0x00000018929a7810 */ /* 0x050fe20007ffe0ff */
[----:B------:R3:W-:Y:S01]  /*fec0*/  STL [R1+0x3e8], R137 ;  /* 0x0003e88901007387 */ /* 0x0007e20000100800 */
[C---:B------:R-:W-:Y:S02]  /*fed0*/  IADD3 R110, R146.reuse, 0x19, RZ ;  /* 0x00000019926e7810 */ /* 0x040fe40007ffe0ff */
[----:B------:R-:W-:Y:S01]  /*fee0*/  IADD3 R112, R146, 0x20, RZ ;  /* 0x0000002092707810 */ /* 0x000fe20007ffe0ff */
[----:B------:R4:W-:Y:S01]  /*fef0*/  STL [R1+0x3e4], R140 ;  /* 0x0003e48c01007387 */ /* 0x0009e20000100800 */
[-C--:B------:R-:W-:Y:S02]  /*ff00*/  ISETP.GE.AND P5, PT, R98, R244.reuse, PT ;  /* 0x000000f46200720c */ /* 0x080fe40003fa6270 */
[-C--:B------:R-:W-:Y:S01]  /*ff10*/  ISETP.GE.AND P3, PT, R106, R244.reuse, PT ;  /* 0x000000f46a00720c */ /* 0x080fe20003f66270 */
[----:B------:R4:W-:Y:S01]  /*ff20*/  STL [R1+0x3e0], R141 ;  /* 0x0003e08d01007387 */ /* 0x0009e20000100800 */
[----:B------:R-:W-:-:S02]  /*ff30*/  ISETP.GE.AND P4, PT, R102, R244, PT ;  /* 0x000000f46600720c */ /* 0x000fc40003f86270 */
[----:B------:R-:W-:Y:S01]  /*ff40*/  ISETP.GE.AND P2, PT, R154, R244, PT ;  /* 0x000000f49a00720c */ /* 0x000fe20003f46270 */
[----:B------:R4:W-:Y:S01]  /*ff50*/  STL [R1+0x3dc], R148 ;  /* 0x0003dc9401007387 */ /* 0x0009e20000100800 */
[C---:B------:R-:W-:Y:S02]  /*ff60*/  IADD3 R158, R146.reuse, 0x29, RZ ;  /* 0x00000029929e7810 */ /* 0x040fe40007ffe0ff */
[C---:B------:R-:W-:Y:S01]  /*ff70*/  IADD3 R155, R146.reuse, 0x21, RZ ;  /* 0x00000021929b7810 */ /* 0x040fe20007ffe0ff */
[----:B------:R4:W-:Y:S01]  /*ff80*/  STL [R1+0x3d8], R149 ;  /* 0x0003d89501007387 */ /* 0x0009e20000100800 */
[C---:B------:R-:W-:Y:S02]  /*ff90*/  IADD3 R159, R146.reuse, 0x30, RZ ;  /* 0x00000030929f7810 */ /* 0x040fe40007ffe0ff */
[C---:B------:R-:W-:Y:S01]  /*ffa0*/  IADD3 R162, R146.reuse, 0x31, RZ ;  /* 0x0000003192a27810 */ /* 0x040fe20007ffe0ff */
[----:B------:R4:W-:Y:S01]  /*ffb0*/  STL [R1+0x3d4], R134 ;  /* 0x0003d48601007387 */ /* 0x0009e20000100800 */
[----:B--2---:R-:W-:-:S02]  /*ffc0*/  IADD3 R163, R146, 0x38, RZ ;  /* 0x0000003892a37810 */ /* 0x004fc40007ffe0ff */
[C---:B-1----:R-:W-:Y:S01]  /*ffd0*/  IADD3 R136, R146.reuse, 0x41, RZ ;  /* 0x0000004192887810 */ /* 0x042fe20007ffe0ff */
[----:B------:R1:W-:Y:S01]  /*ffe0*/  STL [R1+0x3d0], R135 ;  /* 0x0003d08701007387 */ /* 0x0003e20000100800 */
[C---:B------:R-:W-:Y:S02]  /*fff0*/  IADD3 R132, R146.reuse, 0x39, RZ ;  /* 0x0000003992847810 */ /* 0x040fe40007ffe0ff */
[C---:B------:R-:W-:Y:S01]  /*10000*/  IADD3 R133, R146.reuse, 0x40, RZ ;  /* 0x0000004092857810 */ /* 0x040fe20007ffe0ff */
[----:B------:R2:W-:Y:S01]  /*10010*/  STL [R1+0x3cc], R138 ;  /* 0x0003cc8a01007387 */ /* 0x0005e20000100800 */
[C---:B---3--:R-:W-:Y:S02]  /*10020*/  IADD3 R137, R146.reuse, 0x48, RZ ;  /* 0x0000004892897810 */ /* 0x048fe40007ffe0ff */
[C---:B----4-:R-:W-:Y:S01]  /*10030*/  IADD3 R140, R146.reuse, 0x61, RZ ;  /* 0x00000061928c7810 */ /* 0x050fe20007ffe0ff */
[----:B------:R-:W-:Y:S01]  /*10040*/  STL [R1+0x3c8], R139 ;  /* 0x0003c88b01007387 */ /* 0x000fe20000100800 */
[----:B------:R-:W-:-:S03]  /*10050*/  IADD3 R141, R146, 0x68, RZ ;  /* 0x00000068928d7810 */ /* 0x000fc60007ffe0ff */
[----:B------:R3:W-:Y:S01]  /*10060*/  STL.64 [R1+0x3c0], R142 ;  /* 0x0003c08e01007387 */ /* 0x0007e20000100a00 */
[----:B------:R-:W-:-:S03]  /*10070*/  IADD3 R148, R146, 0x69, RZ ;  /* 0x0000006992947810 */ /* 0x000fc60007ffe0ff */
[----:B------:R4:W-:Y:S01]  /*10080*/  STL [R1+0x3bc], R150 ;  /* 0x0003bc9601007387 */ /* 0x0009e20000100800 */
[----:B------:R-:W-:-:S03]  /*10090*/  IADD3 R149, R146, 0x70, RZ ;  /* 0x0000007092957810 */ /* 0x000fc60007ffe0ff */
[----:B------:R4:W-:Y:S01]  /*100a0*/  STL [R1+0x3b8], R151 ;  /* 0x0003b89701007387 */ /* 0x0009e20000100800 */
[----:B------:R-:W-:-:S03]  /*100b0*/  IADD3 R134, R146, 0x60, RZ ;  /* 0x0000006092867810 */ /* 0x000fc60007ffe0ff */
[----:B------:R-:W-:Y:S01]  /*100c0*/  STL [R1+0x3b4], R131 ;  /* 0x0003b48301007387 */ /* 0x000fe20000100800 */
[----:B-1----:R-:W-:-:S03]  /*100d0*/  IADD3 R135, R146, 0x59, RZ ;  /* 0x0000005992877810 */ /* 0x002fc60007ffe0ff */
[----:B------:R-:W-:Y:S01]  /*100e0*/  STL [R1+0x3b0], R130 ;  /* 0x0003b08201007387 */ /* 0x000fe20000100800 */
[----:B--2---:R-:W-:-:S03]  /*100f0*/  FSEL R138, R68, -INF , !P1 ;  /* 0xff800000448a7808 */ /* 0x004fc60004800000 */
[----:B------:R1:W-:Y:S04]  /*10100*/  STL [R1+0x3ac], R111 ;  /* 0x0003ac6f01007387 */ /* 0x0003e80000100800 */
[----:B------:R2:W-:Y:S01]  /*10110*/  STL [R1+0x3a8], R127 ;  /* 0x0003a87f01007387 */ /* 0x0005e20000100800 */
[----:B---3--:R-:W-:-:S03]  /*10120*/  FSEL R142, R93, -INF , !P3 ;  /* 0xff8000005d8e7808 */ /* 0x008fc60005800000 */
[----:B------:R3:W-:Y:S01]  /*10130*/  STL.64 [R1+0x3a0], R128 ;  /* 0x0003a08001007387 */ /* 0x0007e20000100a00 */
[-C--:B------:R-:W-:Y:S02]  /*10140*/  ISETP.GE.AND P3, PT, R158, R244.reuse, PT ;  /* 0x000000f49e00720c */ /* 0x080fe40003f66270 */
[----:B----4-:R-:W-:Y:S01]  /*10150*/  IADD3 R150, R146, 0x58, RZ ;  /* 0x0000005892967810 */ /* 0x010fe20007ffe0ff */
[----:B------:R-:W-:Y:S01]  /*10160*/  STL [R1+0x39c], R126 ;  /* 0x00039c7e01007387 */ /* 0x000fe20000100800 */
[----:B------:R-:W-:Y:S02]  /*10170*/  FSEL R151, R69, -INF , !P6 ;  /* 0xff80000045977808 */ /* 0x000fe40007000000 */
[-C--:B------:R-:W-:Y:S01]  /*10180*/  ISETP.GE.AND P6, PT, R110, R244.reuse, PT ;  /* 0x000000f46e00720c */ /* 0x080fe20003fc6270 */
[----:B------:R-:W-:Y:S01]  /*10190*/  STL [R1+0x398], R125 ;  /* 0x0003987d01007387 */ /* 0x000fe20000100800 */
[----:B------:R-:W-:Y:S02]  /*101a0*/  FSEL R200, R193, -INF , !P3 ;  /* 0xff800000c1c87808 */ /* 0x000fe40005800000 */
[----:B------:R-:W-:Y:S01]  /*101b0*/  ISETP.GE.AND P3, PT, R136, R244, PT ;  /* 0x000000f48800720c */ /* 0x000fe20003f66270 */
[----:B------:R4:W-:Y:S04]  /*101c0*/  STL [R1+0x394], R124 ;  /* 0x0003947c01007387 */ /* 0x0009e80000100800 */
[----:B------:R-:W-:Y:S01]  /*101d0*/  STL [R1+0x390], R123 ;  /* 0x0003907b01007387 */ /* 0x000fe20000100800 */
[----:B-1----:R-:W-:-:S03]  /*101e0*/  IADD3 R111, R146, 0x28, RZ ;  /* 0x00000028926f7810 */ /* 0x002fc60007ffe0ff */
[----:B------:R-:W-:Y:S01]  /*101f0*/  STL [R1+0x38c], R122 ;  /* 0x00038c7a01007387 */ /* 0x000fe20000100800 */
[----:B--2---:R-:W-:Y:S02]  /*10200*/  FSEL R127, R92, -INF , !P4 ;  /* 0xff8000005c7f7808 */ /* 0x004fe40006000000 */
[----:B------:R-:W-:Y:S01]  /*10210*/  ISETP.GE.AND P4, PT, R111, R244, PT ;  /* 0x000000f46f00720c */ /* 0x000fe20003f86270 */
[----:B------:R-:W-:Y:S01]  /*10220*/  STL [R1+0x388], R108 ;  /* 0x0003886c01007387 */ /* 0x000fe20000100800 */
[----:B---3--:R-:W-:-:S03]  /*10230*/  FSEL R128, R205, -INF , !P5 ;  /* 0xff800000cd807808 */ /* 0x008fc60006800000 */
[----:B------:R-:W-:Y:S01]  /*10240*/  STL [R1+0x384], R104 ;  /* 0x0003846801007387 */ /* 0x000fe20000100800 */
[----:B------:R-:W-:Y:S02]  /*10250*/  FSEL R205, R196, -INF , !P2 ;  /* 0xff800000c4cd7808 */ /* 0x000fe40005000000 */
[-C--:B------:R-:W-:Y:S01]  /*10260*/  ISETP.GE.AND P5, PT, R155, R244.reuse, PT ;  /* 0x000000f49b00720c */ /* 0x080fe20003fa6270 */
[----:B------:R-:W-:Y:S01]  /*10270*/  STL [R1+0x380], R121 ;  /* 0x0003807901007387 */ /* 0x000fe20000100800 */
[-C--:B------:R-:W-:Y:S02]  /*10280*/  ISETP.GE.AND P2, PT, R159, R244.reuse, PT ;  /* 0x000000f49f00720c */ /* 0x080fe40003f46270 */
[----:B------:R-:W-:Y:S01]  /*10290*/  FSEL R196, R89, -INF , !P5 ;  /* 0xff80000059c47808 */ /* 0x000fe20006800000 */
[----:B------:R1:W-:Y:S01]  /*102a0*/  STL [R1+0x37c], R120 ;  /* 0x00037c7801007387 */ /* 0x0003e20000100800 */
[----:B------:R-:W-:Y:S02]  /*102b0*/  FSEL R201, R84, -INF , !P2 ;  /* 0xff80000054c97808 */ /* 0x000fe40005000000 */
[-C--:B------:R-:W-:Y:S01]  /*102c0*/  ISETP.GE.AND P5, PT, R132, R244.reuse, PT ;  /* 0x000000f48400720c */ /* 0x080fe20003fa6270 */
[----:B------:R-:W-:Y:S01]  /*102d0*/  STL [R1+0x378], R119 ;  /* 0x0003787701007387 */ /* 0x000fe20000100800 */
[----:B------:R-:W-:-:S02]  /*102e0*/  ISETP.GE.AND P2, PT, R137, R244, PT ;  /* 0x000000f48900720c */ /* 0x000fc40003f46270 */
[----:B------:R-:W-:Y:S01]  /*102f0*/  FSEL R229, R189, -INF , !P5 ;  /* 0xff800000bde57808 */ /* 0x000fe20006800000 */
[----:B------:R-:W-:Y:S01]  /*10300*/  STL [R1+0x374], R118 ;  /* 0x0003747601007387 */ /* 0x000fe20000100800 */
[C---:B----4-:R-:W-:Y:S02]  /*10310*/  IADD3 R124, R146.reuse, 0x71, RZ ;  /* 0x00000071927c7810 */ /* 0x050fe40007ffe0ff */
[C---:B------:R-:W-:Y:S01]  /*10320*/  IADD3 R125, R146.reuse, 0x78, RZ ;  /* 0x00000078927d7810 */ /* 0x040fe20007ffe0ff */
[----:B------:R2:W-:Y:S04]  /*10330*/  STL [R1+0x370], R100 ;  /* 0x0003706401007387 */ /* 0x0005e80000100800 */
[----:B------:R-:W-:Y:S04]  /*10340*/  STL [R1+0x36c], R117 ;  /* 0x00036c7501007387 */ /* 0x000fe80000100800 */
[----:B------:R-:W-:Y:S04]  /*10350*/  STL [R1+0x368], R116 ;  /* 0x0003687401007387 */ /* 0x000fe80000100800 */
[----:B------:R3:W-:Y:S01]  /*10360*/  STL [R1+0x364], R115 ;  /* 0x0003647301007387 */ /* 0x0007e20000100800 */
[----:B-1----:R-:W-:-:S03]  /*10370*/  IADD3 R120, R146, 0x8, RZ ;  /* 0x0000000892787810 */ /* 0x002fc60007ffe0ff */
[----:B------:R-:W-:Y:S01]  /*10380*/  STL [R1+0x360], R114 ;  /* 0x0003607201007387 */ /* 0x000fe20000100800 */
[----:B------:R-:W-:-:S03]  /*10390*/  ISETP.GE.AND P1, PT, R120, R244, PT ;  /* 0x000000f47800720c */ /* 0x000fc60003f26270 */
[----:B------:R-:W-:Y:S01]  /*103a0*/  STL [R1+0x35c], R113 ;  /* 0x00035c7101007387 */ /* 0x000fe20000100800 */
[----:B------:R-:W-:Y:S02]  /*103b0*/  FSEL R126, R204, -INF , !P1 ;  /* 0xff800000cc7e7808 */ /* 0x000fe40004800000 */
[-C--:B------:R-:W-:Y:S01]  /*103c0*/  ISETP.GE.AND P1, PT, R112, R244.reuse, PT ;  /* 0x000000f47000720c */ /* 0x080fe20003f26270 */
[----:B------:R-:W-:Y:S01]  /*103d0*/  STL [R1+0x358], R96 ;  /* 0x0003586001007387 */ /* 0x000fe20000100800 */
[----:B------:R-:W-:Y:S02]  /*103e0*/  FSEL R204, R197, -INF , !P6 ;  /* 0xff800000c5cc7808 */ /* 0x000fe40007000000 */
[-C--:B------:R-:W-:Y:S01]  /*103f0*/  ISETP.GE.AND P6, PT, R162, R244.reuse, PT ;  /* 0x000000f4a200720c */ /* 0x080fe20003fc6270 */
[----:B------:R-:W-:Y:S01]  /*10400*/  STL [R1+0x354], R230 ;  /* 0x000354e601007387 */ /* 0x000fe20000100800 */
[----:B------:R-:W-:Y:S02]  /*10410*/  FSEL R167, R88, -INF , !P1 ;  /* 0xff80000058a77808 */ /* 0x000fe40004800000 */
[----:B--2---:R-:W-:Y:S01]  /*10420*/  IADD3 R100, R146, 0x49, RZ ;  /* 0x0000004992647810 */ /* 0x004fe20007ffe0ff */
[----:B------:R-:W-:Y:S01]  /*10430*/  STL [R1+0x350], R109 ;  /* 0x0003506d01007387 */ /* 0x000fe20000100800 */
[----:B------:R-:W-:-:S02]  /*10440*/  ISETP.GE.AND P1, PT, R163, R244, PT ;  /* 0x000000f4a300720c */ /* 0x000fc40003f26270 */
[----:B------:R-:W-:Y:S01]  /*10450*/  FSEL R197, R192, -INF , !P4 ;  /* 0xff800000c0c57808 */ /* 0x000fe20006000000 */
[----:B------:R1:W-:Y:S01]  /*10460*/  STL [R1+0x34c], R107 ;  /* 0x00034c6b01007387 */ /* 0x0003e20000100800 */
[----:B------:R-:W-:Y:S02]  /*10470*/  FSEL R202, R85, -INF , !P6 ;  /* 0xff80000055ca7808 */ /* 0x000fe40007000000 */
[-C--:B------:R-:W-:Y:S01]  /*10480*/  ISETP.GE.AND P4, PT, R133, R244.reuse, PT ;  /* 0x000000f48500720c */ /* 0x080fe20003f86270 */
[----:B------:R-:W-:Y:S01]  /*10490*/  STL [R1+0x348], R105 ;  /* 0x0003486901007387 */ /* 0x000fe20000100800 */
[----:B------:R-:W-:Y:S02]  /*104a0*/  ISETP.GE.AND P6, PT, R100, R244, PT ;  /* 0x000000f46400720c */ /* 0x000fe40003fc6270 */
[----:B------:R-:W-:Y:S01]  /*104b0*/  FSEL R203, R188, -INF , !P1 ;  /* 0xff800000bccb7808 */ /* 0x000fe20004800000 */
[----:B------:R-:W-:Y:S01]  /*104c0*/  STL [R1+0x344], R103 ;  /* 0x0003446701007387 */ /* 0x000fe20000100800 */
[----:B------:R-:W-:-:S02]  /*104d0*/  IADD3 R118, R146, 0x51, RZ ;  /* 0x0000005192767810 */ /* 0x000fc40007ffe0ff */
[----:B---3--:R-:W-:Y:S01]  /*104e0*/  FSEL R115, R80, -INF , !P4 ;  /* 0xff80000050737808 */ /* 0x008fe20006000000 */
[----:B------:R2:W-:Y:S01]  /*104f0*/  STL [R1+0x340], R101 ;  /* 0x0003406501007387 */ /* 0x0005e20000100800 */
[-C--:B------:R-:W-:Y:S02]  /*10500*/  ISETP.GE.AND P5, PT, R118, R244.reuse, PT ;  /* 0x000000f47600720c */ /* 0x080fe40003fa6270 */
[-C--:B------:R-:W-:Y:S01]  /*10510*/  ISETP.GE.AND P4, PT, R150, R244.reuse, PT ;  /* 0x000000f49600720c */ /* 0x080fe20003f86270 */
[----:B------:R-:W-:Y:S01]  /*10520*/  STL [R1+0x33c], R99 ;  /* 0x00033c6301007387 */ /* 0x000fe20000100800 */
[----:B------:R-:W-:Y:S02]  /*10530*/  FSEL R250, R77, -INF , !P5 ;  /* 0xff8000004dfa7808 */ /* 0x000fe40006800000 */
[----:B------:R-:W-:Y:S01]  /*10540*/  FSEL R245, R180, -INF , !P4 ;  /* 0xff800000b4f57808 */ /* 0x000fe20006000000 */
[----:B------:R-:W-:Y:S01]  /*10550*/  STL [R1+0x338], R97 ;  /* 0x0003386101007387 */ /* 0x000fe20000100800 */
[----:B------:R-:W-:-:S02]  /*10560*/  ISETP.GE.AND P5, PT, R148, R244, PT ;  /* 0x000000f49400720c */ /* 0x000fc40003fa6270 */
[-C--:B------:R-:W-:Y:S01]  /*10570*/  ISETP.GE.AND P4, PT, R149, R244.reuse, PT ;  /* 0x000000f49500720c */ /* 0x080fe20003f86270 */
[----:B------:R3:W-:Y:S01]  /*10580*/  STL [R1+0x318], R236 ;  /* 0x000318ec01007387 */ /* 0x0007e20000100800 */
[----:B-1----:R-:W-:Y:S02]  /*10590*/  FSEL R107, R185, -INF , !P6 ;  /* 0xff800000b96b7808 */ /* 0x002fe40007000000 */
[----:B------:R-:W-:Y:S01]  /*105a0*/  ISETP.GE.AND P6, PT, R140, R244, PT ;  /* 0x000000f48c00720c */ /* 0x000fe20003fc6270 */
[----:B------:R-:W-:Y:S01]  /*105b0*/  STL [R1+0x314], R237 ;  /* 0x000314ed01007387 */ /* 0x000fe20000100800 */
[----:B------:R-:W-:Y:S02]  /*105c0*/  FSEL R139, R220, -INF , !P4 ;  /* 0xff800000dc8b7808 */ /* 0x000fe40006000000 */
[----:B------:R-:W-:Y:S01]  /*105d0*/  ISETP.GE.AND P4, PT, R125, R231, PT ;  /* 0x000000e77d00720c */ /* 0x000fe20003f86270 */
[----:B------:R1:W-:Y:S04]  /*105e0*/  STL [R1+0x310], R242 ;  /* 0x000310f201007387 */ /* 0x0003e80000100800 */
[----:B------:R-:W-:Y:S01]  /*105f0*/  STL [R1+0x30c], R243 ;  /* 0x00030cf301007387 */ /* 0x000fe20000100800 */
[----:B--2---:R-:W-:-:S02]  /*10600*/  FSEL R101, R184, -INF , !P2 ;  /* 0xff800000b8657808 */ /* 0x004fc40005000000 */
[-C--:B------:R-:W-:Y:S01]  /*10610*/  ISETP.GE.AND P2, PT, R134, R244.reuse, PT ;  /* 0x000000f48600720c */ /* 0x080fe20003f46270 */
[----:B------:R-:W-:Y:S03]  /*10620*/  STL [R1+0x308], R240 ;  /* 0x000308f001007387 */ /* 0x000fe60000100800 */
[----:B------:R-:W-:Y:S01]  /*10630*/  FSEL R248, R72, -INF , !P2 ;  /* 0xff80000048f87808 */ /* 0x000fe20005000000 */
[----:B------:R-:W-:Y:S01]  /*10640*/  STL [R1+0x304], R241 ;  /* 0x000304f101007387 */ /* 0x000fe20000100800 */
[----:B------:R-:W-:-:S03]  /*10650*/  ISETP.GE.AND P2, PT, R125, R244, PT ;  /* 0x000000f47d00720c */ /* 0x000fc60003f46270 */
[----:B------:R-:W-:Y:S01]  /*10660*/  STL [R1+0x300], R238 ;  /* 0x000300ee01007387 */ /* 0x000fe20000100800 */
[----:B---3--:R-:W-:Y:S02]  /*10670*/  IADD3 R236, R146, 0x50, RZ ;  /* 0x0000005092ec7810 */ /* 0x008fe40007ffe0ff */
[----:B------:R-:W-:Y:S01]  /*10680*/  FSEL R220, R172, -INF , !P2 ;  /* 0xff800000acdc7808 */ /* 0x000fe20005000000 */
[----:B------:R-:W-:Y:S01]  /*10690*/  STL [R1+0x2fc], R239 ;  /* 0x0002fcef01007387 */ /* 0x000fe20000100800 */
[-C--:B------:R-:W-:Y:S02]  /*106a0*/  ISETP.GE.AND P1, PT, R236, R244.reuse, PT ;  /* 0x000000f4ec00720c */ /* 0x080fe40003f26270 */
[----:B------:R-:W-:Y:S01]  /*106b0*/  ISETP.GE.AND P2, PT, R124, R231, PT ;  /* 0x000000e77c00720c */ /* 0x000fe20003f46270 */
[----:B------:R-:W-:Y:S01]  /*106c0*/  STL [R1+0x2f0], R169 ;  /* 0x0002f0a901007387 */ /* 0x000fe20000100800 */
[----:B-1----:R-:W-:Y:S02]  /*106d0*/  FSEL R242, R81, -INF , !P3 ;  /* 0xff80000051f27808 */ /* 0x002fe40005800000 */
[----:B------:R-:W-:Y:S01]  /*106e0*/  ISETP.GE.AND P3, PT, R135, R244, PT ;  /* 0x000000f48700720c */ /* 0x000fe20003f66270 */
[----:B------:R-:W-:Y:S01]  /*106f0*/  STL [R1+0x2ec], R214 ;  /* 0x0002ecd601007387 */ /* 0x000fe20000100800 */
[----:B------:R-:W-:-:S02]  /*10700*/  FSEL R252, R76, -INF , !P1 ;  /* 0xff8000004cfc7808 */ /* 0x000fc40004800000 */
[-C--:B------:R-:W-:Y:S01]  /*10710*/  ISETP.GE.AND P1, PT, R141, R244.reuse, PT ;  /* 0x000000f48d00720c */ /* 0x080fe20003f26270 */
[----:B------:R1:W-:Y:S01]  /*10720*/  STL [R1+0x2e8], R213 ;  /* 0x0002e8d501007387 */ /* 0x0003e20000100800 */
[----:B------:R-:W-:Y:S02]  /*10730*/  FSEL R249, R181, -INF , !P3 ;  /* 0xff800000b5f97808 */ /* 0x000fe40005800000 */
[----:B------:R-:W-:Y:S01]  /*10740*/  FSEL R181, R73, -INF , !P6 ;  /* 0xff80000049b57808 */ /* 0x000fe20007000000 */
[----:B------:R-:W-:Y:S01]  /*10750*/  STL [R1+0x23c], R228 ;  /* 0x00023ce401007387 */ /* 0x000fe20000100800 */
[----:B------:R-:W-:-:S03]  /*10760*/  ISETP.GE.AND P3, PT, R124, R244, PT ;  /* 0x000000f47c00720c */ /* 0x000fc60003f66270 */
[----:B------:R-:W-:Y:S01]  /*10770*/  STL [R1+0x238], R215 ;  /* 0x000238d701007387 */ /* 0x000fe20000100800 */
[----:B------:R-:W-:Y:S02]  /*10780*/  FSEL R221, R221, -INF , !P3 ;  /* 0xff800000dddd7808 */ /* 0x000fe40005800000 */
[----:B------:R-:W-:Y:S01]  /*10790*/  ISETP.GE.AND P3, PT, R149, R231, PT ;  /* 0x000000e79500720c */ /* 0x000fe20003f66270 */
[----:B------:R-:W-:Y:S03]  /*107a0*/  STL.64 [R1+0x228], R226 ;  /* 0x000228e201007387 */ /* 0x000fe60000100a00 */
[----:B------:R-:W-:Y:S01]  /*107b0*/  FSEL R161, R222, -INF , !P3 ;  /* 0xff800000dea17808 */ /* 0x000fe20005800000 */
[----:B------:R-:W-:Y:S01]  /*107c0*/  STL.64 [R1+0x220], R224 ;  /* 0x000220e001007387 */ /* 0x000fe20000100a00 */
[----:B------:R-:W-:-:S03]  /*107d0*/  ISETP.GE.AND P3, PT, R146, R165, PT ;  /* 0x000000a59200720c */ /* 0x000fc60003f66270 */
[----:B------:R-:W-:Y:S04]  /*107e0*/  STL [R1+0x218], R212 ;  /* 0x000218d401007387 */ /* 0x000fe80000100800 */
[----:B------:R-:W-:Y:S01]  /*107f0*/  STL.64 [R1+0x210], R218 ;  /* 0x000210da01007387 */ /* 0x000fe20000100a00 */
[----:B-1----:R-:W-:-:S03]  /*10800*/  IADD3 R213, R146, 0x79, RZ ;  /* 0x0000007992d57810 */ /* 0x002fc60007ffe0ff */
[----:B------:R-:W-:Y:S01]  /*10810*/  STL [R1+0x208], R211 ;  /* 0x000208d301007387 */ /* 0x000fe20000100800 */
[----:B------:R-:W-:Y:S02]  /*10820*/  ISETP.GE.AND P6, PT, R213, R244, PT ;  /* 0x000000f4d500720c */ /* 0x000fe40003fc6270 */
[----:B------:R-:W-:Y:S01]  /*10830*/  FSEL R244, R176, -INF , !P1 ;  /* 0xff800000b0f47808 */ /* 0x000fe20004800000 */
[----:B------:R-:W-:Y:S01]  /*10840*/  STL.64 [R1+0x200], R216 ;  /* 0x000200d801007387 */ /* 0x000fe20000100a00 */
[----:B------:R-:W-:-:S03]  /*10850*/  ISETP.GE.AND P1, PT, R146, R231, PT ;  /* 0x000000e79200720c */ /* 0x000fc60003f26270 */
[----:B------:R-:W-:Y:S01]  /*10860*/  STL [R1+0x1f8], R210 ;  /* 0x0001f8d201007387 */ /* 0x000fe20000100800 */
[----:B------:R-:W-:Y:S02]  /*10870*/  FSEL R131, R70, -INF , !P1 ;  /* 0xff80000046837808 */ /* 0x000fe40004800000 */
[-C--:B------:R-:W-:Y:S01]  /*10880*/  ISETP.GE.AND P1, PT, R147, R231.reuse, PT ;  /* 0x000000e79300720c */ /* 0x080fe20003f26270 */
[----:B------:R1:W-:Y:S03]  /*10890*/  STL [R1+0x1f4], R209 ;  /* 0x0001f4d101007387 */ /* 0x0003e60000100800 */
[----:B------:R-:W-:Y:S01]  /*108a0*/  FSEL R214, R71, -INF , !P1 ;  /* 0xff80000047d67808 */ /* 0x000fe20004800000 */
[----:B------:R-:W-:Y:S01]  /*108b0*/  STL [R1+0x1f0], R208 ;  /* 0x0001f0d001007387 */ /* 0x000fe20000100800 */
[----:B------:R-:W-:-:S03]  /*108c0*/  ISETP.GE.AND P1, PT, R120, R231, PT ;  /* 0x000000e77800720c */ /* 0x000fc60003f26270 */
[----:B------:R-:W-:Y:S01]  /*108d0*/  STL [R1+0x1ec], R171 ;  /* 0x0001ecab01007387 */ /* 0x000fe20000100800 */
[----:B------:R-:W-:Y:S02]  /*108e0*/  FSEL R129, R206, -INF , !P1 ;  /* 0xff800000ce817808 */ /* 0x000fe40004800000 */
[-C--:B------:R-:W-:Y:S01]  /*108f0*/  ISETP.GE.AND P1, PT, R98, R231.reuse, PT ;  /* 0x000000e76200720c */ /* 0x080fe20003f26270 */
[----:B------:R-:W-:Y:S03]  /*10900*/  STL [R1+0x1e8], R170 ;  /* 0x0001e8aa01007387 */ /* 0x000fe60000100800 */
[----:B------:R-:W-:Y:S01]  /*10910*/  FSEL R176, R207, -INF , !P1 ;  /* 0xff800000cfb07808 */ /* 0x000fe20004800000 */
[----:B------:R-:W-:Y:S01]  /*10920*/  STL.64 [R1+0x320], R68 ;  /* 0x0003204401007387 */ /* 0x000fe20000100a00 */
[----:B------:R-:W-:-:S03]  /*10930*/  ISETP.GE.AND P1, PT, R102, R231, PT ;  /* 0x000000e76600720c */ /* 0x000fc60003f26270 */
[----:B------:R2:W-:Y:S01]  /*10940*/  STL [R1+0x438], R92 ;  /* 0x0004385c01007387 */ /* 0x0005e20000100800 */
[----:B------:R-:W-:Y:S02]  /*10950*/  FSEL R143, R94, -INF , !P1 ;  /* 0xff8000005e8f7808 */ /* 0x000fe40004800000 */
[-C--:B------:R-:W-:Y:S02]  /*10960*/  ISETP.GE.AND P1, PT, R106, R231.reuse, PT ;  /* 0x000000e76a00720c */ /* 0x080fe40003f26270 */
[----:B-1----:R-:W-:Y:S02]  /*10970*/  FSEL R209, R177, -INF , !P5 ;  /* 0xff800000b1d17808 */ /* 0x002fe40006800000 */
        /* <DEDUP_REMOVED lines=14> */
[----:B------:R-:W-:-:S02]  /*10a60*/  FSEL R223, R173, -INF , !P6 ;  /* 0xff800000addf7808 */ /* 0x000fc40007000000 */
[----:B------:R-:W-:Y:S02]  /*10a70*/  FSEL R119, R194, -INF , !P1 ;  /* 0xff800000c2777808 */ /* 0x000fe40004800000 */
[-C--:B------:R-:W-:Y:S02]  /*10a80*/  ISETP.GE.AND P1, PT, R158, R231.reuse, PT ;  /* 0x000000e79e00720c */ /* 0x080fe40003f26270 */
[----:B------:R-:W-:Y:S02]  /*10a90*/  ISETP.GE.AND P6, PT, R147, R168, PT ;  /* 0x000000a89300720c */ /* 0x000fe40003fc6270 */
        /* <DEDUP_REMOVED lines=17> */
[C---:B------:R-:W-:Y:S02]  /*10bb0*/  ISETP.GE.AND P5, PT, R98.reuse, R168, PT ;  /* 0x000000a86200720c */ /* 0x040fe40003fa6270 */
[----:B--2---:R-:W-:Y:S02]  /*10bc0*/  FSEL R92, R83, -INF , !P1 ;  /* 0xff800000535c7808 */ /* 0x004fe40004800000 */
        /* <DEDUP_REMOVED lines=31> */
[----:B------:R-:W-:-:S02]  /*10dc0*/  FSEL R58, R58, -INF , !P2 ;  /* 0xff8000003a3a7808 */ /* 0x000fc40005000000 */
[----:B------:R-:W-:Y:S02]  /*10dd0*/  FSEL R102, R62, -INF , !P1 ;  /* 0xff8000003e667808 */ /* 0x000fe40004800000 */
[-C--:B------:R-:W-:Y:S02]  /*10de0*/  ISETP.GE.AND P1, PT, R106, R165.reuse, PT ;  /* 0x000000a56a00720c */ /* 0x080fe40003f26270 */
[----:B------:R-:W-:Y:S02]  /*10df0*/  FSEL R106, R63, -INF , !P3 ;  /* 0xff8000003f6a7808 */ /* 0x000fe40005800000 */
[-C--:B------:R-:W-:Y:S02]  /*10e00*/  ISETP.GE.AND P3, PT, R154, R165.reuse, PT ;  /* 0x000000a59a00720c */ /* 0x080fe40003f66270 */
[C---:B------:R-:W-:Y:S02]  /*10e10*/  ISETP.GE.AND P6, PT, R110.reuse, R168, PT ;  /* 0x000000a86e00720c */ /* 0x040fe40003fc6270 */
[----:B------:R-:W-:-:S02]  /*10e20*/  ISETP.GE.AND P2, PT, R110, R165, PT ;  /* 0x000000a56e00720c */ /* 0x000fc40003f46270 */
[----:B------:R-:W-:Y:S02]  /*10e30*/  FSEL R219, R57, -INF , !P4 ;  /* 0xff80000039db7808 */ /* 0x000fe40006000000 */
[----:B------:R-:W-:Y:S02]  /*10e40*/  FSEL R110, R59, -INF , !P1 ;  /* 0xff8000003b6e7808 */ /* 0x000fe40004800000 */
[C---:B------:R-:W-:Y:S02]  /*10e50*/  ISETP.GE.AND P4, PT, R112.reuse, R168, PT ;  /* 0x000000a87000720c */ /* 0x040fe40003f86270 */
[----:B------:R-:W-:Y:S02]  /*10e60*/  ISETP.GE.AND P1, PT, R112, R165, PT ;  /* 0x000000a57000720c */ /* 0x000fe40003f26270 */
[----:B------:R-:W-:Y:S02]  /*10e70*/  FSEL R154, R52, -INF , !P5 ;  /* 0xff800000349a7808 */ /* 0x000fe40006800000 */
[----:B------:R-:W-:-:S02]  /*10e80*/  FSEL R112, R54, -INF , !P3 ;  /* 0xff80000036707808 */ /* 0x000fc40005800000 */
[C---:B------:R-:W-:Y:S02]  /*10e90*/  ISETP.GE.AND P5, PT, R155.reuse, R168, PT ;  /* 0x000000a89b00720c */ /* 0x040fe40003fa6270 */
[----:B------:R-:W-:Y:S02]  /*10ea0*/  ISETP.GE.AND P3, PT, R155, R165, PT ;  /* 0x000000a59b00720c */ /* 0x000fe40003f66270 */
[----:B------:R-:W-:Y:S02]  /*10eb0*/  FSEL R155, R53, -INF , !P6 ;  /* 0xff800000359b7808 */ /* 0x000fe40007000000 */
[----:B------:R-:W-:Y:S02]  /*10ec0*/  FMNMX.FTZ R53, R164, R138, !PT ;  /* 0x0000008aa4357209 */ /* 0x000fe40007810000 */
[----:B------:R-:W-:Y:S02]  /*10ed0*/  FSEL R190, R55, -INF , !P2 ;  /* 0xff80000037be7808 */ /* 0x000fe40005000000 */
[----:B------:R-:W-:-:S02]  /*10ee0*/  FMNMX.FTZ R53, R151, R53, !PT ;  /* 0x0000003597357209 */ /* 0x000fc40007810000 */
[C---:B------:R-:W-:Y:S02]  /*10ef0*/  ISETP.GE.AND P6, PT, R111.reuse, R168, PT ;  /* 0x000000a86f00720c */ /* 0x040fe40003fc6270 */
[----:B------:R-:W-:Y:S02]  /*10f00*/  FMNMX.FTZ R53, R126, R53, !PT ;  /* 0x000000357e357209 */ /* 0x000fe40007810000 */
[----:B------:R-:W-:Y:S02]  /*10f10*/  ISETP.GE.AND P2, PT, R111, R165, PT ;  /* 0x000000a56f00720c */ /* 0x000fe40003f46270 */
        /* <DEDUP_REMOVED lines=43> */
[----:B------:R-:W-:Y:S02]  /*111d0*/  FSEL R211, R48, -INF , !P4 ;  /* 0xff80000030d37808 */ /* 0x000fe40006000000 */
[----:B------:R-:W-:-:S02]  /*111e0*/  FSEL R191, R50, -INF , !P1 ;  /* 0xff80000032bf7808 */ /* 0x000fc40004800000 */
[----:B------:R-:W-:Y:S02]  /*111f0*/  FMNMX.FTZ R53, R218, R53, !PT ;  /* 0x00000035da357209 */ /* 0x000fe40007810000 */
[CC--:B------:R-:W-:Y:S02]  /*11200*/  ISETP.GE.AND P4, PT, R158.reuse, R168.reuse, PT ;  /* 0x000000a89e00720c */ /* 0x0c0fe40003f86270 */
[----:B------:R-:W-:Y:S02]  /*11210*/  ISETP.GE.AND P1, PT, R158, R165, PT ;  /* 0x000000a59e00720c */ /* 0x000fe40003f26270 */
[----:B------:R-:W-:Y:S02]  /*11220*/  FSEL R158, R49, -INF , !P5 ;  /* 0xff800000319e7808 */ /* 0x000fe40006800000 */
[----:B------:R-:W-:Y:S02]  /*11230*/  FSEL R192, R51, -INF , !P3 ;  /* 0xff80000033c07808 */ /* 0x000fe40005800000 */
[----:B------:R-:W-:-:S02]  /*11240*/  ISETP.GE.AND P5, PT, R159, R168, PT ;  /* 0x000000a89f00720c */ /* 0x000fc40003fa6270 */
[----:B------:R-:W-:Y:S02]  /*11250*/  ISETP.GE.AND P3, PT, R159, R165, PT ;  /* 0x000000a59f00720c */ /* 0x000fe40003f66270 */
[----:B------:R-:W-:Y:S02]  /*11260*/  FMNMX.FTZ R172, R181, R172, !PT ;  /* 0x000000acb5ac7209 */ /* 0x000fe40007810000 */
[----:B------:R-:W-:Y:S02]  /*11270*/  FSEL R159, R44, -INF , !P6 ;  /* 0xff8000002c9f7808 */ /* 0x000fe40007000000 */
[----:B------:R-:W-:Y:S02]  /*11280*/  FSEL R193, R46, -INF , !P2 ;  /* 0xff8000002ec17808 */ /* 0x000fe40005000000 */
[----:B------:R-:W-:Y:S02]  /*11290*/  FMNMX.FTZ R53, R145, R53, !PT ;  /* 0x0000003591357209 */ /* 0x000fe40007810000 */
[----:B------:R-:W-:-:S02]  /*112a0*/  ISETP.GE.AND P6, PT, R162, R168, PT ;  /* 0x000000a8a200720c */ /* 0x000fc40003fc6270 */
[-C--:B------:R-:W-:Y:S02]  /*112b0*/  ISETP.GE.AND P2, PT, R162, R165.reuse, PT ;  /* 0x000000a5a200720c */ /* 0x080fe40003f46270 */
[----:B------:R-:W-:Y:S02]  /*112c0*/  FSEL R162, R45, -INF , !P4 ;  /* 0xff8000002da27808 */ /* 0x000fe40006000000 */
[----:B------:R-:W-:Y:S02]  /*112d0*/  FSEL R194, R47, -INF , !P1 ;  /* 0xff8000002fc27808 */ /* 0x000fe40004800000 */
[C---:B------:R-:W-:Y:S02]  /*112e0*/  ISETP.GE.AND P4, PT, R163.reuse, R168, PT ;  /* 0x000000a8a300720c */ /* 0x040fe40003f86270 */
[----:B------:R-:W-:Y:S02]  /*112f0*/  ISETP.GE.AND P1, PT, R163, R165, PT ;  /* 0x000000a5a300720c */ /* 0x000fe40003f26270 */
[----:B------:R-:W-:-:S02]  /*11300*/  FMNMX.FTZ R172, R244, R172, !PT ;  /* 0x000000acf4ac7209 */ /* 0x000fc40007810000 */
[----:B------:R-:W-:Y:S02]  /*11310*/  FSEL R163, R40, -INF , !P5 ;  /* 0xff80000028a37808 */ /* 0x000fe40006800000 */
[----:B------:R-:W-:Y:S02]  /*11320*/  FSEL R111, R42, -INF , !P3 ;  /* 0xff8000002a6f7808 */ /* 0x000fe40005800000 */
[----:B------:R-:W-:Y:S02]  /*11330*/  FMNMX.FTZ R53, R152, R53, !PT ;  /* 0x0000003598357209 */ /* 0x000fe40007810000 */
[C---:B------:R-:W-:Y:S01]  /*11340*/  ISETP.GE.AND P5, PT, R132.reuse, R168, PT ;  /* 0x000000a88400720c */ /* 0x040fe20003fa6270 */
[----:B------:R-:W-:Y:S01]  /*11350*/  STL [R1+0x1c], R111 ;  /* 0x00001c6f01007387 */ /* 0x000fe20000100800 */
[----:B------:R-:W-:Y:S02]  /*11360*/  ISETP.GE.AND P3, PT, R132, R165, PT ;  /* 0x000000a58400720c */ /* 0x000fe40003f66270 */
[----:B------:R-:W-:-:S02]  /*11370*/  FSEL R132, R41, -INF , !P6 ;  /* 0xff80000029847808 */ /* 0x000fc40007000000 */
[----:B------:R-:W-:Y:S02]  /*11380*/  FSEL R120, R43, -INF , !P2 ;  /* 0xff8000002b787808 */ /* 0x000fe40005000000 */
[C---:B------:R-:W-:Y:S02]  /*11390*/  ISETP.GE.AND P6, PT, R133.reuse, R168, PT ;  /* 0x000000a88500720c */ /* 0x040fe40003fc6270 */
[----:B------:R-:W-:Y:S02]  /*113a0*/  ISETP.GE.AND P2, PT, R133, R165, PT ;  /* 0x000000a58500720c */ /* 0x000fe40003f46270 */
[----:B------:R-:W-:Y:S02]  /*113b0*/  FMNMX.FTZ R172, R209, R172, !PT ;  /* 0x000000acd1ac7209 */ /* 0x000fe40007810000 */
[----:B------:R-:W-:Y:S02]  /*113c0*/  FSEL R133, R36, -INF , !P4 ;  /* 0xff80000024857808 */ /* 0x000fe40006000000 */
[----:B------:R-:W-:-:S02]  /*113d0*/  FMNMX.FTZ R53, R153, R53, !PT ;  /* 0x0000003599357209 */ /* 0x000fc40007810000 */
[----:B------:R-:W-:Y:S02]  /*113e0*/  ISETP.GE.AND P4, PT, R136, R168, PT ;  /* 0x000000a88800720c */ /* 0x000fe40003f86270 */
[----:B------:R-:W-:Y:S02]  /*113f0*/  FMNMX.FTZ R172, R139, R172, !PT ;  /* 0x000000ac8bac7209 */ /* 0x000fe40007810000 */
[----:B------:R-:W-:Y:S02]  /*11400*/  FMNMX.FTZ R53, R156, R53, !PT ;  /* 0x000000359c357209 */ /* 0x000fe40007810000 */
        /* <DEDUP_REMOVED lines=8> */
[C---:B------:R-:W-:Y:S01]  /*11490*/  ISETP.GE.AND P5, PT, R137.reuse, R168, PT ;  /* 0x000000a88900720c */ /* 0x040fe20003fa6270 */
[----:B------:R-:W-:Y:S01]  /*114a0*/  STL [R1+0x4c], R97 ;  /* 0x00004c6101007387 */ /* 0x000fe20000100800 */
[----:B------:R-:W-:-:S02]  /*114b0*/  ISETP.GE.AND P3, PT, R137, R165, PT ;  /* 0x000000a58900720c */ /* 0x000fc40003f66270 */
[----:B------:R-:W-:Y:S02]  /*114c0*/  FSEL R137, R32, -INF , !P6 ;  /* 0xff80000020897808 */ /* 0x000fe40007000000 */
[----:B------:R-:W-:Y:S02]  /*114d0*/  FSEL R68, R34, -INF , !P2 ;  /* 0xff80000022447808 */ /* 0x000fe40005000000 */
[----:B------:R-:W-:Y:S02]  /*114e0*/  FSEL R228, R24, -INF , !P4 ;  /* 0xff80000018e47808 */ /* 0x000fe40006000000 */
[C---:B------:R-:W-:Y:S01]  /*114f0*/  ISETP.GE.AND P6, PT, R100.reuse, R168, PT ;  /* 0x000000a86400720c */ /* 0x040fe20003fc6270 */
[----:B------:R-:W-:Y:S01]  /*11500*/  STL [R1+0x50], R68 ;  /* 0x0000504401007387 */ /* 0x000fe20000100800 */
[----:B------:R-:W-:Y:S02]  /*11510*/  ISETP.GE.AND P2, PT, R100, R165, PT ;  /* 0x000000a56400720c */ /* 0x000fe40003f46270 */
[----:B------:R-:W-:-:S02]  /*11520*/  FMNMX.FTZ R24, R220, R172, !PT ;  /* 0x000000acdc187209 */ /* 0x000fc40007810000 */
[----:B------:R-:W-:Y:S02]  /*11530*/  FSEL R100, R35, -INF , !P1 ;  /* 0xff80000023647808 */ /* 0x000fe40004800000 */
[----:B------:R-:W-:Y:S02]  /*11540*/  FMNMX.FTZ R53, R160, R53, !PT ;  /* 0x00000035a0357209 */ /* 0x000fe40007810000 */
[----:B------:R-:W-:Y:S02]  /*11550*/  ISETP.GE.AND P1, PT, R236, R165, PT ;  /* 0x000000a5ec00720c */ /* 0x000fe40003f26270 */
[----:B------:R-:W-:Y:S02]  /*11560*/  FSEL R236, R28, -INF , !P5 ;  /* 0xff8000001cec7808 */ /* 0x000fe40006800000 */
[----:B------:R-:W-:Y:S02]  /*11570*/  ISETP.GE.AND P5, PT, R118, R168, PT ;  /* 0x000000a87600720c */ /* 0x000fe40003fa6270 */
[----:B------:R-:W-:-:S02]  /*11580*/  FMNMX.FTZ R24, R223, R24, !PT ;  /* 0x00000018df187209 */ /* 0x000fc40007810000 */
[----:B------:R-:W-:Y:S02]  /*11590*/  FMNMX.FTZ R53, R161, R53, !PT ;  /* 0x00000035a1357209 */ /* 0x000fe40007810000 */
[----:B------:R-:W-:Y:S02]  /*115a0*/  FSEL R215, R25, -INF , !P5 ;  /* 0xff80000019d77808 */ /* 0x000fe40006800000 */
[----:B------:R-:W1:Y:S01]  /*115b0*/  SHFL.BFLY PT, R25, R24, 0x2, 0x1f ;  /* 0x0c401f0018197f89 */ /* 0x000e6200000e0000 */
[----:B------:R-:W-:Y:S02]  /*115c0*/  FMNMX.FTZ R53, R146, R53, !PT ;  /* 0x0000003592357209 */ /* 0x000fe40007810000 */
[----:B------:R-:W-:Y:S02]  /*115d0*/  LOP3.LUT R172, R233, UR4, RZ, 0x3c, !PT ;  /* 0x00000004e9ac7c12 */ /* 0x000fe4000f8e3cff */
[----:B------:R-:W-:Y:S02]  /*115e0*/  FMNMX.FTZ R53, R147, R53, !PT ;  /* 0x0000003593357209 */ /* 0x000fe40007810000 */
[----:B------:R-:W-:Y:S01]  /*115f0*/  FSEL R69, R31, -INF , !P2 ;  /* 0xff8000001f457808 */ /* 0x000fe20005000000 */
[----:B------:R-:W-:Y:S01]  /*11600*/  IMAD.WIDE.U32 R170, R172, -0x326172a9, RZ ;  /* 0xcd9e8d57acaa7825 */ /* 0x000fe200078e00ff */
[----:B------:R-:W-:-:S02]  /*11610*/  FMNMX.FTZ R53, R123, R53, !PT ;  /* 0x000000357b357209 */ /* 0x000fc40007810000 */
[----:B------:R-:W-:Y:S01]  /*11620*/  FSEL R243, R30, -INF , !P3 ;  /* 0xff8000001ef37808 */ /* 0x000fe20005800000 */
[----:B------:R2:W-:Y:S01]  /*11630*/  STL [R1+0x68], R69 ;  /* 0x0000684501007387 */ /* 0x0005e20000100800 */
[----:B------:R-:W-:Y:S02]  /*11640*/  LOP3.LUT R173, R247, UR18, R170, 0x96, !PT ;  /* 0x00000012f7ad7c12 */ /* 0x000fe4000f8e96aa */
[----:B------:R-:W-:Y:S01]  /*11650*/  LOP3.LUT R174, R171, UR20, R166, 0x96, !PT ;  /* 0x00000014abae7c12 */ /* 0x000fe2000f8e96a6 */
[----:B------:R-:W3:Y:S01]  /*11660*/  SHFL.BFLY PT, R172, R53, 0x2, 0x1f ;  /* 0x0c401f0035ac7f89 */ /* 0x000ee200000e0000 */
[-C--:B------:R-:W-:Y:S01]  /*11670*/  ISETP.GE.AND P2, PT, R150, R165.reuse, PT ;  /* 0x000000a59600720c */ /* 0x080fe20003f46270 */
[----:B------:R-:W-:Y:S01]  /*11680*/  IMAD.WIDE.U32 R178, R173, -0x2daee0ad, RZ ;  /* 0xd2511f53adb27825 */ /* 0x000fe200078e00ff */
[----:B------:R-:W-:Y:S02]  /*11690*/  ISETP.GE.AND P3, PT, R118, R165, PT ;  /* 0x000000a57600720c */ /* 0x000fe40003f66270 */
[----:B------:R-:W-:Y:S01]  /*116a0*/  FSEL R237, R29, -INF , !P6 ;  /* 0xff8000001ded7808 */ /* 0x000fe20007000000 */
[----:B------:R-:W-:Y:S01]  /*116b0*/  IMAD.WIDE.U32 R174, R174, -0x2daee0ad, RZ ;  /* 0xd2511f53aeae7825 */ /* 0x000fe200078e00ff */
[----:B------:R-:W-:-:S02]  /*116c0*/  ISETP.GE.AND P6, PT, R150, R168, PT ;  /* 0x000000a89600720c */ /* 0x000fc40003fc6270 */
[----:B-1----:R-:W-:Y:S02]  /*116d0*/  FMNMX.FTZ R24, R24, R25, !PT ;  /* 0x0000001918187209 */ /* 0x002fe40007810000 */
[----:B------:R-:W-:Y:S02]  /*116e0*/  FSEL R226, R26, -INF , !P1 ;  /* 0xff8000001ae27808 */ /* 0x000fe40004800000 */
[CC--:B------:R-:W-:Y:S01]  /*116f0*/  ISETP.GE.AND P4, PT, R135.reuse, R168.reuse, PT ;  /* 0x000000a88700720c */ /* 0x0c0fe20003f86270 */
[----:B------:R-:W1:Y:S01]  /*11700*/  SHFL.BFLY PT, R173, R24, 0x1, 0x1f ;  /* 0x0c201f0018ad7f89 */ /* 0x000e6200000e0000 */
[----:B------:R-:W-:Y:S02]  /*11710*/  ISETP.GE.AND P1, PT, R135, R165, PT ;  /* 0x000000a58700720c */ /* 0x000fe40003f26270 */
[----:B------:R-:W-:Y:S02]  /*11720*/  FSEL R225, R27, -INF , !P3 ;  /* 0xff8000001be17808 */ /* 0x000fe40005800000 */
[----:B------:R-:W-:-:S02]  /*11730*/  ISETP.GE.AND P5, PT, R134, R168, PT ;  /* 0x000000a88600720c */ /* 0x000fc40003fa6270 */
[----:B--2---:R-:W-:Y:S02]  /*11740*/  FSEL R69, R22, -INF , !P2 ;  /* 0xff80000016457808 */ /* 0x004fe40005000000 */
[----:B------:R-:W-:Y:S02]  /*11750*/  ISETP.GE.AND P3, PT, R134, R165, PT ;  /* 0x000000a58600720c */ /* 0x000fe40003f66270 */
[----:B---3--:R-:W-:Y:S01]  /*11760*/  FMNMX.FTZ R25, R53, R172, !PT ;  /* 0x000000ac35197209 */ /* 0x008fe20007810000 */
[----:B------:R-:W-:Y:S01]  /*11770*/  STL [R1+0xc0], R69 ;  /* 0x0000c04501007387 */ /* 0x000fe20000100800 */
[----:B------:R-:W-:Y:S02]  /*11780*/  FSEL R150, R20, -INF , !P6 ;  /* 0xff80000014967808 */ /* 0x000fe40007000000 */
[----:B------:R-:W-:Y:S01]  /*11790*/  LOP3.LUT R175, R175, UR17, R234, 0x96, !PT ;  /* 0x00000011afaf7c12 */ /* 0x000fe2000f8e96ea */
[----:B------:R-:W2:Y:S01]  /*117a0*/  SHFL.BFLY PT, R53, R25, 0x1, 0x1f ;  /* 0x0c201f0019357f89 */ /* 0x000ea200000e0000 */
[----:B------:R-:W-:-:S02]  /*117b0*/  ISETP.GE.AND P6, PT, R140, R168, PT ;  /* 0x000000a88c00720c */ /* 0x000fc40003fc6270 */
[-C--:B------:R-:W-:Y:S01]  /*117c0*/  ISETP.GE.AND P2, PT, R140, R165.reuse, PT ;  /* 0x000000a58c00720c */ /* 0x080fe20003f46270 */
[----:B------:R3:W-:Y:S01]  /*117d0*/  STL.64 [R1+0xe8], R170 ;  /* 0x0000e8aa01007387 */ /* 0x0007e20000100a00 */
[----:B------:R-:W-:Y:S02]  /*117e0*/  LOP3.LUT R174, R179, UR15, R174, 0x96, !PT ;  /* 0x0000000fb3ae7c12 */ /* 0x000fe4000f8e96ae */
[----:B------:R-:W-:Y:S02]  /*117f0*/  FSEL R140, R21, -INF , !P4 ;  /* 0xff800000158c7808 */ /* 0x000fe40006000000 */
[----:B------:R-:W-:Y:S02]  /*11800*/  FSEL R134, R23, -INF , !P1 ;  /* 0xff80000017867808 */ /* 0x000fe40004800000 */
        /* <DEDUP_REMOVED lines=8> */
[CC--:B------:R-:W-:Y:S02]  /*11890*/  ISETP.GE.AND P6, PT, R149.reuse, R168.reuse, PT ;  /* 0x000000a89500720c */ /* 0x0c0fe40003fc6270 */
[----:B------:R-:W-:Y:S01]  /*118a0*/  ISETP.GE.AND P2, PT, R149, R165, PT ;  /* 0x000000a59500720c */ /* 0x000fe20003f46270 */
[----:B---3--:R-:W-:Y:S01]  /*118b0*/  IMAD.WIDE.U32 R170, R175, -0x326172a9, RZ ;  /* 0xcd9e8d57afaa7825 */ /* 0x008fe200078e00ff */
[----:B------:R-:W-:Y:S02]  /*118c0*/  FSEL R149, R12, -INF , !P4 ;  /* 0xff8000000c957808 */ /* 0x000fe40006000000 */
[----:B------:R-:W-:Y:S01]  /*118d0*/  FSEL R241, R13, -INF , !P5 ;  /* 0xff8000000df17808 */ /* 0x000fe20006800000 */
[----:B------:R-:W-:Y:S01]  /*118e0*/  IMAD.WIDE.U32 R174, R174, -0x326172a9, RZ ;  /* 0xcd9e8d57aeae7825 */ /* 0x000fe200078e00ff */
[----:B------:R-:W-:Y:S02]  /*118f0*/  FSEL R208, R15, -INF , !P3 ;  /* 0xff8000000fd07808 */ /* 0x000fe40005800000 */
[----:B------:R-:W-:-:S02]  /*11900*/  ISETP.GE.AND P4, PT, R124, R168, PT ;  /* 0x000000a87c00720c */ /* 0x000fc40003f86270 */
[-C--:B------:R-:W-:Y:S02]  /*11910*/  ISETP.GE.AND P3, PT, R125, R168.reuse, PT ;  /* 0x000000a87d00720c */ /* 0x080fe40003f66270 */
[----:B------:R-:W-:Y:S02]  /*11920*/  ISETP.GE.AND P5, PT, R213, R168, PT ;  /* 0x000000a8d500720c */ /* 0x000fe40003fa6270 */
[----:B------:R-:W-:Y:S02]  /*11930*/  LOP3.LUT R172, R171, UR16, R246, 0x96, !PT ;  /* 0x00000010abac7c12 */ /* 0x000fe4000f8e96f6 */
[----:B------:R-:W-:Y:S02]  /*11940*/  LOP3.LUT R168, R175, UR14, R170, 0x96, !PT ;  /* 0x0000000eafa87c12 */ /* 0x000fe4000f8e96aa */
[----:B-1----:R-:W-:Y:S01]  /*11950*/  FMNMX.FTZ R24, R24, R173, !PT ;  /* 0x000000ad18187209 */ /* 0x002fe20007810000 */
[----:B------:R-:W-:Y:S01]  /*11960*/  IMAD.WIDE.U32 R170, R172, -0x2daee0ad, RZ ;  /* 0xd2511f53acaa7825 */ /* 0x000fe200078e00ff */
[----:B------:R-:W-:-:S02]  /*11970*/  FSEL R224, R14, -INF , !P1 ;  /* 0xff8000000ee07808 */ /* 0x000fc40004800000 */
[----:B------:R-:W-:Y:S01]  /*11980*/  FSEL R217, R8, -INF , !P6 ;  /* 0xff80000008d97808 */ /* 0x000fe20007000000 */
[----:B------:R-:W-:Y:S01]  /*11990*/  FMUL.FTZ R222, R24, c[0x0][0x23c] ;  /* 0x00008f0018de7a20 */ /* 0x000fe20000410000 */
[-C--:B------:R-:W-:Y:S02]  /*119a0*/  ISETP.GE.AND P1, PT, R124, R165.reuse, PT ;  /* 0x000000a57c00720c */ /* 0x080fe40003f26270 */
[----:B------:R-:W-:Y:S01]  /*119b0*/  ISETP.GE.AND P6, PT, R125, R165, PT ;  /* 0x000000a57d00720c */ /* 0x000fe20003fc6270 */
[----:B------:R-:W-:Y:S01]  /*119c0*/  IMAD.WIDE.U32 R124, R168, -0x2daee0ad, RZ ;  /* 0xd2511f53a87c7825 */ /* 0x000fe200078e00ff */
[----:B------:R-:W-:Y:S02]  /*119d0*/  FSEL R118, R10, -INF , !P2 ;  /* 0xff8000000a767808 */ /* 0x000fe40005000000 */
[----:B------:R-:W-:Y:S02]  /*119e0*/  FSETP.NEU.FTZ.AND P2, PT, R24, -INF , PT ;  /* 0xff8000001800780b */ /* 0x000fe40003f5d000 */
[----:B------:R-:W-:-:S02]  /*119f0*/  LOP3.LUT R172, R171, UR13, R178, 0x96, !PT ;  /* 0x0000000dabac7c12 */ /* 0x000fc4000f8e96b2 */
[----:B------:R-:W-:Y:S02]  /*11a00*/  LOP3.LUT R168, R125, UR11, R170, 0x96, !PT ;  /* 0x0000000b7da87c12 */ /* 0x000fe4000f8e96aa */
[----:B------:R-:W-:Y:S01]  /*11a10*/  FSEL R222, R222, RZ, P2 ;  /* 0x000000ffdede7208 */ /* 0x000fe20001000000 */
[----:B------:R-:W-:Y:S01]  /*11a20*/  IMAD.WIDE.U32 R172, R172, -0x326172a9, RZ ;  /* 0xcd9e8d57acac7825 */ /* 0x000fe200078e00ff */
[----:B--2---:R-:W-:Y:S02]  /*11a30*/  FMNMX.FTZ R25, R25, R53, !PT ;  /* 0x0000003519197209 */ /* 0x004fe40007810000 */
[----:B------:R-:W-:Y:S01]  /*11a40*/  FSEL R216, R9, -INF , !P4 ;  /* 0xff80000009d87808 */ /* 0x000fe20006000000 */
[----:B------:R-:W-:Y:S01]  /*11a50*/  IMAD.WIDE.U32 R170, R168, -0x326172a9, RZ ;  /* 0xcd9e8d57a8aa7825 */ /* 0x000fe200078e00ff */
[----:B------:R-:W-:Y:S02]  /*11a60*/  ISETP.GE.AND P4, PT, R213, R165, PT ;  /* 0x000000a5d500720c */ /* 0x000fe40003f86270 */
[----:B------:R-:W-:Y:S01]  /*11a70*/  FSEL R212, R4, -INF , !P3 ;  /* 0xff80000004d47808 */ /* 0x000fe20005800000 */
[--C-:B------:R-:W-:Y:S01]  /*11a80*/  FFMA.FTZ R178, R151, c[0x0][0x23c], -R222.reuse ;  /* 0x00008f0097b27a23 */ /* 0x100fe200000108de */
[----:B------:R-:W-:Y:S01]  /*11a90*/  FSETP.NEU.FTZ.AND P3, PT, R25, -INF , PT ;  /* 0xff8000001900780b */ /* 0x000fe20003f7d000 */
[----:B------:R-:W-:Y:S01]  /*11aa0*/  FFMA.FTZ R165, R138, c[0x0][0x23c], -R222 ;  /* 0x00008f008aa57a23 */ /* 0x000fe200000108de */
[----:B------:R-:W-:Y:S01]  /*11ab0*/  LOP3.LUT R172, R171, UR31, R172, 0x96, !PT ;  /* 0x0000001fabac7c12 */ /* 0x000fe2000f8e96ac */
[----:B------:R-:W-:Y:S01]  /*11ac0*/  FMUL.FTZ R53, R25, c[0x0][0x23c] ;  /* 0x00008f0019357a20 */ /* 0x000fe20000410000 */
[----:B------:R-:W-:Y:S01]  /*11ad0*/  FSEL R151, R5, -INF , !P5 ;  /* 0xff80000005977808 */ /* 0x000fe20006800000 */
[----:B------:R1:W-:Y:S01]  /*11ae0*/  MUFU.EX2 R138, R165 ;  /* 0x000000a5008a7308 */ /* 0x0003e20000000800 */
[----:B------:R-:W-:-:S02]  /*11af0*/  LOP3.LUT R177, R172, 0xff, RZ, 0xc0, !PT ;  /* 0x000000ffacb17812 */ /* 0x000fc400078ec0ff */
[----:B------:R-:W-:Y:S02]  /*11b00*/  FSEL R210, R53, RZ, P3 ;  /* 0x000000ff35d27208 */ /* 0x000fe40001800000 */
[----:B------:R-:W-:Y:S02]  /*11b10*/  LOP3.LUT R53, R172, 0xffff, RZ, 0xc0, !PT ;  /* 0x0000ffffac357812 */ /* 0x000fe400078ec0ff */
[----:B------:R-:W-:Y:S01]  /*11b20*/  ISETP.GE.U32.AND P5, PT, R251, R177, PT ;  /* 0x000000b1fb00720c */ /* 0x000fe20003fa6070 */
[----:B------:R-:W2:Y:S01]  /*11b30*/  MUFU.EX2 R178, R178 ;  /* 0x000000b200b27308 */ /* 0x000ea20000000800 */
[----:B------:R-:W-:Y:S01]  /*11b40*/  SHF.R.U32.HI R53, RZ, 0x8, R53 ;  /* 0x00000008ff357819 */ /* 0x000fe20000011635 */
[--C-:B------:R-:W-:Y:S01]  /*11b50*/  FFMA.FTZ R179, R214, c[0x0][0x23c], -R210.reuse ;  /* 0x00008f00d6b37a23 */ /* 0x100fe200000108d2 */
[----:B------:R-:W-:Y:S01]  /*11b60*/  LOP3.LUT R175, R170, 0xff, RZ, 0xc0, !PT ;  /* 0x000000ffaaaf7812 */ /* 0x000fe200078ec0ff */
[----:B------:R-:W-:Y:S01]  /*11b70*/  FFMA.FTZ R177, R131, c[0x0][0x23c], -R210 ;  /* 0x00008f0083b17a23 */ /* 0x000fe200000108d2 */
[----:B------:R-:W-:-:S02]  /*11b80*/  LOP3.LUT R53, R53, 0xffff, RZ, 0xc0, !PT ;  /* 0x0000ffff35357812 */ /* 0x000fc400078ec0ff */
[----:B------:R-:W-:Y:S01]  /*11b90*/  LOP3.LUT R168, R173, UR12, R174, 0x96, !PT ;  /* 0x0000000cada87c12 */ /* 0x000fe2000f8e96ae */
[----:B------:R-:W-:Y:S01]  /*11ba0*/  MUFU.EX2 R131, R177 ;  /* 0x000000b100837308 */ /* 0x000fe20000000800 */
[----:B-1----:R-:W-:Y:S02]  /*11bb0*/  LOP3.LUT R165, R170, 0xffff, RZ, 0xc0, !PT ;  /* 0x0000ffffaaa57812 */ /* 0x002fe400078ec0ff */
[----:B------:R-:W-:Y:S02]  /*11bc0*/  FSEL R171, R11, -INF , !P1 ;  /* 0xff8000000bab7808 */ /* 0x000fe40004800000 */
[----:B------:R-:W-:Y:S02]  /*11bd0*/  ISETP.GE.U32.AND P1, PT, R251, R53, PT ;  /* 0x00000035fb00720c */ /* 0x000fe40003f26070 */
[----:B------:R-:W-:Y:S01]  /*11be0*/  SHF.R.U32.HI R173, RZ, 0x10, R170 ;  /* 0x00000010ffad7819 */ /* 0x000fe200000116aa */
[----:B------:R-:W1:Y:S01]  /*11bf0*/  MUFU.EX2 R179, R179 ;  /* 0x000000b300b37308 */ /* 0x000e620000000800 */
[----:B--2---:R-:W-:-:S02]  /*11c00*/  F2FP.BF16.PACK_AB R53, R178, R138 ;  /* 0x0000008ab235723e */ /* 0x004fc400000010ff */
[----:B------:R-:W-:Y:S02]  /*11c10*/  SHF.R.U32.HI R174, RZ, 0x18, R170 ;  /* 0x00000018ffae7819 */ /* 0x000fe400000116aa */
[C---:B------:R-:W-:Y:S02]  /*11c20*/  PRMT R239, R53.reuse, 0x7610, R239 ;  /* 0x0000761035ef7816 */ /* 0x040fe400000000ef */
[----:B------:R-:W-:Y:S02]  /*11c30*/  PRMT R122, R53, 0x7632, R122 ;  /* 0x00007632357a7816 */ /* 0x000fe4000000007a */
[----:B------:R-:W-:Y:S01]  /*11c40*/  FSEL R170, R6, -INF , !P6 ;  /* 0xff80000006aa7808 */ /* 0x000fe20007000000 */
[----:B------:R-:W-:Y:S01]  /*11c50*/  @!P5 HFMA2.BF16_V2 R52, -RZ.H0_H0, RZ.H0_H0, -R239.H0_H0 ;  /* 0x200000ffff34d231 */ /* 0x000fe200003409ef */
[----:B------:R-:W-:Y:S01]  /*11c60*/  PRMT R214, R239, 0x5410, R122 ;  /* 0x00005410efd67816 */ /* 0x000fe2000000007a */
[----:B------:R-:W-:Y:S01]  /*11c70*/  @!P1 HFMA2.BF16_V2 R51, -RZ.H0_H0, RZ.H0_H0, -R122.H0_H0 ;  /* 0x200000ffff339231 */ /* 0x000fe2000034097a */
[----:B------:R-:W-:-:S02]  /*11c80*/  ISETP.GE.U32.AND P6, PT, R251, R175, PT ;  /* 0x000000affb00720c */ /* 0x000fc40003fc6070 */
[----:B------:R-:W-:Y:S01]  /*11c90*/  @!P5 PRMT R239, R52, 0x5410, RZ ;  /* 0x0000541034efd816 */ /* 0x000fe200000000ff */
[----:B------:R2:W-:Y:S01]  /*11ca0*/  STL [R1+0x2f4], R214 ;  /* 0x0002f4d601007387 */ /* 0x0005e20000100800 */
[----:B-1----:R-:W-:Y:S02]  /*11cb0*/  F2FP.BF16.PACK_AB R52, R179, R131 ;  /* 0x00000083b334723e */ /* 0x002fe400000010ff */
[----:B------:R-:W-:Y:S02]  /*11cc0*/  @!P1 PRMT R122, R51, 0x5410, RZ ;  /* 0x00005410337a9816 */ /* 0x000fe400000000ff */
[----:B------:R-:W-:Y:S02]  /*11cd0*/  SHF.R.U32.HI R175, RZ, 0x18, R172 ;  /* 0x00000018ffaf7819 */ /* 0x000fe400000116ac */
[----:B------:R-:W-:Y:S01]  /*11ce0*/  FSEL R53, R7, -INF , !P4 ;  /* 0xff80000007357808 */ /* 0x000fe20006000000 */
[----:B------:R-:W-:Y:S01]  /*11cf0*/  STL [R1+0xa0], R122 ;  /* 0x0000a07a01007387 */ /* 0x000fe20000100800 */
[----:B------:R-:W-:Y:S01]  /*11d00*/  ISETP.GE.U32.AND P4, PT, R251, R175, PT ;  /* 0x000000affb00720c */ /* 0x000fe20003f86070 */
[----:B------:R-:W-:Y:S01]  /*11d10*/  FFMA.FTZ R175, R126, c[0x0][0x23c], -R222 ;  /* 0x00008f007eaf7a23 */ /* 0x000fe200000108de */
[----:B------:R-:W-:Y:S01]  /*11d20*/  SHF.R.U32.HI R51, RZ, 0x10, R172 ;  /* 0x00000010ff337819 */ /* 0x000fe200000116ac */
[----:B------:R-:W-:Y:S01]  /*11d30*/  STL.S16 [R1+0xac], R52 ;  /* 0x0000ac3401007387 */ /* 0x000fe20000100600 */
[----:B------:R-:W-:Y:S01]  /*11d40*/  FFMA.FTZ R177, R128, c[0x0][0x23c], -R222 ;  /* 0x00008f0080b17a23 */ /* 0x000fe200000108de */
[----:B------:R-:W-:Y:S01]  /*11d50*/  SHF.R.U32.HI R165, RZ, 0x8, R165 ;  /* 0x00000008ffa57819 */ /* 0x000fe200000116a5 */
[----:B------:R-:W-:Y:S01]  /*11d60*/  FFMA.FTZ R176, R176, c[0x0][0x23c], -R210 ;  /* 0x00008f00b0b07a23 */ /* 0x000fe200000108d2 */
[----:B------:R-:W-:Y:S01]  /*11d70*/  LOP3.LUT R51, R51, 0xff, RZ, 0xc0, !PT ;  /* 0x000000ff33337812 */ /* 0x000fe200078ec0ff */
[----:B------:R-:W-:Y:S01]  /*11d80*/  MUFU.EX2 R175, R175 ;  /* 0x000000af00af7308 */ /* 0x000fe20000000800 */
[----:B------:R-:W-:Y:S01]  /*11d90*/  ISETP.GE.U32.AND P5, PT, R251, R174, PT ;  /* 0x000000aefb00720c */ /* 0x000fe20003fa6070 */
[----:B------:R-:W-:Y:S01]  /*11da0*/  IMAD.MOV.U32 R172, RZ, RZ, R124 ;  /* 0x000000ffffac7224 */ /* 0x000fe200078e007c */
[----:B------:R-:W-:-:S02]  /*11db0*/  LOP3.LUT R173, R173, 0xff, RZ, 0xc0, !PT ;  /* 0x000000ffadad7812 */ /* 0x000fc400078ec0ff */
[----:B--2---:R-:W-:-:S03]  /*11dc0*/  PRMT R214, R52, 0x7632, R214 ;  /* 0x0000763234d67816 */ /* 0x004fc600000000d6 */
[----:B------:R-:W1:Y:S01]  /*11dd0*/  MUFU.EX2 R177, R177 ;  /* 0x000000b100b17308 */ /* 0x000e620000000800 */
[----:B------:R-:W-:Y:S02]  /*11de0*/  LOP3.LUT R165, R165, 0xffff, RZ, 0xc0, !PT ;  /* 0x0000ffffa5a57812 */ /* 0x000fe400078ec0ff */
[----:B------:R-:W-:Y:S01]  /*11df0*/  PRMT R213, R52, 0x5410, R214 ;  /* 0x0000541034d57816 */ /* 0x000fe200000000d6 */
[----:B------:R-:W-:Y:S01]  /*11e00*/  @!P4 HFMA2.BF16_V2 R50, -RZ.H0_H0, RZ.H0_H0, -R214.H0_H0 ;  /* 0x200000ffff32c231 */ /* 0x000fe200003409d6 */
[----:B------:R-:W-:Y:S01]  /*11e10*/  FFMA.FTZ R174, R129, c[0x0][0x23c], -R210 ;  /* 0x00008f0081ae7a23 */ /* 0x000fe200000108d2 */
[C---:B------:R-:W-:Y:S01]  /*11e20*/  ISETP.GE.U32.AND P1, PT, R251.reuse, R173, PT ;  /* 0x000000adfb00720c */ /* 0x040fe20003f26070 */
[----:B------:R-:W-:Y:S01]  /*11e30*/  IMAD.MOV.U32 R173, RZ, RZ, R125 ;  /* 0x000000ffffad7224 */ /* 0x000fe200078e007d */
[----:B------:R2:W-:Y:S04]  /*11e40*/  STL [R1+0x2f8], R213 ;  /* 0x0002f8d501007387 */ /* 0x0005e80000100800 */
[----:B--2---:R-:W2:Y:S01]  /*11e50*/  LDL.LU R213, [R1+0xac] ;  /* 0x0000ac0001d57983 */ /* 0x004ea20000300800 */
[----:B------:R-:W-:Y:S01]  /*11e60*/  @!P4 PRMT R214, R50, 0x5410, RZ ;  /* 0x0000541032d6c816 */ /* 0x000fe200000000ff */
[----:B------:R-:W-:Y:S01]  /*11e70*/  MUFU.EX2 R174, R174 ;  /* 0x000000ae00ae7308 */ /* 0x000fe20000000800 */
[----:B------:R-:W-:Y:S01]  /*11e80*/  ISETP.GE.U32.AND P4, PT, R251, R51, PT ;  /* 0x00000033fb00720c */ /* 0x000fe20003f86070 */
[----:B------:R-:W-:Y:S01]  /*11e90*/  IMAD.WIDE.U32 R124, R168, -0x2daee0ad, RZ ;  /* 0xd2511f53a87c7825 */ /* 0x000fe200078e00ff */
[----:B------:R-:W-:-:S03]  /*11ea0*/  UIADD3 UR6, UR30, -0x3, URZ ;  /* 0xfffffffd1e067890 */ /* 0x000fc6000fffe03f */
[----:B------:R-:W-:Y:S01]  /*11eb0*/  FFMA.FTZ R173, R127, c[0x0][0x23c], -R222 ;  /* 0x00008f007fad7a23 */ /* 0x000fe200000108de */
[----:B------:R-:W-:Y:S01]  /*11ec0*/  LOP3.LUT R52, R125, UR32, R172, 0x96, !PT ;  /* 0x000000207d347c12 */ /* 0x000fe2000f8e96ac */
[----:B------:R-:W3:Y:S01]  /*11ed0*/  MUFU.EX2 R176, R176 ;  /* 0x000000b000b07308 */ /* 0x000ee20000000800 */
[C---:B------:R-:W-:Y:S01]  /*11ee0*/  LOP3.LUT R172, R124.reuse, 0xff, RZ, 0xc0, !PT ;  /* 0x000000ff7cac7812 */ /* 0x040fe200078ec0ff */
[----:B------:R-:W-:Y:S01]  /*11ef0*/  ULOP3.LUT UR6, UR6, UR29, URZ, 0x3c, !UPT ;  /* 0x0000001d06067292 */ /* 0x000fe2000f8e3c3f */
[----:B------:R-:W-:Y:S02]  /*11f00*/  LOP3.LUT R51, R124, 0xffff, RZ, 0xc0, !PT ;  /* 0x0000ffff7c337812 */ /* 0x000fe400078ec0ff */
[--C-:B------:R-:W-:Y:S02]  /*11f10*/  SHF.R.U32.HI R50, RZ, 0x10, R124.reuse ;  /* 0x00000010ff327819 */ /* 0x100fe4000001167c */
[----:B------:R-:W-:Y:S01]  /*11f20*/  SHF.R.U32.HI R168, RZ, 0x18, R124 ;  /* 0x00000018ffa87819 */ /* 0x000fe2000001167c */
[----:B------:R-:W-:Y:S01]  /*11f30*/  MUFU.EX2 R173, R173 ;  /* 0x000000ad00ad7308 */ /* 0x000fe20000000800 */
[----:B------:R-:W-:Y:S01]  /*11f40*/  LOP3.LUT R50, R50, 0xff, RZ, 0xc0, !PT ;  /* 0x000000ff32327812 */ /* 0x000fe200078ec0ff */
[----:B--2---:R-:W-:-:S05]  /*11f50*/  @!P4 HFMA2.BF16_V2 R37, -RZ.H0_H0, RZ.H0_H0, -R213.H0_H0 ;  /* 0x200000ffff25c231 */ /* 0x004fca00003409d5 */
[----:B------:R-:W-:Y:S02]  /*11f60*/  @!P4 PRMT R213, R37, 0x5410, RZ ;  /* 0x0000541025d5c816 */ /* 0x000fe400000000ff */
[----:B------:R-:W-:Y:S01]  /*11f70*/  ISETP.GE.U32.AND P4, PT, R251, R165, PT ;  /* 0x000000a5fb00720c */ /* 0x000fe20003f86070 */
[----:B------:R-:W-:Y:S01]  /*11f80*/  FFMA.FTZ R165, R180, c[0x0][0x23c], -R210 ;  /* 0x00008f00b4a57a23 */ /* 0x000fe200000108d2 */
[----:B-1----:R-:W-:-:S04]  /*11f90*/  F2FP.BF16.PACK_AB R37, R177, R175 ;  /* 0x000000afb125723e */ /* 0x002fc800000010ff */
[C---:B------:R-:W-:Y:S01]  /*11fa0*/  PRMT R99, R37.reuse, 0x7632, R99 ;  /* 0x0000763225637816 */ /* 0x040fe20000000063 */
[----:B------:R-:W-:Y:S01]  /*11fb0*/  MUFU.EX2 R165, R165 ;  /* 0x000000a500a57308 */ /* 0x000fe20000000800 */
[----:B------:R-:W-:-:S04]  /*11fc0*/  PRMT R169, R37, 0x7610, R169 ;  /* 0x0000761025a97816 */ /* 0x000fc800000000a9 */
[----:B------:R-:W-:Y:S01]  /*11fd0*/  PRMT R37, R169, 0x5410, R99 ;  /* 0x00005410a9257816 */ /* 0x000fe20000000063 */
[----:B------:R-:W-:Y:S02]  /*11fe0*/  @!P4 HFMA2.BF16_V2 R20, -RZ.H0_H0, RZ.H0_H0, -R99.H0_H0 ;  /* 0x200000ffff14c231 */ /* 0x000fe40000340963 */
[----:B------:R-:W-:Y:S02]  /*11ff0*/  @!P6 HFMA2.BF16_V2 R35, -RZ.H0_H0, RZ.H0_H0, -R169.H0_H0 ;  /* 0x200000ffff23e231 */ /* 0x000fe400003409a9 */
[----:B------:R1:W-:Y:S01]  /*12000*/  STL [R1+0x9c], R37 ;  /* 0x00009c2501007387 */ /* 0x0003e20000100800 */
[----:B------:R-:W-:Y:S01]  /*12010*/  @!P4 PRMT R99, R20, 0x5410, RZ ;  /* 0x000054101463c816 */ /* 0x000fe200000000ff */
[----:B------:R-:W-:Y:S01]  /*12020*/  FFMA.FTZ R20, R142, c[0x0][0x23c], -R222 ;  /* 0x00008f008e147a23 */ /* 0x000fe200000108de */
[----:B------:R-:W-:Y:S02]  /*12030*/  @!P6 PRMT R169, R35, 0x5410, RZ ;  /* 0x0000541023a9e816 */ /* 0x000fe400000000ff */
[----:B---3--:R-:W-:Y:S01]  /*12040*/  F2FP.BF16.PACK_AB R35, R176, R174 ;  /* 0x000000aeb023723e */ /* 0x008fe200000010ff */
[----:B------:R2:W-:Y:S01]  /*12050*/  STL [R1+0x44], R99 ;  /* 0x0000446301007387 */ /* 0x0005e20000100800 */
[----:B------:R-:W-:Y:S01]  /*12060*/  ISETP.GE.U32.AND P6, PT, R251, R172, PT ;  /* 0x000000acfb00720c */ /* 0x000fe20003fc6070 */
[----:B------:R-:W-:Y:S01]  /*12070*/  FFMA.FTZ R172, R143, c[0x0][0x23c], -R210 ;  /* 0x00008f008fac7a23 */ /* 0x000fe200000108d2 */
[----:B------:R-:W-:Y:S01]  /*12080*/  PRMT R113, R35, 0x7610, R113 ;  /* 0x0000761023717816 */ /* 0x000fe20000000071 */
[----:B------:R-:W-:-:S02]  /*12090*/  FFMA.FTZ R205, R205, c[0x0][0x23c], -R222 ;  /* 0x00008f00cdcd7a23 */ /* 0x000fc400000108de */
[----:B------:R-:W-:Y:S01]  /*120a0*/  FFMA.FTZ R204, R204, c[0x0][0x23c], -R222 ;  /* 0x00008f00cccc7a23 */ /* 0x000fe200000108de */
[----:B------:R-:W-:Y:S01]  /*120b0*/  SHF.R.U32.HI R51, RZ, 0x8, R51 ;  /* 0x00000008ff337819 */ /* 0x000fe20000011633 */
[----:B------:R-:W-:Y:S01]  /*120c0*/  @!P1 HFMA2.BF16_V2 R33, -RZ.H0_H0, RZ.H0_H0, -R113.H0_H0 ;  /* 0x200000ffff219231 */ /* 0x000fe20000340971 */
[----:B------:R-:W-:Y:S01]  /*120d0*/  MUFU.EX2 R172, R172 ;  /* 0x000000ac00ac7308 */ /* 0x000fe20000000800 */
[----:B------:R-:W-:Y:S01]  /*120e0*/  FFMA.FTZ R199, R199, c[0x0][0x23c], -R210 ;  /* 0x00008f00c7c77a23 */ /* 0x000fe200000108d2 */
[----:B------:R-:W-:Y:S02]  /*120f0*/  ISETP.GE.U32.AND P4, PT, R251, R168, PT ;  /* 0x000000a8fb00720c */ /* 0x000fe40003f86070 */
[----:B-1----:R-:W-:-:S04]  /*12100*/  LOP3.LUT R37, R52, 0xffff, RZ, 0xc0, !PT ;  /* 0x0000ffff34257812 */ /* 0x002fc800078ec0ff */
[----:B------:R-:W-:Y:S01]  /*12110*/  SHF.R.U32.HI R37, RZ, 0x8, R37 ;  /* 0x00000008ff257819 */ /* 0x000fe20000011625 */
[----:B--2---:R1:W2:Y:S03]  /*12120*/  MUFU.EX2 R99, R20 ;  /* 0x0000001400637308 */ /* 0x0042a60000000800 */
[----:B------:R-:W-:Y:S02]  /*12130*/  LOP3.LUT R37, R37, 0xffff, RZ, 0xc0, !PT ;  /* 0x0000ffff25257812 */ /* 0x000fe400078ec0ff */
[----:B-1----:R-:W-:Y:S02]  /*12140*/  PRMT R20, R35, 0x7632, R20 ;  /* 0x0000763223147816 */ /* 0x002fe40000000014 */
[----:B------:R-:W-:Y:S02]  /*12150*/  LOP3.LUT R35, R52, 0xff, RZ, 0xc0, !PT ;  /* 0x000000ff34237812 */ /* 0x000fe400078ec0ff */
[----:B------:R-:W-:Y:S01]  /*12160*/  PRMT R122, R113, 0x5410, R20 ;  /* 0x00005410717a7816 */ /* 0x000fe20000000014 */
[----:B------:R-:W-:Y:S01]  /*12170*/  @!P5 HFMA2.BF16_V2 R32, -RZ.H0_H0, RZ.H0_H0, -R20.H0_H0 ;  /* 0x200000ffff20d231 */ /* 0x000fe20000340914 */
[----:B------:R-:W-:-:S02]  /*12180*/  @!P1 PRMT R113, R33, 0x5410, RZ ;  /* 0x0000541021719816 */ /* 0x000fc400000000ff */
[C---:B------:R-:W-:Y:S02]  /*12190*/  ISETP.GE.U32.AND P1, PT, R251.reuse, R37, PT ;  /* 0x00000025fb00720c */ /* 0x040fe40003f26070 */
[----:B------:R-:W-:Y:S02]  /*121a0*/  @!P5 PRMT R20, R32, 0x5410, RZ ;  /* 0x000054102014d816 */ /* 0x000fe400000000ff */
[----:B------:R-:W-:Y:S02]  /*121b0*/  ISETP.GE.U32.AND P5, PT, R251, R35, PT ;  /* 0x00000023fb00720c */ /* 0x000fe40003fa6070 */
[----:B--2---:R-:W-:Y:S01]  /*121c0*/  F2FP.BF16.PACK_AB R33, R99, R173 ;  /* 0x000000ad6321723e */ /* 0x004fe200000010ff */
[----:B------:R1:W-:Y:S01]  /*121d0*/  STL [R1+0x298], R20 ;  /* 0x0002981401007387 */ /* 0x0003e20000100800 */
[----:B------:R-:W-:Y:S02]  /*121e0*/  SHF.R.U32.HI R35, RZ, 0x10, R52 ;  /* 0x00000010ff237819 */ /* 0x000fe40000011634 */
[----:B------:R-:W-:Y:S01]  /*121f0*/  PRMT R32, R33, 0x7632, R32 ;  /* 0x0000763221207816 */ /* 0x000fe20000000020 */
[----:B------:R-:W-:Y:S01]  /*12200*/  STL [R1+0x94], R122 ;  /* 0x0000947a01007387 */ /* 0x000fe20000100800 */
[----:B------:R-:W-:-:S02]  /*12210*/  SHF.R.U32.HI R52, RZ, 0x18, R52 ;  /* 0x00000018ff347819 */ /* 0x000fc40000011634 */
[----:B------:R-:W-:Y:S01]  /*12220*/  LOP3.LUT R35, R35, 0xff, RZ, 0xc0, !PT ;  /* 0x000000ff23237812 */ /* 0x000fe200078ec0ff */
[----:B------:R-:W-:Y:S01]  /*12230*/  @!P1 HFMA2.BF16_V2 R31, -RZ.H0_H0, RZ.H0_H0, -R32.H0_H0 ;  /* 0x200000ffff1f9231 */ /* 0x000fe20000340920 */
[----:B------:R-:W-:Y:S01]  /*12240*/  STL [R1+0x48], R113 ;  /* 0x0000487101007387 */ /* 0x000fe20000100800 */
[----:B------:R-:W-:Y:S01]  /*12250*/  @!P5 HFMA2.BF16_V2 R34, -RZ.H0_H0, RZ.H0_H0, -R33.H0_H0 ;  /* 0x200000ffff22d231 */ /* 0x000fe20000340921 */
[----:B-1----:R-:W-:Y:S02]  /*12260*/  PRMT R20, R33, 0x5410, R32 ;  /* 0x0000541021147816 */ /* 0x002fe40000000020 */
[----:B------:R-:W-:Y:S02]  /*12270*/  @!P1 PRMT R32, R31, 0x5410, RZ ;  /* 0x000054101f209816 */ /* 0x000fe400000000ff */
[----:B------:R-:W-:Y:S01]  /*12280*/  ISETP.GE.U32.AND P1, PT, R251, R52, PT ;  /* 0x00000034fb00720c */ /* 0x000fe20003f26070 */
[----:B------:R1:W-:Y:S01]  /*12290*/  STL [R1+0x60], R20 ;  /* 0x0000601401007387 */ /* 0x0003e20000100800 */
[----:B------:R-:W-:-:S02]  /*122a0*/  @!P5 PRMT R33, R34, 0x5410, RZ ;  /* 0x000054102221d816 */ /* 0x000fc400000000ff */
[----:B------:R-:W-:Y:S02]  /*122b0*/  ISETP.GE.U32.AND P5, PT, R251, R35, PT ;  /* 0x00000023fb00720c */ /* 0x000fe40003fa6070 */
[----:B------:R-:W-:Y:S01]  /*122c0*/  F2FP.BF16.PACK_AB R35, R165, R172 ;  /* 0x000000aca523723e */ /* 0x000fe200000010ff */
[----:B------:R-:W-:Y:S01]  /*122d0*/  STL.64 [R1+0x230], R32 ;  /* 0x0002302001007387 */ /* 0x000fe20000100a00 */
[----:B------:R-:W-:Y:S02]  /*122e0*/  FMNMX.FTZ R31, R2, R117, !PT ;  /* 0x00000075021f7209 */ /* 0x000fe40007810000 */
[----:B------:R-:W-:Y:S02]  /*122f0*/  PRMT R34, R35, 0x7632, R34 ;  /* 0x0000763223227816 */ /* 0x000fe40000000022 */
[----:B------:R-:W-:Y:S02]  /*12300*/  FMNMX.FTZ R31, R114, R31, !PT ;  /* 0x0000001f721f7209 */ /* 0x000fe40007810000 */
[----:B------:R-:W-:Y:S01]  /*12310*/  FMNMX.FTZ R52, R0, R94, !PT ;  /* 0x0000005e00347209 */ /* 0x000fe20007810000 */
[----:B------:R-:W-:Y:S01]  /*12320*/  @!P1 HFMA2.BF16_V2 R28, -RZ.H0_H0, RZ.H0_H0, -R34.H0_H0 ;  /* 0x200000ffff1c9231 */ /* 0x000fe20000340922 */
[----:B------:R-:W-:Y:S01]  /*12330*/  FMNMX.FTZ R31, R105, R31, !PT ;  /* 0x0000001f691f7209 */ /* 0x000fe20007810000 */
[----:B------:R-:W-:Y:S01]  /*12340*/  @!P5 HFMA2.BF16_V2 R29, -RZ.H0_H0, RZ.H0_H0, -R35.H0_H0 ;  /* 0x200000ffff1dd231 */ /* 0x000fe20000340923 */
[----:B------:R-:W-:-:S02]  /*12350*/  FMNMX.FTZ R52, R98, R52, !PT ;  /* 0x0000003462347209 */ /* 0x000fc40007810000 */
[----:B------:R-:W-:Y:S02]  /*12360*/  FMNMX.FTZ R31, R103, R31, !PT ;  /* 0x0000001f671f7209 */ /* 0x000fe40007810000 */
[----:B------:R-:W-:Y:S02]  /*12370*/  FMNMX.FTZ R52, R102, R52, !PT ;  /* 0x0000003466347209 */ /* 0x000fe40007810000 */
[----:B------:R-:W-:Y:S02]  /*12380*/  FMNMX.FTZ R31, R227, R31, !PT ;  /* 0x0000001fe31f7209 */ /* 0x000fe40007810000 */
[----:B-1----:R-:W-:Y:S02]  /*12390*/  PRMT R20, R35, 0x5410, R34 ;  /* 0x0000541023147816 */ /* 0x002fe40000000022 */
[----:B------:R-:W-:Y:S02]  /*123a0*/  @!P1 PRMT R34, R28, 0x5410, RZ ;  /* 0x000054101c229816 */ /* 0x000fe400000000ff */
[----:B------:R-:W-:-:S02]  /*123b0*/  LOP3.LUT R28, R233, UR6, RZ, 0x3c, !PT ;  /* 0x00000006e91c7c12 */ /* 0x000fc4000f8e3cff */
[----:B------:R-:W-:Y:S02]  /*123c0*/  @!P5 PRMT R35, R29, 0x5410, RZ ;  /* 0x000054101d23d816 */ /* 0x000fe400000000ff */
[----:B------:R-:W-:Y:S01]  /*123d0*/  FMNMX.FTZ R37, R219, R31, !PT ;  /* 0x0000001fdb257209 */ /* 0x000fe20007810000 */
[----:B------:R-:W-:Y:S01]  /*123e0*/  IMAD.WIDE.U32 R124, R28, -0x326172a9, RZ ;  /* 0xcd9e8d571c7c7825 */ /* 0x000fe200078e00ff */
[----:B------:R-:W-:Y:S01]  /*123f0*/  FMNMX.FTZ R52, R106, R52, !PT ;  /* 0x000000346a347209 */ /* 0x000fe20007810000 */
[----:B------:R-:W-:Y:S01]  /*12400*/  STL [R1+0x240], R35 ;  /* 0x0002402301007387 */ /* 0x000fe20000100800 */
[----:B------:R-:W-:Y:S02]  /*12410*/  FMNMX.FTZ R37, R154, R37, !PT ;  /* 0x000000259a257209 */ /* 0x000fe40007810000 */
[----:B------:R-:W-:Y:S01]  /*12420*/  LOP3.LUT R29, R125, UR20, R166, 0x96, !PT ;  /* 0x000000147d1d7c12 */ /* 0x000fe2000f8e96a6 */
[----:B------:R1:W-:Y:S01]  /*12430*/  STL [R1+0x288], R34 ;  /* 0x0002882201007387 */ /* 0x0003e20000100800 */
[----:B------:R-:W-:-:S02]  /*12440*/  LOP3.LUT R28, R247, UR18, R124, 0x96, !PT ;  /* 0x00000012f71c7c12 */ /* 0x000fc4000f8e967c */
[----:B------:R-:W-:Y:S01]  /*12450*/  FMNMX.FTZ R37, R155, R37, !PT ;  /* 0x000000259b257209 */ /* 0x000fe20007810000 */
[----:B------:R2:W-:Y:S01]  /*12460*/  STL.64 [R1+0x130], R124 ;  /* 0x0001307c01007387 */ /* 0x0005e20000100a00 */
[----:B------:R-:W-:Y:S01]  /*12470*/  FMNMX.FTZ R52, R58, R52, !PT ;  /* 0x000000343a347209 */ /* 0x000fe20007810000 */
[----:B------:R-:W-:Y:S01]  /*12480*/  IMAD.WIDE.U32 R128, R28, -0x2daee0ad, RZ ;  /* 0xd2511f531c807825 */ /* 0x000fe200078e00ff */
        /* <DEDUP_REMOVED lines=9> */
[----:B-1----:R-:W-:Y:S01]  /*12520*/  IMAD.WIDE.U32 R34, R29, -0x2daee0ad, RZ ;  /* 0xd2511f531d227825 */ /* 0x002fe200078e00ff */
[----:B------:R-:W-:-:S02]  /*12530*/  ISETP.GE.U32.AND P5, PT, R251, R50, PT ;  /* 0x00000032fb00720c */ /* 0x000fc40003fa6070 */
[----:B------:R-:W-:Y:S02]  /*12540*/  FMNMX.FTZ R37, R132, R37, !PT ;  /* 0x0000002584257209 */ /* 0x000fe40007810000 */
[----:B------:R-:W-:Y:S02]  /*12550*/  LOP3.LUT R29, R35, UR17, R234, 0x96, !PT ;  /* 0x00000011231d7c12 */ /* 0x000fe4000f8e96ea */
[----:B------:R-:W-:Y:S02]  /*12560*/  LOP3.LUT R28, R129, UR15, R34, 0x96, !PT ;  /* 0x0000000f811c7c12 */ /* 0x000fe4000f8e9622 */
[----:B------:R-:W-:Y:S01]  /*12570*/  FMNMX.FTZ R37, R133, R37, !PT ;  /* 0x0000002585257209 */ /* 0x000fe20007810000 */
[----:B------:R-:W-:-:S03]  /*12580*/  IMAD.WIDE.U32 R34, R29, -0x326172a9, RZ ;  /* 0xcd9e8d571d227825 */ /* 0x000fc600078e00ff */
[----:B------:R-:W-:Y:S01]  /*12590*/  FMNMX.FTZ R37, R136, R37, !PT ;  /* 0x0000002588257209 */ /* 0x000fe20007810000 */
[----:B--2---:R-:W-:Y:S01]  /*125a0*/  IMAD.WIDE.U32 R124, R28, -0x326172a9, RZ ;  /* 0xcd9e8d571c7c7825 */ /* 0x004fe200078e00ff */
[----:B------:R-:W-:Y:S02]  /*125b0*/  FMNMX.FTZ R52, R192, R52, !PT ;  /* 0x00000034c0347209 */ /* 0x000fe40007810000 */
[----:B------:R-:W-:Y:S02]  /*125c0*/  FMNMX.FTZ R37, R137, R37, !PT ;  /* 0x0000002589257209 */ /* 0x000fe40007810000 */
[----:B------:R-:W-:Y:S02]  /*125d0*/  LOP3.LUT R28, R125, UR14, R34, 0x96, !PT ;  /* 0x0000000e7d1c7c12 */ /* 0x000fe4000f8e9622 */
[----:B------:R-:W2:Y:S01]  /*125e0*/  LDL.LU R34, [R1+0x68] ;  /* 0x0000680001227983 */ /* 0x000ea20000300800 */
[----:B------:R-:W-:Y:S02]  /*125f0*/  FMNMX.FTZ R37, R240, R37, !PT ;  /* 0x00000025f0257209 */ /* 0x000fe40007810000 */
[----:B------:R-:W-:-:S02]  /*12600*/  LOP3.LUT R29, R35, UR16, R246, 0x96, !PT ;  /* 0x00000010231d7c12 */ /* 0x000fc4000f8e96f6 */
        /* <DEDUP_REMOVED lines=12> */
[----:B------:R-:W-:Y:S01]  /*126d0*/  FMNMX.FTZ R52, R120, R52, !PT ;  /* 0x0000003478347209 */ /* 0x000fe20007810000 */
[----:B------:R-:W-:Y:S01]  /*126e0*/  IMAD.WIDE.U32 R126, R29, -0x2daee0ad, RZ ;  /* 0xd2511f531d7e7825 */ /* 0x000fe200078e00ff */
[----:B------:R-:W-:Y:S02]  /*126f0*/  FMNMX.FTZ R37, R241, R37, !PT ;  /* 0x00000025f1257209 */ /* 0x000fe40007810000 */
[----:B------:R-:W-:Y:S01]  /*12700*/  FMNMX.FTZ R52, R116, R52, !PT ;  /* 0x0000003474347209 */ /* 0x000fe20007810000 */
[----:B------:R-:W-:Y:S01]  /*12710*/  IMAD.WIDE.U32 R142, R28, -0x2daee0ad, RZ ;  /* 0xd2511f531c8e7825 */ /* 0x000fe200078e00ff */
[----:B------:R-:W-:Y:S02]  /*12720*/  FMNMX.FTZ R37, R217, R37, !PT ;  /* 0x00000025d9257209 */ /* 0x000fe40007810000 */
[----:B------:R-:W-:-:S02]  /*12730*/  LOP3.LUT R29, R127, UR13, R128, 0x96, !PT ;  /* 0x0000000d7f1d7c12 */ /* 0x000fc4000f8e9680 */
[----:B------:R-:W-:Y:S02]  /*12740*/  FMNMX.FTZ R52, R97, R52, !PT ;  /* 0x0000003461347209 */ /* 0x000fe40007810000 */
[----:B------:R-:W-:Y:S02]  /*12750*/  FMNMX.FTZ R37, R216, R37, !PT ;  /* 0x00000025d8257209 */ /* 0x000fe40007810000 */
[----:B------:R-:W-:Y:S01]  /*12760*/  LOP3.LUT R28, R143, UR11, R126, 0x96, !PT ;  /* 0x0000000b8f1c7c12 */ /* 0x000fe2000f8e967e */
[----:B------:R-:W-:Y:S01]  /*12770*/  IMAD.WIDE.U32 R126, R29, -0x326172a9, RZ ;  /* 0xcd9e8d571d7e7825 */ /* 0x000fe200078e00ff */
[----:B------:R-:W-:Y:S02]  /*12780*/  FMNMX.FTZ R52, R68, R52, !PT ;  /* 0x0000003444347209 */ /* 0x000fe40007810000 */
[----:B------:R-:W-:Y:S02]  /*12790*/  FMNMX.FTZ R37, R212, R37, !PT ;  /* 0x00000025d4257209 */ /* 0x000fe40007810000 */
[----:B------:R-:W-:-:S02]  /*127a0*/  FMNMX.FTZ R52, R100, R52, !PT ;  /* 0x0000003464347209 */ /* 0x000fc40007810000 */
[----:B------:R-:W-:Y:S01]  /*127b0*/  LOP3.LUT R50, R127, UR12, R124, 0x96, !PT ;  /* 0x0000000c7f327c12 */ /* 0x000fe2000f8e967c */
[----:B------:R-:W-:Y:S01]  /*127c0*/  IMAD.WIDE.U32 R124, R28, -0x326172a9, RZ ;  /* 0xcd9e8d571c7c7825 */ /* 0x000fe200078e00ff */
[----:B------:R-:W-:Y:S01]  /*127d0*/  FMNMX.FTZ R37, R151, R37, !PT ;  /* 0x0000002597257209 */ /* 0x000fe20007810000 */
[----:B------:R-:W-:Y:S01]  /*127e0*/  MUFU.EX2 R97, R205 ;  /* 0x000000cd00617308 */ /* 0x000fe20000000800 */
[----:B------:R-:W-:Y:S02]  /*127f0*/  FMNMX.FTZ R52, R243, R52, !PT ;  /* 0x00000034f3347209 */ /* 0x000fe40007810000 */
[----:B------:R-:W-:Y:S01]  /*12800*/  LOP3.LUT R126, R125, UR31, R126, 0x96, !PT ;  /* 0x0000001f7d7e7c12 */ /* 0x000fe2000f8e967e */
[----:B------:R-:W1:Y:S04]  /*12810*/  SHFL.BFLY PT, R31, R37, 0x2, 0x1f ;  /* 0x0c401f00251f7f89 */ /* 0x000e6800000e0000 */
[----:B------:R-:W3:Y:S01]  /*12820*/  MUFU.EX2 R68, R204 ;  /* 0x000000cc00447308 */ /* 0x000ee20000000800 */
[----:B------:R-:W-:-:S04]  /*12830*/  LOP3.LUT R28, R126, 0xffff, RZ, 0xc0, !PT ;  /* 0x0000ffff7e1c7812 */ /* 0x000fc800078ec0ff */
[----:B------:R-:W-:-:S04]  /*12840*/  SHF.R.U32.HI R28, RZ, 0x8, R28 ;  /* 0x00000008ff1c7819 */ /* 0x000fc8000001161c */
[----:B------:R-:W-:Y:S02]  /*12850*/  LOP3.LUT R28, R28, 0xffff, RZ, 0xc0, !PT ;  /* 0x0000ffff1c1c7812 */ /* 0x000fe400078ec0ff */
[----:B---3--:R-:W-:Y:S02]  /*12860*/  F2FP.BF16.PACK_AB R29, R68, R97 ;  /* 0x00000061441d723e */ /* 0x008fe400000010ff */
[----:B------:R-:W-:Y:S02]  /*12870*/  ISETP.GE.U32.AND P1, PT, R251, R28, PT ;  /* 0x0000001cfb00720c */ /* 0x000fe40003f26070 */
[----:B------:R-:W-:Y:S01]  /*12880*/  PRMT R28, R29, 0x7632, R28 ;  /* 0x000076321d1c7816 */ /* 0x000fe2000000001c */
[----:B------:R-:W-:Y:S01]  /*12890*/  @!P6 HFMA2.BF16_V2 R27, -RZ.H0_H0, RZ.H0_H0, -R29.H0_H0 ;  /* 0x200000ffff1be231 */ /* 0x000fe2000034091d */
[----:B------:R-:W-:Y:S02]  /*128a0*/  LOP3.LUT R51, R51, 0xffff, RZ, 0xc0, !PT ;  /* 0x0000ffff33337812 */ /* 0x000fe400078ec0ff */
[----:B------:R-:W-:-:S02]  /*128b0*/  PRMT R33, R29, 0x5410, R28 ;  /* 0x000054101d217816 */ /* 0x000fc4000000001c */
[----:B------:R-:W-:Y:S02]  /*128c0*/  @!P6 PRMT R29, R27, 0x5410, RZ ;  /* 0x000054101b1de816 */ /* 0x000fe400000000ff */
[----:B-1----:R-:W-:Y:S02]  /*128d0*/  FMNMX.FTZ R27, R37, R31, !PT ;  /* 0x0000001f251b7209 */ /* 0x002fe40007810000 */
[----:B------:R-:W-:-:S03]  /*128e0*/  ISETP.GE.U32.AND P6, PT, R251, R51, PT ;  /* 0x00000033fb00720c */ /* 0x000fc60003fc6070 */
[----:B------:R-:W1:Y:S01]  /*128f0*/  SHFL.BFLY PT, R51, R27, 0x1, 0x1f ;  /* 0x0c201f001b337f89 */ /* 0x000e6200000e0000 */
[----:B------:R-:W-:-:S03]  /*12900*/  FFMA.FTZ R35, R181, c[0x0][0x23c], -R222 ;  /* 0x00008f00b5237a23 */ /* 0x000fc600000108de */
[----:B------:R3:W-:Y:S01]  /*12910*/  STL [R1+0x6c], R33 ;  /* 0x00006c2101007387 */ /* 0x0007e20000100800 */
[----:B------:R-:W-:-:S03]  /*12920*/  FFMA.FTZ R128, R196, c[0x0][0x23c], -R222 ;  /* 0x00008f00c4807a23 */ /* 0x000fc600000108de */
[----:B------:R-:W-:Y:S01]  /*12930*/  STL [R1+0x168], R35 ;  /* 0x0001682301007387 */ /* 0x000fe20000100800 */
[----:B------:R-:W-:Y:S02]  /*12940*/  FFMA.FTZ R198, R198, c[0x0][0x23c], -R210 ;  /* 0x00008f00c6c67a23 */ /* 0x000fe400000108d2 */
[----:B---3--:R-:W-:Y:S01]  /*12950*/  FFMA.FTZ R33, R244, c[0x0][0x23c], -R222 ;  /* 0x00008f00f4217a23 */ /* 0x008fe200000108de */
[----:B-1----:R-:W-:-:S04]  /*12960*/  FMNMX.FTZ R27, R27, R51, !PT ;  /* 0x000000331b1b7209 */ /* 0x002fc80007810000 */
[----:B------:R1:W-:Y:S01]  /*12970*/  STL [R1+0x14], R33 ;  /* 0x0000142101007387 */ /* 0x0003e20000100800 */
[----:B------:R-:W-:Y:S01]  /*12980*/  FFMA.FTZ R51, R195, c[0x0][0x23c], -R210 ;  /* 0x00008f00c3337a23 */ /* 0x000fe200000108d2 */
[----:B------:R-:W-:Y:S01]  /*12990*/  @!P6 HFMA2.BF16_V2 R30, -RZ.H0_H0, RZ.H0_H0, -R28.H0_H0 ;  /* 0x200000ffff1ee231 */ /* 0x000fe2000034091c */
[----:B------:R-:W-:Y:S02]  /*129a0*/  FFMA.FTZ R129, R167, c[0x0][0x23c], -R222 ;  /* 0x00008f00a7817a23 */ /* 0x000fe400000108de */
[----:B------:R-:W-:Y:S02]  /*129b0*/  FFMA.FTZ R181, R92, c[0x0][0x23c], -R210 ;  /* 0x00008f005cb57a23 */ /* 0x000fe400000108d2 */
[----:B------:R-:W-:Y:S01]  /*129c0*/  FFMA.FTZ R182, R242, c[0x0][0x23c], -R222 ;  /* 0x00008f00f2b67a23 */ /* 0x000fe200000108de */
[----:B------:R3:W4:Y:S01]  /*129d0*/  LDL.LU R92, [R1+0x438] ;  /* 0x00043800015c7983 */ /* 0x0007220000300800 */
[----:B------:R-:W-:Y:S01]  /*129e0*/  FFMA.FTZ R167, R144, c[0x0][0x23c], -R210 ;  /* 0x00008f0090a77a23 */ /* 0x000fe200000108d2 */
[----:B-1----:R-:W1:Y:S01]  /*129f0*/  MUFU.EX2 R33, R199 ;  /* 0x000000c700217308 */ /* 0x002e620000000800 */
[--C-:B------:R-:W-:Y:S01]  /*12a00*/  FFMA.FTZ R180, R101, c[0x0][0x23c], -R222.reuse ;  /* 0x00008f0065b47a23 */ /* 0x100fe200000108de */
[----:B------:R-:W3:Y:S01]  /*12a10*/  LDL.LU R144, [R1+0x434] ;  /* 0x0004340001907983 */ /* 0x000ee20000300800 */
[----:B------:R-:W-:-:S02]  /*12a20*/  FFMA.FTZ R242, R107, c[0x0][0x23c], -R222 ;  /* 0x00008f006bf27a23 */ /* 0x000fc400000108de */
[--C-:B------:R-:W-:Y:S02]  /*12a30*/  FFMA.FTZ R168, R245, c[0x0][0x23c], -R222.reuse ;  /* 0x00008f00f5a87a23 */ /* 0x100fe400000108de */
[--C-:B------:R-:W-:Y:S02]  /*12a40*/  FFMA.FTZ R127, R197, c[0x0][0x23c], -R222.reuse ;  /* 0x00008f00c57f7a23 */ /* 0x100fe400000108de */
[--C-:B------:R-:W-:Y:S02]  /*12a50*/  FFMA.FTZ R122, R200, c[0x0][0x23c], -R222.reuse ;  /* 0x00008f00c87a7a23 */ /* 0x100fe400000108de */
[--C-:B------:R-:W-:Y:S02]  /*12a60*/  FFMA.FTZ R113, R201, c[0x0][0x23c], -R222.reuse ;  /* 0x00008f00c9717a23 */ /* 0x100fe400000108de */
[--C-:B------:R-:W-:Y:S02]  /*12a70*/  FFMA.FTZ R111, R202, c[0x0][0x23c], -R222.reuse ;  /* 0x00008f00ca6f7a23 */ /* 0x100fe400000108de */
[--C-:B------:R-:W-:Y:S01]  /*12a80*/  FFMA.FTZ R37, R203, c[0x0][0x23c], -R222.reuse ;  /* 0x00008f00cb257a23 */ /* 0x100fe200000108de */
[----:B-1----:R-:W-:Y:S01]  /*12a90*/  STL [R1+0x18], R33 ;  /* 0x0000182101007387 */ /* 0x002fe20000100800 */
        /* <DEDUP_REMOVED lines=9> */
[--C-:B------:R-:W-:Y:S02]  /*12b30*/  FFMA.FTZ R35, R145, c[0x0][0x23c], -R210.reuse ;  /* 0x00008f0091237a23 */ /* 0x100fe400000108d2 */
[----:B------:R-:W3:Y:S01]  /*12b40*/  LDL.LU R145, [R1+0x430] ;  /* 0x0004300001917983 */ /* 0x000ee20000300800 */
[--C-:B------:R-:W-:Y:S01]  /*12b50*/  FFMA.FTZ R221, R153, c[0x0][0x23c], -R210.reuse ;  /* 0x00008f0099dd7a23 */ /* 0x100fe200000108d2 */
[----:B------:R-:W-:Y:S01]  /*12b60*/  @!P6 PRMT R28, R30, 0x5410, RZ ;  /* 0x000054101e1ce816 */ /* 0x000fe200000000ff */
[----:B------:R-:W-:Y:S01]  /*12b70*/  FFMA.FTZ R209, R207, c[0x0][0x23c], -R210 ;  /* 0x00008f00cfd17a23 */ /* 0x000fe200000108d2 */
[C---:B------:R-:W-:Y:S01]  /*12b80*/  FSETP.NEU.FTZ.AND P6, PT, R27.reuse, -INF , PT ;  /* 0xff8000001b00780b */ /* 0x040fe20003fdd000 */
[----:B------:R-:W-:-:S02]  /*12b90*/  FMUL.FTZ R197, R27, c[0x0][0x23c] ;  /* 0x00008f001bc57a20 */ /* 0x000fc40000410000 */
        /* <DEDUP_REMOVED lines=10> */
[----:B------:R-:W-:Y:S01]  /*12c40*/  FFMA.FTZ R96, R96, c[0x0][0x23c], -R210 ;  /* 0x00008f0060607a23 */ /* 0x000fe200000108d2 */
[----:B--2---:R-:W-:-:S04]  /*12c50*/  FMNMX.FTZ R52, R34, R52, !PT ;  /* 0x0000003422347209 */ /* 0x004fc80007810000 */
        /* <DEDUP_REMOVED lines=12> */
[----:B------:R-:W1:Y:S01]  /*12d20*/  SHFL.BFLY PT, R195, R196, 0x2, 0x1f ;  /* 0x0c401f00c4c37f89 */ /* 0x000e6200000e0000 */
[--C-:B------:R-:W-:Y:S01]  /*12d30*/  FFMA.FTZ R52, R229, c[0x0][0x23c], -R222.reuse ;  /* 0x00008f00e5347a23 */ /* 0x100fe200000108de */
[----:B------:R-:W2:Y:S01]  /*12d40*/  MUFU.EX2 R69, R198 ;  /* 0x000000c600457308 */ /* 0x000ea20000000800 */
[----:B------:R-:W-:Y:S02]  /*12d50*/  FFMA.FTZ R229, R220, c[0x0][0x23c], -R222 ;  /* 0x00008f00dce57a23 */ /* 0x000fe400000108de */
[--C-:B------:R-:W-:Y:S02]  /*12d60*/  FFMA.FTZ R222, R152, c[0x0][0x23c], -R210.reuse ;  /* 0x00008f0098de7a23 */ /* 0x100fe400000108d2 */
[----:B------:R-:W3:Y:S01]  /*12d70*/  LDL.LU R152, [R1+0x42c] ;  /* 0x00042c0001987983 */ /* 0x000ee20000300800 */
[----:B------:R-:W-:-:S03]  /*12d80*/  FFMA.FTZ R220, R156, c[0x0][0x23c], -R210 ;  /* 0x00008f009cdc7a23 */ /* 0x000fc600000108d2 */
[----:B------:R-:W3:Y:S01]  /*12d90*/  LDL.LU R153, [R1+0x428] ;  /* 0x0004280001997983 */ /* 0x000ee20000300800 */
[----:B------:R-:W-:-:S03]  /*12da0*/  FFMA.FTZ R230, R230, c[0x0][0x23c], -R210 ;  /* 0x00008f00e6e67a23 */ /* 0x000fc600000108d2 */
[----:B------:R-:W3:Y:S01]  /*12db0*/  LDL.LU R156, [R1+0x424] ;  /* 0x00042400019c7983 */ /* 0x000ee20000300800 */
[----:B------:R-:W-:-:S03]  /*12dc0*/  FFMA.FTZ R109, R109, c[0x0][0x23c], -R210 ;  /* 0x00008f006d6d7a23 */ /* 0x000fc600000108d2 */
[----:B------:R-:W3:Y:S01]  /*12dd0*/  LDL.LU R157, [R1+0x420] ;  /* 0x00042000019d7983 */ /* 0x000ee20000300800 */
[--C-:B------:R-:W-:Y:S02]  /*12de0*/  FFMA.FTZ R218, R218, c[0x0][0x23c], -R210.reuse ;  /* 0x00008f00dada7a23 */ /* 0x100fe400000108d2 */
[--C-:B------:R-:W-:Y:S01]  /*12df0*/  FFMA.FTZ R204, R146, c[0x0][0x23c], -R210.reuse ;  /* 0x00008f0092cc7a23 */ /* 0x100fe200000108d2 */
[----:B------:R-:W3:Y:S01]  /*12e00*/  LDL.LU R160, [R1+0x41c] ;  /* 0x00041c0001a07983 */ /* 0x000ee20000300800 */
[----:B------:R-:W-:Y:S01]  /*12e10*/  FFMA.FTZ R203, R147, c[0x0][0x23c], -R210 ;  /* 0x00008f0093cb7a23 */ /* 0x000fe200000108d2 */
[----:B------:R-:W-:Y:S02]  /*12e20*/  FSEL R210, R197, RZ, P6 ;  /* 0x000000ffc5d27208 */ /* 0x000fe40003000000 */
[----:B------:R-:W3:Y:S04]  /*12e30*/  LDL.LU R161, [R1+0x418] ;  /* 0x0004180001a17983 */ /* 0x000ee80000300800 */
[----:B------:R-:W3:Y:S04]  /*12e40*/  LDL.LU R146, [R1+0x414] ;  /* 0x0004140001927983 */ /* 0x000ee80000300800 */
[----:B------:R-:W3:Y:S04]  /*12e50*/  LDL.LU R147, [R1+0x410] ;  /* 0x0004100001937983 */ /* 0x000ee80000300800 */
[----:B------:R-:W-:Y:S04]  /*12e60*/  STL.64 [R1+0x248], R28 ;  /* 0x0002481c01007387 */ /* 0x000fe80000100a00 */
[----:B------:R1:W-:Y:S01]  /*12e70*/  STL [R1+0x108], R123 ;  /* 0x0001087b01007387 */ /* 0x0003e20000100800 */
[----:B--2---:R-:W-:-:S04]  /*12e80*/  F2FP.BF16.PACK_AB R31, R33, R69 ;  /* 0x00000045211f723e */ /* 0x004fc800000010ff */
[----:B------:R-:W-:Y:S01]  /*12e90*/  PRMT R30, R31, 0x7632, R30 ;  /* 0x000076321f1e7816 */ /* 0x000fe2000000001e */
[----:B------:R-:W-:-:S04]  /*12ea0*/  FFMA.FTZ R198, R241, c[0x0][0x23c], -R210 ;  /* 0x00008f00f1c67a23 */ /* 0x000fc800000108d2 */
[----:B------:R-:W-:Y:S01]  /*12eb0*/  @!P4 HFMA2.BF16_V2 R26, -RZ.H0_H0, RZ.H0_H0, -R30.H0_H0 ;  /* 0x200000ffff1ac231 */ /* 0x000fe2000034091e */
[----:B-1----:R-:W-:Y:S01]  /*12ec0*/  FMNMX.FTZ R123, R196, R195, !PT ;  /* 0x000000c3c47b7209 */ /* 0x002fe20007810000 */
[--C-:B------:R-:W-:Y:S02]  /*12ed0*/  FFMA.FTZ R195, R240, c[0x0][0x23c], -R210.reuse ;  /* 0x00008f00f0c37a23 */ /* 0x100fe400000108d2 */
[--C-:B------:R-:W-:Y:S02]  /*12ee0*/  FFMA.FTZ R240, R228, c[0x0][0x23c], -R210.reuse ;  /* 0x00008f00e4f07a23 */ /* 0x100fe400000108d2 */
[--C-:B------:R-:W-:Y:S02]  /*12ef0*/  FFMA.FTZ R228, R215, c[0x0][0x23c], -R210.reuse ;  /* 0x00008f00d7e47a23 */ /* 0x100fe400000108d2 */
[--C-:B------:R-:W-:Y:S02]  /*12f00*/  FFMA.FTZ R215, R150, c[0x0][0x23c], -R210.reuse ;  /* 0x00008f0096d77a23 */ /* 0x100fe400000108d2 */
[----:B------:R-:W1:Y:S01]  /*12f10*/  SHFL.BFLY PT, R150, R123, 0x1, 0x1f ;  /* 0x0c201f007b967f89 */ /* 0x000e6200000e0000 */
[----:B------:R-:W-:-:S02]  /*12f20*/  FFMA.FTZ R29, R154, c[0x0][0x23c], -R210 ;  /* 0x00008f009a1d7a23 */ /* 0x000fc400000108d2 */
[--C-:B------:R-:W-:Y:S01]  /*12f30*/  FFMA.FTZ R28, R155, c[0x0][0x23c], -R210.reuse ;  /* 0x00008f009b1c7a23 */ /* 0x100fe200000108d2 */
[----:B------:R-:W2:Y:S01]  /*12f40*/  LDL.LU R154, [R1+0x40c] ;  /* 0x00040c00019a7983 */ /* 0x000ea20000300800 */
[----:B------:R-:W-:-:S03]  /*12f50*/  FFMA.FTZ R241, R151, c[0x0][0x23c], -R210 ;  /* 0x00008f0097f17a23 */ /* 0x000fc600000108d2 */
[----:B------:R-:W2:Y:S01]  /*12f60*/  LDL.LU R155, [R1+0x408] ;  /* 0x00040800019b7983 */ /* 0x000ea20000300800 */
[----:B------:R-:W-:-:S03]  /*12f70*/  @!P5 HFMA2.BF16_V2 R36, -RZ.H0_H0, RZ.H0_H0, -R31.H0_H0 ;  /* 0x200000ffff24d231 */ /* 0x000fc6000034091f */
[----:B------:R1:W-:Y:S01]  /*12f80*/  STL [R1+0x170], R29 ;  /* 0x0001701d01007387 */ /* 0x0003e20000100800 */
[----:B------:R-:W-:Y:S01]  /*12f90*/  FFMA.FTZ R252, R158, c[0x0][0x23c], -R210 ;  /* 0x00008f009efc7a23 */ /* 0x000fe200000108d2 */
[----:B------:R-:W-:Y:S02]  /*12fa0*/  PRMT R151, R31, 0x5410, R30 ;  /* 0x000054101f977816 */ /* 0x000fe4000000001e */
[----:B------:R4:W-:Y:S01]  /*12fb0*/  STL [R1+0x16c], R28 ;  /* 0x00016c1c01007387 */ /* 0x0009e20000100800 */
[----:B------:R-:W-:Y:S02]  /*12fc0*/  @!P4 PRMT R30, R26, 0x5410, RZ ;  /* 0x000054101a1ec816 */ /* 0x000fe400000000ff */
[----:B------:R-:W-:Y:S01]  /*12fd0*/  LOP3.LUT R26, R126, 0xff, RZ, 0xc0, !PT ;  /* 0x000000ff7e1a7812 */ /* 0x000fe200078ec0ff */
[----:B------:R-:W2:Y:S01]  /*12fe0*/  LDL.LU R158, [R1+0x404] ;  /* 0x00040400019e7983 */ /* 0x000ea20000300800 */
[----:B------:R-:W-:Y:S02]  /*12ff0*/  @!P5 PRMT R31, R36, 0x5410, RZ ;  /* 0x00005410241fd816 */ /* 0x000fe400000000ff */
[----:B------:R-:W-:Y:S01]  /*13000*/  ISETP.GE.U32.AND P5, PT, R251, R26, PT ;  /* 0x0000001afb00720c */ /* 0x000fe20003fa6070 */
[----:B------:R-:W-:Y:S01]  /*13010*/  FFMA.FTZ R250, R132, c[0x0][0x23c], -R210 ;  /* 0x00008f0084fa7a23 */ /* 0x000fe200000108d2 */
[----:B------:R-:W-:Y:S01]  /*13020*/  SHF.R.U32.HI R26, RZ, 0x18, R126 ;  /* 0x00000018ff1a7819 */ /* 0x000fe2000001167e */
[--C-:B------:R-:W-:Y:S01]  /*13030*/  FFMA.FTZ R196, R137, c[0x0][0x23c], -R210.reuse ;  /* 0x00008f0089c47a23 */ /* 0x100fe200000108d2 */
[----:B------:R-:W-:Y:S01]  /*13040*/  FSEL R36, R24, RZ, P2 ;  /* 0x000000ff18247208 */ /* 0x000fe20001000000 */
[----:B------:R-:W-:-:S02]  /*13050*/  FFMA.FTZ R33, R133, c[0x0][0x23c], -R210 ;  /* 0x00008f0085217a23 */ /* 0x000fc400000108d2 */
[--C-:B-1----:R-:W-:Y:S02]  /*13060*/  FFMA.FTZ R29, R162, c[0x0][0x23c], -R210.reuse ;  /* 0x00008f00a21d7a23 */ /* 0x102fe400000108d2 */
[----:B----4-:R-:W-:Y:S02]  /*13070*/  FFMA.FTZ R28, R159, c[0x0][0x23c], -R210 ;  /* 0x00008f009f1c7a23 */ /* 0x010fe400000108d2 */
[----:B------:R-:W4:Y:S04]  /*13080*/  LDL.LU R159, [R1+0x400] ;  /* 0x00040000019f7983 */ /* 0x000f280000300800 */
[----:B------:R-:W2:Y:S04]  /*13090*/  LDL.LU R162, [R1+0x3fc] ;  /* 0x0003fc0001a27983 */ /* 0x000ea80000300800 */
[----:B------:R1:W-:Y:S01]  /*130a0*/  STL [R1+0x100], R28 ;  /* 0x0001001c01007387 */ /* 0x0003e20000100800 */
[----:B------:R-:W-:-:S02]  /*130b0*/  ISETP.GE.U32.AND P2, PT, R251, R26, PT ;  /* 0x0000001afb00720c */ /* 0x000fc40003f46070 */
[----:B------:R-:W-:Y:S01]  /*130c0*/  FMNMX.FTZ R26, R123, R150, !PT ;  /* 0x000000967b1a7209 */ /* 0x000fe20007810000 */
[----:B------:R-:W-:Y:S02]  /*130d0*/  FFMA.FTZ R202, R140, c[0x0][0x23c], -R210 ;  /* 0x00008f008cca7a23 */ /* 0x000fe400000108d2 */
[----:B------:R-:W-:Y:S01]  /*130e0*/  FADD.FTZ R123, R164, -R36 ;  /* 0x80000024a47b7221 */ /* 0x000fe20000010000 */
[----:B------:R-:W-:Y:S01]  /*130f0*/  SHF.R.U32.HI R164, RZ, 0x10, R126 ;  /* 0x00000010ffa47819 */ /* 0x000fe2000001167e */
[--C-:B------:R-:W-:Y:S01]  /*13100*/  FFMA.FTZ R201, R141, c[0x0][0x23c], -R210.reuse ;  /* 0x00008f008dc97a23 */ /* 0x100fe200000108d2 */
[----:B------:R-:W-:Y:S01]  /*13110*/  FSEL R126, R25, RZ, P3 ;  /* 0x000000ff197e7208 */ /* 0x000fe20001800000 */
[--C-:B------:R-:W-:Y:S01]  /*13120*/  FFMA.FTZ R200, R148, c[0x0][0x23c], -R210.reuse ;  /* 0x00008f0094c87a23 */ /* 0x100fe200000108d2 */
[C---:B------:R-:W-:Y:S01]  /*13130*/  FSETP.NEU.FTZ.AND P3, PT, R26.reuse, -INF , PT ;  /* 0xff8000001a00780b */ /* 0x040fe20003f7d000 */
[----:B------:R-:W-:Y:S02]  /*13140*/  FMUL.FTZ R36, R26, c[0x0][0x23c] ;  /* 0x00008f001a247a20 */ /* 0x000fe40000410000 */
[----:B-1----:R-:W-:-:S02]  /*13150*/  FFMA.FTZ R28, R163, c[0x0][0x23c], -R210 ;  /* 0x00008f00a31c7a23 */ /* 0x002fc400000108d2 */
[----:B------:R-:W2:Y:S04]  /*13160*/  LDL.LU R163, [R1+0x3f8] ;  /* 0x0003f80001a37983 */ /* 0x000ea80000300800 */
[----:B------:R-:W2:Y:S04]  /*13170*/  LDL.LU R132, [R1+0x3f4] ;  /* 0x0003f40001847983 */ /* 0x000ea80000300800 */
[----:B------:R1:W-:Y:S04]  /*13180*/  STL [R1+0x40], R28 ;  /* 0x0000401c01007387 */ /* 0x0003e80000100800 */
[----:B------:R-:W2:Y:S01]  /*13190*/  LDL.LU R133, [R1+0x3f0] ;  /* 0x0003f00001857983 */ /* 0x000ea20000300800 */
[--C-:B------:R-:W-:Y:S01]  /*131a0*/  FFMA.FTZ R199, R149, c[0x0][0x23c], -R210.reuse ;  /* 0x00008f0095c77a23 */ /* 0x100fe200000108d2 */
[----:B------:R-:W-:Y:S01]  /*131b0*/  FSEL R36, R36, RZ, P3 ;  /* 0x000000ff24247208 */ /* 0x000fe20001800000 */
[----:B-1----:R-:W-:-:S02]  /*131c0*/  FFMA.FTZ R28, R136, c[0x0][0x23c], -R210 ;  /* 0x00008f00881c7a23 */ /* 0x002fc400000108d2 */
[----:B------:R-:W2:Y:S04]  /*131d0*/  LDL.LU R136, [R1+0x3ec] ;  /* 0x0003ec0001887983 */ /* 0x000ea80000300800 */
[----:B------:R-:W2:Y:S04]  /*131e0*/  LDL.LU R137, [R1+0x3e8] ;  /* 0x0003e80001897983 */ /* 0x000ea80000300800 */
[----:B------:R-:W-:Y:S04]  /*131f0*/  STL [R1+0xbc], R196 ;  /* 0x0000bcc401007387 */ /* 0x000fe80000100800 */
[----:B------:R-:W-:Y:S04]  /*13200*/  STL [R1+0x7c], R195 ;  /* 0x00007cc301007387 */ /* 0x000fe80000100800 */
[----:B------:R-:W2:Y:S04]  /*13210*/  LDL.LU R140, [R1+0x3e4] ;  /* 0x0003e400018c7983 */ /* 0x000ea80000300800 */
[----:B------:R-:W2:Y:S04]  /*13220*/  LDL.LU R141, [R1+0x3e0] ;  /* 0x0003e000018d7983 */ /* 0x000ea80000300800 */
[----:B------:R-:W2:Y:S04]  /*13230*/  LDL.LU R148, [R1+0x3dc] ;  /* 0x0003dc0001947983 */ /* 0x000ea80000300800 */
[----:B------:R-:W2:Y:S04]  /*13240*/  LDL.LU R149, [R1+0x3d8] ;  /* 0x0003d80001957983 */ /* 0x000ea80000300800 */
[----:B------:R-:W-:Y:S04]  /*13250*/  STL [R1+0x64], R151 ;  /* 0x0000649701007387 */ /* 0x000fe80000100800 */
[----:B------:R1:W-:Y:S01]  /*13260*/  STL.64 [R1+0x250], R30 ;  /* 0x0002501e01007387 */ /* 0x0003e20000100a00 */
[----:B------:R-:W-:-:S03]  /*13270*/  FFMA.FTZ R150, R94, c[0x0][0x23c], -R36 ;  /* 0x00008f005e967a23 */ /* 0x000fc60000010824 */
[----:B------:R1:W-:Y:S01]  /*13280*/  STL.64 [R1+0x258], R24 ;  /* 0x0002581801007387 */ /* 0x0003e20000100a00 */
[----:B------:R-:W-:Y:S02]  /*13290*/  LOP3.LUT R164, R164, 0xff, RZ, 0xc0, !PT ;  /* 0x000000ffa4a47812 */ /* 0x000fe400078ec0ff */
[C---:B-1----:R-:W-:Y:S01]  /*132a0*/  LOP3.LUT R30, R124.reuse, 0xff, RZ, 0xc0, !PT ;  /* 0x000000ff7c1e7812 */ /* 0x042fe200078ec0ff */
[----:B------:R-:W2:Y:S03]  /*132b0*/  LDL.LU R25, [R1+0x4c] ;  /* 0x00004c0001197983 */ /* 0x000ea60000300800 */
[----:B------:R-:W-:Y:S02]  /*132c0*/  ISETP.GE.U32.AND P4, PT, R251, R30, PT ;  /* 0x0000001efb00720c */ /* 0x000fe40003f86070 */
[----:B------:R-:W-:Y:S01]  /*132d0*/  LOP3.LUT R30, R124, 0xffff, RZ, 0xc0, !PT ;  /* 0x0000ffff7c1e7812 */ /* 0x000fe200078ec0ff */
[----:B------:R-:W3:Y:S01]  /*132e0*/  LDL.LU R24, [R1+0x50] ;  /* 0x0000500001187983 */ /* 0x000ee20000300800 */
[----:B------:R-:W-:-:S03]  /*132f0*/  FFMA.FTZ R125, R190, c[0x0][0x23c], -R36 ;  /* 0x00008f00be7d7a23 */ /* 0x000fc60000010824 */
[----:B------:R1:W-:Y:S04]  /*13300*/  STL [R1+0x2b8], R26 ;  /* 0x0002b81a01007387 */ /* 0x0003e80000100800 */
[----:B------:R-:W3:Y:S04]  /*13310*/  LDL.LU R94, [R1+0x1c] ;  /* 0x00001c00015e7983 */ /* 0x000ee80000300800 */
[----:B------:R-:W4:Y:S01]  /*13320*/  LDL.LU R190, [R1+0xc0] ;  /* 0x0000c00001be7983 */ /* 0x000f220000300800 */
[----:B------:R-:W-:Y:S02]  /*13330*/  FSEL R31, R26, RZ, P3 ;  /* 0x000000ff1a1f7208 */ /* 0x000fe40001800000 */
[----:B------:R-:W-:-:S02]  /*13340*/  ISETP.GE.U32.AND P3, PT, R251, R164, PT ;  /* 0x000000a4fb00720c */ /* 0x000fc40003f66070 */
[----:B------:R-:W-:Y:S08]  /*13350*/  MUFU.EX2 R164, R127 ;  /* 0x0000007f00a47308 */ /* 0x000ff00000000800 */
[----:B------:R1:W1:Y:S02]  /*13360*/  MUFU.EX2 R127, R113 ;  /* 0x00000071007f7308 */ /* 0x0002640000000800 */
[----:B-1----:R-:W4:Y:S01]  /*13370*/  LDL.LU R113, [R1+0x1d8] ;  /* 0x0001d80001717983 */ /* 0x002f220000300800 */
        /* <DEDUP_REMOVED lines=11> */
[----:B------:R-:W-:Y:S02]  /*13430*/  FFMA.FTZ R195, R212, c[0x0][0x23c], -R210 ;  /* 0x00008f00d4c37a23 */ /* 0x000fe400000108d2 */
[----:B------:R1:W-:Y:S01]  /*13440*/  MUFU.EX2 R212, R129 ;  /* 0x0000008100d47308 */ /* 0x0003e20000000800 */
[----:B------:R-:W-:-:S07]  /*13450*/  SHF.R.U32.HI R26, RZ, 0x10, R124 ;  /* 0x00000010ff1a7819 */ /* 0x000fce000001167c */
[----:B------:R1:W-:Y:S01]  /*13460*/  MUFU.EX2 R210, R128 ;  /* 0x0000008000d27308 */ /* 0x0003e20000000800 */
[----:B------:R-:W-:Y:S01]  /*13470*/  SHF.R.U32.HI R217, RZ, 0x18, R124 ;  /* 0x00000018ffd97819 */ /* 0x000fe2000001167c */
[--C-:B------:R-:W-:Y:S02]  /*13480*/  FFMA.FTZ R124, R112, c[0x0][0x23c], -R36.reuse ;  /* 0x00008f00707c7a23 */ /* 0x100fe40000010824 */
[----:B-1----:R-:W-:Y:S02]  /*13490*/  FFMA.FTZ R129, R98, c[0x0][0x23c], -R36 ;  /* 0x00008f0062817a23 */ /* 0x002fe40000010824 */
[----:B------:R-:W-:Y:S02]  /*134a0*/  IMAD.MOV.U32 R98, RZ, RZ, R123 ;  /* 0x000000ffff627224 */ /* 0x000fe400078e007b */
[----:B------:R-:W1:Y:S02]  /*134b0*/  MUFU.EX2 R111, R111 ;  /* 0x0000006f006f7308 */ /* 0x000e640000000800 */
[----:B------:R-:W-:-:S02]  /*134c0*/  FMUL.FTZ R112, R98, c[0x0][0x23c] ;  /* 0x00008f0062707a20 */ /* 0x000fc40000410000 */
[--C-:B------:R-:W-:Y:S02]  /*134d0*/  FFMA.FTZ R128, R102, c[0x0][0x23c], -R36.reuse ;  /* 0x00008f0066807a23 */ /* 0x100fe40000010824 */
[--C-:B------:R-:W-:Y:S02]  /*134e0*/  FFMA.FTZ R102, R194, c[0x0][0x23c], -R36.reuse ;  /* 0x00008f00c2667a23 */ /* 0x100fe40000010824 */
[--C-:B------:R-:W-:Y:S01]  /*134f0*/  FFMA.FTZ R151, R106, c[0x0][0x23c], -R36.reuse ;  /* 0x00008f006a977a23 */ /* 0x100fe20000010824 */
[----:B------:R1:W-:Y:S01]  /*13500*/  MUFU.EX2 R216, R122 ;  /* 0x0000007a00d87308 */ /* 0x0003e20000000800 */
        /* <DEDUP_REMOVED lines=8> */
[----:B-1----:R-:W-:-:S02]  /*13590*/  FFMA.FTZ R122, R193, c[0x0][0x23c], -R36 ;  /* 0x00008f00c17a7a23 */ /* 0x002fc40000010824 */
[--C-:B------:R-:W-:Y:S02]  /*135a0*/  FFMA.FTZ R34, R34, c[0x0][0x23c], -R36.reuse ;  /* 0x00008f0022227a23 */ /* 0x100fe40000010824 */
[--C-:B------:R-:W-:Y:S02]  /*135b0*/  FFMA.FTZ R226, R226, c[0x0][0x23c], -R36.reuse ;  /* 0x00008f00e2e27a23 */ /* 0x100fe40000010824 */
[--C-:B------:R-:W-:Y:S02]  /*135c0*/  FFMA.FTZ R225, R225, c[0x0][0x23c], -R36.reuse ;  /* 0x00008f00e1e17a23 */ /* 0x100fe40000010824 */
[--C-:B------:R-:W-:Y:S02]  /*135d0*/  FFMA.FTZ R193, R134, c[0x0][0x23c], -R36.reuse ;  /* 0x00008f0086c17a23 */ /* 0x100fe40000010824 */
[--C-:B------:R-:W-:Y:S02]  /*135e0*/  FFMA.FTZ R192, R135, c[0x0][0x23c], -R36.reuse ;  /* 0x00008f0087c07a23 */ /* 0x100fe40000010824 */
[----:B------:R-:W-:-:S02]  /*135f0*/  FFMA.FTZ R208, R208, c[0x0][0x23c], -R36 ;  /* 0x00008f00d0d07a23 */ /* 0x000fc40000010824 */
[--C-:B------:R-:W-:Y:S02]  /*13600*/  FFMA.FTZ R171, R171, c[0x0][0x23c], -R36.reuse ;  /* 0x00008f00abab7a23 */ /* 0x100fe40000010824 */
[--C-:B------:R-:W-:Y:S01]  /*13610*/  FFMA.FTZ R170, R53, c[0x0][0x23c], -R36.reuse ;  /* 0x00008f0035aa7a23 */ /* 0x100fe20000010824 */
[----:B------:R-:W-:Y:S04]  /*13620*/  STL [R1+0x104], R127 ;  /* 0x0001047f01007387 */ /* 0x000fe80000100800 */
[----:B------:R-:W4:Y:S04]  /*13630*/  LDL.LU R134, [R1+0x3d4] ;  /* 0x0003d40001867983 */ /* 0x000f280000300800 */
[----:B------:R-:W4:Y:S04]  /*13640*/  LDL.LU R135, [R1+0x3d0] ;  /* 0x0003d00001877983 */ /* 0x000f280000300800 */
[----:B------:R-:W-:Y:S01]  /*13650*/  STL [R1+0xe4], R111 ;  /* 0x0000e46f01007387 */ /* 0x000fe20000100800 */
[----:B--2---:R-:W-:-:S02]  /*13660*/  FFMA.FTZ R25, R25, c[0x0][0x23c], -R36 ;  /* 0x00008f0019197a23 */ /* 0x004fc40000010824 */
[--C-:B---3--:R-:W-:Y:S02]  /*13670*/  FFMA.FTZ R98, R94, c[0x0][0x23c], -R36.reuse ;  /* 0x00008f005e627a23 */ /* 0x108fe40000010824 */
[--C-:B------:R-:W-:Y:S02]  /*13680*/  FFMA.FTZ R94, R120, c[0x0][0x23c], -R36.reuse ;  /* 0x00008f00785e7a23 */ /* 0x100fe40000010824 */
[--C-:B----4-:R-:W-:Y:S02]  /*13690*/  FFMA.FTZ R194, R190, c[0x0][0x23c], -R36.reuse ;  /* 0x00008f00bec27a23 */ /* 0x110fe40000010824 */
[--C-:B------:R-:W-:Y:S02]  /*136a0*/  FFMA.FTZ R190, R224, c[0x0][0x23c], -R36.reuse ;  /* 0x00008f00e0be7a23 */ /* 0x100fe40000010824 */
[--C-:B------:R-:W-:Y:S02]  /*136b0*/  FFMA.FTZ R120, R116, c[0x0][0x23c], -R36.reuse ;  /* 0x00008f0074787a23 */ /* 0x100fe40000010824 */
[--C-:B------:R-:W-:Y:S01]  /*136c0*/  FFMA.FTZ R224, R118, c[0x0][0x23c], -R36.reuse ;  /* 0x00008f0076e07a23 */ /* 0x100fe20000010824 */
[----:B------:R-:W-:Y:S01]  /*136d0*/  MUFU.EX2 R116, R112 ;  /* 0x0000007000747308 */ /* 0x000fe20000000800 */
[----:B------:R-:W-:-:S07]  /*136e0*/  FFMA.FTZ R24, R24, c[0x0][0x23c], -R36 ;  /* 0x00008f0018187a23 */ /* 0x000fce0000010824 */
[----:B------:R1:W2:Y:S08]  /*136f0*/  MUFU.EX2 R118, R37 ;  /* 0x0000002500767308 */ /* 0x0002b00000000800 */
[----:B------:R3:W4:Y:S01]  /*13700*/  MUFU.EX2 R112, R139 ;  /* 0x0000008b00707308 */ /* 0x0007220000000800 */
[----:B-1----:R-:W-:-:S04]  /*13710*/  F2FP.BF16.PACK_AB R37, R210, R212 ;  /* 0x000000d4d225723e */ /* 0x002fc800000010ff */
[----:B------:R-:W-:Y:S01]  /*13720*/  PRMT R36, R37, 0x7632, R36 ;  /* 0x0000763225247816 */ /* 0x000fe20000000024 */
[----:B------:R-:W-:-:S04]  /*13730*/  @!P5 HFMA2.BF16_V2 R39, -RZ.H0_H0, RZ.H0_H0, -R37.H0_H0 ;  /* 0x200000ffff27d231 */ /* 0x000fc80000340925 */
[----:B------:R-:W-:Y:S01]  /*13740*/  @!P1 HFMA2.BF16_V2 R38, -RZ.H0_H0, RZ.H0_H0, -R36.H0_H0 ;  /* 0x200000ffff269231 */ /* 0x000fe20000340924 */
[----:B------:R-:W-:Y:S01]  /*13750*/  PRMT R53, R37, 0x5410, R36 ;  /* 0x0000541025357816 */ /* 0x000fe20000000024 */
[----:B--2---:R-:W-:Y:S01]  /*13760*/  STL [R1+0xd4], R118 ;  /* 0x0000d47601007387 */ /* 0x004fe20000100800 */
[----:B------:R-:W-:Y:S01]  /*13770*/  FFMA.FTZ R113, R113, R116, R138 ;  /* 0x0000007471717223 */ /* 0x000fe2000001008a */
[----:B------:R-:W-:Y:S02]  /*13780*/  @!P5 PRMT R37, R39, 0x5410, RZ ;  /* 0x000054102725d816 */ /* 0x000fe400000000ff */
[----:B------:R-:W2:Y:S01]  /*13790*/  LDL.LU R138, [R1+0x3cc] ;  /* 0x0003cc00018a7983 */ /* 0x000ea20000300800 */
[----:B------:R-:W-:-:S03]  /*137a0*/  @!P1 PRMT R36, R38, 0x5410, RZ ;  /* 0x0000541026249816 */ /* 0x000fc600000000ff */
[----:B---3--:R-:W3:Y:S01]  /*137b0*/  LDL.LU R139, [R1+0x3c8] ;  /* 0x0003c800018b7983 */ /* 0x008ee20000300800 */
[----:B------:R-:W-:-:S03]  /*137c0*/  SHF.R.U32.HI R39, RZ, 0x8, R30 ;  /* 0x00000008ff277819 */ /* 0x000fc6000001161e */
[----:B----4-:R-:W-:Y:S04]  /*137d0*/  STL [R1+0x15c], R112 ;  /* 0x00015c7001007387 */ /* 0x010fe80000100800 */
[----:B------:R-:W-:Y:S04]  /*137e0*/  STL [R1+0x50], R53 ;  /* 0x0000503501007387 */ /* 0x000fe80000100800 */
[----:B------:R-:W4:Y:S04]  /*137f0*/  LDL.LU R30, [R1+0x1d4] ;  /* 0x0001d400011e7983 */ /* 0x000f280000300800 */
[----:B------:R1:W-:Y:S04]  /*13800*/  STL.64 [R1+0x260], R36 ;  /* 0x0002602401007387 */ /* 0x0003e80000100a00 */
[----:B-1----:R-:W2:Y:S01]  /*13810*/  LDL.LU R37, [R1+0x198] ;  /* 0x0001980001257983 */ /* 0x002ea20000300800 */
[----:B------:R-:W1:Y:S01]  /*13820*/  MUFU.EX2 R209, R209 ;  /* 0x000000d100d17308 */ /* 0x000e620000000800 */
[----:B------:R-:W-:Y:S01]  /*13830*/  LOP3.LUT R38, R39, 0xffff, RZ, 0xc0, !PT ;  /* 0x0000ffff27267812 */ /* 0x000fe200078ec0ff */
[----:B------:R-:W-:Y:S01]  /*13840*/  FADD.FTZ R31, R0, -R31 ;  /* 0x8000001f001f7221 */ /* 0x000fe20000010000 */
[----:B------:R-:W-:-:S02]  /*13850*/  ISETP.GE.U32.AND P5, PT, R251, R217, PT ;  /* 0x000000d9fb00720c */ /* 0x000fc40003fa6070 */
[----:B------:R-:W-:Y:S01]  /*13860*/  ISETP.GE.U32.AND P1, PT, R251, R38, PT ;  /* 0x00000026fb00720c */ /* 0x000fe20003f26070 */
[----:B------:R-:W-:Y:S02]  /*13870*/  FADD.FTZ R126, R3, -R126 ;  /* 0x8000007e037e7221 */ /* 0x000fe40000010000 */
[----:B------:R-:W-:Y:S01]  /*13880*/  MUFU.EX2 R217, R129 ;  /* 0x0000008100d97308 */ /* 0x000fe20000000800 */
[----:B-1----:R-:W-:-:S07]  /*13890*/  F2FP.BF16.PACK_AB R39, R209, R112 ;  /* 0x00000070d127723e */ /* 0x002fce00000010ff */
[----:B------:R1:W-:Y:S01]  /*138a0*/  MUFU.EX2 R112, R128 ;  /* 0x0000008000707308 */ /* 0x0003e20000000800 */
[----:B------:R-:W-:Y:S01]  /*138b0*/  PRMT R38, R39, 0x7632, R38 ;  /* 0x0000763227267816 */ /* 0x000fe20000000026 */
[----:B------:R-:W-:-:S04]  /*138c0*/  FMUL.FTZ R36, R126, c[0x0][0x23c] ;  /* 0x00008f007e247a20 */ /* 0x000fc80000410000 */
[----:B------:R-:W-:Y:S02]  /*138d0*/  @!P2 HFMA2.BF16_V2 R49, -RZ.H0_H0, RZ.H0_H0, -R38.H0_H0 ;  /* 0x200000ffff31a231 */ /* 0x000fe40000340926 */
[----:B------:R1:W1:Y:S02]  /*138e0*/  MUFU.EX2 R53, R150 ;  /* 0x0000009600357308 */ /* 0x0002640000000800 */
[----:B-1----:R-:W-:-:S04]  /*138f0*/  IMAD.WIDE.U32 R128, R50, -0x2daee0ad, RZ ;  /* 0xd2511f5332807825 */ /* 0x002fc800078e00ff */
[----:B------:R-:W-:Y:S01]  /*13900*/  FMUL.FTZ R50, R31, c[0x0][0x23c] ;  /* 0x00008f001f327a20 */ /* 0x000fe20000410000 */
[----:B------:R-:W-:Y:S01]  /*13910*/  LOP3.LUT R126, R129, UR32, R142, 0x96, !PT ;  /* 0x00000020817e7c12 */ /* 0x000fe2000f8e968e */
[----:B------:R-:W-:Y:S01]  /*13920*/  @!P3 HFMA2.BF16_V2 R48, -RZ.H0_H0, RZ.H0_H0, -R39.H0_H0 ;  /* 0x200000ffff30b231 */ /* 0x000fe20000340927 */
[----:B------:R-:W3:Y:S01]  /*13930*/  LDL.LU.64 R142, [R1+0x3c0] ;  /* 0x0003c000018e7983 */ /* 0x000ee20000300a00 */
[----:B------:R-:W-:Y:S01]  /*13940*/  LOP3.LUT R150, R26, 0xff, RZ, 0xc0, !PT ;  /* 0x000000ff1a967812 */ /* 0x000fe200078ec0ff */
[----:B------:R-:W-:Y:S01]  /*13950*/  MUFU.EX2 R31, R50 ;  /* 0x00000032001f7308 */ /* 0x000fe20000000800 */
[----:B------:R-:W-:Y:S02]  /*13960*/  PRMT R26, R39, 0x5410, R38 ;  /* 0x00005410271a7816 */ /* 0x000fe40000000026 */
[----:B------:R-:W-:Y:S02]  /*13970*/  @!P2 PRMT R38, R49, 0x5410, RZ ;  /* 0x000054103126a816 */ /* 0x000fe400000000ff */
[----:B------:R-:W-:-:S04]  /*13980*/  LOP3.LUT R49, R126, 0xffff, RZ, 0xc0, !PT ;  /* 0x0000ffff7e317812 */ /* 0x000fc800078ec0ff */
[----:B------:R-:W-:Y:S02]  /*13990*/  SHF.R.U32.HI R49, RZ, 0x8, R49 ;  /* 0x00000008ff317819 */ /* 0x000fe40000011631 */
[----:B------:R-:W-:Y:S02]  /*139a0*/  @!P3 PRMT R39, R48, 0x5410, RZ ;  /* 0x000054103027b816 */ /* 0x000fe400000000ff */
[----:B------:R-:W-:Y:S01]  /*139b0*/  LOP3.LUT R48, R49, 0xffff, RZ, 0xc0, !PT ;  /* 0x0000ffff31307812 */ /* 0x000fe200078ec0ff */
[----:B------:R1:W-:Y:S03]  /*139c0*/  MUFU.EX2 R50, R151 ;  /* 0x0000009700327308 */ /* 0x0003e60000000800 */
[C---:B------:R-:W-:Y:S01]  /*139d0*/  ISETP.GE.U32.AND P3, PT, R251.reuse, R48, PT ;  /* 0x00000030fb00720c */ /* 0x040fe20003f66070 */
[----:B------:R1:W-:Y:S04]  /*139e0*/  STL [R1+0x2bc], R26 ;  /* 0x0002bc1a01007387 */ /* 0x0003e80000100800 */
[----:B------:R1:W-:Y:S01]  /*139f0*/  MUFU.EX2 R49, R58 ;  /* 0x0000003a00317308 */ /* 0x0003e20000000800 */
[----:B------:R-:W-:-:S02]  /*13a00*/  ISETP.GE.U32.AND P2, PT, R251, R150, PT ;  /* 0x00000096fb00720c */ /* 0x000fc40003f46070 */
[----:B------:R-:W3:Y:S05]  /*13a10*/  LDL.LU R150, [R1+0x3bc] ;  /* 0x0003bc0001967983 */ /* 0x000eea0000300800 */
[----:B------:R-:W4:Y:S01]  /*13a20*/  MUFU.EX2 R36, R36 ;  /* 0x0000002400247308 */ /* 0x000f220000000800 */
[----:B-1----:R-:W3:Y:S01]  /*13a30*/  LDL.LU R151, [R1+0x3b8] ;  /* 0x0003b80001977983 */ /* 0x002ee20000300800 */
[----:B------:R-:W-:-:S06]  /*13a40*/  F2FP.BF16.PACK_AB R58, R217, R53 ;  /* 0x00000035d93a723e */ /* 0x000fcc00000010ff */
[----:B------:R-:W-:Y:S08]  /*13a50*/  MUFU.EX2 R110, R110 ;  /* 0x0000006e006e7308 */ /* 0x000ff00000000800 */
[----:B------:R1:W-:Y:S08]  /*13a60*/  MUFU.EX2 R26, R51 ;  /* 0x00000033001a7308 */ /* 0x0003f00000000800 */
[----:B------:R-:W-:Y:S01]  /*13a70*/  MUFU.EX2 R104, R104 ;  /* 0x0000006800687308 */ /* 0x000fe20000000800 */
[----:B-1----:R-:W-:-:S07]  /*13a80*/  F2FP.BF16.PACK_AB R51, R216, R164 ;  /* 0x000000a4d833723e */ /* 0x002fce00000010ff */
[----:B------:R-:W-:Y:S01]  /*13a90*/  MUFU.EX2 R108, R108 ;  /* 0x0000006c006c7308 */ /* 0x000fe20000000800 */
[----:B------:R-:W-:Y:S01]  /*13aa0*/  @!P4 HFMA2.BF16_V2 R47, -RZ.H0_H0, RZ.H0_H0, -R51.H0_H0 ;  /* 0x200000ffff2fc231 */ /* 0x000fe20000340933 */
[----:B------:R-:W-:Y:S01]  /*13ab0*/  STL.64 [R1+0x268], R38 ;  /* 0x0002682601007387 */ /* 0x000fe20000100a00 */
[----:B----4-:R-:W-:-:S03]  /*13ac0*/  FFMA.FTZ R30, R30, R36, R131 ;  /* 0x000000241e1e7223 */ /* 0x010fc60000010083 */
[----:B------:R1:W4:Y:S01]  /*13ad0*/  LDL.LU R131, [R1+0x3b4] ;  /* 0x0003b40001837983 */ /* 0x0003220000300800 */
[----:B--2---:R-:W-:-:S04]  /*13ae0*/  FFMA.FTZ R48, R37, R31, R53 ;  /* 0x0000001f25307223 */ /* 0x004fc80000010035 */
[----:B------:R-:W-:Y:S02]  /*13af0*/  FADD.FTZ R48, R217, R48 ;  /* 0x00000030d9307221 */ /* 0x000fe40000010000 */
[----:B------:R-:W2:Y:S02]  /*13b00*/  MUFU.EX2 R217, R119 ;  /* 0x0000007700d97308 */ /* 0x000ea40000000800 */
[----:B------:R-:W-:Y:S01]  /*13b10*/  FADD.FTZ R48, R112, R48 ;  /* 0x0000003070307221 */ /* 0x000fe20000010000 */
[----:B------:R-:W-:-:S05]  /*13b20*/  F2FP.BF16.PACK_AB R112, R50, R112 ;  /* 0x000000703270723e */ /* 0x000fca00000010ff */
[----:B------:R1:W1:Y:S01]  /*13b30*/  MUFU.EX2 R119, R52 ;  /* 0x0000003400777308 */ /* 0x0002620000000800 */
[----:B------:R-:W-:Y:S01]  /*13b40*/  FADD.FTZ R48, R50, R48 ;  /* 0x0000003032307221 */ /* 0x000fe20000010000 */
[----:B------:R-:W-:-:S03]  /*13b50*/  PRMT R50, R51, 0x7632, R50 ;  /* 0x0000763233327816 */ /* 0x000fc60000000032 */
[----:B------:R-:W-:Y:S02]  /*13b60*/  FADD.FTZ R48, R49, R48 ;  /* 0x0000003031307221 */ /* 0x000fe40000010000 */
[----:B------:R-:W-:Y:S01]  /*13b70*/  @!P1 HFMA2.BF16_V2 R46, -RZ.H0_H0, RZ.H0_H0, -R50.H0_H0 ;  /* 0x200000ffff2e9231 */ /* 0x000fe20000340932 */
[----:B--2---:R-:W-:Y:S01]  /*13b80*/  F2FP.BF16.PACK_AB R53, R26, R217 ;  /* 0x000000d91a35723e */ /* 0x004fe200000010ff */
[C---:B------:R-:W-:Y:S01]  /*13b90*/  FADD.FTZ R48, R110.reuse, R48 ;  /* 0x000000306e307221 */ /* 0x040fe20000010000 */
[----:B------:R-:W-:Y:S02]  /*13ba0*/  PRMT R37, R51, 0x5410, R50 ;  /* 0x0000541033257816 */ /* 0x000fe40000000032 */
[----:B------:R-:W-:Y:S01]  /*13bb0*/  @!P4 PRMT R51, R47, 0x5410, RZ ;  /* 0x000054102f33c816 */ /* 0x000fe200000000ff */
[----:B------:R2:W-:Y:S01]  /*13bc0*/  STL [R1+0x118], R26 ;  /* 0x0001181a01007387 */ /* 0x0005e20000100800 */
[----:B------:R-:W-:Y:S02]  /*13bd0*/  F2FP.BF16.PACK_AB R110, R110, R49 ;  /* 0x000000316e6e723e */ /* 0x000fe400000010ff */
[----:B-1----:R-:W-:-:S02]  /*13be0*/  PRMT R52, R53, 0x7632, R52 ;  /* 0x0000763235347816 */ /* 0x002fc40000000034 */
[----:B------:R-:W-:Y:S01]  /*13bf0*/  LOP3.LUT R47, R126, 0xff, RZ, 0xc0, !PT ;  /* 0x000000ff7e2f7812 */ /* 0x000fe200078ec0ff */
[----:B------:R-:W-:Y:S01]  /*13c00*/  STL [R1+0xc0], R119 ;  /* 0x0000c07701007387 */ /* 0x000fe20000100800 */
[----:B------:R-:W-:Y:S02]  /*13c10*/  LOP3.LUT R49, R128, 0xff, RZ, 0xc0, !PT ;  /* 0x000000ff80317812 */ /* 0x000fe400078ec0ff */
[----:B------:R-:W-:Y:S01]  /*13c20*/  @!P1 PRMT R50, R46, 0x5410, RZ ;  /* 0x000054102e329816 */ /* 0x000fe200000000ff */
[----:B------:R-:W-:Y:S01]  /*13c30*/  STL [R1+0x110], R104 ;  /* 0x0001106801007387 */ /* 0x000fe20000100800 */
[----:B------:R-:W-:Y:S01]  /*13c40*/  @!P2 HFMA2.BF16_V2 R22, -RZ.H0_H0, RZ.H0_H0, -R53.H0_H0 ;  /* 0x200000ffff16a231 */ /* 0x000fe20000340935 */
[C---:B------:R-:W-:Y:S01]  /*13c50*/  ISETP.GE.U32.AND P1, PT, R251.reuse, R47, PT ;  /* 0x0000002ffb00720c */ /* 0x040fe20003f26070 */
[----:B------:R-:W-:Y:S01]  /*13c60*/  @!P5 HFMA2.BF16_V2 R45, -RZ.H0_H0, RZ.H0_H0, -R52.H0_H0 ;  /* 0x200000ffff2dd231 */ /* 0x000fe20000340934 */
[----:B------:R1:W-:Y:S01]  /*13c70*/  STL [R1+0x58], R37 ;  /* 0x0000582501007387 */ /* 0x0003e20000100800 */
[----:B------:R-:W-:-:S03]  /*13c80*/  ISETP.GE.U32.AND P4, PT, R251, R49, PT ;  /* 0x00000031fb00720c */ /* 0x000fc60003f86070 */
[----:B------:R-:W-:Y:S01]  /*13c90*/  STL [R1+0x114], R108 ;  /* 0x0001146c01007387 */ /* 0x000fe20000100800 */
[----:B------:R-:W-:Y:S01]  /*13ca0*/  SHF.R.U32.HI R46, RZ, 0x18, R126 ;  /* 0x00000018ff2e7819 */ /* 0x000fe2000001167e */
[----:B------:R-:W1:Y:S02]  /*13cb0*/  MUFU.EX2 R49, R124 ;  /* 0x0000007c00317308 */ /* 0x000e640000000800 */
[----:B------:R3:W-:Y:S01]  /*13cc0*/  STL.64 [R1+0x270], R50 ;  /* 0x0002703201007387 */ /* 0x0007e20000100a00 */
[----:B------:R-:W-:-:S05]  /*13cd0*/  F2FP.BF16.PACK_AB R47, R111, R127 ;  /* 0x0000007f6f2f723e */ /* 0x000fca00000010ff */
[----:B--2---:R2:W-:Y:S01]  /*13ce0*/  MUFU.EX2 R26, R130 ;  /* 0x00000082001a7308 */ /* 0x0045e20000000800 */
[----:B------:R-:W-:Y:S01]  /*13cf0*/  @!P1 HFMA2.BF16_V2 R44, -RZ.H0_H0, RZ.H0_H0, -R47.H0_H0 ;  /* 0x200000ffff2c9231 */ /* 0x000fe2000034092f */
[----:B-1----:R-:W-:Y:S02]  /*13d00*/  PRMT R37, R53, 0x5410, R52 ;  /* 0x0000541035257816 */ /* 0x002fe40000000034 */
[----:B------:R-:W-:Y:S02]  /*13d10*/  @!P2 PRMT R53, R22, 0x5410, RZ ;  /* 0x000054101635a816 */ /* 0x000fe400000000ff */
[----:B------:R-:W-:Y:S01]  /*13d20*/  SHF.R.U32.HI R22, RZ, 0x10, R126 ;  /* 0x00000010ff167819 */ /* 0x000fe2000001167e */
[----:B--2---:R1:W2:Y:S01]  /*13d30*/  LDL.LU R130, [R1+0x3b0] ;  /* 0x0003b00001827983 */ /* 0x0042a20000300800 */
[----:B------:R-:W-:Y:S01]  /*13d40*/  @!P5 PRMT R52, R45, 0x5410, RZ ;  /* 0x000054102d34d816 */ /* 0x000fe200000000ff */
[----:B---3--:R-:W3:Y:S01]  /*13d50*/  MUFU.EX2 R51, R125 ;  /* 0x0000007d00337308 */ /* 0x008ee20000000800 */
[----:B------:R-:W-:-:S02]  /*13d60*/  ISETP.GE.U32.AND P5, PT, R251, R46, PT ;  /* 0x0000002efb00720c */ /* 0x000fc40003fa6070 */
[----:B------:R-:W-:Y:S02]  /*13d70*/  PRMT R46, R47, 0x7632, R46 ;  /* 0x000076322f2e7816 */ /* 0x000fe4000000002e */
[----:B------:R-:W-:Y:S01]  /*13d80*/  LOP3.LUT R22, R22, 0xff, RZ, 0xc0, !PT ;  /* 0x000000ff16167812 */ /* 0x000fe200078ec0ff */
[----:B------:R1:W-:Y:S02]  /*13d90*/  STL [R1+0x54], R37 ;  /* 0x0000542501007387 */ /* 0x0003e40000100800 */
[----:B------:R-:W-:Y:S01]  /*13da0*/  @!P3 HFMA2.BF16_V2 R21, -RZ.H0_H0, RZ.H0_H0, -R46.H0_H0 ;  /* 0x200000ffff15b231 */ /* 0x000fe2000034092e */
[----:B------:R-:W-:Y:S01]  /*13db0*/  ISETP.GE.U32.AND P2, PT, R251, R22, PT ;  /* 0x00000016fb00720c */ /* 0x000fe20003f46070 */
[----:B------:R2:W2:Y:S01]  /*13dc0*/  LDL.LU R111, [R1+0x3ac] ;  /* 0x0003ac00016f7983 */ /* 0x0004a20000300800 */
[--C-:B------:R-:W-:Y:S01]  /*13dd0*/  SHF.R.U32.HI R124, RZ, 0x18, R128.reuse ;  /* 0x00000018ff7c7819 */ /* 0x100fe20000011680 */
[----:B------:R3:W1:Y:S01]  /*13de0*/  MUFU.EX2 R50, R106 ;  /* 0x0000006a00327308 */ /* 0x0006620000000800 */
[----:B------:R-:W-:Y:S01]  /*13df0*/  SHF.R.U32.HI R45, RZ, 0x10, R128 ;  /* 0x00000010ff2d7819 */ /* 0x000fe20000011680 */
[----:B------:R2:W2:Y:S01]  /*13e00*/  LDL.LU R127, [R1+0x3a8] ;  /* 0x0003a800017f7983 */ /* 0x0004a20000300800 */
[----:B------:R-:W-:Y:S01]  /*13e10*/  PRMT R22, R47, 0x5410, R46 ;  /* 0x000054102f167816 */ /* 0x000fe2000000002e */
[----:B------:R-:W-:Y:S01]  /*13e20*/  FADD.FTZ R48, R49, R48 ;  /* 0x0000003031307221 */ /* 0x000fe20000010000 */
[----:B------:R-:W-:-:S02]  /*13e30*/  @!P1 PRMT R47, R44, 0x5410, RZ ;  /* 0x000054102c2f9816 */ /* 0x000fc400000000ff */
[----:B------:R-:W-:Y:S01]  /*13e40*/  @!P3 PRMT R46, R21, 0x5410, RZ ;  /* 0x00005410152eb816 */ /* 0x000fe200000000ff */
[----:B------:R1:W1:Y:S01]  /*13e50*/  MUFU.EX2 R44, R123 ;  /* 0x0000007b002c7308 */ /* 0x0002620000000800 */
[----:B------:R-:W-:Y:S02]  /*13e60*/  ISETP.GE.U32.AND P1, PT, R251, R124, PT ;  /* 0x0000007cfb00720c */ /* 0x000fe40003f26070 */
[----:B---3--:R-:W-:Y:S02]  /*13e70*/  F2FP.BF16.PACK_AB R106, R51, R49 ;  /* 0x00000031336a723e */ /* 0x008fe400000010ff */
[----:B-1----:R-:W-:Y:S02]  /*13e80*/  LOP3.LUT R37, R128, 0xffff, RZ, 0xc0, !PT ;  /* 0x0000ffff80257812 */ /* 0x002fe400078ec0ff */
[----:B------:R1:W3:Y:S01]  /*13e90*/  LDL.LU.64 R128, [R1+0x3a0] ;  /* 0x0003a00001807983 */ /* 0x0002e20000300a00 */
[----:B------:R-:W-:-:S03]  /*13ea0*/  F2FP.BF16.PACK_AB R49, R108, R104 ;  /* 0x000000686c31723e */ /* 0x000fc600000010ff */
[----:B------:R-:W-:Y:S01]  /*13eb0*/  STL.64 [R1+0x278], R52 ;  /* 0x0002783401007387 */ /* 0x000fe20000100a00 */
[----:B------:R-:W-:-:S03]  /*13ec0*/  SHF.R.U32.HI R21, RZ, 0x8, R37 ;  /* 0x00000008ff157819 */ /* 0x000fc60000011625 */
[----:B------:R1:W2:Y:S01]  /*13ed0*/  LDL.LU R126, [R1+0x39c] ;  /* 0x00039c00017e7983 */ /* 0x0002a20000300800 */
[----:B------:R-:W-:-:S03]  /*13ee0*/  FADD.FTZ R37, R51, R48 ;  /* 0x0000003033257221 */ /* 0x000fc60000010000 */
[----:B------:R1:W2:Y:S01]  /*13ef0*/  LDL.LU R125, [R1+0x398] ;  /* 0x00039800017d7983 */ /* 0x0002a20000300800 */
[----:B------:R-:W-:-:S03]  /*13f00*/  PRMT R48, R49, 0x7632, R48 ;  /* 0x0000763231307816 */ /* 0x000fc60000000030 */
[----:B------:R1:W2:Y:S01]  /*13f10*/  LDL.LU R124, [R1+0x394] ;  /* 0x00039400017c7983 */ /* 0x0002a20000300800 */
[----:B------:R-:W-:-:S03]  /*13f20*/  LOP3.LUT R21, R21, 0xffff, RZ, 0xc0, !PT ;  /* 0x0000ffff15157812 */ /* 0x000fc600078ec0ff */
[----:B------:R1:W-:Y:S01]  /*13f30*/  STL.64 [R1+0x280], R46 ;  /* 0x0002802e01007387 */ /* 0x0003e20000100a00 */
[----:B------:R-:W-:Y:S01]  /*13f40*/  @!P2 HFMA2.BF16_V2 R43, -RZ.H0_H0, RZ.H0_H0, -R49.H0_H0 ;  /* 0x200000ffff2ba231 */ /* 0x000fe20000340931 */
[----:B------:R-:W-:Y:S01]  /*13f50*/  ISETP.GE.U32.AND P3, PT, R251, R21, PT ;  /* 0x00000015fb00720c */ /* 0x000fe20003f66070 */
[----:B------:R-:W-:Y:S01]  /*13f60*/  @!P5 HFMA2.BF16_V2 R42, -RZ.H0_H0, RZ.H0_H0, -R48.H0_H0 ;  /* 0x200000ffff2ad231 */ /* 0x000fe20000340930 */
[----:B------:R-:W-:Y:S01]  /*13f70*/  PRMT R21, R49, 0x5410, R48 ;  /* 0x0000541031157816 */ /* 0x000fe20000000030 */
[----:B------:R2:W2:Y:S01]  /*13f80*/  LDL.LU R123, [R1+0x390] ;  /* 0x00039000017b7983 */ /* 0x0004a20000300800 */
[----:B------:R-:W-:Y:S01]  /*13f90*/  @!P2 PRMT R49, R43, 0x5410, RZ ;  /* 0x000054102b31a816 */ /* 0x000fe200000000ff */
[----:B------:R-:W-:Y:S01]  /*13fa0*/  FADD.FTZ R43, R50, R37 ;  /* 0x00000025322b7221 */ /* 0x000fe20000010000 */
[----:B------:R-:W-:-:S03]  /*13fb0*/  @!P5 PRMT R48, R42, 0x5410, RZ ;  /* 0x000054102a30d816 */ /* 0x000fc600000000ff */
[----:B------:R-:W-:Y:S01]  /*13fc0*/  FADD.FTZ R43, R44, R43 ;  /* 0x0000002b2c2b7221 */ /* 0x000fe20000010000 */
[----:B------:R-:W-:Y:S08]  /*13fd0*/  MUFU.EX2 R37, R121 ;  /* 0x0000007900257308 */ /* 0x000ff00000000800 */
[----:B-1----:R1:W1:Y:S08]  /*13fe0*/  MUFU.EX2 R46, R122 ;  /* 0x0000007a002e7308 */ /* 0x0022700000000800 */
[----:B------:R1:W1:Y:S02]  /*13ff0*/  MUFU.EX2 R47, R102 ;  /* 0x00000066002f7308 */ /* 0x0002640000000800 */
[----:B-1----:R1:W2:Y:S04]  /*14000*/  LDL.LU R122, [R1+0x38c] ;  /* 0x00038c00017a7983 */ /* 0x0022a80000300800 */
[----:B------:R1:W2:Y:S01]  /*14010*/  LDL.LU R108, [R1+0x388] ;  /* 0x00038800016c7983 */ /* 0x0002a20000300800 */
[----:B------:R-:W-:-:S03]  /*14020*/  FADD.FTZ R42, R46, R43 ;  /* 0x0000002b2e2a7221 */ /* 0x000fc60000010000 */
[----:B------:R1:W2:Y:S01]  /*14030*/  LDL.LU R104, [R1+0x384] ;  /* 0x0003840001687983 */ /* 0x0002a20000300800 */
[----:B------:R-:W-:-:S03]  /*14040*/  LOP3.LUT R102, R45, 0xff, RZ, 0xc0, !PT ;  /* 0x000000ff2d667812 */ /* 0x000fc600078ec0ff */
[----:B------:R1:W-:Y:S01]  /*14050*/  STL [R1+0x2a8], R21 ;  /* 0x0002a81501007387 */ /* 0x0003e20000100800 */
[----:B------:R1:W1:Y:S01]  /*14060*/  MUFU.EX2 R45, R98 ;  /* 0x00000062002d7308 */ /* 0x0002620000000800 */
[----:B------:R-:W-:Y:S02]  /*14070*/  F2FP.BF16.PACK_AB R43, R119, R118 ;  /* 0x00000076772b723e */ /* 0x000fe400000010ff */
[----:B------:R1:W-:Y:S04]  /*14080*/  STL.64 [R1+0x290], R48 ;  /* 0x0002903001007387 */ /* 0x0003e80000100a00 */
[----:B------:R1:W2:Y:S02]  /*14090*/  LDL.LU R121, [R1+0x380] ;  /* 0x0003800001797983 */ /* 0x0002a40000300800 */
[----:B-1----:R-:W-:-:S02]  /*140a0*/  F2FP.BF16.PACK_AB R98, R47, R46 ;  /* 0x0000002e2f62723e */ /* 0x002fc400000010ff */
[----:B------:R-:W-:Y:S08]  /*140b0*/  MUFU.EX2 R46, R24 ;  /* 0x00000018002e7308 */ /* 0x000ff00000000800 */
[----:B------:R1:W-:Y:S02]  /*140c0*/  MUFU.EX2 R21, R120 ;  /* 0x0000007800157308 */ /* 0x0003e40000000800 */
[----:B-1----:R1:W2:Y:S04]  /*140d0*/  LDL.LU R120, [R1+0x37c] ;  /* 0x00037c0001787983 */ /* 0x0022a80000300800 */
[----:B------:R1:W2:Y:S04]  /*140e0*/  LDL.LU R119, [R1+0x378] ;  /* 0x0003780001777983 */ /* 0x0002a80000300800 */
[----:B------:R1:W2:Y:S04]  /*140f0*/  LDL.LU R118, [R1+0x374] ;  /* 0x0003740001767983 */ /* 0x0002a80000300800 */
[----:B------:R-:W2:Y:S01]  /*14100*/  LDL.LU R24, [R1+0x1d0] ;  /* 0x0001d00001187983 */ /* 0x000ea20000300800 */
[----:B------:R-:W1:Y:S01]  /*14110*/  MUFU.EX2 R94, R94 ;  /* 0x0000005e005e7308 */ /* 0x000e620000000800 */
[----:B------:R-:W-:-:S04]  /*14120*/  FADD.FTZ R42, R47, R42 ;  /* 0x0000002a2f2a7221 */ /* 0x000fc80000010000 */
[----:B------:R-:W-:Y:S01]  /*14130*/  FADD.FTZ R42, R45, R42 ;  /* 0x0000002a2d2a7221 */ /* 0x000fe20000010000 */
[----:B------:R-:W-:Y:S02]  /*14140*/  ISETP.GE.U32.AND P2, PT, R251, R102, PT ;  /* 0x00000066fb00720c */ /* 0x000fe40003f46070 */
[----:B------:R-:W-:Y:S01]  /*14150*/  F2FP.BF16.PACK_AB R102, R44, R50 ;  /* 0x000000322c66723e */ /* 0x000fe200000010ff */
[----:B------:R4:W4:Y:S01]  /*14160*/  MUFU.EX2 R47, R25 ;  /* 0x00000019002f7308 */ /* 0x0009220000000800 */
[C-C-:B-1----:R-:W-:Y:S01]  /*14170*/  FADD.FTZ R48, R94.reuse, R42.reuse ;  /* 0x0000002a5e307221 */ /* 0x142fe20000010000 */
[----:B------:R-:W-:Y:S02]  /*14180*/  F2FP.BF16.PACK_AB R94, R94, R45 ;  /* 0x0000002d5e5e723e */ /* 0x000fe400000010ff */
[----:B------:R-:W-:Y:S02]  /*14190*/  F2FP.BF16.PACK_AB R45, R37, R26 ;  /* 0x0000001a252d723e */ /* 0x000fe400000010ff */
[----:B------:R-:W-:-:S02]  /*141a0*/  PRMT R42, R43, 0x7632, R42 ;  /* 0x000076322b2a7816 */ /* 0x000fc4000000002a */
[----:B------:R-:W-:Y:S01]  /*141b0*/  PRMT R44, R45, 0x7632, R44 ;  /* 0x000076322d2c7816 */ /* 0x000fe2000000002c */
[----:B------:R-:W-:Y:S02]  /*141c0*/  @!P4 HFMA2.BF16_V2 R90, -RZ.H0_H0, RZ.H0_H0, -R43.H0_H0 ;  /* 0x200000ffff5ac231 */ /* 0x000fe4000034092b */
[----:B------:R-:W-:Y:S02]  /*141d0*/  @!P3 HFMA2.BF16_V2 R23, -RZ.H0_H0, RZ.H0_H0, -R42.H0_H0 ;  /* 0x200000ffff17b231 */ /* 0x000fe4000034092a */
[----:B------:R-:W-:Y:S01]  /*141e0*/  @!P1 HFMA2.BF16_V2 R17, -RZ.H0_H0, RZ.H0_H0, -R44.H0_H0 ;  /* 0x200000ffff119231 */ /* 0x000fe2000034092c */
[----:B----4-:R-:W-:Y:S02]  /*141f0*/  PRMT R25, R43, 0x5410, R42 ;  /* 0x000054102b197816 */ /* 0x010fe4000000002a */
[----:B------:R-:W-:Y:S02]  /*14200*/  @!P4 PRMT R43, R90, 0x5410, RZ ;  /* 0x000054105a2bc816 */ /* 0x000fe400000000ff */
[----:B------:R-:W-:-:S02]  /*14210*/  @!P3 PRMT R42, R23, 0x5410, RZ ;  /* 0x00005410172ab816 */ /* 0x000fc400000000ff */
[----:B------:R-:W-:Y:S02]  /*14220*/  PRMT R23, R45, 0x5410, R44 ;  /* 0x000054102d177816 */ /* 0x000fe4000000002c */
[----:B------:R-:W-:Y:S01]  /*14230*/  @!P1 PRMT R44, R17, 0x5410, RZ ;  /* 0x00005410112c9816 */ /* 0x000fe200000000ff */
[----:B------:R-:W-:Y:S01]  /*14240*/  FADD.FTZ R17, R21, R48 ;  /* 0x0000003015117221 */ /* 0x000fe20000010000 */
[----:B------:R-:W-:Y:S04]  /*14250*/  STL [R1+0x2cc], R25 ;  /* 0x0002cc1901007387 */ /* 0x000fe80000100800 */
[----:B------:R-:W-:Y:S04]  /*14260*/  STL.64 [R1+0x2a0], R42 ;  /* 0x0002a02a01007387 */ /* 0x000fe80000100a00 */
[----:B------:R1:W-:Y:S01]  /*14270*/  STL.64 [R1+0x2b0], R22 ;  /* 0x0002b01601007387 */ /* 0x0003e20000100a00 */
[C---:B------:R-:W-:Y:S01]  /*14280*/  F2FP.BF16.PACK_AB R90, R47.reuse, R21 ;  /* 0x000000152f5a723e */ /* 0x040fe200000010ff */
[----:B------:R-:W-:Y:S01]  /*14290*/  UIADD3 UR4, UR30, -0x2, URZ ;  /* 0xfffffffe1e047890 */ /* 0x000fe2000fffe03f */
[----:B-1----:R-:W-:Y:S01]  /*142a0*/  FADD.FTZ R22, R47, R17 ;  /* 0x000000112f167221 */ /* 0x002fe20000010000 */
[----:B------:R-:W-:-:S05]  /*142b0*/  FSEL R17, R27, RZ, P6 ;  /* 0x000000ff1b117208 */ /* 0x000fca0003000000 */
[----:B------:R-:W-:-:S04]  /*142c0*/  FADD.FTZ R21, R2, -R17 ;  /* 0x8000001102157221 */ /* 0x000fc80000010000 */
[----:B------:R-:W-:Y:S01]  /*142d0*/  FMUL.FTZ R21, R21, c[0x0][0x23c] ;  /* 0x00008f0015157a20 */ /* 0x000fe20000410000 */
[----:B------:R-:W-:Y:S08]  /*142e0*/  MUFU.EX2 R17, R117 ;  /* 0x0000007500117308 */ /* 0x000ff00000000800 */
[----:B------:R-:W1:Y:S01]  /*142f0*/  MUFU.EX2 R21, R21 ;  /* 0x0000001500157308 */ /* 0x000e620000000800 */
[----:B------:R-:W-:Y:S01]  /*14300*/  @!P2 HFMA2.BF16_V2 R86, -RZ.H0_H0, RZ.H0_H0, -R45.H0_H0 ;  /* 0x200000ffff56a231 */ /* 0x000fe2000034092d */
[----:B------:R-:W-:-:S04]  /*14310*/  ULOP3.LUT UR4, UR4, UR29, URZ, 0x3c, !UPT ;  /* 0x0000001d04047292 */ /* 0x000fc8000f8e3c3f */
[----:B------:R-:W-:Y:S02]  /*14320*/  @!P2 PRMT R45, R86, 0x5410, RZ ;  /* 0x00005410562da816 */ /* 0x000fe400000000ff */
[----:B------:R4:W4:Y:S03]  /*14330*/  MUFU.EX2 R86, R100 ;  /* 0x0000006400567308 */ /* 0x0009260000000800 */
[----:B------:R2:W-:Y:S01]  /*14340*/  STL.64 [R1+0x2c0], R44 ;  /* 0x0002c02c01007387 */ /* 0x0005e20000100a00 */
[-C--:B-1----:R-:W-:Y:S02]  /*14350*/  FMUL.FTZ R132, R132, R21.reuse ;  /* 0x0000001584847220 */ /* 0x082fe40000410000 */
[-C--:B------:R-:W-:Y:S02]  /*14360*/  FMUL.FTZ R133, R133, R21.reuse ;  /* 0x0000001585857220 */ /* 0x080fe40000410000 */
[----:B------:R-:W-:-:S02]  /*14370*/  FMUL.FTZ R136, R136, R21 ;  /* 0x0000001588887220 */ /* 0x000fc40000410000 */
[-C--:B------:R-:W-:Y:S02]  /*14380*/  FMUL.FTZ R137, R137, R21.reuse ;  /* 0x0000001589897220 */ /* 0x080fe40000410000 */
[-C--:B------:R-:W-:Y:S01]  /*14390*/  FMUL.FTZ R140, R140, R21.reuse ;  /* 0x000000158c8c7220 */ /* 0x080fe20000410000 */
[----:B----4-:R1:W4:Y:S01]  /*143a0*/  LDL.LU R100, [R1+0x370] ;  /* 0x0003700001647983 */ /* 0x0103220000300800 */
[-C--:B------:R-:W-:Y:S02]  /*143b0*/  FMUL.FTZ R141, R141, R21.reuse ;  /* 0x000000158d8d7220 */ /* 0x080fe40000410000 */
[-C--:B------:R-:W-:Y:S02]  /*143c0*/  FMUL.FTZ R148, R148, R21.reuse ;  /* 0x0000001594947220 */ /* 0x080fe40000410000 */
[----:B------:R-:W-:Y:S02]  /*143d0*/  FMUL.FTZ R149, R149, R21 ;  /* 0x0000001595957220 */ /* 0x000fe40000410000 */
[----:B------:R-:W-:-:S04]  /*143e0*/  FADD.FTZ R22, R46, R22 ;  /* 0x000000162e167221 */ /* 0x000fc80000010000 */
[----:B------:R-:W-:Y:S01]  /*143f0*/  FADD.FTZ R47, R86, R22 ;  /* 0x00000016562f7221 */ /* 0x000fe20000010000 */
[----:B------:R-:W-:Y:S01]  /*14400*/  STL [R1+0x2c8], R27 ;  /* 0x0002c81b01007387 */ /* 0x000fe20000100800 */
[-C--:B------:R-:W-:Y:S02]  /*14410*/  FMUL.FTZ R144, R144, R116.reuse ;  /* 0x0000007490907220 */ /* 0x080fe40000410000 */
[-C--:B------:R-:W-:Y:S01]  /*14420*/  FMUL.FTZ R145, R145, R116.reuse ;  /* 0x0000007491917220 */ /* 0x080fe20000410000 */
[----:B------:R1:W3:Y:S01]  /*14430*/  LDL.LU R117, [R1+0x36c] ;  /* 0x00036c0001757983 */ /* 0x0002e20000300800 */
[-C--:B------:R-:W-:Y:S02]  /*14440*/  FMUL.FTZ R152, R152, R116.reuse ;  /* 0x0000007498987220 */ /* 0x080fe40000410000 */
[-C--:B------:R-:W-:Y:S02]  /*14450*/  FMUL.FTZ R153, R153, R116.reuse ;  /* 0x0000007499997220 */ /* 0x080fe40000410000 */
[----:B------:R-:W-:-:S02]  /*14460*/  FMUL.FTZ R156, R156, R116 ;  /* 0x000000749c9c7220 */ /* 0x000fc40000410000 */
[-C--:B------:R-:W-:Y:S02]  /*14470*/  FMUL.FTZ R157, R157, R116.reuse ;  /* 0x000000749d9d7220 */ /* 0x080fe40000410000 */
[-C--:B------:R-:W-:Y:S02]  /*14480*/  FMUL.FTZ R160, R160, R116.reuse ;  /* 0x00000074a0a07220 */ /* 0x080fe40000410000 */
[----:B------:R-:W-:Y:S02]  /*14490*/  FMUL.FTZ R161, R161, R116 ;  /* 0x00000074a1a17220 */ /* 0x000fe40000410000 */
[----:B------:R1:W3:Y:S01]  /*144a0*/  LDL.LU R116, [R1+0x368] ;  /* 0x0003680001747983 */ /* 0x0002e20000300800 */
[-C--:B------:R-:W-:Y:S02]  /*144b0*/  FMUL.FTZ R146, R146, R36.reuse ;  /* 0x0000002492927220 */ /* 0x080fe40000410000 */
[-C--:B------:R-:W-:Y:S02]  /*144c0*/  FMUL.FTZ R147, R147, R36.reuse ;  /* 0x0000002493937220 */ /* 0x080fe40000410000 */
[----:B------:R-:W-:-:S02]  /*144d0*/  FMUL.FTZ R154, R154, R36 ;  /* 0x000000249a9a7220 */ /* 0x000fc40000410000 */
[-C--:B------:R-:W-:Y:S02]  /*144e0*/  FMUL.FTZ R155, R155, R36.reuse ;  /* 0x000000249b9b7220 */ /* 0x080fe40000410000 */
[-C--:B------:R-:W-:Y:S02]  /*144f0*/  FMUL.FTZ R158, R158, R36.reuse ;  /* 0x000000249e9e7220 */ /* 0x080fe40000410000 */
[-C--:B------:R-:W-:Y:S02]  /*14500*/  FMUL.FTZ R159, R159, R36.reuse ;  /* 0x000000249f9f7220 */ /* 0x080fe40000410000 */
[-C--:B------:R-:W-:Y:S02]  /*14510*/  FMUL.FTZ R162, R162, R36.reuse ;  /* 0x00000024a2a27220 */ /* 0x080fe40000410000 */
[----:B------:R-:W-:Y:S02]  /*14520*/  FMUL.FTZ R163, R163, R36 ;  /* 0x00000024a3a37220 */ /* 0x000fe40000410000 */
[----:B------:R1:W-:Y:S01]  /*14530*/  MUFU.EX2 R36, R182 ;  /* 0x000000b600247308 */ /* 0x0003e20000000800 */
[----:B------:R-:W-:-:S02]  /*14540*/  FMUL.FTZ R134, R134, R31 ;  /* 0x0000001f86867220 */ /* 0x000fc40000410000 */
[-C--:B------:R-:W-:Y:S02]  /*14550*/  FMUL.FTZ R135, R135, R31.reuse ;  /* 0x0000001f87877220 */ /* 0x080fe40000410000 */
[-C--:B------:R-:W-:Y:S02]  /*14560*/  FMUL.FTZ R138, R138, R31.reuse ;  /* 0x0000001f8a8a7220 */ /* 0x080fe40000410000 */
[-C--:B------:R-:W-:Y:S02]  /*14570*/  FMUL.FTZ R139, R139, R31.reuse ;  /* 0x0000001f8b8b7220 */ /* 0x080fe40000410000 */
[-C--:B------:R-:W-:Y:S02]  /*14580*/  FMUL.FTZ R142, R142, R31.reuse ;  /* 0x0000001f8e8e7220 */ /* 0x080fe40000410000 */
[-C--:B------:R-:W-:Y:S02]  /*14590*/  FMUL.FTZ R143, R143, R31.reuse ;  /* 0x0000001f8f8f7220 */ /* 0x080fe40000410000 */
[----:B------:R-:W-:-:S02]  /*145a0*/  FMUL.FTZ R150, R150, R31 ;  /* 0x0000001f96967220 */ /* 0x000fc40000410000 */
[----:B------:R-:W-:Y:S01]  /*145b0*/  FMUL.FTZ R151, R151, R31 ;  /* 0x0000001f97977220 */ /* 0x000fe20000410000 */
[----:B------:R-:W-:Y:S01]  /*145c0*/  F2FP.BF16.PACK_AB R86, R86, R46 ;  /* 0x0000002e5656723e */ /* 0x000fe200000010ff */
[----:B------:R-:W-:Y:S02]  /*145d0*/  FADD.FTZ R46, R178, R113 ;  /* 0x00000071b22e7221 */ /* 0x000fe40000010000 */
[----:B--2---:R-:W-:Y:S01]  /*145e0*/  FFMA.FTZ R24, R24, R21, R17 ;  /* 0x0000001518187223 */ /* 0x004fe20000010011 */
[----:B------:R-:W-:-:S05]  /*145f0*/  LOP3.LUT R21, R233, UR4, RZ, 0x3c, !PT ;  /* 0x00000004e9157c12 */ /* 0x000fca000f8e3cff */
[----:B------:R-:W-:-:S05]  /*14600*/  IMAD.WIDE.U32 R44, R21, -0x326172a9, RZ ;  /* 0xcd9e8d57152c7825 */ /* 0x000fca00078e00ff */
[----:B------:R-:W-:-:S05]  /*14610*/  LOP3.LUT R21, R45, UR20, R166, 0x96, !PT ;  /* 0x000000142d157c12 */ /* 0x000fca000f8e96a6 */
[----:B------:R-:W-:Y:S01]  /*14620*/  IMAD.WIDE.U32 R22, R21, -0x2daee0ad, RZ ;  /* 0xd2511f5315167825 */ /* 0x000fe200078e00ff */
[----:B------:R-:W-:-:S04]  /*14630*/  LOP3.LUT R21, R247, UR18, R44, 0x96, !PT ;  /* 0x00000012f7157c12 */ /* 0x000fc8000f8e962c */
[----:B------:R-:W-:Y:S01]  /*14640*/  LOP3.LUT R25, R23, UR17, R234, 0x96, !PT ;  /* 0x0000001117197c12 */ /* 0x000fe2000f8e96ea */
[----:B------:R2:W-:Y:S04]  /*14650*/  STL.64 [R1+0x150], R44 ;  /* 0x0001502c01007387 */ /* 0x0005e80000100a00 */
[----:B------:R-:W-:-:S04]  /*14660*/  IMAD.WIDE.U32 R48, R25, -0x326172a9, RZ ;  /* 0xcd9e8d5719307825 */ /* 0x000fc800078e00ff */
[----:B--2---:R-:W-:Y:S01]  /*14670*/  IMAD.WIDE.U32 R44, R21, -0x2daee0ad, RZ ;  /* 0xd2511f53152c7825 */ /* 0x004fe200078e00ff */
        /* <DEDUP_REMOVED lines=11> */
[----:B------:R-:W-:-:S04]  /*14730*/  LOP3.LUT R27, R45, UR31, R22, 0x96, !PT ;  /* 0x0000001f2d1b7c12 */ /* 0x000fc8000f8e9616 */
[----:B------:R-:W-:Y:S01]  /*14740*/  LOP3.LUT R22, R27, 0xff, RZ, 0xc0, !PT ;  /* 0x000000ff1b167812 */ /* 0x000fe200078ec0ff */
[----:B------:R-:W2:Y:S03]  /*14750*/  MUFU.EX2 R23, R114 ;  /* 0x0000007200177308 */ /* 0x000ea60000000800 */
[----:B------:R-:W-:Y:S02]  /*14760*/  ISETP.GE.U32.AND P3, PT, R251, R22, PT ;  /* 0x00000016fb00720c */ /* 0x000fe40003f66070 */
[----:B------:R-:W-:-:S04]  /*14770*/  LOP3.LUT R22, R27, 0xffff, RZ, 0xc0, !PT ;  /* 0x0000ffff1b167812 */ /* 0x000fc800078ec0ff */
[----:B------:R-:W-:Y:S01]  /*14780*/  SHF.R.U32.HI R22, RZ, 0x8, R22 ;  /* 0x00000008ff167819 */ /* 0x000fe20000011616 */
[----:B------:R2:W2:Y:S01]  /*14790*/  MUFU.EX2 R25, R115 ;  /* 0x0000007300197308 */ /* 0x0004a20000000800 */
[----:B-1----:R-:W-:Y:S02]  /*147a0*/  LOP3.LUT R182, R44, 0xff, RZ, 0xc0, !PT ;  /* 0x000000ff2cb67812 */ /* 0x002fe400078ec0ff */
[----:B------:R-:W-:Y:S02]  /*147b0*/  LOP3.LUT R22, R22, 0xffff, RZ, 0xc0, !PT ;  /* 0x0000ffff16167812 */ /* 0x000fe400078ec0ff */
[C---:B------:R-:W-:Y:S02]  /*147c0*/  ISETP.GE.U32.AND P2, PT, R251.reuse, R182, PT ;  /* 0x000000b6fb00720c */ /* 0x040fe40003f46070 */
[----:B------:R-:W-:Y:S02]  /*147d0*/  ISETP.GE.U32.AND P5, PT, R251, R22, PT ;  /* 0x00000016fb00720c */ /* 0x000fe40003fa6070 */
[----:B------:R-:W-:-:S02]  /*147e0*/  SHF.R.U32.HI R182, RZ, 0x18, R44 ;  /* 0x00000018ffb67819 */ /* 0x000fc4000001162c */
[--C-:B------:R-:W-:Y:S02]  /*147f0*/  SHF.R.U32.HI R22, RZ, 0x10, R27.reuse ;  /* 0x00000010ff167819 */ /* 0x100fe4000001161b */
[----:B------:R-:W-:Y:S02]  /*14800*/  ISETP.GE.U32.AND P1, PT, R251, R182, PT ;  /* 0x000000b6fb00720c */ /* 0x000fe40003f26070 */
[----:B------:R-:W-:Y:S01]  /*14810*/  LOP3.LUT R22, R22, 0xff, RZ, 0xc0, !PT ;  /* 0x000000ff16167812 */ /* 0x000fe200078ec0ff */
[----:B--2---:R1:W2:Y:S01]  /*14820*/  LDL.LU R115, [R1+0x364] ;  /* 0x0003640001737983 */ /* 0x0042a20000300800 */
[C---:B------:R-:W-:Y:S01]  /*14830*/  F2FP.BF16.PACK_AB R182, R23.reuse, R17 ;  /* 0x0000001117b6723e */ /* 0x040fe200000010ff */
[----:B------:R-:W-:Y:S01]  /*14840*/  FADD.FTZ R23, R23, R24 ;  /* 0x0000001817177221 */ /* 0x000fe20000010000 */
[----:B------:R-:W-:Y:S01]  /*14850*/  LOP3.LUT R31, R44, 0xffff, RZ, 0xc0, !PT ;  /* 0x0000ffff2c1f7812 */ /* 0x000fe200078ec0ff */
[----:B------:R4:W-:Y:S01]  /*14860*/  MUFU.EX2 R24, R96 ;  /* 0x0000006000187308 */ /* 0x0009e20000000800 */
[----:B------:R-:W-:Y:S01]  /*14870*/  ISETP.GE.U32.AND P6, PT, R251, R22, PT ;  /* 0x00000016fb00720c */ /* 0x000fe20003fc6070 */
[----:B------:R-:W-:Y:S01]  /*14880*/  FADD.FTZ R22, R179, R30 ;  /* 0x0000001eb3167221 */ /* 0x000fe20000010000 */
[----:B------:R-:W-:Y:S01]  /*14890*/  F2FP.BF16.PACK_AB R179, R36, R25 ;  /* 0x0000001924b3723e */ /* 0x000fe200000010ff */
[----:B------:R1:W2:Y:S04]  /*148a0*/  LDL.LU R114, [R1+0x360] ;  /* 0x0003600001727983 */ /* 0x0002a80000300800 */
[----:B------:R-:W3:Y:S01]  /*148b0*/  MUFU.EX2 R45, R181 ;  /* 0x000000b5002d7308 */ /* 0x000ee20000000800 */
[----:B------:R-:W-:Y:S01]  /*148c0*/  SHF.R.U32.HI R27, RZ, 0x18, R27 ;  /* 0x00000018ff1b7819 */ /* 0x000fe2000001161b */
[----:B------:R1:W2:Y:S01]  /*148d0*/  LDL.LU R113, [R1+0x35c] ;  /* 0x00035c0001717983 */ /* 0x0002a20000300800 */
[----:B------:R-:W-:-:S02]  /*148e0*/  PRMT R178, R179, 0x7632, R178 ;  /* 0x00007632b3b27816 */ /* 0x000fc400000000b2 */
[----:B------:R-:W-:Y:S02]  /*148f0*/  ISETP.GE.U32.AND P4, PT, R251, R27, PT ;  /* 0x0000001bfb00720c */ /* 0x000fe40003f86070 */
[----:B------:R-:W-:Y:S01]  /*14900*/  PRMT R17, R179, 0x5410, R178 ;  /* 0x00005410b3117816 */ /* 0x000fe200000000b2 */
[----:B------:R-:W-:Y:S01]  /*14910*/  @!P5 HFMA2.BF16_V2 R16, -RZ.H0_H0, RZ.H0_H0, -R178.H0_H0 ;  /* 0x200000ffff10d231 */ /* 0x000fe200003409b2 */
[----:B----4-:R1:W2:Y:S04]  /*14920*/  LDL.LU R96, [R1+0x358] ;  /* 0x0003580001607983 */ /* 0x0102a80000300800 */
[----:B------:R1:W-:Y:S01]  /*14930*/  STL [R1+0x2d0], R17 ;  /* 0x0002d01101007387 */ /* 0x0003e20000100800 */
[----:B---3--:R-:W-:Y:S02]  /*14940*/  F2FP.BF16.PACK_AB R181, R45, R24 ;  /* 0x000000182db5723e */ /* 0x008fe400000010ff */
[----:B------:R-:W-:Y:S01]  /*14950*/  @!P5 PRMT R178, R16, 0x5410, RZ ;  /* 0x0000541010b2d816 */ /* 0x000fe200000000ff */
[----:B------:R-:W-:Y:S01]  /*14960*/  IMAD.WIDE.U32 R48, R21, -0x2daee0ad, RZ ;  /* 0xd2511f5315307825 */ /* 0x000fe200078e00ff */
[----:B------:R-:W-:-:S02]  /*14970*/  SHF.R.U32.HI R16, RZ, 0x8, R31 ;  /* 0x00000008ff107819 */ /* 0x000fc4000001161f */
[----:B------:R-:W-:Y:S01]  /*14980*/  SHF.R.U32.HI R27, RZ, 0x10, R44 ;  /* 0x00000010ff1b7819 */ /* 0x000fe2000001162c */
[----:B------:R-:W-:Y:S01]  /*14990*/  @!P3 HFMA2.BF16_V2 R131, -RZ.H0_H0, RZ.H0_H0, -R179.H0_H0 ;  /* 0x200000ffff83b231 */ /* 0x000fe200003409b3 */
[----:B------:R-:W-:Y:S01]  /*149a0*/  LOP3.LUT R16, R16, 0xffff, RZ, 0xc0, !PT ;  /* 0x0000ffff10107812 */ /* 0x000fe200078ec0ff */
[----:B------:R-:W-:Y:S01]  /*149b0*/  MUFU.EX2 R242, R242 ;  /* 0x000000f200f27308 */ /* 0x000fe20000000800 */
[----:B------:R-:W-:Y:S02]  /*149c0*/  LOP3.LUT R27, R27, 0xff, RZ, 0xc0, !PT ;  /* 0x000000ff1b1b7812 */ /* 0x000fe400078ec0ff */
[----:B------:R-:W-:Y:S01]  /*149d0*/  LOP3.LUT R30, R48, 0xff, RZ, 0xc0, !PT ;  /* 0x000000ff301e7812 */ /* 0x000fe200078ec0ff */
[----:B-1----:R-:W-:-:S04]  /*149e0*/  FADD.FTZ R17, R175, R46 ;  /* 0x0000002eaf117221 */ /* 0x002fc80000010000 */
[----:B------:R1:W3:Y:S01]  /*149f0*/  MUFU.EX2 R46, R180 ;  /* 0x000000b4002e7308 */ /* 0x0002e20000000800 */
[----:B------:R-:W-:Y:S02]  /*14a00*/  ISETP.GE.U32.AND P5, PT, R251, R16, PT ;  /* 0x00000010fb00720c */ /* 0x000fe40003fa6070 */
[----:B------:R-:W-:Y:S02]  /*14a10*/  @!P3 PRMT R179, R131, 0x5410, RZ ;  /* 0x0000541083b3b816 */ /* 0x000fe400000000ff */
[----:B------:R-:W-:Y:S02]  /*14a20*/  ISETP.GE.U32.AND P3, PT, R251, R27, PT ;  /* 0x0000001bfb00720c */ /* 0x000fe40003f66070 */
[----:B-1----:R-:W-:-:S05]  /*14a30*/  PRMT R180, R181, 0x7632, R180 ;  /* 0x00007632b5b47816 */ /* 0x002fca00000000b4 */
[----:B------:R-:W-:Y:S01]  /*14a40*/  @!P4 HFMA2.BF16_V2 R19, -RZ.H0_H0, RZ.H0_H0, -R180.H0_H0 ;  /* 0x200000ffff13c231 */ /* 0x000fe200003409b4 */
[----:B------:R-:W-:Y:S01]  /*14a50*/  PRMT R16, R181, 0x5410, R180 ;  /* 0x00005410b5107816 */ /* 0x000fe200000000b4 */
[----:B------:R-:W-:Y:S01]  /*14a60*/  MUFU.EX2 R51, R109 ;  /* 0x0000006d00337308 */ /* 0x000fe20000000800 */
[----:B------:R-:W-:Y:S02]  /*14a70*/  LOP3.LUT R27, R49, UR32, R50, 0x96, !PT ;  /* 0x00000020311b7c12 */ /* 0x000fe4000f8e9632 */
[----:B------:R-:W-:Y:S02]  /*14a80*/  @!P4 PRMT R180, R19, 0x5410, RZ ;  /* 0x0000541013b4c816 */ /* 0x000fe400000000ff */
[----:B------:R-:W-:-:S03]  /*14a90*/  ISETP.GE.U32.AND P4, PT, R251, R30, PT ;  /* 0x0000001efb00720c */ /* 0x000fc60003f86070 */
[----:B------:R-:W1:Y:S01]  /*14aa0*/  MUFU.EX2 R30, R230 ;  /* 0x000000e6001e7308 */ /* 0x000e620000000800 */
[----:B------:R-:W-:Y:S01]  /*14ab0*/  SHF.R.U32.HI R19, RZ, 0x10, R27 ;  /* 0x00000010ff137819 */ /* 0x000fe2000001161b */
[----:B------:R-:W-:Y:S01]  /*14ac0*/  @!P6 HFMA2.BF16_V2 R130, -RZ.H0_H0, RZ.H0_H0, -R181.H0_H0 ;  /* 0x200000ffff82e231 */ /* 0x000fe200003409b5 */
[----:B---3--:R-:W-:Y:S02]  /*14ad0*/  F2FP.BF16.PACK_AB R175, R242, R46 ;  /* 0x0000002ef2af723e */ /* 0x008fe400000010ff */
[----:B------:R-:W-:Y:S02]  /*14ae0*/  LOP3.LUT R19, R19, 0xff, RZ, 0xc0, !PT ;  /* 0x000000ff13137812 */ /* 0x000fe400078ec0ff */
[----:B------:R-:W-:Y:S02]  /*14af0*/  @!P6 PRMT R181, R130, 0x5410, RZ ;  /* 0x0000541082b5e816 */ /* 0x000fe400000000ff */
[----:B------:R-:W-:Y:S01]  /*14b00*/  ISETP.GE.U32.AND P6, PT, R251, R19, PT ;  /* 0x00000013fb00720c */ /* 0x000fe20003fc6070 */
[----:B------:R-:W-:Y:S01]  /*14b10*/  FADD.FTZ R19, R174, R22 ;  /* 0x00000016ae137221 */ /* 0x000fe20000010000 */
[----:B------:R-:W-:Y:S01]  /*14b20*/  PRMT R174, R175, 0x7632, R174 ;  /* 0x00007632afae7816 */ /* 0x000fe200000000ae */
[----:B------:R-:W-:Y:S01]  /*14b30*/  FADD.FTZ R130, R177, R17 ;  /* 0x00000011b1827221 */ /* 0x000fe20000010000 */
[----:B-1----:R-:W-:-:S03]  /*14b40*/  F2FP.BF16.PACK_AB R177, R51, R30 ;  /* 0x0000001e33b1723e */ /* 0x002fc600000010ff */
[----:B------:R-:W-:Y:S01]  /*14b50*/  @!P5 HFMA2.BF16_V2 R18, -RZ.H0_H0, RZ.H0_H0, -R174.H0_H0 ;  /* 0x200000ffff12d231 */ /* 0x000fe200003409ae */
[----:B------:R-:W-:Y:S01]  /*14b60*/  FADD.FTZ R17, R176, R19 ;  /* 0x00000013b0117221 */ /* 0x000fe20000010000 */
[----:B------:R-:W-:Y:S02]  /*14b70*/  PRMT R176, R177, 0x7632, R176 ;  /* 0x00007632b1b07816 */ /* 0x000fe400000000b0 */
[----:B------:R-:W-:Y:S02]  /*14b80*/  PRMT R19, R175, 0x5410, R174 ;  /* 0x00005410af137816 */ /* 0x000fe400000000ae */
[----:B------:R-:W-:Y:S01]  /*14b90*/  @!P5 PRMT R174, R18, 0x5410, RZ ;  /* 0x0000541012aed816 */ /* 0x000fe200000000ff */
[----:B------:R-:W-:Y:S01]  /*14ba0*/  @!P1 HFMA2.BF16_V2 R128, -RZ.H0_H0, RZ.H0_H0, -R176.H0_H0 ;  /* 0x200000ffff809231 */ /* 0x000fe200003409b0 */
[----:B------:R-:W-:Y:S01]  /*14bb0*/  SHF.R.U32.HI R18, RZ, 0x18, R27 ;  /* 0x00000018ff127819 */ /* 0x000fe2000001161b */
[----:B------:R-:W-:Y:S03]  /*14bc0*/  MUFU.EX2 R31, R107 ;  /* 0x0000006b001f7308 */ /* 0x000fe60000000800 */
[----:B------:R-:W-:-:S02]  /*14bd0*/  ISETP.GE.U32.AND P5, PT, R251, R18, PT ;  /* 0x00000012fb00720c */ /* 0x000fc40003fa6070 */
[----:B------:R-:W-:Y:S02]  /*14be0*/  PRMT R18, R177, 0x5410, R176 ;  /* 0x00005410b1127816 */ /* 0x000fe400000000b0 */
[----:B------:R-:W-:Y:S01]  /*14bf0*/  @!P1 PRMT R176, R128, 0x5410, RZ ;  /* 0x0000541080b09816 */ /* 0x000fe200000000ff */
[----:B------:R-:W1:Y:S01]  /*14c00*/  MUFU.EX2 R53, R101 ;  /* 0x0000006500357308 */ /* 0x000e620000000800 */
[----:B------:R-:W-:Y:S01]  /*14c10*/  LOP3.LUT R128, R27, 0xffff, RZ, 0xc0, !PT ;  /* 0x0000ffff1b807812 */ /* 0x000fe200078ec0ff */
[----:B------:R-:W-:-:S03]  /*14c20*/  @!P2 HFMA2.BF16_V2 R129, -RZ.H0_H0, RZ.H0_H0, -R175.H0_H0 ;  /* 0x200000ffff81a231 */ /* 0x000fc600003409af */
[----:B------:R-:W-:Y:S01]  /*14c30*/  SHF.R.U32.HI R128, RZ, 0x8, R128 ;  /* 0x00000008ff807819 */ /* 0x000fe20000011680 */
[----:B------:R-:W-:Y:S01]  /*14c40*/  @!P3 HFMA2.BF16_V2 R111, -RZ.H0_H0, RZ.H0_H0, -R177.H0_H0 ;  /* 0x200000ffff6fb231 */ /* 0x000fe200003409b1 */
[----:B------:R-:W-:Y:S02]  /*14c50*/  @!P2 PRMT R175, R129, 0x5410, RZ ;  /* 0x0000541081afa816 */ /* 0x000fe400000000ff */
[----:B------:R-:W-:Y:S02]  /*14c60*/  LOP3.LUT R128, R128, 0xffff, RZ, 0xc0, !PT ;  /* 0x0000ffff80807812 */ /* 0x000fe400078ec0ff */
[----:B------:R-:W-:Y:S02]  /*14c70*/  LOP3.LUT R129, R27, 0xff, RZ, 0xc0, !PT ;  /* 0x000000ff1b817812 */ /* 0x000fe400078ec0ff */
[----:B------:R-:W-:Y:S02]  /*14c80*/  @!P3 PRMT R177, R111, 0x5410, RZ ;  /* 0x000054106fb1b816 */ /* 0x000fe400000000ff */
[----:B------:R-:W-:-:S02]  /*14c90*/  ISETP.GE.U32.AND P3, PT, R251, R128, PT ;  /* 0x00000080fb00720c */ /* 0x000fc40003f66070 */
[----:B------:R-:W-:Y:S01]  /*14ca0*/  LOP3.LUT R131, R48, 0xffff, RZ, 0xc0, !PT ;  /* 0x0000ffff30837812 */ /* 0x000fe200078ec0ff */
[----:B------:R-:W-:Y:S01]  /*14cb0*/  MUFU.EX2 R50, R167 ;  /* 0x000000a700327308 */ /* 0x000fe20000000800 */
[----:B------:R-:W-:-:S07]  /*14cc0*/  ISETP.GE.U32.AND P2, PT, R251, R129, PT ;  /* 0x00000081fb00720c */ /* 0x000fce0003f46070 */
[----:B------:R1:W-:Y:S01]  /*14cd0*/  MUFU.EX2 R49, R168 ;  /* 0x000000a800317308 */ /* 0x0003e20000000800 */
[----:B------:R-:W-:-:S07]  /*14ce0*/  SHF.R.U32.HI R131, RZ, 0x8, R131 ;  /* 0x00000008ff837819 */ /* 0x000fce0000011683 */
[----:B------:R3:W-:Y:S01]  /*14cf0*/  MUFU.EX2 R52, R218 ;  /* 0x000000da00347308 */ /* 0x0007e20000000800 */
[----:B-1----:R-:W-:-:S07]  /*14d00*/  F2FP.BF16.PACK_AB R168, R53, R31 ;  /* 0x0000001f35a8723e */ /* 0x002fce00000010ff */
[----:B------:R-:W1:Y:S01]  /*14d10*/  MUFU.EX2 R129, R105 ;  /* 0x0000006900817308 */ /* 0x000e620000000800 */
[----:B------:R-:W-:-:S07]  /*14d20*/  PRMT R167, R168, 0x7632, R167 ;  /* 0x00007632a8a77816 */ /* 0x000fce00000000a7 */
[----:B------:R-:W1:Y:S01]  /*14d30*/  MUFU.EX2 R22, R103 ;  /* 0x0000006700167308 */ /* 0x000e620000000800 */
[----:B------:R-:W-:-:S07]  /*14d40*/  @!P3 HFMA2.BF16_V2 R126, -RZ.H0_H0, RZ.H0_H0, -R167.H0_H0 ;  /* 0x200000ffff7eb231 */ /* 0x000fce00003409a7 */
[----:B------:R-:W1:Y:S01]  /*14d50*/  MUFU.EX2 R249, R249 ;  /* 0x000000f900f97308 */ /* 0x000e620000000800 */
[----:B------:R-:W-:Y:S01]  /*14d60*/  LOP3.LUT R131, R131, 0xffff, RZ, 0xc0, !PT ;  /* 0x0000ffff83837812 */ /* 0x000fe200078ec0ff */
[----:B------:R-:W-:Y:S01]  /*14d70*/  @!P2 HFMA2.BF16_V2 R127, -RZ.H0_H0, RZ.H0_H0, -R168.H0_H0 ;  /* 0x200000ffff7fa231 */ /* 0x000fe200003409a8 */
[----:B---3--:R-:W-:Y:S02]  /*14d80*/  PRMT R218, R168, 0x5410, R167 ;  /* 0x00005410a8da7816 */ /* 0x008fe400000000a7 */
[----:B------:R-:W-:Y:S02]  /*14d90*/  SHF.R.U32.HI R21, RZ, 0x10, R48 ;  /* 0x00000010ff157819 */ /* 0x000fe40000011630 */
[----:B------:R-:W-:Y:S01]  /*14da0*/  @!P3 PRMT R167, R126, 0x5410, RZ ;  /* 0x000054107ea7b816 */ /* 0x000fe200000000ff */
[----:B------:R-:W-:Y:S01]  /*14db0*/  FADD.FTZ R126, R173, R130 ;  /* 0x00000082ad7e7221 */ /* 0x000fe20000010000 */
[----:B------:R-:W-:Y:S01]  /*14dc0*/  ISETP.GE.U32.AND P3, PT, R251, R131, PT ;  /* 0x00000083fb00720c */ /* 0x000fe20003f66070 */
[----:B-1----:R-:W-:Y:S01]  /*14dd0*/  FADD.FTZ R128, R129, R23 ;  /* 0x0000001781807221 */ /* 0x002fe20000010000 */
[----:B------:R-:W-:-:S02]  /*14de0*/  F2FP.BF16.PACK_AB R173, R52, R50 ;  /* 0x0000003234ad723e */ /* 0x000fc400000010ff */
[----:B------:R-:W-:Y:S02]  /*14df0*/  F2FP.BF16.PACK_AB R111, R22, R129 ;  /* 0x00000081166f723e */ /* 0x000fe400000010ff */
[----:B------:R-:W-:Y:S02]  /*14e00*/  LOP3.LUT R129, R21, 0xff, RZ, 0xc0, !PT ;  /* 0x000000ff15817812 */ /* 0x000fe400078ec0ff */
[----:B------:R-:W-:Y:S01]  /*14e10*/  @!P2 PRMT R168, R127, 0x5410, RZ ;  /* 0x000054107fa8a816 */ /* 0x000fe200000000ff */
[----:B------:R-:W-:Y:S01]  /*14e20*/  FADD.FTZ R127, R172, R17 ;  /* 0x00000011ac7f7221 */ /* 0x000fe20000010000 */
[----:B------:R-:W-:Y:S02]  /*14e30*/  F2FP.BF16.PACK_AB R130, R249, R49 ;  /* 0x00000031f982723e */ /* 0x000fe400000010ff */
[----:B------:R-:W-:Y:S02]  /*14e40*/  PRMT R172, R173, 0x7632, R172 ;  /* 0x00007632adac7816 */ /* 0x000fe400000000ac */
[----:B------:R-:W-:-:S02]  /*14e50*/  ISETP.GE.U32.AND P2, PT, R251, R129, PT ;  /* 0x00000081fb00720c */ /* 0x000fc40003f46070 */
[----:B------:R-:W-:Y:S01]  /*14e60*/  PRMT R129, R130, 0x7632, R129 ;  /* 0x0000763282817816 */ /* 0x000fe20000000081 */
[----:B------:R1:W-:Y:S01]  /*14e70*/  STL [R1+0x13c], R45 ;  /* 0x00013c2d01007387 */ /* 0x0003e20000100800 */
[----:B------:R-:W-:Y:S01]  /*14e80*/  @!P5 HFMA2.BF16_V2 R124, -RZ.H0_H0, RZ.H0_H0, -R172.H0_H0 ;  /* 0x200000ffff7cd231 */ /* 0x000fe200003409ac */
[----:B------:R-:W-:Y:S02]  /*14e90*/  SHF.R.U32.HI R44, RZ, 0x18, R48 ;  /* 0x00000018ff2c7819 */ /* 0x000fe40000011630 */
[----:B------:R3:W-:Y:S01]  /*14ea0*/  STL.64 [R1+0x2d8], R178 ;  /* 0x0002d8b201007387 */ /* 0x0007e20000100a00 */
[----:B------:R1:W-:Y:S01]  /*14eb0*/  MUFU.EX2 R48, R35 ;  /* 0x0000002300307308 */ /* 0x0003e20000000800 */
[----:B------:R-:W-:Y:S02]  /*14ec0*/  @!P3 HFMA2.BF16_V2 R122, -RZ.H0_H0, RZ.H0_H0, -R129.H0_H0 ;  /* 0x200000ffff7ab231 */ /* 0x000fe40000340981 */
[----:B------:R-:W-:Y:S01]  /*14ed0*/  STL.64 [R1+0x2e0], R180 ;  /* 0x0002e0b401007387 */ /* 0x000fe20000100a00 */
[----:B------:R-:W-:-:S03]  /*14ee0*/  FADD.FTZ R126, R99, R126 ;  /* 0x0000007e637e7221 */ /* 0x000fc60000010000 */
[----:B------:R-:W2:Y:S04]  /*14ef0*/  LDL.LU R230, [R1+0x354] ;  /* 0x0003540001e67983 */ /* 0x000ea80000300800 */
[----:B------:R2:W2:Y:S04]  /*14f00*/  LDL.LU R109, [R1+0x350] ;  /* 0x00035000016d7983 */ /* 0x0004a80000300800 */
[----:B------:R2:W2:Y:S01]  /*14f10*/  LDL.LU R107, [R1+0x34c] ;  /* 0x00034c00016b7983 */ /* 0x0004a20000300800 */
[----:B-1----:R-:W-:Y:S02]  /*14f20*/  PRMT R35, R173, 0x5410, R172 ;  /* 0x00005410ad237816 */ /* 0x002fe400000000ac */
[----:B------:R-:W-:Y:S01]  /*14f30*/  @!P5 PRMT R172, R124, 0x5410, RZ ;  /* 0x000054107cacd816 */ /* 0x000fe200000000ff */
[----:B------:R1:W2:Y:S01]  /*14f40*/  LDL.LU R105, [R1+0x348] ;  /* 0x0003480001697983 */ /* 0x0002a20000300800 */
[----:B------:R3:W-:Y:S03]  /*14f50*/  MUFU.EX2 R124, R227 ;  /* 0x000000e3007c7308 */ /* 0x0007e60000000800 */
[----:B------:R1:W2:Y:S04]  /*14f60*/  LDL.LU R103, [R1+0x344] ;  /* 0x0003440001677983 */ /* 0x0002a80000300800 */
[----:B------:R1:W2:Y:S04]  /*14f70*/  LDL.LU R101, [R1+0x340] ;  /* 0x0003400001657983 */ /* 0x0002a80000300800 */
[----:B------:R1:W2:Y:S01]  /*14f80*/  LDL.LU R99, [R1+0x33c] ;  /* 0x00033c0001637983 */ /* 0x0002a20000300800 */
[----:B---3--:R-:W-:-:S02]  /*14f90*/  PRMT R227, R130, 0x5410, R129 ;  /* 0x0000541082e37816 */ /* 0x008fc40000000081 */
[----:B------:R-:W-:Y:S01]  /*14fa0*/  @!P3 PRMT R129, R122, 0x5410, RZ ;  /* 0x000054107a81b816 */ /* 0x000fe200000000ff */
[----:B------:R-:W-:Y:S02]  /*14fb0*/  FADD.FTZ R122, R97, R126 ;  /* 0x0000007e617a7221 */ /* 0x000fe40000010000 */
[----:B------:R1:W3:Y:S04]  /*14fc0*/  LDL.LU R97, [R1+0x338] ;  /* 0x0003380001617983 */ /* 0x0002e80000300800 */
[----:B------:R-:W2:Y:S01]  /*14fd0*/  LDL.LU R21, [R1+0x170] ;  /* 0x0001700001157983 */ /* 0x000ea20000300800 */
[----:B------:R-:W1:Y:S01]  /*14fe0*/  MUFU.EX2 R222, R222 ;  /* 0x000000de00de7308 */ /* 0x000e620000000800 */
[----:B------:R-:W-:Y:S01]  /*14ff0*/  UIADD3 UR8, UR30, -0x1, URZ ;  /* 0xffffffff1e087890 */ /* 0x000fe2000fffe03f */
[----:B------:R-:W-:-:S02]  /*15000*/  @!P6 HFMA2.BF16_V2 R125, -RZ.H0_H0, RZ.H0_H0, -R173.H0_H0 ;  /* 0x200000ffff7de231 */ /* 0x000fc400003409ad */
[----:B------:R-:W-:Y:S01]  /*15010*/  @!P4 HFMA2.BF16_V2 R123, -RZ.H0_H0, RZ.H0_H0, -R130.H0_H0 ;  /* 0x200000ffff7bc231 */ /* 0x000fe20000340982 */
[----:B------:R-:W-:Y:S01]  /*15020*/  ULOP3.LUT UR8, UR8, UR29, URZ, 0x3c, !UPT ;  /* 0x0000001d08087292 */ /* 0x000fe2000f8e3c3f */
[----:B------:R-:W-:Y:S01]  /*15030*/  ISETP.GE.U32.AND P1, PT, R251, R44, PT ;  /* 0x0000002cfb00720c */ /* 0x000fe20003f26070 */
[----:B------:R-:W-:Y:S01]  /*15040*/  FADD.FTZ R122, R68, R122 ;  /* 0x0000007a447a7221 */ /* 0x000fe20000010000 */
[----:B------:R-:W-:Y:S01]  /*15050*/  @!P6 PRMT R173, R125, 0x5410, RZ ;  /* 0x000054107dade816 */ /* 0x000fe200000000ff */
[----:B------:R-:W-:Y:S01]  /*15060*/  FADD.FTZ R125, R165, R127 ;  /* 0x0000007fa57d7221 */ /* 0x000fe20000010000 */
[----:B------:R-:W-:Y:S01]  /*15070*/  @!P4 PRMT R130, R123, 0x5410, RZ ;  /* 0x000054107b82c816 */ /* 0x000fe200000000ff */
[----:B------:R-:W-:Y:S01]  /*15080*/  FADD.FTZ R128, R22, R128 ;  /* 0x0000008016807221 */ /* 0x000fe20000010000 */
[----:B------:R-:W-:Y:S01]  /*15090*/  LOP3.LUT R123, R233, UR8, RZ, 0x3c, !PT ;  /* 0x00000008e97b7c12 */ /* 0x000fe2000f8e3cff */
[----:B------:R-:W-:Y:S01]  /*150a0*/  FADD.FTZ R125, R69, R125 ;  /* 0x0000007d457d7221 */ /* 0x000fe20000010000 */
[----:B------:R-:W3:Y:S01]  /*150b0*/  LDL.LU R17, [R1+0x16c] ;  /* 0x00016c0001117983 */ /* 0x000ee20000300800 */
[----:B-1----:R-:W-:-:S02]  /*150c0*/  F2FP.BF16.PACK_AB R165, R222, R48 ;  /* 0x00000030dea5723e */ /* 0x002fc400000010ff */
[----:B------:R-:W-:Y:S01]  /*150d0*/  IMAD.WIDE.U32 R68, R123, -0x326172a9, RZ ;  /* 0xcd9e8d577b447825 */ /* 0x000fe200078e00ff */
[----:B------:R1:W1:Y:S01]  /*150e0*/  MUFU.EX2 R127, R219 ;  /* 0x000000db007f7308 */ /* 0x0002620000000800 */
[----:B------:R-:W3:Y:S01]  /*150f0*/  LDL.LU R27, [R1+0x168] ;  /* 0x00016800011b7983 */ /* 0x000ee20000300800 */
[----:B------:R-:W-:Y:S02]  /*15100*/  PRMT R131, R165, 0x7632, R131 ;  /* 0x00007632a5837816 */ /* 0x000fe40000000083 */
[----:B------:R-:W-:-:S03]  /*15110*/  LOP3.LUT R123, R69, UR20, R166, 0x96, !PT ;  /* 0x00000014457b7c12 */ /* 0x000fc6000f8e96a6 */
[----:B------:R-:W-:Y:S02]  /*15120*/  @!P1 HFMA2.BF16_V2 R104, -RZ.H0_H0, RZ.H0_H0, -R131.H0_H0 ;  /* 0x200000ffff689231 */ /* 0x000fe40000340983 */
[----:B------:R-:W-:Y:S01]  /*15130*/  IMAD.WIDE.U32 R44, R123, -0x2daee0ad, RZ ;  /* 0xd2511f537b2c7825 */ /* 0x000fe200078e00ff */
[----:B------:R-:W-:-:S04]  /*15140*/  @!P2 HFMA2.BF16_V2 R108, -RZ.H0_H0, RZ.H0_H0, -R165.H0_H0 ;  /* 0x200000ffff6ca231 */ /* 0x000fc800003409a5 */
[----:B------:R-:W-:Y:S02]  /*15150*/  LOP3.LUT R123, R45, UR17, R234, 0x96, !PT ;  /* 0x000000112d7b7c12 */ /* 0x000fe4000f8e96ea */
[----:B-1----:R-:W-:Y:S02]  /*15160*/  PRMT R219, R165, 0x5410, R131 ;  /* 0x00005410a5db7816 */ /* 0x002fe40000000083 */
[----:B------:R-:W-:Y:S01]  /*15170*/  @!P1 PRMT R131, R104, 0x5410, RZ ;  /* 0x0000541068839816 */ /* 0x000fe200000000ff */
[----:B------:R-:W-:Y:S01]  /*15180*/  FADD.FTZ R104, R124, R128 ;  /* 0x000000807c687221 */ /* 0x000fe20000010000 */
[----:B------:R-:W-:Y:S02]  /*15190*/  @!P2 PRMT R165, R108, 0x5410, RZ ;  /* 0x000054106ca5a816 */ /* 0x000fe400000000ff */
[C---:B------:R-:W-:Y:S01]  /*151a0*/  F2FP.BF16.PACK_AB R108, R127.reuse, R124 ;  /* 0x0000007c7f6c723e */ /* 0x040fe200000010ff */
[----:B------:R-:W-:Y:S02]  /*151b0*/  FADD.FTZ R104, R127, R104 ;  /* 0x000000687f687221 */ /* 0x000fe40000010000 */
[----:B------:R-:W-:Y:S01]  /*151c0*/  IMAD.WIDE.U32 R126, R123, -0x326172a9, RZ ;  /* 0xcd9e8d577b7e7825 */ /* 0x000fe200078e00ff */
[----:B------:R-:W-:-:S05]  /*151d0*/  LOP3.LUT R123, R247, UR18, R68, 0x96, !PT ;  /* 0x00000012f77b7c12 */ /* 0x000fca000f8e9644 */
[----:B------:R-:W-:Y:S01]  /*151e0*/  IMAD.WIDE.U32 R22, R123, -0x2daee0ad, RZ ;  /* 0xd2511f537b167825 */ /* 0x000fe200078e00ff */
[----:B------:R-:W-:-:S04]  /*151f0*/  LOP3.LUT R246, R127, UR16, R246, 0x96, !PT ;  /* 0x000000107ff67c12 */ /* 0x000fc8000f8e96f6 */
[----:B------:R-:W-:Y:S01]  /*15200*/  LOP3.LUT R123, R23, UR15, R44, 0x96, !PT ;  /* 0x0000000f177b7c12 */ /* 0x000fe2000f8e962c */
[----:B------:R-:W-:-:S04]  /*15210*/  IMAD.WIDE.U32 R178, R246, -0x2daee0ad, RZ ;  /* 0xd2511f53f6b27825 */ /* 0x000fc800078e00ff */
[----:B------:R-:W-:Y:S01]  /*15220*/  IMAD.WIDE.U32 R246, R123, -0x326172a9, RZ ;  /* 0xcd9e8d577bf67825 */ /* 0x000fe200078e00ff */
[----:B------:R-:W-:Y:S04]  /*15230*/  STL.64 [R1+0x330], R172 ;  /* 0x000330ac01007387 */ /* 0x000fe80000100a00 */
[----:B------:R-:W-:Y:S01]  /*15240*/  LOP3.LUT R123, R247, UR14, R126, 0x96, !PT ;  /* 0x0000000ef77b7c12 */ /* 0x000fe2000f8e967e */
[----:B------:R1:W-:Y:S01]  /*15250*/  STL.64 [R1+0x328], R130 ;  /* 0x0003288201007387 */ /* 0x0003e20000100a00 */
[----:B------:R-:W-:-:S03]  /*15260*/  LOP3.LUT R124, R179, UR13, R22, 0x96, !PT ;  /* 0x0000000db37c7c12 */ /* 0x000fc6000f8e9616 */
[----:B------:R-:W-:Y:S01]  /*15270*/  IMAD.WIDE.U32 R22, R123, -0x2daee0ad, RZ ;  /* 0xd2511f537b167825 */ /* 0x000fe200078e00ff */
[----:B------:R-:W2:Y:S04]  /*15280*/  LDL.LU R44, [R1+0x18] ;  /* 0x00001800012c7983 */ /* 0x000ea80000300800 */
[----:B------:R-:W-:Y:S01]  /*15290*/  LOP3.LUT R123, R23, UR11, R178, 0x96, !PT ;  /* 0x0000000b177b7c12 */ /* 0x000fe2000f8e96b2 */
[----:B------:R-:W-:Y:S01]  /*152a0*/  IMAD.WIDE.U32 R126, R124, -0x326172a9, RZ ;  /* 0xcd9e8d577c7e7825 */ /* 0x000fe200078e00ff */
[----:B------:R-:W2:Y:S03]  /*152b0*/  LDL.LU R45, [R1+0x15c] ;  /* 0x00015c00012d7983 */ /* 0x000ea60000300800 */
[----:B-1----:R-:W-:-:S05]  /*152c0*/  IMAD.WIDE.U32 R130, R123, -0x326172a9, RZ ;  /* 0xcd9e8d577b827825 */ /* 0x002fca00078e00ff */
[----:B------:R-:W-:Y:S02]  /*152d0*/  LOP3.LUT R124, R131, UR31, R126, 0x96, !PT ;  /* 0x0000001f837c7c12 */ /* 0x000fe4000f8e967e */
[----:B--2---:R1:W2:Y:S02]  /*152e0*/  MUFU.EX2 R126, R21 ;  /* 0x00000015007e7308 */ /* 0x0042a40000000800 */
[----:B-1----:R-:W4:Y:S01]  /*152f0*/  LDL.LU R21, [R1+0x14] ;  /* 0x0000140001157983 */ /* 0x002f220000300800 */
[----:B------:R-:W-:-:S04]  /*15300*/  LOP3.LUT R123, R124, 0xff, RZ, 0xc0, !PT ;  /* 0x000000ff7c7b7812 */ /* 0x000fc800078ec0ff */
[----:B------:R-:W-:Y:S02]  /*15310*/  ISETP.GE.U32.AND P5, PT, R251, R123, PT ;  /* 0x0000007bfb00720c */ /* 0x000fe40003fa6070 */
[----:B------:R-:W-:-:S04]  /*15320*/  LOP3.LUT R123, R124, 0xffff, RZ, 0xc0, !PT ;  /* 0x0000ffff7c7b7812 */ /* 0x000fc800078ec0ff */
[----:B------:R-:W-:-:S04]  /*15330*/  SHF.R.U32.HI R123, RZ, 0x8, R123 ;  /* 0x00000008ff7b7819 */ /* 0x000fc8000001167b */
[----:B------:R-:W-:Y:S01]  /*15340*/  LOP3.LUT R123, R123, 0xffff, RZ, 0xc0, !PT ;  /* 0x0000ffff7b7b7812 */ /* 0x000fe200078ec0ff */
[----:B------:R-:W-:Y:S03]  /*15350*/  MUFU.EX2 R248, R248 ;  /* 0x000000f800f87308 */ /* 0x000fe60000000800 */
[----:B------:R-:W-:-:S05]  /*15360*/  ISETP.GE.U32.AND P6, PT, R251, R123, PT ;  /* 0x0000007bfb00720c */ /* 0x000fca0003fc6070 */
[----:B---3--:R-:W1:Y:S01]  /*15370*/  MUFU.EX2 R123, R17 ;  /* 0x00000011007b7308 */ /* 0x008e620000000800 */
[----:B------:R-:W-:-:S07]  /*15380*/  LOP3.LUT R127, R127, UR12, R246, 0x96, !PT ;  /* 0x0000000c7f7f7c12 */ /* 0x000fce000f8e96f6 */
[----:B------:R-:W3:Y:S01]  /*15390*/  MUFU.EX2 R247, R27 ;  /* 0x0000001b00f77308 */ /* 0x000ee20000000800 */
[----:B------:R-:W-:Y:S02]  /*153a0*/  SHF.R.U32.HI R246, RZ, 0x18, R130 ;  /* 0x00000018fff67819 */ /* 0x000fe40000011682 */
[----:B------:R-:W-:Y:S02]  /*153b0*/  SHF.R.U32.HI R128, RZ, 0x10, R124 ;  /* 0x00000010ff807819 */ /* 0x000fe4000001167c */
[----:B------:R-:W-:-:S03]  /*153c0*/  ISETP.GE.U32.AND P2, PT, R251, R246, PT ;  /* 0x000000f6fb00720c */ /* 0x000fc60003f46070 */
[----:B------:R-:W-:Y:S01]  /*153d0*/  MUFU.EX2 R221, R221 ;  /* 0x000000dd00dd7308 */ /* 0x000fe20000000800 */
[----:B------:R-:W-:-:S07]  /*153e0*/  LOP3.LUT R128, R128, 0xff, RZ, 0xc0, !PT ;  /* 0x000000ff80807812 */ /* 0x000fce00078ec0ff */
[----:B------:R-:W2:Y:S01]  /*153f0*/  MUFU.EX2 R220, R220 ;  /* 0x000000dc00dc7308 */ /* 0x000ea20000000800 */
[----:B------:R-:W-:Y:S01]  /*15400*/  ISETP.GE.U32.AND P1, PT, R251, R128, PT ;  /* 0x00000080fb00720c */ /* 0x000fe20003f26070 */
[----:B--2---:R-:W-:Y:S02]  /*15410*/  FADD.FTZ R246, R44, R125 ;  /* 0x0000007d2cf67221 */ /* 0x004fe40000010000 */
[----:B------:R-:W-:Y:S01]  /*15420*/  FADD.FTZ R125, R126, R104 ;  /* 0x000000687e7d7221 */ /* 0x000fe20000010000 */
[----:B-1----:R-:W-:Y:S02]  /*15430*/  F2FP.BF16.PACK_AB R104, R123, R126 ;  /* 0x0000007e7b68723e */ /* 0x002fe400000010ff */
[----:B---3--:R-:W-:Y:S01]  /*15440*/  F2FP.BF16.PACK_AB R126, R247, R248 ;  /* 0x000000f8f77e723e */ /* 0x008fe200000010ff */
[--C-:B------:R-:W-:Y:S01]  /*15450*/  FADD.FTZ R123, R123, R125.reuse ;  /* 0x0000007d7b7b7221 */ /* 0x100fe20000010000 */
[----:B------:R-:W-:Y:S02]  /*15460*/  SHF.R.U32.HI R128, RZ, 0x10, R130 ;  /* 0x00000010ff807819 */ /* 0x000fe40000011682 */
[----:B------:R-:W-:Y:S01]  /*15470*/  SHF.R.U32.HI R124, RZ, 0x18, R124 ;  /* 0x00000018ff7c7819 */ /* 0x000fe2000001167c */
[----:B------:R-:W-:Y:S01]  /*15480*/  @!P5 HFMA2.BF16_V2 R121, -RZ.H0_H0, RZ.H0_H0, -R126.H0_H0 ;  /* 0x200000ffff79d231 */ /* 0x000fe2000034097e */
[----:B------:R-:W-:Y:S01]  /*15490*/  PRMT R125, R126, 0x7632, R125 ;  /* 0x000076327e7d7816 */ /* 0x000fe2000000007d */
[----:B------:R-:W-:Y:S01]  /*154a0*/  FADD.FTZ R122, R212, R122 ;  /* 0x0000007ad47a7221 */ /* 0x000fe20000010000 */
[----:B------:R-:W-:-:S02]  /*154b0*/  LOP3.LUT R128, R128, 0xff, RZ, 0xc0, !PT ;  /* 0x000000ff80807812 */ /* 0x000fc400078ec0ff */
[----:B------:R-:W-:Y:S02]  /*154c0*/  ISETP.GE.U32.AND P4, PT, R251, R124, PT ;  /* 0x0000007cfb00720c */ /* 0x000fe40003f86070 */
[----:B------:R-:W-:Y:S02]  /*154d0*/  PRMT R212, R126, 0x5410, R125 ;  /* 0x000054107ed47816 */ /* 0x000fe4000000007d */
[----:B------:R-:W-:Y:S01]  /*154e0*/  @!P5 PRMT R126, R121, 0x5410, RZ ;  /* 0x00005410797ed816 */ /* 0x000fe200000000ff */
[----:B------:R-:W-:Y:S01]  /*154f0*/  FADD.FTZ R121, R45, R246 ;  /* 0x000000f62d797221 */ /* 0x000fe20000010000 */
[----:B------:R-:W-:Y:S01]  /*15500*/  ISETP.GE.U32.AND P5, PT, R251, R128, PT ;  /* 0x00000080fb00720c */ /* 0x000fe20003fa6070 */
[----:B------:R-:W-:Y:S01]  /*15510*/  MUFU.EX2 R245, R245 ;  /* 0x000000f500f57308 */ /* 0x000fe20000000800 */
[----:B------:R-:W-:Y:S01]  /*15520*/  F2FP.BF16.PACK_AB R128, R220, R221 ;  /* 0x000000dddc80723e */ /* 0x000fe200000010ff */
[----:B------:R-:W-:Y:S01]  /*15530*/  IMAD.WIDE.U32 R44, R127, -0x2daee0ad, RZ ;  /* 0xd2511f537f2c7825 */ /* 0x000fe200078e00ff */
[----:B------:R-:W-:-:S02]  /*15540*/  LOP3.LUT R124, R130, 0xff, RZ, 0xc0, !PT ;  /* 0x000000ff827c7812 */ /* 0x000fc400078ec0ff */
[----:B------:R-:W-:Y:S01]  /*15550*/  PRMT R127, R128, 0x7632, R127 ;  /* 0x00007632807f7816 */ /* 0x000fe2000000007f */
[----:B------:R-:W-:Y:S01]  /*15560*/  @!P6 HFMA2.BF16_V2 R120, -RZ.H0_H0, RZ.H0_H0, -R125.H0_H0 ;  /* 0x200000ffff78e231 */ /* 0x000fe2000034097d */
[----:B------:R-:W-:Y:S02]  /*15570*/  ISETP.GE.U32.AND P3, PT, R251, R124, PT ;  /* 0x0000007cfb00720c */ /* 0x000fe40003f66070 */
[----:B------:R-:W-:Y:S01]  /*15580*/  LOP3.LUT R124, R130, 0xffff, RZ, 0xc0, !PT ;  /* 0x0000ffff827c7812 */ /* 0x000fe200078ec0ff */
[----:B------:R-:W-:Y:S01]  /*15590*/  @!P4 HFMA2.BF16_V2 R119, -RZ.H0_H0, RZ.H0_H0, -R127.H0_H0 ;  /* 0x200000ffff77c231 */ /* 0x000fe2000034097f */
[----:B------:R-:W-:Y:S01]  /*155a0*/  @!P6 PRMT R125, R120, 0x5410, RZ ;  /* 0x00005410787de816 */ /* 0x000fe200000000ff */
[----:B------:R-:W-:Y:S01]  /*155b0*/  @!P1 HFMA2.BF16_V2 R118, -RZ.H0_H0, RZ.H0_H0, -R128.H0_H0 ;  /* 0x200000ffff769231 */ /* 0x000fe20000340980 */
[----:B------:R-:W-:Y:S01]  /*155c0*/  SHF.R.U32.HI R124, RZ, 0x8, R124 ;  /* 0x00000008ff7c7819 */ /* 0x000fe2000001167c */
[----:B------:R1:W2:Y:S01]  /*155d0*/  MUFU.EX2 R120, R211 ;  /* 0x000000d300787308 */ /* 0x0002a20000000800 */
[----:B------:R-:W-:-:S02]  /*155e0*/  LOP3.LUT R23, R45, UR32, R22, 0x96, !PT ;  /* 0x000000202d177c12 */ /* 0x000fc4000f8e9616 */
[----:B------:R-:W-:-:S05]  /*155f0*/  LOP3.LUT R124, R124, 0xffff, RZ, 0xc0, !PT ;  /* 0x0000ffff7c7c7812 */ /* 0x000fca00078ec0ff */
[----:B------:R-:W-:Y:S01]  /*15600*/  MUFU.EX2 R207, R207 ;  /* 0x000000cf00cf7308 */ /* 0x000fe20000000800 */
[----:B------:R-:W-:Y:S02]  /*15610*/  ISETP.GE.U32.AND P6, PT, R251, R124, PT ;  /* 0x0000007cfb00720c */ /* 0x000fe40003fc6070 */
[----:B-1----:R-:W-:-:S05]  /*15620*/  PRMT R211, R128, 0x5410, R127 ;  /* 0x0000541080d37816 */ /* 0x002fca000000007f */
[----:B------:R-:W-:Y:S01]  /*15630*/  MUFU.EX2 R206, R206 ;  /* 0x000000ce00ce7308 */ /* 0x000fe20000000800 */
[----:B------:R-:W-:Y:S01]  /*15640*/  @!P4 PRMT R127, R119, 0x5410, RZ ;  /* 0x00005410777fc816 */ /* 0x000fe200000000ff */
[----:B------:R-:W-:Y:S01]  /*15650*/  FADD.FTZ R119, R209, R121 ;  /* 0x00000079d1777221 */ /* 0x000fe20000010000 */
[----:B------:R-:W-:Y:S01]  /*15660*/  @!P1 PRMT R128, R118, 0x5410, RZ ;  /* 0x0000541076809816 */ /* 0x000fe200000000ff */
[----:B------:R-:W-:Y:S01]  /*15670*/  FADD.FTZ R118, R210, R122 ;  /* 0x0000007ad2767221 */ /* 0x000fe20000010000 */
[----:B------:R-:W-:-:S03]  /*15680*/  LOP3.LUT R121, R23, 0xffff, RZ, 0xc0, !PT ;  /* 0x0000ffff17797812 */ /* 0x000fc600078ec0ff */
[----:B------:R-:W1:Y:S01]  /*15690*/  MUFU.EX2 R252, R252 ;  /* 0x000000fc00fc7308 */ /* 0x000e620000000800 */
[----:B------:R-:W-:-:S04]  /*156a0*/  SHF.R.U32.HI R124, RZ, 0x8, R121 ;  /* 0x00000008ff7c7819 */ /* 0x000fc80000011679 */
[----:B------:R-:W-:Y:S01]  /*156b0*/  LOP3.LUT R124, R124, 0xffff, RZ, 0xc0, !PT ;  /* 0x0000ffff7c7c7812 */ /* 0x000fe200078ec0ff */
[----:B--2---:R-:W-:Y:S01]  /*156c0*/  FADD.FTZ R123, R120, R123 ;  /* 0x0000007b787b7221 */ /* 0x004fe20000010000 */
[----:B------:R-:W-:-:S04]  /*156d0*/  SHF.R.U32.HI R17, RZ, 0x18, R44 ;  /* 0x00000018ff117819 */ /* 0x000fc8000001162c */
[C---:B------:R-:W-:Y:S01]  /*156e0*/  ISETP.GE.U32.AND P1, PT, R251.reuse, R17, PT ;  /* 0x00000011fb00720c */ /* 0x040fe20003f26070 */
[----:B-1----:R-:W-:Y:S01]  /*156f0*/  FADD.FTZ R17, R252, R123 ;  /* 0x0000007bfc117221 */ /* 0x002fe20000010000 */
[----:B------:R-:W-:Y:S01]  /*15700*/  LOP3.LUT R27, R44, 0xff, RZ, 0xc0, !PT ;  /* 0x000000ff2c1b7812 */ /* 0x000fe200078ec0ff */
[----:B------:R-:W-:Y:S01]  /*15710*/  MUFU.EX2 R244, R244 ;  /* 0x000000f400f47308 */ /* 0x000fe20000000800 */
[----:B------:R-:W-:Y:S02]  /*15720*/  SHF.R.U32.HI R22, RZ, 0x10, R44 ;  /* 0x00000010ff167819 */ /* 0x000fe4000001162c */
[----:B------:R-:W-:Y:S02]  /*15730*/  ISETP.GE.U32.AND P4, PT, R251, R27, PT ;  /* 0x0000001bfb00720c */ /* 0x000fe40003f86070 */
[----:B------:R-:W2:Y:S03]  /*15740*/  LDL.LU R27, [R1+0x108] ;  /* 0x00010800011b7983 */ /* 0x000ea60000300800 */
[----:B------:R-:W-:Y:S08]  /*15750*/  MUFU.EX2 R231, R231 ;  /* 0x000000e700e77308 */ /* 0x000ff00000000800 */
[----:B----4-:R-:W1:Y:S02]  /*15760*/  MUFU.EX2 R246, R21 ;  /* 0x0000001500f67308 */ /* 0x010e640000000800 */
[----:B-1----:R-:W-:-:S04]  /*15770*/  F2FP.BF16.PACK_AB R122, R245, R246 ;  /* 0x000000f6f57a723e */ /* 0x002fc800000010ff */
[----:B------:R-:W-:Y:S01]  /*15780*/  PRMT R121, R122, 0x7632, R121 ;  /* 0x000076327a797816 */ /* 0x000fe20000000079 */
[----:B------:R-:W-:-:S03]  /*15790*/  @!P3 HFMA2.BF16_V2 R100, -RZ.H0_H0, RZ.H0_H0, -R122.H0_H0 ;  /* 0x200000ffff64b231 */ /* 0x000fc6000034097a */
[----:B------:R-:W-:Y:S02]  /*157a0*/  PRMT R210, R122, 0x5410, R121 ;  /* 0x000054107ad27816 */ /* 0x000fe40000000079 */
[----:B------:R-:W-:Y:S02]  /*157b0*/  @!P3 PRMT R122, R100, 0x5410, RZ ;  /* 0x00005410647ab816 */ /* 0x000fe400000000ff */
[----:B------:R-:W-:Y:S02]  /*157c0*/  ISETP.GE.U32.AND P3, PT, R251, R124, PT ;  /* 0x0000007cfb00720c */ /* 0x000fe40003f66070 */
[----:B------:R-:W-:-:S04]  /*157d0*/  F2FP.BF16.PACK_AB R124, R206, R207 ;  /* 0x000000cfce7c723e */ /* 0x000fc800000010ff */
[----:B------:R-:W-:Y:S01]  /*157e0*/  PRMT R123, R124, 0x7632, R123 ;  /* 0x000076327c7b7816 */ /* 0x000fe2000000007b */
[----:B------:R-:W-:-:S03]  /*157f0*/  @!P5 HFMA2.BF16_V2 R116, -RZ.H0_H0, RZ.H0_H0, -R124.H0_H0 ;  /* 0x200000ffff74d231 */ /* 0x000fc6000034097c */
[----:B------:R-:W-:Y:S01]  /*15800*/  PRMT R209, R124, 0x5410, R123 ;  /* 0x000054107cd17816 */ /* 0x000fe2000000007b */
[----:B------:R-:W-:Y:S01]  /*15810*/  @!P2 HFMA2.BF16_V2 R115, -RZ.H0_H0, RZ.H0_H0, -R123.H0_H0 ;  /* 0x200000ffff73a231 */ /* 0x000fe2000034097b */
[----:B------:R-:W-:Y:S02]  /*15820*/  @!P5 PRMT R124, R116, 0x5410, RZ ;  /* 0x00005410747cd816 */ /* 0x000fe400000000ff */
[----:B------:R-:W-:Y:S02]  /*15830*/  LOP3.LUT R116, R23, 0xff, RZ, 0xc0, !PT ;  /* 0x000000ff17747812 */ /* 0x000fe400078ec0ff */
[----:B------:R-:W-:Y:S02]  /*15840*/  @!P2 PRMT R123, R115, 0x5410, RZ ;  /* 0x00005410737ba816 */ /* 0x000fe400000000ff */
[----:B------:R-:W-:Y:S02]  /*15850*/  ISETP.GE.U32.AND P2, PT, R251, R116, PT ;  /* 0x00000074fb00720c */ /* 0x000fe40003f46070 */
[----:B------:R-:W-:Y:S01]  /*15860*/  SHF.R.U32.HI R116, RZ, 0x18, R23 ;  /* 0x00000018ff747819 */ /* 0x000fe20000011617 */
[----:B------:R-:W-:-:S03]  /*15870*/  @!P6 HFMA2.BF16_V2 R117, -RZ.H0_H0, RZ.H0_H0, -R121.H0_H0 ;  /* 0x200000ffff75e231 */ /* 0x000fc60000340979 */
[----:B------:R-:W-:Y:S02]  /*15880*/  ISETP.GE.U32.AND P5, PT, R251, R116, PT ;  /* 0x00000074fb00720c */ /* 0x000fe40003fa6070 */
[----:B------:R-:W-:-:S04]  /*15890*/  SHF.R.U32.HI R116, RZ, 0x10, R23 ;  /* 0x00000010ff747819 */ /* 0x000fc80000011617 */
[----:B------:R-:W-:Y:S02]  /*158a0*/  LOP3.LUT R116, R116, 0xff, RZ, 0xc0, !PT ;  /* 0x000000ff74747812 */ /* 0x000fe400078ec0ff */
[----:B------:R-:W-:Y:S02]  /*158b0*/  @!P6 PRMT R121, R117, 0x5410, RZ ;  /* 0x000054107579e816 */ /* 0x000fe400000000ff */
[----:B------:R-:W-:Y:S02]  /*158c0*/  LOP3.LUT R21, R44, 0xffff, RZ, 0xc0, !PT ;  /* 0x0000ffff2c157812 */ /* 0x000fe400078ec0ff */
[----:B------:R-:W-:Y:S01]  /*158d0*/  ISETP.GE.U32.AND P6, PT, R251, R116, PT ;  /* 0x00000074fb00720c */ /* 0x000fe20003fc6070 */
[----:B------:R-:W3:Y:S01]  /*158e0*/  LDL.LU R44, [R1+0x118] ;  /* 0x00011800012c7983 */ /* 0x000ee20000300800 */
[----:B------:R-:W-:-:S03]  /*158f0*/  LOP3.LUT R116, R22, 0xff, RZ, 0xc0, !PT ;  /* 0x000000ff16747812 */ /* 0x000fc600078ec0ff */
[----:B------:R-:W4:Y:S04]  /*15900*/  LDL.LU R22, [R1+0x104] ;  /* 0x0001040001167983 */ /* 0x000f280000300800 */
[----:B------:R-:W4:Y:S01]  /*15910*/  LDL.LU R45, [R1+0x100] ;  /* 0x00010000012d7983 */ /* 0x000f220000300800 */
[----:B------:R-:W-:Y:S01]  /*15920*/  FADD.FTZ R115, R164, R118 ;  /* 0x00000076a4737221 */ /* 0x000fe20000010000 */
[----:B------:R-:W-:Y:S02]  /*15930*/  F2FP.BF16.PACK_AB R118, R231, R244 ;  /* 0x000000f4e776723e */ /* 0x000fe400000010ff */
[----:B------:R-:W-:Y:S01]  /*15940*/  F2FP.BF16.PACK_AB R100, R252, R120 ;  /* 0x00000078fc64723e */ /* 0x000fe200000010ff */
[----:B------:R-:W4:Y:S01]  /*15950*/  LDL.LU.64 R180, [R1+0xe8] ;  /* 0x0000e80001b47983 */ /* 0x000f220000300a00 */
[----:B------:R-:W-:Y:S01]  /*15960*/  PRMT R117, R118, 0x7632, R117 ;  /* 0x0000763276757816 */ /* 0x000fe20000000075 */
[----:B------:R-:W-:-:S02]  /*15970*/  @!P2 HFMA2.BF16_V2 R114, -RZ.H0_H0, RZ.H0_H0, -R118.H0_H0 ;  /* 0x200000ffff72a231 */ /* 0x000fc40000340976 */
[----:B------:R-:W4:Y:S01]  /*15980*/  LDL.LU.64 R178, [R1] ;  /* 0x0000000001b27983 */ /* 0x000f220000300a00 */
[----:B------:R-:W-:Y:S02]  /*15990*/  PRMT R252, R118, 0x5410, R117 ;  /* 0x0000541076fc7816 */ /* 0x000fe40000000075 */
[----:B------:R-:W-:Y:S01]  /*159a0*/  @!P2 PRMT R118, R114, 0x5410, RZ ;  /* 0x000054107276a816 */ /* 0x000fe200000000ff */
[----:B------:R-:W4:Y:S01]  /*159b0*/  LDL.LU R23, [R1+0x110] ;  /* 0x0001100001177983 */ /* 0x000f220000300800 */
[----:B------:R-:W-:-:S03]  /*159c0*/  SHF.R.U32.HI R114, RZ, 0x8, R21 ;  /* 0x00000008ff727819 */ /* 0x000fc60000011615 */
[----:B------:R-:W4:Y:S01]  /*159d0*/  LDL.LU R21, [R1+0xe4] ;  /* 0x0000e40001157983 */ /* 0x000f220000300800 */
[----:B------:R-:W-:Y:S01]  /*159e0*/  MUFU.EX2 R205, R205 ;  /* 0x000000cd00cd7308 */ /* 0x000fe20000000800 */
[----:B------:R-:W-:-:S07]  /*159f0*/  @!P3 HFMA2.BF16_V2 R113, -RZ.H0_H0, RZ.H0_H0, -R117.H0_H0 ;  /* 0x200000ffff71b231 */ /* 0x000fce0000340975 */
[----:B------:R-:W1:Y:S01]  /*15a00*/  MUFU.EX2 R204, R204 ;  /* 0x000000cc00cc7308 */ /* 0x000e620000000800 */
[----:B------:R-:W-:Y:S01]  /*15a10*/  @!P3 PRMT R117, R113, 0x5410, RZ ;  /* 0x000054107175b816 */ /* 0x000fe200000000ff */
[----:B------:R-:W-:Y:S02]  /*15a20*/  FADD.FTZ R113, R217, R119 ;  /* 0x00000077d9717221 */ /* 0x000fe40000010000 */
[----:B------:R-:W-:Y:S02]  /*15a30*/  FADD.FTZ R115, R216, R115 ;  /* 0x00000073d8737221 */ /* 0x000fe40000010000 */
[----:B------:R-:W4:Y:S02]  /*15a40*/  LDL.LU.64 R216, [R1+0x8] ;  /* 0x0000080001d87983 */ /* 0x000f240000300a00 */
[----:B------:R-:W-:Y:S01]  /*15a50*/  MUFU.EX2 R229, R229 ;  /* 0x000000e500e57308 */ /* 0x000fe20000000800 */
[----:B-1----:R-:W-:-:S07]  /*15a60*/  F2FP.BF16.PACK_AB R120, R204, R205 ;  /* 0x000000cdcc78723e */ /* 0x002fce00000010ff */
[----:B------:R-:W1:Y:S01]  /*15a70*/  MUFU.EX2 R223, R223 ;  /* 0x000000df00df7308 */ /* 0x000e620000000800 */
[----:B------:R-:W-:Y:S01]  /*15a80*/  PRMT R119, R120, 0x7632, R119 ;  /* 0x0000763278777816 */ /* 0x000fe20000000077 */
[----:B------:R-:W-:-:S03]  /*15a90*/  @!P6 HFMA2.BF16_V2 R54, -RZ.H0_H0, RZ.H0_H0, -R120.H0_H0 ;  /* 0x200000ffff36e231 */ /* 0x000fc60000340978 */
[----:B------:R-:W-:-:S03]  /*15aa0*/  PRMT R164, R120, 0x5410, R119 ;  /* 0x0000541078a47816 */ /* 0x000fc60000000077 */
[----:B------:R-:W-:Y:S01]  /*15ab0*/  MUFU.EX2 R203, R203 ;  /* 0x000000cb00cb7308 */ /* 0x000fe20000000800 */
[----:B------:R-:W-:Y:S02]  /*15ac0*/  @!P6 PRMT R120, R54, 0x5410, RZ ;  /* 0x000054103678e816 */ /* 0x000fe400000000ff */
[----:B------:R-:W-:Y:S02]  /*15ad0*/  LOP3.LUT R114, R114, 0xffff, RZ, 0xc0, !PT ;  /* 0x0000ffff72727812 */ /* 0x000fe400078ec0ff */
[C---:B------:R-:W-:Y:S02]  /*15ae0*/  ISETP.GE.U32.AND P2, PT, R251.reuse, R116, PT ;  /* 0x00000074fb00720c */ /* 0x040fe40003f46070 */
[----:B------:R-:W-:Y:S01]  /*15af0*/  ISETP.GE.U32.AND P3, PT, R251, R114, PT ;  /* 0x00000072fb00720c */ /* 0x000fe20003f66070 */
[----:B--2---:R-:W2:Y:S01]  /*15b00*/  MUFU.EX2 R54, R27 ;  /* 0x0000001b00367308 */ /* 0x004ea20000000800 */
[----:B-1----:R-:W-:Y:S01]  /*15b10*/  F2FP.BF16.PACK_AB R114, R223, R229 ;  /* 0x000000e5df72723e */ /* 0x002fe200000010ff */
[----:B------:R-:W-:-:S06]  /*15b20*/  @!P5 HFMA2.BF16_V2 R3, -RZ.H0_H0, RZ.H0_H0, -R119.H0_H0 ;  /* 0x200000ffff03d231 */ /* 0x000fcc0000340977 */
[----:B------:R-:W-:Y:S01]  /*15b30*/  MUFU.EX2 R29, R29 ;  /* 0x0000001d001d7308 */ /* 0x000fe20000000800 */
[----:B------:R-:W-:Y:S02]  /*15b40*/  @!P5 PRMT R119, R3, 0x5410, RZ ;  /* 0x000054100377d816 */ /* 0x000fe400000000ff */
[----:B--2---:R-:W-:-:S05]  /*15b50*/  F2FP.BF16.PACK_AB R116, R54, R203 ;  /* 0x000000cb3674723e */ /* 0x004fca00000010ff */
[----:B------:R-:W-:Y:S01]  /*15b60*/  @!P2 HFMA2.BF16_V2 R96, -RZ.H0_H0, RZ.H0_H0, -R116.H0_H0 ;  /* 0x200000ffff60a231 */ /* 0x000fe20000340974 */
[--C-:B---3--:R-:W-:Y:S01]  /*15b70*/  FADD.FTZ R27, R44, R113.reuse ;  /* 0x000000712c1b7221 */ /* 0x108fe20000010000 */
[----:B------:R-:W-:Y:S01]  /*15b80*/  PRMT R113, R114, 0x7632, R113 ;  /* 0x0000763272717816 */ /* 0x000fe20000000071 */
[----:B----4-:R-:W1:Y:S04]  /*15b90*/  MUFU.EX2 R130, R45 ;  /* 0x0000002d00827308 */ /* 0x010e680000000800 */
[----:B------:R-:W-:Y:S01]  /*15ba0*/  @!P3 HFMA2.BF16_V2 R2, -RZ.H0_H0, RZ.H0_H0, -R113.H0_H0 ;  /* 0x200000ffff02b231 */ /* 0x000fe20000340971 */
[--C-:B------:R-:W-:Y:S01]  /*15bb0*/  FADD.FTZ R22, R22, R115.reuse ;  /* 0x0000007316167221 */ /* 0x100fe20000010000 */
[----:B------:R-:W-:Y:S02]  /*15bc0*/  PRMT R115, R116, 0x7632, R115 ;  /* 0x0000763274737816 */ /* 0x000fe40000000073 */
[----:B------:R-:W-:-:S02]  /*15bd0*/  PRMT R3, R114, 0x5410, R113 ;  /* 0x0000541072037816 */ /* 0x000fc40000000071 */
[----:B------:R-:W-:Y:S02]  /*15be0*/  @!P3 PRMT R113, R2, 0x5410, RZ ;  /* 0x000054100271b816 */ /* 0x000fe400000000ff */
[----:B------:R-:W-:Y:S02]  /*15bf0*/  PRMT R2, R116, 0x5410, R115 ;  /* 0x0000541074027816 */ /* 0x000fe40000000073 */
[----:B------:R-:W-:Y:S01]  /*15c00*/  @!P2 PRMT R116, R96, 0x5410, RZ ;  /* 0x000054106074a816 */ /* 0x000fe200000000ff */
[----:B-1----:R-:W-:Y:S01]  /*15c10*/  FADD.FTZ R44, R130, R17 ;  /* 0x00000011822c7221 */ /* 0x002fe20000010000 */
[C---:B------:R-:W-:Y:S01]  /*15c20*/  F2FP.BF16.PACK_AB R96, R29.reuse, R130 ;  /* 0x000000821d60723e */ /* 0x040fe200000010ff */
[----:B------:R-:W2:Y:S02]  /*15c30*/  LDL.LU R45, [R1+0x40] ;  /* 0x00004000012d7983 */ /* 0x000ea40000300800 */
[----:B------:R-:W-:Y:S02]  /*15c40*/  FADD.FTZ R29, R29, R44 ;  /* 0x0000002c1d1d7221 */ /* 0x000fe40000010000 */
[----:B------:R-:W-:-:S02]  /*15c50*/  FADD.FTZ R44, R23, R27 ;  /* 0x0000001b172c7221 */ /* 0x000fc40000010000 */
[----:B------:R-:W-:Y:S02]  /*15c60*/  FADD.FTZ R27, R21, R22 ;  /* 0x00000016151b7221 */ /* 0x000fe40000010000 */
[----:B------:R-:W3:Y:S01]  /*15c70*/  LDL.LU R21, [R1+0x114] ;  /* 0x0001140001157983 */ /* 0x000ee20000300800 */
[----:B------:R-:W-:-:S05]  /*15c80*/  @!P4 HFMA2.BF16_V2 R189, -RZ.H0_H0, RZ.H0_H0, -R114.H0_H0 ;  /* 0x200000ffffbdc231 */ /* 0x000fca0000340972 */
[----:B------:R-:W-:Y:S01]  /*15c90*/  @!P4 PRMT R114, R189, 0x5410, RZ ;  /* 0x00005410bd72c816 */ /* 0x000fe200000000ff */
[----:B------:R-:W-:-:S05]  /*15ca0*/  IMAD R189, R230, -0x326172a9, RZ ;  /* 0xcd9e8d57e6bd7824 */ /* 0x000fca00078e02ff */
[----:B------:R-:W-:Y:S01]  /*15cb0*/  LOP3.LUT R17, R181, UR20, R189, 0x96, !PT ;  /* 0x00000014b5117c12 */ /* 0x000fe2000f8e96bd */
[----:B------:R-:W-:-:S04]  /*15cc0*/  @!P1 HFMA2.BF16_V2 R92, -RZ.H0_H0, RZ.H0_H0, -R115.H0_H0 ;  /* 0x200000ffff5c9231 */ /* 0x000fc80000340973 */
[----:B------:R-:W-:Y:S01]  /*15cd0*/  IMAD.WIDE.U32 R172, R17, -0x2daee0ad, RZ ;  /* 0xd2511f5311ac7825 */ /* 0x000fe200078e00ff */
[----:B------:R-:W-:-:S04]  /*15ce0*/  @!P1 PRMT R115, R92, 0x5410, RZ ;  /* 0x000054105c739816 */ /* 0x000fc800000000ff */
[----:B------:R-:W-:Y:S02]  /*15cf0*/  LOP3.LUT R17, R173, UR17, R216, 0x96, !PT ;  /* 0x00000011ad117c12 */ /* 0x000fe4000f8e96d8 */
[----:B------:R-:W-:-:S03]  /*15d00*/  LOP3.LUT R92, R179, UR18, R180, 0x96, !PT ;  /* 0x00000012b35c7c12 */ /* 0x000fc6000f8e96b4 */
        /* <DEDUP_REMOVED lines=10> */
[----:B------:R-:W-:-:S04]  /*15db0*/  IMAD.WIDE.U32 R172, R17, -0x326172a9, RZ ;  /* 0xcd9e8d5711ac7825 */ /* 0x000fc800078e00ff */
[----:B------:R-:W-:Y:S01]  /*15dc0*/  IMAD.WIDE.U32 R180, R92, -0x326172a9, RZ ;  /* 0xcd9e8d575cb47825 */ /* 0x000fe200078e00ff */
[----:B------:R-:W-:-:S04]  /*15dd0*/  LOP3.LUT R22, R173, UR12, R22, 0x96, !PT ;  /* 0x0000000cad167c12 */ /* 0x000fc8000f8e9616 */
[----:B------:R-:W-:Y:S02]  /*15de0*/  LOP3.LUT R23, R181, UR31, R172, 0x96, !PT ;  /* 0x0000001fb5177c12 */ /* 0x000fe4000f8e96ac */
[----:B------:R-:W4:Y:S01]  /*15df0*/  LDL.LU.64 R172, [R1+0x330] ;  /* 0x0003300001ac7983 */ /* 0x000f220000300a00 */
[----:B---3--:R-:W-:-:S03]  /*15e00*/  FADD.FTZ R21, R21, R44 ;  /* 0x0000002c15157221 */ /* 0x008fc60000010000 */
[----:B------:R-:W3:Y:S01]  /*15e10*/  LDL.LU R44, [R1+0xd4] ;  /* 0x0000d400012c7983 */ /* 0x000ee20000300800 */
[----:B------:R-:W-:-:S04]  /*15e20*/  LOP3.LUT R92, R23, 0xff, RZ, 0xc0, !PT ;  /* 0x000000ff175c7812 */ /* 0x000fc800078ec0ff */
[----:B------:R-:W-:Y:S02]  /*15e30*/  ISETP.GE.U32.AND P5, PT, R251, R92, PT ;  /* 0x0000005cfb00720c */ /* 0x000fe40003fa6070 */
[----:B------:R-:W-:-:S04]  /*15e40*/  LOP3.LUT R92, R23, 0xffff, RZ, 0xc0, !PT ;  /* 0x0000ffff175c7812 */ /* 0x000fc800078ec0ff */
[----:B------:R-:W-:Y:S02]  /*15e50*/  SHF.R.U32.HI R92, RZ, 0x8, R92 ;  /* 0x00000008ff5c7819 */ /* 0x000fe4000001165c */
[--C-:B------:R-:W-:Y:S02]  /*15e60*/  SHF.R.U32.HI R17, RZ, 0x10, R23.reuse ;  /* 0x00000010ff117819 */ /* 0x100fe40000011617 */
[----:B------:R-:W-:Y:S02]  /*15e70*/  LOP3.LUT R92, R92, 0xffff, RZ, 0xc0, !PT ;  /* 0x0000ffff5c5c7812 */ /* 0x000fe400078ec0ff */
[----:B------:R-:W-:Y:S02]  /*15e80*/  SHF.R.U32.HI R23, RZ, 0x18, R23 ;  /* 0x00000018ff177819 */ /* 0x000fe40000011617 */
[----:B------:R-:W-:Y:S02]  /*15e90*/  LOP3.LUT R17, R17, 0xff, RZ, 0xc0, !PT ;  /* 0x000000ff11117812 */ /* 0x000fe400078ec0ff */
[----:B------:R-:W-:-:S02]  /*15ea0*/  ISETP.GE.U32.AND P4, PT, R251, R92, PT ;  /* 0x0000005cfb00720c */ /* 0x000fc40003f86070 */
[C---:B------:R-:W-:Y:S01]  /*15eb0*/  PRMT R43, R182.reuse, 0x7610, R43 ;  /* 0x00007610b62b7816 */ /* 0x040fe2000000002b */
[----:B--2---:R1:W2:Y:S01]  /*15ec0*/  MUFU.EX2 R92, R45 ;  /* 0x0000002d005c7308 */ /* 0x0042a20000000800 */
[C---:B------:R-:W-:Y:S02]  /*15ed0*/  ISETP.GE.U32.AND P6, PT, R251.reuse, R23, PT ;  /* 0x00000017fb00720c */ /* 0x040fe40003fc6070 */
[----:B------:R-:W-:Y:S02]  /*15ee0*/  SHF.R.U32.HI R23, RZ, 0x10, R180 ;  /* 0x00000010ff177819 */ /* 0x000fe400000116b4 */
[----:B------:R-:W-:Y:S01]  /*15ef0*/  ISETP.GE.U32.AND P2, PT, R251, R17, PT ;  /* 0x00000011fb00720c */ /* 0x000fe20003f46070 */
[----:B------:R-:W-:Y:S01]  /*15f00*/  @!P5 HFMA2.BF16_V2 R184, -RZ.H0_H0, RZ.H0_H0, -R43.H0_H0 ;  /* 0x200000ffffb8d231 */ /* 0x000fe2000034092b */
[----:B------:R-:W-:Y:S01]  /*15f10*/  PRMT R42, R182, 0x7632, R42 ;  /* 0x00007632b62a7816 */ /* 0x000fe2000000002a */
[----:B------:R-:W2:Y:S01]  /*15f20*/  MUFU.EX2 R17, R250 ;  /* 0x000000fa00117308 */ /* 0x000ea20000000800 */
[----:B------:R-:W-:Y:S01]  /*15f30*/  LOP3.LUT R182, R23, 0xff, RZ, 0xc0, !PT ;  /* 0x000000ff17b67812 */ /* 0x000fe200078ec0ff */
[----:B------:R-:W-:Y:S01]  /*15f40*/  IMAD.WIDE.U32 R22, R22, -0x2daee0ad, RZ ;  /* 0xd2511f5316167825 */ /* 0x000fe200078e00ff */
[----:B-1----:R-:W-:-:S04]  /*15f50*/  SHF.R.U32.HI R45, RZ, 0x18, R180 ;  /* 0x00000018ff2d7819 */ /* 0x002fc800000116b4 */
[----:B------:R-:W-:Y:S02]  /*15f60*/  ISETP.GE.U32.AND P1, PT, R251, R45, PT ;  /* 0x0000002dfb00720c */ /* 0x000fe40003f26070 */
[----:B------:R-:W-:Y:S02]  /*15f70*/  PRMT R45, R43, 0x5410, R42 ;  /* 0x000054102b2d7816 */ /* 0x000fe4000000002a */
[----:B------:R-:W-:Y:S02]  /*15f80*/  @!P5 PRMT R43, R184, 0x5410, RZ ;  /* 0x00005410b82bd816 */ /* 0x000fe400000000ff */
[----:B------:R-:W-:Y:S02]  /*15f90*/  ISETP.GE.U32.AND P5, PT, R251, R182, PT ;  /* 0x000000b6fb00720c */ /* 0x000fe40003fa6070 */
[----:B------:R-:W-:Y:S02]  /*15fa0*/  LOP3.LUT R182, R23, UR32, R130, 0x96, !PT ;  /* 0x0000002017b67c12 */ /* 0x000fe4000f8e9682 */
[----:B------:R-:W-:-:S02]  /*15fb0*/  PRMT R38, R58, 0x7632, R38 ;  /* 0x000076323a267816 */ /* 0x000fc40000000026 */
[----:B------:R-:W-:Y:S01]  /*15fc0*/  PRMT R39, R58, 0x7610, R39 ;  /* 0x000076103a277816 */ /* 0x000fe20000000027 */
[----:B--2---:R-:W-:Y:S01]  /*15fd0*/  FADD.FTZ R29, R92, R29 ;  /* 0x0000001d5c1d7221 */ /* 0x004fe20000010000 */
[----:B------:R-:W-:Y:S01]  /*15fe0*/  SHF.R.U32.HI R58, RZ, 0x10, R182 ;  /* 0x00000010ff3a7819 */ /* 0x000fe200000116b6 */
[----:B------:R-:W-:Y:S01]  /*15ff0*/  @!P6 HFMA2.BF16_V2 R187, -RZ.H0_H0, RZ.H0_H0, -R38.H0_H0 ;  /* 0x200000ffffbbe231 */ /* 0x000fe20000340926 */
[C---:B------:R-:W-:Y:S01]  /*16000*/  F2FP.BF16.PACK_AB R92, R17.reuse, R92 ;  /* 0x0000005c115c723e */ /* 0x040fe200000010ff */
[----:B------:R-:W-:Y:S01]  /*16010*/  FADD.FTZ R17, R17, R29 ;  /* 0x0000001d11117221 */ /* 0x000fe20000010000 */
[----:B------:R-:W-:Y:S01]  /*16020*/  LOP3.LUT R58, R58, 0xff, RZ, 0xc0, !PT ;  /* 0x000000ff3a3a7812 */ /* 0x000fe200078ec0ff */
[----:B------:R-:W2:Y:S01]  /*16030*/  LDL.LU.64 R130, [R1+0x130] ;  /* 0x0001300001827983 */ /* 0x000ea20000300a00 */
[----:B------:R-:W-:Y:S02]  /*16040*/  PRMT R29, R39, 0x5410, R38 ;  /* 0x00005410271d7816 */ /* 0x000fe40000000026 */
[----:B------:R-:W-:-:S02]  /*16050*/  @!P6 PRMT R38, R187, 0x5410, RZ ;  /* 0x00005410bb26e816 */ /* 0x000fc400000000ff */
[----:B------:R-:W-:Y:S02]  /*16060*/  ISETP.GE.U32.AND P6, PT, R251, R58, PT ;  /* 0x0000003afb00720c */ /* 0x000fe40003fc6070 */
[----:B------:R-:W-:Y:S01]  /*16070*/  LOP3.LUT R58, R182, 0xffff, RZ, 0xc0, !PT ;  /* 0x0000ffffb63a7812 */ /* 0x000fe200078ec0ff */
[----:B------:R-:W-:-:S03]  /*16080*/  @!P2 HFMA2.BF16_V2 R188, -RZ.H0_H0, RZ.H0_H0, -R39.H0_H0 ;  /* 0x200000ffffbca231 */ /* 0x000fc60000340927 */
[----:B------:R-:W-:-:S04]  /*16090*/  SHF.R.U32.HI R58, RZ, 0x8, R58 ;  /* 0x00000008ff3a7819 */ /* 0x000fc8000001163a */
[----:B------:R-:W-:Y:S02]  /*160a0*/  LOP3.LUT R58, R58, 0xffff, RZ, 0xc0, !PT ;  /* 0x0000ffff3a3a7812 */ /* 0x000fe400078ec0ff */
[----:B------:R-:W-:Y:S02]  /*160b0*/  @!P2 PRMT R39, R188, 0x5410, RZ ;  /* 0x00005410bc27a816 */ /* 0x000fe400000000ff */
[----:B------:R-:W-:Y:S01]  /*160c0*/  ISETP.GE.U32.AND P2, PT, R251, R58, PT ;  /* 0x0000003afb00720c */ /* 0x000fe20003f46070 */
[----:B---3--:R-:W-:Y:S02]  /*160d0*/  FADD.FTZ R58, R44, R27 ;  /* 0x0000001b2c3a7221 */ /* 0x008fe40000010000 */
[----:B------:R-:W3:Y:S01]  /*160e0*/  LDL.LU R27, [R1+0xc0] ;  /* 0x0000c000011b7983 */ /* 0x000ee20000300800 */
[----:B------:R-:W-:-:S04]  /*160f0*/  LOP3.LUT R250, R180, 0xff, RZ, 0xc0, !PT ;  /* 0x000000ffb4fa7812 */ /* 0x000fc800078ec0ff */
[----:B------:R-:W-:Y:S02]  /*16100*/  ISETP.GE.U32.AND P3, PT, R251, R250, PT ;  /* 0x000000fafb00720c */ /* 0x000fe40003f66070 */
[----:B------:R-:W-:Y:S01]  /*16110*/  LOP3.LUT R250, R180, 0xffff, RZ, 0xc0, !PT ;  /* 0x0000ffffb4fa7812 */ /* 0x000fe200078ec0ff */
[----:B------:R-:W-:-:S03]  /*16120*/  @!P4 HFMA2.BF16_V2 R186, -RZ.H0_H0, RZ.H0_H0, -R42.H0_H0 ;  /* 0x200000ffffbac231 */ /* 0x000fc6000034092a */
[----:B------:R-:W-:Y:S02]  /*16130*/  SHF.R.U32.HI R250, RZ, 0x8, R250 ;  /* 0x00000008fffa7819 */ /* 0x000fe400000116fa */
[----:B------:R-:W-:Y:S02]  /*16140*/  PRMT R32, R111, 0x7610, R32 ;  /* 0x000076106f207816 */ /* 0x000fe40000000020 */
[----:B------:R-:W-:Y:S02]  /*16150*/  LOP3.LUT R250, R250, 0xffff, RZ, 0xc0, !PT ;  /* 0x0000fffffafa7812 */ /* 0x000fe400078ec0ff */
[----:B------:R-:W-:Y:S01]  /*16160*/  @!P4 PRMT R42, R186, 0x5410, RZ ;  /* 0x00005410ba2ac816 */ /* 0x000fe200000000ff */
[----:B------:R-:W-:Y:S01]  /*16170*/  @!P3 HFMA2.BF16_V2 R185, -RZ.H0_H0, RZ.H0_H0, -R32.H0_H0 ;  /* 0x200000ffffb9b231 */ /* 0x000fe20000340920 */
[----:B------:R-:W-:Y:S02]  /*16180*/  ISETP.GE.U32.AND P4, PT, R251, R250, PT ;  /* 0x000000fafb00720c */ /* 0x000fe40003f86070 */
[----:B------:R-:W-:-:S02]  /*16190*/  PRMT R250, R111, 0x7632, R250 ;  /* 0x000076326ffa7816 */ /* 0x000fc400000000fa */
[----:B------:R-:W-:Y:S02]  /*161a0*/  LOP3.LUT R111, R182, 0xff, RZ, 0xc0, !PT ;  /* 0x000000ffb66f7812 */ /* 0x000fe400078ec0ff */
[----:B------:R-:W-:Y:S02]  /*161b0*/  PRMT R180, R32, 0x5410, R250 ;  /* 0x0000541020b47816 */ /* 0x000fe400000000fa */
[----:B------:R-:W-:Y:S02]  /*161c0*/  @!P3 PRMT R32, R185, 0x5410, RZ ;  /* 0x00005410b920b816 */ /* 0x000fe400000000ff */
[----:B------:R-:W-:Y:S02]  /*161d0*/  ISETP.GE.U32.AND P3, PT, R251, R111, PT ;  /* 0x0000006ffb00720c */ /* 0x000fe40003f66070 */
[----:B------:R-:W-:-:S05]  /*161e0*/  PRMT R111, R112, 0x7632, R111 ;  /* 0x00007632706f7816 */ /* 0x000fca000000006f */
[----:B------:R-:W-:Y:S01]  /*161f0*/  @!P1 HFMA2.BF16_V2 R107, -RZ.H0_H0, RZ.H0_H0, -R111.H0_H0 ;  /* 0x200000ffff6b9231 */ /* 0x000fe2000034096f */
[----:B------:R-:W-:Y:S01]  /*16200*/  PRMT R44, R112, 0x5410, R111 ;  /* 0x00005410702c7816 */ /* 0x000fe2000000006f */
[----:B------:R-:W-:-:S03]  /*16210*/  @!P5 HFMA2.BF16_V2 R109, -RZ.H0_H0, RZ.H0_H0, -R112.H0_H0 ;  /* 0x200000ffff6dd231 */ /* 0x000fc60000340970 */
[----:B------:R-:W-:Y:S02]  /*16220*/  @!P1 PRMT R111, R107, 0x5410, RZ ;  /* 0x000054106b6f9816 */ /* 0x000fe400000000ff */
[----:B------:R-:W-:Y:S02]  /*16230*/  PRMT R107, R108, 0x7632, R107 ;  /* 0x000076326c6b7816 */ /* 0x000fe4000000006b */
[----:B------:R-:W-:-:S03]  /*16240*/  @!P5 PRMT R112, R109, 0x5410, RZ ;  /* 0x000054106d70d816 */ /* 0x000fc600000000ff */
[----:B------:R-:W-:Y:S01]  /*16250*/  @!P2 HFMA2.BF16_V2 R103, -RZ.H0_H0, RZ.H0_H0, -R107.H0_H0 ;  /* 0x200000ffff67a231 */ /* 0x000fe2000034096b */
[----:B------:R-:W-:Y:S02]  /*16260*/  LOP3.LUT R109, R22, 0xffff, RZ, 0xc0, !PT ;  /* 0x0000ffff166d7812 */ /* 0x000fe400078ec0ff */
[----:B------:R-:W-:Y:S02]  /*16270*/  PRMT R23, R108, 0x5410, R107 ;  /* 0x000054106c177816 */ /* 0x000fe4000000006b */
[----:B------:R-:W-:Y:S02]  /*16280*/  @!P2 PRMT R107, R103, 0x5410, RZ ;  /* 0x00005410676ba816 */ /* 0x000fe400000000ff */
[----:B------:R-:W-:Y:S01]  /*16290*/  SHF.R.U32.HI R103, RZ, 0x8, R109 ;  /* 0x00000008ff677819 */ /* 0x000fe2000001166d */
[----:B------:R-:W-:Y:S02]  /*162a0*/  @!P3 HFMA2.BF16_V2 R105, -RZ.H0_H0, RZ.H0_H0, -R108.H0_H0 ;  /* 0x200000ffff69b231 */ /* 0x000fe4000034096c */
[----:B------:R-:W-:Y:S01]  /*162b0*/  @!P4 HFMA2.BF16_V2 R183, -RZ.H0_H0, RZ.H0_H0, -R250.H0_H0 ;  /* 0x200000ffffb7c231 */ /* 0x000fe200003409fa */
[----:B------:R-:W-:-:S02]  /*162c0*/  LOP3.LUT R103, R103, 0xffff, RZ, 0xc0, !PT ;  /* 0x0000ffff67677812 */ /* 0x000fc400078ec0ff */
[----:B------:R-:W-:Y:S02]  /*162d0*/  @!P3 PRMT R108, R105, 0x5410, RZ ;  /* 0x00005410696cb816 */ /* 0x000fe400000000ff */
[----:B------:R-:W-:Y:S02]  /*162e0*/  ISETP.GE.U32.AND P3, PT, R251, R103, PT ;  /* 0x00000067fb00720c */ /* 0x000fe40003f66070 */
[----:B------:R-:W-:Y:S02]  /*162f0*/  @!P4 PRMT R250, R183, 0x5410, RZ ;  /* 0x00005410b7fac816 */ /* 0x000fe400000000ff */
[----:B------:R-:W-:Y:S01]  /*16300*/  LOP3.LUT R183, R22, 0xff, RZ, 0xc0, !PT ;  /* 0x000000ff16b77812 */ /* 0x000fe200078ec0ff */
[----:B------:R-:W-:Y:S01]  /*16310*/  @!P6 HFMA2.BF16_V2 R101, -RZ.H0_H0, RZ.H0_H0, -R110.H0_H0 ;  /* 0x200000ffff65e231 */ /* 0x000fe2000034096e */
[----:B------:R-:W-:Y:S02]  /*16320*/  PRMT R109, R110, 0x7632, R109 ;  /* 0x000076326e6d7816 */ /* 0x000fe4000000006d */
[----:B------:R-:W-:-:S02]  /*16330*/  ISETP.GE.U32.AND P4, PT, R251, R183, PT ;  /* 0x000000b7fb00720c */ /* 0x000fc40003f86070 */
[--C-:B------:R-:W-:Y:S02]  /*16340*/  SHF.R.U32.HI R183, RZ, 0x10, R22.reuse ;  /* 0x00000010ffb77819 */ /* 0x100fe40000011616 */
[----:B------:R-:W-:Y:S02]  /*16350*/  SHF.R.U32.HI R184, RZ, 0x18, R22 ;  /* 0x00000018ffb87819 */ /* 0x000fe40000011616 */
[----:B------:R-:W-:Y:S02]  /*16360*/  PRMT R22, R110, 0x5410, R109 ;  /* 0x000054106e167816 */ /* 0x000fe4000000006d */
[----:B------:R-:W-:Y:S02]  /*16370*/  PRMT R103, R104, 0x7632, R103 ;  /* 0x0000763268677816 */ /* 0x000fe40000000067 */
[----:B------:R-:W-:Y:S02]  /*16380*/  SHF.R.U32.HI R182, RZ, 0x18, R182 ;  /* 0x00000018ffb67819 */ /* 0x000fe400000116b6 */
[----:B------:R-:W-:-:S02]  /*16390*/  @!P6 PRMT R110, R101, 0x5410, RZ ;  /* 0x00005410656ee816 */ /* 0x000fc400000000ff */
[----:B--2---:R-:W-:Y:S02]  /*163a0*/  LOP3.LUT R101, R131, UR20, R189, 0x96, !PT ;  /* 0x0000001483657c12 */ /* 0x004fe4000f8e96bd */
[----:B------:R-:W-:Y:S02]  /*163b0*/  ISETP.GE.U32.AND P1, PT, R251, R184, PT ;  /* 0x000000b8fb00720c */ /* 0x000fe40003f26070 */
[----:B------:R-:W-:Y:S01]  /*163c0*/  LOP3.LUT R183, R183, 0xff, RZ, 0xc0, !PT ;  /* 0x000000ffb7b77812 */ /* 0x000fe200078ec0ff */
[----:B------:R-:W-:Y:S01]  /*163d0*/  @!P3 HFMA2.BF16_V2 R95, -RZ.H0_H0, RZ.H0_H0, -R103.H0_H0 ;  /* 0x200000ffff5fb231 */ /* 0x000fe20000340967 */
[----:B------:R-:W-:Y:S02]  /*163e0*/  ISETP.GE.U32.AND P5, PT, R251, R182, PT ;  /* 0x000000b6fb00720c */ /* 0x000fe40003fa6070 */
[----:B------:R-:W-:Y:S01]  /*163f0*/  LOP3.LUT R182, R179, UR18, R130, 0x96, !PT ;  /* 0x00000012b3b67c12 */ /* 0x000fe2000f8e9682 */
[----:B------:R-:W-:Y:S01]  /*16400*/  IMAD.WIDE.U32 R130, R101, -0x2daee0ad, RZ ;  /* 0xd2511f5365827825 */ /* 0x000fe200078e00ff */
[----:B------:R-:W-:-:S03]  /*16410*/  ISETP.GE.U32.AND P2, PT, R251, R183, PT ;  /* 0x000000b7fb00720c */ /* 0x000fc60003f46070 */
[----:B------:R-:W-:Y:S01]  /*16420*/  FADD.FTZ R183, R26, R21 ;  /* 0x000000151ab77221 */ /* 0x000fe20000010000 */
[----:B------:R-:W-:Y:S02]  /*16430*/  PRMT R26, R104, 0x5410, R103 ;  /* 0x00005410681a7816 */ /* 0x000fe40000000067 */
[----:B------:R-:W-:Y:S02]  /*16440*/  @!P3 PRMT R103, R95, 0x5410, RZ ;  /* 0x000054105f67b816 */ /* 0x000fe400000000ff */
[----:B------:R-:W-:-:S05]  /*16450*/  PRMT R105, R106, 0x7632, R105 ;  /* 0x000076326a697816 */ /* 0x000fca0000000069 */
[----:B------:R-:W-:Y:S01]  /*16460*/  @!P1 HFMA2.BF16_V2 R88, -RZ.H0_H0, RZ.H0_H0, -R105.H0_H0 ;  /* 0x200000ffff589231 */ /* 0x000fe20000340969 */
[----:B------:R-:W-:Y:S01]  /*16470*/  PRMT R21, R106, 0x5410, R105 ;  /* 0x000054106a157816 */ /* 0x000fe20000000069 */
[----:B------:R-:W-:-:S03]  /*16480*/  IMAD.WIDE.U32 R186, R182, -0x2daee0ad, RZ ;  /* 0xd2511f53b6ba7825 */ /* 0x000fc600078e00ff */
[----:B------:R-:W-:Y:S01]  /*16490*/  @!P1 PRMT R105, R88, 0x5410, RZ ;  /* 0x0000541058699816 */ /* 0x000fe200000000ff */
[----:B------:R-:W-:-:S05]  /*164a0*/  @!P2 HFMA2.BF16_V2 R93, -RZ.H0_H0, RZ.H0_H0, -R106.H0_H0 ;  /* 0x200000ffff5da231 */ /* 0x000fca000034096a */
[----:B------:R-:W-:Y:S01]  /*164b0*/  @!P2 PRMT R106, R93, 0x5410, RZ ;  /* 0x000054105d6aa816 */ /* 0x000fe200000000ff */
[----:B------:R-:W-:-:S05]  /*164c0*/  @!P5 HFMA2.BF16_V2 R99, -RZ.H0_H0, RZ.H0_H0, -R109.H0_H0 ;  /* 0x200000ffff63d231 */ /* 0x000fca000034096d */
[----:B------:R-:W-:Y:S01]  /*164d0*/  @!P5 PRMT R109, R99, 0x5410, RZ ;  /* 0x00005410636dd816 */ /* 0x000fe200000000ff */
[----:B------:R-:W-:-:S05]  /*164e0*/  @!P4 HFMA2.BF16_V2 R97, -RZ.H0_H0, RZ.H0_H0, -R104.H0_H0 ;  /* 0x200000ffff61c231 */ /* 0x000fca0000340968 */
[----:B------:R-:W-:Y:S01]  /*164f0*/  @!P4 PRMT R104, R97, 0x5410, RZ ;  /* 0x000054106168c816 */ /* 0x000fe200000000ff */
[----:B------:R-:W-:Y:S02]  /*16500*/  FADD.FTZ R183, R37, R183 ;  /* 0x000000b725b77221 */ /* 0x000fe40000010000 */
[----:B---3--:R-:W-:Y:S01]  /*16510*/  FADD.FTZ R95, R27, R58 ;  /* 0x0000003a1b5f7221 */ /* 0x008fe20000010000 */
[----:B------:R-:W-:-:S05]  /*16520*/  LOP3.LUT R58, R131, UR17, R216, 0x96, !PT ;  /* 0x00000011833a7c12 */ /* 0x000fca000f8e96d8 */
        /* <DEDUP_REMOVED lines=13> */
[----:B------:R-:W-:Y:S01]  /*16600*/  SHF.R.U32.HI R99, RZ, 0x18, R186 ;  /* 0x00000018ff637819 */ /* 0x000fe200000116ba */
[----:B------:R-:W2:Y:S01]  /*16610*/  LDL.LU.64 R130, [R1+0x328] ;  /* 0x0003280001827983 */ /* 0x000ea20000300a00 */
[----:B------:R-:W-:-:S04]  /*16620*/  LOP3.LUT R88, R58, 0xff, RZ, 0xc0, !PT ;  /* 0x000000ff3a587812 */ /* 0x000fc800078ec0ff */
[----:B------:R-:W-:Y:S02]  /*16630*/  ISETP.GE.U32.AND P5, PT, R251, R88, PT ;  /* 0x00000058fb00720c */ /* 0x000fe40003fa6070 */
[----:B------:R-:W-:-:S04]  /*16640*/  LOP3.LUT R88, R58, 0xffff, RZ, 0xc0, !PT ;  /* 0x0000ffff3a587812 */ /* 0x000fc800078ec0ff */
[----:B------:R-:W-:Y:S02]  /*16650*/  SHF.R.U32.HI R88, RZ, 0x8, R88 ;  /* 0x00000008ff587819 */ /* 0x000fe40000011658 */
[--C-:B------:R-:W-:Y:S02]  /*16660*/  SHF.R.U32.HI R97, RZ, 0x10, R58.reuse ;  /* 0x00000010ff617819 */ /* 0x100fe4000001163a */
[----:B------:R-:W-:Y:S02]  /*16670*/  LOP3.LUT R88, R88, 0xffff, RZ, 0xc0, !PT ;  /* 0x0000ffff58587812 */ /* 0x000fe400078ec0ff */
[----:B------:R-:W-:Y:S02]  /*16680*/  SHF.R.U32.HI R58, RZ, 0x18, R58 ;  /* 0x00000018ff3a7819 */ /* 0x000fe4000001163a */
[C---:B------:R-:W-:Y:S02]  /*16690*/  ISETP.GE.U32.AND P2, PT, R251.reuse, R88, PT ;  /* 0x00000058fb00720c */ /* 0x040fe40003f46070 */
[----:B------:R-:W1:Y:S01]  /*166a0*/  MUFU.EX2 R88, R33 ;  /* 0x0000002100587308 */ /* 0x000e620000000800 */
[----:B------:R-:W-:-:S07]  /*166b0*/  ISETP.GE.U32.AND P6, PT, R251, R58, PT ;  /* 0x0000003afb00720c */ /* 0x000fce0003fc6070 */
[----:B------:R-:W3:Y:S01]  /*166c0*/  MUFU.EX2 R58, R28 ;  /* 0x0000001c003a7308 */ /* 0x000ee20000000800 */
[----:B------:R-:W-:Y:S02]  /*166d0*/  ISETP.GE.U32.AND P1, PT, R251, R99, PT ;  /* 0x00000063fb00720c */ /* 0x000fe40003f26070 */
[----:B------:R-:W-:Y:S01]  /*166e0*/  LOP3.LUT R97, R97, 0xff, RZ, 0xc0, !PT ;  /* 0x000000ff61617812 */ /* 0x000fe200078ec0ff */
[----:B-1----:R-:W-:-:S03]  /*166f0*/  FADD.FTZ R99, R88, R17 ;  /* 0x0000001158637221 */ /* 0x002fc60000010000 */
[C---:B------:R-:W-:Y:S02]  /*16700*/  ISETP.GE.U32.AND P4, PT, R251.reuse, R97, PT ;  /* 0x00000061fb00720c */ /* 0x040fe40003f86070 */
[----:B------:R-:W-:Y:S02]  /*16710*/  LOP3.LUT R97, R186, 0xff, RZ, 0xc0, !PT ;  /* 0x000000ffba617812 */ /* 0x000fe400078ec0ff */
[C---:B---3--:R-:W-:Y:S01]  /*16720*/  F2FP.BF16.PACK_AB R88, R58.reuse, R88 ;  /* 0x000000583a58723e */ /* 0x048fe200000010ff */
[--C-:B------:R-:W-:Y:S01]  /*16730*/  FADD.FTZ R58, R58, R99.reuse ;  /* 0x000000633a3a7221 */ /* 0x100fe20000010000 */
[----:B------:R-:W-:Y:S02]  /*16740*/  PRMT R99, R100, 0x7632, R99 ;  /* 0x0000763264637816 */ /* 0x000fe40000000063 */
[----:B------:R-:W-:Y:S02]  /*16750*/  ISETP.GE.U32.AND P3, PT, R251, R97, PT ;  /* 0x00000061fb00720c */ /* 0x000fe40003f66070 */
[----:B------:R-:W-:Y:S01]  /*16760*/  LOP3.LUT R97, R186, 0xffff, RZ, 0xc0, !PT ;  /* 0x0000ffffba617812 */ /* 0x000fe200078ec0ff */
[----:B------:R-:W-:Y:S01]  /*16770*/  @!P2 HFMA2.BF16_V2 R89, -RZ.H0_H0, RZ.H0_H0, -R99.H0_H0 ;  /* 0x200000ffff59a231 */ /* 0x000fe20000340963 */
[----:B------:R-:W-:Y:S01]  /*16780*/  SHF.R.U32.HI R101, RZ, 0x10, R186 ;  /* 0x00000010ff657819 */ /* 0x000fe200000116ba */
[----:B------:R-:W-:Y:S01]  /*16790*/  IMAD.WIDE.U32 R186, R93, -0x2daee0ad, RZ ;  /* 0xd2511f535dba7825 */ /* 0x000fe200078e00ff */
[----:B------:R-:W-:-:S02]  /*167a0*/  PRMT R28, R100, 0x5410, R99 ;  /* 0x00005410641c7816 */ /* 0x000fc40000000063 */
[----:B------:R-:W-:Y:S02]  /*167b0*/  @!P2 PRMT R99, R89, 0x5410, RZ ;  /* 0x000054105963a816 */ /* 0x000fe400000000ff */
[----:B------:R-:W-:Y:S02]  /*167c0*/  LOP3.LUT R89, R187, UR32, R184, 0x96, !PT ;  /* 0x00000020bb597c12 */ /* 0x000fe4000f8e96b8 */
[----:B------:R-:W3:Y:S04]  /*167d0*/  LDL.LU.64 R184, [R1+0x150] ;  /* 0x0001500001b87983 */ /* 0x000ee80000300a00 */
[----:B------:R-:W2:Y:S04]  /*167e0*/  LDL.LU R188, [R1+0xbc] ;  /* 0x0000bc0001bc7983 */ /* 0x000ea80000300800 */
[----:B------:R-:W3:Y:S01]  /*167f0*/  LDL.LU R37, [R1+0x7c] ;  /* 0x00007c0001257983 */ /* 0x000ee20000300800 */
[----:B------:R-:W-:Y:S01]  /*16800*/  SHF.R.U32.HI R97, RZ, 0x8, R97 ;  /* 0x00000008ff617819 */ /* 0x000fe20000011661 */
[----:B------:R-:W-:Y:S01]  /*16810*/  @!P5 HFMA2.BF16_V2 R91, -RZ.H0_H0, RZ.H0_H0, -R100.H0_H0 ;  /* 0x200000ffff5bd231 */ /* 0x000fe20000340964 */
[----:B------:R-:W-:Y:S01]  /*16820*/  FADD.FTZ R182, R25, R95 ;  /* 0x0000005f19b67221 */ /* 0x000fe20000010000 */
[----:B------:R-:W-:Y:S01]  /*16830*/  LOP3.LUT R101, R101, 0xff, RZ, 0xc0, !PT ;  /* 0x000000ff65657812 */ /* 0x000fe200078ec0ff */
[----:B------:R-:W-:Y:S01]  /*16840*/  @!P3 HFMA2.BF16_V2 R84, -RZ.H0_H0, RZ.H0_H0, -R96.H0_H0 ;  /* 0x200000ffff54b231 */ /* 0x000fe20000340960 */
[----:B------:R-:W-:Y:S01]  /*16850*/  LOP3.LUT R97, R97, 0xffff, RZ, 0xc0, !PT ;  /* 0x0000ffff61617812 */ /* 0x000fe200078ec0ff */
[----:B------:R-:W-:Y:S01]  /*16860*/  @!P4 HFMA2.BF16_V2 R85, -RZ.H0_H0, RZ.H0_H0, -R102.H0_H0 ;  /* 0x200000ffff55c231 */ /* 0x000fe20000340966 */
[----:B------:R-:W-:Y:S01]  /*16870*/  PRMT R93, R94, 0x7632, R93 ;  /* 0x000076325e5d7816 */ /* 0x000fe2000000005d */
[----:B------:R-:W-:Y:S01]  /*16880*/  FADD.FTZ R183, R24, R183 ;  /* 0x000000b718b77221 */ /* 0x000fe20000010000 */
[----:B------:R-:W-:Y:S01]  /*16890*/  ISETP.GE.U32.AND P2, PT, R251, R97, PT ;  /* 0x00000061fb00720c */ /* 0x000fe20003f46070 */
[----:B------:R-:W4:Y:S01]  /*168a0*/  LDL.LU R181, [R1+0x13c] ;  /* 0x00013c0001b57983 */ /* 0x000f220000300800 */
[----:B------:R-:W-:-:S02]  /*168b0*/  PRMT R95, R96, 0x7632, R95 ;  /* 0x00007632605f7816 */ /* 0x000fc4000000005f */
[----:B------:R-:W-:Y:S02]  /*168c0*/  @!P5 PRMT R100, R91, 0x5410, RZ ;  /* 0x000054105b64d816 */ /* 0x000fe400000000ff */
[----:B------:R-:W-:Y:S02]  /*168d0*/  ISETP.GE.U32.AND P5, PT, R251, R101, PT ;  /* 0x00000065fb00720c */ /* 0x000fe40003fa6070 */
[----:B------:R-:W-:Y:S02]  /*168e0*/  PRMT R17, R96, 0x5410, R95 ;  /* 0x0000541060117816 */ /* 0x000fe4000000005f */
[----:B------:R-:W-:Y:S02]  /*168f0*/  PRMT R101, R102, 0x7632, R101 ;  /* 0x0000763266657816 */ /* 0x000fe40000000065 */
[----:B------:R-:W-:Y:S02]  /*16900*/  @!P3 PRMT R96, R84, 0x5410, RZ ;  /* 0x000054105460b816 */ /* 0x000fe400000000ff */
[----:B------:R-:W-:Y:S01]  /*16910*/  LOP3.LUT R84, R89, 0xffff, RZ, 0xc0, !PT ;  /* 0x0000ffff59547812 */ /* 0x000fe200078ec0ff */
[----:B------:R-:W-:Y:S01]  /*16920*/  @!P2 HFMA2.BF16_V2 R83, -RZ.H0_H0, RZ.H0_H0, -R95.H0_H0 ;  /* 0x200000ffff53a231 */ /* 0x000fe2000034095f */
[----:B------:R-:W-:-:S02]  /*16930*/  PRMT R27, R102, 0x5410, R101 ;  /* 0x00005410661b7816 */ /* 0x000fc40000000065 */
[----:B------:R-:W-:Y:S02]  /*16940*/  @!P4 PRMT R102, R85, 0x5410, RZ ;  /* 0x000054105566c816 */ /* 0x000fe400000000ff */
[----:B------:R-:W-:Y:S02]  /*16950*/  SHF.R.U32.HI R84, RZ, 0x8, R84 ;  /* 0x00000008ff547819 */ /* 0x000fe40000011654 */
[----:B------:R-:W-:Y:S02]  /*16960*/  LOP3.LUT R85, R186, 0xff, RZ, 0xc0, !PT ;  /* 0x000000ffba557812 */ /* 0x000fe400078ec0ff */
[----:B------:R-:W-:Y:S02]  /*16970*/  @!P2 PRMT R95, R83, 0x5410, RZ ;  /* 0x00005410535fa816 */ /* 0x000fe400000000ff */
[----:B------:R-:W-:Y:S02]  /*16980*/  LOP3.LUT R83, R84, 0xffff, RZ, 0xc0, !PT ;  /* 0x0000ffff54537812 */ /* 0x000fe400078ec0ff */
[----:B------:R-:W-:Y:S01]  /*16990*/  ISETP.GE.U32.AND P4, PT, R251, R85, PT ;  /* 0x00000055fb00720c */ /* 0x000fe20003f86070 */
[----:B------:R-:W-:Y:S01]  /*169a0*/  @!P5 HFMA2.BF16_V2 R82, -RZ.H0_H0, RZ.H0_H0, -R98.H0_H0 ;  /* 0x200000ffff52d231 */ /* 0x000fe20000340962 */
[----:B------:R-:W-:-:S02]  /*169b0*/  LOP3.LUT R85, R89, 0xff, RZ, 0xc0, !PT ;  /* 0x000000ff59557812 */ /* 0x000fc400078ec0ff */
[----:B------:R-:W-:Y:S02]  /*169c0*/  SHF.R.U32.HI R91, RZ, 0x10, R89 ;  /* 0x00000010ff5b7819 */ /* 0x000fe40000011659 */
[----:B------:R-:W-:Y:S01]  /*169d0*/  PRMT R97, R98, 0x7632, R97 ;  /* 0x0000763262617816 */ /* 0x000fe20000000061 */
[----:B------:R-:W-:Y:S01]  /*169e0*/  @!P6 HFMA2.BF16_V2 R87, -RZ.H0_H0, RZ.H0_H0, -R101.H0_H0 ;  /* 0x200000ffff57e231 */ /* 0x000fe20000340965 */
[C---:B------:R-:W-:Y:S02]  /*169f0*/  ISETP.GE.U32.AND P2, PT, R251.reuse, R83, PT ;  /* 0x00000053fb00720c */ /* 0x040fe40003f46070 */
[----:B------:R-:W-:Y:S02]  /*16a00*/  SHF.R.U32.HI R89, RZ, 0x18, R89 ;  /* 0x00000018ff597819 */ /* 0x000fe40000011659 */
[----:B------:R-:W-:Y:S02]  /*16a10*/  ISETP.GE.U32.AND P3, PT, R251, R85, PT ;  /* 0x00000055fb00720c */ /* 0x000fe40003f66070 */
[----:B------:R-:W-:-:S02]  /*16a20*/  LOP3.LUT R91, R91, 0xff, RZ, 0xc0, !PT ;  /* 0x000000ff5b5b7812 */ /* 0x000fc400078ec0ff */
[----:B------:R-:W-:Y:S02]  /*16a30*/  PRMT R25, R98, 0x5410, R97 ;  /* 0x0000541062197816 */ /* 0x000fe40000000061 */
[----:B------:R-:W-:Y:S02]  /*16a40*/  @!P5 PRMT R98, R82, 0x5410, RZ ;  /* 0x000054105262d816 */ /* 0x000fe400000000ff */
[----:B------:R-:W-:Y:S02]  /*16a50*/  ISETP.GE.U32.AND P5, PT, R251, R89, PT ;  /* 0x00000059fb00720c */ /* 0x000fe40003fa6070 */
[----:B------:R-:W-:Y:S02]  /*16a60*/  @!P6 PRMT R101, R87, 0x5410, RZ ;  /* 0x000054105765e816 */ /* 0x000fe400000000ff */
[----:B------:R-:W-:Y:S02]  /*16a70*/  ISETP.GE.U32.AND P6, PT, R251, R91, PT ;  /* 0x0000005bfb00720c */ /* 0x000fe40003fc6070 */
[----:B------:R-:W-:-:S02]  /*16a80*/  PRMT R91, R92, 0x7632, R91 ;  /* 0x000076325c5b7816 */ /* 0x000fc4000000005b */
[----:B------:R-:W-:Y:S02]  /*16a90*/  LOP3.LUT R85, R186, 0xffff, RZ, 0xc0, !PT ;  /* 0x0000ffffba557812 */ /* 0x000fe400078ec0ff */
[----:B------:R-:W-:Y:S01]  /*16aa0*/  SHF.R.U32.HI R84, RZ, 0x10, R186 ;  /* 0x00000010ff547819 */ /* 0x000fe200000116ba */
[----:B------:R-:W-:Y:S01]  /*16ab0*/  @!P2 HFMA2.BF16_V2 R79, -RZ.H0_H0, RZ.H0_H0, -R91.H0_H0 ;  /* 0x200000ffff4fa231 */ /* 0x000fe2000034095b */
[----:B------:R-:W-:Y:S01]  /*16ac0*/  SHF.R.U32.HI R85, RZ, 0x8, R85 ;  /* 0x00000008ff557819 */ /* 0x000fe20000011655 */
[----:B------:R-:W-:Y:S01]  /*16ad0*/  @!P3 HFMA2.BF16_V2 R80, -RZ.H0_H0, RZ.H0_H0, -R92.H0_H0 ;  /* 0x200000ffff50b231 */ /* 0x000fe2000034095c */
[----:B------:R-:W-:Y:S01]  /*16ae0*/  LOP3.LUT R84, R84, 0xff, RZ, 0xc0, !PT ;  /* 0x000000ff54547812 */ /* 0x000fe200078ec0ff */
[----:B------:R-:W-:Y:S01]  /*16af0*/  @!P5 HFMA2.BF16_V2 R77, -RZ.H0_H0, RZ.H0_H0, -R93.H0_H0 ;  /* 0x200000ffff4dd231 */ /* 0x000fe2000034095d */
[----:B------:R-:W-:Y:S02]  /*16b00*/  PRMT R33, R92, 0x5410, R91 ;  /* 0x000054105c217816 */ /* 0x000fe4000000005b */
[----:B------:R-:W-:-:S02]  /*16b10*/  LOP3.LUT R85, R85, 0xffff, RZ, 0xc0, !PT ;  /* 0x0000ffff55557812 */ /* 0x000fc400078ec0ff */
[----:B------:R-:W-:Y:S02]  /*16b20*/  @!P2 PRMT R91, R79, 0x5410, RZ ;  /* 0x000054104f5ba816 */ /* 0x000fe400000000ff */
[C---:B------:R-:W-:Y:S02]  /*16b30*/  ISETP.GE.U32.AND P2, PT, R251.reuse, R84, PT ;  /* 0x00000054fb00720c */ /* 0x040fe40003f46070 */
[----:B------:R-:W-:Y:S01]  /*16b40*/  @!P3 PRMT R92, R80, 0x5410, RZ ;  /* 0x00005410505cb816 */ /* 0x000fe200000000ff */
[----:B------:R-:W-:Y:S01]  /*16b50*/  @!P1 HFMA2.BF16_V2 R81, -RZ.H0_H0, RZ.H0_H0, -R97.H0_H0 ;  /* 0x200000ffff519231 */ /* 0x000fe20000340961 */
[----:B------:R-:W-:Y:S02]  /*16b60*/  ISETP.GE.U32.AND P3, PT, R251, R85, PT ;  /* 0x00000055fb00720c */ /* 0x000fe40003f66070 */
[----:B------:R-:W-:Y:S02]  /*16b70*/  PRMT R24, R94, 0x5410, R93 ;  /* 0x000054105e187816 */ /* 0x000fe4000000005d */
[----:B------:R-:W-:-:S02]  /*16b80*/  @!P5 PRMT R93, R77, 0x5410, RZ ;  /* 0x000054104d5dd816 */ /* 0x000fc400000000ff */
[----:B------:R-:W-:Y:S02]  /*16b90*/  SHF.R.U32.HI R87, RZ, 0x18, R186 ;  /* 0x00000018ff577819 */ /* 0x000fe400000116ba */
[----:B------:R-:W-:Y:S02]  /*16ba0*/  @!P1 PRMT R97, R81, 0x5410, RZ ;  /* 0x0000541051619816 */ /* 0x000fe400000000ff */
[----:B------:R-:W-:Y:S02]  /*16bb0*/  ISETP.GE.U32.AND P1, PT, R251, R87, PT ;  /* 0x00000057fb00720c */ /* 0x000fe40003f26070 */
[----:B------:R-:W-:Y:S01]  /*16bc0*/  PRMT R87, R88, 0x7632, R87 ;  /* 0x0000763258577816 */ /* 0x000fe20000000057 */
[----:B------:R-:W-:-:S04]  /*16bd0*/  @!P4 HFMA2.BF16_V2 R76, -RZ.H0_H0, RZ.H0_H0, -R88.H0_H0 ;  /* 0x200000ffff4cc231 */ /* 0x000fc80000340958 */
[----:B------:R-:W-:Y:S02]  /*16be0*/  @!P3 HFMA2.BF16_V2 R75, -RZ.H0_H0, RZ.H0_H0, -R87.H0_H0 ;  /* 0x200000ffff4bb231 */ /* 0x000fe40000340957 */
[----:B------:R-:W-:Y:S01]  /*16bf0*/  @!P6 HFMA2.BF16_V2 R78, -RZ.H0_H0, RZ.H0_H0, -R94.H0_H0 ;  /* 0x200000ffff4ee231 */ /* 0x000fe2000034095e */
[----:B------:R-:W-:-:S04]  /*16c00*/  PRMT R89, R90, 0x7632, R89 ;  /* 0x000076325a597816 */ /* 0x000fc80000000059 */
[----:B------:R-:W-:Y:S01]  /*16c10*/  @!P6 PRMT R94, R78, 0x5410, RZ ;  /* 0x000054104e5ee816 */ /* 0x000fe200000000ff */
[----:B------:R-:W-:Y:S01]  /*16c20*/  @!P1 HFMA2.BF16_V2 R73, -RZ.H0_H0, RZ.H0_H0, -R89.H0_H0 ;  /* 0x200000ffff499231 */ /* 0x000fe20000340959 */
[----:B------:R-:W-:Y:S01]  /*16c30*/  FADD.FTZ R182, R36, R182 ;  /* 0x000000b624b67221 */ /* 0x000fe20000010000 */
[----:B------:R-:W-:-:S03]  /*16c40*/  PRMT R36, R90, 0x5410, R89 ;  /* 0x000054105a247816 */ /* 0x000fc60000000059 */
[----:B------:R-:W-:Y:S01]  /*16c50*/  @!P1 PRMT R89, R73, 0x5410, RZ ;  /* 0x0000541049599816 */ /* 0x000fe200000000ff */
[----:B--2---:R-:W1:Y:S08]  /*16c60*/  MUFU.EX2 R84, R188 ;  /* 0x000000bc00547308 */ /* 0x004e700000000800 */
[----:B---3--:R2:W3:Y:S01]  /*16c70*/  MUFU.EX2 R77, R37 ;  /* 0x00000025004d7308 */ /* 0x0084e20000000800 */
[----:B------:R-:W-:Y:S01]  /*16c80*/  LOP3.LUT R82, R185, UR20, R189, 0x96, !PT ;  /* 0x00000014b9527c12 */ /* 0x000fe2000f8e96bd */
[----:B-1----:R-:W-:Y:S01]  /*16c90*/  FADD.FTZ R58, R84, R58 ;  /* 0x0000003a543a7221 */ /* 0x002fe20000010000 */
[----:B------:R-:W-:-:S02]  /*16ca0*/  LOP3.LUT R83, R179, UR18, R184, 0x96, !PT ;  /* 0x00000012b3537c12 */ /* 0x000fc4000f8e96b8 */
[----:B--2---:R-:W-:Y:S02]  /*16cb0*/  PRMT R37, R88, 0x5410, R87 ;  /* 0x0000541058257816 */ /* 0x004fe40000000057 */
[----:B------:R-:W-:Y:S01]  /*16cc0*/  @!P3 PRMT R87, R75, 0x5410, RZ ;  /* 0x000054104b57b816 */ /* 0x000fe200000000ff */
[C---:B---3--:R-:W-:Y:S01]  /*16cd0*/  FADD.FTZ R75, R77.reuse, R58 ;  /* 0x0000003a4d4b7221 */ /* 0x048fe20000010000 */
[----:B------:R-:W-:Y:S02]  /*16ce0*/  @!P4 PRMT R88, R76, 0x5410, RZ ;  /* 0x000054104c58c816 */ /* 0x000fe400000000ff */
[----:B------:R-:W-:Y:S01]  /*16cf0*/  F2FP.BF16.PACK_AB R84, R77, R84 ;  /* 0x000000544d54723e */ /* 0x000fe200000010ff */
[----:B------:R-:W-:-:S04]  /*16d00*/  IMAD.WIDE.U32 R76, R82, -0x2daee0ad, RZ ;  /* 0xd2511f53524c7825 */ /* 0x000fc800078e00ff */
[----:B------:R-:W-:Y:S01]  /*16d10*/  IMAD.WIDE.U32 R80, R83, -0x2daee0ad, RZ ;  /* 0xd2511f5353507825 */ /* 0x000fe200078e00ff */
[----:B------:R-:W-:-:S05]  /*16d20*/  LOP3.LUT R58, R77, UR17, R216, 0x96, !PT ;  /* 0x000000114d3a7c12 */ /* 0x000fca000f8e96d8 */
[----:B------:R-:W-:Y:S01]  /*16d30*/  IMAD.WIDE.U32 R78, R58, -0x326172a9, RZ ;  /* 0xcd9e8d573a4e7825 */ /* 0x000fe200078e00ff */
[----:B------:R-:W-:-:S05]  /*16d40*/  LOP3.LUT R58, R81, UR15, R76, 0x96, !PT ;  /* 0x0000000f513a7c12 */ /* 0x000fca000f8e964c */
[----:B------:R-:W-:Y:S01]  /*16d50*/  IMAD.WIDE.U32 R184, R58, -0x326172a9, RZ ;  /* 0xcd9e8d573ab87825 */ /* 0x000fe200078e00ff */
[----:B------:R-:W-:-:S04]  /*16d60*/  LOP3.LUT R73, R79, UR16, R178, 0x96, !PT ;  /* 0x000000104f497c12 */ /* 0x000fc8000f8e96b2 */
[----:B------:R-:W-:Y:S01]  /*16d70*/  LOP3.LUT R78, R185, UR14, R78, 0x96, !PT ;  /* 0x0000000eb94e7c12 */ /* 0x000fe2000f8e964e */
[----:B------:R-:W-:-:S04]  /*16d80*/  IMAD.WIDE.U32 R76, R73, -0x2daee0ad, RZ ;  /* 0xd2511f53494c7825 */ /* 0x000fc800078e00ff */
[----:B------:R-:W-:Y:S01]  /*16d90*/  IMAD.WIDE.U32 R78, R78, -0x2daee0ad, RZ ;  /* 0xd2511f534e4e7825 */ /* 0x000fe200078e00ff */
[----:B------:R-:W-:-:S04]  /*16da0*/  LOP3.LUT R73, R77, UR13, R80, 0x96, !PT ;  /* 0x0000000d4d497c12 */ /* 0x000fc8000f8e9650 */
[----:B------:R-:W-:Y:S01]  /*16db0*/  LOP3.LUT R58, R79, UR11, R76, 0x96, !PT ;  /* 0x0000000b4f3a7c12 */ /* 0x000fe2000f8e964c */
[----:B------:R-:W-:-:S04]  /*16dc0*/  IMAD.WIDE.U32 R76, R73, -0x326172a9, RZ ;  /* 0xcd9e8d57494c7825 */ /* 0x000fc800078e00ff */
[----:B------:R-:W-:-:S05]  /*16dd0*/  IMAD.WIDE.U32 R80, R58, -0x326172a9, RZ ;  /* 0xcd9e8d573a507825 */ /* 0x000fca00078e00ff */
[----:B------:R-:W-:-:S04]  /*16de0*/  LOP3.LUT R58, R81, UR31, R76, 0x96, !PT ;  /* 0x0000001f513a7c12 */ /* 0x000fc8000f8e964c */
[----:B------:R-:W-:-:S04]  /*16df0*/  LOP3.LUT R73, R58, 0xff, RZ, 0xc0, !PT ;  /* 0x000000ff3a497812 */ /* 0x000fc800078ec0ff */
[----:B------:R-:W-:Y:S02]  /*16e00*/  ISETP.GE.U32.AND P6, PT, R251, R73, PT ;  /* 0x00000049fb00720c */ /* 0x000fe40003fc6070 */
[----:B------:R-:W-:-:S04]  /*16e10*/  LOP3.LUT R73, R58, 0xffff, RZ, 0xc0, !PT ;  /* 0x0000ffff3a497812 */ /* 0x000fc800078ec0ff */
[----:B------:R-:W-:Y:S02]  /*16e20*/  SHF.R.U32.HI R73, RZ, 0x8, R73 ;  /* 0x00000008ff497819 */ /* 0x000fe40000011649 */
[----:B------:R-:W-:Y:S02]  /*16e30*/  LOP3.LUT R189, R69, UR20, R189, 0x96, !PT ;  /* 0x0000001445bd7c12 */ /* 0x000fe4000f8e96bd */
[----:B------:R-:W-:Y:S02]  /*16e40*/  LOP3.LUT R76, R73, 0xffff, RZ, 0xc0, !PT ;  /* 0x0000ffff494c7812 */ /* 0x000fe400078ec0ff */
[----:B------:R-:W-:Y:S02]  /*16e50*/  LOP3.LUT R73, R179, UR18, R68, 0x96, !PT ;  /* 0x00000012b3497c12 */ /* 0x000fe4000f8e9644 */
[----:B------:R1:W2:Y:S01]  /*16e60*/  LDL.LU.64 R68, [R1+0x320] ;  /* 0x0003200001447983 */ /* 0x0002a20000300a00 */
[----:B------:R-:W-:Y:S01]  /*16e70*/  @!P2 HFMA2.BF16_V2 R74, -RZ.H0_H0, RZ.H0_H0, -R90.H0_H0 ;  /* 0x200000ffff4aa231 */ /* 0x000fe2000034095a */
[----:B------:R-:W-:-:S02]  /*16e80*/  ISETP.GE.U32.AND P3, PT, R251, R76, PT ;  /* 0x0000004cfb00720c */ /* 0x000fc40003f66070 */
[--C-:B------:R-:W-:Y:S02]  /*16e90*/  SHF.R.U32.HI R76, RZ, 0x10, R58.reuse ;  /* 0x00000010ff4c7819 */ /* 0x100fe4000001163a */
[----:B------:R-:W-:Y:S02]  /*16ea0*/  SHF.R.U32.HI R58, RZ, 0x18, R58 ;  /* 0x00000018ff3a7819 */ /* 0x000fe4000001163a */
[----:B------:R-:W-:Y:S02]  /*16eb0*/  @!P2 PRMT R90, R74, 0x5410, RZ ;  /* 0x000054104a5aa816 */ /* 0x000fe400000000ff */
[----:B------:R-:W-:Y:S02]  /*16ec0*/  ISETP.GE.U32.AND P2, PT, R251, R58, PT ;  /* 0x0000003afb00720c */ /* 0x000fe40003f46070 */
[----:B------:R-:W-:Y:S02]  /*16ed0*/  LOP3.LUT R58, R80, 0xff, RZ, 0xc0, !PT ;  /* 0x000000ff503a7812 */ /* 0x000fe400078ec0ff */
[----:B------:R-:W-:-:S02]  /*16ee0*/  PRMT R83, R84, 0x7632, R83 ;  /* 0x0000763254537816 */ /* 0x000fc40000000053 */
[----:B------:R-:W-:Y:S02]  /*16ef0*/  ISETP.GE.U32.AND P1, PT, R251, R58, PT ;  /* 0x0000003afb00720c */ /* 0x000fe40003f26070 */
[----:B------:R-:W-:Y:S02]  /*16f00*/  LOP3.LUT R58, R80, 0xffff, RZ, 0xc0, !PT ;  /* 0x0000ffff503a7812 */ /* 0x000fe400078ec0ff */
[----:B------:R-:W-:Y:S02]  /*16f10*/  LOP3.LUT R184, R77, UR12, R184, 0x96, !PT ;  /* 0x0000000c4db87c12 */ /* 0x000fe4000f8e96b8 */
[----:B------:R-:W-:Y:S01]  /*16f20*/  SHF.R.U32.HI R58, RZ, 0x8, R58 ;  /* 0x00000008ff3a7819 */ /* 0x000fe2000001163a */
[----:B------:R-:W-:Y:S01]  /*16f30*/  @!P3 HFMA2.BF16_V2 R71, -RZ.H0_H0, RZ.H0_H0, -R83.H0_H0 ;  /* 0x200000ffff47b231 */ /* 0x000fe20000340953 */
[----:B------:R-:W-:Y:S01]  /*16f40*/  LOP3.LUT R76, R76, 0xff, RZ, 0xc0, !PT ;  /* 0x000000ff4c4c7812 */ /* 0x000fe200078ec0ff */
[----:B------:R-:W-:Y:S01]  /*16f50*/  @!P6 HFMA2.BF16_V2 R72, -RZ.H0_H0, RZ.H0_H0, -R84.H0_H0 ;  /* 0x200000ffff48e231 */ /* 0x000fe20000340954 */
[----:B------:R-:W-:Y:S01]  /*16f60*/  LOP3.LUT R58, R58, 0xffff, RZ, 0xc0, !PT ;  /* 0x0000ffff3a3a7812 */ /* 0x000fe200078ec0ff */
[----:B------:R-:W-:Y:S01]  /*16f70*/  IMAD.WIDE.U32 R184, R184, -0x2daee0ad, RZ ;  /* 0xd2511f53b8b87825 */ /* 0x000fe200078e00ff */
[----:B------:R-:W-:-:S03]  /*16f80*/  ISETP.GE.U32.AND P4, PT, R251, R76, PT ;  /* 0x0000004cfb00720c */ /* 0x000fc60003f86070 */
[----:B------:R-:W-:Y:S01]  /*16f90*/  FADD.FTZ R182, R46, R182 ;  /* 0x000000b62eb67221 */ /* 0x000fe20000010000 */
[----:B------:R-:W-:Y:S02]  /*16fa0*/  PRMT R46, R84, 0x5410, R83 ;  /* 0x00005410542e7816 */ /* 0x000fe40000000053 */
[----:B------:R-:W-:Y:S02]  /*16fb0*/  @!P3 PRMT R83, R71, 0x5410, RZ ;  /* 0x000054104753b816 */ /* 0x000fe400000000ff */
[--C-:B------:R-:W-:Y:S02]  /*16fc0*/  SHF.R.U32.HI R77, RZ, 0x18, R80.reuse ;  /* 0x00000018ff4d7819 */ /* 0x100fe40000011650 */
[----:B------:R-:W-:Y:S02]  /*16fd0*/  SHF.R.U32.HI R76, RZ, 0x10, R80 ;  /* 0x00000010ff4c7819 */ /* 0x000fe40000011650 */
[----:B------:R-:W-:Y:S01]  /*16fe0*/  ISETP.GE.U32.AND P3, PT, R251, R58, PT ;  /* 0x0000003afb00720c */ /* 0x000fe20003f66070 */
[----:B------:R3:W1:Y:S01]  /*16ff0*/  MUFU.EX2 R80, R236 ;  /* 0x000000ec00507308 */ /* 0x0006620000000800 */
[----:B------:R-:W-:-:S02]  /*17000*/  @!P6 PRMT R84, R72, 0x5410, RZ ;  /* 0x000054104854e816 */ /* 0x000fc400000000ff */
[----:B------:R-:W-:Y:S02]  /*17010*/  LOP3.LUT R58, R185, UR32, R78, 0x96, !PT ;  /* 0x00000020b93a7c12 */ /* 0x000fe4000f8e964e */
[----:B------:R-:W-:-:S03]  /*17020*/  PRMT R85, R86, 0x7632, R85 ;  /* 0x0000763256557816 */ /* 0x000fc60000000055 */
[----:B------:R-:W1:Y:S01]  /*17030*/  MUFU.EX2 R72, R237 ;  /* 0x000000ed00487308 */ /* 0x000e620000000800 */
[----:B------:R-:W-:Y:S01]  /*17040*/  SHF.R.U32.HI R71, RZ, 0x10, R58 ;  /* 0x00000010ff477819 */ /* 0x000fe2000001163a */
[----:B----4-:R-:W-:Y:S01]  /*17050*/  FADD.FTZ R74, R181, R183 ;  /* 0x000000b7b54a7221 */ /* 0x010fe20000010000 */
[----:B------:R-:W-:Y:S02]  /*17060*/  @!P2 HFMA2.BF16_V2 R70, -RZ.H0_H0, RZ.H0_H0, -R85.H0_H0 ;  /* 0x200000ffff46a231 */ /* 0x000fe40000340955 */
[----:B------:R-:W-:Y:S01]  /*17070*/  LOP3.LUT R71, R71, 0xff, RZ, 0xc0, !PT ;  /* 0x000000ff47477812 */ /* 0x000fe200078ec0ff */
[----:B------:R-:W-:Y:S01]  /*17080*/  FADD.FTZ R74, R30, R74 ;  /* 0x0000004a1e4a7221 */ /* 0x000fe20000010000 */
[----:B------:R-:W-:Y:S01]  /*17090*/  PRMT R30, R86, 0x5410, R85 ;  /* 0x00005410561e7816 */ /* 0x000fe20000000055 */
[----:B------:R-:W4:Y:S01]  /*170a0*/  MUFU.EX2 R82, R243 ;  /* 0x000000f300527308 */ /* 0x000f220000000800 */
[----:B------:R-:W-:Y:S01]  /*170b0*/  @!P2 PRMT R85, R70, 0x5410, RZ ;  /* 0x000054104655a816 */ /* 0x000fe200000000ff */
[----:B---3--:R-:W4:Y:S01]  /*170c0*/  LDL.LU R236, [R1+0x318] ;  /* 0x0003180001ec7983 */ /* 0x008f220000300800 */
[----:B------:R-:W-:Y:S01]  /*170d0*/  ISETP.GE.U32.AND P2, PT, R251, R71, PT ;  /* 0x00000047fb00720c */ /* 0x000fe20003f46070 */
[----:B-1----:R-:W-:-:S04]  /*170e0*/  FADD.FTZ R75, R80, R75 ;  /* 0x0000004b504b7221 */ /* 0x002fc80000010000 */
[----:B------:R1:W1:Y:S01]  /*170f0*/  MUFU.EX2 R71, R34 ;  /* 0x0000002200477308 */ /* 0x0002620000000800 */
[----:B------:R-:W-:Y:S01]  /*17100*/  F2FP.BF16.PACK_AB R80, R72, R80 ;  /* 0x000000504850723e */ /* 0x000fe200000010ff */
[----:B------:R-:W4:Y:S03]  /*17110*/  LDL.LU R237, [R1+0x314] ;  /* 0x0003140001ed7983 */ /* 0x000f260000300800 */
[----:B------:R-:W-:Y:S02]  /*17120*/  PRMT R79, R80, 0x7632, R79 ;  /* 0x00007632504f7816 */ /* 0x000fe4000000004f */
[----:B------:R-:W-:Y:S02]  /*17130*/  ISETP.GE.U32.AND P5, PT, R251, R77, PT ;  /* 0x0000004dfb00720c */ /* 0x000fe40003fa6070 */
[----:B------:R-:W-:Y:S02]  /*17140*/  LOP3.LUT R76, R76, 0xff, RZ, 0xc0, !PT ;  /* 0x000000ff4c4c7812 */ /* 0x000fe400078ec0ff */
[----:B-1----:R-:W-:-:S02]  /*17150*/  PRMT R34, R80, 0x5410, R79 ;  /* 0x0000541050227816 */ /* 0x002fc4000000004f */
[----:B------:R-:W-:Y:S01]  /*17160*/  ISETP.GE.U32.AND P6, PT, R251, R76, PT ;  /* 0x0000004cfb00720c */ /* 0x000fe20003fc6070 */
[----:B------:R-:W-:Y:S01]  /*17170*/  @!P3 HFMA2.BF16_V2 R67, -RZ.H0_H0, RZ.H0_H0, -R79.H0_H0 ;  /* 0x200000ffff43b231 */ /* 0x000fe2000034094f */
[----:B------:R-:W-:Y:S02]  /*17180*/  FADD.FTZ R70, R242, R182 ;  /* 0x000000b6f2467221 */ /* 0x000fe40000010000 */
[----:B------:R-:W-:Y:S01]  /*17190*/  MUFU.EX2 R182, R225 ;  /* 0x000000e100b67308 */ /* 0x000fe20000000800 */
[----:B------:R-:W-:Y:S01]  /*171a0*/  IMAD.WIDE.U32 R186, R189, -0x2daee0ad, RZ ;  /* 0xd2511f53bdba7825 */ /* 0x000fe200078e00ff */
[----:B------:R-:W-:Y:S01]  /*171b0*/  @!P3 PRMT R79, R67, 0x5410, RZ ;  /* 0x00005410434fb816 */ /* 0x000fe200000000ff */
[----:B------:R-:W4:Y:S02]  /*171c0*/  LDL.LU R242, [R1+0x310] ;  /* 0x0003100001f27983 */ /* 0x000f240000300800 */
[----:B------:R-:W-:Y:S01]  /*171d0*/  IMAD.WIDE.U32 R188, R73, -0x2daee0ad, RZ ;  /* 0xd2511f5349bc7825 */ /* 0x000fe200078e00ff */
[----:B------:R-:W-:Y:S01]  /*171e0*/  LOP3.LUT R67, R187, UR17, R216, 0x96, !PT ;  /* 0x00000011bb437c12 */ /* 0x000fe2000f8e96d8 */
[----:B------:R-:W4:Y:S01]  /*171f0*/  LDL.LU R243, [R1+0x30c] ;  /* 0x00030c0001f37983 */ /* 0x000f220000300800 */
[----:B------:R-:W-:Y:S08]  /*17200*/  MUFU.EX2 R183, R215 ;  /* 0x000000d700b77308 */ /* 0x000ff00000000800 */
[----:B------:R-:W-:Y:S08]  /*17210*/  MUFU.EX2 R202, R202 ;  /* 0x000000ca00ca7308 */ /* 0x000ff00000000800 */
[----:B------:R-:W-:Y:S08]  /*17220*/  MUFU.EX2 R194, R194 ;  /* 0x000000c200c27308 */ /* 0x000ff00000000800 */
[----:B------:R-:W-:Y:S01]  /*17230*/  MUFU.EX2 R193, R193 ;  /* 0x000000c100c17308 */ /* 0x000fe20000000800 */
[----:B------:R-:W-:-:S07]  /*17240*/  FADD.FTZ R74, R51, R74 ;  /* 0x0000004a334a7221 */ /* 0x000fce0000010000 */
[----:B------:R-:W-:Y:S01]  /*17250*/  MUFU.EX2 R199, R199 ;  /* 0x000000c700c77308 */ /* 0x000fe20000000800 */
[----:B------:R-:W-:-:S07]  /*17260*/  FADD.FTZ R70, R31, R70 ;  /* 0x000000461f467221 */ /* 0x000fce0000010000 */
[----:B------:R-:W-:Y:S08]  /*17270*/  MUFU.EX2 R198, R198 ;  /* 0x000000c600c67308 */ /* 0x000ff00000000800 */
[----:B------:R-:W-:Y:S08]  /*17280*/  MUFU.EX2 R201, R201 ;  /* 0x000000c900c97308 */ /* 0x000ff00000000800 */
[----:B------:R-:W-:Y:S08]  /*17290*/  MUFU.EX2 R200, R200 ;  /* 0x000000c800c87308 */ /* 0x000ff00000000800 */
[----:B------:R-:W-:Y:S08]  /*172a0*/  MUFU.EX2 R197, R197 ;  /* 0x000000c500c57308 */ /* 0x000ff00000000800 */
[----:B------:R-:W-:Y:S01]  /*172b0*/  MUFU.EX2 R196, R196 ;  /* 0x000000c400c47308 */ /* 0x000fe20000000800 */
[----:B--2---:R-:W-:-:S05]  /*172c0*/  @!P4 HFMA2.BF16_V2 R69, -RZ.H0_H0, RZ.H0_H0, -R86.H0_H0 ;  /* 0x200000ffff45c231 */ /* 0x004fca0000340956 */
[----:B------:R-:W-:Y:S02]  /*172d0*/  @!P4 PRMT R86, R69, 0x5410, RZ ;  /* 0x000054104556c816 */ /* 0x000fe400000000ff */
[----:B------:R-:W-:Y:S01]  /*172e0*/  LOP3.LUT R69, R58, 0xff, RZ, 0xc0, !PT ;  /* 0x000000ff3a457812 */ /* 0x000fe200078ec0ff */
[----:B------:R-:W-:-:S03]  /*172f0*/  @!P1 HFMA2.BF16_V2 R68, -RZ.H0_H0, RZ.H0_H0, -R80.H0_H0 ;  /* 0x200000ffff449231 */ /* 0x000fc60000340950 */
[C---:B------:R-:W-:Y:S02]  /*17300*/  ISETP.GE.U32.AND P4, PT, R251.reuse, R69, PT ;  /* 0x00000045fb00720c */ /* 0x040fe40003f86070 */
[----:B------:R-:W-:Y:S02]  /*17310*/  SHF.R.U32.HI R69, RZ, 0x18, R58 ;  /* 0x00000018ff457819 */ /* 0x000fe4000001163a */
[----:B------:R-:W-:Y:S02]  /*17320*/  LOP3.LUT R58, R58, 0xffff, RZ, 0xc0, !PT ;  /* 0x0000ffff3a3a7812 */ /* 0x000fe400078ec0ff */
[----:B------:R-:W-:Y:S02]  /*17330*/  @!P1 PRMT R80, R68, 0x5410, RZ ;  /* 0x0000541044509816 */ /* 0x000fe400000000ff */
[----:B------:R-:W-:Y:S01]  /*17340*/  ISETP.GE.U32.AND P1, PT, R251, R69, PT ;  /* 0x00000045fb00720c */ /* 0x000fe20003f26070 */
[----:B----4-:R-:W-:Y:S01]  /*17350*/  FADD.FTZ R69, R82, R47 ;  /* 0x0000002f52457221 */ /* 0x010fe20000010000 */
[----:B------:R-:W-:-:S02]  /*17360*/  F2FP.BF16.PACK_AB R82, R71, R82 ;  /* 0x000000524752723e */ /* 0x000fc400000010ff */
[----:B------:R-:W-:Y:S02]  /*17370*/  SHF.R.U32.HI R58, RZ, 0x8, R58 ;  /* 0x00000008ff3a7819 */ /* 0x000fe4000001163a */
[----:B------:R-:W-:Y:S01]  /*17380*/  PRMT R81, R82, 0x7632, R81 ;  /* 0x0000763252517816 */ /* 0x000fe20000000051 */
[----:B------:R1:W-:Y:S01]  /*17390*/  MUFU.EX2 R68, R240 ;  /* 0x000000f000447308 */ /* 0x0003e20000000800 */
[----:B------:R-:W-:-:S03]  /*173a0*/  LOP3.LUT R76, R58, 0xffff, RZ, 0xc0, !PT ;  /* 0x0000ffff3a4c7812 */ /* 0x000fc600078ec0ff */
[----:B------:R-:W-:-:S04]  /*173b0*/  @!P5 HFMA2.BF16_V2 R65, -RZ.H0_H0, RZ.H0_H0, -R81.H0_H0 ;  /* 0x200000ffff41d231 */ /* 0x000fc80000340951 */
[----:B------:R-:W2:Y:S01]  /*173c0*/  MUFU.EX2 R58, R228 ;  /* 0x000000e4003a7308 */ /* 0x000ea20000000800 */
[----:B------:R-:W-:Y:S02]  /*173d0*/  PRMT R47, R82, 0x5410, R81 ;  /* 0x00005410522f7816 */ /* 0x000fe40000000051 */
[----:B------:R-:W-:Y:S01]  /*173e0*/  @!P5 PRMT R81, R65, 0x5410, RZ ;  /* 0x000054104151d816 */ /* 0x000fe200000000ff */
[----:B------:R-:W-:Y:S01]  /*173f0*/  @!P6 HFMA2.BF16_V2 R66, -RZ.H0_H0, RZ.H0_H0, -R82.H0_H0 ;  /* 0x200000ffff42e231 */ /* 0x000fe20000340952 */
[----:B------:R-:W-:-:S03]  /*17400*/  ISETP.GE.U32.AND P3, PT, R251, R76, PT ;  /* 0x0000004cfb00720c */ /* 0x000fc60003f66070 */
[----:B------:R-:W4:Y:S01]  /*17410*/  MUFU.EX2 R65, R226 ;  /* 0x000000e200417308 */ /* 0x000f220000000800 */
[----:B------:R-:W-:Y:S01]  /*17420*/  @!P6 PRMT R82, R66, 0x5410, RZ ;  /* 0x000054104252e816 */ /* 0x000fe200000000ff */
[--C-:B------:R-:W-:Y:S01]  /*17430*/  FADD.FTZ R66, R72, R75.reuse ;  /* 0x0000004b48427221 */ /* 0x100fe20000010000 */
[----:B-1----:R-:W3:Y:S01]  /*17440*/  LDL.LU R240, [R1+0x308] ;  /* 0x0003080001f07983 */ /* 0x002ee20000300800 */
[----:B--2---:R-:W-:Y:S02]  /*17450*/  F2FP.BF16.PACK_AB R76, R58, R68 ;  /* 0x000000443a4c723e */ /* 0x004fe400000010ff */
[----:B------:R-:W-:Y:S02]  /*17460*/  LOP3.LUT R72, R189, UR15, R186, 0x96, !PT ;  /* 0x0000000fbd487c12 */ /* 0x000fe4000f8e96ba */
[----:B------:R-:W-:Y:S01]  /*17470*/  PRMT R75, R76, 0x7632, R75 ;  /* 0x000076324c4b7816 */ /* 0x000fe2000000004b */
[----:B------:R-:W-:Y:S01]  /*17480*/  IMAD.WIDE.U32 R186, R67, -0x326172a9, RZ ;  /* 0xcd9e8d5743ba7825 */ /* 0x000fe200078e00ff */
[----:B----4-:R-:W-:-:S03]  /*17490*/  F2FP.BF16.PACK_AB R78, R182, R65 ;  /* 0x00000041b64e723e */ /* 0x010fc600000010ff */
[----:B------:R-:W-:Y:S01]  /*174a0*/  @!P3 HFMA2.BF16_V2 R63, -RZ.H0_H0, RZ.H0_H0, -R75.H0_H0 ;  /* 0x200000ffff3fb231 */ /* 0x000fe2000034094b */
[----:B------:R-:W-:Y:S01]  /*174b0*/  IMAD.WIDE.U32 R72, R72, -0x326172a9, RZ ;  /* 0xcd9e8d5748487825 */ /* 0x000fe200078e00ff */
[----:B------:R-:W-:Y:S02]  /*174c0*/  PRMT R217, R76, 0x5410, R75 ;  /* 0x000054104cd97816 */ /* 0x000fe4000000004b */
[----:B------:R-:W-:Y:S01]  /*174d0*/  PRMT R77, R78, 0x7632, R77 ;  /* 0x000076324e4d7816 */ /* 0x000fe2000000004d */
[----:B------:R-:W-:Y:S01]  /*174e0*/  @!P2 HFMA2.BF16_V2 R62, -RZ.H0_H0, RZ.H0_H0, -R78.H0_H0 ;  /* 0x200000ffff3ea231 */ /* 0x000fe2000034094e */
[----:B------:R-:W-:Y:S02]  /*174f0*/  @!P3 PRMT R75, R63, 0x5410, RZ ;  /* 0x000054103f4bb816 */ /* 0x000fe400000000ff */
[----:B------:R-:W-:Y:S02]  /*17500*/  LOP3.LUT R63, R187, UR16, R178, 0x96, !PT ;  /* 0x00000010bb3f7c12 */ /* 0x000fe4000f8e96b2 */
[----:B------:R-:W-:-:S02]  /*17510*/  LOP3.LUT R186, R73, UR14, R186, 0x96, !PT ;  /* 0x0000000e49ba7c12 */ /* 0x000fc4000f8e96ba */
[----:B------:R-:W-:Y:S01]  /*17520*/  PRMT R216, R78, 0x5410, R77 ;  /* 0x000054104ed87816 */ /* 0x000fe2000000004d */
[----:B------:R-:W-:Y:S01]  /*17530*/  @!P1 HFMA2.BF16_V2 R61, -RZ.H0_H0, RZ.H0_H0, -R77.H0_H0 ;  /* 0x200000ffff3d9231 */ /* 0x000fe2000034094d */
[----:B------:R-:W-:Y:S01]  /*17540*/  @!P2 PRMT R78, R62, 0x5410, RZ ;  /* 0x000054103e4ea816 */ /* 0x000fe200000000ff */
[----:B------:R-:W-:-:S04]  /*17550*/  IMAD.WIDE.U32 R62, R63, -0x2daee0ad, RZ ;  /* 0xd2511f533f3e7825 */ /* 0x000fc800078e00ff */
[----:B------:R-:W-:Y:S01]  /*17560*/  IMAD.WIDE.U32 R186, R186, -0x2daee0ad, RZ ;  /* 0xd2511f53baba7825 */ /* 0x000fe200078e00ff */
[----:B------:R-:W-:Y:S02]  /*17570*/  @!P1 PRMT R77, R61, 0x5410, RZ ;  /* 0x000054103d4d9816 */ /* 0x000fe400000000ff */
[----:B------:R-:W-:Y:S02]  /*17580*/  LOP3.LUT R63, R63, UR13, R188, 0x96, !PT ;  /* 0x0000000d3f3f7c12 */ /* 0x000fe4000f8e96bc */
[----:B------:R-:W-:Y:S02]  /*17590*/  LOP3.LUT R61, R187, UR11, R62, 0x96, !PT ;  /* 0x0000000bbb3d7c12 */ /* 0x000fe4000f8e963e */
[C---:B------:R-:W-:Y:S01]  /*175a0*/  LOP3.LUT R67, R184.reuse, 0xffff, RZ, 0xc0, !PT ;  /* 0x0000ffffb8437812 */ /* 0x040fe200078ec0ff */
[----:B------:R-:W-:Y:S01]  /*175b0*/  IMAD.WIDE.U32 R178, R63, -0x326172a9, RZ ;  /* 0xcd9e8d573fb27825 */ /* 0x000fe200078e00ff */
[----:B------:R-:W-:Y:S02]  /*175c0*/  LOP3.LUT R62, R184, 0xff, RZ, 0xc0, !PT ;  /* 0x000000ffb83e7812 */ /* 0x000fe400078ec0ff */
[----:B------:R-:W-:Y:S01]  /*175d0*/  SHF.R.U32.HI R67, RZ, 0x8, R67 ;  /* 0x00000008ff437819 */ /* 0x000fe20000011643 */
[----:B------:R-:W-:Y:S01]  /*175e0*/  IMAD.WIDE.U32 R188, R61, -0x326172a9, RZ ;  /* 0xcd9e8d573dbc7825 */ /* 0x000fe200078e00ff */
[----:B------:R-:W-:Y:S01]  /*175f0*/  @!P4 HFMA2.BF16_V2 R64, -RZ.H0_H0, RZ.H0_H0, -R76.H0_H0 ;  /* 0x200000ffff40c231 */ /* 0x000fe2000034094c */
[----:B------:R-:W-:-:S02]  /*17600*/  ISETP.GE.U32.AND P6, PT, R251, R62, PT ;  /* 0x0000003efb00720c */ /* 0x000fc40003fc6070 */
[----:B------:R-:W-:Y:S02]  /*17610*/  LOP3.LUT R67, R67, 0xffff, RZ, 0xc0, !PT ;  /* 0x0000ffff43437812 */ /* 0x000fe400078ec0ff */
[----:B------:R-:W-:Y:S02]  /*17620*/  LOP3.LUT R63, R179, UR12, R72, 0x96, !PT ;  /* 0x0000000cb33f7c12 */ /* 0x000fe4000f8e9648 */
[----:B------:R-:W-:Y:S02]  /*17630*/  SHF.R.U32.HI R62, RZ, 0x10, R184 ;  /* 0x00000010ff3e7819 */ /* 0x000fe400000116b8 */
[----:B------:R-:W-:Y:S02]  /*17640*/  SHF.R.U32.HI R72, RZ, 0x18, R188 ;  /* 0x00000018ff487819 */ /* 0x000fe400000116bc */
[----:B------:R-:W-:Y:S02]  /*17650*/  @!P4 PRMT R76, R64, 0x5410, RZ ;  /* 0x00005410404cc816 */ /* 0x000fe400000000ff */
[----:B------:R-:W-:-:S02]  /*17660*/  SHF.R.U32.HI R184, RZ, 0x18, R184 ;  /* 0x00000018ffb87819 */ /* 0x000fc400000116b8 */
[C---:B------:R-:W-:Y:S02]  /*17670*/  ISETP.GE.U32.AND P4, PT, R251.reuse, R67, PT ;  /* 0x00000043fb00720c */ /* 0x040fe40003f86070 */
[----:B------:R-:W-:Y:S02]  /*17680*/  LOP3.LUT R64, R188, 0xff, RZ, 0xc0, !PT ;  /* 0x000000ffbc407812 */ /* 0x000fe400078ec0ff */
[----:B------:R-:W-:Y:S02]  /*17690*/  SHF.R.U32.HI R73, RZ, 0x10, R188 ;  /* 0x00000010ff497819 */ /* 0x000fe400000116bc */
[C---:B------:R-:W-:Y:S02]  /*176a0*/  ISETP.GE.U32.AND P2, PT, R251.reuse, R72, PT ;  /* 0x00000048fb00720c */ /* 0x040fe40003f46070 */
[C---:B------:R-:W-:Y:S02]  /*176b0*/  ISETP.GE.U32.AND P1, PT, R251.reuse, R184, PT ;  /* 0x000000b8fb00720c */ /* 0x040fe40003f26070 */
[----:B------:R-:W-:Y:S01]  /*176c0*/  F2FP.BF16.PACK_AB R72, R202, R183 ;  /* 0x000000b7ca48723e */ /* 0x000fe200000010ff */
[----:B------:R-:W-:Y:S01]  /*176d0*/  FADD.FTZ R184, R50, R74 ;  /* 0x0000004a32b87221 */ /* 0x000fe20000010000 */
[----:B------:R-:W-:Y:S01]  /*176e0*/  ISETP.GE.U32.AND P5, PT, R251, R64, PT ;  /* 0x00000040fb00720c */ /* 0x000fe20003fa6070 */
[----:B------:R-:W-:Y:S01]  /*176f0*/  FADD.FTZ R69, R71, R69 ;  /* 0x0000004547457221 */ /* 0x000fe20000010000 */
[----:B------:R-:W-:Y:S01]  /*17700*/  LOP3.LUT R73, R73, 0xff, RZ, 0xc0, !PT ;  /* 0x000000ff49497812 */ /* 0x000fe200078ec0ff */
[----:B------:R-:W-:Y:S01]  /*17710*/  @!P6 HFMA2.BF16_V2 R60, -RZ.H0_H0, RZ.H0_H0, -R72.H0_H0 ;  /* 0x200000ffff3ce231 */ /* 0x000fe20000340948 */
[----:B------:R-:W-:-:S02]  /*17720*/  LOP3.LUT R64, R188, 0xffff, RZ, 0xc0, !PT ;  /* 0x0000ffffbc407812 */ /* 0x000fc400078ec0ff */
[----:B------:R-:W-:Y:S02]  /*17730*/  F2FP.BF16.PACK_AB R74, R193, R194 ;  /* 0x000000c2c14a723e */ /* 0x000fe400000010ff */
[----:B------:R-:W-:Y:S02]  /*17740*/  PRMT R71, R72, 0x7632, R71 ;  /* 0x0000763248477816 */ /* 0x000fe40000000047 */
[----:B------:R-:W-:Y:S02]  /*17750*/  ISETP.GE.U32.AND P3, PT, R251, R73, PT ;  /* 0x00000049fb00720c */ /* 0x000fe40003f66070 */
[----:B------:R-:W-:Y:S02]  /*17760*/  LOP3.LUT R62, R62, 0xff, RZ, 0xc0, !PT ;  /* 0x000000ff3e3e7812 */ /* 0x000fe400078ec0ff */
[----:B------:R-:W-:Y:S02]  /*17770*/  SHF.R.U32.HI R64, RZ, 0x8, R64 ;  /* 0x00000008ff407819 */ /* 0x000fe40000011640 */
[----:B------:R-:W-:Y:S01]  /*17780*/  PRMT R73, R74, 0x7632, R73 ;  /* 0x000076324a497816 */ /* 0x000fe20000000049 */
[----:B------:R-:W-:Y:S01]  /*17790*/  @!P4 HFMA2.BF16_V2 R59, -RZ.H0_H0, RZ.H0_H0, -R71.H0_H0 ;  /* 0x200000ffff3bc231 */ /* 0x000fe20000340947 */
[----:B------:R-:W-:-:S02]  /*177a0*/  PRMT R31, R72, 0x5410, R71 ;  /* 0x00005410481f7816 */ /* 0x000fc40000000047 */
[----:B------:R-:W-:Y:S02]  /*177b0*/  @!P6 PRMT R72, R60, 0x5410, RZ ;  /* 0x000054103c48e816 */ /* 0x000fe400000000ff */
[----:B------:R-:W-:Y:S01]  /*177c0*/  ISETP.GE.U32.AND P6, PT, R251, R62, PT ;  /* 0x0000003efb00720c */ /* 0x000fe20003fc6070 */
[----:B------:R-:W-:Y:S01]  /*177d0*/  @!P1 HFMA2.BF16_V2 R56, -RZ.H0_H0, RZ.H0_H0, -R73.H0_H0 ;  /* 0x200000ffff389231 */ /* 0x000fe20000340949 */
[----:B------:R-:W-:Y:S02]  /*177e0*/  LOP3.LUT R64, R64, 0xffff, RZ, 0xc0, !PT ;  /* 0x0000ffff40407812 */ /* 0x000fe400078ec0ff */
[----:B------:R-:W-:Y:S02]  /*177f0*/  LOP3.LUT R61, R189, UR31, R178, 0x96, !PT ;  /* 0x0000001fbd3d7c12 */ /* 0x000fe4000f8e96b2 */
[----:B------:R-:W-:Y:S02]  /*17800*/  @!P4 PRMT R71, R59, 0x5410, RZ ;  /* 0x000054103b47c816 */ /* 0x000fe400000000ff */
[----:B------:R-:W-:-:S02]  /*17810*/  ISETP.GE.U32.AND P4, PT, R251, R64, PT ;  /* 0x00000040fb00720c */ /* 0x000fc40003f86070 */
[----:B------:R-:W-:Y:S02]  /*17820*/  PRMT R228, R74, 0x5410, R73 ;  /* 0x000054104ae47816 */ /* 0x000fe40000000049 */
[----:B------:R-:W-:Y:S01]  /*17830*/  F2FP.BF16.PACK_AB R64, R198, R199 ;  /* 0x000000c7c640723e */ /* 0x000fe200000010ff */
[----:B------:R-:W-:Y:S01]  /*17840*/  IMAD.WIDE.U32 R50, R63, -0x2daee0ad, RZ ;  /* 0xd2511f533f327825 */ /* 0x000fe200078e00ff */
[C---:B------:R-:W-:Y:S02]  /*17850*/  LOP3.LUT R59, R61.reuse, 0xffff, RZ, 0xc0, !PT ;  /* 0x0000ffff3d3b7812 */ /* 0x040fe400078ec0ff */
[----:B------:R-:W-:Y:S02]  /*17860*/  @!P1 PRMT R73, R56, 0x5410, RZ ;  /* 0x0000541038499816 */ /* 0x000fe400000000ff */
[----:B------:R-:W-:Y:S01]  /*17870*/  LOP3.LUT R56, R61, 0xff, RZ, 0xc0, !PT ;  /* 0x000000ff3d387812 */ /* 0x000fe200078ec0ff */
[----:B------:R-:W-:Y:S01]  /*17880*/  @!P5 HFMA2.BF16_V2 R40, -RZ.H0_H0, RZ.H0_H0, -R64.H0_H0 ;  /* 0x200000ffff28d231 */ /* 0x000fe20000340940 */
[----:B------:R-:W-:-:S02]  /*17890*/  SHF.R.U32.HI R59, RZ, 0x8, R59 ;  /* 0x00000008ff3b7819 */ /* 0x000fc4000001163b */
[C---:B------:R-:W-:Y:S01]  /*178a0*/  PRMT R63, R64.reuse, 0x7632, R63 ;  /* 0x00007632403f7816 */ /* 0x040fe2000000003f */
[----:B------:R-:W-:Y:S01]  /*178b0*/  @!P6 HFMA2.BF16_V2 R57, -RZ.H0_H0, RZ.H0_H0, -R74.H0_H0 ;  /* 0x200000ffff39e231 */ /* 0x000fe2000034094a */
[----:B------:R-:W-:Y:S02]  /*178c0*/  ISETP.GE.U32.AND P1, PT, R251, R56, PT ;  /* 0x00000038fb00720c */ /* 0x000fe40003f26070 */
[----:B------:R-:W-:Y:S02]  /*178d0*/  LOP3.LUT R56, R51, UR32, R186, 0x96, !PT ;  /* 0x0000002033387c12 */ /* 0x000fe4000f8e96ba */
[----:B------:R-:W-:Y:S02]  /*178e0*/  LOP3.LUT R59, R59, 0xffff, RZ, 0xc0, !PT ;  /* 0x0000ffff3b3b7812 */ /* 0x000fe400078ec0ff */
[----:B------:R-:W-:Y:S02]  /*178f0*/  PRMT R226, R64, 0x5410, R63 ;  /* 0x0000541040e27816 */ /* 0x000fe4000000003f */
[----:B------:R-:W-:-:S02]  /*17900*/  @!P5 PRMT R64, R40, 0x5410, RZ ;  /* 0x000054102840d816 */ /* 0x000fc400000000ff */
[----:B------:R-:W-:Y:S02]  /*17910*/  LOP3.LUT R40, R56, 0xff, RZ, 0xc0, !PT ;  /* 0x000000ff38287812 */ /* 0x000fe400078ec0ff */
[----:B------:R-:W-:Y:S02]  /*17920*/  @!P6 PRMT R74, R57, 0x5410, RZ ;  /* 0x00005410394ae816 */ /* 0x000fe400000000ff */
[C---:B------:R-:W-:Y:S01]  /*17930*/  ISETP.GE.U32.AND P6, PT, R251.reuse, R59, PT ;  /* 0x0000003bfb00720c */ /* 0x040fe20003fc6070 */
[----:B------:R-:W-:Y:S01]  /*17940*/  FADD.FTZ R62, R68, R66 ;  /* 0x00000042443e7221 */ /* 0x000fe20000010000 */
[----:B------:R-:W-:Y:S02]  /*17950*/  ISETP.GE.U32.AND P5, PT, R251, R40, PT ;  /* 0x00000028fb00720c */ /* 0x000fe40003fa6070 */
[----:B------:R-:W-:Y:S02]  /*17960*/  F2FP.BF16.PACK_AB R68, R200, R201 ;  /* 0x000000c9c844723e */ /* 0x000fe400000010ff */
[----:B------:R-:W-:-:S02]  /*17970*/  LOP3.LUT R59, R56, 0xffff, RZ, 0xc0, !PT ;  /* 0x0000ffff383b7812 */ /* 0x000fc400078ec0ff */
[----:B------:R-:W-:Y:S01]  /*17980*/  PRMT R67, R68, 0x7632, R67 ;  /* 0x0000763244437816 */ /* 0x000fe20000000043 */
[----:B------:R-:W-:Y:S01]  /*17990*/  @!P1 HFMA2.BF16_V2 R55, -RZ.H0_H0, RZ.H0_H0, -R68.H0_H0 ;  /* 0x200000ffff379231 */ /* 0x000fe20000340944 */
[----:B------:R-:W-:Y:S02]  /*179a0*/  F2FP.BF16.PACK_AB R60, R196, R197 ;  /* 0x000000c5c43c723e */ /* 0x000fe400000010ff */
[----:B------:R-:W-:Y:S01]  /*179b0*/  PRMT R225, R68, 0x5410, R67 ;  /* 0x0000541044e17816 */ /* 0x000fe20000000043 */
[----:B------:R-:W-:Y:S01]  /*179c0*/  @!P6 HFMA2.BF16_V2 R41, -RZ.H0_H0, RZ.H0_H0, -R67.H0_H0 ;  /* 0x200000ffff29e231 */ /* 0x000fe20000340943 */
[----:B------:R-:W-:Y:S01]  /*179d0*/  @!P1 PRMT R68, R55, 0x5410, RZ ;  /* 0x0000541037449816 */ /* 0x000fe200000000ff */
[----:B------:R-:W-:Y:S01]  /*179e0*/  @!P5 HFMA2.BF16_V2 R12, -RZ.H0_H0, RZ.H0_H0, -R60.H0_H0 ;  /* 0x200000ffff0cd231 */ /* 0x000fe2000034093c */
[--C-:B------:R-:W-:Y:S02]  /*179f0*/  SHF.R.U32.HI R55, RZ, 0x8, R59.reuse ;  /* 0x00000008ff377819 */ /* 0x100fe4000001163b */
[----:B------:R-:W-:Y:S01]  /*17a00*/  PRMT R59, R60, 0x7632, R59 ;  /* 0x000076323c3b7816 */ /* 0x000fe2000000003b */
[----:B------:R1:W-:Y:S01]  /*17a10*/  MUFU.EX2 R189, R208 ;  /* 0x000000d000bd7308 */ /* 0x0003e20000000800 */
[----:B------:R-:W-:-:S07]  /*17a20*/  @!P6 PRMT R67, R41, 0x5410, RZ ;  /* 0x000054102943e816 */ /* 0x000fce00000000ff */
[----:B------:R2:W-:Y:S01]  /*17a30*/  MUFU.EX2 R41, R241 ;  /* 0x000000f100297308 */ /* 0x0005e20000000800 */
[----:B-1----:R-:W-:-:S07]  /*17a40*/  PRMT R208, R60, 0x5410, R59 ;  /* 0x000054103cd07816 */ /* 0x002fce000000003b */
[----:B------:R1:W-:Y:S01]  /*17a50*/  MUFU.EX2 R186, R238 ;  /* 0x000000ee00ba7308 */ /* 0x0003e20000000800 */
[----:B------:R-:W-:Y:S02]  /*17a60*/  @!P5 PRMT R60, R12, 0x5410, RZ ;  /* 0x000054100c3cd816 */ /* 0x000fe400000000ff */
[----:B------:R-:W-:Y:S01]  /*17a70*/  LOP3.LUT R12, R50, 0xffff, RZ, 0xc0, !PT ;  /* 0x0000ffff320c7812 */ /* 0x000fe200078ec0ff */
[----:B--2---:R-:W3:Y:S04]  /*17a80*/  LDL.LU R241, [R1+0x304] ;  /* 0x0003040001f17983 */ /* 0x004ee80000300800 */
[----:B-1----:R-:W2:Y:S04]  /*17a90*/  LDL.LU R238, [R1+0x300] ;  /* 0x0003000001ee7983 */ /* 0x002ea80000300800 */
[----:B------:R-:W4:Y:S04]  /*17aa0*/  LDL.LU R51, [R1+0xa0] ;  /* 0x0000a00001337983 */ /* 0x000f280000300800 */
[----:B------:R1:W-:Y:S04]  /*17ab0*/  STG.E.U16 [R236.64+-0x100], R239 ;  /* 0xffff00efec007986 */ /* 0x0003e8000c101524 */
[----:B-1----:R-:W2:Y:S01]  /*17ac0*/  LDL.LU R239, [R1+0x2fc] ;  /* 0x0002fc0001ef7983 */ /* 0x002ea20000300800 */
[----:B------:R-:W1:Y:S01]  /*17ad0*/  MUFU.EX2 R190, R190 ;  /* 0x000000be00be7308 */ /* 0x000e620000000800 */
[----:B------:R-:W-:-:S04]  /*17ae0*/  LOP3.LUT R55, R55, 0xffff, RZ, 0xc0, !PT ;  /* 0x0000ffff37377812 */ /* 0x000fc800078ec0ff */
[----:B------:R-:W-:Y:S01]  /*17af0*/  ISETP.GE.U32.AND P1, PT, R251, R55, PT ;  /* 0x00000037fb00720c */ /* 0x000fe20003f26070 */
[----:B------:R-:W-:Y:S01]  /*17b00*/  FADD.FTZ R57, R65, R69 ;  /* 0x0000004541397221 */ /* 0x000fe20000010000 */
[----:B------:R-:W-:Y:S01]  /*17b10*/  @!P4 HFMA2.BF16_V2 R15, -RZ.H0_H0, RZ.H0_H0, -R63.H0_H0 ;  /* 0x200000ffff0fc231 */ /* 0x000fe2000034093f */
[----:B-1----:R-:W-:-:S10]  /*17b20*/  F2FP.BF16.PACK_AB R66, R189, R190 ;  /* 0x000000bebd42723e */ /* 0x002fd400000010ff */
[----:B------:R-:W-:Y:S01]  /*17b30*/  @!P1 HFMA2.BF16_V2 R0, -RZ.H0_H0, RZ.H0_H0, -R59.H0_H0 ;  /* 0x200000ffff009231 */ /* 0x000fe2000034093b */
[----:B------:R-:W-:-:S04]  /*17b40*/  PRMT R65, R66, 0x7632, R65 ;  /* 0x0000763242417816 */ /* 0x000fc80000000041 */
[----:B------:R-:W-:Y:S01]  /*17b50*/  @!P1 PRMT R59, R0, 0x5410, RZ ;  /* 0x00005410003b9816 */ /* 0x000fe200000000ff */
[----:B------:R-:W-:Y:S01]  /*17b60*/  @!P2 HFMA2.BF16_V2 R13, -RZ.H0_H0, RZ.H0_H0, -R65.H0_H0 ;  /* 0x200000ffff0da231 */ /* 0x000fe20000340941 */
[----:B------:R-:W-:Y:S02]  /*17b70*/  LOP3.LUT R0, R50, 0xff, RZ, 0xc0, !PT ;  /* 0x000000ff32007812 */ /* 0x000fe400078ec0ff */
[----:B------:R-:W-:Y:S02]  /*17b80*/  @!P4 PRMT R63, R15, 0x5410, RZ ;  /* 0x000054100f3fc816 */ /* 0x000fe400000000ff */
[----:B------:R-:W-:Y:S02]  /*17b90*/  PRMT R215, R66, 0x5410, R65 ;  /* 0x0000541042d77816 */ /* 0x000fe40000000041 */
[----:B------:R-:W-:Y:S02]  /*17ba0*/  @!P2 PRMT R65, R13, 0x5410, RZ ;  /* 0x000054100d41a816 */ /* 0x000fe400000000ff */
[----:B------:R-:W-:-:S02]  /*17bb0*/  ISETP.GE.U32.AND P4, PT, R251, R0, PT ;  /* 0x00000000fb00720c */ /* 0x000fc40003f86070 */
[--C-:B------:R-:W-:Y:S02]  /*17bc0*/  SHF.R.U32.HI R0, RZ, 0x10, R50.reuse ;  /* 0x00000010ff007819 */ /* 0x100fe40000011632 */
[----:B------:R-:W-:Y:S01]  /*17bd0*/  SHF.R.U32.HI R13, RZ, 0x18, R50 ;  /* 0x00000018ff0d7819 */ /* 0x000fe20000011632 */
[----:B------:R-:W1:Y:S01]  /*17be0*/  MUFU.EX2 R195, R195 ;  /* 0x000000c300c37308 */ /* 0x000e620000000800 */
[----:B------:R-:W-:Y:S01]  /*17bf0*/  SHF.R.U32.HI R12, RZ, 0x8, R12 ;  /* 0x00000008ff0c7819 */ /* 0x000fe2000001160c */
[----:B------:R-:W-:Y:S01]  /*17c00*/  FADD.FTZ R62, R58, R62 ;  /* 0x0000003e3a3e7221 */ /* 0x000fe20000010000 */
[----:B------:R-:W-:Y:S01]  /*17c10*/  @!P3 HFMA2.BF16_V2 R14, -RZ.H0_H0, RZ.H0_H0, -R66.H0_H0 ;  /* 0x200000ffff0eb231 */ /* 0x000fe20000340942 */
[----:B------:R-:W-:-:S04]  /*17c20*/  LOP3.LUT R0, R0, 0xff, RZ, 0xc0, !PT ;  /* 0x000000ff00007812 */ /* 0x000fc800078ec0ff */
[----:B------:R1:W1:Y:S01]  /*17c30*/  MUFU.EX2 R40, R170 ;  /* 0x000000aa00287308 */ /* 0x0002620000000800 */
[----:B------:R-:W-:Y:S01]  /*17c40*/  LOP3.LUT R12, R12, 0xffff, RZ, 0xc0, !PT ;  /* 0x0000ffff0c0c7812 */ /* 0x000fe200078ec0ff */
[----:B------:R-:W-:-:S06]  /*17c50*/  FADD.FTZ R182, R182, R57 ;  /* 0x00000039b6b67221 */ /* 0x000fcc0000010000 */
[----:B------:R-:W-:Y:S01]  /*17c60*/  MUFU.EX2 R188, R224 ;  /* 0x000000e000bc7308 */ /* 0x000fe20000000800 */
[----:B-1----:R-:W-:-:S07]  /*17c70*/  F2FP.BF16.PACK_AB R58, R41, R195 ;  /* 0x000000c3293a723e */ /* 0x002fce00000010ff */
[----:B------:R-:W1:Y:S01]  /*17c80*/  MUFU.EX2 R187, R171 ;  /* 0x000000ab00bb7308 */ /* 0x000e620000000800 */
[----:B------:R-:W-:Y:S01]  /*17c90*/  @!P3 PRMT R66, R14, 0x5410, RZ ;  /* 0x000054100e42b816 */ /* 0x000fe200000000ff */
[----:B------:R-:W-:Y:S01]  /*17ca0*/  @!P4 HFMA2.BF16_V2 R11, -RZ.H0_H0, RZ.H0_H0, -R58.H0_H0 ;  /* 0x200000ffff0bc231 */ /* 0x000fe2000034093a */
[----:B------:R-:W-:Y:S02]  /*17cb0*/  PRMT R57, R58, 0x7632, R57 ;  /* 0x000076323a397816 */ /* 0x000fe40000000039 */
[C---:B------:R-:W-:Y:S02]  /*17cc0*/  ISETP.GE.U32.AND P3, PT, R251.reuse, R12, PT ;  /* 0x0000000cfb00720c */ /* 0x040fe40003f66070 */
[----:B------:R-:W-:Y:S02]  /*17cd0*/  ISETP.GE.U32.AND P2, PT, R251, R0, PT ;  /* 0x00000000fb00720c */ /* 0x000fe40003f46070 */
[----:B------:R-:W-:Y:S02]  /*17ce0*/  SHF.R.U32.HI R12, RZ, 0x18, R56 ;  /* 0x00000018ff0c7819 */ /* 0x000fe40000011638 */
[----:B------:R-:W-:-:S02]  /*17cf0*/  SHF.R.U32.HI R14, RZ, 0x18, R61 ;  /* 0x00000018ff0e7819 */ /* 0x000fc4000001163d */
[----:B------:R-:W-:Y:S01]  /*17d00*/  PRMT R170, R58, 0x5410, R57 ;  /* 0x000054103aaa7816 */ /* 0x000fe20000000039 */
[----:B----4-:R-:W-:Y:S04]  /*17d10*/  STG.E.U16 [R236.64+-0xfe], R51 ;  /* 0xffff0233ec007986 */ /* 0x010fe8000c101524 */
[----:B------:R4:W-:Y:S04]  /*17d20*/  STG.E.U16 [R242.64+-0x100], R213 ;  /* 0xffff00d5f2007986 */ /* 0x0009e8000c101524 */
[----:B------:R1:W-:Y:S04]  /*17d30*/  STG.E.U16 [R242.64+-0xfe], R214 ;  /* 0xffff02d6f2007986 */ /* 0x0003e8000c101524 */
[----:B----4-:R-:W4:Y:S04]  /*17d40*/  LDL.LU R213, [R1+0x2f8] ;  /* 0x0002f80001d57983 */ /* 0x010f280000300800 */
[----:B-1----:R-:W4:Y:S04]  /*17d50*/  LDL.LU R214, [R1+0x2f4] ;  /* 0x0002f40001d67983 */ /* 0x002f280000300800 */
[----:B------:R-:W4:Y:S04]  /*17d60*/  LDL.LU R50, [R1+0x9c] ;  /* 0x00009c0001327983 */ /* 0x000f280000300800 */
[----:B------:R-:W4:Y:S01]  /*17d70*/  LDL.LU R51, [R1+0x94] ;  /* 0x0000940001337983 */ /* 0x000f220000300800 */
[----:B------:R-:W-:-:S02]  /*17d80*/  SHF.R.U32.HI R61, RZ, 0x10, R61 ;  /* 0x00000010ff3d7819 */ /* 0x000fc4000001163d */
[----:B------:R-:W-:Y:S01]  /*17d90*/  @!P4 PRMT R58, R11, 0x5410, RZ ;  /* 0x000054100b3ac816 */ /* 0x000fe200000000ff */
[----:B---3--:R-:W-:Y:S01]  /*17da0*/  STG.E.U16 [R240.64+-0x100], R43 ;  /* 0xffff002bf0007986 */ /* 0x008fe2000c101524 */
[----:B------:R-:W-:-:S03]  /*17db0*/  ISETP.GE.U32.AND P4, PT, R251, R12, PT ;  /* 0x0000000cfb00720c */ /* 0x000fc60003f86070 */
[----:B------:R-:W-:Y:S04]  /*17dc0*/  STG.E.U16 [R240.64+-0xfe], R42 ;  /* 0xffff022af0007986 */ /* 0x000fe8000c101524 */
[----:B--2---:R-:W-:Y:S04]  /*17dd0*/  STG.E.U16 [R238.64+-0x100], R39 ;  /* 0xffff0027ee007986 */ /* 0x004fe8000c101524 */
[----:B------:R-:W-:Y:S01]  /*17de0*/  STG.E.U16 [R238.64+-0xfe], R38 ;  /* 0xffff0226ee007986 */ /* 0x000fe2000c101524 */
[----:B------:R-:W-:-:S03]  /*17df0*/  LOP3.LUT R61, R61, 0xff, RZ, 0xc0, !PT ;  /* 0x000000ff3d3d7812 */ /* 0x000fc600078ec0ff */
[----:B------:R1:W-:Y:S01]  /*17e00*/  STG.E.U16 [R236.64+-0xf0], R169 ;  /* 0xffff10a9ec007986 */ /* 0x0003e2000c101524 */
[----:B------:R-:W-:Y:S01]  /*17e10*/  FADD.FTZ R183, R183, R62 ;  /* 0x0000003eb7b77221 */ /* 0x000fe20000010000 */
[----:B------:R-:W-:Y:S02]  /*17e20*/  F2FP.BF16.PACK_AB R0, R40, R186 ;  /* 0x000000ba2800723e */ /* 0x000fe400000010ff */
[----:B------:R-:W-:Y:S01]  /*17e30*/  F2FP.BF16.PACK_AB R62, R187, R188 ;  /* 0x000000bcbb3e723e */ /* 0x000fe200000010ff */
[----:B------:R-:W-:Y:S01]  /*17e40*/  MUFU.EX2 R192, R192 ;  /* 0x000000c000c07308 */ /* 0x000fe20000000800 */
[----:B------:R-:W-:Y:S02]  /*17e50*/  ISETP.GE.U32.AND P6, PT, R251, R61, PT ;  /* 0x0000003dfb00720c */ /* 0x000fe40003fc6070 */
[----:B------:R-:W-:Y:S01]  /*17e60*/  SHF.R.U32.HI R11, RZ, 0x10, R56 ;  /* 0x00000010ff0b7819 */ /* 0x000fe20000011638 */
[----:B------:R-:W-:Y:S01]  /*17e70*/  @!P2 HFMA2.BF16_V2 R10, -RZ.H0_H0, RZ.H0_H0, -R0.H0_H0 ;  /* 0x200000ffff0aa231 */ /* 0x000fe20000340900 */
[----:B------:R-:W-:-:S03]  /*17e80*/  PRMT R61, R62, 0x7632, R61 ;  /* 0x000076323e3d7816 */ /* 0x000fc6000000003d */
[----:B------:R-:W2:Y:S01]  /*17e90*/  MUFU.EX2 R191, R191 ;  /* 0x000000bf00bf7308 */ /* 0x000ea20000000800 */
[----:B------:R-:W-:Y:S01]  /*17ea0*/  LOP3.LUT R11, R11, 0xff, RZ, 0xc0, !PT ;  /* 0x000000ff0b0b7812 */ /* 0x000fe200078ec0ff */
[----:B------:R-:W-:Y:S01]  /*17eb0*/  @!P4 HFMA2.BF16_V2 R4, -RZ.H0_H0, RZ.H0_H0, -R61.H0_H0 ;  /* 0x200000ffff04c231 */ /* 0x000fe2000034093d */
[----:B-1----:R-:W3:Y:S01]  /*17ec0*/  LDL.LU R169, [R1+0x2f0] ;  /* 0x0002f00001a97983 */ /* 0x002ee20000300800 */
[----:B------:R-:W-:Y:S02]  /*17ed0*/  @P2 PRMT R56, R0, 0x7610, R56 ;  /* 0x0000761000382816 */ /* 0x000fe40000000038 */
[----:B------:R-:W-:Y:S02]  /*17ee0*/  @!P2 PRMT R56, R10, 0x5410, RZ ;  /* 0x000054100a38a816 */ /* 0x000fe400000000ff */
[----:B------:R-:W-:Y:S01]  /*17ef0*/  ISETP.GE.U32.AND P2, PT, R251, R11, PT ;  /* 0x0000000bfb00720c */ /* 0x000fe20003f46070 */
[----:B------:R-:W-:Y:S01]  /*17f00*/  USHF.L.U32 UR7, UR5, 0x2, URZ ;  /* 0x0000000205077899 */ /* 0x000fe2000800063f */
[----:B------:R-:W-:Y:S01]  /*17f10*/  PRMT R171, R62, 0x5410, R61 ;  /* 0x000054103eab7816 */ /* 0x000fe2000000003d */
[----:B------:R-:W-:Y:S01]  /*17f20*/  FADD.FTZ R70, R53, R70 ;  /* 0x0000004635467221 */ /* 0x000fe20000010000 */
[----:B------:R-:W-:Y:S01]  /*17f30*/  @!P4 PRMT R61, R4, 0x5410, RZ ;  /* 0x00005410043dc816 */ /* 0x000fe200000000ff */
[----:B------:R-:W-:Y:S01]  /*17f40*/  IMAD.U32 R4, RZ, RZ, UR29 ;  /* 0x0000001dff047e24 */ /* 0x000fe2000f8e00ff */
[----:B------:R-:W-:Y:S01]  /*17f50*/  ISETP.GE.U32.AND P5, PT, R251, R14, PT ;  /* 0x0000000efb00720c */ /* 0x000fe20003fa6070 */
[----:B------:R-:W-:Y:S01]  /*17f60*/  FADD.FTZ R185, R49, R70 ;  /* 0x0000004631b97221 */ /* 0x000fe20000010000 */
[----:B--2---:R-:W-:-:S02]  /*17f70*/  F2FP.BF16.PACK_AB R70, R191, R192 ;  /* 0x000000c0bf46723e */ /* 0x004fc400000010ff */
[----:B------:R-:W-:Y:S02]  /*17f80*/  LOP3.LUT R4, R233, UR7, R4, 0x96, !PT ;  /* 0x00000007e9047c12 */ /* 0x000fe4000f8e9604 */
[----:B------:R-:W-:Y:S01]  /*17f90*/  PRMT R69, R70, 0x7632, R69 ;  /* 0x0000763246457816 */ /* 0x000fe20000000045 */
[----:B------:R-:W-:Y:S02]  /*17fa0*/  @!P2 HFMA2.BF16_V2 R5, -RZ.H0_H0, RZ.H0_H0, -R62.H0_H0 ;  /* 0x200000ffff05a231 */ /* 0x000fe4000034093e */
[----:B------:R-:W-:Y:S01]  /*17fb0*/  IMAD.WIDE.U32 R10, R4, -0x326172a9, RZ ;  /* 0xcd9e8d57040a7825 */ /* 0x000fe200078e00ff */
[----:B------:R-:W-:Y:S01]  /*17fc0*/  LOP3.LUT R4, R235, UR19, R232, 0x96, !PT ;  /* 0x00000013eb047c12 */ /* 0x000fe2000f8e96e8 */
[----:B------:R-:W-:Y:S01]  /*17fd0*/  @!P6 HFMA2.BF16_V2 R7, -RZ.H0_H0, RZ.H0_H0, -R70.H0_H0 ;  /* 0x200000ffff07e231 */ /* 0x000fe20000340946 */
[----:B------:R-:W-:Y:S01]  /*17fe0*/  @!P2 PRMT R62, R5, 0x5410, RZ ;  /* 0x00005410053ea816 */ /* 0x000fe200000000ff */
[----:B------:R-:W-:Y:S01]  /*17ff0*/  @!P5 HFMA2.BF16_V2 R6, -RZ.H0_H0, RZ.H0_H0, -R69.H0_H0 ;  /* 0x200000ffff06d231 */ /* 0x000fe20000340945 */
[----:B------:R-:W-:Y:S01]  /*18000*/  LOP3.LUT R5, R11, UR20, R166, 0x96, !PT ;  /* 0x000000140b057c12 */ /* 0x000fe2000f8e96a6 */
[----:B------:R-:W-:Y:S01]  /*18010*/  IMAD.WIDE.U32 R38, R4, -0x326172a9, RZ ;  /* 0xcd9e8d5704267825 */ /* 0x000fe200078e00ff */
[----:B------:R-:W-:-:S02]  /*18020*/  PRMT R224, R70, 0x5410, R69 ;  /* 0x0000541046e07816 */ /* 0x000fc40000000045 */
[----:B------:R-:W-:Y:S02]  /*18030*/  @!P6 PRMT R70, R7, 0x5410, RZ ;  /* 0x000054100746e816 */ /* 0x000fe400000000ff */
[----:B------:R-:W-:Y:S01]  /*18040*/  @!P5 PRMT R69, R6, 0x5410, RZ ;  /* 0x000054100645d816 */ /* 0x000fe200000000ff */
[----:B------:R-:W-:Y:S01]  /*18050*/  IMAD.WIDE.U32 R6, R5, -0x2daee0ad, RZ ;  /* 0xd2511f5305067825 */ /* 0x000fe200078e00ff */
[----:B------:R-:W-:Y:S02]  /*18060*/  LOP3.LUT R5, R39, UR18, R10, 0x96, !PT ;  /* 0x0000001227057c12 */ /* 0x000fe4000f8e960a */
[----:B------:R-:W-:Y:S02]  /*18070*/  ISETP.GE.U32.AND P1, PT, R251, R13, PT ;  /* 0x0000000dfb00720c */ /* 0x000fe40003f26070 */
[----:B------:R-:W-:Y:S01]  /*18080*/  LOP3.LUT R4, R7, UR17, R234, 0x96, !PT ;  /* 0x0000001107047c12 */ /* 0x000fe2000f8e96ea */
[----:B------:R-:W-:-:S04]  /*18090*/  IMAD.WIDE.U32 R14, R5, -0x2daee0ad, RZ ;  /* 0xd2511f53050e7825 */ /* 0x000fc800078e00ff */
[----:B------:R-:W-:Y:S01]  /*180a0*/  IMAD.WIDE.U32 R12, R4, -0x326172a9, RZ ;  /* 0xcd9e8d57040c7825 */ /* 0x000fe200078e00ff */
[----:B------:R-:W-:Y:S01]  /*180b0*/  LOP3.LUT R4, R15, UR15, R6, 0x96, !PT ;  /* 0x0000000f0f047c12 */ /* 0x000fe2000f8e9606 */
[----:B------:R-:W-:-:S04]  /*180c0*/  @!P3 HFMA2.BF16_V2 R8, -RZ.H0_H0, RZ.H0_H0, -R57.H0_H0 ;  /* 0x200000ffff08b231 */ /* 0x000fc80000340939 */
[----:B------:R-:W-:Y:S01]  /*180d0*/  IMAD.WIDE.U32 R6, R4, -0x326172a9, RZ ;  /* 0xcd9e8d5704067825 */ /* 0x000fe200078e00ff */
[----:B------:R-:W-:Y:S01]  /*180e0*/  @!P1 HFMA2.BF16_V2 R9, -RZ.H0_H0, RZ.H0_H0, -R0.H1_H1 ;  /* 0x200000ffff099231 */ /* 0x000fe20000360900 */
[----:B------:R-:W-:-:S03]  /*180f0*/  LOP3.LUT R5, R13, UR16, R38, 0x96, !PT ;  /* 0x000000100d057c12 */ /* 0x000fc6000f8e9626 */
[----:B------:R-:W-:Y:S02]  /*18100*/  LOP3.LUT R4, R7, UR14, R12, 0x96, !PT ;  /* 0x0000000e07047c12 */ /* 0x000fe4000f8e960c */
[----:B------:R-:W-:Y:S02]  /*18110*/  @P1 PRMT R55, R0, 0x7632, R55 ;  /* 0x0000763200371816 */ /* 0x000fe40000000037 */
[----:B------:R-:W-:Y:S01]  /*18120*/  @!P1 PRMT R55, R9, 0x5410, RZ ;  /* 0x0000541009379816 */ /* 0x000fe200000000ff */
[----:B------:R-:W-:Y:S01]  /*18130*/  IMAD.WIDE.U32 R42, R4, -0x2daee0ad, RZ ;  /* 0xd2511f53042a7825 */ /* 0x000fe200078e00ff */
[----:B------:R-:W-:-:S03]  /*18140*/  @!P3 PRMT R57, R8, 0x5410, RZ ;  /* 0x000054100839b816 */ /* 0x000fc600000000ff */
[----:B------:R-:W-:-:S05]  /*18150*/  IMAD.WIDE.U32 R8, R5, -0x2daee0ad, RZ ;  /* 0xd2511f5305087825 */ /* 0x000fca00078e00ff */
[----:B------:R-:W-:Y:S02]  /*18160*/  LOP3.LUT R5, R9, UR13, R14, 0x96, !PT ;  /* 0x0000000d09057c12 */ /* 0x000fe4000f8e960e */
[----:B------:R-:W-:-:S03]  /*18170*/  LOP3.LUT R4, R43, UR11, R8, 0x96, !PT ;  /* 0x0000000b2b047c12 */ /* 0x000fc6000f8e9608 */
[----:B------:R-:W-:-:S04]  /*18180*/  IMAD.WIDE.U32 R8, R5, -0x326172a9, RZ ;  /* 0xcd9e8d5705087825 */ /* 0x000fc800078e00ff */
[----:B------:R-:W-:Y:S01]  /*18190*/  IMAD.WIDE.U32 R12, R4, -0x326172a9, RZ ;  /* 0xcd9e8d57040c7825 */ /* 0x000fe200078e00ff */
[----:B------:R-:W-:-:S04]  /*181a0*/  LOP3.LUT R235, R9, UR12, R6, 0x96, !PT ;  /* 0x0000000c09eb7c12 */ /* 0x000fc8000f8e9606 */
[----:B------:R-:W-:Y:S02]  /*181b0*/  LOP3.LUT R7, R13, UR31, R8, 0x96, !PT ;  /* 0x0000001f0d077c12 */ /* 0x000fe4000f8e9608 */
[C---:B------:R-:W-:Y:S02]  /*181c0*/  LOP3.LUT R8, R12.reuse, 0xffff, RZ, 0xc0, !PT ;  /* 0x0000ffff0c087812 */ /* 0x040fe400078ec0ff */
[----:B------:R-:W-:Y:S02]  /*181d0*/  SHF.R.U32.HI R4, RZ, 0x10, R12 ;  /* 0x00000010ff047819 */ /* 0x000fe4000001160c */
[----:B------:R-:W-:Y:S02]  /*181e0*/  LOP3.LUT R6, R12, 0xff, RZ, 0xc0, !PT ;  /* 0x000000ff0c067812 */ /* 0x000fe400078ec0ff */
[----:B------:R-:W-:Y:S02]  /*181f0*/  SHF.R.U32.HI R8, RZ, 0x8, R8 ;  /* 0x00000008ff087819 */ /* 0x000fe40000011608 */
[----:B------:R-:W-:-:S02]  /*18200*/  SHF.R.U32.HI R5, RZ, 0x18, R12 ;  /* 0x00000018ff057819 */ /* 0x000fc4000001160c */
[----:B------:R-:W-:Y:S02]  /*18210*/  LOP3.LUT R4, R4, 0xff, RZ, 0xc0, !PT ;  /* 0x000000ff04047812 */ /* 0x000fe400078ec0ff */
[----:B------:R-:W-:Y:S02]  /*18220*/  PRMT R6, R6, 0x5410, R8 ;  /* 0x0000541006067816 */ /* 0x000fe40000000008 */
[C---:B------:R-:W-:Y:S02]  /*18230*/  LOP3.LUT R8, R7.reuse, 0xffff, RZ, 0xc0, !PT ;  /* 0x0000ffff07087812 */ /* 0x040fe400078ec0ff */
[----:B------:R-:W-:Y:S02]  /*18240*/  PRMT R4, R4, 0x5410, R5 ;  /* 0x0000541004047816 */ /* 0x000fe40000000005 */
[----:B------:R-:W-:Y:S02]  /*18250*/  SHF.R.U32.HI R8, RZ, 0x8, R8 ;  /* 0x00000008ff087819 */ /* 0x000fe40000011608 */
[----:B------:R-:W-:-:S04]  /*18260*/  LOP3.LUT R5, R7, 0xff, RZ, 0xc0, !PT ;  /* 0x000000ff07057812 */ /* 0x000fc800078ec0ff */
[----:B------:R-:W-:Y:S02]  /*18270*/  PRMT R5, R5, 0x5410, R8 ;  /* 0x0000541005057816 */ /* 0x000fe40000000008 */
[----:B------:R-:W-:Y:S02]  /*18280*/  SHF.R.U32.HI R8, RZ, 0x10, R7 ;  /* 0x00000010ff087819 */ /* 0x000fe40000011607 */
[----:B------:R-:W-:Y:S02]  /*18290*/  PRMT R251, R251, 0x7054, R251 ;  /* 0x00007054fbfb7816 */ /* 0x000fe400000000fb */
[----:B------:R-:W-:Y:S02]  /*182a0*/  SHF.R.U32.HI R7, RZ, 0x18, R7 ;  /* 0x00000018ff077819 */ /* 0x000fe40000011607 */
[----:B------:R-:W-:Y:S01]  /*182b0*/  LOP3.LUT R8, R8, 0xff, RZ, 0xc0, !PT ;  /* 0x000000ff08087812 */ /* 0x000fe200078ec0ff */
[----:B------:R-:W-:-:S03]  /*182c0*/  HSET2.LE.AND R4, R4, R251, PT ;  /* 0x000000fb04047233 */ /* 0x000fc60003803000 */
[----:B------:R-:W-:Y:S01]  /*182d0*/  PRMT R7, R8, 0x5410, R7 ;  /* 0x0000541008077816 */ /* 0x000fe20000000007 */
[----:B------:R-:W-:-:S04]  /*182e0*/  HSET2.LE.AND R8, R5, R251, PT ;  /* 0x000000fb05087233 */ /* 0x000fc80003803000 */
[----:B------:R-:W-:Y:S01]  /*182f0*/  HSET2.LE.AND R5, R7, R251, PT ;  /* 0x000000fb07057233 */ /* 0x000fe20003803000 */
[----:B----4-:R-:W-:Y:S02]  /*18300*/  LOP3.LUT R7, R4, R51, RZ, 0xc0, !PT ;  /* 0x0000003304077212 */ /* 0x010fe400078ec0ff */
[----:B------:R-:W-:Y:S02]  /*18310*/  LOP3.LUT R4, R8, R214, RZ, 0xc0, !PT ;  /* 0x000000d608047212 */ /* 0x000fe400078ec0ff */
[----:B------:R-:W2:Y:S01]  /*18320*/  LDL.LU R214, [R1+0x2ec] ;  /* 0x0002ec0001d67983 */ /* 0x000ea20000300800 */
[----:B------:R-:W-:-:S03]  /*18330*/  LOP3.LUT R5, R5, R213, RZ, 0xc0, !PT ;  /* 0x000000d505057212 */ /* 0x000fc600078ec0ff */
[----:B------:R-:W4:Y:S01]  /*18340*/  LDL.LU R213, [R1+0x2e8] ;  /* 0x0002e80001d57983 */ /* 0x000f220000300800 */
[----:B------:R-:W-:-:S04]  /*18350*/  FADD.FTZ R184, R52, R184 ;  /* 0x000000b834b87221 */ /* 0x000fc80000010000 */
[----:B------:R-:W-:Y:S02]  /*18360*/  FADD.FTZ R184, R48, R184 ;  /* 0x000000b830b87221 */ /* 0x000fe40000010000 */
[----:B------:R-:W-:Y:S01]  /*18370*/  IMAD.WIDE.U32 R48, R230, -0x326172a9, RZ ;  /* 0xcd9e8d57e6307825 */ /* 0x000fe200078e00ff */
[----:B------:R-:W-:-:S05]  /*18380*/  HSET2.LE.AND R6, R6, R251, PT ;  /* 0x000000fb06067233 */ /* 0x000fca0003803000 */
[----:B------:R-:W-:Y:S02]  /*18390*/  LOP3.LUT R6, R6, R50, RZ, 0xc0, !PT ;  /* 0x0000003206067212 */ /* 0x000fe400078ec0ff */
[----:B------:R-:W-:Y:S02]  /*183a0*/  LOP3.LUT R9, R11, UR20, R48, 0x96, !PT ;  /* 0x000000140b097c12 */ /* 0x000fe4000f8e9630 */
[----:B---3--:R-:W-:-:S05]  /*183b0*/  LOP3.LUT R8, R49, R169, RZ, 0x3c, !PT ;  /* 0x000000a931087212 */ /* 0x008fca00078e3cff */
[----:B------:R-:W-:-:S05]  /*183c0*/  IMAD.WIDE.U32 R52, R8, -0x2daee0ad, RZ ;  /* 0xd2511f5308347825 */ /* 0x000fca00078e00ff */
[----:B------:R-:W-:-:S05]  /*183d0*/  LOP3.LUT R8, R53, UR19, R232, 0x96, !PT ;  /* 0x0000001335087c12 */ /* 0x000fca000f8e96e8 */
        /* <DEDUP_REMOVED lines=10> */
[----:B------:R-:W-:Y:S02]  /*18480*/  IMAD.MOV.U32 R232, RZ, RZ, R45 ;  /* 0x000000ffffe87224 */ /* 0x000fe400078e002d */
[----:B------:R-:W-:Y:S02]  /*18490*/  IMAD.MOV.U32 R15, RZ, RZ, R44 ;  /* 0x000000ffff0f7224 */ /* 0x000fe400078e002c */
[----:B------:R-:W-:-:S04]  /*184a0*/  IMAD.WIDE.U32 R10, R8, -0x2daee0ad, RZ ;  /* 0xd2511f53080a7825 */ /* 0x000fc800078e00ff */
[----:B------:R-:W-:-:S05]  /*184b0*/  IMAD.WIDE.U32 R44, R9, -0x2daee0ad, RZ ;  /* 0xd2511f53092c7825 */ /* 0x000fca00078e00ff */
[----:B------:R-:W-:-:S05]  /*184c0*/  LOP3.LUT R9, R45, UR11, R10, 0x96, !PT ;  /* 0x0000000b2d097c12 */ /* 0x000fca000f8e960a */
[----:B------:R-:W-:-:S05]  /*184d0*/  IMAD.WIDE.U32 R12, R9, -0x326172a9, RZ ;  /* 0xcd9e8d57090c7825 */ /* 0x000fca00078e00ff */
[C---:B------:R-:W-:Y:S02]  /*184e0*/  LOP3.LUT R10, R12.reuse, 0xffff, RZ, 0xc0, !PT ;  /* 0x0000ffff0c0a7812 */ /* 0x040fe400078ec0ff */
[----:B------:R-:W-:Y:S02]  /*184f0*/  LOP3.LUT R9, R12, 0xff, RZ, 0xc0, !PT ;  /* 0x000000ff0c097812 */ /* 0x000fe400078ec0ff */
[----:B------:R-:W-:-:S04]  /*18500*/  SHF.R.U32.HI R10, RZ, 0x8, R10 ;  /* 0x00000008ff0a7819 */ /* 0x000fc8000001160a */
[----:B------:R-:W-:Y:S02]  /*18510*/  PRMT R9, R9, 0x5410, R10 ;  /* 0x0000541009097816 */ /* 0x000fe4000000000a */
[----:B------:R-:W-:-:S03]  /*18520*/  LOP3.LUT R8, R11, UR13, R14, 0x96, !PT ;  /* 0x0000000d0b087c12 */ /* 0x000fc6000f8e960e */
[----:B------:R-:W-:-:S05]  /*18530*/  HSET2.LE.AND R9, R9, R251, PT ;  /* 0x000000fb09097233 */ /* 0x000fca0003803000 */
[----:B------:R-:W-:Y:S01]  /*18540*/  LOP3.LUT R10, R9, R180, RZ, 0xc0, !PT ;  /* 0x000000b4090a7212 */ /* 0x000fe200078ec0ff */
[----:B------:R-:W-:Y:S01]  /*18550*/  IMAD.WIDE.U32 R180, R8, -0x326172a9, RZ ;  /* 0xcd9e8d5708b47825 */ /* 0x000fe200078e00ff */
[--C-:B------:R-:W-:Y:S02]  /*18560*/  SHF.R.U32.HI R8, RZ, 0x10, R12.reuse ;  /* 0x00000010ff087819 */ /* 0x100fe4000001160c */
[----:B------:R-:W-:Y:S02]  /*18570*/  SHF.R.U32.HI R11, RZ, 0x18, R12 ;  /* 0x00000018ff0b7819 */ /* 0x000fe4000001160c */
[----:B------:R-:W-:-:S04]  /*18580*/  LOP3.LUT R8, R8, 0xff, RZ, 0xc0, !PT ;  /* 0x000000ff08087812 */ /* 0x000fc800078ec0ff */
[----:B------:R-:W-:Y:S02]  /*18590*/  PRMT R8, R8, 0x5410, R11 ;  /* 0x0000541008087816 */ /* 0x000fe4000000000b */
[----:B------:R-:W-:-:S03]  /*185a0*/  LOP3.LUT R9, R13, UR31, R180, 0x96, !PT ;  /* 0x0000001f0d097c12 */ /* 0x000fc6000f8e96b4 */
[----:B------:R-:W-:Y:S01]  /*185b0*/  HSET2.LE.AND R8, R8, R251, PT ;  /* 0x000000fb08087233 */ /* 0x000fe20003803000 */
[----:B------:R-:W-:-:S04]  /*185c0*/  LOP3.LUT R12, R9, 0xffff, RZ, 0xc0, !PT ;  /* 0x0000ffff090c7812 */ /* 0x000fc800078ec0ff */
[----:B------:R-:W-:Y:S02]  /*185d0*/  LOP3.LUT R11, R8, R15, RZ, 0xc0, !PT ;  /* 0x0000000f080b7212 */ /* 0x000fe400078ec0ff */
[----:B------:R-:W-:Y:S02]  /*185e0*/  SHF.R.U32.HI R12, RZ, 0x8, R12 ;  /* 0x00000008ff0c7819 */ /* 0x000fe4000001160c */
[----:B------:R-:W-:-:S04]  /*185f0*/  LOP3.LUT R8, R9, 0xff, RZ, 0xc0, !PT ;  /* 0x000000ff09087812 */ /* 0x000fc800078ec0ff */
[----:B------:R-:W-:Y:S02]  /*18600*/  PRMT R8, R8, 0x5410, R12 ;  /* 0x0000541008087816 */ /* 0x000fe4000000000c */
[--C-:B------:R-:W-:Y:S02]  /*18610*/  SHF.R.U32.HI R12, RZ, 0x10, R9.reuse ;  /* 0x00000010ff0c7819 */ /* 0x100fe40000011609 */
[----:B------:R-:W-:Y:S02]  /*18620*/  SHF.R.U32.HI R9, RZ, 0x18, R9 ;  /* 0x00000018ff097819 */ /* 0x000fe40000011609 */
[----:B------:R-:W-:-:S04]  /*18630*/  LOP3.LUT R12, R12, 0xff, RZ, 0xc0, !PT ;  /* 0x000000ff0c0c7812 */ /* 0x000fc800078ec0ff */
[----:B------:R-:W-:Y:S01]  /*18640*/  PRMT R9, R12, 0x5410, R9 ;  /* 0x000054100c097816 */ /* 0x000fe20000000009 */
[----:B------:R-:W-:-:S04]  /*18650*/  HSET2.LE.AND R8, R8, R251, PT ;  /* 0x000000fb08087233 */ /* 0x000fc80003803000 */
[----:B------:R-:W-:Y:S01]  /*18660*/  HSET2.LE.AND R9, R9, R251, PT ;  /* 0x000000fb09097233 */ /* 0x000fe20003803000 */
[----:B------:R-:W-:-:S04]  /*18670*/  LOP3.LUT R8, R8, R232, RZ, 0xc0, !PT ;  /* 0x000000e808087212 */ /* 0x000fc800078ec0ff */
[----:B------:R-:W-:Y:S01]  /*18680*/  LOP3.LUT R9, R9, R29, RZ, 0xc0, !PT ;  /* 0x0000001d09097212 */ /* 0x000fe200078ec0ff */
[----:B--2---:R-:W1:Y:S02]  /*18690*/  LDSM.16.MT88.4 R12, [R214+0x4000] ;  /* 0x00400000d60c783b */ /* 0x004e640000004200 */
[-C--:B-1----:R-:W-:Y:S08]  /*186a0*/  HMMA.16816.F32.BF16 R144, R4, R12.reuse, R144 ;  /* 0x0000000c0490723c */ /* 0x082ff00000041890 */
[C---:B------:R-:W-:Y:S08]  /*186b0*/  HMMA.16816.F32.BF16 R132, R8.reuse, R12, R132 ;  /* 0x0000000c0884723c */ /* 0x040ff00000041884 */
[-C--:B------:R-:W-:Y:S08]  /*186c0*/  HMMA.16816.F32.BF16 R136, R8, R14.reuse, R136 ;  /* 0x0000000e0888723c */ /* 0x080ff00000041888 */
[C---:B------:R-:W-:Y:S01]  /*186d0*/  HMMA.16816.F32.BF16 R152, R4.reuse, R14, R152 ;  /* 0x0000000e0498723c */ /* 0x040fe20000041898 */
[----:B----4-:R-:W1:Y:S07]  /*186e0*/  LDSM.16.MT88.4 R12, [R213+0x4000] ;  /* 0x00400000d50c783b */ /* 0x010e6e0000004200 */
[-C--:B-1----:R-:W-:Y:S08]  /*186f0*/  HMMA.16816.F32.BF16 R156, R4, R12.reuse, R156 ;  /* 0x0000000c049c723c */ /* 0x082ff0000004189c */
[C---:B------:R-:W-:Y:S07]  /*18700*/  HMMA.16816.F32.BF16 R140, R8.reuse, R12, R140 ;  /* 0x0000000c088c723c */ /* 0x040fee000004188c */
[----:B------:R-:W-:Y:S01]  /*18710*/  IMAD.MOV.U32 R13, RZ, RZ, R181 ;  /* 0x000000ffff0d7224 */ /* 0x000fe200078e00b5 */
[-C--:B------:R-:W-:Y:S07]  /*18720*/  HMMA.16816.F32.BF16 R148, R8, R14.reuse, R148 ;  /* 0x0000000e0894723c */ /* 0x080fee0000041894 */
[----:B------:R-:W-:Y:S01]  /*18730*/  IMAD.MOV.U32 R10, RZ, RZ, R178 ;  /* 0x000000ffff0a7224 */ /* 0x000fe200078e00b2 */
[----:B------:R-:W-:Y:S07]  /*18740*/  HMMA.16816.F32.BF16 R160, R4, R14, R160 ;  /* 0x0000000e04a0723c */ /* 0x000fee00000418a0 */
[----:B------:R-:W-:-:S05]  /*18750*/  LOP3.LUT R4, R13, UR12, R10, 0x96, !PT ;  /* 0x0000000c0d047c12 */ /* 0x000fca000f8e960a */
[----:B------:R-:W-:-:S05]  /*18760*/  IMAD.WIDE.U32 R8, R4, -0x2daee0ad, RZ ;  /* 0xd2511f5304087825 */ /* 0x000fca00078e00ff */
[----:B------:R-:W-:Y:S02]  /*18770*/  SHF.R.U32.HI R4, RZ, 0x10, R8 ;  /* 0x00000010ff047819 */ /* 0x000fe40000011608 */
[----:B------:R-:W-:Y:S02]  /*18780*/  LOP3.LUT R7, R8, 0xffff, RZ, 0xc0, !PT ;  /* 0x0000ffff08077812 */ /* 0x000fe400078ec0ff */
[----:B------:R-:W-:Y:S02]  /*18790*/  LOP3.LUT R6, R9, UR32, R44, 0x96, !PT ;  /* 0x0000002009067c12 */ /* 0x000fe4000f8e962c */
[----:B------:R-:W-:Y:S02]  /*187a0*/  SHF.R.U32.HI R9, RZ, 0x18, R8 ;  /* 0x00000018ff097819 */ /* 0x000fe40000011608 */
[----:B------:R-:W-:Y:S02]  /*187b0*/  LOP3.LUT R4, R4, 0xff, RZ, 0xc0, !PT ;  /* 0x000000ff04047812 */ /* 0x000fe400078ec0ff */
[----:B------:R-:W-:-:S02]  /*187c0*/  SHF.R.U32.HI R7, RZ, 0x8, R7 ;  /* 0x00000008ff077819 */ /* 0x000fc40000011607 */
[----:B------:R-:W-:Y:S02]  /*187d0*/  LOP3.LUT R5, R8, 0xff, RZ, 0xc0, !PT ;  /* 0x000000ff08057812 */ /* 0x000fe400078ec0ff */
[----:B------:R-:W-:Y:S02]  /*187e0*/  PRMT R4, R4, 0x5410, R9 ;  /* 0x0000541004047816 */ /* 0x000fe40000000009 */
[----:B------:R-:W-:-:S03]  /*187f0*/  PRMT R5, R5, 0x5410, R7 ;  /* 0x0000541005057816 */ /* 0x000fc60000000007 */
[--C-:B------:R-:W-:Y:S01]  /*18800*/  HSET2.LE.AND R4, R4, R251.reuse, PT ;  /* 0x000000fb04047233 */ /* 0x100fe20003803000 */
[----:B------:R-:W-:Y:S01]  /*18810*/  IMAD.MOV.U32 R12, RZ, RZ, R180 ;  /* 0x000000ffff0c7224 */ /* 0x000fe200078e00b4 */
[----:B------:R-:W-:Y:S01]  /*18820*/  HSET2.LE.AND R5, R5, R251, PT ;  /* 0x000000fb05057233 */ /* 0x000fe20003803000 */
[----:B------:R-:W2:Y:S01]  /*18830*/  LDL.LU.64 R180, [R1+0x2e0] ;  /* 0x0002e00001b47983 */ /* 0x000ea20000300a00 */
[----:B------:R-:W-:Y:S01]  /*18840*/  IMAD.MOV.U32 R11, RZ, RZ, R179 ;  /* 0x000000ffff0b7224 */ /* 0x000fe200078e00b3 */
[----:B------:R-:W-:Y:S02]  /*18850*/  LOP3.LUT R15, R4, R21, RZ, 0xc0, !PT ;  /* 0x00000015040f7212 */ /* 0x000fe400078ec0ff */
[----:B------:R-:W3:Y:S01]  /*18860*/  LDL.LU.64 R178, [R1+0x2d8] ;  /* 0x0002d80001b27983 */ /* 0x000ee20000300a00 */
[----:B------:R-:W-:-:S03]  /*18870*/  LOP3.LUT R14, R5, R26, RZ, 0xc0, !PT ;  /* 0x0000001a050e7212 */ /* 0x000fc600078ec0ff */
[----:B------:R-:W4:Y:S04]  /*18880*/  LDL.LU R21, [R1+0x6c] ;  /* 0x00006c0001157983 */ /* 0x000f280000300800 */
[----:B------:R-:W2:Y:S04]  /*18890*/  LDL.LU R26, [R1+0x64] ;  /* 0x00006400011a7983 */ /* 0x000ea80000300800 */
[----:B------:R-:W3:Y:S01]  /*188a0*/  LDL.LU R29, [R1+0x60] ;  /* 0x00006000011d7983 */ /* 0x000ee20000300800 */
[C---:B------:R-:W-:Y:S02]  /*188b0*/  LOP3.LUT R8, R6.reuse, 0xffff, RZ, 0xc0, !PT ;  /* 0x0000ffff06087812 */ /* 0x040fe400078ec0ff */
[----:B------:R-:W-:-:S02]  /*188c0*/  LOP3.LUT R7, R6, 0xff, RZ, 0xc0, !PT ;  /* 0x000000ff06077812 */ /* 0x000fc400078ec0ff */
[----:B------:R-:W-:Y:S02]  /*188d0*/  SHF.R.U32.HI R8, RZ, 0x8, R8 ;  /* 0x00000008ff087819 */ /* 0x000fe40000011608 */
[----:B------:R-:W-:Y:S02]  /*188e0*/  SHF.R.U32.HI R13, RZ, 0x10, R6 ;  /* 0x00000010ff0d7819 */ /* 0x000fe40000011606 */
[----:B------:R-:W-:Y:S02]  /*188f0*/  PRMT R7, R7, 0x5410, R8 ;  /* 0x0000541007077816 */ /* 0x000fe40000000008 */
[----:B------:R-:W-:Y:S01]  /*18900*/  SHF.R.U32.HI R6, RZ, 0x18, R6 ;  /* 0x00000018ff067819 */ /* 0x000fe20000011606 */
[----:B------:R-:W1:Y:S01]  /*18910*/  LDSM.16.MT88.4 R8, [R214+0x4400] ;  /* 0x00440000d608783b */ /* 0x000e620000004200 */
[----:B------:R-:W-:Y:S01]  /*18920*/  LOP3.LUT R13, R13, 0xff, RZ, 0xc0, !PT ;  /* 0x000000ff0d0d7812 */ /* 0x000fe200078ec0ff */
[----:B------:R-:W-:-:S03]  /*18930*/  HSET2.LE.AND R7, R7, R251, PT ;  /* 0x000000fb07077233 */ /* 0x000fc60003803000 */
[----:B------:R-:W-:Y:S02]  /*18940*/  PRMT R13, R13, 0x5410, R6 ;  /* 0x000054100d0d7816 */ /* 0x000fe40000000006 */
[----:B------:R-:W-:Y:S02]  /*18950*/  LOP3.LUT R12, R7, R23, RZ, 0xc0, !PT ;  /* 0x00000017070c7212 */ /* 0x000fe400078ec0ff */
[----:B------:R-:W1:Y:S01]  /*18960*/  LDSM.16.MT88.4 R4, [R213+0x4400] ;  /* 0x00440000d504783b */ /* 0x000e620000004200 */
[----:B------:R-:W-:-:S05]  /*18970*/  HSET2.LE.AND R13, R13, R251, PT ;  /* 0x000000fb0d0d7233 */ /* 0x000fca0003803000 */
[----:B------:R-:W-:Y:S01]  /*18980*/  LOP3.LUT R13, R13, R22, RZ, 0xc0, !PT ;  /* 0x000000160d0d7212 */ /* 0x000fe200078ec0ff */
[----:B------:R-:W-:-:S05]  /*18990*/  IMAD.WIDE.U32 R22, R235, -0x2daee0ad, RZ ;  /* 0xd2511f53eb167825 */ /* 0x000fca00078e00ff */
[----:B------:R-:W-:-:S04]  /*189a0*/  LOP3.LUT R232, R22, 0xffff, RZ, 0xc0, !PT ;  /* 0x0000ffff16e87812 */ /* 0x000fc800078ec0ff */
[----:B------:R-:W-:Y:S01]  /*189b0*/  SHF.R.U32.HI R232, RZ, 0x8, R232 ;  /* 0x00000008ffe87819 */ /* 0x000fe200000116e8 */
[C---:B-1----:R-:W-:Y:S08]  /*189c0*/  HMMA.16816.F32.BF16 R132, R12.reuse, R8, R132 ;  /* 0x000000080c84723c */ /* 0x042ff00000041884 */
[C---:B------:R-:W-:Y:S08]  /*189d0*/  HMMA.16816.F32.BF16 R136, R12.reuse, R10, R136 ;  /* 0x0000000a0c88723c */ /* 0x040ff00000041888 */
[C---:B------:R-:W-:Y:S08]  /*189e0*/  HMMA.16816.F32.BF16 R140, R12.reuse, R4, R140 ;  /* 0x000000040c8c723c */ /* 0x040ff0000004188c */
[----:B------:R-:W-:Y:S07]  /*189f0*/  HMMA.16816.F32.BF16 R148, R12, R6, R148 ;  /* 0x000000060c94723c */ /* 0x000fee0000041894 */
[----:B------:R-:W-:-:S02]  /*18a00*/  SHF.R.U32.HI R12, RZ, 0x10, R22 ;  /* 0x00000010ff0c7819 */ /* 0x000fc40000011616 */
[----:B------:R-:W-:Y:S02]  /*18a10*/  LOP3.LUT R15, R23, UR32, R42, 0x96, !PT ;  /* 0x00000020170f7c12 */ /* 0x000fe4000f8e962a */
[----:B------:R-:W-:Y:S02]  /*18a20*/  SHF.R.U32.HI R14, RZ, 0x18, R22 ;  /* 0x00000018ff0e7819 */ /* 0x000fe40000011616 */
[----:B------:R-:W-:Y:S02]  /*18a30*/  LOP3.LUT R12, R12, 0xff, RZ, 0xc0, !PT ;  /* 0x000000ff0c0c7812 */ /* 0x000fe400078ec0ff */
[----:B------:R-:W-:Y:S02]  /*18a40*/  LOP3.LUT R13, R22, 0xff, RZ, 0xc0, !PT ;  /* 0x000000ff160d7812 */ /* 0x000fe400078ec0ff */
[----:B------:R-:W-:Y:S02]  /*18a50*/  LOP3.LUT R235, R15, 0xffff, RZ, 0xc0, !PT ;  /* 0x0000ffff0feb7812 */ /* 0x000fe400078ec0ff */
[----:B------:R-:W-:-:S02]  /*18a60*/  PRMT R12, R12, 0x5410, R14 ;  /* 0x000054100c0c7816 */ /* 0x000fc4000000000e */
[----:B------:R-:W-:Y:S02]  /*18a70*/  PRMT R13, R13, 0x5410, R232 ;  /* 0x000054100d0d7816 */ /* 0x000fe400000000e8 */
[----:B------:R-:W-:Y:S02]  /*18a80*/  SHF.R.U32.HI R14, RZ, 0x10, R15 ;  /* 0x00000010ff0e7819 */ /* 0x000fe4000001160f */
[----:B------:R-:W-:Y:S02]  /*18a90*/  LOP3.LUT R232, R15, 0xff, RZ, 0xc0, !PT ;  /* 0x000000ff0fe87812 */ /* 0x000fe400078ec0ff */
[----:B------:R-:W-:Y:S02]  /*18aa0*/  SHF.R.U32.HI R235, RZ, 0x8, R235 ;  /* 0x00000008ffeb7819 */ /* 0x000fe400000116eb */
[----:B------:R-:W-:Y:S02]  /*18ab0*/  SHF.R.U32.HI R15, RZ, 0x18, R15 ;  /* 0x00000018ff0f7819 */ /* 0x000fe4000001160f */
[----:B------:R-:W-:-:S02]  /*18ac0*/  LOP3.LUT R14, R14, 0xff, RZ, 0xc0, !PT ;  /* 0x000000ff0e0e7812 */ /* 0x000fc400078ec0ff */
[----:B------:R-:W-:Y:S01]  /*18ad0*/  PRMT R232, R232, 0x5410, R235 ;  /* 0x00005410e8e87816 */ /* 0x000fe200000000eb */
[--C-:B------:R-:W-:Y:S01]  /*18ae0*/  HSET2.LE.AND R13, R13, R251.reuse, PT ;  /* 0x000000fb0d0d7233 */ /* 0x100fe20003803000 */
[----:B------:R-:W-:Y:S01]  /*18af0*/  PRMT R15, R14, 0x5410, R15 ;  /* 0x000054100e0f7816 */ /* 0x000fe2000000000f */
[--C-:B------:R-:W-:Y:S02]  /*18b00*/  HSET2.LE.AND R12, R12, R251.reuse, PT ;  /* 0x000000fb0c0c7233 */ /* 0x100fe40003803000 */
[--C-:B------:R-:W-:Y:S01]  /*18b10*/  HSET2.LE.AND R232, R232, R251.reuse, PT ;  /* 0x000000fbe8e87233 */ /* 0x100fe20003803000 */
[----:B----4-:R-:W-:Y:S01]  /*18b20*/  LOP3.LUT R14, R13, R21, RZ, 0xc0, !PT ;  /* 0x000000150d0e7212 */ /* 0x010fe200078ec0ff */
[----:B------:R-:W-:Y:S01]  /*18b30*/  HSET2.LE.AND R13, R15, R251, PT ;  /* 0x000000fb0f0d7233 */ /* 0x000fe20003803000 */
[----:B--2---:R-:W-:Y:S02]  /*18b40*/  LOP3.LUT R15, R12, R26, RZ, 0xc0, !PT ;  /* 0x0000001a0c0f7212 */ /* 0x004fe400078ec0ff */
[----:B---3--:R-:W-:-:S02]  /*18b50*/  LOP3.LUT R12, R232, R29, RZ, 0xc0, !PT ;  /* 0x0000001de80c7212 */ /* 0x008fc400078ec0ff */
[----:B------:R-:W2:Y:S04]  /*18b60*/  LDL.LU R29, [R1+0x44] ;  /* 0x00004400011d7983 */ /* 0x000ea80000300800 */
[----:B------:R-:W3:Y:S01]  /*18b70*/  LDL.LU R26, [R1+0x48] ;  /* 0x00004800011a7983 */ /* 0x000ee20000300800 */
[----:B------:R-:W-:-:S07]  /*18b80*/  LOP3.LUT R13, R13, R20, RZ, 0xc0, !PT ;  /* 0x000000140d0d7212 */ /* 0x000fce00078ec0ff */
[----:B------:R-:W-:Y:S07]  /*18b90*/  HMMA.16816.F32.BF16 R156, R12, R4, R156 ;  /* 0x000000040c9c723c */ /* 0x000fee000004189c */
[----:B------:R-:W-:-:S05]  /*18ba0*/  LOP3.LUT R4, R233, UR6, RZ, 0x3c, !PT ;  /* 0x00000006e9047c12 */ /* 0x000fca000f8e3cff */
[----:B------:R-:W-:Y:S01]  /*18bb0*/  IMAD.WIDE.U32 R44, R4, -0x326172a9, RZ ;  /* 0xcd9e8d57042c7825 */ /* 0x000fe200078e00ff */
[C---:B------:R-:W-:Y:S04]  /*18bc0*/  HMMA.16816.F32.BF16 R144, R12.reuse, R8, R144 ;  /* 0x000000080c90723c */ /* 0x040fe80000041890 */
[----:B------:R-:W-:Y:S02]  /*18bd0*/  LOP3.LUT R5, R45, UR20, R48, 0x96, !PT ;  /* 0x000000142d057c12 */ /* 0x000fe4000f8e9630 */
[----:B------:R-:W-:Y:S02]  /*18be0*/  LOP3.LUT R4, R51, UR18, R44, 0x96, !PT ;  /* 0x0000001233047c12 */ /* 0x000fe4000f8e962c */
        /* <DEDUP_REMOVED lines=12> */
[----:B------:R-:W-:-:S05]  /*18cb0*/  LOP3.LUT R5, R43, UR11, R8, 0x96, !PT ;  /* 0x0000000b2b057c12 */ /* 0x000fca000f8e9608 */
[----:B------:R-:W-:Y:S01]  /*18cc0*/  IMAD.WIDE.U32 R6, R5, -0x326172a9, RZ ;  /* 0xcd9e8d5705067825 */ /* 0x000fe200078e00ff */
[----:B------:R-:W-:Y:S01]  /*18cd0*/  HMMA.16816.F32.BF16 R152, R12, R10, R152 ;  /* 0x0000000a0c98723c */ /* 0x000fe20000041898 */
[----:B------:R-:W1:Y:S02]  /*18ce0*/  LDSM.16.MT88.4 R8, [R214+0x4800] ;  /* 0x00480000d608783b */ /* 0x000e640000004200 */
[----:B------:R-:W-:Y:S01]  /*18cf0*/  IMAD.WIDE.U32 R20, R4, -0x326172a9, RZ ;  /* 0xcd9e8d5704147825 */ /* 0x000fe200078e00ff */
[----:B------:R-:W-:-:S03]  /*18d00*/  LOP3.LUT R5, R6, 0xffff, RZ, 0xc0, !PT ;  /* 0x0000ffff06057812 */ /* 0x000fc600078ec0ff */
[----:B------:R-:W-:Y:S02]  /*18d10*/  LOP3.LUT R14, R6, 0xff, RZ, 0xc0, !PT ;  /* 0x000000ff060e7812 */ /* 0x000fe400078ec0ff */
[----:B------:R-:W-:Y:S02]  /*18d20*/  SHF.R.U32.HI R5, RZ, 0x8, R5 ;  /* 0x00000008ff057819 */ /* 0x000fe40000011605 */
[----:B------:R-:W-:Y:S02]  /*18d30*/  LOP3.LUT R4, R7, UR31, R20, 0x96, !PT ;  /* 0x0000001f07047c12 */ /* 0x000fe4000f8e9614 */
[----:B------:R-:W-:Y:S02]  /*18d40*/  PRMT R14, R14, 0x5410, R5 ;  /* 0x000054100e0e7816 */ /* 0x000fe40000000005 */
[----:B------:R-:W-:Y:S02]  /*18d50*/  LOP3.LUT R5, R4, 0xffff, RZ, 0xc0, !PT ;  /* 0x0000ffff04057812 */ /* 0x000fe400078ec0ff */
[----:B------:R-:W-:-:S02]  /*18d60*/  SHF.R.U32.HI R15, RZ, 0x10, R6 ;  /* 0x00000010ff0f7819 */ /* 0x000fc40000011606 */
[----:B------:R-:W-:Y:S02]  /*18d70*/  SHF.R.U32.HI R13, RZ, 0x10, R4 ;  /* 0x00000010ff0d7819 */ /* 0x000fe40000011604 */
[----:B------:R-:W-:Y:S02]  /*18d80*/  LOP3.LUT R12, R4, 0xff, RZ, 0xc0, !PT ;  /* 0x000000ff040c7812 */ /* 0x000fe400078ec0ff */
[----:B------:R-:W-:Y:S02]  /*18d90*/  SHF.R.U32.HI R6, RZ, 0x18, R6 ;  /* 0x00000018ff067819 */ /* 0x000fe40000011606 */
[----:B------:R-:W-:Y:S02]  /*18da0*/  SHF.R.U32.HI R4, RZ, 0x18, R4 ;  /* 0x00000018ff047819 */ /* 0x000fe40000011604 */
[----:B------:R-:W-:Y:S02]  /*18db0*/  SHF.R.U32.HI R5, RZ, 0x8, R5 ;  /* 0x00000008ff057819 */ /* 0x000fe40000011605 */
[----:B------:R-:W-:-:S02]  /*18dc0*/  LOP3.LUT R15, R15, 0xff, RZ, 0xc0, !PT ;  /* 0x000000ff0f0f7812 */ /* 0x000fc400078ec0ff */
[----:B------:R-:W-:Y:S02]  /*18dd0*/  LOP3.LUT R13, R13, 0xff, RZ, 0xc0, !PT ;  /* 0x000000ff0d0d7812 */ /* 0x000fe400078ec0ff */
[----:B------:R-:W-:Y:S02]  /*18de0*/  PRMT R15, R15, 0x5410, R6 ;  /* 0x000054100f0f7816 */ /* 0x000fe40000000006 */
[----:B------:R-:W-:Y:S02]  /*18df0*/  PRMT R12, R12, 0x5410, R5 ;  /* 0x000054100c0c7816 */ /* 0x000fe40000000005 */
[----:B------:R-:W-:Y:S02]  /*18e00*/  PRMT R13, R13, 0x5410, R4 ;  /* 0x000054100d0d7816 */ /* 0x000fe40000000004 */
[----:B------:R-:W4:Y:S01]  /*18e10*/  LDSM.16.MT88.4 R4, [R213+0x4800] ;  /* 0x00480000d504783b */ /* 0x000f220000004200 */
[--C-:B------:R-:W-:Y:S02]  /*18e20*/  HSET2.LE.AND R14, R14, R251.reuse, PT ;  /* 0x000000fb0e0e7233 */ /* 0x100fe40003803000 */
[----:B------:R-:W-:-:S02]  /*18e30*/  HSET2.LE.AND R15, R15, R251, PT ;  /* 0x000000fb0f0f7233 */ /* 0x000fc40003803000 */
[--C-:B------:R-:W-:Y:S02]  /*18e40*/  HSET2.LE.AND R12, R12, R251.reuse, PT ;  /* 0x000000fb0c0c7233 */ /* 0x100fe40003803000 */
[----:B------:R-:W-:Y:S01]  /*18e50*/  HSET2.LE.AND R13, R13, R251, PT ;  /* 0x000000fb0d0d7233 */ /* 0x000fe20003803000 */
[----:B------:R-:W-:Y:S02]  /*18e60*/  LOP3.LUT R14, R14, R17, RZ, 0xc0, !PT ;  /* 0x000000110e0e7212 */ /* 0x000fe400078ec0ff */
[----:B------:R-:W-:Y:S01]  /*18e70*/  LOP3.LUT R15, R15, R25, RZ, 0xc0, !PT ;  /* 0x000000190f0f7212 */ /* 0x000fe200078ec0ff */
[----:B------:R-:W3:Y:S01]  /*18e80*/  LDL.LU R17, [R1+0x2d0] ;  /* 0x0002d00001117983 */ /* 0x000ee20000300800 */
[----:B------:R-:W-:Y:S02]  /*18e90*/  LOP3.LUT R12, R12, R28, RZ, 0xc0, !PT ;  /* 0x0000001c0c0c7212 */ /* 0x000fe400078ec0ff */
[----:B------:R-:W-:Y:S01]  /*18ea0*/  LOP3.LUT R13, R13, R27, RZ, 0xc0, !PT ;  /* 0x0000001b0d0d7212 */ /* 0x000fe200078ec0ff */
[----:B------:R-:W3:Y:S06]  /*18eb0*/  LDL.LU R25, [R1+0x2cc] ;  /* 0x0002cc0001197983 */ /* 0x000eec0000300800 */
[C---:B-1----:R-:W-:Y:S08]  /*18ec0*/  HMMA.16816.F32.BF16 R132, R12.reuse, R8, R132 ;  /* 0x000000080c84723c */ /* 0x042ff00000041884 */
[C---:B------:R-:W-:Y:S08]  /*18ed0*/  HMMA.16816.F32.BF16 R136, R12.reuse, R10, R136 ;  /* 0x0000000a0c88723c */ /* 0x040ff00000041888 */
[C---:B----4-:R-:W-:Y:S08]  /*18ee0*/  HMMA.16816.F32.BF16 R140, R12.reuse, R4, R140 ;  /* 0x000000040c8c723c */ /* 0x050ff0000004188c */
[----:B------:R-:W-:Y:S07]  /*18ef0*/  HMMA.16816.F32.BF16 R148, R12, R6, R148 ;  /* 0x000000060c94723c */ /* 0x000fee0000041894 */
[----:B------:R-:W-:-:S02]  /*18f00*/  LOP3.LUT R12, R45, UR20, R166, 0x96, !PT ;  /* 0x000000142d0c7c12 */ /* 0x000fc4000f8e96a6 */
[----:B------:R-:W-:-:S03]  /*18f10*/  LOP3.LUT R13, R39, UR18, R44, 0x96, !PT ;  /* 0x00000012270d7c12 */ /* 0x000fc6000f8e962c */
[----:B------:R-:W-:-:S05]  /*18f20*/  IMAD.WIDE.U32 R44, R12, -0x2daee0ad, RZ ;  /* 0xd2511f530c2c7825 */ /* 0x000fca00078e00ff */
[----:B------:R-:W-:Y:S01]  /*18f30*/  LOP3.LUT R12, R45, UR17, R234, 0x96, !PT ;  /* 0x000000112d0c7c12 */ /* 0x000fe2000f8e96ea */
[----:B------:R-:W-:Y:S01]  /*18f40*/  IMAD.WIDE.U32 R14, R13, -0x2daee0ad, RZ ;  /* 0xd2511f530d0e7825 */ /* 0x000fe200078e00ff */
[----:B--2---:R1:W-:Y:S03]  /*18f50*/  STG.E.U16 [R236.64+-0xee], R29 ;  /* 0xffff121dec007986 */ /* 0x0043e6000c101524 */
[----:B-1----:R-:W-:Y:S01]  /*18f60*/  IMAD.WIDE.U32 R28, R12, -0x326172a9, RZ ;  /* 0xcd9e8d570c1c7825 */ /* 0x002fe200078e00ff */
[----:B------:R-:W-:-:S04]  /*18f70*/  LOP3.LUT R12, R15, UR15, R44, 0x96, !PT ;  /* 0x0000000f0f0c7c12 */ /* 0x000fc8000f8e962c */
[----:B------:R-:W-:-:S05]  /*18f80*/  LOP3.LUT R13, R29, UR16, R38, 0x96, !PT ;  /* 0x000000101d0d7c12 */ /* 0x000fca000f8e9626 */
[----:B------:R-:W-:-:S05]  /*18f90*/  IMAD.WIDE.U32 R44, R13, -0x2daee0ad, RZ ;  /* 0xd2511f530d2c7825 */ /* 0x000fca00078e00ff */
[----:B------:R-:W-:Y:S01]  /*18fa0*/  LOP3.LUT R13, R45, UR13, R14, 0x96, !PT ;  /* 0x0000000d2d0d7c12 */ /* 0x000fe2000f8e960e */
[----:B------:R-:W-:-:S05]  /*18fb0*/  IMAD.WIDE.U32 R14, R12, -0x326172a9, RZ ;  /* 0xcd9e8d570c0e7825 */ /* 0x000fca00078e00ff */
[----:B------:R-:W-:-:S05]  /*18fc0*/  LOP3.LUT R12, R15, UR14, R28, 0x96, !PT ;  /* 0x0000000e0f0c7c12 */ /* 0x000fca000f8e961c */
[----:B------:R-:W-:Y:S01]  /*18fd0*/  IMAD.WIDE.U32 R28, R12, -0x2daee0ad, RZ ;  /* 0xd2511f530c1c7825 */ /* 0x000fe200078e00ff */
[----:B---3--:R1:W-:Y:S04]  /*18fe0*/  STG.E.U16 [R242.64+-0xf0], R26 ;  /* 0xffff101af2007986 */ /* 0x0083e8000c101524 */
[----:B------:R-:W-:-:S05]  /*18ff0*/  LOP3.LUT R12, R29, UR11, R44, 0x96, !PT ;  /* 0x0000000b1d0c7c12 */ /* 0x000fca000f8e962c */
[----:B------:R-:W-:-:S04]  /*19000*/  IMAD.WIDE.U32 R44, R12, -0x326172a9, RZ ;  /* 0xcd9e8d570c2c7825 */ /* 0x000fc800078e00ff */
[----:B-1----:R-:W-:-:S04]  /*19010*/  IMAD.WIDE.U32 R26, R13, -0x326172a9, RZ ;  /* 0xcd9e8d570d1a7825 */ /* 0x002fc800078e00ff */
[----:B------:R-:W-:Y:S02]  /*19020*/  IMAD.MOV.U32 R12, RZ, RZ, R26 ;  /* 0x000000ffff0c7224 */ /* 0x000fe400078e001a */
[----:B------:R-:W-:Y:S01]  /*19030*/  IMAD.MOV.U32 R13, RZ, RZ, R27 ;  /* 0x000000ffff0d7224 */ /* 0x000fe200078e001b */
[----:B------:R-:W-:Y:S01]  /*19040*/  LOP3.LUT R235, R44, 0xffff, RZ, 0xc0, !PT ;  /* 0x0000ffff2ceb7812 */ /* 0x000fe200078ec0ff */
[----:B------:R-:W2:Y:S01]  /*19050*/  LDL.LU R27, [R1+0x2c8] ;  /* 0x0002c800011b7983 */ /* 0x000ea20000300800 */
[----:B------:R-:W-:Y:S02]  /*19060*/  LOP3.LUT R15, R45, UR31, R12, 0x96, !PT ;  /* 0x0000001f2d0f7c12 */ /* 0x000fe4000f8e960c */
[----:B------:R-:W-:Y:S02]  /*19070*/  SHF.R.U32.HI R12, RZ, 0x10, R44 ;  /* 0x00000010ff0c7819 */ /* 0x000fe4000001162c */
[----:B------:R-:W-:Y:S02]  /*19080*/  LOP3.LUT R232, R13, UR12, R14, 0x96, !PT ;  /* 0x0000000c0de87c12 */ /* 0x000fe4000f8e960e */
[----:B------:R-:W-:-:S02]  /*19090*/  SHF.R.U32.HI R14, RZ, 0x18, R44 ;  /* 0x00000018ff0e7819 */ /* 0x000fc4000001162c */
[----:B------:R-:W-:Y:S02]  /*190a0*/  LOP3.LUT R12, R12, 0xff, RZ, 0xc0, !PT ;  /* 0x000000ff0c0c7812 */ /* 0x000fe400078ec0ff */
[----:B------:R-:W-:Y:S02]  /*190b0*/  LOP3.LUT R13, R44, 0xff, RZ, 0xc0, !PT ;  /* 0x000000ff2c0d7812 */ /* 0x000fe400078ec0ff */
[----:B------:R-:W-:Y:S01]  /*190c0*/  SHF.R.U32.HI R235, RZ, 0x8, R235 ;  /* 0x00000008ffeb7819 */ /* 0x000fe200000116eb */
[----:B------:R-:W3:Y:S01]  /*190d0*/  LDL.LU.64 R44, [R1+0x2c0] ;  /* 0x0002c000012c7983 */ /* 0x000ee20000300a00 */
[----:B------:R-:W-:Y:S02]  /*190e0*/  PRMT R12, R12, 0x5410, R14 ;  /* 0x000054100c0c7816 */ /* 0x000fe4000000000e */
[----:B------:R-:W-:Y:S02]  /*190f0*/  LOP3.LUT R26, R15, 0xffff, RZ, 0xc0, !PT ;  /* 0x0000ffff0f1a7812 */ /* 0x000fe400078ec0ff */
[----:B------:R-:W-:-:S02]  /*19100*/  SHF.R.U32.HI R14, RZ, 0x10, R15 ;  /* 0x00000010ff0e7819 */ /* 0x000fc4000001160f */
[----:B------:R-:W-:Y:S02]  /*19110*/  PRMT R13, R13, 0x5410, R235 ;  /* 0x000054100d0d7816 */ /* 0x000fe400000000eb */
[----:B------:R-:W-:Y:S02]  /*19120*/  SHF.R.U32.HI R26, RZ, 0x8, R26 ;  /* 0x00000008ff1a7819 */ /* 0x000fe4000001161a */
[----:B------:R-:W-:Y:S02]  /*19130*/  LOP3.LUT R235, R15, 0xff, RZ, 0xc0, !PT ;  /* 0x000000ff0feb7812 */ /* 0x000fe400078ec0ff */
[----:B------:R-:W-:Y:S02]  /*19140*/  LOP3.LUT R14, R14, 0xff, RZ, 0xc0, !PT ;  /* 0x000000ff0e0e7812 */ /* 0x000fe400078ec0ff */
[----:B------:R-:W-:Y:S02]  /*19150*/  SHF.R.U32.HI R15, RZ, 0x18, R15 ;  /* 0x00000018ff0f7819 */ /* 0x000fe4000001160f */
[----:B------:R-:W-:-:S02]  /*19160*/  PRMT R235, R235, 0x5410, R26 ;  /* 0x00005410ebeb7816 */ /* 0x000fc4000000001a */
[----:B------:R-:W4:Y:S01]  /*19170*/  LDL.LU R26, [R1+0x2bc] ;  /* 0x0002bc00011a7983 */ /* 0x000f220000300800 */
[----:B------:R-:W-:-:S03]  /*19180*/  PRMT R15, R14, 0x5410, R15 ;  /* 0x000054100e0f7816 */ /* 0x000fc6000000000f */
[----:B------:R-:W2:Y:S01]  /*19190*/  LDL.LU R14, [R1+0x58] ;  /* 0x00005800010e7983 */ /* 0x000ea20000300800 */
[--C-:B------:R-:W-:Y:S02]  /*191a0*/  HSET2.LE.AND R13, R13, R251.reuse, PT ;  /* 0x000000fb0d0d7233 */ /* 0x100fe40003803000 */
[----:B------:R-:W-:-:S03]  /*191b0*/  HSET2.LE.AND R12, R12, R251, PT ;  /* 0x000000fb0c0c7233 */ /* 0x000fc60003803000 */
[----:B--2---:R-:W-:Y:S01]  /*191c0*/  LOP3.LUT R14, R13, R14, RZ, 0xc0, !PT ;  /* 0x0000000e0d0e7212 */ /* 0x004fe200078ec0ff */
[--C-:B------:R-:W-:Y:S02]  /*191d0*/  HSET2.LE.AND R13, R15, R251.reuse, PT ;  /* 0x000000fb0f0d7233 */ /* 0x100fe40003803000 */
[----:B------:R-:W2:Y:S01]  /*191e0*/  LDL.LU R15, [R1+0x54] ;  /* 0x00005400010f7983 */ /* 0x000ea20000300800 */
[----:B------:R-:W-:Y:S01]  /*191f0*/  HSET2.LE.AND R235, R235, R251, PT ;  /* 0x000000fbebeb7233 */ /* 0x000fe20003803000 */
[----:B--2---:R-:W-:Y:S02]  /*19200*/  LOP3.LUT R15, R12, R15, RZ, 0xc0, !PT ;  /* 0x0000000f0c0f7212 */ /* 0x004fe400078ec0ff */
[----:B------:R-:W2:Y:S01]  /*19210*/  LDL.LU R12, [R1+0x50] ;  /* 0x00005000010c7983 */ /* 0x000ea20000300800 */
[----:B----4-:R-:W-:-:S03]  /*19220*/  LOP3.LUT R13, R13, R26, RZ, 0xc0, !PT ;  /* 0x0000001a0d0d7212 */ /* 0x010fc600078ec0ff */
[----:B------:R-:W4:Y:S01]  /*19230*/  LDL.LU R26, [R1+0x2b8] ;  /* 0x0002b800011a7983 */ /* 0x000f220000300800 */
[----:B--2---:R-:W-:-:S07]  /*19240*/  LOP3.LUT R12, R235, R12, RZ, 0xc0, !PT ;  /* 0x0000000ceb0c7212 */ /* 0x004fce00078ec0ff */
[C---:B------:R-:W-:Y:S07]  /*19250*/  HMMA.16816.F32.BF16 R156, R12.reuse, R4, R156 ;  /* 0x000000040c9c723c */ /* 0x040fee000004189c */
[----:B------:R-:W-:Y:S01]  /*19260*/  LOP3.LUT R4, R21, UR12, R22, 0x96, !PT ;  /* 0x0000000c15047c12 */ /* 0x000fe2000f8e9616 */
[C---:B------:R-:W-:Y:S01]  /*19270*/  HMMA.16816.F32.BF16 R144, R12.reuse, R8, R144 ;  /* 0x000000080c90723c */ /* 0x040fe20000041890 */
[----:B------:R-:W2:Y:S04]  /*19280*/  LDL.LU.64 R22, [R1+0x2b0] ;  /* 0x0002b00001167983 */ /* 0x000ea80000300a00 */
[----:B------:R-:W2:Y:S03]  /*19290*/  LDL.LU R21, [R1+0x2a8] ;  /* 0x0002a80001157983 */ /* 0x000ea60000300800 */
[C---:B------:R-:W-:Y:S01]  /*192a0*/  HMMA.16816.F32.BF16 R152, R12.reuse, R10, R152 ;  /* 0x0000000a0c98723c */ /* 0x040fe20000041898 */
[----:B------:R-:W1:Y:S07]  /*192b0*/  LDSM.16.MT88.4 R8, [R214+0x4c00] ;  /* 0x004c0000d608783b */ /* 0x000e6e0000004200 */
[----:B------:R-:W-:Y:S07]  /*192c0*/  HMMA.16816.F32.BF16 R160, R12, R6, R160 ;  /* 0x000000060ca0723c */ /* 0x000fee00000418a0 */
[----:B------:R-:W-:-:S05]  /*192d0*/  IMAD.WIDE.U32 R14, R4, -0x2daee0ad, RZ ;  /* 0xd2511f53040e7825 */ /* 0x000fca00078e00ff */
[----:B------:R-:W-:Y:S02]  /*192e0*/  LOP3.LUT R4, R14, 0xffff, RZ, 0xc0, !PT ;  /* 0x0000ffff0e047812 */ /* 0x000fe400078ec0ff */
[----:B------:R-:W-:Y:S02]  /*192f0*/  LOP3.LUT R15, R15, UR32, R42, 0x96, !PT ;  /* 0x000000200f0f7c12 */ /* 0x000fe4000f8e962a */
[----:B------:R-:W3:Y:S02]  /*19300*/  LDL.LU.64 R42, [R1+0x2a0] ;  /* 0x0002a000012a7983 */ /* 0x000ee40000300a00 */
[C---:B------:R-:W-:Y:S02]  /*19310*/  LOP3.LUT R20, R15.reuse, 0xffff, RZ, 0xc0, !PT ;  /* 0x0000ffff0f147812 */ /* 0x040fe400078ec0ff */
[----:B------:R-:W-:Y:S02]  /*19320*/  LOP3.LUT R235, R15, 0xff, RZ, 0xc0, !PT ;  /* 0x000000ff0feb7812 */ /* 0x000fe400078ec0ff */
[----:B------:R-:W-:-:S04]  /*19330*/  SHF.R.U32.HI R20, RZ, 0x8, R20 ;  /* 0x00000008ff147819 */ /* 0x000fc80000011614 */
[----:B------:R-:W-:Y:S02]  /*19340*/  PRMT R235, R235, 0x5410, R20 ;  /* 0x00005410ebeb7816 */ /* 0x000fe40000000014 */
[----:B------:R-:W3:Y:S01]  /*19350*/  LDL.LU R20, [R1+0x298] ;  /* 0x0002980001147983 */ /* 0x000ee20000300800 */
[----:B------:R-:W-:Y:S02]  /*19360*/  SHF.R.U32.HI R4, RZ, 0x8, R4 ;  /* 0x00000008ff047819 */ /* 0x000fe40000011604 */
[----:B------:R-:W-:-:S04]  /*19370*/  LOP3.LUT R13, R14, 0xff, RZ, 0xc0, !PT ;  /* 0x000000ff0e0d7812 */ /* 0x000fc800078ec0ff */
[----:B------:R-:W-:Y:S02]  /*19380*/  PRMT R13, R13, 0x5410, R4 ;  /* 0x000054100d0d7816 */ /* 0x000fe40000000004 */
[----:B------:R-:W4:Y:S01]  /*19390*/  LDSM.16.MT88.4 R4, [R213+0x4c00] ;  /* 0x004c0000d504783b */ /* 0x000f220000004200 */
[--C-:B------:R-:W-:Y:S02]  /*193a0*/  SHF.R.U32.HI R12, RZ, 0x10, R14.reuse ;  /* 0x00000010ff0c7819 */ /* 0x100fe4000001160e */
[----:B------:R-:W-:Y:S02]  /*193b0*/  SHF.R.U32.HI R14, RZ, 0x18, R14 ;  /* 0x00000018ff0e7819 */ /* 0x000fe4000001160e */
[----:B------:R-:W-:-:S04]  /*193c0*/  LOP3.LUT R12, R12, 0xff, RZ, 0xc0, !PT ;  /* 0x000000ff0c0c7812 */ /* 0x000fc800078ec0ff */
[----:B------:R-:W-:Y:S02]  /*193d0*/  PRMT R12, R12, 0x5410, R14 ;  /* 0x000054100c0c7816 */ /* 0x000fe4000000000e */
[--C-:B------:R-:W-:Y:S02]  /*193e0*/  SHF.R.U32.HI R14, RZ, 0x10, R15.reuse ;  /* 0x00000010ff0e7819 */ /* 0x100fe4000001160f */
[----:B------:R-:W-:Y:S02]  /*193f0*/  SHF.R.U32.HI R15, RZ, 0x18, R15 ;  /* 0x00000018ff0f7819 */ /* 0x000fe4000001160f */
[----:B------:R-:W-:Y:S01]  /*19400*/  LOP3.LUT R14, R14, 0xff, RZ, 0xc0, !PT ;  /* 0x000000ff0e0e7812 */ /* 0x000fe200078ec0ff */
[----:B------:R-:W-:-:S03]  /*19410*/  HSET2.LE.AND R13, R13, R251, PT ;  /* 0x000000fb0d0d7233 */ /* 0x000fc60003803000 */
[----:B------:R-:W-:Y:S01]  /*19420*/  PRMT R15, R14, 0x5410, R15 ;  /* 0x000054100e0f7816 */ /* 0x000fe2000000000f */
[--C-:B------:R-:W-:Y:S01]  /*19430*/  HSET2.LE.AND R12, R12, R251.reuse, PT ;  /* 0x000000fb0c0c7233 */ /* 0x100fe20003803000 */
[----:B------:R-:W-:Y:S01]  /*19440*/  LOP3.LUT R14, R13, R37, RZ, 0xc0, !PT ;  /* 0x000000250d0e7212 */ /* 0x000fe200078ec0ff */
[--C-:B------:R-:W-:Y:S02]  /*19450*/  HSET2.LE.AND R235, R235, R251.reuse, PT ;  /* 0x000000fbebeb7233 */ /* 0x100fe40003803000 */
[----:B------:R-:W-:Y:S01]  /*19460*/  HSET2.LE.AND R13, R15, R251, PT ;  /* 0x000000fb0f0d7233 */ /* 0x000fe20003803000 */
[----:B------:R-:W-:Y:S02]  /*19470*/  LOP3.LUT R15, R12, R36, RZ, 0xc0, !PT ;  /* 0x000000240c0f7212 */ /* 0x000fe400078ec0ff */
[----:B------:R-:W-:Y:S02]  /*19480*/  LOP3.LUT R12, R235, R33, RZ, 0xc0, !PT ;  /* 0x00000021eb0c7212 */ /* 0x000fe400078ec0ff */
[----:B------:R-:W-:Y:S01]  /*19490*/  LOP3.LUT R13, R13, R24, RZ, 0xc0, !PT ;  /* 0x000000180d0d7212 */ /* 0x000fe200078ec0ff */
[----:B------:R-:W-:-:S06]  /*194a0*/  IMAD.WIDE.U32 R36, R232, -0x2daee0ad, RZ ;  /* 0xd2511f53e8247825 */ /* 0x000fcc00078e00ff */
[----:B-1----:R-:W-:Y:S01]  /*194b0*/  HMMA.16816.F32.BF16 R132, R12, R8, R132 ;  /* 0x000000080c84723c */ /* 0x002fe20000041884 */
[----:B------:R-:W-:-:S07]  /*194c0*/  LOP3.LUT R29, R37, UR32, R28, 0x96, !PT ;  /* 0x00000020251d7c12 */ /* 0x000fce000f8e961c */
[C---:B------:R-:W-:Y:S08]  /*194d0*/  HMMA.16816.F32.BF16 R136, R12.reuse, R10, R136 ;  /* 0x0000000a0c88723c */ /* 0x040ff00000041888 */
[C---:B----4-:R-:W-:Y:S08]  /*194e0*/  HMMA.16816.F32.BF16 R140, R12.reuse, R4, R140 ;  /* 0x000000040c8c723c */ /* 0x050ff0000004188c */
[----:B------:R-:W-:Y:S07]  /*194f0*/  HMMA.16816.F32.BF16 R148, R12, R6, R148 ;  /* 0x000000060c94723c */ /* 0x000fee0000041894 */
[----:B------:R-:W-:-:S02]  /*19500*/  SHF.R.U32.HI R12, RZ, 0x10, R36 ;  /* 0x00000010ff0c7819 */ /* 0x000fc40000011624 */
[----:B------:R-:W-:Y:S02]  /*19510*/  LOP3.LUT R15, R36, 0xffff, RZ, 0xc0, !PT ;  /* 0x0000ffff240f7812 */ /* 0x000fe400078ec0ff */
[----:B------:R-:W-:Y:S02]  /*19520*/  SHF.R.U32.HI R13, RZ, 0x18, R36 ;  /* 0x00000018ff0d7819 */ /* 0x000fe40000011624 */
[----:B------:R-:W-:Y:S02]  /*19530*/  LOP3.LUT R12, R12, 0xff, RZ, 0xc0, !PT ;  /* 0x000000ff0c0c7812 */ /* 0x000fe400078ec0ff */
[----:B------:R-:W-:Y:S02]  /*19540*/  LOP3.LUT R232, R233, UR4, RZ, 0x3c, !PT ;  /* 0x00000004e9e87c12 */ /* 0x000fe4000f8e3cff */
[----:B------:R-:W-:Y:S02]  /*19550*/  LOP3.LUT R14, R36, 0xff, RZ, 0xc0, !PT ;  /* 0x000000ff240e7812 */ /* 0x000fe400078ec0ff */
[----:B------:R-:W-:-:S02]  /*19560*/  SHF.R.U32.HI R15, RZ, 0x8, R15 ;  /* 0x00000008ff0f7819 */ /* 0x000fc4000001160f */
[----:B------:R-:W-:Y:S02]  /*19570*/  PRMT R12, R12, 0x5410, R13 ;  /* 0x000054100c0c7816 */ /* 0x000fe4000000000d */
[C---:B------:R-:W-:Y:S01]  /*19580*/  LOP3.LUT R13, R29.reuse, 0xffff, RZ, 0xc0, !PT ;  /* 0x0000ffff1d0d7812 */ /* 0x040fe200078ec0ff */
[----:B------:R-:W-:Y:S01]  /*19590*/  IMAD.WIDE.U32 R36, R232, -0x326172a9, RZ ;  /* 0xcd9e8d57e8247825 */ /* 0x000fe200078e00ff */
[----:B------:R-:W-:Y:S02]  /*195a0*/  PRMT R14, R14, 0x5410, R15 ;  /* 0x000054100e0e7816 */ /* 0x000fe4000000000f */
[----:B------:R-:W-:Y:S02]  /*195b0*/  SHF.R.U32.HI R13, RZ, 0x8, R13 ;  /* 0x00000008ff0d7819 */ /* 0x000fe4000001160d */
[----:B------:R-:W-:Y:S01]  /*195c0*/  LOP3.LUT R15, R29, 0xff, RZ, 0xc0, !PT ;  /* 0x000000ff1d0f7812 */ /* 0x000fe200078ec0ff */
[----:B------:R-:W-:Y:S01]  /*195d0*/  HSET2.LE.AND R14, R14, R251, PT ;  /* 0x000000fb0e0e7233 */ /* 0x000fe20003803000 */
[----:B------:R-:W-:-:S02]  /*195e0*/  LOP3.LUT R24, R37, UR20, R166, 0x96, !PT ;  /* 0x0000001425187c12 */ /* 0x000fc4000f8e96a6 */
[----:B------:R-:W-:Y:S02]  /*195f0*/  PRMT R15, R15, 0x5410, R13 ;  /* 0x000054100f0f7816 */ /* 0x000fe4000000000d */
[--C-:B------:R-:W-:Y:S01]  /*19600*/  SHF.R.U32.HI R13, RZ, 0x10, R29.reuse ;  /* 0x00000010ff0d7819 */ /* 0x100fe2000001161d */
[----:B------:R-:W-:Y:S01]  /*19610*/  HSET2.LE.AND R12, R12, R251, PT ;  /* 0x000000fb0c0c7233 */ /* 0x000fe20003803000 */
[----:B------:R-:W-:Y:S01]  /*19620*/  LOP3.LUT R14, R14, R25, RZ, 0xc0, !PT ;  /* 0x000000190e0e7212 */ /* 0x000fe200078ec0ff */
[----:B------:R-:W-:Y:S01]  /*19630*/  IMAD.WIDE.U32 R24, R24, -0x2daee0ad, RZ ;  /* 0xd2511f5318187825 */ /* 0x000fe200078e00ff */
[----:B------:R-:W-:Y:S02]  /*19640*/  SHF.R.U32.HI R29, RZ, 0x18, R29 ;  /* 0x00000018ff1d7819 */ /* 0x000fe4000001161d */
[----:B------:R-:W-:-:S04]  /*19650*/  LOP3.LUT R13, R13, 0xff, RZ, 0xc0, !PT ;  /* 0x000000ff0d0d7812 */ /* 0x000fc800078ec0ff */
[----:B------:R-:W-:Y:S02]  /*19660*/  PRMT R13, R13, 0x5410, R29 ;  /* 0x000054100d0d7816 */ /* 0x000fe4000000001d */
[----:B------:R-:W-:Y:S02]  /*19670*/  LOP3.LUT R28, R39, UR18, R36, 0x96, !PT ;  /* 0x00000012271c7c12 */ /* 0x000fe4000f8e9624 */
[----:B------:R-:W-:Y:S01]  /*19680*/  LOP3.LUT R235, R37, UR20, R48, 0x96, !PT ;  /* 0x0000001425eb7c12 */ /* 0x000fe2000f8e9630 */
[----:B------:R-:W-:Y:S01]  /*19690*/  HSET2.LE.AND R13, R13, R251, PT ;  /* 0x000000fb0d0d7233 */ /* 0x000fe20003803000 */
[----:B------:R-:W-:-:S03]  /*196a0*/  LOP3.LUT R232, R51, UR18, R36, 0x96, !PT ;  /* 0x0000001233e87c12 */ /* 0x000fc6000f8e9624 */
[----:B------:R-:W-:Y:S01]  /*196b0*/  IMAD.WIDE.U32 R48, R235, -0x2daee0ad, RZ ;  /* 0xd2511f53eb307825 */ /* 0x000fe200078e00ff */
[----:B------:R-:W-:Y:S02]  /*196c0*/  LOP3.LUT R233, R233, UR8, RZ, 0x3c, !PT ;  /* 0x00000008e9e97c12 */ /* 0x000fe4000f8e3cff */
[----:B--2---:R-:W-:Y:S01]  /*196d0*/  LOP3.LUT R13, R13, R21, RZ, 0xc0, !PT ;  /* 0x000000150d0d7212 */ /* 0x004fe200078ec0ff */
[----:B---3--:R1:W-:Y:S02]  /*196e0*/  STG.E.U16 [R242.64+-0xee], R20 ;  /* 0xffff1214f2007986 */ /* 0x0083e4000c101524 */
[----:B-1----:R-:W-:Y:S01]  /*196f0*/  HSET2.LE.AND R20, R15, R251, PT ;  /* 0x000000fb0f147233 */ /* 0x002fe20003803000 */
[----:B------:R-:W-:Y:S02]  /*19700*/  LOP3.LUT R15, R12, R23, RZ, 0xc0, !PT ;  /* 0x000000170c0f7212 */ /* 0x000fe400078ec0ff */
[----:B------:R-:W-:Y:S02]  /*19710*/  LOP3.LUT R23, R25, UR17, R234, 0x96, !PT ;  /* 0x0000001119177c12 */ /* 0x000fe4000f8e96ea */
[----:B------:R-:W-:-:S03]  /*19720*/  LOP3.LUT R12, R20, R22, RZ, 0xc0, !PT ;  /* 0x00000016140c7212 */ /* 0x000fc600078ec0ff */
[----:B------:R-:W-:-:S04]  /*19730*/  IMAD.WIDE.U32 R36, R23, -0x326172a9, RZ ;  /* 0xcd9e8d5717247825 */ /* 0x000fc800078e00ff */
[----:B------:R-:W-:Y:S01]  /*19740*/  IMAD.WIDE.U32 R22, R28, -0x2daee0ad, RZ ;  /* 0xd2511f531c167825 */ /* 0x000fe200078e00ff */
[----:B------:R-:W-:-:S04]  /*19750*/  LOP3.LUT R21, R37, UR16, R38, 0x96, !PT ;  /* 0x0000001025157c12 */ /* 0x000fc8000f8e9626 */
[----:B------:R-:W-:Y:S01]  /*19760*/  LOP3.LUT R20, R23, UR15, R24, 0x96, !PT ;  /* 0x0000000f17147c12 */ /* 0x000fe2000f8e9618 */
[----:B------:R-:W-:Y:S01]  /*19770*/  IMAD.WIDE.U32 R24, R21, -0x2daee0ad, RZ ;  /* 0xd2511f5315187825 */ /* 0x000fe200078e00ff */
[----:B------:R-:W-:Y:S03]  /*19780*/  HMMA.16816.F32.BF16 R144, R12, R8, R144 ;  /* 0x000000080c90723c */ /* 0x000fe60000041890 */
[----:B------:R-:W-:-:S04]  /*19790*/  IMAD.WIDE.U32 R28, R20, -0x326172a9, RZ ;  /* 0xcd9e8d57141c7825 */ /* 0x000fc800078e00ff */
[----:B------:R-:W-:Y:S01]  /*197a0*/  LOP3.LUT R9, R25, UR13, R22, 0x96, !PT ;  /* 0x0000000d19097c12 */ /* 0x000fe2000f8e9616 */
[----:B------:R-:W-:Y:S01]  /*197b0*/  IMAD.WIDE.U32 R22, R232, -0x2daee0ad, RZ ;  /* 0xd2511f53e8167825 */ /* 0x000fe200078e00ff */
[----:B------:R-:W-:Y:S02]  /*197c0*/  LOP3.LUT R21, R49, UR17, R52, 0x96, !PT ;  /* 0x0000001131157c12 */ /* 0x000fe4000f8e9634 */
[----:B------:R-:W-:Y:S02]  /*197d0*/  LOP3.LUT R8, R29, UR14, R36, 0x96, !PT ;  /* 0x0000000e1d087c12 */ /* 0x000fe4000f8e9624 */
[----:B------:R-:W-:Y:S01]  /*197e0*/  LOP3.LUT R20, R23, UR15, R48, 0x96, !PT ;  /* 0x0000000f17147c12 */ /* 0x000fe2000f8e9630 */
[----:B------:R-:W-:Y:S01]  /*197f0*/  HMMA.16816.F32.BF16 R152, R12, R10, R152 ;  /* 0x0000000a0c98723c */ /* 0x000fe20000041898 */
[----:B------:R1:W-:Y:S03]  /*19800*/  STG.E.U16 [R240.64+-0xf0], R32 ;  /* 0xffff1020f0007986 */ /* 0x0003e6000c101524 */
[----:B------:R-:W-:Y:S01]  /*19810*/  IMAD.WIDE.U32 R36, R20, -0x326172a9, RZ ;  /* 0xcd9e8d5714247825 */ /* 0x000fe200078e00ff */
[----:B------:R-:W2:Y:S03]  /*19820*/  LDL.LU.64 R48, [R1+0x290] ;  /* 0x0002900001307983 */ /* 0x000ea60000300a00 */
[----:B------:R-:W-:-:S04]  /*19830*/  IMAD.WIDE.U32 R10, R21, -0x326172a9, RZ ;  /* 0xcd9e8d57150a7825 */ /* 0x000fc800078e00ff */
[----:B------:R-:W-:Y:S02]  /*19840*/  IMAD.MOV.U32 R20, RZ, RZ, R24 ;  /* 0x000000ffff147224 */ /* 0x000fe400078e0018 */
[----:B------:R-:W-:Y:S02]  /*19850*/  IMAD.MOV.U32 R21, RZ, RZ, R25 ;  /* 0x000000ffff157224 */ /* 0x000fe400078e0019 */
[----:B------:R-:W-:Y:S01]  /*19860*/  IMAD.WIDE.U32 R24, R8, -0x2daee0ad, RZ ;  /* 0xd2511f5308187825 */ /* 0x000fe200078e00ff */
[----:B------:R-:W-:Y:S02]  /*19870*/  LOP3.LUT R11, R11, UR16, R50, 0x96, !PT ;  /* 0x000000100b0b7c12 */ /* 0x000fe4000f8e9632 */
[----:B------:R-:W-:Y:S02]  /*19880*/  LOP3.LUT R10, R37, UR14, R10, 0x96, !PT ;  /* 0x0000000e250a7c12 */ /* 0x000fe4000f8e960a */
[----:B------:R-:W-:Y:S01]  /*19890*/  LOP3.LUT R8, R25, UR11, R20, 0x96, !PT ;  /* 0x0000000b19087c12 */ /* 0x000fe2000f8e9614 */
[----:B------:R-:W-:Y:S01]  /*198a0*/  IMAD.WIDE.U32 R20, R9, -0x326172a9, RZ ;  /* 0xcd9e8d5709147825 */ /* 0x000fe200078e00ff */
[----:B------:R-:W-:Y:S04]  /*198b0*/  HMMA.16816.F32.BF16 R156, R12, R4, R156 ;  /* 0x000000040c9c723c */ /* 0x000fe8000004189c */
[----:B------:R-:W-:Y:S01]  /*198c0*/  LOP3.LUT R232, R21, UR12, R28, 0x96, !PT ;  /* 0x0000000c15e87c12 */ /* 0x000fe2000f8e961c */
[----:B------:R-:W-:-:S04]  /*198d0*/  IMAD.WIDE.U32 R28, R10, -0x2daee0ad, RZ ;  /* 0xd2511f530a1c7825 */ /* 0x000fc800078e00ff */
[----:B------:R-:W-:-:S04]  /*198e0*/  IMAD.WIDE.U32 R4, R11, -0x2daee0ad, RZ ;  /* 0xd2511f530b047825 */ /* 0x000fc800078e00ff */
[----:B------:R-:W-:Y:S01]  /*198f0*/  IMAD.WIDE.U32 R10, R8, -0x326172a9, RZ ;  /* 0xcd9e8d57080a7825 */ /* 0x000fe200078e00ff */
[----:B------:R-:W-:Y:S02]  /*19900*/  LOP3.LUT R8, R5, UR13, R22, 0x96, !PT ;  /* 0x0000000d05087c12 */ /* 0x000fe4000f8e9616 */
[----:B------:R-:W-:Y:S01]  /*19910*/  LOP3.LUT R5, R29, UR11, R4, 0x96, !PT ;  /* 0x0000000b1d057c12 */ /* 0x000fe2000f8e9604 */
[----:B------:R-:W-:Y:S02]  /*19920*/  HMMA.16816.F32.BF16 R160, R12, R6, R160 ;  /* 0x000000060ca0723c */ /* 0x000fe400000418a0 */
[----:B-1----:R-:W-:Y:S01]  /*19930*/  IMAD.WIDE.U32 R32, R8, -0x326172a9, RZ ;  /* 0xcd9e8d5708207825 */ /* 0x002fe200078e00ff */
[----:B------:R-:W-:-:S04]  /*19940*/  LOP3.LUT R4, R11, UR31, R20, 0x96, !PT ;  /* 0x0000001f0b047c12 */ /* 0x000fc8000f8e9614 */
[----:B------:R-:W-:-:S05]  /*19950*/  IMAD.WIDE.U32 R12, R5, -0x326172a9, RZ ;  /* 0xcd9e8d57050c7825 */ /* 0x000fca00078e00ff */
[----:B------:R-:W-:Y:S02]  /*19960*/  LOP3.LUT R20, R13, UR31, R32, 0x96, !PT ;  /* 0x0000001f0d147c12 */ /* 0x000fe4000f8e9620 */
[C---:B------:R-:W-:Y:S02]  /*19970*/  LOP3.LUT R13, R12.reuse, 0xffff, RZ, 0xc0, !PT ;  /* 0x0000ffff0c0d7812 */ /* 0x040fe400078ec0ff */
[--C-:B------:R-:W-:Y:S02]  /*19980*/  SHF.R.U32.HI R15, RZ, 0x10, R12.reuse ;  /* 0x00000010ff0f7819 */ /* 0x100fe4000001160c */
[----:B------:R-:W-:Y:S02]  /*19990*/  LOP3.LUT R14, R12, 0xff, RZ, 0xc0, !PT ;  /* 0x000000ff0c0e7812 */ /* 0x000fe400078ec0ff */
[----:B------:R-:W-:Y:S02]  /*199a0*/  SHF.R.U32.HI R13, RZ, 0x8, R13 ;  /* 0x00000008ff0d7819 */ /* 0x000fe4000001160d */
[----:B------:R-:W-:-:S02]  /*199b0*/  SHF.R.U32.HI R12, RZ, 0x18, R12 ;  /* 0x00000018ff0c7819 */ /* 0x000fc4000001160c */
[----:B------:R-:W-:Y:S02]  /*199c0*/  LOP3.LUT R15, R15, 0xff, RZ, 0xc0, !PT ;  /* 0x000000ff0f0f7812 */ /* 0x000fe400078ec0ff */
[----:B------:R-:W-:Y:S02]  /*199d0*/  LOP3.LUT R8, R10, 0xffff, RZ, 0xc0, !PT ;  /* 0x0000ffff0a087812 */ /* 0x000fe400078ec0ff */
[----:B------:R-:W-:Y:S02]  /*199e0*/  PRMT R14, R14, 0x5410, R13 ;  /* 0x000054100e0e7816 */ /* 0x000fe4000000000d */
[----:B------:R-:W-:Y:S02]  /*199f0*/  LOP3.LUT R21, R20, 0xffff, RZ, 0xc0, !PT ;  /* 0x0000ffff14157812 */ /* 0x000fe400078ec0ff */
[----:B------:R-:W-:Y:S02]  /*19a00*/  SHF.R.U32.HI R13, RZ, 0x10, R20 ;  /* 0x00000010ff0d7819 */ /* 0x000fe40000011614 */
[----:B------:R-:W-:-:S02]  /*19a10*/  PRMT R15, R15, 0x5410, R12 ;  /* 0x000054100f0f7816 */ /* 0x000fc4000000000c */
[----:B------:R-:W-:Y:S02]  /*19a20*/  LOP3.LUT R12, R20, 0xff, RZ, 0xc0, !PT ;  /* 0x000000ff140c7812 */ /* 0x000fe400078ec0ff */
[----:B------:R-:W-:Y:S02]  /*19a30*/  SHF.R.U32.HI R8, RZ, 0x8, R8 ;  /* 0x00000008ff087819 */ /* 0x000fe40000011608 */
[----:B------:R-:W-:Y:S02]  /*19a40*/  SHF.R.U32.HI R20, RZ, 0x18, R20 ;  /* 0x00000018ff147819 */ /* 0x000fe40000011614 */
[----:B------:R-:W-:Y:S02]  /*19a50*/  SHF.R.U32.HI R21, RZ, 0x8, R21 ;  /* 0x00000008ff157819 */ /* 0x000fe40000011615 */
[----:B------:R-:W-:Y:S02]  /*19a60*/  LOP3.LUT R5, R10, 0xff, RZ, 0xc0, !PT ;  /* 0x000000ff0a057812 */ /* 0x000fe400078ec0ff */
[----:B------:R-:W-:-:S02]  /*19a70*/  LOP3.LUT R13, R13, 0xff, RZ, 0xc0, !PT ;  /* 0x000000ff0d0d7812 */ /* 0x000fc400078ec0ff */
[--C-:B------:R-:W-:Y:S02]  /*19a80*/  SHF.R.U32.HI R7, RZ, 0x10, R10.reuse ;  /* 0x00000010ff077819 */ /* 0x100fe4000001160a */
[----:B------:R-:W-:Y:S02]  /*19a90*/  SHF.R.U32.HI R6, RZ, 0x18, R10 ;  /* 0x00000018ff067819 */ /* 0x000fe4000001160a */
[----:B------:R-:W-:Y:S02]  /*19aa0*/  PRMT R5, R5, 0x5410, R8 ;  /* 0x0000541005057816 */ /* 0x000fe40000000008 */
[----:B------:R-:W-:Y:S01]  /*19ab0*/  PRMT R12, R12, 0x5410, R21 ;  /* 0x000054100c0c7816 */ /* 0x000fe20000000015 */
[----:B------:R-:W1:Y:S01]  /*19ac0*/  LDSM.16.MT88.4 R8, [R214+0x5000] ;  /* 0x00500000d608783b */ /* 0x000e620000004200 */
[----:B------:R-:W-:-:S03]  /*19ad0*/  PRMT R13, R13, 0x5410, R20 ;  /* 0x000054100d0d7816 */ /* 0x000fc60000000014 */
[----:B------:R-:W3:Y:S01]  /*19ae0*/  LDSM.16.MT88.4 R20, [R213+0x5000] ;  /* 0x00500000d514783b */ /* 0x000ee20000004200 */
[----:B------:R-:W-:Y:S01]  /*19af0*/  LOP3.LUT R7, R7, 0xff, RZ, 0xc0, !PT ;  /* 0x000000ff07077812 */ /* 0x000fe200078ec0ff */
[--C-:B------:R-:W-:Y:S01]  /*19b00*/  HSET2.LE.AND R13, R13, R251.reuse, PT ;  /* 0x000000fb0d0d7233 */ /* 0x100fe20003803000 */
[C---:B------:R-:W-:Y:S02]  /*19b10*/  LOP3.LUT R235, R4.reuse, 0xffff, RZ, 0xc0, !PT ;  /* 0x0000ffff04eb7812 */ /* 0x040fe400078ec0ff */
[----:B------:R-:W-:Y:S02]  /*19b20*/  PRMT R6, R7, 0x5410, R6 ;  /* 0x0000541007067816 */ /* 0x000fe40000000006 */
[----:B------:R-:W-:Y:S02]  /*19b30*/  SHF.R.U32.HI R235, RZ, 0x8, R235 ;  /* 0x00000008ffeb7819 */ /* 0x000fe400000116eb */
[----:B------:R-:W-:Y:S02]  /*19b40*/  LOP3.LUT R7, R4, 0xff, RZ, 0xc0, !PT ;  /* 0x000000ff04077812 */ /* 0x000fe400078ec0ff */
[----:B------:R-:W-:Y:S01]  /*19b50*/  LOP3.LUT R13, R13, R30, RZ, 0xc0, !PT ;  /* 0x0000001e0d0d7212 */ /* 0x000fe200078ec0ff */
[--C-:B------:R-:W-:Y:S01]  /*19b60*/  HSET2.LE.AND R15, R15, R251.reuse, PT ;  /* 0x000000fb0f0f7233 */ /* 0x100fe20003803000 */
[----:B------:R-:W-:Y:S01]  /*19b70*/  SHF.R.U32.HI R30, RZ, 0x10, R4 ;  /* 0x00000010ff1e7819 */ /* 0x000fe20000011604 */
[----:B------:R-:W-:Y:S01]  /*19b80*/  HSET2.LE.AND R12, R12, R251, PT ;  /* 0x000000fb0c0c7233 */ /* 0x000fe20003803000 */
[----:B------:R-:W-:-:S02]  /*19b90*/  PRMT R7, R7, 0x5410, R235 ;  /* 0x0000541007077816 */ /* 0x000fc400000000eb */
[----:B------:R-:W-:Y:S02]  /*19ba0*/  SHF.R.U32.HI R235, RZ, 0x18, R4 ;  /* 0x00000018ffeb7819 */ /* 0x000fe40000011604 */
[----:B------:R-:W-:Y:S02]  /*19bb0*/  LOP3.LUT R4, R30, 0xff, RZ, 0xc0, !PT ;  /* 0x000000ff1e047812 */ /* 0x000fe400078ec0ff */
[----:B------:R-:W-:Y:S02]  /*19bc0*/  LOP3.LUT R15, R15, R47, RZ, 0xc0, !PT ;  /* 0x0000002f0f0f7212 */ /* 0x000fe400078ec0ff */
[----:B------:R-:W-:Y:S01]  /*19bd0*/  LOP3.LUT R12, R12, R46, RZ, 0xc0, !PT ;  /* 0x0000002e0c0c7212 */ /* 0x000fe200078ec0ff */
[----:B------:R-:W-:Y:S01]  /*19be0*/  IMAD.WIDE.U32 R46, R233, -0x326172a9, RZ ;  /* 0xcd9e8d57e92e7825 */ /* 0x000fe200078e00ff */
[----:B------:R-:W-:Y:S01]  /*19bf0*/  PRMT R4, R4, 0x5410, R235 ;  /* 0x0000541004047816 */ /* 0x000fe200000000eb */
[--C-:B------:R-:W-:Y:S02]  /*19c00*/  HSET2.LE.AND R233, R5, R251.reuse, PT ;  /* 0x000000fb05e97233 */ /* 0x100fe40003803000 */
[----:B------:R-:W-:-:S02]  /*19c10*/  HSET2.LE.AND R5, R6, R251, PT ;  /* 0x000000fb06057233 */ /* 0x000fc40003803000 */
[--C-:B------:R-:W-:Y:S01]  /*19c20*/  HSET2.LE.AND R235, R7, R251.reuse, PT ;  /* 0x000000fb07eb7233 */ /* 0x100fe20003803000 */
[----:B------:R-:W-:Y:S01]  /*19c30*/  IMAD.WIDE.U32 R6, R230, -0x326172a9, RZ ;  /* 0xcd9e8d57e6067825 */ /* 0x000fe200078e00ff */
[--C-:B------:R-:W-:Y:S01]  /*19c40*/  HSET2.LE.AND R14, R14, R251.reuse, PT ;  /* 0x000000fb0e0e7233 */ /* 0x100fe20003803000 */
[C---:B------:R-:W-:Y:S01]  /*19c50*/  LOP3.LUT R166, R47.reuse, UR20, R166, 0x96, !PT ;  /* 0x000000142fa67c12 */ /* 0x040fe2000f8e96a6 */
[----:B------:R-:W-:Y:S01]  /*19c60*/  HSET2.LE.AND R30, R4, R251, PT ;  /* 0x000000fb041e7233 */ /* 0x000fe20003803000 */
[----:B------:R-:W-:Y:S01]  /*19c70*/  IMAD.MOV.U32 R4, RZ, RZ, R235 ;  /* 0x000000ffff047224 */ /* 0x000fe200078e00eb */
[----:B------:R-:W-:Y:S02]  /*19c80*/  LOP3.LUT R235, R47, UR20, R6, 0x96, !PT ;  /* 0x000000142feb7c12 */ /* 0x000fe4000f8e9606 */
[----:B------:R-:W-:Y:S02]  /*19c90*/  LOP3.LUT R14, R14, R34, RZ, 0xc0, !PT ;  /* 0x000000220e0e7212 */ /* 0x000fe400078ec0ff */
[----:B------:R-:W-:Y:S01]  /*19ca0*/  LOP3.LUT R6, R233, R19, RZ, 0xc0, !PT ;  /* 0x00000013e9067212 */ /* 0x000fe200078ec0ff */
[----:B------:R-:W4:Y:S01]  /*19cb0*/  LDL.LU R34, [R1+0x288] ;  /* 0x0002880001227983 */ /* 0x000f220000300800 */
[----:B------:R-:W-:Y:S01]  /*19cc0*/  LOP3.LUT R7, R5, R18, RZ, 0xc0, !PT ;  /* 0x0000001205077212 */ /* 0x000fe200078ec0ff */
[----:B------:R-:W-:Y:S01]  /*19cd0*/  IMAD.WIDE.U32 R18, R166, -0x2daee0ad, RZ ;  /* 0xd2511f53a6127825 */ /* 0x000fe200078e00ff */
[----:B------:R-:W-:-:S02]  /*19ce0*/  LOP3.LUT R4, R4, R17, RZ, 0xc0, !PT ;  /* 0x0000001104047212 */ /* 0x000fc400078ec0ff */
[----:B------:R-:W-:Y:S01]  /*19cf0*/  LOP3.LUT R5, R30, R16, RZ, 0xc0, !PT ;  /* 0x000000101e057212 */ /* 0x000fe200078ec0ff */
[----:B------:R-:W-:Y:S01]  /*19d00*/  IMAD.WIDE.U32 R16, R235, -0x2daee0ad, RZ ;  /* 0xd2511f53eb107825 */ /* 0x000fe200078e00ff */
[----:B------:R-:W-:Y:S01]  /*19d10*/  LOP3.LUT R234, R19, UR17, R234, 0x96, !PT ;  /* 0x0000001113ea7c12 */ /* 0x000fe2000f8e96ea */
[----:B-1----:R-:W-:Y:S02]  /*19d20*/  HMMA.16816.F32.BF16 R132, R12, R8, R132 ;  /* 0x000000080c84723c */ /* 0x002fe40000041884 */
[----:B------:R-:W-:-:S06]  /*19d30*/  IMAD.MOV.U32 R235, RZ, RZ, R39 ;  /* 0x000000ffffeb7224 */ /* 0x000fcc00078e0027 */
[C---:B------:R-:W-:Y:S08]  /*19d40*/  HMMA.16816.F32.BF16 R136, R12.reuse, R10, R136 ;  /* 0x0000000a0c88723c */ /* 0x040ff00000041888 */
[C---:B---3--:R-:W-:Y:S08]  /*19d50*/  HMMA.16816.F32.BF16 R140, R12.reuse, R20, R140 ;  /* 0x000000140c8c723c */ /* 0x048ff0000004188c */
[----:B------:R-:W-:Y:S07]  /*19d60*/  HMMA.16816.F32.BF16 R148, R12, R22, R148 ;  /* 0x000000160c94723c */ /* 0x000fee0000041894 */
[----:B------:R-:W-:-:S02]  /*19d70*/  LOP3.LUT R13, R51, UR18, R46, 0x96, !PT ;  /* 0x00000012330d7c12 */ /* 0x000fc4000f8e962e */
[----:B------:R-:W-:Y:S02]  /*19d80*/  LOP3.LUT R12, R17, UR17, R52, 0x96, !PT ;  /* 0x00000011110c7c12 */ /* 0x000fe4000f8e9634 */
[----:B------:R-:W-:Y:S01]  /*19d90*/  LOP3.LUT R15, R33, UR12, R36, 0x96, !PT ;  /* 0x0000000c210f7c12 */ /* 0x000fe2000f8e9624 */
[----:B------:R-:W-:Y:S01]  /*19da0*/  IMAD.WIDE.U32 R32, R234, -0x326172a9, RZ ;  /* 0xcd9e8d57ea207825 */ /* 0x000fe200078e00ff */
[----:B------:R-:W-:Y:S01]  /*19db0*/  LOP3.LUT R14, R39, UR18, R46, 0x96, !PT ;  /* 0x00000012270e7c12 */ /* 0x000fe2000f8e962e */
[----:B------:R-:W-:Y:S01]  /*19dc0*/  HMMA.16816.F32.BF16 R144, R4, R8, R144 ;  /* 0x000000080490723c */ /* 0x000fe20000041890 */
[----:B------:R-:W3:Y:S01]  /*19dd0*/  LDL.LU.64 R46, [R1+0x280] ;  /* 0x00028000012e7983 */ /* 0x000ee20000300a00 */
[----:B------:R-:W-:Y:S02]  /*19de0*/  IMAD.MOV.U32 R234, RZ, RZ, R38 ;  /* 0x000000ffffea7224 */ /* 0x000fe400078e0026 */
[----:B------:R-:W-:Y:S01]  /*19df0*/  IMAD.WIDE.U32 R36, R13, -0x2daee0ad, RZ ;  /* 0xd2511f530d247825 */ /* 0x000fe200078e00ff */
[----:B------:R-:W2:Y:S03]  /*19e00*/  LDL.LU.64 R52, [R1+0x278] ;  /* 0x0002780001347983 */ /* 0x000ea60000300a00 */
[----:B------:R-:W-:-:S04]  /*19e10*/  IMAD.WIDE.U32 R38, R12, -0x326172a9, RZ ;  /* 0xcd9e8d570c267825 */ /* 0x000fc800078e00ff */
[----:B------:R-:W-:Y:S02]  /*19e20*/  IMAD.MOV.U32 R12, RZ, RZ, R50 ;  /* 0x000000ffff0c7224 */ /* 0x000fe400078e0032 */
[----:B------:R-:W-:Y:S02]  /*19e30*/  IMAD.MOV.U32 R13, RZ, RZ, R51 ;  /* 0x000000ffff0d7224 */ /* 0x000fe400078e0033 */
[----:B------:R-:W-:Y:S02]  /*19e40*/  IMAD.MOV.U32 R8, RZ, RZ, R28 ;  /* 0x000000ffff087224 */ /* 0x000fe400078e001c */
[----:B------:R-:W-:-:S04]  /*19e50*/  IMAD.WIDE.U32 R50, R15, -0x2daee0ad, RZ ;  /* 0xd2511f530f327825 */ /* 0x000fc800078e00ff */
[----:B------:R-:W-:Y:S02]  /*19e60*/  IMAD.MOV.U32 R9, RZ, RZ, R29 ;  /* 0x000000ffff097224 */ /* 0x000fe400078e001d */
[----:B------:R-:W-:Y:S01]  /*19e70*/  IMAD.WIDE.U32 R28, R14, -0x2daee0ad, RZ ;  /* 0xd2511f530e1c7825 */ /* 0x000fe200078e00ff */
[----:B------:R-:W-:Y:S01]  /*19e80*/  LOP3.LUT R8, R51, UR32, R8, 0x96, !PT ;  /* 0x0000002033087c12 */ /* 0x000fe2000f8e9608 */
[----:B------:R-:W-:Y:S01]  /*19e90*/  HMMA.16816.F32.BF16 R152, R4, R10, R152 ;  /* 0x0000000a0498723c */ /* 0x000fe20000041898 */
[----:B------:R-:W-:Y:S02]  /*19ea0*/  SHF.R.U32.HI R19, RZ, 0x10, R50 ;  /* 0x00000010ff137819 */ /* 0x000fe40000011632 */
[----:B------:R-:W-:Y:S02]  /*19eb0*/  LOP3.LUT R233, R29, UR15, R18, 0x96, !PT ;  /* 0x0000000f1de97c12 */ /* 0x000fe4000f8e9612 */
[----:B------:R-:W-:Y:S01]  /*19ec0*/  LOP3.LUT R18, R8, 0xffff, RZ, 0xc0, !PT ;  /* 0x0000ffff08127812 */ /* 0x000fe200078ec0ff */
[----:B------:R-:W-:Y:S01]  /*19ed0*/  IMAD.MOV.U32 R14, RZ, RZ, R234 ;  /* 0x000000ffff0e7224 */ /* 0x000fe200078e00ea */
[----:B------:R-:W-:-:S02]  /*19ee0*/  LOP3.LUT R11, R50, 0xffff, RZ, 0xc0, !PT ;  /* 0x0000ffff320b7812 */ /* 0x000fc400078ec0ff */
[----:B------:R-:W-:Y:S01]  /*19ef0*/  LOP3.LUT R234, R37, UR15, R16, 0x96, !PT ;  /* 0x0000000f25ea7c12 */ /* 0x000fe2000f8e9610 */
[----:B------:R-:W-:Y:S01]  /*19f00*/  HMMA.16816.F32.BF16 R156, R4, R20, R156 ;  /* 0x00000014049c723c */ /* 0x000fe2000004189c */
[----:B------:R-:W-:Y:S02]  /*19f10*/  LOP3.LUT R10, R8, 0xff, RZ, 0xc0, !PT ;  /* 0x000000ff080a7812 */ /* 0x000fe400078ec0ff */
[--C-:B------:R-:W-:Y:S02]  /*19f20*/  SHF.R.U32.HI R9, RZ, 0x10, R8.reuse ;  /* 0x00000010ff097819 */ /* 0x100fe40000011608 */
[----:B------:R-:W-:Y:S02]  /*19f30*/  SHF.R.U32.HI R16, RZ, 0x18, R8 ;  /* 0x00000018ff107819 */ /* 0x000fe40000011608 */
[----:B------:R-:W-:Y:S01]  /*19f40*/  SHF.R.U32.HI R18, RZ, 0x8, R18 ;  /* 0x00000008ff127819 */ /* 0x000fe20000011612 */
[----:B------:R-:W-:Y:S01]  /*19f50*/  IMAD.MOV.U32 R21, RZ, RZ, R19 ;  /* 0x000000ffff157224 */ /* 0x000fe200078e0013 */
[----:B------:R-:W-:-:S02]  /*19f60*/  LOP3.LUT R17, R50, 0xff, RZ, 0xc0, !PT ;  /* 0x000000ff32117812 */ /* 0x000fc400078ec0ff */
[----:B------:R-:W-:Y:S02]  /*19f70*/  SHF.R.U32.HI R8, RZ, 0x8, R11 ;  /* 0x00000008ff087819 */ /* 0x000fe4000001160b */
[----:B------:R-:W-:Y:S02]  /*19f80*/  LOP3.LUT R9, R9, 0xff, RZ, 0xc0, !PT ;  /* 0x000000ff09097812 */ /* 0x000fe400078ec0ff */
[----:B------:R-:W-:Y:S02]  /*19f90*/  PRMT R10, R10, 0x5410, R18 ;  /* 0x000054100a0a7816 */ /* 0x000fe40000000012 */
[----:B------:R-:W-:Y:S01]  /*19fa0*/  PRMT R8, R17, 0x5410, R8 ;  /* 0x0000541011087816 */ /* 0x000fe20000000008 */
[----:B------:R-:W-:Y:S01]  /*19fb0*/  IMAD.MOV.U32 R15, RZ, RZ, R235 ;  /* 0x000000ffff0f7224 */ /* 0x000fe200078e00eb */
[----:B------:R-:W-:Y:S01]  /*19fc0*/  LOP3.LUT R20, R21, 0xff, RZ, 0xc0, !PT ;  /* 0x000000ff15147812 */ /* 0x000fe200078ec0ff */
[----:B------:R-:W-:Y:S01]  /*19fd0*/  IMAD.WIDE.U32 R234, R234, -0x326172a9, RZ ;  /* 0xcd9e8d57eaea7825 */ /* 0x000fe200078e00ff */
[----:B------:R-:W-:Y:S01]  /*19fe0*/  PRMT R9, R9, 0x5410, R16 ;  /* 0x0000541009097816 */ /* 0x000fe20000000010 */
[--C-:B------:R-:W-:Y:S01]  /*19ff0*/  HSET2.LE.AND R21, R10, R251.reuse, PT ;  /* 0x000000fb0a157233 */ /* 0x100fe20003803000 */
[----:B------:R-:W-:Y:S01]  /*1a000*/  LOP3.LUT R30, R39, UR16, R12, 0x96, !PT ;  /* 0x00000010271e7c12 */ /* 0x000fe2000f8e960c */
[--C-:B------:R-:W-:Y:S01]  /*1a010*/  HSET2.LE.AND R10, R8, R251.reuse, PT ;  /* 0x000000fb080a7233 */ /* 0x100fe20003803000 */
[----:B------:R-:W-:Y:S01]  /*1a020*/  IMAD.MOV.U32 R8, RZ, RZ, R20 ;  /* 0x000000ffff087224 */ /* 0x000fe200078e0014 */
[----:B------:R-:W-:Y:S01]  /*1a030*/  SHF.R.U32.HI R11, RZ, 0x18, R50 ;  /* 0x00000018ff0b7819 */ /* 0x000fe20000011632 */
[----:B------:R-:W-:Y:S01]  /*1a040*/  HSET2.LE.AND R9, R9, R251, PT ;  /* 0x000000fb09097233 */ /* 0x000fe20003803000 */
[----:B------:R-:W-:Y:S01]  /*1a050*/  HMMA.16816.F32.BF16 R160, R4, R22, R160 ;  /* 0x0000001604a0723c */ /* 0x000fe200000418a0 */
[----:B------:R-:W-:Y:S01]  /*1a060*/  LOP3.LUT R166, R33, UR16, R14, 0x96, !PT ;  /* 0x0000001021a67c12 */ /* 0x000fe2000f8e960e */
[----:B------:R-:W-:Y:S01]  /*1a070*/  LDSM.16.MT88.4 R16, [R213+0x5400] ;  /* 0x00540000d510783b */ /* 0x000fe20000004200 */
[----:B------:R-:W-:-:S02]  /*1a080*/  LOP3.LUT R20, R235, UR14, R38, 0x96, !PT ;  /* 0x0000000eeb147c12 */ /* 0x000fc4000f8e9626 */
[----:B------:R-:W-:Y:S01]  /*1a090*/  LOP3.LUT R10, R10, R31, RZ, 0xc0, !PT ;  /* 0x0000001f0a0a7212 */ /* 0x000fe200078ec0ff */
[----:B------:R-:W1:Y:S01]  /*1a0a0*/  LDSM.16.MT88.4 R12, [R214+0x5400] ;  /* 0x00540000d60c783b */ /* 0x000e620000004200 */
[----:B------:R-:W-:Y:S02]  /*1a0b0*/  IMAD.MOV.U32 R22, RZ, RZ, R32 ;  /* 0x000000ffff167224 */ /* 0x000fe400078e0020 */
[----:B------:R-:W-:Y:S01]  /*1a0c0*/  IMAD.MOV.U32 R23, RZ, RZ, R33 ;  /* 0x000000ffff177224 */ /* 0x000fe200078e0021 */
[----:B------:R-:W2:Y:S01]  /*1a0d0*/  LDL.LU.64 R50, [R1+0x270] ;  /* 0x0002700001327983 */ /* 0x000ea20000300a00 */
[----:B------:R-:W-:Y:S01]  /*1a0e0*/  IMAD.WIDE.U32 R32, R233, -0x326172a9, RZ ;  /* 0xcd9e8d57e9207825 */ /* 0x000fe200078e00ff */
[----:B------:R-:W-:-:S03]  /*1a0f0*/  PRMT R11, R8, 0x5410, R11 ;  /* 0x00005410080b7816 */ /* 0x000fc6000000000b */
[----:B------:R-:W-:Y:S01]  /*1a100*/  IMAD.WIDE.U32 R4, R30, -0x2daee0ad, RZ ;  /* 0xd2511f531e047825 */ /* 0x000fe200078e00ff */
[----:B------:R-:W-:Y:S01]  /*1a110*/  LOP3.LUT R8, R21, R217, RZ, 0xc0, !PT ;  /* 0x000000d915087212 */ /* 0x000fe200078ec0ff */
[----:B------:R-:W2:Y:S02]  /*1a120*/  LDL.LU.64 R38, [R1+0x268] ;  /* 0x0002680001267983 */ /* 0x000ea40000300a00 */
[----:B------:R-:W-:Y:S01]  /*1a130*/  IMAD.WIDE.U32 R30, R232, -0x2daee0ad, RZ ;  /* 0xd2511f53e81e7825 */ /* 0x000fe200078e00ff */
[----:B------:R-:W-:Y:S02]  /*1a140*/  LOP3.LUT R9, R9, R216, RZ, 0xc0, !PT ;  /* 0x000000d809097212 */ /* 0x000fe400078ec0ff */
[----:B------:R-:W-:Y:S01]  /*1a150*/  LOP3.LUT R232, R33, UR14, R22, 0x96, !PT ;  /* 0x0000000e21e87c12 */ /* 0x000fe2000f8e9616 */
[----:B------:R-:W-:Y:S01]  /*1a160*/  IMAD.WIDE.U32 R216, R20, -0x2daee0ad, RZ ;  /* 0xd2511f5314d87825 */ /* 0x000fe200078e00ff */
[----:B------:R-:W-:Y:S02]  /*1a170*/  LOP3.LUT R22, R30, 0xffff, RZ, 0xc0, !PT ;  /* 0x0000ffff1e167812 */ /* 0x000fe400078ec0ff */
[----:B------:R-:W-:-:S02]  /*1a180*/  LOP3.LUT R21, R5, UR13, R36, 0x96, !PT ;  /* 0x0000000d05157c12 */ /* 0x000fc4000f8e9624 */
[----:B------:R-:W-:Y:S01]  /*1a190*/  LOP3.LUT R5, R31, UR32, R24, 0x96, !PT ;  /* 0x000000201f057c12 */ /* 0x000fe2000f8e9618 */
[----:B------:R-:W-:Y:S01]  /*1a1a0*/  HSET2.LE.AND R11, R11, R251, PT ;  /* 0x000000fb0b0b7233 */ /* 0x000fe20003803000 */
[----:B------:R-:W-:Y:S01]  /*1a1b0*/  LOP3.LUT R20, R217, UR11, R4, 0x96, !PT ;  /* 0x0000000bd9147c12 */ /* 0x000fe2000f8e9604 */
[----:B------:R-:W2:Y:S01]  /*1a1c0*/  LDL.LU.64 R36, [R1+0x260] ;  /* 0x0002600001247983 */ /* 0x000ea20000300a00 */
[----:B------:R-:W-:Y:S02]  /*1a1d0*/  LOP3.LUT R4, R30, 0xff, RZ, 0xc0, !PT ;  /* 0x000000ff1e047812 */ /* 0x000fe400078ec0ff */
[----:B------:R-:W-:Y:S01]  /*1a1e0*/  SHF.R.U32.HI R22, RZ, 0x8, R22 ;  /* 0x00000008ff167819 */ /* 0x000fe20000011616 */
[----:B------:R-:W2:Y:S01]  /*1a1f0*/  LDL.LU.64 R24, [R1+0x258] ;  /* 0x0002580001187983 */ /* 0x000ea20000300a00 */
[----:B------:R-:W-:Y:S02]  /*1a200*/  SHF.R.U32.HI R6, RZ, 0x10, R30 ;  /* 0x00000010ff067819 */ /* 0x000fe4000001161e */
[----:B------:R-:W-:-:S02]  /*1a210*/  LOP3.LUT R233, R5, 0xffff, RZ, 0xc0, !PT ;  /* 0x0000ffff05e97812 */ /* 0x000fc400078ec0ff */
[----:B------:R-:W-:Y:S02]  /*1a220*/  PRMT R4, R4, 0x5410, R22 ;  /* 0x0000541004047816 */ /* 0x000fe40000000016 */
[----:B------:R-:W-:Y:S02]  /*1a230*/  SHF.R.U32.HI R22, RZ, 0x10, R5 ;  /* 0x00000010ff167819 */ /* 0x000fe40000011605 */
[----:B------:R-:W-:Y:S02]  /*1a240*/  SHF.R.U32.HI R7, RZ, 0x18, R30 ;  /* 0x00000018ff077819 */ /* 0x000fe4000001161e */
[----:B------:R-:W-:Y:S02]  /*1a250*/  LOP3.LUT R6, R6, 0xff, RZ, 0xc0, !PT ;  /* 0x000000ff06067812 */ /* 0x000fe400078ec0ff */
[----:B------:R-:W-:Y:S02]  /*1a260*/  LOP3.LUT R23, R5, 0xff, RZ, 0xc0, !PT ;  /* 0x000000ff05177812 */ /* 0x000fe400078ec0ff */
[----:B------:R-:W-:Y:S01]  /*1a270*/  SHF.R.U32.HI R233, RZ, 0x8, R233 ;  /* 0x00000008ffe97819 */ /* 0x000fe200000116e9 */
[----:B------:R-:W-:Y:S01]  /*1a280*/  HSET2.LE.AND R4, R4, R251, PT ;  /* 0x000000fb04047233 */ /* 0x000fe20003803000 */
[----:B------:R-:W-:Y:S01]  /*1a290*/  SHF.R.U32.HI R5, RZ, 0x18, R5 ;  /* 0x00000018ff057819 */ /* 0x000fe20000011605 */
[----:B------:R-:W2:Y:S01]  /*1a2a0*/  LDL.LU.64 R30, [R1+0x250] ;  /* 0x00025000011e7983 */ /* 0x000ea20000300a00 */
[----:B------:R-:W-:-:S02]  /*1a2b0*/  LOP3.LUT R22, R22, 0xff, RZ, 0xc0, !PT ;  /* 0x000000ff16167812 */ /* 0x000fc400078ec0ff */
[----:B------:R-:W-:Y:S02]  /*1a2c0*/  PRMT R6, R6, 0x5410, R7 ;  /* 0x0000541006067816 */ /* 0x000fe40000000007 */
[----:B------:R-:W-:Y:S02]  /*1a2d0*/  PRMT R23, R23, 0x5410, R233 ;  /* 0x0000541017177816 */ /* 0x000fe400000000e9 */
[----:B------:R-:W-:Y:S01]  /*1a2e0*/  PRMT R5, R22, 0x5410, R5 ;  /* 0x0000541016057816 */ /* 0x000fe20000000005 */
[--C-:B------:R-:W-:Y:S02]  /*1a2f0*/  HSET2.LE.AND R7, R6, R251.reuse, PT ;  /* 0x000000fb06077233 */ /* 0x100fe40003803000 */
[--C-:B------:R-:W-:Y:S01]  /*1a300*/  HSET2.LE.AND R23, R23, R251.reuse, PT ;  /* 0x000000fb17177233 */ /* 0x100fe20003803000 */
[----:B------:R-:W-:Y:S01]  /*1a310*/  LOP3.LUT R6, R4, R227, RZ, 0xc0, !PT ;  /* 0x000000e304067212 */ /* 0x000fe200078ec0ff */
[----:B------:R-:W-:Y:S01]  /*1a320*/  HSET2.LE.AND R5, R5, R251, PT ;  /* 0x000000fb05057233 */ /* 0x000fe20003803000 */
[----:B------:R-:W-:-:S02]  /*1a330*/  LOP3.LUT R7, R7, R219, RZ, 0xc0, !PT ;  /* 0x000000db07077212 */ /* 0x000fc400078ec0ff */
[----:B------:R-:W-:Y:S01]  /*1a340*/  LOP3.LUT R4, R23, R218, RZ, 0xc0, !PT ;  /* 0x000000da17047212 */ /* 0x000fe200078ec0ff */
[----:B------:R-:W-:Y:S01]  /*1a350*/  IMAD.WIDE.U32 R218, R21, -0x326172a9, RZ ;  /* 0xcd9e8d5715da7825 */ /* 0x000fe200078e00ff */
[----:B------:R-:W-:Y:S02]  /*1a360*/  LOP3.LUT R11, R11, R228, RZ, 0xc0, !PT ;  /* 0x000000e40b0b7212 */ /* 0x000fe400078ec0ff */
[----:B------:R-:W-:Y:S01]  /*1a370*/  LOP3.LUT R5, R5, R35, RZ, 0xc0, !PT ;  /* 0x0000002305057212 */ /* 0x000fe200078ec0ff */
[----:B------:R-:W-:-:S05]  /*1a380*/  IMAD.WIDE.U32 R20, R20, -0x326172a9, RZ ;  /* 0xcd9e8d5714147825 */ /* 0x000fca00078e00ff */
[----:B------:R-:W-:Y:S01]  /*1a390*/  LOP3.LUT R228, R21, UR31, R218, 0x96, !PT ;  /* 0x0000001f15e47c12 */ /* 0x000fe2000f8e96da */
[----:B-1----:R-:W-:Y:S01]  /*1a3a0*/  HMMA.16816.F32.BF16 R136, R8, R14, R136 ;  /* 0x0000000e0888723c */ /* 0x002fe20000041888 */
[----:B------:R-:W-:-:S07]  /*1a3b0*/  LOP3.LUT R35, R20, 0xff, RZ, 0xc0, !PT ;  /* 0x000000ff14237812 */ /* 0x000fce00078ec0ff */
[----:B------:R-:W-:Y:S01]  /*1a3c0*/  HMMA.16816.F32.BF16 R152, R4, R14, R152 ;  /* 0x0000000e0498723c */ /* 0x000fe20000041898 */
[----:B------:R-:W-:-:S06]  /*1a3d0*/  SHF.R.U32.HI R227, RZ, 0x10, R228 ;  /* 0x00000010ffe37819 */ /* 0x000fcc00000116e4 */
[C---:B------:R-:W-:Y:S01]  /*1a3e0*/  LOP3.LUT R15, R228.reuse, 0xffff, RZ, 0xc0, !PT ;  /* 0x0000ffffe40f7812 */ /* 0x040fe200078ec0ff */
[----:B------:R-:W-:Y:S01]  /*1a3f0*/  HMMA.16816.F32.BF16 R132, R8, R12, R132 ;  /* 0x0000000c0884723c */ /* 0x000fe20000041884 */
[----:B------:R-:W-:Y:S02]  /*1a400*/  LOP3.LUT R14, R228, 0xff, RZ, 0xc0, !PT ;  /* 0x000000ffe40e7812 */ /* 0x000fe400078ec0ff */
[----:B------:R-:W-:-:S05]  /*1a410*/  SHF.R.U32.HI R15, RZ, 0x8, R15 ;  /* 0x00000008ff0f7819 */ /* 0x000fca000001160f */
[----:B------:R-:W-:Y:S01]  /*1a420*/  HMMA.16816.F32.BF16 R144, R4, R12, R144 ;  /* 0x0000000c0490723c */ /* 0x000fe20000041890 */
[----:B------:R-:W-:-:S06]  /*1a430*/  SHF.R.U32.HI R235, RZ, 0x10, R20 ;  /* 0x00000010ffeb7819 */ /* 0x000fcc0000011614 */
[----:B------:R-:W-:-:S04]  /*1a440*/  LOP3.LUT R12, R20, 0xffff, RZ, 0xc0, !PT ;  /* 0x0000ffff140c7812 */ /* 0x000fc800078ec0ff */
[----:B------:R-:W-:Y:S02]  /*1a450*/  SHF.R.U32.HI R12, RZ, 0x8, R12 ;  /* 0x00000008ff0c7819 */ /* 0x000fe4000001160c */
[----:B------:R-:W-:Y:S01]  /*1a460*/  PRMT R14, R14, 0x5410, R15 ;  /* 0x000054100e0e7816 */ /* 0x000fe2000000000f */
[----:B------:R-:W-:Y:S01]  /*1a470*/  IMAD.WIDE.U32 R22, R166, -0x2daee0ad, RZ ;  /* 0xd2511f53a6167825 */ /* 0x000fe200078e00ff */
[----:B------:R-:W-:Y:S02]  /*1a480*/  SHF.R.U32.HI R228, RZ, 0x18, R228 ;  /* 0x00000018ffe47819 */ /* 0x000fe400000116e4 */
[----:B------:R-:W-:Y:S02]  /*1a490*/  LOP3.LUT R227, R227, 0xff, RZ, 0xc0, !PT ;  /* 0x000000ffe3e37812 */ /* 0x000fe400078ec0ff */
[----:B------:R-:W-:Y:S02]  /*1a4a0*/  PRMT R12, R35, 0x5410, R12 ;  /* 0x00005410230c7816 */ /* 0x000fe4000000000c */
[----:B------:R-:W-:-:S02]  /*1a4b0*/  SHF.R.U32.HI R13, RZ, 0x18, R20 ;  /* 0x00000018ff0d7819 */ /* 0x000fc40000011614 */
[----:B------:R-:W-:Y:S01]  /*1a4c0*/  LOP3.LUT R235, R235, 0xff, RZ, 0xc0, !PT ;  /* 0x000000ffebeb7812 */ /* 0x000fe200078ec0ff */
[-C--:B------:R-:W-:Y:S01]  /*1a4d0*/  HMMA.16816.F32.BF16 R140, R8, R16.reuse, R140 ;  /* 0x00000010088c723c */ /* 0x080fe2000004188c */
[--C-:B------:R-:W-:Y:S01]  /*1a4e0*/  HSET2.LE.AND R14, R14, R251.reuse, PT ;  /* 0x000000fb0e0e7233 */ /* 0x100fe20003803000 */
[----:B------:R-:W-:Y:S02]  /*1a4f0*/  PRMT R15, R227, 0x5410, R228 ;  /* 0x00005410e30f7816 */ /* 0x000fe400000000e4 */
[----:B------:R-:W-:Y:S02]  /*1a500*/  PRMT R13, R235, 0x5410, R13 ;  /* 0x00005410eb0d7816 */ /* 0x000fe4000000000d */
[----:B------:R-:W-:Y:S02]  /*1a510*/  LOP3.LUT R166, R23, UR13, R28, 0x96, !PT ;  /* 0x0000000d17a67c12 */ /* 0x000fe4000f8e961c */
[----:B------:R-:W-:Y:S01]  /*1a520*/  HMMA.16816.F32.BF16 R156, R4, R16, R156 ;  /* 0x00000010049c723c */ /* 0x000fe2000004189c */
[--C-:B------:R-:W-:Y:S01]  /*1a530*/  HSET2.LE.AND R15, R15, R251.reuse, PT ;  /* 0x000000fb0f0f7233 */ /* 0x100fe20003803000 */
[----:B------:R-:W2:Y:S04]  /*1a540*/  LDL.LU.64 R28, [R1+0x248] ;  /* 0x00024800011c7983 */ /* 0x000ea80000300a00 */
[----:B------:R-:W2:Y:S01]  /*1a550*/  LDL.LU R35, [R1+0x240] ;  /* 0x0002400001237983 */ /* 0x000ea20000300800 */
[--C-:B------:R-:W-:Y:S01]  /*1a560*/  HSET2.LE.AND R16, R12, R251.reuse, PT ;  /* 0x000000fb0c107233 */ /* 0x100fe20003803000 */
[----:B------:R-:W-:Y:S01]  /*1a570*/  LOP3.LUT R12, R14, R225, RZ, 0xc0, !PT ;  /* 0x000000e10e0c7212 */ /* 0x000fe200078ec0ff */
[----:B------:R-:W-:Y:S01]  /*1a580*/  HSET2.LE.AND R17, R13, R251, PT ;  /* 0x000000fb0d117233 */ /* 0x000fe20003803000 */
[----:B------:R1:W5:Y:S02]  /*1a590*/  LDL.LU R228, [R1+0x23c] ;  /* 0x00023c0001e47983 */ /* 0x0003640000300800 */
[----:B------:R-:W-:Y:S01]  /*1a5a0*/  LOP3.LUT R14, R16, R226, RZ, 0xc0, !PT ;  /* 0x000000e2100e7212 */ /* 0x000fe200078ec0ff */
[----:B------:R-:W-:Y:S01]  /*1a5b0*/  IMAD.WIDE.U32 R226, R166, -0x326172a9, RZ ;  /* 0xcd9e8d57a6e27825 */ /* 0x000fe200078e00ff */
[----:B------:R-:W-:-:S02]  /*1a5c0*/  LOP3.LUT R13, R15, R224, RZ, 0xc0, !PT ;  /* 0x000000e00f0d7212 */ /* 0x000fc400078ec0ff */
[----:B------:R-:W-:Y:S02]  /*1a5d0*/  LOP3.LUT R15, R17, R215, RZ, 0xc0, !PT ;  /* 0x000000d7110f7212 */ /* 0x000fe400078ec0ff */
[----:B------:R1:W5:Y:S01]  /*1a5e0*/  LDL.LU R215, [R1+0x238] ;  /* 0x0002380001d77983 */ /* 0x0003620000300800 */
[----:B------:R-:W-:-:S03]  /*1a5f0*/  LOP3.LUT R16, R227, UR12, R32, 0x96, !PT ;  /* 0x0000000ce3107c12 */ /* 0x000fc6000f8e9620 */
[----:B------:R-:W2:Y:S01]  /*1a600*/  LDL.LU.64 R32, [R1+0x230] ;  /* 0x0002300001207983 */ /* 0x000ea20000300a00 */
[----:B------:R-:W-:-:S05]  /*1a610*/  IMAD.WIDE.U32 R232, R232, -0x2daee0ad, RZ ;  /* 0xd2511f53e8e87825 */ /* 0x000fca00078e00ff */
[----:B------:R-:W-:Y:S01]  /*1a620*/  LOP3.LUT R233, R233, UR11, R22, 0x96, !PT ;  /* 0x0000000be9e97c12 */ /* 0x000fe2000f8e9616 */
[-C--:B------:R-:W-:Y:S01]  /*1a630*/  HMMA.16816.F32.BF16 R148, R8, R18.reuse, R148 ;  /* 0x000000120894723c */ /* 0x080fe20000041894 */
[----:B------:R-:W1:Y:S03]  /*1a640*/  LDSM.16.MT88.4 R8, [R214+0x5800] ;  /* 0x00580000d608783b */ /* 0x000e660000004200 */
[----:B------:R-:W-:Y:S01]  /*1a650*/  IMAD.WIDE.U32 R224, R233, -0x326172a9, RZ ;  /* 0xcd9e8d57e9e07825 */ /* 0x000fe200078e00ff */
[----:B------:R-:W1:Y:S03]  /*1a660*/  LDSM.16.MT88.4 R20, [R213+0x5800] ;  /* 0x00580000d514783b */ /* 0x000e660000004200 */
[----:B------:R-:W-:Y:S07]  /*1a670*/  HMMA.16816.F32.BF16 R160, R4, R18, R160 ;  /* 0x0000001204a0723c */ /* 0x000fee00000418a0 */
[----:B------:R-:W-:-:S02]  /*1a680*/  LOP3.LUT R7, R224, 0xffff, RZ, 0xc0, !PT ;  /* 0x0000ffffe0077812 */ /* 0x000fc400078ec0ff */
[----:B------:R-:W-:Y:S02]  /*1a690*/  LOP3.LUT R5, R225, UR31, R226, 0x96, !PT ;  /* 0x0000001fe1057c12 */ /* 0x000fe4000f8e96e2 */
[----:B------:R-:W-:Y:S01]  /*1a6a0*/  LOP3.LUT R4, R224, 0xff, RZ, 0xc0, !PT ;  /* 0x000000ffe0047812 */ /* 0x000fe200078ec0ff */
[----:B------:R-:W-:Y:S01]  /*1a6b0*/  STG.E.U16 [R240.64+-0xee], R250 ;  /* 0xffff12faf0007986 */ /* 0x000fe2000c101524 */
[----:B------:R-:W-:Y:S02]  /*1a6c0*/  SHF.R.U32.HI R7, RZ, 0x8, R7 ;  /* 0x00000008ff077819 */ /* 0x000fe40000011607 */
[----:B------:R-:W-:Y:S01]  /*1a6d0*/  LOP3.LUT R19, R5, 0xffff, RZ, 0xc0, !PT ;  /* 0x0000ffff05137812 */ /* 0x000fe200078ec0ff */
[----:B------:R-:W-:Y:S01]  /*1a6e0*/  FADD.FTZ R185, R249, R185 ;  /* 0x000000b9f9b97221 */ /* 0x000fe20000010000 */
[----:B------:R-:W-:Y:S01]  /*1a6f0*/  PRMT R4, R4, 0x5410, R7 ;  /* 0x0000541004047816 */ /* 0x000fe20000000007 */
[----:B------:R-:W-:Y:S01]  /*1a700*/  FADD.FTZ R184, R222, R184 ;  /* 0x000000b8deb87221 */ /* 0x000fe20000010000 */
[----:B------:R-:W-:Y:S01]  /*1a710*/  SHF.R.U32.HI R7, RZ, 0x10, R5 ;  /* 0x00000010ff077819 */ /* 0x000fe20000011605 */
[----:B------:R-:W-:Y:S01]  /*1a720*/  FADD.FTZ R182, R194, R182 ;  /* 0x000000b6c2b67221 */ /* 0x000fe20000010000 */
[----:B------:R-:W-:Y:S01]  /*1a730*/  LOP3.LUT R18, R5, 0xff, RZ, 0xc0, !PT ;  /* 0x000000ff05127812 */ /* 0x000fe200078ec0ff */
[----:B------:R-:W-:Y:S01]  /*1a740*/  FADD.FTZ R183, R202, R183 ;  /* 0x000000b7cab77221 */ /* 0x000fe20000010000 */
[----:B------:R-:W-:Y:S01]  /*1a750*/  SHF.R.U32.HI R19, RZ, 0x8, R19 ;  /* 0x00000008ff137819 */ /* 0x000fe20000011613 */
[----:B------:R2:W5:Y:S01]  /*1a760*/  LDL.LU.64 R226, [R1+0x228] ;  /* 0x0002280001e27983 */ /* 0x0005620000300a00 */
[----:B------:R-:W-:-:S02]  /*1a770*/  SHF.R.U32.HI R6, RZ, 0x10, R224 ;  /* 0x00000010ff067819 */ /* 0x000fc400000116e0 */
[----:B------:R-:W-:Y:S02]  /*1a780*/  LOP3.LUT R166, R7, 0xff, RZ, 0xc0, !PT ;  /* 0x000000ff07a67812 */ /* 0x000fe400078ec0ff */
[----:B------:R-:W-:Y:S02]  /*1a790*/  PRMT R7, R18, 0x5410, R19 ;  /* 0x0000541012077816 */ /* 0x000fe40000000013 */
[----:B------:R-:W-:Y:S02]  /*1a7a0*/  SHF.R.U32.HI R17, RZ, 0x18, R224 ;  /* 0x00000018ff117819 */ /* 0x000fe400000116e0 */
[----:B------:R-:W-:Y:S02]  /*1a7b0*/  LOP3.LUT R6, R6, 0xff, RZ, 0xc0, !PT ;  /* 0x000000ff06067812 */ /* 0x000fe400078ec0ff */
[----:B------:R-:W-:Y:S01]  /*1a7c0*/  SHF.R.U32.HI R5, RZ, 0x18, R5 ;  /* 0x00000018ff057819 */ /* 0x000fe20000011605 */
[--C-:B------:R-:W-:Y:S01]  /*1a7d0*/  HSET2.LE.AND R7, R7, R251.reuse, PT ;  /* 0x000000fb07077233 */ /* 0x100fe20003803000 */
[----:B------:R-:W-:Y:S01]  /*1a7e0*/  PRMT R6, R6, 0x5410, R17 ;  /* 0x0000541006067816 */ /* 0x000fe20000000011 */
[--C-:B------:R-:W-:Y:S01]  /*1a7f0*/  HSET2.LE.AND R18, R4, R251.reuse, PT ;  /* 0x000000fb04127233 */ /* 0x100fe20003803000 */
[----:B------:R-:W-:Y:S01]  /*1a800*/  PRMT R5, R166, 0x5410, R5 ;  /* 0x00005410a6057816 */ /* 0x000fe20000000005 */
[----:B-1----:R-:W-:Y:S01]  /*1a810*/  HMMA.16816.F32.BF16 R132, R12, R8, R132 ;  /* 0x000000080c84723c */ /* 0x002fe20000041884 */
[----:B------:R-:W-:Y:S01]  /*1a820*/  LOP3.LUT R4, R7, R212, RZ, 0xc0, !PT ;  /* 0x000000d407047212 */ /* 0x000fe200078ec0ff */
[--C-:B------:R-:W-:Y:S01]  /*1a830*/  HSET2.LE.AND R7, R6, R251.reuse, PT ;  /* 0x000000fb06077233 */ /* 0x100fe20003803000 */
[----:B------:R-:W-:Y:S01]  /*1a840*/  STG.E.U16 [R238.64+-0xf0], R112 ;  /* 0xffff1070ee007986 */ /* 0x000fe2000c101524 */
[----:B------:R-:W-:Y:S01]  /*1a850*/  HSET2.LE.AND R5, R5, R251, PT ;  /* 0x000000fb05057233 */ /* 0x000fe20003803000 */
[----:B------:R-:W-:-:S02]  /*1a860*/  LOP3.LUT R17, R219, UR12, R234, 0x96, !PT ;  /* 0x0000000cdb117c12 */ /* 0x000fc4000f8e96ea */
[----:B------:R-:W-:Y:S01]  /*1a870*/  LOP3.LUT R6, R18, R210, RZ, 0xc0, !PT ;  /* 0x000000d212067212 */ /* 0x000fe200078ec0ff */
[----:B------:R-:W-:Y:S01]  /*1a880*/  HMMA.16816.F32.BF16 R136, R12, R10, R136 ;  /* 0x0000000a0c88723c */ /* 0x000fe20000041888 */
[----:B------:R-:W-:Y:S01]  /*1a890*/  LOP3.LUT R5, R5, R211, RZ, 0xc0, !PT ;  /* 0x000000d305057212 */ /* 0x000fe200078ec0ff */
[----:B------:R-:W-:Y:S01]  /*1a8a0*/  STG.E.U16 [R238.64+-0xee], R111 ;  /* 0xffff126fee007986 */ /* 0x000fe2000c101524 */
[----:B------:R-:W-:Y:S01]  /*1a8b0*/  LOP3.LUT R7, R7, R209, RZ, 0xc0, !PT ;  /* 0x000000d107077212 */ /* 0x000fe200078ec0ff */
[----:B------:R-:W-:Y:S02]  /*1a8c0*/  IMAD.WIDE.U32 R234, R16, -0x2daee0ad, RZ ;  /* 0xd2511f5310ea7825 */ /* 0x000fe400078e00ff */
[----:B------:R1:W5:Y:S02]  /*1a8d0*/  LDL.LU.64 R224, [R1+0x220] ;  /* 0x0002200001e07983 */ /* 0x0003640000300a00 */
[----:B------:R-:W-:Y:S02]  /*1a8e0*/  IMAD.WIDE.U32 R16, R17, -0x2daee0ad, RZ ;  /* 0xd2511f5311107825 */ /* 0x000fe400078e00ff */
[----:B------:R-:W-:Y:S08]  /*1a8f0*/  HMMA.16816.F32.BF16 R144, R4, R8, R144 ;  /* 0x000000080490723c */ /* 0x000ff00000041890 */
[----:B------:R-:W-:Y:S01]  /*1a900*/  HMMA.16816.F32.BF16 R140, R12, R20, R140 ;  /* 0x000000140c8c723c */ /* 0x000fe2000004188c */
[----:B------:R-:W-:-:S07]  /*1a910*/  LOP3.LUT R166, R17, UR32, R216, 0x96, !PT ;  /* 0x0000002011a67c12 */ /* 0x000fce000f8e96d8 */
[----:B------:R-:W-:Y:S01]  /*1a920*/  HMMA.16816.F32.BF16 R148, R12, R22, R148 ;  /* 0x000000160c94723c */ /* 0x000fe20000041894 */
[--C-:B------:R-:W-:Y:S01]  /*1a930*/  SHF.R.U32.HI R8, RZ, 0x10, R16.reuse ;  /* 0x00000010ff087819 */ /* 0x100fe20000011610 */
[----:B------:R-:W1:Y:S01]  /*1a940*/  LDSM.16.MT88.4 R12, [R214+0x5c00] ;  /* 0x005c0000d60c783b */ /* 0x000e620000004200 */
[C---:B------:R-:W-:Y:S02]  /*1a950*/  LOP3.LUT R9, R16.reuse, 0xffff, RZ, 0xc0, !PT ;  /* 0x0000ffff10097812 */ /* 0x040fe400078ec0ff */
[----:B------:R-:W-:Y:S01]  /*1a960*/  LOP3.LUT R17, R16, 0xff, RZ, 0xc0, !PT ;  /* 0x000000ff10117812 */ /* 0x000fe200078ec0ff */
[----:B------:R-:W-:Y:S01]  /*1a970*/  FADD.FTZ R185, R248, R185 ;  /* 0x000000b9f8b97221 */ /* 0x000fe20000010000 */
[----:B------:R-:W-:Y:S01]  /*1a980*/  SHF.R.U32.HI R16, RZ, 0x18, R16 ;  /* 0x00000018ff107819 */ /* 0x000fe20000011610 */
[C---:B------:R-:W-:Y:S01]  /*1a990*/  HMMA.16816.F32.BF16 R152, R4.reuse, R10, R152 ;  /* 0x0000000a0498723c */ /* 0x040fe20000041898 */
[----:B------:R-:W-:Y:S01]  /*1a9a0*/  LOP3.LUT R233, R166, 0xffff, RZ, 0xc0, !PT ;  /* 0x0000ffffa6e97812 */ /* 0x000fe200078ec0ff */
[----:B------:R-:W-:Y:S01]  /*1a9b0*/  FADD.FTZ R184, R221, R184 ;  /* 0x000000b8ddb87221 */ /* 0x000fe20000010000 */
[----:B------:R-:W-:Y:S01]  /*1a9c0*/  LOP3.LUT R209, R8, 0xff, RZ, 0xc0, !PT ;  /* 0x000000ff08d17812 */ /* 0x000fe200078ec0ff */
[----:B------:R-:W-:Y:S01]  /*1a9d0*/  FADD.FTZ R182, R193, R182 ;  /* 0x000000b6c1b67221 */ /* 0x000fe20000010000 */
[----:B------:R-:W-:Y:S01]  /*1a9e0*/  LOP3.LUT R19, R166, 0xff, RZ, 0xc0, !PT ;  /* 0x000000ffa6137812 */ /* 0x000fe200078ec0ff */
[----:B------:R-:W-:Y:S01]  /*1a9f0*/  FADD.FTZ R183, R201, R183 ;  /* 0x000000b7c9b77221 */ /* 0x000fe20000010000 */
[----:B------:R-:W-:Y:S01]  /*1aa00*/  SHF.R.U32.HI R233, RZ, 0x8, R233 ;  /* 0x00000008ffe97819 */ /* 0x000fe200000116e9 */
[----:B------:R-:W-:Y:S01]  /*1aa10*/  HMMA.16816.F32.BF16 R156, R4, R20, R156 ;  /* 0x00000014049c723c */ /* 0x000fe2000004189c */
[----:B------:R-:W-:Y:S01]  /*1aa20*/  PRMT R16, R209, 0x5410, R16 ;  /* 0x00005410d1107816 */ /* 0x000fe20000000010 */
[----:B------:R1:W5:Y:S01]  /*1aa30*/  LDL.LU R212, [R1+0x218] ;  /* 0x0002180001d47983 */ /* 0x0003620000300800 */
[----:B------:R-:W-:-:S03]  /*1aa40*/  SHF.R.U32.HI R210, RZ, 0x8, R9 ;  /* 0x00000008ffd27819 */ /* 0x000fc60000011609 */
[----:B------:R-:W1:Y:S01]  /*1aa50*/  LDSM.16.MT88.4 R8, [R213+0x5c00] ;  /* 0x005c0000d508783b */ /* 0x000e620000004200 */
[----:B------:R-:W-:Y:S01]  /*1aa60*/  PRMT R19, R19, 0x5410, R233 ;  /* 0x0000541013137816 */ /* 0x000fe200000000e9 */
[--C-:B------:R-:W-:Y:S01]  /*1aa70*/  HSET2.LE.AND R16, R16, R251.reuse, PT ;  /* 0x000000fb10107233 */ /* 0x100fe20003803000 */
[----:B------:R-:W-:Y:S01]  /*1aa80*/  LOP3.LUT R232, R235, UR32, R232, 0x96, !PT ;  /* 0x00000020ebe87c12 */ /* 0x000fe2000f8e96e8 */
[----:B------:R-:W-:Y:S01]  /*1aa90*/  HMMA.16816.F32.BF16 R160, R4, R22, R160 ;  /* 0x0000001604a0723c */ /* 0x000fe200000418a0 */
[----:B------:R-:W-:Y:S01]  /*1aaa0*/  FADD.FTZ R185, R247, R185 ;  /* 0x000000b9f7b97221 */ /* 0x000fe20000010000 */
[----:B------:R-:W-:Y:S01]  /*1aab0*/  HSET2.LE.AND R21, R19, R251, PT ;  /* 0x000000fb13157233 */ /* 0x000fe20003803000 */
[----:B------:R-:W-:Y:S01]  /*1aac0*/  LOP3.LUT R19, R16, R0, RZ, 0xc0, !PT ;  /* 0x0000000010137212 */ /* 0x000fe200078ec0ff */
[----:B------:R-:W-:Y:S01]  /*1aad0*/  FADD.FTZ R184, R220, R184 ;  /* 0x000000b8dcb87221 */ /* 0x000fe20000010000 */
[----:B------:R-:W-:Y:S01]  /*1aae0*/  LOP3.LUT R0, R234, 0xffff, RZ, 0xc0, !PT ;  /* 0x0000ffffea007812 */ /* 0x000fe200078ec0ff */
[----:B------:R-:W-:Y:S01]  /*1aaf0*/  FADD.FTZ R182, R192, R182 ;  /* 0x000000b6c0b67221 */ /* 0x000fe20000010000 */
[----:B------:R-:W-:-:S02]  /*1ab00*/  LOP3.LUT R4, R234, 0xff, RZ, 0xc0, !PT ;  /* 0x000000ffea047812 */ /* 0x000fc400078ec0ff */
[----:B------:R-:W-:Y:S01]  /*1ab10*/  SHF.R.U32.HI R18, RZ, 0x10, R166 ;  /* 0x00000010ff127819 */ /* 0x000fe200000116a6 */
[----:B------:R-:W-:Y:S01]  /*1ab20*/  FADD.FTZ R183, R200, R183 ;  /* 0x000000b7c8b77221 */ /* 0x000fe20000010000 */
[----:B------:R-:W-:Y:S01]  /*1ab30*/  SHF.R.U32.HI R0, RZ, 0x8, R0 ;  /* 0x00000008ff007819 */ /* 0x000fe20000011600 */
[----:B------:R1:W5:Y:S01]  /*1ab40*/  LDL.LU.64 R218, [R1+0x210] ;  /* 0x0002100001da7983 */ /* 0x0003620000300a00 */
[----:B------:R-:W-:Y:S02]  /*1ab50*/  LOP3.LUT R5, R232, 0xffff, RZ, 0xc0, !PT ;  /* 0x0000ffffe8057812 */ /* 0x000fe400078ec0ff */
[----:B------:R-:W-:Y:S02]  /*1ab60*/  SHF.R.U32.HI R6, RZ, 0x10, R234 ;  /* 0x00000010ff067819 */ /* 0x000fe400000116ea */
[----:B------:R-:W-:Y:S01]  /*1ab70*/  SHF.R.U32.HI R7, RZ, 0x10, R232 ;  /* 0x00000010ff077819 */ /* 0x000fe200000116e8 */
[----:B------:R-:W-:Y:S01]  /*1ab80*/  FADD.FTZ R185, R246, R185 ;  /* 0x000000b9f6b97221 */ /* 0x000fe20000010000 */
[----:B------:R-:W-:Y:S01]  /*1ab90*/  PRMT R0, R4, 0x5410, R0 ;  /* 0x0000541004007816 */ /* 0x000fe20000000000 */
[----:B------:R-:W-:Y:S01]  /*1aba0*/  FADD.FTZ R184, R207, R184 ;  /* 0x000000b8cfb87221 */ /* 0x000fe20000010000 */
[----:B------:R-:W-:Y:S01]  /*1abb0*/  LOP3.LUT R4, R232, 0xff, RZ, 0xc0, !PT ;  /* 0x000000ffe8047812 */ /* 0x000fe200078ec0ff */
[----:B------:R-:W-:Y:S01]  /*1abc0*/  FADD.FTZ R182, R191, R182 ;  /* 0x000000b6bfb67221 */ /* 0x000fe20000010000 */
[----:B------:R-:W-:-:S02]  /*1abd0*/  SHF.R.U32.HI R5, RZ, 0x8, R5 ;  /* 0x00000008ff057819 */ /* 0x000fc40000011605 */
[----:B------:R-:W-:Y:S02]  /*1abe0*/  SHF.R.U32.HI R166, RZ, 0x18, R166 ;  /* 0x00000018ffa67819 */ /* 0x000fe400000116a6 */
[----:B------:R-:W-:Y:S01]  /*1abf0*/  LOP3.LUT R18, R18, 0xff, RZ, 0xc0, !PT ;  /* 0x000000ff12127812 */ /* 0x000fe200078ec0ff */
[----:B------:R-:W-:Y:S01]  /*1ac00*/  FADD.FTZ R183, R199, R183 ;  /* 0x000000b7c7b77221 */ /* 0x000fe20000010000 */
[----:B------:R-:W-:Y:S01]  /*1ac10*/  SHF.R.U32.HI R234, RZ, 0x18, R234 ;  /* 0x00000018ffea7819 */ /* 0x000fe200000116ea */
[----:B------:R1:W5:Y:S01]  /*1ac20*/  LDL.LU R211, [R1+0x208] ;  /* 0x0002080001d37983 */ /* 0x0003620000300800 */
[----:B------:R-:W-:Y:S02]  /*1ac30*/  LOP3.LUT R6, R6, 0xff, RZ, 0xc0, !PT ;  /* 0x000000ff06067812 */ /* 0x000fe400078ec0ff */
[----:B------:R-:W-:Y:S02]  /*1ac40*/  SHF.R.U32.HI R232, RZ, 0x18, R232 ;  /* 0x00000018ffe87819 */ /* 0x000fe400000116e8 */
[----:B------:R-:W-:-:S02]  /*1ac50*/  LOP3.LUT R7, R7, 0xff, RZ, 0xc0, !PT ;  /* 0x000000ff07077812 */ /* 0x000fc400078ec0ff */
[----:B------:R-:W-:Y:S01]  /*1ac60*/  PRMT R4, R4, 0x5410, R5 ;  /* 0x0000541004047816 */ /* 0x000fe20000000005 */
[--C-:B------:R-:W-:Y:S01]  /*1ac70*/  HSET2.LE.AND R0, R0, R251.reuse, PT ;  /* 0x000000fb00007233 */ /* 0x100fe20003803000 */
[----:B------:R-:W-:Y:S01]  /*1ac80*/  PRMT R6, R6, 0x5410, R234 ;  /* 0x0000541006067816 */ /* 0x000fe200000000ea */
[----:B------:R-:W-:Y:S01]  /*1ac90*/  FADD.FTZ R185, R245, R185 ;  /* 0x000000b9f5b97221 */ /* 0x000fe20000010000 */
[----:B------:R-:W-:Y:S01]  /*1aca0*/  PRMT R5, R7, 0x5410, R232 ;  /* 0x0000541007057816 */ /* 0x000fe200000000e8 */
[--C-:B------:R-:W-:Y:S01]  /*1acb0*/  HSET2.LE.AND R4, R4, R251.reuse, PT ;  /* 0x000000fb04047233 */ /* 0x100fe20003803000 */
[----:B------:R-:W-:Y:S01]  /*1acc0*/  FADD.FTZ R184, R206, R184 ;  /* 0x000000b8ceb87221 */ /* 0x000fe20000010000 */
[--C-:B------:R-:W-:Y:S01]  /*1acd0*/  HSET2.LE.AND R7, R6, R251.reuse, PT ;  /* 0x000000fb06077233 */ /* 0x100fe20003803000 */
[----:B------:R-:W-:Y:S01]  /*1ace0*/  FADD.FTZ R182, R190, R182 ;  /* 0x000000b6beb67221 */ /* 0x000fe20000010000 */
[----:B------:R-:W-:Y:S01]  /*1acf0*/  HSET2.LE.AND R5, R5, R251, PT ;  /* 0x000000fb05057233 */ /* 0x000fe20003803000 */
[----:B------:R-:W-:Y:S01]  /*1ad00*/  PRMT R18, R18, 0x5410, R166 ;  /* 0x0000541012127816 */ /* 0x000fe200000000a6 */
[----:B------:R-:W-:Y:S01]  /*1ad10*/  FADD.FTZ R185, R244, R185 ;  /* 0x000000b9f4b97221 */ /* 0x000fe20000010000 */
[----:B------:R-:W-:Y:S01]  /*1ad20*/  LOP3.LUT R4, R4, R252, RZ, 0xc0, !PT ;  /* 0x000000fc04047212 */ /* 0x000fe200078ec0ff */
[----:B------:R-:W-:Y:S01]  /*1ad30*/  FADD.FTZ R183, R198, R183 ;  /* 0x000000b7c6b77221 */ /* 0x000fe20000010000 */
[----:B------:R-:W-:Y:S01]  /*1ad40*/  LOP3.LUT R5, R5, R164, RZ, 0xc0, !PT ;  /* 0x000000a405057212 */ /* 0x000fe200078ec0ff */
[----:B------:R2:W5:Y:S01]  /*1ad50*/  LDL.LU.64 R216, [R1+0x200] ;  /* 0x0002000001d87983 */ /* 0x0005620000300a00 */
[----:B------:R-:W-:-:S02]  /*1ad60*/  LOP3.LUT R6, R0, R3, RZ, 0xc0, !PT ;  /* 0x0000000300067212 */ /* 0x000fc400078ec0ff */
[----:B------:R-:W-:Y:S01]  /*1ad70*/  LOP3.LUT R7, R7, R2, RZ, 0xc0, !PT ;  /* 0x0000000207077212 */ /* 0x000fe200078ec0ff */
[----:B------:R-:W-:Y:S01]  /*1ad80*/  FADD.FTZ R184, R205, R184 ;  /* 0x000000b8cdb87221 */ /* 0x000fe20000010000 */
[----:B------:R-:W-:Y:S01]  /*1ad90*/  PRMT R17, R17, 0x5410, R210 ;  /* 0x0000541011117816 */ /* 0x000fe200000000d2 */
[----:B------:R-:W-:Y:S01]  /*1ada0*/  FADD.FTZ R182, R189, R182 ;  /* 0x000000b6bdb67221 */ /* 0x000fe20000010000 */
[--C-:B------:R-:W-:Y:S01]  /*1adb0*/  HSET2.LE.AND R20, R18, R251.reuse, PT ;  /* 0x000000fb12147233 */ /* 0x100fe20003803000 */
[----:B------:R-:W-:Y:S01]  /*1adc0*/  FADD.FTZ R185, R231, R185 ;  /* 0x000000b9e7b97221 */ /* 0x000fe20000010000 */
[----:B------:R2:W5:Y:S01]  /*1add0*/  LDL.LU R210, [R1+0x1f8] ;  /* 0x0001f80001d27983 */ /* 0x0005620000300800 */
[----:B------:R-:W-:Y:S01]  /*1ade0*/  HSET2.LE.AND R18, R17, R251, PT ;  /* 0x000000fb11127233 */ /* 0x000fe20003803000 */
[----:B------:R-:W-:Y:S01]  /*1adf0*/  FADD.FTZ R183, R197, R183 ;  /* 0x000000b7c5b77221 */ /* 0x000fe20000010000 */
[C---:B-1----:R-:W-:Y:S01]  /*1ae00*/  HMMA.16816.F32.BF16 R144, R4.reuse, R12, R144 ;  /* 0x0000000c0490723c */ /* 0x042fe20000041890 */
[----:B------:R-:W-:Y:S01]  /*1ae10*/  FADD.FTZ R184, R204, R184 ;  /* 0x000000b8ccb87221 */ /* 0x000fe20000010000 */
[----:B------:R1:W5:Y:S01]  /*1ae20*/  LDL.LU R209, [R1+0x1f4] ;  /* 0x0001f40001d17983 */ /* 0x0003620000300800 */
[----:B------:R-:W-:Y:S01]  /*1ae30*/  FADD.FTZ R182, R188, R182 ;  /* 0x000000b6bcb67221 */ /* 0x000fe20000010000 */
[----:B------:R-:W-:Y:S01]  /*1ae40*/  LOP3.LUT R16, R21, R208, RZ, 0xc0, !PT ;  /* 0x000000d015107212 */ /* 0x000fe200078ec0ff */
[----:B------:R-:W-:Y:S01]  /*1ae50*/  FADD.FTZ R185, R229, R185 ;  /* 0x000000b9e5b97221 */ /* 0x000fe20000010000 */
[----:B------:R1:W5:Y:S02]  /*1ae60*/  LDL.LU R208, [R1+0x1f0] ;  /* 0x0001f00001d07983 */ /* 0x0003640000300800 */
[----:B------:R-:W-:Y:S01]  /*1ae70*/  HMMA.16816.F32.BF16 R152, R4, R14, R152 ;  /* 0x0000000e0498723c */ /* 0x000fe20000041898 */
[----:B------:R-:W-:Y:S01]  /*1ae80*/  LOP3.LUT R17, R20, R171, RZ, 0xc0, !PT ;  /* 0x000000ab14117212 */ /* 0x000fe200078ec0ff */
[----:B------:R-:W-:Y:S01]  /*1ae90*/  FADD.FTZ R183, R196, R183 ;  /* 0x000000b7c4b77221 */ /* 0x000fe20000010000 */
[----:B------:R1:W5:Y:S01]  /*1aea0*/  LDL.LU R171, [R1+0x1ec] ;  /* 0x0001ec0001ab7983 */ /* 0x0003620000300800 */
[----:B------:R-:W-:-:S04]  /*1aeb0*/  FADD.FTZ R184, R203, R184 ;  /* 0x000000b8cbb87221 */ /* 0x000fc80000010000 */
[C---:B------:R-:W-:Y:S01]  /*1aec0*/  HMMA.16816.F32.BF16 R156, R4.reuse, R8, R156 ;  /* 0x00000008049c723c */ /* 0x040fe2000004189c */
[----:B------:R-:W-:Y:S01]  /*1aed0*/  LOP3.LUT R18, R18, R170, RZ, 0xc0, !PT ;  /* 0x000000aa12127212 */ /* 0x000fe200078ec0ff */
[----:B------:R-:W-:Y:S01]  /*1aee0*/  FADD.FTZ R182, R187, R182 ;  /* 0x000000b6bbb67221 */ /* 0x000fe20000010000 */
[----:B------:R1:W5:Y:S05]  /*1aef0*/  LDL.LU R170, [R1+0x1e8] ;  /* 0x0001e80001aa7983 */ /* 0x00036a0000300800 */
[----:B------:R-:W-:Y:S01]  /*1af00*/  HMMA.16816.F32.BF16 R160, R4, R10, R160 ;  /* 0x0000000a04a0723c */ /* 0x000fe200000418a0 */
[----:B------:R-:W-:-:S06]  /*1af10*/  FADD.FTZ R183, R195, R183 ;  /* 0x000000b7c3b77221 */ /* 0x000fcc0000010000 */
[----:B------:R-:W-:Y:S01]  /*1af20*/  IADD3 R4, P1, R236, -0x200, RZ ;  /* 0xfffffe00ec047810 */ /* 0x000fe20007f3e0ff */
[----:B------:R-:W-:Y:S02]  /*1af30*/  FADD.FTZ R5, R223, R185 ;  /* 0x000000b9df057221 */ /* 0x000fe40000010000 */
[----:B------:R-:W-:Y:S02]  /*1af40*/  FADD.FTZ R182, R186, R182 ;  /* 0x000000b6bab67221 */ /* 0x000fe40000010000 */
[----:B------:R1:W-:Y:S01]  /*1af50*/  STL [R1+0x1dc], R4 ;  /* 0x0001dc0401007387 */ /* 0x0003e20000100800 */
[----:B------:R-:W-:-:S03]  /*1af60*/  FADD.FTZ R6, R41, R183 ;  /* 0x000000b729067221 */ /* 0x000fc60000010000 */
[----:B------:R3:W-:Y:S01]  /*1af70*/  STL [R1+0x1d8], R5 ;  /* 0x0001d80501007387 */ /* 0x0007e20000100800 */
[----:B-1----:R-:W-:Y:S02]  /*1af80*/  FADD.FTZ R4, R54, R184 ;  /* 0x000000b836047221 */ /* 0x002fe40000010000 */
[----:B---3--:R-:W-:-:S03]  /*1af90*/  FADD.FTZ R5, R40, R182 ;  /* 0x000000b628057221 */ /* 0x008fc60000010000 */
[----:B------:R1:W-:Y:S04]  /*1afa0*/  STL [R1+0x1d4], R4 ;  /* 0x0001d40401007387 */ /* 0x0003e80000100800 */
[----:B--2---:R2:W-:Y:S04]  /*1afb0*/  STG.E.U16 [R236.64+-0xe0], R33 ;  /* 0xffff2021ec007986 */ /* 0x0045e8000c101524 */
[----:B------:R2:W-:Y:S04]  /*1afc0*/  STG.E.U16 [R236.64+-0xde], R32 ;  /* 0xffff2220ec007986 */ /* 0x0005e8000c101524 */
[----:B------:R2:W-:Y:S04]  /*1afd0*/  STG.E.U16 [R242.64+-0xe0], R35 ;  /* 0xffff2023f2007986 */ /* 0x0005e8000c101524 */
[----:B----4-:R2:W-:Y:S04]  /*1afe0*/  STG.E.U16 [R242.64+-0xde], R34 ;  /* 0xffff2222f2007986 */ /* 0x0105e8000c101524 */
[----:B------:R2:W-:Y:S04]  /*1aff0*/  STG.E.U16 [R240.64+-0xe0], R108 ;  /* 0xffff206cf0007986 */ /* 0x0005e8000c101524 */
        /* <DEDUP_REMOVED lines=88> */
[----:B------:R2:W-:Y:S01]  /*1b580*/  STG.E.U16 [R240.64+-0x2e], R63 ;  /* 0xffffd23ff0007986 */ /* 0x0005e2000c101524 */
[----:B-1----:R-:W-:-:S03]  /*1b590*/  IADD3.X R4, R237, -0x1, RZ, P1, !PT ;  /* 0xffffffffed047810 */ /* 0x002fc60000ffe4ff */
        /* <DEDUP_REMOVED lines=14> */
[----:B------:R2:W-:Y:S04]  /*1b680*/  STL [R1+0x1d0], R6 ;  /* 0x0001d00601007387 */ /* 0x0005e80000100800 */
[----:B------:R2:W-:Y:S04]  /*1b690*/  STG.E.U16 [R240.64+-0x10], R58 ;  /* 0xfffff03af0007986 */ /* 0x0005e8000c101524 */
[----:B------:R2:W-:Y:S04]  /*1b6a0*/  STG.E.U16 [R240.64+-0xe], R57 ;  /* 0xfffff239f0007986 */ /* 0x0005e8000c101524 */
[----:B------:R2:W-:Y:S04]  /*1b6b0*/  STL [R1+0x198], R5 ;  /* 0x0001980501007387 */ /* 0x0005e80000100800 */
[----:B------:R2:W-:Y:S04]  /*1b6c0*/  STG.E.U16 [R238.64+-0x10], R56 ;  /* 0xfffff038ee007986 */ /* 0x0005e8000c101524 */
[----:B------:R2:W-:Y:S04]  /*1b6d0*/  STG.E.U16 [R238.64+-0xe], R55 ;  /* 0xfffff237ee007986 */ /* 0x0005e8000c101524 */
[----:B------:R2:W-:Y:S01]  /*1b6e0*/  STL [R1+0x1e0], R4 ;  /* 0x0001e00401007387 */ /* 0x0005e20000100800 */
[----:B------:R-:W-:Y:S01]  /*1b6f0*/  HMMA.16816.F32.BF16 R132, R16, R12, R132 ;  /* 0x0000000c1084723c */ /* 0x000fe20000041884 */
[----:B------:R-:W-:Y:S01]  /*1b700*/  @UP0 UIADD3 UR26, UR26, -0x3, URZ ;  /* 0xfffffffd1a1a0890 */ /* 0x000fe2000fffe03f */
[----:B------:R-:W-:-:S02]  /*1b710*/  IMAD.MOV.U32 R3, RZ, RZ, R25 ;  /* 0x000000ffff037224 */ /* 0x000fc400078e0019 */
[----:B------:R-:W-:Y:S02]  /*1b720*/  IMAD.MOV.U32 R164, RZ, RZ, R24 ;  /* 0x000000ffffa47224 */ /* 0x000fe400078e0018 */
[----:B------:R-:W-:Y:S02]  /*1b730*/  IMAD.MOV.U32 R0, RZ, RZ, R26 ;  /* 0x000000ffff007224 */ /* 0x000fe400078e001a */
[----:B------:R-:W-:Y:S01]  /*1b740*/  HMMA.16816.F32.BF16 R136, R16, R14, R136 ;  /* 0x0000000e1088723c */ /* 0x000fe20000041888 */
[----:B------:R-:W-:Y:S02]  /*1b750*/  IMAD.MOV.U32 R2, RZ, RZ, R27 ;  /* 0x000000ffff027224 */ /* 0x000fe400078e001b */
[----:B------:R-:W-:Y:S02]  /*1b760*/  @P0 IMAD.MOV.U32 R3, RZ, RZ, R25 ;  /* 0x000000ffff030224 */ /* 0x000fe400078e0019 */
[----:B------:R-:W-:-:S03]  /*1b770*/  @P0 IMAD.MOV.U32 R164, RZ, RZ, R24 ;  /* 0x000000ffffa40224 */ /* 0x000fc600078e0018 */
[----:B------:R-:W-:Y:S01]  /*1b780*/  HMMA.16816.F32.BF16 R140, R16, R8, R140 ;  /* 0x00000008108c723c */ /* 0x000fe2000004188c */
[----:B------:R-:W-:Y:S02]  /*1b790*/  @P0 IMAD.MOV.U32 R0, RZ, RZ, R26 ;  /* 0x000000ffff000224 */ /* 0x000fe400078e001a */
[----:B------:R-:W-:-:S05]  /*1b7a0*/  @P0 IMAD.MOV.U32 R2, RZ, RZ, R27 ;  /* 0x000000ffff020224 */ /* 0x000fca00078e001b */
[----:B------:R-:W-:Y:S01]  /*1b7b0*/  HMMA.16816.F32.BF16 R148, R16, R10, R148 ;  /* 0x0000000a1094723c */ /* 0x000fe20000041894 */
[----:B------:R-:W-:Y:S11]  /*1b7c0*/  @P0 BRA `(.L_x_385) ;  /* 0x0000001000000947 */ /* 0x000ff60003800000 */
.L_x_381:
[----:B--2---:R-:W-:-:S12]  /*1b7d0*/  UIADD3 UR26, UR5, -0x1, URZ ;  /* 0xffffffff051a7890 */ /* 0x004fd8000fffe03f */
.L_x_385:
[----:B--2---:R-:W-:-:S13]  /*1b7e0*/  ISETP.LE.AND P0, PT, RZ, UR26, PT ;  /* 0x0000001aff007c0c */ /* 0x004fda000bf03270 */
[----:B------:R-:W-:Y:S05]  /*1b7f0*/  @!P0 BRA `(.L_x_386) ;  /* 0x0000ada000008947 */ /* 0x000fea0003800000 */
[----:B------:R-:W2:Y:S01]  /*1b800*/  LDL.64 R6, [R1+0x190] ;  /* 0x0001900001067983 */ /* 0x000ea20000100a00 */
[----:B-----5:R-:W-:Y:S01]  /*1b810*/  MOV R168, R3 ;  /* 0x0000000300a87202 */ /* 0x020fe20000000f00 */
[----:B------:R-:W-:Y:S01]  /*1b820*/  IMAD.MOV.U32 R165, RZ, RZ, R2 ;  /* 0x000000ffffa57224 */ /* 0x000fe200078e0002 */
[----:B------:R-:W-:Y:S01]  /*1b830*/  MOV R166, R0 ;  /* 0x0000000000a67202 */ /* 0x000fe20000000f00 */
[----:B------:R-:W-:Y:S01]  /*1b840*/  IMAD.WIDE.U32 R2, R228, -0x326172a9, RZ ;  /* 0xcd9e8d57e4027825 */ /* 0x000fe200078e00ff */
[----:B------:R-:W-:Y:S01]  /*1b850*/  UMOV UR7, 0x6 ;  /* 0x0000000600077882 */ /* 0x000fe20000000000 */
[----:B------:R-:W-:Y:S01]  /*1b860*/  MOV R167, R164 ;  /* 0x000000a400a77202 */ /* 0x000fe20000000f00 */
[----:B------:R-:W-:Y:S01]  /*1b870*/  ULDC.64 UR4, c[0x0][0x1a0] ;  /* 0x0000680000047ab9 */ /* 0x000fe20000000a00 */
[----:B------:R-:W-:Y:S01]  /*1b880*/  IMAD.WIDE.U32 R4, R230, -0x326172a9, RZ ;  /* 0xcd9e8d57e6047825 */ /* 0x000fe200078e00ff */
[----:B------:R1:W-:Y:S01]  /*1b890*/  STL.64 [R1+0x1b8], R2 ;  /* 0x0001b80201007387 */ /* 0x0003e20000100a00 */
[----:B------:R-:W3:Y:S01]  /*1b8a0*/  LDC.U8 R0, c[0x0][0x2d8] ;  /* 0x0000b600ff007b82 */ /* 0x000ee20000000000 */
[----:B------:R-:W-:-:S02]  /*1b8b0*/  USHF.L.U32 UR10, UR4, 0x6, URZ ;  /* 0x00000006040a7899 */ /* 0x000fc4000800063f */
[----:B------:R4:W-:Y:S01]  /*1b8c0*/  STL.64 [R1+0x1a8], R4 ;  /* 0x0001a80401007387 */ /* 0x0009e20000100a00 */
[----:B------:R-:W-:Y:S02]  /*1b8d0*/  USHF.L.U32 UR9, UR4, 0x7, URZ ;  /* 0x0000000704097899 */ /* 0x000fe4000800063f */
[----:B------:R-:W-:Y:S02]  /*1b8e0*/  USHF.L.U32 UR8, UR4, 0x5, URZ ;  /* 0x0000000504087899 */ /* 0x000fe4000800063f */
[----:B------:R-:W-:Y:S02]  /*1b8f0*/  USHF.L.U64.HI UR6, UR4, UR7, UR5 ;  /* 0x0000000704067299 */ /* 0x000fe40008010205 */
[----:B------:R-:W-:Y:S02]  /*1b900*/  UIMAD.WIDE.U32 UR42, UR4, 0x60, URZ ;  /* 0x00000060042a78a5 */ /* 0x000fe4000f8e003f */
[----:B------:R-:W-:Y:S02]  /*1b910*/  UIMAD UR4, UR46, 0x38, UR34 ;  /* 0x000000382e0478a4 */ /* 0x000fe4000f8e0222 */
[----:B------:R-:W-:-:S02]  /*1b920*/  USHF.R.S32.HI UR36, URZ, 0x1f, UR46 ;  /* 0x0000001f3f247899 */ /* 0x000fc4000801142e */
[----:B------:R-:W-:Y:S02]  /*1b930*/  UIADD3 UR4, UR4, 0x1, URZ ;  /* 0x0000000104047890 */ /* 0x000fe4000fffe03f */
[----:B------:R-:W-:Y:S02]  /*1b940*/  USHF.R.S32.HI UR30, URZ, 0x1f, UR34 ;  /* 0x0000001f3f1e7899 */ /* 0x000fe40008011422 */
[----:B------:R-:W-:Y:S02]  /*1b950*/  UIMAD UR33, UR5, 0x60, URZ ;  /* 0x00000060052178a4 */ /* 0x000fe4000f8e023f */
[----:B------:R-:W-:Y:S02]  /*1b960*/  USHF.R.S32.HI UR5, URZ, 0x1f, UR39 ;  /* 0x0000001f3f057899 */ /* 0x000fe40008011427 */
[----:B------:R-:W-:Y:S01]  /*1b970*/  UIMAD.WIDE.U32 UR46, UR46, 0x70, URZ ;  /* 0x000000702e2e78a5 */ /* 0x000fe2000f8e003f */
[-C--:B-1----:R-:W-:Y:S01]  /*1b980*/  LOP3.LUT R2, R3, R169.reuse, RZ, 0x3c, !PT ;  /* 0x000000a903027212 */ /* 0x082fe200078e3cff */
[----:B------:R-:W-:Y:S01]  /*1b990*/  UIMAD UR36, UR36, 0x70, URZ ;  /* 0x00000070242478a4 */ /* 0x000fe2000f8e023f */
[----:B------:R-:W-:Y:S01]  /*1b9a0*/  LOP3.LUT R169, R5, R169, RZ, 0x3c, !PT ;  /* 0x000000a905a97212 */ /* 0x000fe200078e3cff */
[----:B------:R-:W-:Y:S01]  /*1b9b0*/  USHF.R.S32.HI UR37, URZ, 0x1f, UR4 ;  /* 0x0000001f3f257899 */ /* 0x000fe20008011404 */
[----:B----4-:R-:W-:Y:S01]  /*1b9c0*/  IMAD.WIDE.U32 R4, R219, -0x2daee0ad, RZ ;  /* 0xd2511f53db047825 */ /* 0x010fe200078e00ff */
[----:B---3--:R-:W-:Y:S01]  /*1b9d0*/  PRMT R0, R0, 0x7054, R0 ;  /* 0x0000705400007816 */ /* 0x008fe20000000000 */
[----:B------:R-:W-:-:S02]  /*1b9e0*/  USHF.L.U32 UR35, UR34, 0x1, URZ ;  /* 0x0000000122237899 */ /* 0x000fc4000800063f */
[----:B------:R-:W-:Y:S01]  /*1b9f0*/  IMAD.MOV.U32 R3, RZ, RZ, R227 ;  /* 0x000000ffff037224 */ /* 0x000fe200078e00e3 */
[----:B------:R1:W-:Y:S01]  /*1ba00*/  STL.64 [R1+0x1c0], R4 ;  /* 0x0001c00401007387 */ /* 0x0003e20000100a00 */
[----:B------:R-:W-:Y:S02]  /*1ba10*/  USHF.L.U32 UR40, UR39, 0x1, URZ ;  /* 0x0000000127287899 */ /* 0x000fe4000800063f */
[----:B------:R-:W-:Y:S02]  /*1ba20*/  USHF.L.U64.HI UR34, UR34, 0x1, UR30 ;  /* 0x0000000122227899 */ /* 0x000fe4000801021e */
[----:B------:R-:W-:Y:S02]  /*1ba30*/  USHF.L.U64.HI UR39, UR39, 0x1, UR5 ;  /* 0x0000000127277899 */ /* 0x000fe40008010205 */
[----:B------:R-:W-:Y:S02]  /*1ba40*/  UIADD3 UR36, UR47, UR36, URZ ;  /* 0x000000242f247290 */ /* 0x000fe4000fffe03f */
[----:B------:R-:W-:-:S02]  /*1ba50*/  USHF.L.U32 UR38, UR4, 0x1, URZ ;  /* 0x0000000104267899 */ /* 0x000fc4000800063f */
[----:B------:R-:W-:Y:S02]  /*1ba60*/  UIADD3 UR33, UR33, UR43, URZ ;  /* 0x0000002b21217290 */ /* 0x000fe4000fffe03f */
[----:B------:R-:W-:Y:S02]  /*1ba70*/  USHF.L.U64.HI UR37, UR4, 0x1, UR37 ;  /* 0x0000000104257899 */ /* 0x000fe40008010225 */
[----:B------:R-:W-:Y:S02]  /*1ba80*/  ULDC.64 UR44, c[0x0][0x118] ;  /* 0x00004600002c7ab9 */ /* 0x000fe40000000a00 */
[----:B------:R-:W-:Y:S01]  /*1ba90*/  ULDC.U8 UR30, c[0x0][0x2d8] ;  /* 0x0000b600001e7ab9 */ /* 0x000fe20000000000 */
[----:B-1----:R-:W-:Y:S01]  /*1baa0*/  IMAD.WIDE.U32 R4, R169, -0x2daee0ad, RZ ;  /* 0xd2511f53a9047825 */ /* 0x002fe200078e00ff */
[----:B--2---:R-:W-:-:S03]  /*1bab0*/  ISETP.GE.AND P0, PT, R6, c[0x0][0x220], PT ;  /* 0x0000880006007a0c */ /* 0x004fc60003f06270 */
[----:B------:R-:W-:Y:S01]  /*1bac0*/  IMAD.WIDE.U32 R6, R2, -0x2daee0ad, RZ ;  /* 0xd2511f5302067825 */ /* 0x000fe200078e00ff */
[----:B------:R-:W-:-:S04]  /*1bad0*/  MOV R2, R224 ;  /* 0x000000e000027202 */ /* 0x000fc80000000f00 */
[----:B------:R1:W-:Y:S04]  /*1bae0*/  STL.64 [R1+0x1b0], R6 ;  /* 0x0001b00601007387 */ /* 0x0003e80000100a00 */
[----:B------:R1:W-:Y:S04]  /*1baf0*/  STL.64 [R1+0x1c8], R2 ;  /* 0x0001c80201007387 */ /* 0x0003e80000100a00 */
[----:B------:R1:W-:Y:S01]  /*1bb00*/  STL.64 [R1+0x1a0], R4 ;  /* 0x0001a00401007387 */ /* 0x0003e20000100a00 */
[----:B------:R-:W-:Y:S05]  /*1bb10*/  BRA `(.L_x_387) ;  /* 0x000003c000007947 */ /* 0x000fea0003800000 */
.L_x_389:
[----:B------:R-:W2:Y:S01]  /*1bb20*/  LDL.64 R192, [R1+0x180] ;  /* 0x0001800001c07983 */ /* 0x000ea20000100a00 */
[----:B------:R-:W-:Y:S01]  /*1bb30*/  ULDC.64 UR4, c[0x0][0x198] ;  /* 0x0000660000047ab9 */ /* 0x000fe20000000a00 */
[----:B------:R-:W-:Y:S01]  /*1bb40*/  @!P0 IMAD.MOV.U32 R0, RZ, RZ, c[0x0][0x19c] ;  /* 0x00006700ff008624 */ /* 0x000fe200078e00ff */
[----:B------:R-:W-:Y:S01]  /*1bb50*/  UIADD3 UR32, UR26, -0x1, URZ ;  /* 0xffffffff1a207890 */ /* 0x000fe2000fffe03f */
[----:B------:R-:W3:Y:S03]  /*1bb60*/  LDL R189, [R1+0x178] ;  /* 0x0001780001bd7983 */ /* 0x000ee60000100800 */
[----:B------:R-:W-:Y:S01]  /*1bb70*/  USHF.R.S32.HI UR31, URZ, 0x1f, UR32 ;  /* 0x0000001f3f1f7899 */ /* 0x000fe20008011420 */
[----:B------:R-:W4:Y:S01]  /*1bb80*/  LDL.64 R190, [R1+0x188] ;  /* 0x0001880001be7983 */ /* 0x000f220000100a00 */
[----:B------:R-:W-:Y:S02]  /*1bb90*/  UIMAD.WIDE.U32 UR48, UR32, UR4, URZ ;  /* 0x00000004203072a5 */ /* 0x000fe4000f8e003f */
[----:B------:R-:W-:Y:S04]  /*1bba0*/  UIMAD UR31, UR31, UR4, URZ ;  /* 0x000000041f1f72a4 */ /* 0x000fe8000f8e023f */
[----:B------:R-:W-:Y:S01]  /*1bbb0*/  UIMAD UR31, UR32, UR5, UR31 ;  /* 0x00000005201f72a4 */ /* 0x000fe2000f8e021f */
[----:B------:R-:W-:Y:S01]  /*1bbc0*/  IMAD.U32 R2, RZ, RZ, UR48 ;  /* 0x00000030ff027e24 */ /* 0x000fe2000f8e00ff */
[----:B------:R-:W-:Y:S01]  /*1bbd0*/  USHF.L.U32 UR32, UR4, 0x6, URZ ;  /* 0x0000000604207899 */ /* 0x000fe2000800063f */
[----:B------:R-:W-:Y:S01]  /*1bbe0*/  IMAD.U32 R3, RZ, RZ, UR49 ;  /* 0x00000031ff037e24 */ /* 0x000fe2000f8e00ff */
[----:B------:R-:W-:Y:S02]  /*1bbf0*/  UIADD3 UR31, UR49, UR31, URZ ;  /* 0x0000001f311f7290 */ /* 0x000fe4000fffe03f */
[----:B------:R-:W-:Y:S04]  /*1bc00*/  UIMAD.WIDE.U32 UR48, UR4, 0x60, URZ ;  /* 0x00000060043078a5 */ /* 0x000fe8000f8e003f */
[----:B------:R-:W-:Y:S01]  /*1bc10*/  IMAD.U32 R3, RZ, RZ, UR31 ;  /* 0x0000001fff037e24 */ /* 0x000fe2000f8e00ff */
[----:B------:R-:W-:Y:S02]  /*1bc20*/  USHF.L.U64.HI UR31, UR4, UR7, UR5 ;  /* 0x00000007041f7299 */ /* 0x000fe40008010205 */
[----:B------:R-:W-:Y:S04]  /*1bc30*/  UIMAD UR4, UR5, 0x60, URZ ;  /* 0x00000060050478a4 */ /* 0x000fe8000f8e023f */
[----:B------:R-:W-:Y:S01]  /*1bc40*/  UIADD3 UR4, UR4, UR49, URZ ;  /* 0x0000003104047290 */ /* 0x000fe2000fffe03f */
[----:B---3--:R1:W-:Y:S01]  /*1bc50*/  @P0 STS [R189+0x2000], RZ ;  /* 0x002000ffbd000388 */ /* 0x0083e20000000800 */
[C---:B--2---:R-:W-:Y:S03]  /*1bc60*/  LEA R164, P1, R2.reuse, R192, 0x7 ;  /* 0x000000c002a47211 */ /* 0x044fe600078238ff */
[----:B------:R1:W-:Y:S01]  /*1bc70*/  @P0 STS [R189+0x2004], RZ ;  /* 0x002004ffbd000388 */ /* 0x0003e20000000800 */
[----:B----4-:R-:W-:Y:S01]  /*1bc80*/  LEA.HI.X R3, R2, R191, R3, 0x7, P1 ;  /* 0x000000bf02037211 */ /* 0x010fe200008f3c03 */
[----:B------:R-:W-:Y:S01]  /*1bc90*/  @!P0 IMAD.MOV.U32 R2, RZ, RZ, c[0x0][0x198] ;  /* 0x00006600ff028624 */ /* 0x000fe200078e00ff */
[C---:B------:R-:W-:Y:S01]  /*1bca0*/  @!P0 LEA R174, P1, R164.reuse, c[0x0][0x168], 0x1 ;  /* 0x00005a00a4ae8a11 */ /* 0x040fe200078208ff */
[----:B------:R1:W-:Y:S03]  /*1bcb0*/  @P0 STS.64 [R189+0x2008], RZ ;  /* 0x002008ffbd000388 */ /* 0x0003e60000000a00 */
[----:B------:R-:W-:Y:S02]  /*1bcc0*/  @!P0 LEA.HI.X R175, R164, c[0x0][0x16c], R3, 0x1, P1 ;  /* 0x00005b00a4af8a11 */ /* 0x000fe400008f0c03 */
[C---:B------:R-:W-:Y:S03]  /*1bcd0*/  @!P0 LEA R169, P1, R2.reuse, R164, 0x5 ;  /* 0x000000a402a98211 */ /* 0x040fe600078228ff */
[----:B------:R-:W-:Y:S01]  /*1bce0*/  @!PT LDS RZ, [RZ] ;  /* 0x00000000fffff984 */ /* 0x000fe20000000800 */
[----:B------:R-:W-:Y:S01]  /*1bcf0*/  @!PT LDS RZ, [RZ] ;  /* 0x00000000fffff984 */ /* 0x000fe20000000800 */
[----:B------:R-:W-:Y:S01]  /*1bd00*/  @!PT LDS RZ, [RZ] ;  /* 0x00000000fffff984 */ /* 0x000fe20000000800 */
[----:B------:R2:W-:Y:S01]  /*1bd10*/  @!P0 LDGSTS.E.BYPASS.LTC128B.128 [R189+0x2000], [R174.64] ;  /* 0x02000000aebd8fae */ /* 0x0005e2000b901d6c */
[----:B------:R-:W-:Y:S02]  /*1bd20*/  @!P0 LEA.HI.X R0, R2, R3, R0, 0x5, P1 ;  /* 0x0000000302008211 */ /* 0x000fe400008f2c00 */
[C---:B------:R-:W-:Y:S01]  /*1bd30*/  @!P0 IADD3 R2, P2, R164.reuse, UR32, RZ ;  /* 0x00000020a4028c10 */ /* 0x040fe2000ff5e0ff */
[----:B------:R1:W-:Y:S01]  /*1bd40*/  @P0 STS.128 [R189+0x2800], RZ ;  /* 0x002800ffbd000388 */ /* 0x0003e20000000c00 */
[C---:B--2---:R-:W-:Y:S04]  /*1bd50*/  @!P0 LEA R174, P1, R169.reuse, c[0x0][0x168], 0x1 ;  /* 0x00005a00a9ae8a11 */ /* 0x044fe800078208ff */
[----:B------:R-:W-:Y:S02]  /*1bd60*/  @!P0 LEA.HI.X R175, R169, c[0x0][0x16c], R0, 0x1, P1 ;  /* 0x00005b00a9af8a11 */ /* 0x000fe400008f0c00 */
[C---:B------:R-:W-:Y:S02]  /*1bd70*/  @!P0 IADD3.X R0, R3.reuse, UR31, RZ, P2, !PT ;  /* 0x0000001f03008c10 */ /* 0x040fe400097fe4ff */
[----:B------:R-:W-:Y:S01]  /*1bd80*/  @!P0 IADD3 R164, P2, R164, UR48, RZ ;  /* 0x00000030a4a48c10 */ /* 0x000fe2000ff5e0ff */
[----:B------:R-:W-:Y:S01]  /*1bd90*/  @!PT LDS RZ, [RZ] ;  /* 0x00000000fffff984 */ /* 0x000fe20000000800 */
[----:B------:R-:W-:Y:S01]  /*1bda0*/  @!PT LDS RZ, [RZ] ;  /* 0x00000000fffff984 */ /* 0x000fe20000000800 */
[----:B------:R-:W-:Y:S01]  /*1bdb0*/  @!PT LDS RZ, [RZ] ;  /* 0x00000000fffff984 */ /* 0x000fe20000000800 */
[----:B------:R2:W-:Y:S03]  /*1bdc0*/  @!P0 LDGSTS.E.BYPASS.LTC128B.128 [R189+0x2800], [R174.64] ;  /* 0x02800000aebd8fae */ /* 0x0005e6000b901d6c */
[----:B------:R-:W-:Y:S01]  /*1bdd0*/  @!P0 IADD3.X R3, R3, UR4, RZ, P2, !PT ;  /* 0x0000000403038c10 */ /* 0x000fe200097fe4ff */
[----:B------:R1:W-:Y:S01]  /*1bde0*/  @P0 STS.128 [R189+0x3000], RZ ;  /* 0x003000ffbd000388 */ /* 0x0003e20000000c00 */
[C---:B--2---:R-:W-:Y:S04]  /*1bdf0*/  @!P0 LEA R174, P1, R2.reuse, c[0x0][0x168], 0x1 ;  /* 0x00005a0002ae8a11 */ /* 0x044fe800078208ff */
[----:B------:R-:W-:Y:S02]  /*1be00*/  @!P0 LEA.HI.X R175, R2, c[0x0][0x16c], R0, 0x1, P1 ;  /* 0x00005b0002af8a11 */ /* 0x000fe400008f0c00 */
[C---:B------:R-:W-:Y:S03]  /*1be10*/  @!P0 LEA R2, P1, R164.reuse, c[0x0][0x168], 0x1 ;  /* 0x00005a00a4028a11 */ /* 0x040fe600078208ff */
        /* <DEDUP_REMOVED lines=12> */
.L_x_387:
[----:B------:R-:W2:Y:S01]  /*1bee0*/  LDL R18, [R1+0x178] ;  /* 0x0001780001127983 */ /* 0x000ea20000100800 */
[----:B------:R-:W-:Y:S04]  /*1bef0*/  DEPBAR.LE SB0, 0x0 ;  /* 0x000080000000791a */ /* 0x000fe80000000000 */
[----:B------:R-:W-:Y:S01]  /*1bf00*/  USHF.R.S32.HI UR5, URZ, 0x1f, UR26 ;  /* 0x0000001f3f057899 */ /* 0x000fe2000801141a */
[----:B-1----:R-:W3:Y:S01]  /*1bf10*/  LDL.64 R2, [R1+0x1c8] ;  /* 0x0001c80001027983 */ /* 0x002ee20000100a00 */
[----:B------:R-:W-:Y:S01]  /*1bf20*/  UIMAD UR4, UR22, UR26, URZ ;  /* 0x0000001a160472a4 */ /* 0x000fe2000f8e023f */
[----:B------:R-:W-:Y:S01]  /*1bf30*/  IMAD.U32 R8, RZ, RZ, UR9 ;  /* 0x00000009ff087e24 */ /* 0x000fe2000f8e00ff */
[----:B------:R-:W-:Y:S02]  /*1bf40*/  UISETP.GE.AND UP0, UPT, UR26, 0x1, UPT ;  /* 0x000000011a00788c */ /* 0x000fe4000bf06270 */
[----:B------:R-:W-:Y:S01]  /*1bf50*/  UIMAD UR4, UR5, UR9, UR4 ;  /* 0x00000009050472a4 */ /* 0x000fe2000f8e0204 */
[----:B------:R-:W-:Y:S01]  /*1bf60*/  BAR.SYNC.DEFER_BLOCKING 0x0 ;  /* 0x0000000000007b1d */ /* 0x000fe20000010000 */
[----:B---3--:R-:W-:Y:S05]  /*1bf70*/  IMAD.WIDE.U32 R8, R8, UR26, R2 ;  /* 0x0000001a08087c25 */ /* 0x008fea000f8e0002 */
[----:B--2---:R-:W-:Y:S01]  /*1bf80*/  @P0 STS [R18+0x4000], RZ ;  /* 0x004000ff12000388 */ /* 0x004fe20000000800 */
[----:B------:R-:W-:Y:S05]  /*1bf90*/  IADD3 R0, R9, UR4, RZ ;  /* 0x0000000409007c10 */ /* 0x000fea000fffe0ff */
[----:B------:R-:W-:Y:S01]  /*1bfa0*/  @P0 STS [R18+0x4004], RZ ;  /* 0x004004ff12000388 */ /* 0x000fe20000000800 */
[C---:B------:R-:W-:Y:S02]  /*1bfb0*/  @!P0 LEA R16, P4, R8.reuse, c[0x0][0x170], 0x1 ;  /* 0x00005c0008108a11 */ /* 0x040fe400078808ff */
[C---:B------:R-:W-:Y:S02]  /*1bfc0*/  @!P0 IADD3 R3, P3, R8.reuse, UR8, RZ ;  /* 0x0000000808038c10 */ /* 0x040fe4000ff7e0ff */
[----:B------:R-:W-:Y:S01]  /*1bfd0*/  @!P0 LEA.HI.X R17, R8, c[0x0][0x174], R0, 0x1, P4 ;  /* 0x00005d0008118a11 */ /* 0x000fe200020f0c00 */
[----:B------:R-:W-:Y:S01]  /*1bfe0*/  @P0 STS.64 [R18+0x4008], RZ ;  /* 0x004008ff12000388 */ /* 0x000fe20000000a00 */
[----:B------:R-:W-:Y:S02]  /*1bff0*/  @!P0 IADD3.X R2, R0, UR23, RZ, P3, !PT ;  /* 0x0000001700028c10 */ /* 0x000fe40009ffe4ff */
[C---:B------:R-:W-:Y:S02]  /*1c000*/  @!P0 LEA R14, P3, R3.reuse, c[0x0][0x170], 0x1 ;  /* 0x00005c00030e8a11 */ /* 0x040fe400078608ff */
[----:B------:R-:W-:Y:S01]  /*1c010*/  @!P0 IADD3 R5, P2, R8, UR10, RZ ;  /* 0x0000000a08058c10 */ /* 0x000fe2000ff5e0ff */
[----:B------:R-:W-:Y:S01]  /*1c020*/  @!PT LDS RZ, [RZ] ;  /* 0x00000000fffff984 */ /* 0x000fe20000000800 */
[----:B------:R-:W-:Y:S01]  /*1c030*/  @!PT LDS RZ, [RZ] ;  /* 0x00000000fffff984 */ /* 0x000fe20000000800 */
[----:B------:R-:W-:Y:S01]  /*1c040*/  @!PT LDS RZ, [RZ] ;  /* 0x00000000fffff984 */ /* 0x000fe20000000800 */
[----:B------:R1:W-:Y:S01]  /*1c050*/  @!P0 LDGSTS.E.BYPASS.LTC128B.128 [R18+0x4000], [R16.64] ;  /* 0x0400000010128fae */ /* 0x0003e2000b901d6c */
[----:B------:R-:W-:Y:S02]  /*1c060*/  @!P0 LEA.HI.X R15, R3, c[0x0][0x174], R2, 0x1, P3 ;  /* 0x00005d00030f8a11 */ /* 0x000fe400018f0c02 */
[----:B------:R-:W-:Y:S02]  /*1c070*/  @!P0 IADD3.X R4, R0, UR6, RZ, P2, !PT ;  /* 0x0000000600048c10 */ /* 0x000fe400097fe4ff */
[C---:B------:R-:W-:Y:S01]  /*1c080*/  @!P0 LEA R12, P2, R5.reuse, c[0x0][0x170], 0x1 ;  /* 0x00005c00050c8a11 */ /* 0x040fe200078408ff */
[----:B------:R-:W-:Y:S01]  /*1c090*/  @P0 STS.128 [R18+0x4800], RZ ;  /* 0x004800ff12000388 */ /* 0x000fe20000000c00 */
[----:B------:R-:W-:Y:S02]  /*1c0a0*/  @!P0 IADD3 R7, P1, R8, UR42, RZ ;  /* 0x0000002a08078c10 */ /* 0x000fe4000ff3e0ff */
[----:B------:R-:W-:Y:S02]  /*1c0b0*/  @!P0 LEA.HI.X R13, R5, c[0x0][0x174], R4, 0x1, P2 ;  /* 0x00005d00050d8a11 */ /* 0x000fe400010f0c04 */
[----:B------:R-:W-:Y:S01]  /*1c0c0*/  @!P0 IADD3.X R6, R0, UR33, RZ, P1, !PT ;  /* 0x0000002100068c10 */ /* 0x000fe20008ffe4ff */
[----:B------:R-:W-:Y:S01]  /*1c0d0*/  @!PT LDS RZ, [RZ] ;  /* 0x00000000fffff984 */ /* 0x000fe20000000800 */
[----:B------:R-:W-:Y:S01]  /*1c0e0*/  @!PT LDS RZ, [RZ] ;  /* 0x00000000fffff984 */ /* 0x000fe20000000800 */
[----:B------:R-:W-:Y:S01]  /*1c0f0*/  @!PT LDS RZ, [RZ] ;  /* 0x00000000fffff984 */ /* 0x000fe20000000800 */
[----:B------:R1:W-:Y:S01]  /*1c100*/  @!P0 LDGSTS.E.BYPASS.LTC128B.128 [R18+0x4800], [R14.64] ;  /* 0x048000000e128fae */ /* 0x0003e2000b901d6c */
[C---:B------:R-:W-:Y:S04]  /*1c110*/  @!P0 LEA R10, P1, R7.reuse, c[0x0][0x170], 0x1 ;  /* 0x00005c00070a8a11 */ /* 0x040fe800078208ff */
[----:B------:R-:W-:Y:S01]  /*1c120*/  @!P0 LEA.HI.X R11, R7, c[0x0][0x174], R6, 0x1, P1 ;  /* 0x00005d00070b8a11 */ /* 0x000fe200008f0c06 */
[----:B------:R-:W-:Y:S01]  /*1c130*/  @P0 STS.128 [R18+0x5000], RZ ;  /* 0x005000ff12000388 */ /* 0x000fe20000000c00 */
[----:B------:R-:W-:Y:S05]  /*1c140*/  PLOP3.LUT P1, PT, PT, PT, UP0, 0x80, 0x0 ;  /* 0x000000000000781c */ /* 0x000fea0003f2f008 */
        /* <DEDUP_REMOVED lines=10> */
[----:B------:R-:W-:Y:S06]  /*1c1f0*/  LDSM.16.M88.4 R124, [R218+0x1000] ;  /* 0x00100000da7c783b */ /* 0x000fec0000000200 */
[----:B------:R-:W-:Y:S06]  /*1c200*/  LDSM.16.M88.4 R32, [R217+0x2400] ;  /* 0x00240000d920783b */ /* 0x000fec0000000200 */
[----:B------:R-:W2:Y:S06]  /*1c210*/  LDL.LU R2, [R1+0x1e0] ;  /* 0x0001e00001027983 */ /* 0x000eac0000300800 */
[----:B-1----:R-:W1:Y:S06]  /*1c220*/  LDSM.16.M88.4 R16, [R217+0x2000] ;  /* 0x00200000d910783b */ /* 0x002e6c0000000200 */
[----:B------:R-:W3:Y:S06]  /*1c230*/  LDL.LU R0, [R1+0x1dc] ;  /* 0x0001dc0001007983 */ /* 0x000eec0000300800 */
[----:B------:R-:W4:Y:S06]  /*1c240*/  LDSM.16.M88.4 R48, [R217+0x2800] ;  /* 0x00280000d930783b */ /* 0x000f2c0000000200 */
[----:B------:R-:W0:Y:S06]  /*1c250*/  LDGDEPBAR ;  /* 0x00000000000079af */ /* 0x000e2c0000000000 */
[----:B------:R-:W5:Y:S06]  /*1c260*/  LDSM.16.M88.4 R64, [R217+0x2c00] ;  /* 0x002c0000d940783b */ /* 0x000f6c0000000200 */
[----:B------:R-:W4:Y:S06]  /*1c270*/  LDSM.16.M88.4 R80, [R217+0x3000] ;  /* 0x00300000d950783b */ /* 0x000f2c0000000200 */
[----:B------:R-:W4:Y:S01]  /*1c280*/  LDSM.16.M88.4 R96, [R217+0x3400] ;  /* 0x00340000d960783b */ /* 0x000f220000000200 */
[-C--:B-1----:R-:W-:Y:S05]  /*1c290*/  HMMA.16816.F32.BF16 R4, R128, R16.reuse, RZ ;  /* 0x000000108004723c */ /* 0x082fea00000418ff */
[----:B------:R-:W1:Y:S03]  /*1c2a0*/  LDSM.16.M88.4 R112, [R217+0x3800] ;  /* 0x00380000d970783b */ /* 0x000e660000000200 */
[C---:B------:R-:W-:Y:S03]  /*1c2b0*/  HMMA.16816.F32.BF16 R8, R124.reuse, R16, RZ ;  /* 0x000000107c08723c */ /* 0x040fe600000418ff */
[----:B------:R-:W1:Y:S06]  /*1c2c0*/  LDSM.16.M88.4 R172, [R217+0x3c00] ;  /* 0x003c0000d9ac783b */ /* 0x000e6c0000000200 */
[----:B------:R-:W-:Y:S01]  /*1c2d0*/  LDSM.16.M88.4 R176, [R216] ;  /* 0x00000000d8b0783b */ /* 0x000fe20000000200 */
[-C--:B------:R-:W-:Y:S05]  /*1c2e0*/  HMMA.16816.F32.BF16 R12, R124, R18.reuse, RZ ;  /* 0x000000127c0c723c */ /* 0x080fea00000418ff */
[----:B------:R-:W1:Y:S03]  /*1c2f0*/  LDSM.16.M88.4 R180, [R215] ;  /* 0x00000000d7b4783b */ /* 0x000e660000000200 */
[C---:B------:R-:W-:Y:S03]  /*1c300*/  HMMA.16816.F32.BF16 R16, R128.reuse, R18, RZ ;  /* 0x000000128010723c */ /* 0x040fe600000418ff */
[----:B------:R-:W1:Y:S05]  /*1c310*/  LDSM.16.M88.4 R184, [R216+0x1000] ;  /* 0x00100000d8b8783b */ /* 0x000e6a0000000200 */
[-C--:B------:R-:W-:Y:S01]  /*1c320*/  HMMA.16816.F32.BF16 R20, R128, R32.reuse, RZ ;  /* 0x000000208014723c */ /* 0x080fe200000418ff */
[----:B------:R-:W1:Y:S06]  /*1c330*/  LDSM.16.M88.4 R188, [R212] ;  /* 0x00000000d4bc783b */ /* 0x000e6c0000000200 */
[----:B------:R-:W1:Y:S01]  /*1c340*/  LDSM.16.M88.4 R192, [R211] ;  /* 0x00000000d3c0783b */ /* 0x000e620000000200 */
[C---:B------:R-:W-:Y:S05]  /*1c350*/  HMMA.16816.F32.BF16 R24, R124.reuse, R32, RZ ;  /* 0x000000207c18723c */ /* 0x040fea00000418ff */
[----:B------:R-:W1:Y:S03]  /*1c360*/  LDSM.16.M88.4 R196, [R210] ;  /* 0x00000000d2c4783b */ /* 0x000e660000000200 */
[-C--:B------:R-:W-:Y:S03]  /*1c370*/  HMMA.16816.F32.BF16 R28, R124, R34.reuse, RZ ;  /* 0x000000227c1c723c */ /* 0x080fe600000418ff */
[----:B------:R-:W1:Y:S05]  /*1c380*/  LDSM.16.M88.4 R200, [R209] ;  /* 0x00000000d1c8783b */ /* 0x000e6a0000000200 */
[C---:B------:R-:W-:Y:S01]  /*1c390*/  HMMA.16816.F32.BF16 R32, R128.reuse, R34, RZ ;  /* 0x000000228020723c */ /* 0x040fe200000418ff */
[----:B------:R-:W-:Y:S07]  /*1c3a0*/  LDSM.16.M88.4 R204, [R171] ;  /* 0x00000000abcc783b */ /* 0x000fee0000000200 */
        /* <DEDUP_REMOVED lines=29> */
[----:B------:R-:W4:Y:S01]  /*1c580*/  LDSM.16.M88.4 R180, [R170] ;  /* 0x00000000aab4783b */ /* 0x000f220000000200 */
        /* <DEDUP_REMOVED lines=19> */
[C---:B------:R-:W-:Y:S07]  /*1c6c0*/  HMMA.16816.F32.BF16 R88, R184.reuse, R172, R88 ;  /* 0x000000acb858723c */ /* 0x040fee0000041858 */
[----:B---3--:R-:W-:Y:S01]  /*1c6d0*/  IMAD.MOV.U32 R172, RZ, RZ, R0 ;  /* 0x000000ffffac7224 */ /* 0x008fe200078e0000 */
[-C--:B------:R-:W-:Y:S04]  /*1c6e0*/  HMMA.16816.F32.BF16 R92, R184, R174.reuse, R92 ;  /* 0x000000aeb85c723c */ /* 0x080fe8000004185c */
[----:B--2---:R-:W-:Y:S04]  /*1c6f0*/  IMAD.MOV.U32 R173, RZ, RZ, R2 ;  /* 0x000000ffffad7224 */ /* 0x004fe800078e0002 */
[C---:B------:R-:W-:Y:S08]  /*1c700*/  HMMA.16816.F32.BF16 R96, R176.reuse, R174, R96 ;  /* 0x000000aeb060723c */ /* 0x040ff00000041860 */
[-C--:B------:R-:W-:Y:S08]  /*1c710*/  HMMA.16816.F32.BF16 R100, R176, R204.reuse, R100 ;  /* 0x000000ccb064723c */ /* 0x080ff00000041864 */
[C---:B------:R-:W-:Y:S08]  /*1c720*/  HMMA.16816.F32.BF16 R104, R184.reuse, R204, R104 ;  /* 0x000000ccb868723c */ /* 0x040ff00000041868 */
[-C--:B------:R-:W-:Y:S08]  /*1c730*/  HMMA.16816.F32.BF16 R108, R184, R206.reuse, R108 ;  /* 0x000000ceb86c723c */ /* 0x080ff0000004186c */
[C---:B------:R-:W-:Y:S08]  /*1c740*/  HMMA.16816.F32.BF16 R112, R176.reuse, R206, R112 ;  /* 0x000000ceb070723c */ /* 0x040ff00000041870 */
[-C--:B----4-:R-:W-:Y:S08]  /*1c750*/  HMMA.16816.F32.BF16 R116, R176, R180.reuse, R116 ;  /* 0x000000b4b074723c */ /* 0x090ff00000041874 */
[C---:B------:R-:W-:Y:S08]  /*1c760*/  HMMA.16816.F32.BF16 R120, R184.reuse, R180, R120 ;  /* 0x000000b4b878723c */ /* 0x040ff00000041878 */
[-C--:B------:R-:W-:Y:S08]  /*1c770*/  HMMA.16816.F32.BF16 R124, R184, R182.reuse, R124 ;  /* 0x000000b6b87c723c */ /* 0x080ff0000004187c */
[----:B------:R-:W-:Y:S01]  /*1c780*/  HMMA.16816.F32.BF16 R128, R176, R182, R128 ;  /* 0x000000b6b080723c */ /* 0x000fe20000041880 */
[----:B------:R-:W-:-:S07]  /*1c790*/  @P1 BRA `(.L_x_389) ;  /* 0xfffff38000001947 */ /* 0x000fce000383ffff */
.L_x_388:
[----:B------:R-:W-:Y:S01]  /*1c7a0*/  FMNMX.FTZ R169, R4, R167, !PT ;  /* 0x000000a704a97209 */ /* 0x000fe20007810000 */
[----:B------:R2:W-:Y:S01]  /*1c7b0*/  STL.64 [R1+0x1f8], R210 ;  /* 0x0001f8d201007387 */ /* 0x0005e20000100a00 */
[----:B------:R-:W-:Y:S01]  /*1c7c0*/  FMNMX.FTZ R164, R6, R168, !PT ;  /* 0x000000a806a47209 */ /* 0x000fe20007810000 */
[----:B------:R-:W-:Y:S01]  /*1c7d0*/  UIADD3 UR5, UR28, -0x4ab325aa, URZ ;  /* 0xb54cda561c057890 */ /* 0x000fe2000fffe03f */
[----:B------:R-:W-:Y:S01]  /*1c7e0*/  FMNMX.FTZ R169, R5, R169, !PT ;  /* 0x000000a905a97209 */ /* 0x000fe20007810000 */
[----:B------:R-:W-:Y:S01]  /*1c7f0*/  USHF.L.U32 UR32, UR26, 0x2, URZ ;  /* 0x000000021a207899 */ /* 0x000fe2000800063f */
[----:B------:R-:W-:Y:S02]  /*1c800*/  FMNMX.FTZ R164, R7, R164, !PT ;  /* 0x000000a407a47209 */ /* 0x000fe40007810000 */
[----:B------:R-:W-:Y:S01]  /*1c810*/  FMNMX.FTZ R169, R16, R169, !PT ;  /* 0x000000a910a97209 */ /* 0x000fe20007810000 */
[----:B------:R-:W-:Y:S01]  /*1c820*/  ULOP3.LUT UR4, UR32, UR29, URZ, 0x3c, !UPT ;  /* 0x0000001d20047292 */ /* 0x000fe2000f8e3c3f */
[----:B-1----:R-:W-:Y:S01]  /*1c830*/  FMNMX.FTZ R3, R8, R165, !PT ;  /* 0x000000a508037209 */ /* 0x002fe20007810000 */
[----:B------:R-:W-:Y:S01]  /*1c840*/  UIADD3 UR31, UR32, 0x1, URZ ;  /* 0x00000001201f7890 */ /* 0x000fe2000fffe03f */
[----:B------:R-:W-:Y:S02]  /*1c850*/  FMNMX.FTZ R164, R18, R164, !PT ;  /* 0x000000a412a47209 */ /* 0x000fe40007810000 */
[----:B------:R-:W-:Y:S01]  /*1c860*/  FMNMX.FTZ R169, R17, R169, !PT ;  /* 0x000000a911a97209 */ /* 0x000fe20007810000 */
[----:B------:R-:W-:Y:S01]  /*1c870*/  ULOP3.LUT UR31, UR31, UR29, URZ, 0x3c, !UPT ;  /* 0x0000001d1f1f7292 */ /* 0x000fe2000f8e3c3f */
[----:B------:R-:W-:Y:S02]  /*1c880*/  FMNMX.FTZ R3, R9, R3, !PT ;  /* 0x0000000309037209 */ /* 0x000fe40007810000 */
[----:B------:R-:W-:Y:S02]  /*1c890*/  FMNMX.FTZ R164, R19, R164, !PT ;  /* 0x000000a413a47209 */ /* 0x000fe40007810000 */
[----:B------:R-:W-:Y:S02]  /*1c8a0*/  FMNMX.FTZ R169, R20, R169, !PT ;  /* 0x000000a914a97209 */ /* 0x000fe40007810000 */
[----:B------:R-:W-:Y:S02]  /*1c8b0*/  FMNMX.FTZ R3, R12, R3, !PT ;  /* 0x000000030c037209 */ /* 0x000fe40007810000 */
[----:B------:R-:W-:Y:S02]  /*1c8c0*/  FMNMX.FTZ R164, R22, R164, !PT ;  /* 0x000000a416a47209 */ /* 0x000fe40007810000 */
[----:B------:R-:W-:Y:S02]  /*1c8d0*/  FMNMX.FTZ R169, R21, R169, !PT ;  /* 0x000000a915a97209 */ /* 0x000fe40007810000 */
[----:B------:R-:W-:Y:S01]  /*1c8e0*/  FMNMX.FTZ R3, R13, R3, !PT ;  /* 0x000000030d037209 */ /* 0x000fe20007810000 */
[----:B--2---:R-:W2:Y:S01]  /*1c8f0*/  LDL.64 R210, [R1+0x1c0] ;  /* 0x0001c00001d27983 */ /* 0x004ea20000100a00 */
[----:B------:R-:W-:Y:S02]  /*1c900*/  FMNMX.FTZ R164, R23, R164, !PT ;  /* 0x000000a417a47209 */ /* 0x000fe40007810000 */
[----:B------:R-:W-:Y:S02]  /*1c910*/  FMNMX.FTZ R169, R32, R169, !PT ;  /* 0x000000a920a97209 */ /* 0x000fe40007810000 */
[----:B------:R-:W-:Y:S01]  /*1c920*/  FMNMX.FTZ R3, R24, R3, !PT ;  /* 0x0000000318037209 */ /* 0x000fe20007810000 */
[----:B------:R1:W-:Y:S01]  /*1c930*/  STL.64 [R1+0x1f0], R208 ;  /* 0x0001f0d001007387 */ /* 0x0003e20000100a00 */
        /* <DEDUP_REMOVED lines=14> */
[----:B-1----:R-:W3:Y:S01]  /*1ca20*/  LDL.64 R208, [R1+0x1b8] ;  /* 0x0001b80001d07983 */ /* 0x002ee20000100a00 */
        /* <DEDUP_REMOVED lines=18> */
[----:B-1----:R-:W4:Y:S01]  /*1cb50*/  LDL.64 R170, [R1+0x1b0] ;  /* 0x0001b00001aa7983 */ /* 0x002f220000100a00 */
        /* <DEDUP_REMOVED lines=74> */
[----:B------:R-:W-:Y:S01]  /*1d000*/  FMNMX.FTZ R3, R125, R3, !PT ;  /* 0x000000037d037209 */ /* 0x000fe20007810000 */
[----:B------:R-:W1:Y:S01]  /*1d010*/  SHFL.BFLY PT, R176, R164, 0x2, 0x1f ;  /* 0x0c401f00a4b07f89 */ /* 0x000e6200000e0000 */
[----:B------:R-:W-:Y:S04]  /*1d020*/  FMNMX.FTZ R2, R111, R2, !PT ;  /* 0x000000026f027209 */ /* 0x000fe80007810000 */
[----:B------:R-:W-:Y:S03]  /*1d030*/  FMNMX.FTZ R2, R122, R2, !PT ;  /* 0x000000027a027209 */ /* 0x000fe60007810000 */
[----:B------:R-:W1:Y:S01]  /*1d040*/  SHFL.BFLY PT, R175, R3, 0x2, 0x1f ;  /* 0x0c401f0003af7f89 */ /* 0x000e6200000e0000 */
[----:B------:R-:W-:Y:S04]  /*1d050*/  FMNMX.FTZ R2, R123, R2, !PT ;  /* 0x000000027b027209 */ /* 0x000fe80007810000 */
[----:B------:R-:W-:Y:S02]  /*1d060*/  FMNMX.FTZ R2, R126, R2, !PT ;  /* 0x000000027e027209 */ /* 0x000fe40007810000 */
[----:B-1----:R-:W-:Y:S02]  /*1d070*/  FMNMX.FTZ R0, R169, R0, !PT ;  /* 0x00000000a9007209 */ /* 0x002fe40007810000 */
[----:B------:R-:W-:Y:S05]  /*1d080*/  FMNMX.FTZ R2, R127, R2, !PT ;  /* 0x000000027f027209 */ /* 0x000fea0007810000 */
[----:B------:R-:W1:Y:S01]  /*1d090*/  SHFL.BFLY PT, R174, R2, 0x2, 0x1f ;  /* 0x0c401f0002ae7f89 */ /* 0x000e6200000e0000 */
[----:B------:R-:W-:Y:S07]  /*1d0a0*/  FMNMX.FTZ R176, R164, R176, !PT ;  /* 0x000000b0a4b07209 */ /* 0x000fee0007810000 */
[----:B------:R-:W1:Y:S01]  /*1d0b0*/  SHFL.BFLY PT, R164, R0, 0x1, 0x1f ;  /* 0x0c201f0000a47f89 */ /* 0x000e6200000e0000 */
[----:B------:R-:W-:Y:S07]  /*1d0c0*/  FMNMX.FTZ R175, R3, R175, !PT ;  /* 0x000000af03af7209 */ /* 0x000fee0007810000 */
[----:B------:R-:W1:Y:S02]  /*1d0d0*/  SHFL.BFLY PT, R3, R176, 0x1, 0x1f ;  /* 0x0c201f00b0037f89 */ /* 0x000e6400000e0000 */
[----:B-1----:R-:W-:Y:S06]  /*1d0e0*/  FMNMX.FTZ R174, R2, R174, !PT ;  /* 0x000000ae02ae7209 */ /* 0x002fec0007810000 */
[----:B------:R-:W1:Y:S01]  /*1d0f0*/  SHFL.BFLY PT, R2, R175, 0x1, 0x1f ;  /* 0x0c201f00af027f89 */ /* 0x000e6200000e0000 */
[----:B------:R-:W-:Y:S07]  /*1d100*/  FMNMX.FTZ R164, R0, R164, !PT ;  /* 0x000000a400a47209 */ /* 0x000fee0007810000 */
[----:B------:R-:W2:Y:S01]  /*1d110*/  SHFL.BFLY PT, R0, R174, 0x1, 0x1f ;  /* 0x0c201f00ae007f89 */ /* 0x000ea200000e0000 */
[C---:B------:R-:W-:Y:S01]  /*1d120*/  FSETP.NEU.FTZ.AND P2, PT, R164.reuse, -INF , PT ;  /* 0xff800000a400780b */ /* 0x040fe20003f5d000 */
[C---:B------:R-:W-:Y:S02]  /*1d130*/  FMUL.FTZ R178, R164.reuse, c[0x0][0x23c] ;  /* 0x00008f00a4b27a20 */ /* 0x040fe40000410000 */
[----:B------:R-:W-:Y:S01]  /*1d140*/  FADD.FTZ R169, -R164, R167 ;  /* 0x000000a7a4a97221 */ /* 0x000fe20000010100 */
[----:B------:R-:W-:Y:S02]  /*1d150*/  FMNMX.FTZ R3, R176, R3, !PT ;  /* 0x00000003b0037209 */ /* 0x000fe40007810000 */
[----:B------:R-:W-:Y:S01]  /*1d160*/  FSEL R178, R178, RZ, P2 ;  /* 0x000000ffb2b27208 */ /* 0x000fe20001000000 */
[----:B------:R-:W-:Y:S01]  /*1d170*/  FMUL.FTZ R169, R169, c[0x0][0x23c] ;  /* 0x00008f00a9a97a20 */ /* 0x000fe20000410000 */
[C---:B------:R-:W-:Y:S01]  /*1d180*/  FSETP.NEU.FTZ.AND P1, PT, R3.reuse, -INF , PT ;  /* 0xff8000000300780b */ /* 0x040fe20003f3d000 */
[----:B------:R-:W-:Y:S02]  /*1d190*/  FMUL.FTZ R183, R3, c[0x0][0x23c] ;  /* 0x00008f0003b77a20 */ /* 0x000fe40000410000 */
[--C-:B------:R-:W-:Y:S02]  /*1d1a0*/  FFMA.FTZ R177, R48, c[0x0][0x23c], -R178.reuse ;  /* 0x00008f0030b17a23 */ /* 0x100fe400000108b2 */
[--C-:B------:R-:W-:Y:S01]  /*1d1b0*/  FFMA.FTZ R192, R100, c[0x0][0x23c], -R178.reuse ;  /* 0x00008f0064c07a23 */ /* 0x100fe200000108b2 */
[----:B------:R-:W-:Y:S01]  /*1d1c0*/  FSEL R183, R183, RZ, P1 ;  /* 0x000000ffb7b77208 */ /* 0x000fe20000800000 */
[--C-:B------:R-:W-:Y:S01]  /*1d1d0*/  FFMA.FTZ R4, R4, c[0x0][0x23c], -R178.reuse ;  /* 0x00008f0004047a23 */ /* 0x100fe200000108b2 */
[----:B-1----:R-:W-:Y:S01]  /*1d1e0*/  FMNMX.FTZ R2, R175, R2, !PT ;  /* 0x00000002af027209 */ /* 0x002fe20007810000 */
[--C-:B------:R-:W-:Y:S01]  /*1d1f0*/  FFMA.FTZ R198, R68, c[0x0][0x23c], -R178.reuse ;  /* 0x00008f0044c67a23 */ /* 0x100fe200000108b2 */
[----:B------:R-:W-:Y:S01]  /*1d200*/  MUFU.EX2 R169, R169 ;  /* 0x000000a900a97308 */ /* 0x000fe20000000800 */
[--C-:B------:R-:W-:Y:S01]  /*1d210*/  FFMA.FTZ R68, R84, c[0x0][0x23c], -R178.reuse ;  /* 0x00008f0054447a23 */ /* 0x100fe200000108b2 */
[----:B------:R-:W-:Y:S01]  /*1d220*/  FSETP.NEU.FTZ.AND P1, PT, R2, -INF , PT ;  /* 0xff8000000200780b */ /* 0x000fe20003f3d000 */
[--C-:B------:R-:W-:Y:S01]  /*1d230*/  FFMA.FTZ R84, R113, c[0x0][0x23c], -R178.reuse ;  /* 0x00008f0071547a23 */ /* 0x100fe200000108b2 */
[----:B--2---:R-:W-:Y:S01]  /*1d240*/  FMNMX.FTZ R0, R174, R0, !PT ;  /* 0x00000000ae007209 */ /* 0x004fe20007810000 */
[--C-:B------:R-:W-:Y:S02]  /*1d250*/  FFMA.FTZ R6, R6, c[0x0][0x23c], -R183.reuse ;  /* 0x00008f0006067a23 */ /* 0x100fe400000108b7 */
[----:B------:R-:W-:Y:S02]  /*1d260*/  FFMA.FTZ R176, R52, c[0x0][0x23c], -R178 ;  /* 0x00008f0034b07a23 */ /* 0x000fe400000108b2 */
[----:B------:R-:W-:Y:S01]  /*1d270*/  FFMA.FTZ R52, R38, c[0x0][0x23c], -R183 ;  /* 0x00008f0026347a23 */ /* 0x000fe200000108b7 */
[----:B------:R1:W-:Y:S01]  /*1d280*/  MUFU.EX2 R113, R4 ;  /* 0x0000000400717308 */ /* 0x0003e20000000800 */
[----:B------:R-:W-:Y:S02]  /*1d290*/  FADD.FTZ R167, -R3, R168 ;  /* 0x000000a803a77221 */ /* 0x000fe40000010100 */
[----:B------:R-:W-:Y:S02]  /*1d2a0*/  FADD.FTZ R168, -R2, R165 ;  /* 0x000000a502a87221 */ /* 0x000fe40000010100 */
[----:B------:R-:W-:Y:S02]  /*1d2b0*/  FMUL.FTZ R167, R167, c[0x0][0x23c] ;  /* 0x00008f00a7a77a20 */ /* 0x000fe40000410000 */
[----:B------:R-:W-:Y:S02]  /*1d2c0*/  FMUL.FTZ R168, R168, c[0x0][0x23c] ;  /* 0x00008f00a8a87a20 */ /* 0x000fe40000410000 */
[----:B------:R-:W-:Y:S01]  /*1d2d0*/  FADD.FTZ R165, -R0, R166 ;  /* 0x000000a600a57221 */ /* 0x000fe20000010100 */
        /* <DEDUP_REMOVED lines=8> */
[----:B------:R-:W-:Y:S02]  /*1d360*/  FMUL.FTZ R165, R165, c[0x0][0x23c] ;  /* 0x00008f00a5a57a20 */ /* 0x000fe40000410000 */
[----:B-1----:R-:W-:Y:S02]  /*1d370*/  FMUL.FTZ R4, R2, c[0x0][0x23c] ;  /* 0x00008f0002047a20 */ /* 0x002fe40000410000 */
[--C-:B------:R-:W-:Y:S02]  /*1d380*/  FFMA.FTZ R51, R51, c[0x0][0x23c], -R183.reuse ;  /* 0x00008f0033337a23 */ /* 0x100fe400000108b7 */
[--C-:B------:R-:W-:Y:S01]  /*1d390*/  FFMA.FTZ R204, R66, c[0x0][0x23c], -R183.reuse ;  /* 0x00008f0042cc7a23 */ /* 0x100fe200000108b7 */
[----:B------:R-:W1:Y:S01]  /*1d3a0*/  MUFU.EX2 R167, R167 ;  /* 0x000000a700a77308 */ /* 0x000e620000000800 */
[--C-:B------:R-:W-:Y:S02]  /*1d3b0*/  FFMA.FTZ R196, R98, c[0x0][0x23c], -R183.reuse ;  /* 0x00008f0062c47a23 */ /* 0x100fe400000108b7 */
[--C-:B------:R-:W-:Y:S01]  /*1d3c0*/  FFMA.FTZ R5, R5, c[0x0][0x23c], -R178.reuse ;  /* 0x00008f0005057a23 */ /* 0x100fe200000108b2 */
[----:B--2---:R-:W-:Y:S01]  /*1d3d0*/  FSEL R6, R4, RZ, P1 ;  /* 0x000000ff04067208 */ /* 0x004fe20000800000 */
[C---:B------:R-:W-:Y:S01]  /*1d3e0*/  FMUL.FTZ R4, R0.reuse, c[0x0][0x23c] ;  /* 0x00008f0000047a20 */ /* 0x040fe20000410000 */
[----:B------:R-:W-:Y:S01]  /*1d3f0*/  FSETP.NEU.FTZ.AND P1, PT, R0, -INF , PT ;  /* 0xff8000000000780b */ /* 0x000fe20003f3d000 */
[----:B------:R-:W-:Y:S02]  /*1d400*/  FFMA.FTZ R16, R16, c[0x0][0x23c], -R178 ;  /* 0x00008f0010107a23 */ /* 0x000fe400000108b2 */
[--C-:B------:R-:W-:Y:S01]  /*1d410*/  FFMA.FTZ R39, R8, c[0x0][0x23c], -R6.reuse ;  /* 0x00008f0008277a23 */ /* 0x100fe20000010806 */
[----:B------:R-:W-:Y:S01]  /*1d420*/  FSEL R4, R4, RZ, P1 ;  /* 0x000000ff04047208 */ /* 0x000fe20000800000 */
[----:B------:R-:W2:Y:S01]  /*1d430*/  LDL.LU R8, [R1+0x1d4] ;  /* 0x0001d40001087983 */ /* 0x000ea20000300800 */
[----:B------:R-:W-:Y:S01]  /*1d440*/  FFMA.FTZ R188, R25, c[0x0][0x23c], -R6 ;  /* 0x00008f0019bc7a23 */ /* 0x000fe20000010806 */
[----:B------:R-:W-:Y:S01]  /*1d450*/  MUFU.EX2 R165, R165 ;  /* 0x000000a500a57308 */ /* 0x000fe20000000800 */
[----:B---3--:R-:W-:Y:S02]  /*1d460*/  FFMA.FTZ R168, R85, c[0x0][0x23c], -R178 ;  /* 0x00008f0055a87a23 */ /* 0x008fe400000108b2 */
[----:B------:R-:W-:Y:S02]  /*1d470*/  FFMA.FTZ R182, R10, c[0x0][0x23c], -R4 ;  /* 0x00008f000ab67a23 */ /* 0x000fe40000010804 */
[----:B------:R-:W2:Y:S01]  /*1d480*/  LDL.LU R10, [R1+0x1d0] ;  /* 0x0001d000010a7983 */ /* 0x000ea20000300800 */
[----:B------:R-:W-:Y:S02]  /*1d490*/  FFMA.FTZ R85, R112, c[0x0][0x23c], -R178 ;  /* 0x00008f0070557a23 */ /* 0x000fe400000108b2 */
[----:B------:R-:W-:Y:S01]  /*1d4a0*/  FFMA.FTZ R112, R35, c[0x0][0x23c], -R183 ;  /* 0x00008f0023707a23 */ /* 0x000fe200000108b7 */
[----:B------:R-:W2:Y:S01]  /*1d4b0*/  LDL.LU R25, [R1+0x1d8] ;  /* 0x0001d80001197983 */ /* 0x000ea20000300800 */
[----:B------:R-:W-:Y:S01]  /*1d4c0*/  FFMA.FTZ R35, R46, c[0x0][0x23c], -R4 ;  /* 0x00008f002e237a23 */ /* 0x000fe20000010804 */
[----:B------:R-:W-:Y:S01]  /*1d4d0*/  MUFU.EX2 R182, R182 ;  /* 0x000000b600b67308 */ /* 0x000fe20000000800 */
[----:B------:R-:W-:Y:S02]  /*1d4e0*/  FFMA.FTZ R119, R77, c[0x0][0x23c], -R6 ;  /* 0x00008f004d777a23 */ /* 0x000fe40000010806 */
[--C-:B------:R-:W-:Y:S02]  /*1d4f0*/  FFMA.FTZ R77, R63, c[0x0][0x23c], -R4.reuse ;  /* 0x00008f003f4d7a23 */ /* 0x100fe40000010804 */
[--C-:B------:R-:W-:Y:S02]  /*1d500*/  FFMA.FTZ R63, R90, c[0x0][0x23c], -R4.reuse ;  /* 0x00008f005a3f7a23 */ /* 0x100fe40000010804 */
[----:B------:R-:W-:Y:S02]  /*1d510*/  FFMA.FTZ R90, R95, c[0x0][0x23c], -R4 ;  /* 0x00008f005f5a7a23 */ /* 0x000fe40000010804 */
[----:B------:R-:W-:Y:S01]  /*1d520*/  IMAD.MOV.U32 R95, RZ, RZ, R34 ;  /* 0x000000ffff5f7224 */ /* 0x000fe200078e0022 */
[----:B------:R-:W-:Y:S01]  /*1d530*/  MUFU.EX2 R39, R39 ;  /* 0x0000002700277308 */ /* 0x000fe20000000800 */
[C---:B-1----:R-:W-:Y:S02]  /*1d540*/  FMUL.FTZ R34, R167.reuse, R162 ;  /* 0x000000a2a7227220 */ /* 0x042fe40000410000 */
[----:B------:R-:W-:Y:S02]  /*1d550*/  IMAD.MOV.U32 R162, RZ, RZ, R35 ;  /* 0x000000ffffa27224 */ /* 0x000fe400078e0023 */
[----:B------:R-:W-:Y:S02]  /*1d560*/  FMUL.FTZ R35, R167, R163 ;  /* 0x000000a3a7237220 */ /* 0x000fe40000410000 */
[----:B------:R-:W2:Y:S01]  /*1d570*/  LDL.LU R163, [R1+0x198] ;  /* 0x0001980001a37983 */ /* 0x000ea20000300800 */
[----:B------:R-:W-:Y:S02]  /*1d580*/  FFMA.FTZ R9, R9, c[0x0][0x23c], -R6 ;  /* 0x00008f0009097a23 */ /* 0x000fe40000010806 */
[----:B------:R-:W-:Y:S01]  /*1d590*/  FFMA.FTZ R17, R17, c[0x0][0x23c], -R178 ;  /* 0x00008f0011117a23 */ /* 0x000fe200000108b2 */
        /* <DEDUP_REMOVED lines=11> */
[--C-:B------:R-:W-:Y:S01]  /*1d650*/  FFMA.FTZ R99, R60, c[0x0][0x23c], -R6.reuse ;  /* 0x00008f003c637a23 */ /* 0x100fe20000010806 */
[----:B------:R-:W-:Y:S01]  /*1d660*/  MUFU.EX2 R188, R188 ;  /* 0x000000bc00bc7308 */ /* 0x000fe20000000800 */
[----:B------:R-:W-:Y:S02]  /*1d670*/  FFMA.FTZ R203, R73, c[0x0][0x23c], -R6 ;  /* 0x00008f0049cb7a23 */ /* 0x000fe40000010806 */
        /* <DEDUP_REMOVED lines=9> */
[----:B------:R-:W-:Y:S01]  /*1d710*/  FFMA.FTZ R129, R129, c[0x0][0x23c], -R178 ;  /* 0x00008f0081817a23 */ /* 0x000fe200000108b2 */
        /* <DEDUP_REMOVED lines=10> */
[----:B------:R-:W-:Y:S02]  /*1d7c0*/  FFMA.FTZ R73, R59, c[0x0][0x23c], -R4 ;  /* 0x00008f003b497a23 */ /* 0x000fe40000010804 */
[----:B------:R-:W-:Y:S01]  /*1d7d0*/  FFMA.FTZ R175, R37, c[0x0][0x23c], -R178 ;  /* 0x00008f0025af7a23 */ /* 0x000fe200000108b2 */
[----:B------:R-:W-:Y:S01]  /*1d7e0*/  MUFU.EX2 R59, R13 ;  /* 0x0000000d003b7308 */ /* 0x000fe20000000800 */
[--C-:B------:R-:W-:Y:S02]  /*1d7f0*/  FFMA.FTZ R37, R23, c[0x0][0x23c], -R183.reuse ;  /* 0x00008f0017257a23 */ /* 0x100fe400000108b7 */
[----:B------:R-:W-:Y:S02]  /*1d800*/  FFMA.FTZ R23, R47, c[0x0][0x23c], -R4 ;  /* 0x00008f002f177a23 */ /* 0x000fe40000010804 */
        /* <DEDUP_REMOVED lines=21> */
[----:B------:R-:W1:Y:S01]  /*1d960*/  MUFU.EX2 R183, R5 ;  /* 0x0000000500b77308 */ /* 0x000e620000000800 */
[----:B------:R-:W-:Y:S02]  /*1d970*/  FFMA.FTZ R104, R58, c[0x0][0x23c], -R4 ;  /* 0x00008f003a687a23 */ /* 0x000fe40000010804 */
[----:B------:R-:W-:Y:S02]  /*1d980*/  FFMA.FTZ R189, R24, c[0x0][0x23c], -R6 ;  /* 0x00008f0018bd7a23 */ /* 0x000fe40000010806 */
[----:B------:R-:W-:Y:S02]  /*1d990*/  FFMA.FTZ R24, R42, c[0x0][0x23c], -R4 ;  /* 0x00008f002a187a23 */ /* 0x000fe40000010804 */
[----:B------:R-:W-:Y:S02]  /*1d9a0*/  FFMA.FTZ R67, R41, c[0x0][0x23c], -R6 ;  /* 0x00008f0029437a23 */ /* 0x000fe40000010806 */
[----:B------:R-:W-:Y:S01]  /*1d9b0*/  FFMA.FTZ R195, R110, c[0x0][0x23c], -R4 ;  /* 0x00008f006ec37a23 */ /* 0x000fe20000010804 */
[----:B------:R-:W-:Y:S01]  /*1d9c0*/  LOP3.LUT R110, R211, UR4, RZ, 0x3c, !PT ;  /* 0x00000004d36e7c12 */ /* 0x000fe2000f8e3cff */
[----:B------:R-:W1:Y:S01]  /*1d9d0*/  MUFU.EX2 R41, R7 ;  /* 0x0000000700297308 */ /* 0x000e620000000800 */
[--C-:B------:R-:W-:Y:S01]  /*1d9e0*/  FFMA.FTZ R202, R72, c[0x0][0x23c], -R6.reuse ;  /* 0x00008f0048ca7a23 */ /* 0x100fe20000010806 */
[----:B------:R-:W-:Y:S01]  /*1d9f0*/  UIADD3 UR4, UR29, 0x646e171e, URZ ;  /* 0x646e171e1d047890 */ /* 0x000fe2000fffe03f */
[--C-:B------:R-:W-:Y:S02]  /*1da00*/  FFMA.FTZ R72, R105, c[0x0][0x23c], -R6.reuse ;  /* 0x00008f0069487a23 */ /* 0x100fe40000010806 */
[----:B------:R-:W-:Y:S02]  /*1da10*/  FFMA.FTZ R105, R121, c[0x0][0x23c], -R6 ;  /* 0x00008f0079697a23 */ /* 0x000fe40000010806 */
[----:B------:R-:W-:Y:S02]  /*1da20*/  FFMA.FTZ R121, R111, c[0x0][0x23c], -R4 ;  /* 0x00008f006f797a23 */ /* 0x000fe40000010804 */
[----:B------:R-:W-:Y:S01]  /*1da30*/  IMAD.WIDE.U32 R110, R110, -0x326172a9, RZ ;  /* 0xcd9e8d576e6e7825 */ /* 0x000fe200078e00ff */
[----:B------:R1:W-:Y:S03]  /*1da40*/  MUFU.EX2 R42, R17 ;  /* 0x00000011002a7308 */ /* 0x0003e60000000800 */
[--C-:B------:R-:W-:Y:S02]  /*1da50*/  FFMA.FTZ R115, R89, c[0x0][0x23c], -R6.reuse ;  /* 0x00008f0059737a23 */ /* 0x100fe40000010806 */
[----:B------:R-:W-:Y:S02]  /*1da60*/  FFMA.FTZ R89, R92, c[0x0][0x23c], -R6 ;  /* 0x00008f005c597a23 */ /* 0x000fe40000010806 */
[--C-:B------:R-:W-:Y:S02]  /*1da70*/  FFMA.FTZ R92, R78, c[0x0][0x23c], -R4.reuse ;  /* 0x00008f004e5c7a23 */ /* 0x100fe40000010804 */
[--C-:B------:R-:W-:Y:S01]  /*1da80*/  FFMA.FTZ R78, R122, c[0x0][0x23c], -R4.reuse ;  /* 0x00008f007a4e7a23 */ /* 0x100fe20000010804 */
[----:B------:R1:W-:Y:S01]  /*1da90*/  MUFU.EX2 R58, R12 ;  /* 0x0000000c003a7308 */ /* 0x0003e20000000800 */
[----:B------:R-:W-:Y:S01]  /*1daa0*/  FFMA.FTZ R122, R126, c[0x0][0x23c], -R4 ;  /* 0x00008f007e7a7a23 */ /* 0x000fe20000010804 */
[----:B----4-:R-:W-:Y:S01]  /*1dab0*/  LOP3.LUT R126, R171, UR19, R210, 0x96, !PT ;  /* 0x00000013ab7e7c12 */ /* 0x010fe2000f8e96d2 */
[--C-:B------:R-:W-:Y:S02]  /*1dac0*/  FFMA.FTZ R43, R43, c[0x0][0x23c], -R4.reuse ;  /* 0x00008f002b2b7a23 */ /* 0x100fe40000010804 */
[--C-:B------:R-:W-:Y:S02]  /*1dad0*/  FFMA.FTZ R14, R14, c[0x0][0x23c], -R4.reuse ;  /* 0x00008f000e0e7a23 */ /* 0x100fe40000010804 */
[--C-:B------:R-:W-:Y:S02]  /*1dae0*/  FFMA.FTZ R206, R74, c[0x0][0x23c], -R4.reuse ;  /* 0x00008f004ace7a23 */ /* 0x100fe40000010804 */
[--C-:B------:R-:W-:Y:S01]  /*1daf0*/  FFMA.FTZ R207, R75, c[0x0][0x23c], -R4.reuse ;  /* 0x00008f004bcf7a23 */ /* 0x100fe20000010804 */
[----:B------:R4:W2:Y:S01]  /*1db00*/  MUFU.EX2 R74, R14 ;  /* 0x0000000e004a7308 */ /* 0x0008a20000000800 */
[----:B------:R-:W-:Y:S02]  /*1db10*/  FFMA.FTZ R205, R79, c[0x0][0x23c], -R4 ;  /* 0x00008f004fcd7a23 */ /* 0x000fe40000010804 */
[----:B------:R-:W-:Y:S01]  /*1db20*/  IMAD.MOV.U32 R79, RZ, RZ, R43 ;  /* 0x000000ffff4f7224 */ /* 0x000fe200078e002b */
[----:B------:R-:W-:Y:S01]  /*1db30*/  LOP3.LUT R43, R111, UR20, R208, 0x96, !PT ;  /* 0x000000146f2b7c12 */ /* 0x000fe2000f8e96d0 */
[--C-:B------:R-:W-:Y:S02]  /*1db40*/  FFMA.FTZ R75, R106, c[0x0][0x23c], -R4.reuse ;  /* 0x00008f006a4b7a23 */ /* 0x100fe40000010804 */
[----:B------:R-:W-:Y:S02]  /*1db50*/  FFMA.FTZ R106, R127, c[0x0][0x23c], -R4 ;  /* 0x00008f007f6a7a23 */ /* 0x000fe40000010804 */
[----:B------:R-:W-:Y:S01]  /*1db60*/  IMAD.WIDE.U32 R126, R126, -0x326172a9, RZ ;  /* 0xcd9e8d577e7e7825 */ /* 0x000fe200078e00ff */
[----:B------:R-:W-:Y:S03]  /*1db70*/  MUFU.EX2 R189, R189 ;  /* 0x000000bd00bd7308 */ /* 0x000fe60000000800 */
[----:B------:R-:W-:Y:S02]  /*1db80*/  FFMA.FTZ R98, R76, c[0x0][0x23c], -R6 ;  /* 0x00008f004c627a23 */ /* 0x000fe40000010806 */
[----:B------:R-:W-:Y:S02]  /*1db90*/  FFMA.FTZ R76, R62, c[0x0][0x23c], -R4 ;  /* 0x00008f003e4c7a23 */ /* 0x000fe40000010804 */
[----:B------:R-:W-:Y:S02]  /*1dba0*/  IMAD.MOV.U32 R62, RZ, RZ, R24 ;  /* 0x000000ffff3e7224 */ /* 0x000fe400078e0018 */
[----:B------:R-:W-:Y:S01]  /*1dbb0*/  FFMA.FTZ R184, R15, c[0x0][0x23c], -R4 ;  /* 0x00008f000fb87a23 */ /* 0x000fe20000010804 */
[----:B------:R-:W-:Y:S01]  /*1dbc0*/  MUFU.EX2 R200, R200 ;  /* 0x000000c800c87308 */ /* 0x000fe20000000800 */
[----:B-1----:R-:W-:Y:S02]  /*1dbd0*/  FMUL.FTZ R9, R166, R133 ;  /* 0x00000085a6097220 */ /* 0x002fe40000410000 */
[--C-:B------:R-:W-:Y:S01]  /*1dbe0*/  FFMA.FTZ R55, R40, c[0x0][0x23c], -R6.reuse ;  /* 0x00008f0028377a23 */ /* 0x100fe20000010806 */
[----:B------:R-:W-:Y:S01]  /*1dbf0*/  F2FP.BF16.PACK_AB R40, R183, R113 ;  /* 0x00000071b728723e */ /* 0x000fe200000010ff */
[--C-:B------:R-:W-:Y:S02]  /*1dc00*/  FFMA.FTZ R193, R108, c[0x0][0x23c], -R6.reuse ;  /* 0x00008f006cc17a23 */ /* 0x100fe40000010806 */
[----:B------:R-:W-:Y:S02]  /*1dc10*/  FFMA.FTZ R124, R124, c[0x0][0x23c], -R6 ;  /* 0x00008f007c7c7a23 */ /* 0x000fe40000010806 */
[----:B------:R-:W-:Y:S01]  /*1dc20*/  FFMA.FTZ R91, R91, c[0x0][0x23c], -R4 ;  /* 0x00008f005b5b7a23 */ /* 0x000fe20000010804 */
[----:B------:R-:W-:Y:S01]  /*1dc30*/  MUFU.EX2 R204, R204 ;  /* 0x000000cc00cc7308 */ /* 0x000fe20000000800 */
[C---:B------:R-:W-:Y:S02]  /*1dc40*/  FMUL.FTZ R5, R169.reuse, R145 ;  /* 0x00000091a9057220 */ /* 0x040fe40000410000 */
[C---:B------:R-:W-:Y:S02]  /*1dc50*/  FMUL.FTZ R16, R169.reuse, R152 ;  /* 0x00000098a9107220 */ /* 0x040fe40000410000 */
[C---:B------:R-:W-:Y:S02]  /*1dc60*/  FMUL.FTZ R17, R169.reuse, R153 ;  /* 0x00000099a9117220 */ /* 0x040fe40000410000 */
[C---:B------:R-:W-:Y:S02]  /*1dc70*/  FMUL.FTZ R20, R169.reuse, R156 ;  /* 0x0000009ca9147220 */ /* 0x040fe40000410000 */
[C---:B------:R-:W-:Y:S01]  /*1dc80*/  FMUL.FTZ R21, R169.reuse, R157 ;  /* 0x0000009da9157220 */ /* 0x040fe20000410000 */
[----:B------:R-:W-:Y:S01]  /*1dc90*/  MUFU.EX2 R198, R198 ;  /* 0x000000c600c67308 */ /* 0x000fe20000000800 */
[C---:B------:R-:W-:Y:S02]  /*1dca0*/  FMUL.FTZ R32, R169.reuse, R160 ;  /* 0x000000a0a9207220 */ /* 0x040fe40000410000 */
[----:B------:R-:W-:Y:S02]  /*1dcb0*/  IMAD.MOV.U32 R160, RZ, RZ, R22 ;  /* 0x000000ffffa07224 */ /* 0x000fe400078e0016 */
[----:B------:R-:W-:Y:S02]  /*1dcc0*/  FMUL.FTZ R33, R169, R161 ;  /* 0x000000a1a9217220 */ /* 0x000fe40000410000 */
[----:B------:R-:W-:Y:S02]  /*1dcd0*/  IMAD.MOV.U32 R161, RZ, RZ, R23 ;  /* 0x000000ffffa17224 */ /* 0x000fe400078e0017 */
[C---:B------:R-:W-:Y:S01]  /*1dce0*/  FMUL.FTZ R7, R167.reuse, R147 ;  /* 0x00000093a7077220 */ /* 0x040fe20000410000 */
[----:B------:R-:W-:Y:S01]  /*1dcf0*/  MUFU.EX2 R101, R101 ;  /* 0x0000006500657308 */ /* 0x000fe20000000800 */
[C---:B------:R-:W-:Y:S02]  /*1dd00*/  FMUL.FTZ R18, R167.reuse, R154 ;  /* 0x0000009aa7127220 */ /* 0x040fe40000410000 */
[C---:B------:R-:W-:Y:S02]  /*1dd10*/  FMUL.FTZ R19, R167.reuse, R155 ;  /* 0x0000009ba7137220 */ /* 0x040fe40000410000 */
[C---:B------:R-:W-:Y:S02]  /*1dd20*/  FMUL.FTZ R22, R167.reuse, R158 ;  /* 0x0000009ea7167220 */ /* 0x040fe40000410000 */
[----:B------:R-:W-:Y:S02]  /*1dd30*/  FMUL.FTZ R23, R167, R159 ;  /* 0x0000009fa7177220 */ /* 0x000fe40000410000 */
[C---:B------:R-:W-:Y:S01]  /*1dd40*/  FMUL.FTZ R12, R166.reuse, R136 ;  /* 0x00000088a60c7220 */ /* 0x040fe20000410000 */
[----:B------:R-:W-:Y:S01]  /*1dd50*/  MUFU.EX2 R202, R202 ;  /* 0x000000ca00ca7308 */ /* 0x000fe20000000800 */
[C---:B------:R-:W-:Y:S02]  /*1dd60*/  FMUL.FTZ R13, R166.reuse, R137 ;  /* 0x00000089a60d7220 */ /* 0x040fe40000410000 */
[----:B------:R-:W-:Y:S02]  /*1dd70*/  FMUL.FTZ R24, R166, R140 ;  /* 0x0000008ca6187220 */ /* 0x000fe40000410000 */
[----:B------:R-:W-:Y:S02]  /*1dd80*/  FMUL.FTZ R11, R165, R135 ;  /* 0x00000087a50b7220 */ /* 0x000fe40000410000 */
[--C-:B------:R-:W-:Y:S02]  /*1dd90*/  FFMA.FTZ R54, R28, c[0x0][0x23c], -R6.reuse ;  /* 0x00008f001c367a23 */ /* 0x100fe40000010806 */
[C---:B------:R-:W-:Y:S01]  /*1dda0*/  FMUL.FTZ R28, R166.reuse, R148 ;  /* 0x00000094a61c7220 */ /* 0x040fe20000410000 */
[----:B------:R-:W-:Y:S01]  /*1ddb0*/  MUFU.EX2 R203, R203 ;  /* 0x000000cb00cb7308 */ /* 0x000fe20000000800 */
[--C-:B------:R-:W-:Y:S02]  /*1ddc0*/  FFMA.FTZ R50, R29, c[0x0][0x23c], -R6.reuse ;  /* 0x00008f001d327a23 */ /* 0x100fe40000010806 */
[----:B------:R-:W-:Y:S02]  /*1ddd0*/  FMUL.FTZ R29, R166, R149 ;  /* 0x00000095a61d7220 */ /* 0x000fe40000410000 */
[--C-:B------:R-:W-:Y:S02]  /*1dde0*/  FFMA.FTZ R71, R44, c[0x0][0x23c], -R6.reuse ;  /* 0x00008f002c477a23 */ /* 0x100fe40000010806 */
[--C-:B------:R-:W-:Y:S02]  /*1ddf0*/  FFMA.FTZ R45, R45, c[0x0][0x23c], -R6.reuse ;  /* 0x00008f002d2d7a23 */ /* 0x100fe40000010806 */
[--C-:B------:R-:W-:Y:S01]  /*1de00*/  FFMA.FTZ R103, R56, c[0x0][0x23c], -R6.reuse ;  /* 0x00008f0038677a23 */ /* 0x100fe20000010806 */
[----:B------:R-:W-:Y:S01]  /*1de10*/  MUFU.EX2 R206, R206 ;  /* 0x000000ce00ce7308 */ /* 0x000fe20000000800 */
[--C-:B------:R-:W-:Y:S02]  /*1de20*/  FFMA.FTZ R56, R57, c[0x0][0x23c], -R6.reuse ;  /* 0x00008f0039387a23 */ /* 0x100fe40000010806 */
[----:B------:R-:W-:Y:S02]  /*1de30*/  FFMA.FTZ R102, R61, c[0x0][0x23c], -R6 ;  /* 0x00008f003d667a23 */ /* 0x000fe40000010806 */
[----:B------:R-:W-:Y:S02]  /*1de40*/  FFMA.FTZ R61, R26, c[0x0][0x23c], -R4 ;  /* 0x00008f001a3d7a23 */ /* 0x000fe40000010804 */
[----:B------:R-:W-:Y:S02]  /*1de50*/  FFMA.FTZ R125, R125, c[0x0][0x23c], -R6 ;  /* 0x00008f007d7d7a23 */ /* 0x000fe40000010806 */
[--C-:B------:R-:W-:Y:S01]  /*1de60*/  FFMA.FTZ R108, R27, c[0x0][0x23c], -R4.reuse ;  /* 0x00008f001b6c7a23 */ /* 0x100fe20000010804 */
[----:B------:R-:W-:Y:S01]  /*1de70*/  MUFU.EX2 R197, R197 ;  /* 0x000000c500c57308 */ /* 0x000fe20000000800 */
[--C-:B------:R-:W-:Y:S02]  /*1de80*/  FFMA.FTZ R57, R30, c[0x0][0x23c], -R4.reuse ;  /* 0x00008f001e397a23 */ /* 0x100fe40000010804 */
[--C-:B------:R-:W-:Y:S02]  /*1de90*/  FFMA.FTZ R44, R31, c[0x0][0x23c], -R4.reuse ;  /* 0x00008f001f2c7a23 */ /* 0x100fe40000010804 */
[--C-:B------:R-:W-:Y:S02]  /*1dea0*/  FFMA.FTZ R94, R94, c[0x0][0x23c], -R4.reuse ;  /* 0x00008f005e5e7a23 */ /* 0x100fe40000010804 */
[--C-:B------:R-:W-:Y:S02]  /*1deb0*/  FFMA.FTZ R107, R107, c[0x0][0x23c], -R4.reuse ;  /* 0x00008f006b6b7a23 */ /* 0x100fe40000010804 */
[----:B------:R-:W-:Y:S01]  /*1dec0*/  FFMA.FTZ R123, R123, c[0x0][0x23c], -R4 ;  /* 0x00008f007b7b7a23 */ /* 0x000fe20000010804 */
[----:B------:R-:W-:Y:S01]  /*1ded0*/  MUFU.EX2 R108, R108 ;  /* 0x0000006c006c7308 */ /* 0x000fe20000000800 */
[----:B------:R-:W-:Y:S02]  /*1dee0*/  FMUL.FTZ R4, R169, R144 ;  /* 0x00000090a9047220 */ /* 0x000fe40000410000 */
[--C-:B------:R-:W-:Y:S02]  /*1def0*/  FFMA.FTZ R93, R93, c[0x0][0x23c], -R6.reuse ;  /* 0x00008f005d5d7a23 */ /* 0x100fe40000010806 */
[----:B------:R-:W-:Y:S02]  /*1df00*/  FFMA.FTZ R120, R120, c[0x0][0x23c], -R6 ;  /* 0x00008f0078787a23 */ /* 0x000fe40000010806 */
[----:B------:R-:W-:Y:S02]  /*1df10*/  FMUL.FTZ R6, R167, R146 ;  /* 0x00000092a7067220 */ /* 0x000fe40000410000 */
[----:B------:R-:W-:Y:S01]  /*1df20*/  IMAD.MOV.U32 R148, RZ, RZ, R161 ;  /* 0x000000ffff947224 */ /* 0x000fe200078e00a1 */
[----:B------:R-:W-:Y:S01]  /*1df30*/  MUFU.EX2 R207, R207 ;  /* 0x000000cf00cf7308 */ /* 0x000fe20000000800 */
[----:B------:R1:W3:Y:S01]  /*1df40*/  LDL.S16 R161, [R1+0x170] ;  /* 0x0001700001a17983 */ /* 0x0002e20000100600 */
[----:B------:R-:W-:Y:S02]  /*1df50*/  IMAD.MOV.U32 R140, RZ, RZ, R95 ;  /* 0x000000ffff8c7224 */ /* 0x000fe400078e005f */
[----:B------:R-:W-:Y:S02]  /*1df60*/  IMAD.MOV.U32 R149, RZ, RZ, R160 ;  /* 0x000000ffff957224 */ /* 0x000fe400078e00a0 */
[----:B------:R1:W3:Y:S01]  /*1df70*/  LDL.S16 R160, [R1+0x16c] ;  /* 0x00016c0001a07983 */ /* 0x0002e20000100600 */
[C---:B----4-:R-:W-:Y:S02]  /*1df80*/  FMUL.FTZ R14, R165.reuse, R138 ;  /* 0x0000008aa50e7220 */ /* 0x050fe40000410000 */
[C---:B------:R-:W-:Y:S01]  /*1df90*/  FMUL.FTZ R15, R165.reuse, R139 ;  /* 0x0000008ba50f7220 */ /* 0x040fe20000410000 */
[----:B------:R-:W-:Y:S01]  /*1dfa0*/  MUFU.EX2 R205, R205 ;  /* 0x000000cd00cd7308 */ /* 0x000fe20000000800 */
[C---:B------:R-:W-:Y:S02]  /*1dfb0*/  FMUL.FTZ R26, R165.reuse, R142 ;  /* 0x0000008ea51a7220 */ /* 0x040fe40000410000 */
[----:B------:R1:W4:Y:S01]  /*1dfc0*/  LDL.S16 R142, [R1+0x168] ;  /* 0x00016800018e7983 */ /* 0x0003220000100600 */
[----:B------:R-:W-:Y:S02]  /*1dfd0*/  FMUL.FTZ R27, R165, R143 ;  /* 0x0000008fa51b7220 */ /* 0x000fe40000410000 */
[----:B--2---:R-:W-:Y:S02]  /*1dfe0*/  FFMA.FTZ R167, R167, R8, R38 ;  /* 0x00000008a7a77223 */ /* 0x004fe40000010026 */
[C---:B------:R-:W-:Y:S02]  /*1dff0*/  FMUL.FTZ R8, R166.reuse, R132 ;  /* 0x00000084a6087220 */ /* 0x040fe40000410000 */
[----:B------:R-:W-:Y:S01]  /*1e000*/  IMAD.MOV.U32 R132, RZ, RZ, R162 ;  /* 0x000000ffff847224 */ /* 0x000fe200078e00a2 */
[----:B------:R-:W-:Y:S01]  /*1e010*/  MUFU.EX2 R199, R199 ;  /* 0x000000c700c77308 */ /* 0x000fe20000000800 */
[----:B------:R-:W-:Y:S01]  /*1e020*/  IMAD.MOV.U32 R162, RZ, RZ, R62 ;  /* 0x000000ffffa27224 */ /* 0x000fe200078e003e */
[----:B------:R-:W-:Y:S01]  /*1e030*/  LOP3.LUT R62, R127, UR18, R110, 0x96, !PT ;  /* 0x000000127f3e7c12 */ /* 0x000fe2000f8e966e */
[----:B------:R-:W-:Y:S02]  /*1e040*/  FADD.FTZ R167, R41, R167 ;  /* 0x000000a729a77221 */ /* 0x000fe40000010000 */
[----:B------:R-:W-:Y:S02]  /*1e050*/  FFMA.FTZ R169, R169, R25, R113 ;  /* 0x00000019a9a97223 */ /* 0x000fe40000010071 */
[C---:B------:R-:W-:Y:S02]  /*1e060*/  FMUL.FTZ R25, R166.reuse, R141 ;  /* 0x0000008da6197220 */ /* 0x040fe40000410000 */
[----:B------:R-:W-:Y:S01]  /*1e070*/  FFMA.FTZ R166, R166, R10, R39 ;  /* 0x0000000aa6a67223 */ /* 0x000fe20000010027 */
[----:B------:R2:W1:Y:S01]  /*1e080*/  MUFU.EX2 R113, R48 ;  /* 0x0000003000717308 */ /* 0x0004620000000800 */
[----:B------:R-:W-:Y:S02]  /*1e090*/  FMUL.FTZ R10, R165, R134 ;  /* 0x00000086a50a7220 */ /* 0x000fe40000410000 */
[----:B------:R-:W-:Y:S01]  /*1e0a0*/  IMAD.WIDE.U32 R134, R43, -0x2daee0ad, RZ ;  /* 0xd2511f532b867825 */ /* 0x000fe200078e00ff */
[----:B------:R-:W-:Y:S02]  /*1e0b0*/  F2FP.BF16.PACK_AB R43, R41, R38 ;  /* 0x00000026292b723e */ /* 0x000fe400000010ff */
[----:B------:R-:W-:Y:S01]  /*1e0c0*/  F2FP.BF16.PACK_AB R41, R60, R39 ;  /* 0x000000273c29723e */ /* 0x000fe200000010ff */
[----:B------:R-:W-:Y:S01]  /*1e0d0*/  IMAD.WIDE.U32 R136, R62, -0x2daee0ad, RZ ;  /* 0xd2511f533e887825 */ /* 0x000fe200078e00ff */
[----:B------:R-:W-:Y:S02]  /*1e0e0*/  LOP3.LUT R38, R135, UR17, R170, 0x96, !PT ;  /* 0x0000001187267c12 */ /* 0x000fe4000f8e96aa */
[----:B------:R-:W-:Y:S01]  /*1e0f0*/  MUFU.EX2 R196, R196 ;  /* 0x000000c400c47308 */ /* 0x000fe20000000800 */
[----:B------:R-:W-:Y:S01]  /*1e100*/  FADD.FTZ R39, R60, R166 ;  /* 0x000000a63c277221 */ /* 0x000fe20000010000 */
[----:B------:R-:W-:Y:S01]  /*1e110*/  LOP3.LUT R62, R137, UR15, R134, 0x96, !PT ;  /* 0x0000000f893e7c12 */ /* 0x000fe2000f8e9686 */
[----:B------:R-:W-:Y:S01]  /*1e120*/  IMAD.WIDE.U32 R134, R38, -0x326172a9, RZ ;  /* 0xcd9e8d5726867825 */ /* 0x000fe200078e00ff */
[----:B------:R-:W-:Y:S03]  /*1e130*/  F2FP.BF16.PACK_AB R38, R109, R182 ;  /* 0x000000b66d26723e */ /* 0x000fe600000010ff */
[----:B------:R-:W-:Y:S01]  /*1e140*/  FFMA.FTZ R133, R165, R163, R182 ;  /* 0x000000a3a5857223 */ /* 0x000fe200000100b6 */
[----:B------:R-:W-:Y:S01]  /*1e150*/  LOP3.LUT R95, R135, UR16, R126, 0x96, !PT ;  /* 0x00000010875f7c12 */ /* 0x000fe2000f8e967e */
[----:B------:R-:W-:Y:S01]  /*1e160*/  IMAD.MOV.U32 R163, RZ, RZ, R79 ;  /* 0x000000ffffa37224 */ /* 0x000fe200078e004f */
[----:B------:R-:W1:Y:S01]  /*1e170*/  MUFU.EX2 R60, R181 ;  /* 0x000000b5003c7308 */ /* 0x000e620000000800 */
[----:B------:R-:W-:Y:S02]  /*1e180*/  FADD.FTZ R133, R109, R133 ;  /* 0x000000856d857221 */ /* 0x000fe40000010000 */
[----:B------:R-:W-:Y:S04]  /*1e190*/  IMAD.WIDE.U32 R138, R95, -0x2daee0ad, RZ ;  /* 0xd2511f535f8a7825 */ /* 0x000fe800078e00ff */
[----:B------:R-:W-:Y:S02]  /*1e1a0*/  FADD.FTZ R169, R183, R169 ;  /* 0x000000a9b7a97221 */ /* 0x000fe40000010000 */
[----:B------:R-:W-:Y:S01]  /*1e1b0*/  IMAD.MOV.U32 R141, RZ, RZ, R185 ;  /* 0x000000ffff8d7224 */ /* 0x000fe200078e00b9 */
[----:B------:R1:W1:Y:S01]  /*1e1c0*/  MUFU.EX2 R79, R184 ;  /* 0x000000b8004f7308 */ /* 0x0002620000000800 */
[----:B------:R-:W-:Y:S02]  /*1e1d0*/  FADD.FTZ R133, R74, R133 ;  /* 0x000000854a857221 */ /* 0x000fe40000010000 */
[----:B------:R-:W-:Y:S01]  /*1e1e0*/  IMAD.MOV.U32 R166, RZ, RZ, R148 ;  /* 0x000000ffffa67224 */ /* 0x000fe200078e0094 */
[----:B--2---:R-:W-:Y:S01]  /*1e1f0*/  F2FP.BF16.PACK_AB R48, R42, R141 ;  /* 0x0000008d2a30723e */ /* 0x004fe200000010ff */
[C---:B------:R-:W-:Y:S02]  /*1e200*/  FMUL.FTZ R30, R165.reuse, R150 ;  /* 0x00000096a51e7220 */ /* 0x040fe40000410000 */
[----:B------:R-:W-:Y:S02]  /*1e210*/  FMUL.FTZ R31, R165, R151 ;  /* 0x00000097a51f7220 */ /* 0x000fe40000410000 */
[----:B------:R-:W-:Y:S01]  /*1e220*/  FADD.FTZ R39, R58, R39 ;  /* 0x000000273a277221 */ /* 0x000fe20000010000 */
[----:B------:R-:W-:Y:S01]  /*1e230*/  MUFU.EX2 R193, R193 ;  /* 0x000000c100c17308 */ /* 0x000fe20000000800 */
[----:B------:R-:W-:Y:S01]  /*1e240*/  FADD.FTZ R135, R46, R167 ;  /* 0x000000a72e877221 */ /* 0x000fe20000010000 */
[C---:B------:R-:W-:Y:S03]  /*1e250*/  F2FP.BF16.PACK_AB R46, R47.reuse, R46 ;  /* 0x0000002e2f2e723e */ /* 0x040fe600000010ff */
[----:B------:R-:W-:Y:S01]  /*1e260*/  FADD.FTZ R135, R47, R135 ;  /* 0x000000872f877221 */ /* 0x000fe20000010000 */
[C---:B------:R-:W-:Y:S01]  /*1e270*/  F2FP.BF16.PACK_AB R47, R59.reuse, R58 ;  /* 0x0000003a3b2f723e */ /* 0x040fe200000010ff */
[--C-:B------:R-:W-:Y:S01]  /*1e280*/  FADD.FTZ R59, R59, R39.reuse ;  /* 0x000000273b3b7221 */ /* 0x100fe20000010000 */
[----:B------:R-:W-:Y:S01]  /*1e290*/  PRMT R39, R43, 0x7632, R39 ;  /* 0x000076322b277816 */ /* 0x000fe20000000027 */
[----:B-1----:R-:W-:Y:S01]  /*1e2a0*/  FADD.FTZ R135, R113, R135 ;  /* 0x0000008771877221 */ /* 0x002fe20000010000 */
[----:B------:R-:W-:Y:S01]  /*1e2b0*/  MUFU.EX2 R194, R194 ;  /* 0x000000c200c27308 */ /* 0x000fe20000000800 */
[----:B------:R-:W-:Y:S01]  /*1e2c0*/  LOP3.LUT R184, R139, UR13, R136, 0x96, !PT ;  /* 0x0000000d8bb87c12 */ /* 0x000fe2000f8e9688 */
[----:B------:R-:W-:Y:S01]  /*1e2d0*/  IMAD.WIDE.U32 R136, R62, -0x326172a9, RZ ;  /* 0xcd9e8d573e887825 */ /* 0x000fe200078e00ff */
[----:B------:R1:W2:Y:S03]  /*1e2e0*/  LDL.S16 R139, [R1+0x164] ;  /* 0x00016400018b7983 */ /* 0x0002a60000100600 */
[----:B------:R-:W-:Y:S01]  /*1e2f0*/  IMAD.WIDE.U32 R184, R184, -0x326172a9, RZ ;  /* 0xcd9e8d57b8b87825 */ /* 0x000fe200078e00ff */
[----:B------:R-:W-:Y:S03]  /*1e300*/  LOP3.LUT R182, R137, UR14, R134, 0x96, !PT ;  /* 0x0000000e89b67c12 */ /* 0x000fe6000f8e9686 */
[----:B------:R1:W-:Y:S01]  /*1e310*/  MUFU.EX2 R109, R180 ;  /* 0x000000b4006d7308 */ /* 0x0003e20000000800 */
[----:B------:R-:W-:Y:S01]  /*1e320*/  FADD.FTZ R134, R141, R169 ;  /* 0x000000a98d867221 */ /* 0x000fe20000010000 */
[----:B------:R-:W-:Y:S01]  /*1e330*/  LOP3.LUT R62, R185, UR12, R136, 0x96, !PT ;  /* 0x0000000cb93e7c12 */ /* 0x000fe2000f8e9688 */
[----:B------:R-:W-:Y:S04]  /*1e340*/  IMAD.WIDE.U32 R182, R182, -0x2daee0ad, RZ ;  /* 0xd2511f53b6b67825 */ /* 0x000fe800078e00ff */
[----:B------:R-:W-:Y:S03]  /*1e350*/  FADD.FTZ R134, R42, R134 ;  /* 0x000000862a867221 */ /* 0x000fe60000010000 */
[----:B------:R1:W1:Y:S01]  /*1e360*/  MUFU.EX2 R95, R37 ;  /* 0x00000025005f7308 */ /* 0x0002620000000800 */
[----:B------:R-:W-:Y:S02]  /*1e370*/  IMAD.MOV.U32 R141, RZ, RZ, R132 ;  /* 0x000000ffff8d7224 */ /* 0x000fe400078e0084 */
[----:B------:R-:W-:Y:S07]  /*1e380*/  FADD.FTZ R134, R60, R134 ;  /* 0x000000863c867221 */ /* 0x000fee0000010000 */
[----:B------:R-:W-:Y:S01]  /*1e390*/  MUFU.EX2 R117, R117 ;  /* 0x0000007500757308 */ /* 0x000fe20000000800 */
[----:B-1----:R-:W-:Y:S05]  /*1e3a0*/  LOP3.LUT R180, R183, UR11, R138, 0x96, !PT ;  /* 0x0000000bb7b47c12 */ /* 0x002fea000f8e968a */
[----:B------:R-:W-:Y:S04]  /*1e3b0*/  IMAD.WIDE.U32 R180, R180, -0x326172a9, RZ ;  /* 0xcd9e8d57b4b47825 */ /* 0x000fe800078e00ff */
[----:B------:R-:W-:Y:S01]  /*1e3c0*/  MUFU.EX2 R85, R85 ;  /* 0x0000005500557308 */ /* 0x000fe20000000800 */
[----:B------:R-:W-:Y:S04]  /*1e3d0*/  LOP3.LUT R37, R181, UR5, R184, 0x96, !PT ;  /* 0x00000005b5257c12 */ /* 0x000fe8000f8e96b8 */
[C---:B------:R-:W-:Y:S05]  /*1e3e0*/  LOP3.LUT R42, R37.reuse, 0xff, RZ, 0xc0, !PT ;  /* 0x000000ff252a7812 */ /* 0x040fea00078ec0ff */
[----:B------:R-:W-:Y:S01]  /*1e3f0*/  MUFU.EX2 R195, R195 ;  /* 0x000000c300c37308 */ /* 0x000fe20000000800 */
[----:B------:R-:W-:Y:S02]  /*1e400*/  ISETP.LE.U32.AND P4, PT, R42, UR30, PT ;  /* 0x0000001e2a007c0c */ /* 0x000fe4000bf83070 */
[----:B------:R-:W-:Y:S04]  /*1e410*/  LOP3.LUT R42, R37, 0xffff, RZ, 0xc0, !PT ;  /* 0x0000ffff252a7812 */ /* 0x000fe800078ec0ff */
[----:B------:R-:W-:Y:S03]  /*1e420*/  SHF.R.U32.HI R42, RZ, 0x8, R42 ;  /* 0x00000008ff2a7819 */ /* 0x000fe6000001162a */
[----:B------:R-:W-:Y:S01]  /*1e430*/  MUFU.EX2 R190, R190 ;  /* 0x000000be00be7308 */ /* 0x000fe20000000800 */
[----:B------:R-:W-:Y:S04]  /*1e440*/  LOP3.LUT R42, R42, 0xffff, RZ, 0xc0, !PT ;  /* 0x0000ffff2a2a7812 */ /* 0x000fe800078ec0ff */
[----:B------:R-:W-:Y:S02]  /*1e450*/  ISETP.LE.U32.AND P3, PT, R42, UR30, PT ;  /* 0x0000001e2a007c0c */ /* 0x000fe4000bf63070 */
[--C-:B------:R-:W-:Y:S02]  /*1e460*/  SHF.R.U32.HI R42, RZ, 0x10, R37.reuse ;  /* 0x00000010ff2a7819 */ /* 0x100fe40000011625 */
[----:B------:R-:W-:Y:S01]  /*1e470*/  SHF.R.U32.HI R37, RZ, 0x18, R37 ;  /* 0x00000018ff257819 */ /* 0x000fe20000011625 */
[----:B------:R-:W-:Y:S01]  /*1e480*/  MUFU.EX2 R128, R128 ;  /* 0x0000008000807308 */ /* 0x000fe20000000800 */
[----:B------:R-:W-:Y:S02]  /*1e490*/  LOP3.LUT R42, R42, 0xff, RZ, 0xc0, !PT ;  /* 0x000000ff2a2a7812 */ /* 0x000fe400078ec0ff */
[----:B------:R-:W-:Y:S02]  /*1e4a0*/  ISETP.LE.U32.AND P1, PT, R37, UR30, PT ;  /* 0x0000001e25007c0c */ /* 0x000fe4000bf23070 */
[----:B------:R-:W-:Y:S02]  /*1e4b0*/  ISETP.LE.U32.AND P2, PT, R42, UR30, PT ;  /* 0x0000001e2a007c0c */ /* 0x000fe4000bf43070 */
[C---:B------:R-:W-:Y:S02]  /*1e4c0*/  PRMT R37, R40.reuse, 0x7632, R37 ;  /* 0x0000763228257816 */ /* 0x040fe40000000025 */
[C---:B------:R-:W-:Y:S01]  /*1e4d0*/  F2FP.BF16.PACK_AB R42, R79.reuse, R74 ;  /* 0x0000004a4f2a723e */ /* 0x040fe200000010ff */
[----:B------:R-:W-:Y:S01]  /*1e4e0*/  FADD.FTZ R79, R79, R133 ;  /* 0x000000854f4f7221 */ /* 0x000fe20000010000 */
[----:B------:R1:W-:Y:S10]  /*1e4f0*/  MUFU.EX2 R58, R36 ;  /* 0x00000024003a7308 */ /* 0x0003f40000000800 */
[----:B------:R-:W-:Y:S10]  /*1e500*/  MUFU.EX2 R74, R112 ;  /* 0x00000070004a7308 */ /* 0x000ff40000000800 */
[----:B------:R-:W-:Y:S01]  /*1e510*/  MUFU.EX2 R129, R129 ;  /* 0x0000008100817308 */ /* 0x000fe20000000800 */
[----:B-1----:R-:W-:Y:S09]  /*1e520*/  PRMT R36, R40, 0x5410, R37 ;  /* 0x0000541028247816 */ /* 0x002ff20000000025 */
[----:B------:R1:W1:Y:S10]  /*1e530*/  MUFU.EX2 R132, R61 ;  /* 0x0000003d00847308 */ /* 0x0002740000000800 */
[----:B------:R-:W-:Y:S10]  /*1e540*/  MUFU.EX2 R130, R130 ;  /* 0x0000008200827308 */ /* 0x000ff40000000800 */
[----:B------:R-:W-:Y:S01]  /*1e550*/  MUFU.EX2 R131, R131 ;  /* 0x0000008300837308 */ /* 0x000fe20000000800 */
[C---:B-1----:R-:W-:Y:S01]  /*1e560*/  F2FP.BF16.PACK_AB R61, R95.reuse, R113 ;  /* 0x000000715f3d723e */ /* 0x042fe200000010ff */
[----:B------:R-:W-:Y:S02]  /*1e570*/  FADD.FTZ R79, R132, R79 ;  /* 0x0000004f844f7221 */ /* 0x000fe40000010000 */
[----:B------:R-:W-:Y:S06]  /*1e580*/  FADD.FTZ R95, R95, R135 ;  /* 0x000000875f5f7221 */ /* 0x000fec0000010000 */
[----:B------:R1:W-:Y:S10]  /*1e590*/  MUFU.EX2 R135, R50 ;  /* 0x0000003200877308 */ /* 0x0003f40000000800 */
[----:B------:R-:W-:Y:S10]  /*1e5a0*/  MUFU.EX2 R125, R125 ;  /* 0x0000007d007d7308 */ /* 0x000ff40000000800 */
[----:B------:R-:W-:Y:S01]  /*1e5b0*/  MUFU.EX2 R191, R191 ;  /* 0x000000bf00bf7308 */ /* 0x000fe20000000800 */
[----:B-1----:R-:W-:Y:S09]  /*1e5c0*/  F2FP.BF16.PACK_AB R50, R186, R187 ;  /* 0x000000bbba32723e */ /* 0x002ff200000010ff */
[----:B------:R-:W-:Y:S10]  /*1e5d0*/  MUFU.EX2 R89, R89 ;  /* 0x0000005900597308 */ /* 0x000ff40000000800 */
[----:B------:R-:W-:Y:S10]  /*1e5e0*/  MUFU.EX2 R116, R116 ;  /* 0x0000007400747308 */ /* 0x000ff40000000800 */
[----:B------:R-:W-:Y:S10]  /*1e5f0*/  MUFU.EX2 R75, R75 ;  /* 0x0000004b004b7308 */ /* 0x000ff40000000800 */
[----:B------:R-:W-:Y:S10]  /*1e600*/  MUFU.EX2 R121, R121 ;  /* 0x0000007900797308 */ /* 0x000ff40000000800 */
[----:B------:R-:W-:Y:S01]  /*1e610*/  MUFU.EX2 R82, R82 ;  /* 0x0000005200527308 */ /* 0x000fe20000000800 */
[----:B---3--:R-:W-:Y:S09]  /*1e620*/  @!P4 HFMA2.BF16_V2 R161, -RZ.H0_H0, RZ.H0_H0, -R40.H0_H0 ;  /* 0x200000ffffa1c231 */ /* 0x008ff20000340928 */
[----:B------:R-:W-:Y:S01]  /*1e630*/  MUFU.EX2 R123, R123 ;  /* 0x0000007b007b7308 */ /* 0x000fe20000000800 */
[----:B------:R-:W-:Y:S01]  /*1e640*/  PRMT R138, R161, 0x7610, R138 ;  /* 0x00007610a18a7816 */ /* 0x000fe2000000008a */
[----:B------:R-:W-:Y:S01]  /*1e650*/  @!P3 HFMA2.BF16_V2 R160, -RZ.H0_H0, RZ.H0_H0, -R37.H0_H0 ;  /* 0x200000ffffa0b231 */ /* 0x000fe20000340925 */
[----:B------:R-:W-:Y:S02]  /*1e660*/  @!P4 STL.S16 [R1+0x170], R161 ;  /* 0x000170a10100c387 */ /* 0x000fe40000100600 */
[----:B------:R-:W-:Y:S01]  /*1e670*/  @!P4 PRMT R40, R138, 0x5410, RZ ;  /* 0x000054108a28c816 */ /* 0x000fe200000000ff */
[----:B------:R-:W-:Y:S01]  /*1e680*/  IMAD.MOV.U32 R138, RZ, RZ, R149 ;  /* 0x000000ffff8a7224 */ /* 0x000fe200078e0095 */
[----:B------:R-:W-:Y:S01]  /*1e690*/  PRMT R137, R160, 0x7610, R137 ;  /* 0x00007610a0897816 */ /* 0x000fe20000000089 */
[----:B----4-:R-:W-:Y:S01]  /*1e6a0*/  @!P2 HFMA2.BF16_V2 R142, -RZ.H0_H0, RZ.H0_H0, -R43.H0_H0 ;  /* 0x200000ffff8ea231 */ /* 0x010fe2000034092b */
[----:B------:R-:W-:Y:S02]  /*1e6b0*/  @!P3 STL.S16 [R1+0x16c], R160 ;  /* 0x00016ca00100b387 */ /* 0x000fe40000100600 */
[----:B------:R-:W-:Y:S02]  /*1e6c0*/  @!P3 PRMT R37, R137, 0x5410, RZ ;  /* 0x000054108925b816 */ /* 0x000fe400000000ff */
[----:B------:R-:W-:Y:S01]  /*1e6d0*/  PRMT R136, R142, 0x7610, R136 ;  /* 0x000076108e887816 */ /* 0x000fe20000000088 */
[----:B------:R1:W-:Y:S01]  /*1e6e0*/  @!P2 STL.S16 [R1+0x168], R142 ;  /* 0x0001688e0100a387 */ /* 0x0003e20000100600 */
[----:B------:R-:W-:Y:S03]  /*1e6f0*/  IADD3 R112, P3, R172, UR35, RZ ;  /* 0x00000023ac707c10 */ /* 0x000fe6000ff7e0ff */
[----:B------:R3:W-:Y:S01]  /*1e700*/  STG.E.U16 [R172.64+0x2], R37 ;  /* 0x00000225ac007986 */ /* 0x0007e2000c10152c */
[----:B------:R-:W-:Y:S03]  /*1e710*/  IADD3.X R113, R173, UR34, RZ, P3, !PT ;  /* 0x00000022ad717c10 */ /* 0x000fe60009ffe4ff */
[----:B------:R4:W-:Y:S01]  /*1e720*/  STG.E.U16 [R172.64], R40 ;  /* 0x00000028ac007986 */ /* 0x0009e2000c10152c */
[----:B-1----:R-:W-:Y:S02]  /*1e730*/  IMAD.MOV.U32 R142, RZ, RZ, R162 ;  /* 0x000000ffff8e7224 */ /* 0x002fe400078e00a2 */
[----:B---3--:R-:W-:Y:S01]  /*1e740*/  FADD.FTZ R37, R189, R59 ;  /* 0x0000003bbd257221 */ /* 0x008fe20000010000 */
[C---:B------:R-:W-:Y:S02]  /*1e750*/  F2FP.BF16.PACK_AB R59, R188.reuse, R189 ;  /* 0x000000bdbc3b723e */ /* 0x040fe400000010ff */
[----:B----4-:R-:W-:Y:S01]  /*1e760*/  F2FP.BF16.PACK_AB R40, R109, R60 ;  /* 0x0000003c6d28723e */ /* 0x010fe200000010ff */
[----:B------:R-:W-:Y:S01]  /*1e770*/  FADD.FTZ R188, R188, R37 ;  /* 0x00000025bcbc7221 */ /* 0x000fe20000010000 */
[----:B------:R-:W-:Y:S01]  /*1e780*/  PRMT R37, R43, 0x5410, R39 ;  /* 0x000054102b257816 */ /* 0x000fe20000000027 */
[----:B------:R-:W-:Y:S01]  /*1e790*/  FADD.FTZ R109, R109, R134 ;  /* 0x000000866d6d7221 */ /* 0x000fe20000010000 */
[----:B------:R-:W-:Y:S01]  /*1e7a0*/  @!P2 PRMT R43, R136, 0x5410, RZ ;  /* 0x00005410882ba816 */ /* 0x000fe200000000ff */
[----:B------:R-:W-:Y:S01]  /*1e7b0*/  MUFU.EX2 R134, R44 ;  /* 0x0000002c00867308 */ /* 0x000fe20000000800 */
[C---:B------:R-:W-:Y:S01]  /*1e7c0*/  F2FP.BF16.PACK_AB R60, R108.reuse, R132 ;  /* 0x000000846c3c723e */ /* 0x040fe200000010ff */
[----:B------:R-:W-:Y:S02]  /*1e7d0*/  FADD.FTZ R108, R108, R79 ;  /* 0x0000004f6c6c7221 */ /* 0x000fe40000010000 */
[----:B------:R-:W-:Y:S06]  /*1e7e0*/  STG.E.U16 [R112.64], R43 ;  /* 0x0000002b70007986 */ /* 0x000fec000c10152c */
[----:B------:R1:W3:Y:S10]  /*1e7f0*/  MUFU.EX2 R132, R54 ;  /* 0x0000003600847308 */ /* 0x0002f40000000800 */
[----:B------:R4:W4:Y:S01]  /*1e800*/  MUFU.EX2 R79, R57 ;  /* 0x00000039004f7308 */ /* 0x0009220000000800 */
[----:B--2---:R-:W-:Y:S09]  /*1e810*/  @!P1 HFMA2.BF16_V2 R139, -RZ.H0_H0, RZ.H0_H0, -R39.H0_H0 ;  /* 0x200000ffff8b9231 */ /* 0x004ff20000340927 */
[----:B------:R4:W-:Y:S01]  /*1e820*/  MUFU.EX2 R44, R174 ;  /* 0x000000ae002c7308 */ /* 0x0009e20000000800 */
[----:B------:R-:W-:Y:S01]  /*1e830*/  PRMT R169, R139, 0x7610, R169 ;  /* 0x000076108ba97816 */ /* 0x000fe200000000a9 */
[----:B------:R4:W-:Y:S01]  /*1e840*/  @!P1 STL.S16 [R1+0x164], R139 ;  /* 0x0001648b01009387 */ /* 0x0009e20000100600 */
[----:B-1----:R-:W-:Y:S02]  /*1e850*/  FADD.FTZ R54, R187, R109 ;  /* 0x0000006dbb367221 */ /* 0x002fe40000010000 */
[----:B------:R-:W-:Y:S01]  /*1e860*/  @!P1 PRMT R39, R169, 0x5410, RZ ;  /* 0x00005410a9279816 */ /* 0x000fe200000000ff */
[----:B------:R-:W2:Y:S01]  /*1e870*/  LDL.64 R160, [R1+0x1a0] ;  /* 0x0001a00001a07983 */ /* 0x000ea20000100a00 */
[----:B------:R-:W-:Y:S02]  /*1e880*/  FADD.FTZ R54, R186, R54 ;  /* 0x00000036ba367221 */ /* 0x000fe40000010000 */
[----:B---3--:R-:W-:Y:S01]  /*1e890*/  FADD.FTZ R188, R132, R188 ;  /* 0x000000bc84bc7221 */ /* 0x008fe20000010000 */
[C---:B----4-:R-:W-:Y:S02]  /*1e8a0*/  F2FP.BF16.PACK_AB R57, R135.reuse, R132 ;  /* 0x000000848739723e */ /* 0x050fe400000010ff */
[----:B------:R1:W3:Y:S01]  /*1e8b0*/  LDL.S16 R133, [R1+0x174] ;  /* 0x0001740001857983 */ /* 0x0002e20000100600 */
[----:B------:R4:W-:Y:S01]  /*1e8c0*/  MUFU.EX2 R132, R175 ;  /* 0x000000af00847308 */ /* 0x0009e20000000800 */
[----:B------:R-:W-:Y:S02]  /*1e8d0*/  FADD.FTZ R135, R135, R188 ;  /* 0x000000bc87877221 */ /* 0x000fe40000010000 */
[----:B------:R1:W-:Y:S01]  /*1e8e0*/  STG.E.U16 [R112.64+0x2], R39 ;  /* 0x0000022770007986 */ /* 0x0003e2000c10152c */
[----:B------:R-:W-:Y:S02]  /*1e8f0*/  FADD.FTZ R108, R79, R108 ;  /* 0x0000006c4f6c7221 */ /* 0x000fe40000010000 */
[----:B------:R-:W-:Y:S02]  /*1e900*/  IMAD.MOV.U32 R139, RZ, RZ, R141 ;  /* 0x000000ffff8b7224 */ /* 0x000fe400078e008d */
[----:B------:R-:W-:Y:S02]  /*1e910*/  IMAD.MOV.U32 R141, RZ, RZ, R140 ;  /* 0x000000ffff8d7224 */ /* 0x000fe400078e008c */
[----:B------:R-:W-:Y:S02]  /*1e920*/  IMAD.MOV.U32 R140, RZ, RZ, R163 ;  /* 0x000000ffff8c7224 */ /* 0x000fe400078e00a3 */
[----:B------:R-:W3:Y:S01]  /*1e930*/  LDL.64 R162, [R1+0x1a8] ;  /* 0x0001a80001a27983 */ /* 0x000ee20000100a00 */
[----:B------:R-:W-:Y:S10]  /*1e940*/  MUFU.EX2 R139, R139 ;  /* 0x0000008b008b7308 */ /* 0x000ff40000000800 */
[----:B------:R-:W-:Y:S10]  /*1e950*/  MUFU.EX2 R141, R141 ;  /* 0x0000008d008d7308 */ /* 0x000ff40000000800 */
[----:B------:R-:W-:Y:S01]  /*1e960*/  MUFU.EX2 R140, R140 ;  /* 0x0000008c008c7308 */ /* 0x000fe20000000800 */
[----:B--2---:R-:W-:Y:S05]  /*1e970*/  LOP3.LUT R148, R161, UR19, R210, 0x96, !PT ;  /* 0x00000013a1947c12 */ /* 0x004fea000f8e96d2 */
[----:B------:R-:W-:Y:S05]  /*1e980*/  IMAD.WIDE.U32 R148, R148, -0x326172a9, RZ ;  /* 0xcd9e8d5794947825 */ /* 0x000fea00078e00ff */
[----:B------:R-:W-:Y:S02]  /*1e990*/  LOP3.LUT R110, R149, UR18, R110, 0x96, !PT ;  /* 0x00000012956e7c12 */ /* 0x000fe4000f8e966e */
[----:B---3--:R-:W-:Y:S03]  /*1e9a0*/  LOP3.LUT R43, R111, UR20, R162, 0x96, !PT ;  /* 0x000000146f2b7c12 */ /* 0x008fe6000f8e96a2 */
[----:B------:R-:W-:Y:S04]  /*1e9b0*/  IMAD.WIDE.U32 R110, R110, -0x2daee0ad, RZ ;  /* 0xd2511f536e6e7825 */ /* 0x000fe800078e00ff */
[----:B------:R-:W-:Y:S05]  /*1e9c0*/  IMAD.WIDE.U32 R136, R43, -0x2daee0ad, RZ ;  /* 0xd2511f532b887825 */ /* 0x000fea00078e00ff */
[----:B-1----:R-:W-:Y:S02]  /*1e9d0*/  LOP3.LUT R39, R137, UR17, R160, 0x96, !PT ;  /* 0x0000001189277c12 */ /* 0x002fe4000f8e96a0 */
[----:B------:R-:W-:Y:S03]  /*1e9e0*/  LOP3.LUT R43, R111, UR15, R136, 0x96, !PT ;  /* 0x0000000f6f2b7c12 */ /* 0x000fe6000f8e9688 */
[----:B------:R-:W-:Y:S04]  /*1e9f0*/  IMAD.WIDE.U32 R136, R39, -0x326172a9, RZ ;  /* 0xcd9e8d5727887825 */ /* 0x000fe800078e00ff */
[----:B------:R-:W-:Y:S01]  /*1ea00*/  FADD.FTZ R39, R58, R95 ;  /* 0x0000005f3a277221 */ /* 0x000fe20000010000 */
[C---:B------:R-:W-:Y:S03]  /*1ea10*/  F2FP.BF16.PACK_AB R58, R74.reuse, R58 ;  /* 0x0000003a4a3a723e */ /* 0x040fe600000010ff */
[----:B------:R-:W-:Y:S01]  /*1ea20*/  FADD.FTZ R39, R74, R39 ;  /* 0x000000274a277221 */ /* 0x000fe20000010000 */
[----:B------:R-:W-:Y:S02]  /*1ea30*/  LOP3.LUT R74, R137, UR16, R148, 0x96, !PT ;  /* 0x00000010894a7c12 */ /* 0x000fe4000f8e9694 */
[----:B------:R-:W1:Y:S03]  /*1ea40*/  MUFU.EX2 R137, R55 ;  /* 0x0000003700897308 */ /* 0x000e660000000800 */
[----:B------:R-:W-:Y:S05]  /*1ea50*/  IMAD.WIDE.U32 R186, R74, -0x2daee0ad, RZ ;  /* 0xd2511f534aba7825 */ /* 0x000fea00078e00ff */
[----:B------:R-:W-:Y:S01]  /*1ea60*/  LOP3.LUT R188, R187, UR13, R110, 0x96, !PT ;  /* 0x0000000dbbbc7c12 */ /* 0x000fe2000f8e966e */
[----:B------:R-:W-:Y:S01]  /*1ea70*/  IMAD.WIDE.U32 R110, R43, -0x326172a9, RZ ;  /* 0xcd9e8d572b6e7825 */ /* 0x000fe200078e00ff */
[----:B------:R-:W-:Y:S03]  /*1ea80*/  MUFU.EX2 R55, R177 ;  /* 0x000000b100377308 */ /* 0x000fe60000000800 */
[----:B------:R-:W-:Y:S01]  /*1ea90*/  IMAD.WIDE.U32 R188, R188, -0x326172a9, RZ ;  /* 0xcd9e8d57bcbc7825 */ /* 0x000fe200078e00ff */
[----:B------:R-:W-:Y:S04]  /*1eaa0*/  LOP3.LUT R174, R111, UR14, R136, 0x96, !PT ;  /* 0x0000000e6fae7c12 */ /* 0x000fe8000f8e9688 */
[----:B------:R-:W-:Y:S01]  /*1eab0*/  LOP3.LUT R74, R189, UR12, R110, 0x96, !PT ;  /* 0x0000000cbd4a7c12 */ /* 0x000fe2000f8e966e */
[----:B----4-:R-:W-:Y:S01]  /*1eac0*/  IMAD.WIDE.U32 R174, R174, -0x2daee0ad, RZ ;  /* 0xd2511f53aeae7825 */ /* 0x010fe200078e00ff */
[----:B------:R2:W3:Y:S04]  /*1ead0*/  MUFU.EX2 R43, R52 ;  /* 0x00000034002b7308 */ /* 0x0004e80000000800 */
[----:B------:R-:W-:Y:S01]  /*1eae0*/  LOP3.LUT R186, R175, UR11, R186, 0x96, !PT ;  /* 0x0000000bafba7c12 */ /* 0x000fe2000f8e96ba */
[----:B-1----:R-:W-:Y:S04]  /*1eaf0*/  FADD.FTZ R135, R137, R135 ;  /* 0x0000008789877221 */ /* 0x002fe80000010000 */
[----:B------:R-:W-:Y:S05]  /*1eb00*/  IMAD.WIDE.U32 R186, R186, -0x326172a9, RZ ;  /* 0xcd9e8d57baba7825 */ /* 0x000fea00078e00ff */
[----:B------:R-:W-:Y:S02]  /*1eb10*/  LOP3.LUT R95, R187, UR5, R188, 0x96, !PT ;  /* 0x00000005bb5f7c12 */ /* 0x000fe4000f8e96bc */
[C---:B--2---:R-:W-:Y:S01]  /*1eb20*/  F2FP.BF16.PACK_AB R52, R134.reuse, R79 ;  /* 0x0000004f8634723e */ /* 0x044fe200000010ff */
[----:B------:R-:W-:Y:S01]  /*1eb30*/  FADD.FTZ R134, R134, R108 ;  /* 0x0000006c86867221 */ /* 0x000fe20000010000 */
[----:B------:R-:W1:Y:S01]  /*1eb40*/  MUFU.EX2 R79, R138 ;  /* 0x0000008a004f7308 */ /* 0x000e620000000800 */
[----:B------:R-:W-:Y:S01]  /*1eb50*/  FADD.FTZ R108, R44, R54 ;  /* 0x000000362c6c7221 */ /* 0x000fe20000010000 */
[C---:B------:R-:W-:Y:S02]  /*1eb60*/  F2FP.BF16.PACK_AB R54, R132.reuse, R44 ;  /* 0x0000002c8436723e */ /* 0x040fe400000010ff */
[----:B------:R-:W-:Y:S01]  /*1eb70*/  LOP3.LUT R44, R95, 0xff, RZ, 0xc0, !PT ;  /* 0x000000ff5f2c7812 */ /* 0x000fe200078ec0ff */
[----:B------:R-:W-:Y:S01]  /*1eb80*/  FADD.FTZ R132, R132, R108 ;  /* 0x0000006c84847221 */ /* 0x000fe20000010000 */
[----:B------:R-:W-:Y:S02]  /*1eb90*/  IADD3 R108, P1, R112, UR46, RZ ;  /* 0x0000002e706c7c10 */ /* 0x000fe4000ff3e0ff */
[----:B------:R-:W-:Y:S01]  /*1eba0*/  ISETP.LE.U32.AND P2, PT, R44, UR30, PT ;  /* 0x0000001e2c007c0c */ /* 0x000fe2000bf43070 */
[--C-:B---3--:R-:W-:Y:S01]  /*1ebb0*/  FADD.FTZ R44, R43, R39.reuse ;  /* 0x000000272b2c7221 */ /* 0x108fe20000010000 */
[----:B------:R-:W-:Y:S01]  /*1ebc0*/  PRMT R39, R41, 0x7632, R39 ;  /* 0x0000763229277816 */ /* 0x000fe20000000027 */
[----:B------:R-:W-:Y:S01]  /*1ebd0*/  MUFU.EX2 R138, R67 ;  /* 0x00000043008a7308 */ /* 0x000fe20000000800 */
[----:B------:R-:W-:Y:S01]  /*1ebe0*/  IADD3.X R109, R113, UR36, RZ, P1, !PT ;  /* 0x00000024716d7c10 */ /* 0x000fe20008ffe4ff */
[----:B------:R-:W-:Y:S08]  /*1ebf0*/  FADD.FTZ R132, R55, R132 ;  /* 0x0000008437847221 */ /* 0x000ff00000010000 */
[----:B------:R-:W-:Y:S01]  /*1ec00*/  @!P2 HFMA2.BF16_V2 R133, -RZ.H0_H0, RZ.H0_H0, -R41.H0_H0 ;  /* 0x200000ffff85a231 */ /* 0x000fe20000340929 */
[----:B------:R-:W2:Y:S01]  /*1ec10*/  MUFU.EX2 R67, R142 ;  /* 0x0000008e00437308 */ /* 0x000ea20000000800 */
[C---:B-1----:R-:W-:Y:S01]  /*1ec20*/  F2FP.BF16.PACK_AB R43, R79.reuse, R43 ;  /* 0x0000002b4f2b723e */ /* 0x042fe200000010ff */
[----:B------:R-:W-:Y:S02]  /*1ec30*/  FADD.FTZ R79, R79, R44 ;  /* 0x0000002c4f4f7221 */ /* 0x000fe40000010000 */
[----:B------:R-:W-:Y:S01]  /*1ec40*/  PRMT R110, R133, 0x7610, R110 ;  /* 0x00007610856e7816 */ /* 0x000fe2000000006e */
[----:B------:R1:W-:Y:S01]  /*1ec50*/  @!P2 STL.S16 [R1+0x174], R133 ;  /* 0x000174850100a387 */ /* 0x0003e20000100600 */
[----:B------:R-:W-:Y:S01]  /*1ec60*/  PRMT R44, R41, 0x5410, R39 ;  /* 0x00005410292c7816 */ /* 0x000fe20000000027 */
[----:B------:R-:W-:Y:S01]  /*1ec70*/  FADD.FTZ R79, R141, R79 ;  /* 0x0000004f8d4f7221 */ /* 0x000fe20000010000 */
[----:B------:R-:W-:Y:S01]  /*1ec80*/  @!P2 PRMT R41, R110, 0x5410, RZ ;  /* 0x000054106e29a816 */ /* 0x000fe200000000ff */
[----:B------:R3:W4:Y:S01]  /*1ec90*/  LDL.S16 R136, [R1+0x160] ;  /* 0x0001600001887983 */ /* 0x0007220000100600 */
[----:B------:R-:W-:Y:S01]  /*1eca0*/  IADD3 R110, P1, R172, UR38, RZ ;  /* 0x00000026ac6e7c10 */ /* 0x000fe2000ff3e0ff */
[----:B------:R3:W3:Y:S02]  /*1ecb0*/  MUFU.EX2 R142, R49 ;  /* 0x00000031008e7308 */ /* 0x0006e40000000800 */
[----:B------:R3:W-:Y:S01]  /*1ecc0*/  STG.E.U16 [R108.64], R41 ;  /* 0x000000296c007986 */ /* 0x0007e2000c10152c */
[----:B------:R-:W-:Y:S01]  /*1ecd0*/  IADD3.X R111, R173, UR37, RZ, P1, !PT ;  /* 0x00000025ad6f7c10 */ /* 0x000fe20008ffe4ff */
[----:B--2---:R-:W-:Y:S01]  /*1ece0*/  FADD.FTZ R134, R67, R134 ;  /* 0x0000008643867221 */ /* 0x004fe20000010000 */
[C---:B------:R-:W-:Y:S03]  /*1ecf0*/  F2FP.BF16.PACK_AB R67, R140.reuse, R67 ;  /* 0x000000438c43723e */ /* 0x040fe600000010ff */
[----:B------:R-:W-:Y:S01]  /*1ed00*/  FADD.FTZ R140, R140, R134 ;  /* 0x000000868c8c7221 */ /* 0x000fe20000010000 */
[----:B-1----:R-:W-:Y:S03]  /*1ed10*/  LOP3.LUT R133, R180, 0xff, RZ, 0xc0, !PT ;  /* 0x000000ffb4857812 */ /* 0x002fe600078ec0ff */
[----:B------:R-:W-:Y:S01]  /*1ed20*/  FADD.FTZ R140, R139, R140 ;  /* 0x0000008c8b8c7221 */ /* 0x000fe20000010000 */
[----:B---3--:R-:W-:Y:S01]  /*1ed30*/  PRMT R49, R48, 0x7632, R49 ;  /* 0x0000763230317816 */ /* 0x008fe20000000031 */
[C---:B------:R-:W-:Y:S01]  /*1ed40*/  FADD.FTZ R134, R142.reuse, R132 ;  /* 0x000000848e867221 */ /* 0x040fe20000010000 */
[----:B------:R-:W-:Y:S01]  /*1ed50*/  F2FP.BF16.PACK_AB R55, R142, R55 ;  /* 0x000000378e37723e */ /* 0x000fe200000010ff */
[----:B------:R-:W-:Y:S01]  /*1ed60*/  MUFU.EX2 R132, R53 ;  /* 0x0000003500847308 */ /* 0x000fe20000000800 */
[----:B------:R-:W-:Y:S02]  /*1ed70*/  LOP3.LUT R108, R95, 0xffff, RZ, 0xc0, !PT ;  /* 0x0000ffff5f6c7812 */ /* 0x000fe400078ec0ff */
[--C-:B------:R-:W-:Y:S02]  /*1ed80*/  SHF.R.U32.HI R41, RZ, 0x18, R95.reuse ;  /* 0x00000018ff297819 */ /* 0x100fe4000001165f */
[----:B------:R-:W-:Y:S02]  /*1ed90*/  SHF.R.U32.HI R108, RZ, 0x8, R108 ;  /* 0x00000008ff6c7819 */ /* 0x000fe4000001166c */
[----:B------:R-:W-:Y:S02]  /*1eda0*/  SHF.R.U32.HI R95, RZ, 0x10, R95 ;  /* 0x00000010ff5f7819 */ /* 0x000fe4000001165f */
[----:B------:R-:W-:Y:S02]  /*1edb0*/  LOP3.LUT R108, R108, 0xffff, RZ, 0xc0, !PT ;  /* 0x0000ffff6c6c7812 */ /* 0x000fe400078ec0ff */
[----:B------:R-:W-:Y:S02]  /*1edc0*/  LOP3.LUT R95, R95, 0xff, RZ, 0xc0, !PT ;  /* 0x000000ff5f5f7812 */ /* 0x000fe400078ec0ff */
[----:B------:R-:W-:Y:S02]  /*1edd0*/  ISETP.LE.U32.AND P4, PT, R108, UR30, PT ;  /* 0x0000001e6c007c0c */ /* 0x000fe4000bf83070 */
[----:B------:R-:W-:Y:S02]  /*1ede0*/  ISETP.LE.U32.AND P3, PT, R95, UR30, PT ;  /* 0x0000001e5f007c0c */ /* 0x000fe4000bf63070 */
[----:B------:R-:W-:Y:S02]  /*1edf0*/  ISETP.LE.U32.AND P2, PT, R41, UR30, PT ;  /* 0x0000001e29007c0c */ /* 0x000fe4000bf43070 */
[--C-:B------:R-:W-:Y:S02]  /*1ee00*/  SHF.R.U32.HI R108, RZ, 0x10, R180.reuse ;  /* 0x00000010ff6c7819 */ /* 0x100fe400000116b4 */
[----:B------:R-:W-:Y:S02]  /*1ee10*/  SHF.R.U32.HI R109, RZ, 0x18, R180 ;  /* 0x00000018ff6d7819 */ /* 0x000fe400000116b4 */
[----:B------:R-:W-:Y:S02]  /*1ee20*/  LOP3.LUT R108, R108, 0xff, RZ, 0xc0, !PT ;  /* 0x000000ff6c6c7812 */ /* 0x000fe400078ec0ff */
[----:B------:R-:W-:Y:S02]  /*1ee30*/  ISETP.LE.U32.AND P5, PT, R109, UR30, PT ;  /* 0x0000001e6d007c0c */ /* 0x000fe4000bfa3070 */
[----:B------:R-:W-:Y:S02]  /*1ee40*/  ISETP.LE.U32.AND P6, PT, R108, UR30, PT ;  /* 0x0000001e6c007c0c */ /* 0x000fe4000bfc3070 */
[----:B------:R-:W-:Y:S02]  /*1ee50*/  IADD3 R108, P1, R172, UR40, RZ ;  /* 0x00000028ac6c7c10 */ /* 0x000fe4000ff3e0ff */
[----:B------:R-:W-:Y:S02]  /*1ee60*/  LOP3.LUT R41, R180, 0xffff, RZ, 0xc0, !PT ;  /* 0x0000ffffb4297812 */ /* 0x000fe400078ec0ff */
[----:B------:R-:W-:Y:S02]  /*1ee70*/  IADD3.X R109, R173, UR39, RZ, P1, !PT ;  /* 0x00000027ad6d7c10 */ /* 0x000fe40008ffe4ff */
[----:B------:R-:W-:Y:S04]  /*1ee80*/  SHF.R.U32.HI R41, RZ, 0x8, R41 ;  /* 0x00000008ff297819 */ /* 0x000fe80000011629 */
[----:B------:R-:W-:Y:S01]  /*1ee90*/  LOP3.LUT R41, R41, 0xffff, RZ, 0xc0, !PT ;  /* 0x0000ffff29297812 */ /* 0x000fe200078ec0ff */
[----:B----4-:R-:W-:Y:S05]  /*1eea0*/  @!P4 HFMA2.BF16_V2 R136, -RZ.H0_H0, RZ.H0_H0, -R39.H0_H0 ;  /* 0x200000ffff88c231 */ /* 0x010fea0000340927 */
[----:B------:R-:W-:Y:S01]  /*1eeb0*/  PRMT R95, R136, 0x7610, R95 ;  /* 0x00007610885f7816 */ /* 0x000fe2000000005f */
[----:B------:R1:W-:Y:S03]  /*1eec0*/  @!P4 STL.S16 [R1+0x160], R136 ;  /* 0x000160880100c387 */ /* 0x0003e60000100600 */
[----:B------:R-:W-:Y:S01]  /*1eed0*/  @!P4 PRMT R39, R95, 0x5410, RZ ;  /* 0x000054105f27c816 */ /* 0x000fe200000000ff */
[----:B------:R2:W3:Y:S01]  /*1eee0*/  LDL.S16 R177, [R1+0x15c] ;  /* 0x00015c0001b17983 */ /* 0x0004e20000100600 */
[----:B------:R-:W-:Y:S01]  /*1eef0*/  ISETP.LE.U32.AND P4, PT, R41, UR30, PT ;  /* 0x0000001e29007c0c */ /* 0x000fe2000bf83070 */
[----:B------:R4:W2:Y:S01]  /*1ef00*/  MUFU.EX2 R95, R71 ;  /* 0x00000047005f7308 */ /* 0x0008a20000000800 */
[----:B------:R-:W-:Y:S01]  /*1ef10*/  SHF.R.U32.HI R41, RZ, 0x18, R186 ;  /* 0x00000018ff297819 */ /* 0x000fe200000116ba */
[----:B------:R2:W3:Y:S04]  /*1ef20*/  LDL.S16 R169, [R1+0x158] ;  /* 0x0001580001a97983 */ /* 0x0004e80000100600 */
[----:B------:R2:W-:Y:S04]  /*1ef30*/  STG.E.U16 [R110.64], R39 ;  /* 0x000000276e007986 */ /* 0x0005e8000c10152c */
[----:B-1----:R-:W1:Y:S01]  /*1ef40*/  MUFU.EX2 R136, R51 ;  /* 0x0000003300887308 */ /* 0x002e620000000800 */
[C---:B----4-:R-:W-:Y:S01]  /*1ef50*/  F2FP.BF16.PACK_AB R71, R138.reuse, R137 ;  /* 0x000000898a47723e */ /* 0x050fe200000010ff */
[----:B------:R-:W-:Y:S08]  /*1ef60*/  FADD.FTZ R138, R138, R135 ;  /* 0x000000878a8a7221 */ /* 0x000ff00000010000 */
[----:B------:R4:W-:Y:S01]  /*1ef70*/  MUFU.EX2 R135, R45 ;  /* 0x0000002d00877308 */ /* 0x0009e20000000800 */
[----:B--2---:R-:W-:Y:S01]  /*1ef80*/  FADD.FTZ R138, R95, R138 ;  /* 0x0000008a5f8a7221 */ /* 0x004fe20000010000 */
[----:B------:R-:W-:Y:S08]  /*1ef90*/  PRMT R39, R38, 0x7632, R39 ;  /* 0x0000763226277816 */ /* 0x000ff00000000027 */
[----:B------:R2:W-:Y:S01]  /*1efa0*/  MUFU.EX2 R137, R166 ;  /* 0x000000a600897308 */ /* 0x0005e20000000800 */
[----:B-1----:R-:W-:Y:S01]  /*1efb0*/  FADD.FTZ R79, R136, R79 ;  /* 0x0000004f884f7221 */ /* 0x002fe20000010000 */
[----:B----4-:R-:W-:Y:S01]  /*1efc0*/  PRMT R45, R38, 0x5410, R39 ;  /* 0x00005410262d7816 */ /* 0x010fe20000000027 */
[----:B---3--:R-:W-:Y:S02]  /*1efd0*/  @!P3 HFMA2.BF16_V2 R177, -RZ.H0_H0, RZ.H0_H0, -R38.H0_H0 ;  /* 0x200000ffffb1b231 */ /* 0x008fe40000340926 */
[----:B------:R-:W-:Y:S03]  /*1efe0*/  @!P2 HFMA2.BF16_V2 R169, -RZ.H0_H0, RZ.H0_H0, -R39.H0_H0 ;  /* 0x200000ffffa9a231 */ /* 0x000fe60000340927 */
[----:B------:R-:W-:Y:S01]  /*1eff0*/  PRMT R51, R177, 0x7610, R51 ;  /* 0x00007610b1337816 */ /* 0x000fe20000000033 */
[----:B------:R-:W-:Y:S03]  /*1f000*/  @!P3 STL.S16 [R1+0x15c], R177 ;  /* 0x00015cb10100b387 */ /* 0x000fe60000100600 */
[----:B------:R-:W-:Y:S01]  /*1f010*/  @!P3 PRMT R38, R51, 0x5410, RZ ;  /* 0x000054103326b816 */ /* 0x000fe200000000ff */
[----:B------:R1:W-:Y:S01]  /*1f020*/  @!P2 STL.S16 [R1+0x158], R169 ;  /* 0x000158a90100a387 */ /* 0x0003e20000100600 */
[----:B------:R-:W-:Y:S02]  /*1f030*/  PRMT R159, R169, 0x7610, R159 ;  /* 0x00007610a99f7816 */ /* 0x000fe4000000009f */
[----:B------:R-:W-:Y:S01]  /*1f040*/  ISETP.LE.U32.AND P3, PT, R133, UR30, PT ;  /* 0x0000001e85007c0c */ /* 0x000fe2000bf63070 */
[----:B------:R3:W4:Y:S01]  /*1f050*/  LDL.S16 R51, [R1+0x154] ;  /* 0x0001540001337983 */ /* 0x0007220000100600 */
[----:B------:R-:W-:Y:S01]  /*1f060*/  @!P2 PRMT R39, R159, 0x5410, RZ ;  /* 0x000054109f27a816 */ /* 0x000fe200000000ff */
[----:B------:R3:W3:Y:S02]  /*1f070*/  MUFU.EX2 R133, R176 ;  /* 0x000000b000857308 */ /* 0x0006e40000000800 */
[----:B--2---:R2:W2:Y:S04]  /*1f080*/  LDL.S16 R166, [R1+0x144] ;  /* 0x0001440001a67983 */ /* 0x0044a80000100600 */
[----:B------:R3:W-:Y:S04]  /*1f090*/  STG.E.U16 [R108.64], R38 ;  /* 0x000000266c007986 */ /* 0x0007e8000c10152c */
[----:B------:R-:W-:Y:S04]  /*1f0a0*/  STG.E.U16 [R108.64+0x2], R39 ;  /* 0x000002276c007986 */ /* 0x000fe8000c10152c */
[----:B-1----:R1:W2:Y:S01]  /*1f0b0*/  LDL.S16 R169, [R1+0x150] ;  /* 0x0001500001a97983 */ /* 0x0022a20000100600 */
[----:B---3--:R-:W-:Y:S04]  /*1f0c0*/  IMAD.WIDE.U32 R176, R62, -0x2daee0ad, RZ ;  /* 0xd2511f533eb07825 */ /* 0x008fe800078e00ff */
[----:B------:R-:W-:Y:S01]  /*1f0d0*/  FADD.FTZ R134, R133, R134 ;  /* 0x0000008685867221 */ /* 0x000fe20000010000 */
[----:B------:R-:W-:Y:S02]  /*1f0e0*/  LOP3.LUT R62, R177, UR4, R182, 0x96, !PT ;  /* 0x00000004b13e7c12 */ /* 0x000fe4000f8e96b6 */
[----:B------:R-:W-:Y:S02]  /*1f0f0*/  LOP3.LUT R38, R186, 0xff, RZ, 0xc0, !PT ;  /* 0x000000ffba267812 */ /* 0x000fe400078ec0ff */
[----:B------:R-:W-:Y:S02]  /*1f100*/  LOP3.LUT R53, R62, 0xff, RZ, 0xc0, !PT ;  /* 0x000000ff3e357812 */ /* 0x000fe400078ec0ff */
[----:B------:R-:W-:Y:S02]  /*1f110*/  ISETP.LE.U32.AND P1, PT, R38, UR30, PT ;  /* 0x0000001e26007c0c */ /* 0x000fe4000bf23070 */
[----:B------:R-:W-:Y:S04]  /*1f120*/  LOP3.LUT R38, R186, 0xffff, RZ, 0xc0, !PT ;  /* 0x0000ffffba267812 */ /* 0x000fe800078ec0ff */
[----:B------:R-:W-:Y:S04]  /*1f130*/  SHF.R.U32.HI R38, RZ, 0x8, R38 ;  /* 0x00000008ff267819 */ /* 0x000fe80000011626 */
[----:B------:R-:W-:Y:S04]  /*1f140*/  LOP3.LUT R38, R38, 0xffff, RZ, 0xc0, !PT ;  /* 0x0000ffff26267812 */ /* 0x000fe800078ec0ff */
[----:B------:R-:W-:Y:S02]  /*1f150*/  ISETP.LE.U32.AND P2, PT, R38, UR30, PT ;  /* 0x0000001e26007c0c */ /* 0x000fe4000bf43070 */
[----:B------:R-:W-:Y:S01]  /*1f160*/  SHF.R.U32.HI R38, RZ, 0x10, R186 ;  /* 0x00000010ff267819 */ /* 0x000fe200000116ba */
[----:B----4-:R-:W-:Y:S02]  /*1f170*/  @!P3 HFMA2.BF16_V2 R51, -RZ.H0_H0, RZ.H0_H0, -R48.H0_H0 ;  /* 0x200000ffff33b231 */ /* 0x010fe40000340930 */
[----:B--2---:R-:W-:Y:S03]  /*1f180*/  @!P6 HFMA2.BF16_V2 R166, -RZ.H0_H0, RZ.H0_H0, -R46.H0_H0 ;  /* 0x200000ffffa6e231 */ /* 0x004fe6000034092e */
[----:B------:R-:W-:Y:S01]  /*1f190*/  PRMT R158, R51, 0x7610, R158 ;  /* 0x00007610339e7816 */ /* 0x000fe2000000009e */
[----:B------:R2:W-:Y:S01]  /*1f1a0*/  @!P3 STL.S16 [R1+0x154], R51 ;  /* 0x000154330100b387 */ /* 0x0005e20000100600 */
[----:B------:R-:W-:Y:S03]  /*1f1b0*/  PRMT R156, R166, 0x7610, R156 ;  /* 0x00007610a69c7816 */ /* 0x000fe6000000009c */
[----:B------:R1:W3:Y:S01]  /*1f1c0*/  LDL.S16 R159, [R1+0x140] ;  /* 0x00014000019f7983 */ /* 0x0002e20000100600 */
[----:B------:R-:W-:Y:S05]  /*1f1d0*/  @!P4 HFMA2.BF16_V2 R169, -RZ.H0_H0, RZ.H0_H0, -R49.H0_H0 ;  /* 0x200000ffffa9c231 */ /* 0x000fea0000340931 */
[----:B------:R-:W-:Y:S02]  /*1f1e0*/  PRMT R167, R169, 0x7610, R167 ;  /* 0x00007610a9a77816 */ /* 0x000fe400000000a7 */
[----:B--2---:R-:W-:Y:S02]  /*1f1f0*/  LOP3.LUT R51, R38, 0xff, RZ, 0xc0, !PT ;  /* 0x000000ff26337812 */ /* 0x004fe400078ec0ff */
[----:B------:R-:W-:Y:S02]  /*1f200*/  PRMT R38, R48, 0x5410, R49 ;  /* 0x0000541030267816 */ /* 0x000fe40000000031 */
[----:B------:R-:W-:Y:S02]  /*1f210*/  @!P3 PRMT R48, R158, 0x5410, RZ ;  /* 0x000054109e30b816 */ /* 0x000fe400000000ff */
[----:B------:R-:W-:Y:S01]  /*1f220*/  ISETP.LE.U32.AND P3, PT, R51, UR30, PT ;  /* 0x0000001e33007c0c */ /* 0x000fe2000bf63070 */
[----:B------:R1:W2:Y:S01]  /*1f230*/  LDL.S16 R158, [R1+0x13c] ;  /* 0x00013c00019e7983 */ /* 0x0002a20000100600 */
[----:B------:R-:W-:Y:S02]  /*1f240*/  F2FP.BF16.PACK_AB R51, R136, R141 ;  /* 0x0000008d8833723e */ /* 0x000fe400000010ff */
[----:B------:R-:W-:Y:S01]  /*1f250*/  @!P4 PRMT R49, R167, 0x5410, RZ ;  /* 0x00005410a731c816 */ /* 0x000fe200000000ff */
[----:B------:R-:W-:Y:S01]  /*1f260*/  @!P4 STL.S16 [R1+0x150], R169 ;  /* 0x000150a90100c387 */ /* 0x000fe20000100600 */
[----:B------:R-:W-:Y:S01]  /*1f270*/  ISETP.LE.U32.AND P4, PT, R41, UR30, PT ;  /* 0x0000001e29007c0c */ /* 0x000fe2000bf83070 */
[----:B------:R-:W4:Y:S01]  /*1f280*/  MUFU.EX2 R136, R179 ;  /* 0x000000b300887308 */ /* 0x000f220000000800 */
[C---:B------:R-:W-:Y:S01]  /*1f290*/  PRMT R41, R46.reuse, 0x7632, R41 ;  /* 0x000076322e297816 */ /* 0x040fe20000000029 */
[----:B------:R1:W2:Y:S03]  /*1f2a0*/  LDL.S16 R141, [R1+0x138] ;  /* 0x00013800018d7983 */ /* 0x0002a60000100600 */
[----:B------:R-:W-:Y:S01]  /*1f2b0*/  PRMT R39, R46, 0x5410, R41 ;  /* 0x000054102e277816 */ /* 0x000fe20000000029 */
[----:B------:R-:W-:Y:S01]  /*1f2c0*/  @!P6 STL.S16 [R1+0x144], R166 ;  /* 0x000144a60100e387 */ /* 0x000fe20000100600 */
[----:B------:R-:W-:Y:S02]  /*1f2d0*/  @!P6 PRMT R46, R156, 0x5410, RZ ;  /* 0x000054109c2ee816 */ /* 0x000fe400000000ff */
[----:B------:R-:W-:Y:S01]  /*1f2e0*/  ISETP.LE.U32.AND P6, PT, R53, UR30, PT ;  /* 0x0000001e35007c0c */ /* 0x000fe2000bfc3070 */
[----:B------:R1:W2:Y:S01]  /*1f2f0*/  LDL.S16 R156, [R1+0x134] ;  /* 0x00013400019c7983 */ /* 0x0002a20000100600 */
[----:B------:R-:W-:Y:S03]  /*1f300*/  LOP3.LUT R53, R62, 0xffff, RZ, 0xc0, !PT ;  /* 0x0000ffff3e357812 */ /* 0x000fe600078ec0ff */
[----:B------:R1:W-:Y:S04]  /*1f310*/  STG.E.U16 [R172.64+0x12], R49 ;  /* 0x00001231ac007986 */ /* 0x0003e8000c10152c */
[----:B------:R1:W-:Y:S04]  /*1f320*/  STG.E.U16 [R172.64+0x10], R48 ;  /* 0x00001030ac007986 */ /* 0x0003e8000c10152c */
[----:B------:R1:W-:Y:S01]  /*1f330*/  STG.E.U16 [R112.64+0x10], R46 ;  /* 0x0000102e70007986 */ /* 0x0003e2000c10152c */
[----:B----4-:R-:W-:Y:S01]  /*1f340*/  FADD.FTZ R79, R136, R79 ;  /* 0x0000004f884f7221 */ /* 0x010fe20000010000 */
[--C-:B-1----:R-:W-:Y:S02]  /*1f350*/  SHF.R.U32.HI R49, RZ, 0x8, R53.reuse ;  /* 0x00000008ff317819 */ /* 0x102fe40000011635 */
[----:B------:R-:W-:Y:S02]  /*1f360*/  PRMT R53, R47, 0x7632, R53 ;  /* 0x000076322f357816 */ /* 0x000fe40000000035 */
[C---:B------:R-:W-:Y:S01]  /*1f370*/  F2FP.BF16.PACK_AB R48, R135.reuse, R95 ;  /* 0x0000005f8730723e */ /* 0x040fe200000010ff */
[----:B------:R-:W-:Y:S01]  /*1f380*/  FADD.FTZ R95, R135, R138 ;  /* 0x0000008a875f7221 */ /* 0x000fe20000010000 */
[----:B------:R-:W-:Y:S01]  /*1f390*/  LOP3.LUT R49, R49, 0xffff, RZ, 0xc0, !PT ;  /* 0x0000ffff31317812 */ /* 0x000fe200078ec0ff */
[----:B------:R-:W1:Y:S01]  /*1f3a0*/  MUFU.EX2 R138, R103 ;  /* 0x00000067008a7308 */ /* 0x000e620000000800 */
[----:B------:R-:W-:Y:S09]  /*1f3b0*/  PRMT R46, R47, 0x5410, R53 ;  /* 0x000054102f2e7816 */ /* 0x000ff20000000035 */
[----:B------:R4:W-:Y:S01]  /*1f3c0*/  MUFU.EX2 R135, R178 ;  /* 0x000000b200877308 */ /* 0x0009e20000000800 */
[----:B-1----:R-:W-:Y:S02]  /*1f3d0*/  FADD.FTZ R95, R138, R95 ;  /* 0x0000005f8a5f7221 */ /* 0x002fe40000010000 */
[----:B----4-:R-:W-:Y:S07]  /*1f3e0*/  IMAD.WIDE.U32 R178, R74, -0x2daee0ad, RZ ;  /* 0xd2511f534ab27825 */ /* 0x010fee00078e00ff */
[----:B------:R-:W1:Y:S01]  /*1f3f0*/  MUFU.EX2 R74, R104 ;  /* 0x00000068004a7308 */ /* 0x000e620000000800 */
[----:B---3--:R-:W-:Y:S05]  /*1f400*/  @!P5 HFMA2.BF16_V2 R159, -RZ.H0_H0, RZ.H0_H0, -R41.H0_H0 ;  /* 0x200000ffff9fd231 */ /* 0x008fea0000340929 */
[----:B------:R-:W-:Y:S01]  /*1f410*/  PRMT R157, R159, 0x7610, R157 ;  /* 0x000076109f9d7816 */ /* 0x000fe2000000009d */
[----:B------:R-:W-:Y:S03]  /*1f420*/  @!P5 STL.S16 [R1+0x140], R159 ;  /* 0x0001409f0100d387 */ /* 0x000fe60000100600 */
[----:B------:R-:W-:Y:S02]  /*1f430*/  @!P5 PRMT R41, R157, 0x5410, RZ ;  /* 0x000054109d29d816 */ /* 0x000fe400000000ff */
[----:B------:R-:W-:Y:S02]  /*1f440*/  ISETP.LE.U32.AND P5, PT, R49, UR30, PT ;  /* 0x0000001e31007c0c */ /* 0x000fe4000bfa3070 */
[--C-:B------:R-:W-:Y:S01]  /*1f450*/  SHF.R.U32.HI R49, RZ, 0x18, R62.reuse ;  /* 0x00000018ff317819 */ /* 0x100fe2000001163e */
[----:B------:R3:W-:Y:S01]  /*1f460*/  STG.E.U16 [R112.64+0x12], R41 ;  /* 0x0000122970007986 */ /* 0x0007e2000c10152c */
[----:B------:R-:W-:Y:S01]  /*1f470*/  SHF.R.U32.HI R62, RZ, 0x10, R62 ;  /* 0x00000010ff3e7819 */ /* 0x000fe2000001163e */
[----:B--2---:R-:W-:Y:S05]  /*1f480*/  @!P1 HFMA2.BF16_V2 R158, -RZ.H0_H0, RZ.H0_H0, -R47.H0_H0 ;  /* 0x200000ffff9e9231 */ /* 0x004fea000034092f */
[----:B------:R-:W-:Y:S01]  /*1f490*/  PRMT R154, R158, 0x7610, R154 ;  /* 0x000076109e9a7816 */ /* 0x000fe2000000009a */
[----:B------:R2:W-:Y:S01]  /*1f4a0*/  @!P1 STL.S16 [R1+0x13c], R158 ;  /* 0x00013c9e01009387 */ /* 0x0005e20000100600 */
[----:B------:R-:W-:Y:S02]  /*1f4b0*/  @!P2 HFMA2.BF16_V2 R141, -RZ.H0_H0, RZ.H0_H0, -R53.H0_H0 ;  /* 0x200000ffff8da231 */ /* 0x000fe40000340935 */
[----:B------:R-:W-:Y:S01]  /*1f4c0*/  @!P1 PRMT R47, R154, 0x5410, RZ ;  /* 0x000054109a2f9816 */ /* 0x000fe200000000ff */
[----:B------:R4:W4:Y:S01]  /*1f4d0*/  LDL.S16 R157, [R1+0x130] ;  /* 0x00013000019d7983 */ /* 0x0009220000100600 */
[----:B------:R-:W-:Y:S02]  /*1f4e0*/  ISETP.LE.U32.AND P1, PT, R49, UR30, PT ;  /* 0x0000001e31007c0c */ /* 0x000fe4000bf23070 */
[----:B------:R-:W-:Y:S01]  /*1f4f0*/  PRMT R103, R141, 0x7610, R103 ;  /* 0x000076108d677816 */ /* 0x000fe20000000067 */
[----:B------:R2:W-:Y:S01]  /*1f500*/  STG.E.U16 [R110.64+0xe], R47 ;  /* 0x00000e2f6e007986 */ /* 0x0005e2000c10152c */
[----:B---3--:R-:W-:Y:S01]  /*1f510*/  LOP3.LUT R41, R62, 0xff, RZ, 0xc0, !PT ;  /* 0x000000ff3e297812 */ /* 0x008fe200078ec0ff */
[----:B------:R-:W-:Y:S01]  /*1f520*/  @!P3 HFMA2.BF16_V2 R156, -RZ.H0_H0, RZ.H0_H0, -R42.H0_H0 ;  /* 0x200000ffff9cb231 */ /* 0x000fe2000034092a */
[----:B------:R-:W-:Y:S02]  /*1f530*/  @!P2 PRMT R53, R103, 0x5410, RZ ;  /* 0x000054106735a816 */ /* 0x000fe400000000ff */
[----:B------:R-:W-:Y:S02]  /*1f540*/  PRMT R62, R40, 0x7632, R62 ;  /* 0x00007632283e7816 */ /* 0x000fe4000000003e */
[----:B------:R-:W-:Y:S01]  /*1f550*/  PRMT R143, R156, 0x7610, R143 ;  /* 0x000076109c8f7816 */ /* 0x000fe2000000008f */
[----:B------:R-:W-:Y:S01]  /*1f560*/  STG.E.U16 [R110.64+0x10], R53 ;  /* 0x000010356e007986 */ /* 0x000fe2000c10152c */
[----:B------:R-:W-:Y:S02]  /*1f570*/  LOP3.LUT R103, R179, UR4, R174, 0x96, !PT ;  /* 0x00000004b3677c12 */ /* 0x000fe4000f8e96ae */
[C---:B------:R-:W-:Y:S01]  /*1f580*/  F2FP.BF16.PACK_AB R49, R137.reuse, R139 ;  /* 0x0000008b8931723e */ /* 0x040fe200000010ff */
[----:B------:R-:W-:Y:S01]  /*1f590*/  FADD.FTZ R137, R137, R140 ;  /* 0x0000008c89897221 */ /* 0x000fe20000010000 */
[----:B------:R3:W-:Y:S03]  /*1f5a0*/  MUFU.EX2 R139, R73 ;  /* 0x00000049008b7308 */ /* 0x0007e60000000800 */
[----:B-1----:R-:W-:Y:S01]  /*1f5b0*/  FADD.FTZ R137, R74, R137 ;  /* 0x000000894a897221 */ /* 0x002fe20000010000 */
[----:B--2---:R1:W2:Y:S04]  /*1f5c0*/  LDL.S16 R158, [R1+0x12c] ;  /* 0x00012c00019e7983 */ /* 0x0042a80000100600 */
[----:B------:R1:W-:Y:S01]  /*1f5d0*/  @!P2 STL.S16 [R1+0x138], R141 ;  /* 0x0001388d0100a387 */ /* 0x0003e20000100600 */
[----:B------:R-:W-:Y:S02]  /*1f5e0*/  ISETP.LE.U32.AND P2, PT, R41, UR30, PT ;  /* 0x0000001e29007c0c */ /* 0x000fe4000bf43070 */
[C---:B------:R-:W-:Y:S01]  /*1f5f0*/  PRMT R41, R42.reuse, 0x7632, R41 ;  /* 0x000076322a297816 */ /* 0x040fe20000000029 */
[----:B------:R2:W2:Y:S03]  /*1f600*/  LDL.S16 R154, [R1+0x128] ;  /* 0x00012800019a7983 */ /* 0x0004a60000100600 */
[----:B------:R-:W-:Y:S01]  /*1f610*/  PRMT R47, R42, 0x5410, R41 ;  /* 0x000054102a2f7816 */ /* 0x000fe20000000029 */
[----:B------:R1:W-:Y:S01]  /*1f620*/  @!P3 STL.S16 [R1+0x134], R156 ;  /* 0x0001349c0100b387 */ /* 0x0003e20000100600 */
[----:B------:R-:W-:Y:S03]  /*1f630*/  @!P3 PRMT R42, R143, 0x5410, RZ ;  /* 0x000054108f2ab816 */ /* 0x000fe600000000ff */
[----:B------:R2:W2:Y:S01]  /*1f640*/  LDL.S16 R143, [R1+0x120] ;  /* 0x00012000018f7983 */ /* 0x0004a20000100600 */
[C---:B---3--:R-:W-:Y:S01]  /*1f650*/  F2FP.BF16.PACK_AB R73, R135.reuse, R136 ;  /* 0x000000888749723e */ /* 0x048fe200000010ff */
[----:B------:R-:W-:Y:S02]  /*1f660*/  FADD.FTZ R135, R135, R79 ;  /* 0x0000004f87877221 */ /* 0x000fe40000010000 */
[----:B------:R3:W-:Y:S02]  /*1f670*/  STG.E.U16 [R108.64+0x10], R42 ;  /* 0x0000102a6c007986 */ /* 0x0007e4000c10152c */
[----:B------:R-:W-:Y:S01]  /*1f680*/  FADD.FTZ R135, R204, R135 ;  /* 0x00000087cc877221 */ /* 0x000fe20000010000 */
[----:B-1----:R1:W1:Y:S01]  /*1f690*/  MUFU.EX2 R141, R56 ;  /* 0x00000038008d7308 */ /* 0x0022620000000800 */
[----:B------:R2:W2:Y:S01]  /*1f6a0*/  LDL.S16 R156, [R1+0x124] ;  /* 0x00012400019c7983 */ /* 0x0004a20000100600 */
[C---:B---3--:R-:W-:Y:S01]  /*1f6b0*/  F2FP.BF16.PACK_AB R42, R132.reuse, R133 ;  /* 0x00000085842a723e */ /* 0x048fe200000010ff */
[----:B------:R-:W-:Y:S07]  /*1f6c0*/  FADD.FTZ R132, R132, R134 ;  /* 0x0000008684847221 */ /* 0x000fee0000010000 */
[----:B------:R3:W2:Y:S01]  /*1f6d0*/  MUFU.EX2 R133, R100 ;  /* 0x0000006400857308 */ /* 0x0006a20000000800 */
[----:B-1----:R-:W-:Y:S01]  /*1f6e0*/  LOP3.LUT R56, R103, 0xff, RZ, 0xc0, !PT ;  /* 0x000000ff67387812 */ /* 0x002fe200078ec0ff */
[----:B------:R-:W-:Y:S03]  /*1f6f0*/  FADD.FTZ R132, R201, R132 ;  /* 0x00000084c9847221 */ /* 0x000fe60000010000 */
[----:B------:R-:W-:Y:S02]  /*1f700*/  ISETP.LE.U32.AND P3, PT, R56, UR30, PT ;  /* 0x0000001e38007c0c */ /* 0x000fe4000bf63070 */
[----:B------:R-:W-:Y:S03]  /*1f710*/  LOP3.LUT R56, R103, 0xffff, RZ, 0xc0, !PT ;  /* 0x0000ffff67387812 */ /* 0x000fe600078ec0ff */
[----:B------:R-:W-:Y:S01]  /*1f720*/  MUFU.EX2 R134, R99 ;  /* 0x0000006300867308 */ /* 0x000fe20000000800 */
[--C-:B------:R-:W-:Y:S02]  /*1f730*/  SHF.R.U32.HI R53, RZ, 0x8, R56.reuse ;  /* 0x00000008ff357819 */ /* 0x100fe40000011638 */
[----:B------:R-:W-:Y:S02]  /*1f740*/  PRMT R56, R61, 0x7632, R56 ;  /* 0x000076323d387816 */ /* 0x000fe40000000038 */
[----:B------:R-:W-:Y:S01]  /*1f750*/  LOP3.LUT R53, R53, 0xffff, RZ, 0xc0, !PT ;  /* 0x0000ffff35357812 */ /* 0x000fe200078ec0ff */
[----:B----4-:R-:W-:Y:S05]  /*1f760*/  @!P6 HFMA2.BF16_V2 R157, -RZ.H0_H0, RZ.H0_H0, -R40.H0_H0 ;  /* 0x200000ffff9de231 */ /* 0x010fea0000340928 */
[----:B------:R-:W-:Y:S01]  /*1f770*/  PRMT R155, R157, 0x7610, R155 ;  /* 0x000076109d9b7816 */ /* 0x000fe2000000009b */
[----:B--2---:R-:W-:Y:S05]  /*1f780*/  @!P4 HFMA2.BF16_V2 R158, -RZ.H0_H0, RZ.H0_H0, -R41.H0_H0 ;  /* 0x200000ffff9ec231 */ /* 0x004fea0000340929 */
[----:B------:R-:W-:Y:S01]  /*1f790*/  PRMT R104, R158, 0x7610, R104 ;  /* 0x000076109e687816 */ /* 0x000fe20000000068 */
[----:B------:R-:W-:Y:S01]  /*1f7a0*/  @!P4 STL.S16 [R1+0x12c], R158 ;  /* 0x00012c9e0100c387 */ /* 0x000fe20000100600 */
[----:B------:R-:W-:Y:S02]  /*1f7b0*/  @!P5 HFMA2.BF16_V2 R154, -RZ.H0_H0, RZ.H0_H0, -R62.H0_H0 ;  /* 0x200000ffff9ad231 */ /* 0x000fe4000034093e */
[----:B------:R-:W-:Y:S01]  /*1f7c0*/  @!P4 PRMT R41, R104, 0x5410, RZ ;  /* 0x000054106829c816 */ /* 0x000fe200000000ff */
[----:B------:R-:W-:Y:S01]  /*1f7d0*/  @!P6 STL.S16 [R1+0x130], R157 ;  /* 0x0001309d0100e387 */ /* 0x000fe20000100600 */
[----:B------:R-:W-:Y:S02]  /*1f7e0*/  PRMT R104, R40, 0x5410, R62 ;  /* 0x0000541028687816 */ /* 0x000fe4000000003e */
[----:B------:R-:W-:Y:S01]  /*1f7f0*/  @!P6 PRMT R40, R155, 0x5410, RZ ;  /* 0x000054109b28e816 */ /* 0x000fe200000000ff */
[----:B------:R1:W-:Y:S01]  /*1f800*/  STG.E.U16 [R108.64+0x12], R41 ;  /* 0x000012296c007986 */ /* 0x0003e2000c10152c */
[----:B------:R-:W-:Y:S01]  /*1f810*/  PRMT R150, R154, 0x7610, R150 ;  /* 0x000076109a967816 */ /* 0x000fe20000000096 */
[----:B------:R-:W-:Y:S01]  /*1f820*/  @!P1 HFMA2.BF16_V2 R143, -RZ.H0_H0, RZ.H0_H0, -R56.H0_H0 ;  /* 0x200000ffff8f9231 */ /* 0x000fe20000340938 */
[----:B------:R-:W-:Y:S01]  /*1f830*/  ISETP.LE.U32.AND P4, PT, R53, UR30, PT ;  /* 0x0000001e35007c0c */ /* 0x000fe2000bf83070 */
[----:B------:R2:W4:Y:S01]  /*1f840*/  LDL.S16 R155, [R1+0x11c] ;  /* 0x00011c00019b7983 */ /* 0x0005220000100600 */
[----:B------:R-:W-:Y:S02]  /*1f850*/  @!P5 PRMT R62, R150, 0x5410, RZ ;  /* 0x00005410963ed816 */ /* 0x000fe400000000ff */
[--C-:B------:R-:W-:Y:S01]  /*1f860*/  SHF.R.U32.HI R53, RZ, 0x18, R103.reuse ;  /* 0x00000018ff357819 */ /* 0x100fe20000011667 */
[----:B------:R2:W-:Y:S01]  /*1f870*/  @!P5 STL.S16 [R1+0x128], R154 ;  /* 0x0001289a0100d387 */ /* 0x0005e20000100600 */
[----:B------:R-:W-:Y:S02]  /*1f880*/  SHF.R.U32.HI R103, RZ, 0x10, R103 ;  /* 0x00000010ff677819 */ /* 0x000fe40000011667 */
[----:B------:R-:W-:Y:S01]  /*1f890*/  PRMT R142, R143, 0x7610, R142 ;  /* 0x000076108f8e7816 */ /* 0x000fe2000000008e */
[----:B------:R4:W4:Y:S01]  /*1f8a0*/  LDL.S16 R150, [R1+0x108] ;  /* 0x0001080001967983 */ /* 0x0009220000100600 */
[----:B------:R-:W-:Y:S02]  /*1f8b0*/  LOP3.LUT R79, R103, 0xff, RZ, 0xc0, !PT ;  /* 0x000000ff674f7812 */ /* 0x000fe400078ec0ff */
[----:B------:R-:W-:Y:S01]  /*1f8c0*/  PRMT R103, R61, 0x5410, R56 ;  /* 0x000054103d677816 */ /* 0x000fe20000000038 */
[----:B------:R2:W-:Y:S01]  /*1f8d0*/  STG.E.U16 [R172.64+0x20], R40 ;  /* 0x00002028ac007986 */ /* 0x0005e2000c10152c */
[----:B------:R-:W-:Y:S02]  /*1f8e0*/  @!P1 PRMT R56, R142, 0x5410, RZ ;  /* 0x000054108e389816 */ /* 0x000fe400000000ff */
[----:B------:R-:W-:Y:S01]  /*1f8f0*/  ISETP.LE.U32.AND P6, PT, R53, UR30, PT ;  /* 0x0000001e35007c0c */ /* 0x000fe2000bfc3070 */
[----:B------:R-:W-:Y:S01]  /*1f900*/  STG.E.U16 [R172.64+0x22], R62 ;  /* 0x0000223eac007986 */ /* 0x000fe2000c10152c */
[C---:B------:R-:W-:Y:S01]  /*1f910*/  PRMT R53, R59.reuse, 0x7632, R53 ;  /* 0x000076323b357816 */ /* 0x040fe20000000035 */
[----:B------:R-:W-:Y:S02]  /*1f920*/  @!P2 HFMA2.BF16_V2 R156, -RZ.H0_H0, RZ.H0_H0, -R61.H0_H0 ;  /* 0x200000ffff9ca231 */ /* 0x000fe4000034093d */
[----:B------:R2:W-:Y:S01]  /*1f930*/  STG.E.U16 [R112.64+0x22], R56 ;  /* 0x0000223870007986 */ /* 0x0005e2000c10152c */
[----:B---3--:R-:W-:Y:S02]  /*1f940*/  PRMT R100, R59, 0x5410, R53 ;  /* 0x000054103b647816 */ /* 0x008fe40000000035 */
[----:B-1----:R-:W-:Y:S02]  /*1f950*/  LOP3.LUT R41, R176, 0xff, RZ, 0xc0, !PT ;  /* 0x000000ffb0297812 */ /* 0x002fe400078ec0ff */
[----:B------:R-:W-:Y:S02]  /*1f960*/  PRMT R140, R156, 0x7610, R140 ;  /* 0x000076109c8c7816 */ /* 0x000fe4000000008c */
[----:B------:R-:W-:Y:S02]  /*1f970*/  ISETP.LE.U32.AND P5, PT, R41, UR30, PT ;  /* 0x0000001e29007c0c */ /* 0x000fe4000bfa3070 */
[----:B------:R-:W-:Y:S01]  /*1f980*/  @!P2 PRMT R61, R140, 0x5410, RZ ;  /* 0x000054108c3da816 */ /* 0x000fe200000000ff */
[----:B--2---:R1:W2:Y:S01]  /*1f990*/  LDL.S16 R154, [R1+0x118] ;  /* 0x00011800019a7983 */ /* 0x0042a20000100600 */
[----:B------:R-:W-:Y:S03]  /*1f9a0*/  LOP3.LUT R41, R176, 0xffff, RZ, 0xc0, !PT ;  /* 0x0000ffffb0297812 */ /* 0x000fe600078ec0ff */
[----:B------:R-:W-:Y:S01]  /*1f9b0*/  @!P2 STL.S16 [R1+0x124], R156 ;  /* 0x0001249c0100a387 */ /* 0x000fe20000100600 */
[----:B------:R-:W-:Y:S02]  /*1f9c0*/  SHF.R.U32.HI R41, RZ, 0x8, R41 ;  /* 0x00000008ff297819 */ /* 0x000fe40000011629 */
[----:B------:R-:W-:Y:S01]  /*1f9d0*/  ISETP.LE.U32.AND P2, PT, R79, UR30, PT ;  /* 0x0000001e4f007c0c */ /* 0x000fe2000bf43070 */
[----:B------:R3:W-:Y:S01]  /*1f9e0*/  @!P1 STL.S16 [R1+0x120], R143 ;  /* 0x0001208f01009387 */ /* 0x0007e20000100600 */
[----:B------:R-:W-:Y:S02]  /*1f9f0*/  LOP3.LUT R41, R41, 0xffff, RZ, 0xc0, !PT ;  /* 0x0000ffff29297812 */ /* 0x000fe400078ec0ff */
[----:B------:R-:W-:Y:S01]  /*1fa00*/  PRMT R40, R50, 0x7632, R40 ;  /* 0x0000763232287816 */ /* 0x000fe20000000028 */
[----:B------:R1:W2:Y:S01]  /*1fa10*/  LDL.S16 R140, [R1+0x104] ;  /* 0x00010400018c7983 */ /* 0x0002a20000100600 */
[----:B------:R-:W-:Y:S02]  /*1fa20*/  ISETP.LE.U32.AND P1, PT, R41, UR30, PT ;  /* 0x0000001e29007c0c */ /* 0x000fe4000bf23070 */
[--C-:B------:R-:W-:Y:S01]  /*1fa30*/  SHF.R.U32.HI R41, RZ, 0x10, R176.reuse ;  /* 0x00000010ff297819 */ /* 0x100fe200000116b0 */
[----:B------:R1:W2:Y:S01]  /*1fa40*/  LDL.S16 R142, [R1+0xf4] ;  /* 0x0000f400018e7983 */ /* 0x0002a20000100600 */
[C---:B------:R-:W-:Y:S01]  /*1fa50*/  F2FP.BF16.PACK_AB R79, R141.reuse, R138 ;  /* 0x0000008a8d4f723e */ /* 0x040fe200000010ff */
[----:B------:R-:W-:Y:S01]  /*1fa60*/  FADD.FTZ R141, R141, R95 ;  /* 0x0000005f8d8d7221 */ /* 0x000fe20000010000 */
[----:B------:R-:W-:Y:S01]  /*1fa70*/  LOP3.LUT R41, R41, 0xff, RZ, 0xc0, !PT ;  /* 0x000000ff29297812 */ /* 0x000fe200078ec0ff */
[----:B------:R1:W-:Y:S01]  /*1fa80*/  MUFU.EX2 R138, R76 ;  /* 0x0000004c008a7308 */ /* 0x0003e20000000800 */
[----:B------:R-:W-:Y:S01]  /*1fa90*/  SHF.R.U32.HI R95, RZ, 0x18, R176 ;  /* 0x00000018ff5f7819 */ /* 0x000fe200000116b0 */
[----:B------:R-:W-:Y:S01]  /*1faa0*/  STG.E.U16 [R112.64+0x20], R61 ;  /* 0x0000203d70007986 */ /* 0x000fe2000c10152c */
[C---:B------:R-:W-:Y:S01]  /*1fab0*/  F2FP.BF16.PACK_AB R56, R133.reuse, R204 ;  /* 0x000000cc8538723e */ /* 0x040fe200000010ff */
[----:B------:R-:W-:Y:S01]  /*1fac0*/  FADD.FTZ R133, R133, R135 ;  /* 0x0000008785857221 */ /* 0x000fe20000010000 */
[--C-:B------:R-:W-:Y:S01]  /*1fad0*/  SHF.R.U32.HI R62, RZ, 0x18, R178.reuse ;  /* 0x00000018ff3e7819 */ /* 0x100fe200000116b2 */
[----:B---3--:R3:W3:Y:S01]  /*1fae0*/  LDL.S16 R143, [R1+0xf8] ;  /* 0x0000f800018f7983 */ /* 0x0086e20000100600 */
[C---:B-1----:R-:W-:Y:S01]  /*1faf0*/  F2FP.BF16.PACK_AB R76, R139.reuse, R74 ;  /* 0x0000004a8b4c723e */ /* 0x042fe200000010ff */
[----:B------:R-:W-:Y:S02]  /*1fb00*/  FADD.FTZ R74, R139, R137 ;  /* 0x000000898b4a7221 */ /* 0x000fe40000010000 */
[----:B------:R1:W-:Y:S02]  /*1fb10*/  MUFU.EX2 R139, R77 ;  /* 0x0000004d008b7308 */ /* 0x0003e40000000800 */
[----:B-1----:R-:W-:Y:S04]  /*1fb20*/  SHF.R.U32.HI R77, RZ, 0x10, R178 ;  /* 0x00000010ff4d7819 */ /* 0x002fe800000116b2 */
[----:B------:R-:W-:Y:S01]  /*1fb30*/  LOP3.LUT R77, R77, 0xff, RZ, 0xc0, !PT ;  /* 0x000000ff4d4d7812 */ /* 0x000fe200078ec0ff */
[----:B----4-:R-:W-:Y:S05]  /*1fb40*/  @!P3 HFMA2.BF16_V2 R155, -RZ.H0_H0, RZ.H0_H0, -R59.H0_H0 ;  /* 0x200000ffff9bb231 */ /* 0x010fea000034093b */
[----:B------:R-:W-:Y:S01]  /*1fb50*/  PRMT R151, R155, 0x7610, R151 ;  /* 0x000076109b977816 */ /* 0x000fe20000000097 */
[----:B------:R-:W-:Y:S01]  /*1fb60*/  @!P3 STL.S16 [R1+0x11c], R155 ;  /* 0x00011c9b0100b387 */ /* 0x000fe20000100600 */
[----:B------:R-:W-:Y:S02]  /*1fb70*/  @!P2 HFMA2.BF16_V2 R150, -RZ.H0_H0, RZ.H0_H0, -R60.H0_H0 ;  /* 0x200000ffff96a231 */ /* 0x000fe4000034093c */
[----:B------:R-:W-:Y:S02]  /*1fb80*/  @!P3 PRMT R59, R151, 0x5410, RZ ;  /* 0x00005410973bb816 */ /* 0x000fe400000000ff */
[----:B------:R-:W-:Y:S02]  /*1fb90*/  ISETP.LE.U32.AND P3, PT, R41, UR30, PT ;  /* 0x0000001e29007c0c */ /* 0x000fe4000bf63070 */
[----:B------:R-:W-:Y:S01]  /*1fba0*/  PRMT R41, R60, 0x7632, R41 ;  /* 0x000076323c297816 */ /* 0x000fe20000000029 */
[----:B------:R-:W-:Y:S01]  /*1fbb0*/  STG.E.U16 [R110.64+0x1e], R59 ;  /* 0x00001e3b6e007986 */ /* 0x000fe2000c10152c */
[----:B------:R-:W-:Y:S02]  /*1fbc0*/  PRMT R144, R150, 0x7610, R144 ;  /* 0x0000761096907816 */ /* 0x000fe40000000090 */
[----:B------:R-:W-:Y:S02]  /*1fbd0*/  PRMT R99, R60, 0x5410, R41 ;  /* 0x000054103c637816 */ /* 0x000fe40000000029 */
[----:B------:R-:W-:Y:S01]  /*1fbe0*/  @!P2 PRMT R60, R144, 0x5410, RZ ;  /* 0x00005410903ca816 */ /* 0x000fe200000000ff */
[----:B--2---:R-:W-:Y:S05]  /*1fbf0*/  @!P4 HFMA2.BF16_V2 R154, -RZ.H0_H0, RZ.H0_H0, -R53.H0_H0 ;  /* 0x200000ffff9ac231 */ /* 0x004fea0000340935 */
[----:B------:R-:W-:Y:S01]  /*1fc00*/  PRMT R145, R154, 0x7610, R145 ;  /* 0x000076109a917816 */ /* 0x000fe20000000091 */
[----:B------:R-:W-:Y:S03]  /*1fc10*/  @!P4 STL.S16 [R1+0x118], R154 ;  /* 0x0001189a0100c387 */ /* 0x000fe60000100600 */
[----:B------:R-:W-:Y:S01]  /*1fc20*/  @!P4 PRMT R53, R145, 0x5410, RZ ;  /* 0x000054109135c816 */ /* 0x000fe200000000ff */
[----:B------:R-:W-:Y:S01]  /*1fc30*/  @!P2 STL.S16 [R1+0x108], R150 ;  /* 0x000108960100a387 */ /* 0x000fe20000100600 */
[----:B------:R-:W-:Y:S01]  /*1fc40*/  ISETP.LE.U32.AND P4, PT, R95, UR30, PT ;  /* 0x0000001e5f007c0c */ /* 0x000fe2000bf83070 */
[----:B------:R-:W-:Y:S01]  /*1fc50*/  @!P6 HFMA2.BF16_V2 R140, -RZ.H0_H0, RZ.H0_H0, -R41.H0_H0 ;  /* 0x200000ffff8ce231 */ /* 0x000fe20000340929 */
[----:B------:R-:W-:Y:S01]  /*1fc60*/  LOP3.LUT R95, R178, 0xff, RZ, 0xc0, !PT ;  /* 0x000000ffb25f7812 */ /* 0x000fe200078ec0ff */
[----:B------:R1:W-:Y:S01]  /*1fc70*/  STG.E.U16 [R110.64+0x20], R53 ;  /* 0x000020356e007986 */ /* 0x0003e2000c10152c */
[----:B------:R-:W-:Y:S02]  /*1fc80*/  @!P1 HFMA2.BF16_V2 R142, -RZ.H0_H0, RZ.H0_H0, -R40.H0_H0 ;  /* 0x200000ffff8e9231 */ /* 0x000fe40000340928 */
[----:B------:R-:W-:Y:S01]  /*1fc90*/  PRMT R137, R140, 0x7610, R137 ;  /* 0x000076108c897816 */ /* 0x000fe20000000089 */
[----:B------:R2:W-:Y:S01]  /*1fca0*/  @!P6 STL.S16 [R1+0x104], R140 ;  /* 0x0001048c0100e387 */ /* 0x0005e20000100600 */
[----:B------:R-:W-:Y:S02]  /*1fcb0*/  ISETP.LE.U32.AND P2, PT, R95, UR30, PT ;  /* 0x0000001e5f007c0c */ /* 0x000fe4000bf43070 */
[----:B------:R-:W-:Y:S01]  /*1fcc0*/  LOP3.LUT R95, R178, 0xffff, RZ, 0xc0, !PT ;  /* 0x0000ffffb25f7812 */ /* 0x000fe200078ec0ff */
[----:B------:R-:W-:Y:S01]  /*1fcd0*/  STG.E.U16 [R108.64+0x20], R60 ;  /* 0x0000203c6c007986 */ /* 0x000fe2000c10152c */
[----:B------:R-:W-:Y:S02]  /*1fce0*/  @!P6 PRMT R41, R137, 0x5410, RZ ;  /* 0x000054108929e816 */ /* 0x000fe400000000ff */
[----:B------:R-:W-:Y:S03]  /*1fcf0*/  SHF.R.U32.HI R95, RZ, 0x8, R95 ;  /* 0x00000008ff5f7819 */ /* 0x000fe6000001165f */
[----:B------:R4:W-:Y:S01]  /*1fd00*/  STG.E.U16 [R108.64+0x22], R41 ;  /* 0x000022296c007986 */ /* 0x0009e2000c10152c */
[----:B------:R-:W-:Y:S04]  /*1fd10*/  LOP3.LUT R95, R95, 0xffff, RZ, 0xc0, !PT ;  /* 0x0000ffff5f5f7812 */ /* 0x000fe800078ec0ff */
[----:B------:R-:W-:Y:S01]  /*1fd20*/  ISETP.LE.U32.AND P6, PT, R95, UR30, PT ;  /* 0x0000001e5f007c0c */ /* 0x000fe2000bfc3070 */
[----:B---3--:R-:W-:Y:S01]  /*1fd30*/  @!P5 HFMA2.BF16_V2 R143, -RZ.H0_H0, RZ.H0_H0, -R50.H0_H0 ;  /* 0x200000ffff8fd231 */ /* 0x008fe20000340932 */
[----:B------:R-:W-:Y:S04]  /*1fd40*/  PRMT R95, R142, 0x7610, R95 ;  /* 0x000076108e5f7816 */ /* 0x000fe8000000005f */
[----:B------:R-:W-:Y:S01]  /*1fd50*/  PRMT R136, R143, 0x7610, R136 ;  /* 0x000076108f887816 */ /* 0x000fe20000000088 */
[----:B------:R-:W-:Y:S01]  /*1fd60*/  @!P5 STL.S16 [R1+0xf8], R143 ;  /* 0x0000f88f0100d387 */ /* 0x000fe20000100600 */
[----:B-1----:R-:W-:Y:S01]  /*1fd70*/  PRMT R53, R58, 0x7632, R53 ;  /* 0x000076323a357816 */ /* 0x002fe20000000035 */
[----:B--2---:R1:W2:Y:S02]  /*1fd80*/  MUFU.EX2 R140, R102 ;  /* 0x00000066008c7308 */ /* 0x0042a40000000800 */
[----:B------:R2:W-:Y:S04]  /*1fd90*/  @!P1 STL.S16 [R1+0xf4], R142 ;  /* 0x0000f48e01009387 */ /* 0x0005e80000100600 */
[----:B------:R2:W3:Y:S04]  /*1fda0*/  LDL.S16 R155, [R1+0x114] ;  /* 0x00011400019b7983 */ /* 0x0004e80000100600 */
[----:B------:R2:W3:Y:S01]  /*1fdb0*/  LDL.S16 R154, [R1+0x110] ;  /* 0x00011000019a7983 */ /* 0x0004e20000100600 */
[----:B----4-:R-:W-:Y:S03]  /*1fdc0*/  FADD.FTZ R41, R101, R133 ;  /* 0x0000008565297221 */ /* 0x010fe60000010000 */
[----:B------:R4:W4:Y:S04]  /*1fdd0*/  LDL.S16 R145, [R1+0x100] ;  /* 0x0001000001917983 */ /* 0x0009280000100600 */
[----:B------:R3:W4:Y:S01]  /*1fde0*/  LDL.S16 R144, [R1+0xf0] ;  /* 0x0000f00001907983 */ /* 0x0007220000100600 */
[----:B-1----:R-:W-:Y:S02]  /*1fdf0*/  PRMT R102, R50, 0x5410, R40 ;  /* 0x0000541032667816 */ /* 0x002fe40000000028 */
[----:B------:R-:W-:Y:S02]  /*1fe00*/  @!P1 PRMT R40, R95, 0x5410, RZ ;  /* 0x000054105f289816 */ /* 0x000fe400000000ff */
[----:B------:R-:W-:Y:S01]  /*1fe10*/  @!P5 PRMT R50, R136, 0x5410, RZ ;  /* 0x000054108832d816 */ /* 0x000fe200000000ff */
[----:B------:R1:W1:Y:S01]  /*1fe20*/  MUFU.EX2 R95, R64 ;  /* 0x00000040005f7308 */ /* 0x0002620000000800 */
[----:B------:R-:W-:Y:S01]  /*1fe30*/  LOP3.LUT R136, R211, UR31, RZ, 0x3c, !PT ;  /* 0x0000001fd3887c12 */ /* 0x000fe2000f8e3cff */
[----:B------:R-:W-:Y:S01]  /*1fe40*/  STG.E.U16 [R172.64+0x32], R40 ;  /* 0x00003228ac007986 */ /* 0x000fe2000c10152c */
[----:B------:R-:W-:Y:S01]  /*1fe50*/  ISETP.LE.U32.AND P5, PT, R77, UR30, PT ;  /* 0x0000001e4d007c0c */ /* 0x000fe2000bfa3070 */
[----:B------:R-:W-:Y:S01]  /*1fe60*/  UIADD3 UR31, UR32, 0x2, URZ ;  /* 0x00000002201f7890 */ /* 0x000fe2000fffe03f */
[----:B--2---:R-:W-:Y:S01]  /*1fe70*/  F2FP.BF16.PACK_AB R77, R140, R134 ;  /* 0x000000868c4d723e */ /* 0x004fe200000010ff */
[----:B------:R2:W-:Y:S01]  /*1fe80*/  STG.E.U16 [R172.64+0x30], R50 ;  /* 0x00003032ac007986 */ /* 0x0005e2000c10152c */
[----:B------:R-:W-:Y:S01]  /*1fe90*/  ISETP.LE.U32.AND P1, PT, R62, UR30, PT ;  /* 0x0000001e3e007c0c */ /* 0x000fe2000bf23070 */
[----:B------:R-:W-:Y:S01]  /*1fea0*/  IMAD.WIDE.U32 R136, R136, -0x326172a9, RZ ;  /* 0xcd9e8d5788887825 */ /* 0x000fe200078e00ff */
[----:B------:R-:W-:Y:S03]  /*1feb0*/  ULOP3.LUT UR31, UR31, UR29, URZ, 0x3c, !UPT ;  /* 0x0000001d1f1f7292 */ /* 0x000fe6000f8e3c3f */
[----:B------:R-:W-:Y:S01]  /*1fec0*/  FADD.FTZ R62, R138, R74 ;  /* 0x0000004a8a3e7221 */ /* 0x000fe20000010000 */
[----:B------:R-:W-:Y:S02]  /*1fed0*/  LOP3.LUT R61, R137, UR20, R208, 0x96, !PT ;  /* 0x00000014893d7c12 */ /* 0x000fe4000f8e96d0 */
[----:B------:R-:W-:Y:S01]  /*1fee0*/  LOP3.LUT R135, R127, UR18, R136, 0x96, !PT ;  /* 0x000000127f877c12 */ /* 0x000fe2000f8e9688 */
[C---:B------:R-:W-:Y:S01]  /*1fef0*/  FADD.FTZ R62, R139.reuse, R62 ;  /* 0x0000003e8b3e7221 */ /* 0x040fe20000010000 */
[----:B------:R-:W-:Y:S01]  /*1ff00*/  F2FP.BF16.PACK_AB R74, R139, R138 ;  /* 0x0000008a8b4a723e */ /* 0x000fe200000010ff */
[----:B------:R-:W-:Y:S01]  /*1ff10*/  IMAD.WIDE.U32 R142, R61, -0x2daee0ad, RZ ;  /* 0xd2511f533d8e7825 */ /* 0x000fe200078e00ff */
[----:B------:R-:W-:Y:S03]  /*1ff20*/  LOP3.LUT R136, R149, UR18, R136, 0x96, !PT ;  /* 0x0000001295887c12 */ /* 0x000fe6000f8e9688 */
[----:B------:R-:W-:Y:S01]  /*1ff30*/  FADD.FTZ R61, R134, R141 ;  /* 0x0000008d863d7221 */ /* 0x000fe20000010000 */
[----:B------:R-:W-:Y:S01]  /*1ff40*/  LOP3.LUT R134, R143, UR17, R170, 0x96, !PT ;  /* 0x000000118f867c12 */ /* 0x000fe2000f8e96aa */
[----:B------:R-:W-:Y:S01]  /*1ff50*/  MUFU.EX2 R141, R98 ;  /* 0x00000062008d7308 */ /* 0x000fe20000000800 */
[C---:B-1----:R-:W-:Y:S01]  /*1ff60*/  F2FP.BF16.PACK_AB R64, R200.reuse, R201 ;  /* 0x000000c9c840723e */ /* 0x042fe200000010ff */
[----:B------:R-:W-:Y:S02]  /*1ff70*/  FADD.FTZ R200, R200, R132 ;  /* 0x00000084c8c87221 */ /* 0x000fe40000010000 */
[----:B------:R-:W-:Y:S04]  /*1ff80*/  IMAD.WIDE.U32 R158, R135, -0x2daee0ad, RZ ;  /* 0xd2511f53879e7825 */ /* 0x000fe800078e00ff */
[----:B------:R-:W-:Y:S02]  /*1ff90*/  IMAD.WIDE.U32 R134, R134, -0x326172a9, RZ ;  /* 0xcd9e8d5786867825 */ /* 0x000fe400078e00ff */
[----:B------:R1:W1:Y:S02]  /*1ffa0*/  MUFU.EX2 R132, R66 ;  /* 0x0000004200847308 */ /* 0x0002640000000800 */
[----:B------:R-:W-:Y:S01]  /*1ffb0*/  FADD.FTZ R200, R198, R200 ;  /* 0x000000c8c6c87221 */ /* 0x000fe20000010000 */
[----:B------:R-:W-:Y:S01]  /*1ffc0*/  LOP3.LUT R59, R135, UR16, R126, 0x96, !PT ;  /* 0x00000010873b7c12 */ /* 0x000fe2000f8e967e */
[----:B------:R-:W-:Y:S02]  /*1ffd0*/  FADD.FTZ R61, R140, R61 ;  /* 0x0000003d8c3d7221 */ /* 0x000fe40000010000 */
[----:B------:R-:W-:Y:S02]  /*1ffe0*/  FADD.FTZ R133, R95, R200 ;  /* 0x000000c85f857221 */ /* 0x000fe40000010000 */
[----:B------:R-:W-:Y:S02]  /*1fff0*/  FADD.FTZ R61, R202, R61 ;  /* 0x0000003dca3d7221 */ /* 0x000fe40000010000 */
[----:B------:R-:W-:Y:S01]  /*20000*/  FADD.FTZ R133, R197, R133 ;  /* 0x00000085c5857221 */ /* 0x000fe20000010000 */
[----:B------:R1:W1:Y:S01]  /*20010*/  MUFU.EX2 R140, R69 ;  /* 0x00000045008c7308 */ /* 0x0002620000000800 */
[----:B------:R-:W-:Y:S02]  /*20020*/  FADD.FTZ R61, R203, R61 ;  /* 0x0000003dcb3d7221 */ /* 0x000fe40000010000 */
[----:B------:R-:W-:Y:S05]  /*20030*/  IMAD.WIDE.U32 R156, R59, -0x2daee0ad, RZ ;  /* 0xd2511f533b9c7825 */ /* 0x000fea00078e00ff */
[----:B------:R-:W-:Y:S02]  /*20040*/  LOP3.LUT R158, R157, UR13, R158, 0x96, !PT ;  /* 0x0000000d9d9e7c12 */ /* 0x000fe4000f8e969e */
[----:B--2---:R-:W-:Y:S01]  /*20050*/  MUFU.EX2 R50, R92 ;  /* 0x0000005c00327308 */ /* 0x004fe20000000800 */
[----:B-1----:R-:W-:Y:S02]  /*20060*/  LOP3.LUT R66, R159, UR15, R142, 0x96, !PT ;  /* 0x0000000f9f427c12 */ /* 0x002fe4000f8e968e */
[----:B------:R-:W-:Y:S01]  /*20070*/  IMAD.WIDE.U32 R158, R158, -0x326172a9, RZ ;  /* 0xcd9e8d579e9e7825 */ /* 0x000fe200078e00ff */
[----:B------:R-:W-:Y:S02]  /*20080*/  F2FP.BF16.PACK_AB R60, R132, R101 ;  /* 0x00000065843c723e */ /* 0x000fe400000010ff */
[----:B------:R-:W-:Y:S01]  /*20090*/  PRMT R101, R58, 0x5410, R53 ;  /* 0x000054103a657816 */ /* 0x000fe20000000035 */
[----:B------:R-:W-:Y:S01]  /*200a0*/  IMAD.WIDE.U32 R150, R66, -0x326172a9, RZ ;  /* 0xcd9e8d5742967825 */ /* 0x000fe200078e00ff */
[----:B------:R-:W-:Y:S02]  /*200b0*/  F2FP.BF16.PACK_AB R66, R95, R198 ;  /* 0x000000c65f42723e */ /* 0x000fe400000010ff */
[----:B------:R1:W2:Y:S01]  /*200c0*/  MUFU.EX2 R92, R68 ;  /* 0x00000044005c7308 */ /* 0x0002a20000000800 */
[----:B------:R-:W-:Y:S01]  /*200d0*/  FADD.FTZ R95, R132, R41 ;  /* 0x00000029845f7221 */ /* 0x000fe20000010000 */
[----:B------:R-:W-:Y:S02]  /*200e0*/  LOP3.LUT R134, R151, UR14, R134, 0x96, !PT ;  /* 0x0000000e97867c12 */ /* 0x000fe4000f8e9686 */
[----:B------:R-:W-:Y:S02]  /*200f0*/  LOP3.LUT R150, R159, UR12, R150, 0x96, !PT ;  /* 0x0000000c9f967c12 */ /* 0x000fe4000f8e9696 */
[----:B------:R-:W-:Y:S01]  /*20100*/  F2FP.BF16.PACK_AB R69, R207, R206 ;  /* 0x000000cecf45723e */ /* 0x000fe200000010ff */
[----:B------:R-:W-:Y:S03]  /*20110*/  IMAD.WIDE.U32 R134, R134, -0x2daee0ad, RZ ;  /* 0xd2511f5386867825 */ /* 0x000fe600078e00ff */
[----:B------:R2:W2:Y:S02]  /*20120*/  MUFU.EX2 R132, R70 ;  /* 0x0000004600847308 */ /* 0x0004a40000000800 */
[----:B------:R-:W-:Y:S05]  /*20130*/  LOP3.LUT R156, R135, UR11, R156, 0x96, !PT ;  /* 0x0000000b879c7c12 */ /* 0x000fea000f8e969c */
[----:B------:R-:W-:Y:S05]  /*20140*/  IMAD.WIDE.U32 R156, R156, -0x326172a9, RZ ;  /* 0xcd9e8d579c9c7825 */ /* 0x000fea00078e00ff */
[----:B------:R-:W-:Y:S02]  /*20150*/  LOP3.LUT R135, R157, UR5, R158, 0x96, !PT ;  /* 0x000000059d877c12 */ /* 0x000fe4000f8e969e */
[C---:B-1----:R-:W-:Y:S01]  /*20160*/  F2FP.BF16.PACK_AB R68, R140.reuse, R197 ;  /* 0x000000c58c44723e */ /* 0x042fe200000010ff */
[----:B------:R-:W-:Y:S01]  /*20170*/  FADD.FTZ R140, R140, R133 ;  /* 0x000000858c8c7221 */ /* 0x000fe20000010000 */
[----:B------:R-:W-:Y:S01]  /*20180*/  LOP3.LUT R41, R135, 0xff, RZ, 0xc0, !PT ;  /* 0x000000ff87297812 */ /* 0x000fe200078ec0ff */
[----:B------:R-:W-:Y:S02]  /*20190*/  MUFU.EX2 R133, R118 ;  /* 0x0000007600857308 */ /* 0x000fe40000000800 */
[----:B--2---:R-:W-:Y:S01]  /*201a0*/  FADD.FTZ R140, R92, R140 ;  /* 0x0000008c5c8c7221 */ /* 0x004fe20000010000 */
[----:B------:R-:W-:Y:S01]  /*201b0*/  F2FP.BF16.PACK_AB R70, R203, R202 ;  /* 0x000000cacb46723e */ /* 0x000fe200000010ff */
[----:B---3--:R-:W-:Y:S02]  /*201c0*/  @!P3 HFMA2.BF16_V2 R155, -RZ.H0_H0, RZ.H0_H0, -R58.H0_H0 ;  /* 0x200000ffff9bb231 */ /* 0x008fe4000034093a */
[----:B------:R-:W-:Y:S03]  /*201d0*/  @!P4 HFMA2.BF16_V2 R154, -RZ.H0_H0, RZ.H0_H0, -R53.H0_H0 ;  /* 0x200000ffff9ac231 */ /* 0x000fe60000340935 */
[----:B------:R-:W-:Y:S01]  /*201e0*/  PRMT R139, R155, 0x7610, R139 ;  /* 0x000076109b8b7816 */ /* 0x000fe2000000008b */
[----:B------:R-:W-:Y:S01]  /*201f0*/  @!P3 STL.S16 [R1+0x114], R155 ;  /* 0x0001149b0100b387 */ /* 0x000fe20000100600 */
[----:B----4-:R-:W-:Y:S02]  /*20200*/  @!P2 HFMA2.BF16_V2 R145, -RZ.H0_H0, RZ.H0_H0, -R57.H0_H0 ;  /* 0x200000ffff91a231 */ /* 0x010fe40000340939 */
[----:B------:R-:W-:Y:S01]  /*20210*/  @!P3 PRMT R58, R139, 0x5410, RZ ;  /* 0x000054108b3ab816 */ /* 0x000fe200000000ff */
[----:B------:R-:W-:Y:S01]  /*20220*/  @!P4 STL.S16 [R1+0x110], R154 ;  /* 0x0001109a0100c387 */ /* 0x000fe20000100600 */
[----:B------:R-:W-:Y:S01]  /*20230*/  ISETP.LE.U32.AND P3, PT, R41, UR30, PT ;  /* 0x0000001e29007c0c */ /* 0x000fe2000bf63070 */
[----:B------:R-:W1:Y:S01]  /*20240*/  MUFU.EX2 R139, R119 ;  /* 0x00000077008b7308 */ /* 0x000e620000000800 */
[----:B------:R-:W-:Y:S01]  /*20250*/  LOP3.LUT R41, R135, 0xffff, RZ, 0xc0, !PT ;  /* 0x0000ffff87297812 */ /* 0x000fe200078ec0ff */
[----:B------:R-:W-:Y:S01]  /*20260*/  @!P2 STL.S16 [R1+0x100], R145 ;  /* 0x000100910100a387 */ /* 0x000fe20000100600 */
[----:B------:R-:W-:Y:S02]  /*20270*/  PRMT R59, R154, 0x7610, R59 ;  /* 0x000076109a3b7816 */ /* 0x000fe4000000003b */
[----:B------:R-:W-:Y:S01]  /*20280*/  SHF.R.U32.HI R41, RZ, 0x8, R41 ;  /* 0x00000008ff297819 */ /* 0x000fe20000011629 */
[----:B------:R2:W-:Y:S01]  /*20290*/  STG.E.U16 [R112.64+0x30], R58 ;  /* 0x0000303a70007986 */ /* 0x0005e2000c10152c */
[----:B------:R-:W-:Y:S01]  /*202a0*/  @!P4 PRMT R53, R59, 0x5410, RZ ;  /* 0x000054103b35c816 */ /* 0x000fe200000000ff */
[----:B------:R-:W-:Y:S01]  /*202b0*/  FADD.FTZ R59, R206, R62 ;  /* 0x0000003ece3b7221 */ /* 0x000fe20000010000 */
[----:B------:R-:W-:Y:S02]  /*202c0*/  LOP3.LUT R41, R41, 0xffff, RZ, 0xc0, !PT ;  /* 0x0000ffff29297812 */ /* 0x000fe400078ec0ff */
[----:B------:R-:W-:Y:S01]  /*202d0*/  PRMT R138, R145, 0x7610, R138 ;  /* 0x00007610918a7816 */ /* 0x000fe2000000008a */
[----:B------:R1:W-:Y:S01]  /*202e0*/  STG.E.U16 [R112.64+0x32], R53 ;  /* 0x0000323570007986 */ /* 0x0003e2000c10152c */
[----:B------:R-:W-:Y:S01]  /*202f0*/  ISETP.LE.U32.AND P4, PT, R41, UR30, PT ;  /* 0x0000001e29007c0c */ /* 0x000fe2000bf83070 */
[----:B------:R-:W-:Y:S01]  /*20300*/  FADD.FTZ R59, R207, R59 ;  /* 0x0000003bcf3b7221 */ /* 0x000fe20000010000 */
[C---:B------:R-:W-:Y:S02]  /*20310*/  PRMT R41, R57.reuse, 0x7632, R41 ;  /* 0x0000763239297816 */ /* 0x040fe40000000029 */
[----:B------:R-:W-:Y:S01]  /*20320*/  SHF.R.U32.HI R62, RZ, 0x18, R135 ;  /* 0x00000018ff3e7819 */ /* 0x000fe20000011687 */
[----:B------:R-:W-:Y:S01]  /*20330*/  FADD.FTZ R59, R50, R59 ;  /* 0x0000003b323b7221 */ /* 0x000fe20000010000 */
[----:B------:R-:W-:Y:S01]  /*20340*/  PRMT R98, R57, 0x5410, R41 ;  /* 0x0000541039627816 */ /* 0x000fe20000000029 */
[----:B------:R-:W-:Y:S01]  /*20350*/  @!P6 HFMA2.BF16_V2 R144, -RZ.H0_H0, RZ.H0_H0, -R41.H0_H0 ;  /* 0x200000ffff90e231 */ /* 0x000fe20000340929 */
[----:B------:R-:W-:Y:S01]  /*20360*/  @!P2 PRMT R57, R138, 0x5410, RZ ;  /* 0x000054108a39a816 */ /* 0x000fe200000000ff */
[----:B------:R-:W-:Y:S01]  /*20370*/  FADD.FTZ R59, R205, R59 ;  /* 0x0000003bcd3b7221 */ /* 0x000fe20000010000 */
[----:B------:R-:W-:Y:S01]  /*20380*/  ISETP.LE.U32.AND P2, PT, R62, UR30, PT ;  /* 0x0000001e3e007c0c */ /* 0x000fe2000bf43070 */
[----:B------:R3:W4:Y:S01]  /*20390*/  LDL.S16 R138, [R1+0x10c] ;  /* 0x00010c00018a7983 */ /* 0x0007220000100600 */
[----:B------:R-:W-:Y:S02]  /*203a0*/  LOP3.LUT R62, R137, UR20, R162, 0x96, !PT ;  /* 0x00000014893e7c12 */ /* 0x000fe4000f8e96a2 */
[----:B------:R-:W-:Y:S01]  /*203b0*/  PRMT R142, R144, 0x7610, R142 ;  /* 0x00007610908e7816 */ /* 0x000fe2000000008e */
[----:B------:R3:W-:Y:S01]  /*203c0*/  @!P6 STL.S16 [R1+0xf0], R144 ;  /* 0x0000f0900100e387 */ /* 0x0007e20000100600 */
[----:B------:R-:W-:Y:S02]  /*203d0*/  SHF.R.U32.HI R135, RZ, 0x10, R135 ;  /* 0x00000010ff877819 */ /* 0x000fe40000011687 */
[----:B------:R-:W-:Y:S01]  /*203e0*/  @!P6 PRMT R41, R142, 0x5410, RZ ;  /* 0x000054108e29e816 */ /* 0x000fe200000000ff */
[----:B------:R4:W4:Y:S01]  /*203f0*/  LDL.S16 R200, [R1+0xfc] ;  /* 0x0000fc0001c87983 */ /* 0x0009220000100600 */
[----:B------:R-:W-:Y:S01]  /*20400*/  LOP3.LUT R135, R135, 0xff, RZ, 0xc0, !PT ;  /* 0x000000ff87877812 */ /* 0x000fe200078ec0ff */
[----:B------:R-:W-:Y:S01]  /*20410*/  IMAD.WIDE.U32 R142, R136, -0x2daee0ad, RZ ;  /* 0xd2511f53888e7825 */ /* 0x000fe200078e00ff */
[----:B--2---:R-:W-:Y:S01]  /*20420*/  F2FP.BF16.PACK_AB R58, R199, R132 ;  /* 0x00000084c73a723e */ /* 0x004fe200000010ff */
[----:B------:R2:W2:Y:S01]  /*20430*/  LDL.S16 R204, [R1+0xec] ;  /* 0x0000ec0001cc7983 */ /* 0x0004a20000100600 */
[----:B------:R-:W-:Y:S02]  /*20440*/  ISETP.LE.U32.AND P6, PT, R135, UR30, PT ;  /* 0x0000001e87007c0c */ /* 0x000fe4000bfc3070 */
[----:B-1----:R-:W-:Y:S01]  /*20450*/  F2FP.BF16.PACK_AB R53, R139, R141 ;  /* 0x0000008d8b35723e */ /* 0x002fe200000010ff */
[----:B------:R1:W2:Y:S01]  /*20460*/  LDL.S16 R203, [R1+0xe8] ;  /* 0x0000e80001cb7983 */ /* 0x0002a20000100600 */
[----:B------:R1:W-:Y:S03]  /*20470*/  MUFU.EX2 R135, R96 ;  /* 0x0000006000877308 */ /* 0x0003e60000000800 */
[----:B------:R1:W2:Y:S04]  /*20480*/  LDL.S16 R202, [R1+0xe4] ;  /* 0x0000e40001ca7983 */ /* 0x0002a80000100600 */
[----:B------:R-:W-:Y:S04]  /*20490*/  STG.E.U16 [R110.64+0x30], R41 ;  /* 0x000030296e007986 */ /* 0x000fe8000c10152c */
[----:B------:R1:W-:Y:S01]  /*204a0*/  STG.E.U16 [R110.64+0x2e], R57 ;  /* 0x00002e396e007986 */ /* 0x0003e2000c10152c */
[----:B---3--:R-:W-:Y:S05]  /*204b0*/  IMAD.WIDE.U32 R144, R62, -0x2daee0ad, RZ ;  /* 0xd2511f533e907825 */ /* 0x008fea00078e00ff */
[----:B------:R-:W-:Y:S02]  /*204c0*/  LOP3.LUT R119, R145, UR17, R160, 0x96, !PT ;  /* 0x0000001191777c12 */ /* 0x000fe4000f8e96a0 */
[----:B------:R-:W-:Y:S03]  /*204d0*/  LOP3.LUT R62, R143, UR15, R144, 0x96, !PT ;  /* 0x0000000f8f3e7c12 */ /* 0x000fe6000f8e9690 */
[----:B------:R-:W-:Y:S02]  /*204e0*/  IMAD.WIDE.U32 R136, R119, -0x326172a9, RZ ;  /* 0xcd9e8d5777887825 */ /* 0x000fe400078e00ff */
[----:B------:R3:W-:Y:S02]  /*204f0*/  MUFU.EX2 R119, R97 ;  /* 0x0000006100777308 */ /* 0x0007e40000000800 */
[----:B------:R-:W-:Y:S01]  /*20500*/  IMAD.WIDE.U32 R154, R62, -0x326172a9, RZ ;  /* 0xcd9e8d573e9a7825 */ /* 0x000fe200078e00ff */
[----:B------:R-:W-:Y:S03]  /*20510*/  LOP3.LUT R40, R137, UR16, R148, 0x96, !PT ;  /* 0x0000001089287c12 */ /* 0x000fe6000f8e9694 */
[----:B-1----:R-:W-:Y:S01]  /*20520*/  FADD.FTZ R96, R141, R61 ;  /* 0x0000003d8d607221 */ /* 0x002fe20000010000 */
[----:B------:R-:W-:Y:S01]  /*20530*/  LOP3.LUT R136, R155, UR14, R136, 0x96, !PT ;  /* 0x0000000e9b887c12 */ /* 0x000fe2000f8e9688 */
[----:B------:R-:W-:Y:S01]  /*20540*/  IMAD.WIDE.U32 R166, R40, -0x2daee0ad, RZ ;  /* 0xd2511f5328a67825 */ /* 0x000fe200078e00ff */
[----:B------:R-:W-:Y:S01]  /*20550*/  PRMT R40, R52, 0x7632, R40 ;  /* 0x0000763234287816 */ /* 0x000fe20000000028 */
[----:B------:R1:W1:Y:S02]  /*20560*/  MUFU.EX2 R62, R168 ;  /* 0x000000a8003e7308 */ /* 0x0002640000000800 */
[----:B------:R-:W-:Y:S01]  /*20570*/  IMAD.WIDE.U32 R136, R136, -0x2daee0ad, RZ ;  /* 0xd2511f5388887825 */ /* 0x000fe200078e00ff */
[----:B------:R-:W-:Y:S02]  /*20580*/  LOP3.LUT R169, R167, UR13, R142, 0x96, !PT ;  /* 0x0000000da7a97c12 */ /* 0x000fe4000f8e968e */
[----:B------:R-:W-:Y:S01]  /*20590*/  LOP3.LUT R57, R156, 0xff, RZ, 0xc0, !PT ;  /* 0x000000ff9c397812 */ /* 0x000fe200078ec0ff */
[----:B------:R-:W-:Y:S01]  /*205a0*/  FADD.FTZ R118, R139, R96 ;  /* 0x000000608b767221 */ /* 0x000fe20000010000 */
[----:B------:R-:W-:Y:S05]  /*205b0*/  LOP3.LUT R166, R137, UR11, R166, 0x96, !PT ;  /* 0x0000000b89a67c12 */ /* 0x000fea000f8e96a6 */
[----:B------:R-:W-:Y:S01]  /*205c0*/  IMAD.WIDE.U32 R166, R166, -0x326172a9, RZ ;  /* 0xcd9e8d57a6a67825 */ /* 0x000fe200078e00ff */
[----:B---3--:R-:W-:Y:S03]  /*205d0*/  PRMT R97, R52, 0x5410, R40 ;  /* 0x0000541034617816 */ /* 0x008fe60000000028 */
[----:B-1----:R-:W-:Y:S04]  /*205e0*/  IMAD.WIDE.U32 R168, R169, -0x326172a9, RZ ;  /* 0xcd9e8d57a9a87825 */ /* 0x002fe800078e00ff */
[----:B------:R-:W-:Y:S01]  /*205f0*/  FADD.FTZ R140, R62, R140 ;  /* 0x0000008c3e8c7221 */ /* 0x000fe20000010000 */
[----:B------:R-:W-:Y:S03]  /*20600*/  LOP3.LUT R154, R169, UR12, R154, 0x96, !PT ;  /* 0x0000000ca99a7c12 */ /* 0x000fe6000f8e969a */
[----:B------:R-:W-:Y:S01]  /*20610*/  FADD.FTZ R140, R194, R140 ;  /* 0x0000008cc28c7221 */ /* 0x000fe20000010000 */
[----:B----4-:R-:W-:Y:S05]  /*20620*/  @!P5 HFMA2.BF16_V2 R138, -RZ.H0_H0, RZ.H0_H0, -R52.H0_H0 ;  /* 0x200000ffff8ad231 */ /* 0x010fea0000340934 */
[----:B------:R-:W-:Y:S01]  /*20630*/  PRMT R137, R138, 0x7610, R137 ;  /* 0x000076108a897816 */ /* 0x000fe20000000089 */
[----:B------:R1:W-:Y:S01]  /*20640*/  @!P5 STL.S16 [R1+0x10c], R138 ;  /* 0x00010c8a0100d387 */ /* 0x0003e20000100600 */
[----:B------:R-:W-:Y:S02]  /*20650*/  @!P1 HFMA2.BF16_V2 R200, -RZ.H0_H0, RZ.H0_H0, -R40.H0_H0 ;  /* 0x200000ffffc89231 */ /* 0x000fe40000340928 */
[----:B------:R-:W-:Y:S02]  /*20660*/  @!P5 PRMT R52, R137, 0x5410, RZ ;  /* 0x000054108934d816 */ /* 0x000fe400000000ff */
[----:B------:R3:W4:Y:S01]  /*20670*/  LDL.S16 R137, [R1+0xe0] ;  /* 0x0000e00001897983 */ /* 0x0007220000100600 */
[----:B--2---:R-:W-:Y:S01]  /*20680*/  @!P3 HFMA2.BF16_V2 R204, -RZ.H0_H0, RZ.H0_H0, -R54.H0_H0 ;  /* 0x200000ffffccb231 */ /* 0x004fe20000340936 */
[----:B------:R-:W-:Y:S02]  /*20690*/  PRMT R139, R200, 0x7610, R139 ;  /* 0x00007610c88b7816 */ /* 0x000fe4000000008b */
[----:B------:R2:W-:Y:S02]  /*206a0*/  @!P1 STL.S16 [R1+0xfc], R200 ;  /* 0x0000fcc801009387 */ /* 0x0005e40000100600 */
[----:B------:R-:W-:Y:S02]  /*206b0*/  PRMT R197, R204, 0x7610, R197 ;  /* 0x00007610ccc57816 */ /* 0x000fe400000000c5 */
[----:B------:R-:W-:Y:S01]  /*206c0*/  @!P1 PRMT R40, R139, 0x5410, RZ ;  /* 0x000054108b289816 */ /* 0x000fe200000000ff */
[----:B------:R-:W-:Y:S01]  /*206d0*/  STG.E.U16 [R108.64+0x30], R52 ;  /* 0x000030346c007986 */ /* 0x000fe2000c10152c */
[----:B------:R3:W-:Y:S01]  /*206e0*/  MUFU.EX2 R139, R91 ;  /* 0x0000005b008b7308 */ /* 0x0007e20000000800 */
[----:B------:R-:W-:Y:S02]  /*206f0*/  @!P6 HFMA2.BF16_V2 R202, -RZ.H0_H0, RZ.H0_H0, -R43.H0_H0 ;  /* 0x200000ffffcae231 */ /* 0x000fe4000034092b */
[----:B------:R3:W-:Y:S01]  /*20700*/  STG.E.U16 [R108.64+0x32], R40 ;  /* 0x000032286c007986 */ /* 0x0007e2000c10152c */
[----:B-1----:R-:W-:Y:S01]  /*20710*/  FADD.FTZ R138, R132, R95 ;  /* 0x0000005f848a7221 */ /* 0x002fe20000010000 */
[----:B------:R-:W-:Y:S05]  /*20720*/  LOP3.LUT R95, R167, UR5, R168, 0x96, !PT ;  /* 0x00000005a75f7c12 */ /* 0x000fea000f8e96a8 */
[----:B------:R-:W-:Y:S01]  /*20730*/  MUFU.EX2 R132, R115 ;  /* 0x0000007300847308 */ /* 0x000fe20000000800 */
[----:B------:R-:W-:Y:S01]  /*20740*/  FADD.FTZ R138, R199, R138 ;  /* 0x0000008ac78a7221 */ /* 0x000fe20000010000 */
[C---:B------:R-:W-:Y:S02]  /*20750*/  LOP3.LUT R61, R95.reuse, 0xff, RZ, 0xc0, !PT ;  /* 0x000000ff5f3d7812 */ /* 0x040fe400078ec0ff */
[----:B------:R-:W-:Y:S01]  /*20760*/  LOP3.LUT R96, R95, 0xffff, RZ, 0xc0, !PT ;  /* 0x0000ffff5f607812 */ /* 0x000fe200078ec0ff */
[----:B------:R-:W-:Y:S01]  /*20770*/  FADD.FTZ R138, R119, R138 ;  /* 0x0000008a778a7221 */ /* 0x000fe20000010000 */
[----:B------:R-:W-:Y:S01]  /*20780*/  ISETP.LE.U32.AND P5, PT, R61, UR30, PT ;  /* 0x0000001e3d007c0c */ /* 0x000fe2000bfa3070 */
[----:B--2---:R1:W2:Y:S01]  /*20790*/  LDL.S16 R200, [R1+0xdc] ;  /* 0x0000dc0001c87983 */ /* 0x0042a20000100600 */
[----:B------:R-:W-:Y:S02]  /*207a0*/  F2FP.BF16.PACK_AB R61, R205, R50 ;  /* 0x00000032cd3d723e */ /* 0x000fe400000010ff */
[----:B------:R1:W-:Y:S01]  /*207b0*/  MUFU.EX2 R115, R63 ;  /* 0x0000003f00737308 */ /* 0x0003e20000000800 */
[----:B------:R-:W-:Y:S01]  /*207c0*/  PRMT R50, R54, 0x7632, R50 ;  /* 0x0000763236327816 */ /* 0x000fe20000000032 */
[----:B------:R-:W-:Y:S01]  /*207d0*/  @!P3 STL.S16 [R1+0xec], R204 ;  /* 0x0000eccc0100b387 */ /* 0x000fe20000100600 */
[----:B------:R-:W-:Y:S02]  /*207e0*/  SHF.R.U32.HI R96, RZ, 0x8, R96 ;  /* 0x00000008ff607819 */ /* 0x000fe40000011660 */
[----:B------:R-:W-:Y:S01]  /*207f0*/  SHF.R.U32.HI R41, RZ, 0x18, R95 ;  /* 0x00000018ff297819 */ /* 0x000fe2000001165f */
[----:B------:R-:W-:Y:S01]  /*20800*/  @!P4 HFMA2.BF16_V2 R203, -RZ.H0_H0, RZ.H0_H0, -R50.H0_H0 ;  /* 0x200000ffffcbc231 */ /* 0x000fe20000340932 */
[----:B------:R-:W-:Y:S02]  /*20810*/  LOP3.LUT R96, R96, 0xffff, RZ, 0xc0, !PT ;  /* 0x0000ffff60607812 */ /* 0x000fe400078ec0ff */
[----:B---3--:R-:W-:Y:S02]  /*20820*/  PRMT R91, R202, 0x7610, R91 ;  /* 0x00007610ca5b7816 */ /* 0x008fe4000000005b */
[----:B------:R-:W-:Y:S01]  /*20830*/  ISETP.LE.U32.AND P1, PT, R96, UR30, PT ;  /* 0x0000001e60007c0c */ /* 0x000fe2000bf23070 */
[----:B------:R-:W-:Y:S01]  /*20840*/  @!P4 STL.S16 [R1+0xe8], R203 ;  /* 0x0000e8cb0100c387 */ /* 0x000fe20000100600 */
[----:B------:R-:W-:Y:S02]  /*20850*/  PRMT R96, R54, 0x5410, R50 ;  /* 0x0000541036607816 */ /* 0x000fe40000000032 */
[----:B------:R-:W-:Y:S02]  /*20860*/  @!P3 PRMT R54, R197, 0x5410, RZ ;  /* 0x00005410c536b816 */ /* 0x000fe400000000ff */
[----:B------:R-:W-:Y:S01]  /*20870*/  ISETP.LE.U32.AND P3, PT, R41, UR30, PT ;  /* 0x0000001e29007c0c */ /* 0x000fe2000bf63070 */
[----:B------:R3:W3:Y:S01]  /*20880*/  LDL.S16 R197, [R1+0xd8] ;  /* 0x0000d80001c57983 */ /* 0x0006e20000100600 */
[----:B------:R-:W-:Y:S02]  /*20890*/  PRMT R41, R43, 0x7632, R41 ;  /* 0x000076322b297816 */ /* 0x000fe40000000029 */
[----:B------:R-:W-:Y:S01]  /*208a0*/  SHF.R.U32.HI R95, RZ, 0x10, R95 ;  /* 0x00000010ff5f7819 */ /* 0x000fe2000001165f */
[----:B------:R-:W-:Y:S01]  /*208b0*/  @!P6 STL.S16 [R1+0xe4], R202 ;  /* 0x0000e4ca0100e387 */ /* 0x000fe20000100600 */
[----:B------:R-:W-:Y:S02]  /*208c0*/  PRMT R40, R71, 0x7632, R40 ;  /* 0x0000763247287816 */ /* 0x000fe40000000028 */
[----:B------:R-:W-:Y:S01]  /*208d0*/  LOP3.LUT R52, R95, 0xff, RZ, 0xc0, !PT ;  /* 0x000000ff5f347812 */ /* 0x000fe200078ec0ff */
[----:B------:R-:W-:Y:S01]  /*208e0*/  STG.E.U16 [R172.64+0x40], R54 ;  /* 0x00004036ac007986 */ /* 0x000fe2000c10152c */
[----:B------:R-:W-:Y:S02]  /*208f0*/  PRMT R95, R43, 0x5410, R41 ;  /* 0x000054102b5f7816 */ /* 0x000fe40000000029 */
[----:B------:R-:W-:Y:S02]  /*20900*/  @!P6 PRMT R43, R91, 0x5410, RZ ;  /* 0x000054105b2be816 */ /* 0x000fe400000000ff */
[----:B-1----:R-:W-:Y:S01]  /*20910*/  F2FP.BF16.PACK_AB R63, R62, R92 ;  /* 0x0000005c3e3f723e */ /* 0x002fe200000010ff */
[----:B------:R1:W3:Y:S01]  /*20920*/  LDL.S16 R91, [R1+0xc8] ;  /* 0x0000c800015b7983 */ /* 0x0002e20000100600 */
[----:B------:R-:W-:Y:S02]  /*20930*/  PRMT R92, R71, 0x5410, R40 ;  /* 0x00005410475c7816 */ /* 0x000fe40000000028 */
[----:B------:R-:W-:Y:S02]  /*20940*/  ISETP.LE.U32.AND P6, PT, R52, UR30, PT ;  /* 0x0000001e34007c0c */ /* 0x000fe4000bfc3070 */
[----:B------:R-:W-:Y:S02]  /*20950*/  PRMT R201, R203, 0x7610, R201 ;  /* 0x00007610cbc97816 */ /* 0x000fe400000000c9 */
[----:B------:R-:W-:Y:S02]  /*20960*/  PRMT R62, R67, 0x7632, R62 ;  /* 0x00007632433e7816 */ /* 0x000fe4000000003e */
[----:B------:R-:W-:Y:S02]  /*20970*/  @!P4 PRMT R50, R201, 0x5410, RZ ;  /* 0x00005410c932c816 */ /* 0x000fe400000000ff */
[----:B------:R-:W-:Y:S02]  /*20980*/  ISETP.LE.U32.AND P4, PT, R57, UR30, PT ;  /* 0x0000001e39007c0c */ /* 0x000fe4000bf83070 */
[----:B------:R-:W-:Y:S01]  /*20990*/  SHF.R.U32.HI R52, RZ, 0x10, R156 ;  /* 0x00000010ff347819 */ /* 0x000fe2000001169c */
[----:B------:R1:W-:Y:S03]  /*209a0*/  STG.E.U16 [R172.64+0x42], R50 ;  /* 0x00004232ac007986 */ /* 0x0003e6000c10152c */
[----:B------:R-:W-:Y:S01]  /*209b0*/  LOP3.LUT R57, R52, 0xff, RZ, 0xc0, !PT ;  /* 0x000000ff34397812 */ /* 0x000fe200078ec0ff */
[----:B------:R1:W-:Y:S01]  /*209c0*/  STG.E.U16 [R112.64+0x40], R43 ;  /* 0x0000402b70007986 */ /* 0x0003e2000c10152c */
[----:B------:R-:W-:Y:S04]  /*209d0*/  LOP3.LUT R52, R156, 0xffff, RZ, 0xc0, !PT ;  /* 0x0000ffff9c347812 */ /* 0x000fe800078ec0ff */
[----:B------:R-:W-:Y:S04]  /*209e0*/  SHF.R.U32.HI R52, RZ, 0x8, R52 ;  /* 0x00000008ff347819 */ /* 0x000fe80000011634 */
[----:B------:R-:W-:Y:S02]  /*209f0*/  LOP3.LUT R52, R52, 0xffff, RZ, 0xc0, !PT ;  /* 0x0000ffff34347812 */ /* 0x000fe400078ec0ff */
[----:B-1----:R-:W-:Y:S02]  /*20a00*/  PRMT R50, R51, 0x7632, R50 ;  /* 0x0000763233327816 */ /* 0x002fe40000000032 */
[----:B------:R-:W-:Y:S01]  /*20a10*/  PRMT R43, R48, 0x7632, R43 ;  /* 0x00007632302b7816 */ /* 0x000fe2000000002b */
[----:B----4-:R-:W-:Y:S05]  /*20a20*/  @!P2 HFMA2.BF16_V2 R137, -RZ.H0_H0, RZ.H0_H0, -R41.H0_H0 ;  /* 0x200000ffff89a231 */ /* 0x010fea0000340929 */
[----:B------:R-:W-:Y:S01]  /*20a30*/  PRMT R199, R137, 0x7610, R199 ;  /* 0x0000761089c77816 */ /* 0x000fe200000000c7 */
[----:B------:R1:W-:Y:S03]  /*20a40*/  @!P2 STL.S16 [R1+0xe0], R137 ;  /* 0x0000e0890100a387 */ /* 0x0003e60000100600 */
[----:B------:R-:W-:Y:S02]  /*20a50*/  @!P2 PRMT R41, R199, 0x5410, RZ ;  /* 0x00005410c729a816 */ /* 0x000fe400000000ff */
[----:B------:R-:W-:Y:S01]  /*20a60*/  ISETP.LE.U32.AND P2, PT, R57, UR30, PT ;  /* 0x0000001e39007c0c */ /* 0x000fe2000bf43070 */
[----:B------:R4:W4:Y:S04]  /*20a70*/  LDL.S16 R199, [R1+0xc4] ;  /* 0x0000c40001c77983 */ /* 0x0009280000100600 */
[----:B------:R-:W-:Y:S01]  /*20a80*/  STG.E.U16 [R112.64+0x42], R41 ;  /* 0x0000422970007986 */ /* 0x000fe2000c10152c */
[----:B--2---:R-:W-:Y:S01]  /*20a90*/  @!P5 HFMA2.BF16_V2 R200, -RZ.H0_H0, RZ.H0_H0, -R71.H0_H0 ;  /* 0x200000ffffc8d231 */ /* 0x004fe20000340947 */
[----:B-1----:R1:W2:Y:S04]  /*20aa0*/  MUFU.EX2 R137, R65 ;  /* 0x0000004100897308 */ /* 0x0022a80000000800 */
[----:B------:R-:W-:Y:S01]  /*20ab0*/  PRMT R155, R200, 0x7610, R155 ;  /* 0x00007610c89b7816 */ /* 0x000fe2000000009b */
[----:B------:R-:W-:Y:S03]  /*20ac0*/  @!P5 STL.S16 [R1+0xdc], R200 ;  /* 0x0000dcc80100d387 */ /* 0x000fe60000100600 */
[----:B------:R-:W-:Y:S02]  /*20ad0*/  @!P5 PRMT R71, R155, 0x5410, RZ ;  /* 0x000054109b47d816 */ /* 0x000fe400000000ff */
[----:B------:R-:W-:Y:S02]  /*20ae0*/  ISETP.LE.U32.AND P5, PT, R52, UR30, PT ;  /* 0x0000001e34007c0c */ /* 0x000fe4000bfa3070 */
[----:B------:R-:W-:Y:S01]  /*20af0*/  SHF.R.U32.HI R52, RZ, 0x18, R156 ;  /* 0x00000018ff347819 */ /* 0x000fe2000001169c */
[----:B------:R-:W-:Y:S01]  /*20b00*/  STG.E.U16 [R110.64+0x3e], R71 ;  /* 0x00003e476e007986 */ /* 0x000fe2000c10152c */
[----:B---3--:R-:W-:Y:S05]  /*20b10*/  @!P1 HFMA2.BF16_V2 R197, -RZ.H0_H0, RZ.H0_H0, -R40.H0_H0 ;  /* 0x200000ffffc59231 */ /* 0x008fea0000340928 */
[----:B------:R-:W-:Y:S01]  /*20b20*/  PRMT R141, R197, 0x7610, R141 ;  /* 0x00007610c58d7816 */ /* 0x000fe2000000008d */
[----:B------:R3:W-:Y:S01]  /*20b30*/  @!P1 STL.S16 [R1+0xd8], R197 ;  /* 0x0000d8c501009387 */ /* 0x0007e20000100600 */
[C---:B-1----:R-:W-:Y:S01]  /*20b40*/  F2FP.BF16.PACK_AB R65, R135.reuse, R119 ;  /* 0x000000778741723e */ /* 0x042fe200000010ff */
[----:B------:R-:W-:Y:S01]  /*20b50*/  FADD.FTZ R135, R135, R138 ;  /* 0x0000008a87877221 */ /* 0x000fe20000010000 */
[----:B------:R-:W-:Y:S01]  /*20b60*/  @!P1 PRMT R40, R141, 0x5410, RZ ;  /* 0x000054108d289816 */ /* 0x000fe200000000ff */
[----:B------:R1:W4:Y:S01]  /*20b70*/  LDL.S16 R155, [R1+0xbc] ;  /* 0x0000bc00019b7983 */ /* 0x0003220000100600 */
[----:B------:R-:W-:Y:S01]  /*20b80*/  ISETP.LE.U32.AND P1, PT, R52, UR30, PT ;  /* 0x0000001e34007c0c */ /* 0x000fe2000bf23070 */
[----:B------:R-:W-:Y:S01]  /*20b90*/  FADD.FTZ R135, R196, R135 ;  /* 0x00000087c4877221 */ /* 0x000fe20000010000 */
[----:B------:R-:W-:Y:S01]  /*20ba0*/  LOP3.LUT R52, R166, 0xff, RZ, 0xc0, !PT ;  /* 0x000000ffa6347812 */ /* 0x000fe200078ec0ff */
[----:B------:R-:W-:Y:S01]  /*20bb0*/  @!P6 HFMA2.BF16_V2 R91, -RZ.H0_H0, RZ.H0_H0, -R67.H0_H0 ;  /* 0x200000ffff5be231 */ /* 0x000fe20000340943 */
[----:B--2---:R-:W-:Y:S01]  /*20bc0*/  F2FP.BF16.PACK_AB R54, R137, R194 ;  /* 0x000000c28936723e */ /* 0x004fe200000010ff */
[----:B------:R2:W-:Y:S01]  /*20bd0*/  STG.E.U16 [R110.64+0x40], R40 ;  /* 0x000040286e007986 */ /* 0x0005e2000c10152c */
[----:B------:R-:W-:Y:S01]  /*20be0*/  F2FP.BF16.PACK_AB R119, R117, R196 ;  /* 0x000000c47577723e */ /* 0x000fe200000010ff */
[----:B------:R-:W-:Y:S01]  /*20bf0*/  FADD.FTZ R137, R137, R140 ;  /* 0x0000008c89897221 */ /* 0x000fe20000010000 */
[----:B------:R-:W-:Y:S01]  /*20c00*/  PRMT R57, R91, 0x7610, R57 ;  /* 0x000076105b397816 */ /* 0x000fe20000000039 */
[----:B------:R-:W-:Y:S01]  /*20c10*/  FADD.FTZ R135, R117, R135 ;  /* 0x0000008775877221 */ /* 0x000fe20000010000 */
[----:B---3--:R1:W3:Y:S04]  /*20c20*/  LDL.S16 R197, [R1+0xc0] ;  /* 0x0000c00001c57983 */ /* 0x0082e80000100600 */
[----:B------:R1:W-:Y:S04]  /*20c30*/  @!P6 STL.S16 [R1+0xc8], R91 ;  /* 0x0000c85b0100e387 */ /* 0x0003e80000100600 */
[----:B------:R3:W3:Y:S01]  /*20c40*/  LDL.S16 R141, [R1+0xb4] ;  /* 0x0000b400018d7983 */ /* 0x0006e20000100600 */
[----:B--2---:R-:W-:Y:S02]  /*20c50*/  PRMT R40, R42, 0x7632, R40 ;  /* 0x000076322a287816 */ /* 0x004fe40000000028 */
[----:B-1----:R-:W-:Y:S02]  /*20c60*/  PRMT R91, R67, 0x5410, R62 ;  /* 0x00005410435b7816 */ /* 0x002fe4000000003e */
[----:B------:R-:W-:Y:S02]  /*20c70*/  @!P6 PRMT R67, R57, 0x5410, RZ ;  /* 0x000054103943e816 */ /* 0x000fe400000000ff */
[----:B------:R-:W-:Y:S01]  /*20c80*/  ISETP.LE.U32.AND P6, PT, R52, UR30, PT ;  /* 0x0000001e34007c0c */ /* 0x000fe2000bfc3070 */
[----:B------:R-:W-:Y:S01]  /*20c90*/  FADD.FTZ R52, R133, R118 ;  /* 0x0000007685347221 */ /* 0x000fe20000010000 */
[----:B------:R-:W-:Y:S01]  /*20ca0*/  LOP3.LUT R57, R166, 0xffff, RZ, 0xc0, !PT ;  /* 0x0000ffffa6397812 */ /* 0x000fe200078ec0ff */
[----:B------:R1:W-:Y:S03]  /*20cb0*/  STG.E.U16 [R108.64+0x40], R67 ;  /* 0x000040436c007986 */ /* 0x0003e6000c10152c */
[----:B------:R-:W-:Y:S02]  /*20cc0*/  SHF.R.U32.HI R118, RZ, 0x8, R57 ;  /* 0x00000008ff767819 */ /* 0x000fe40000011639 */
[C---:B------:R-:W-:Y:S01]  /*20cd0*/  F2FP.BF16.PACK_AB R57, R132.reuse, R133 ;  /* 0x000000858439723e */ /* 0x040fe200000010ff */
[--C-:B------:R-:W-:Y:S01]  /*20ce0*/  FADD.FTZ R132, R132, R52.reuse ;  /* 0x0000003484847221 */ /* 0x100fe20000010000 */
[----:B------:R-:W-:Y:S01]  /*20cf0*/  PRMT R52, R55, 0x7632, R52 ;  /* 0x0000763237347816 */ /* 0x000fe20000000034 */
[----:B------:R2:W2:Y:S01]  /*20d00*/  MUFU.EX2 R133, R93 ;  /* 0x0000005d00857308 */ /* 0x0004a20000000800 */
[----:B------:R-:W-:Y:S01]  /*20d10*/  LOP3.LUT R118, R118, 0xffff, RZ, 0xc0, !PT ;  /* 0x0000ffff76767812 */ /* 0x000fe200078ec0ff */
[----:B------:R-:W-:Y:S08]  /*20d20*/  FADD.FTZ R132, R89, R132 ;  /* 0x0000008459847221 */ /* 0x000ff00000010000 */
[----:B-1----:R-:W1:Y:S01]  /*20d30*/  MUFU.EX2 R67, R107 ;  /* 0x0000006b00437308 */ /* 0x002e620000000800 */
[----:B--2---:R-:W-:Y:S02]  /*20d40*/  SHF.R.U32.HI R93, RZ, 0x10, R166 ;  /* 0x00000010ff5d7819 */ /* 0x004fe400000116a6 */
[C---:B------:R-:W-:Y:S01]  /*20d50*/  F2FP.BF16.PACK_AB R117, R133.reuse, R89 ;  /* 0x000000598575723e */ /* 0x040fe200000010ff */
[----:B------:R-:W-:Y:S01]  /*20d60*/  FADD.FTZ R133, R133, R132 ;  /* 0x0000008485857221 */ /* 0x000fe20000010000 */
[----:B------:R-:W-:Y:S05]  /*20d70*/  LOP3.LUT R93, R93, 0xff, RZ, 0xc0, !PT ;  /* 0x000000ff5d5d7812 */ /* 0x000fea00078ec0ff */
[----:B------:R-:W-:Y:S01]  /*20d80*/  MUFU.EX2 R132, R87 ;  /* 0x0000005700847308 */ /* 0x000fe20000000800 */
[----:B-1----:R-:W-:Y:S01]  /*20d90*/  F2FP.BF16.PACK_AB R107, R67, R75 ;  /* 0x0000004b436b723e */ /* 0x002fe200000010ff */
[----:B----4-:R-:W-:Y:S05]  /*20da0*/  @!P3 HFMA2.BF16_V2 R199, -RZ.H0_H0, RZ.H0_H0, -R62.H0_H0 ;  /* 0x200000ffffc7b231 */ /* 0x010fea000034093e */
[----:B------:R-:W-:Y:S01]  /*20db0*/  PRMT R198, R199, 0x7610, R198 ;  /* 0x00007610c7c67816 */ /* 0x000fe200000000c6 */
[----:B------:R-:W-:Y:S03]  /*20dc0*/  @!P3 STL.S16 [R1+0xc4], R199 ;  /* 0x0000c4c70100b387 */ /* 0x000fe60000100600 */
[----:B------:R-:W-:Y:S02]  /*20dd0*/  @!P3 PRMT R62, R198, 0x5410, RZ ;  /* 0x00005410c63eb816 */ /* 0x000fe400000000ff */
[----:B------:R-:W-:Y:S01]  /*20de0*/  ISETP.LE.U32.AND P3, PT, R118, UR30, PT ;  /* 0x0000001e76007c0c */ /* 0x000fe2000bf63070 */
[----:B------:R1:W2:Y:S01]  /*20df0*/  LDL.S16 R198, [R1+0xb8] ;  /* 0x0000b80001c67983 */ /* 0x0002a20000100600 */
[----:B------:R-:W-:Y:S01]  /*20e00*/  FADD.FTZ R118, R115, R59 ;  /* 0x0000003b73767221 */ /* 0x000fe20000010000 */
[C---:B------:R-:W-:Y:S02]  /*20e10*/  F2FP.BF16.PACK_AB R59, R139.reuse, R115 ;  /* 0x000000738b3b723e */ /* 0x040fe400000010ff */
[----:B------:R4:W1:Y:S01]  /*20e20*/  MUFU.EX2 R115, R94 ;  /* 0x0000005e00737308 */ /* 0x0008620000000800 */
[----:B------:R-:W-:Y:S01]  /*20e30*/  STG.E.U16 [R108.64+0x42], R62 ;  /* 0x0000423e6c007986 */ /* 0x000fe2000c10152c */
[----:B------:R-:W-:Y:S08]  /*20e40*/  FADD.FTZ R139, R139, R118 ;  /* 0x000000768b8b7221 */ /* 0x000ff00000010000 */
[----:B------:R-:W4:Y:S02]  /*20e50*/  MUFU.EX2 R118, R192 ;  /* 0x000000c000767308 */ /* 0x000f240000000800 */
[----:B----4-:R-:W-:Y:S01]  /*20e60*/  PRMT R94, R55, 0x5410, R52 ;  /* 0x00005410375e7816 */ /* 0x010fe20000000034 */
[----:B-1----:R-:W-:Y:S07]  /*20e70*/  FADD.FTZ R89, R115, R139 ;  /* 0x0000008b73597221 */ /* 0x002fee0000010000 */
[----:B------:R-:W1:Y:S01]  /*20e80*/  MUFU.EX2 R139, R88 ;  /* 0x00000058008b7308 */ /* 0x000e620000000800 */
[----:B------:R-:W-:Y:S01]  /*20e90*/  @!P5 HFMA2.BF16_V2 R155, -RZ.H0_H0, RZ.H0_H0, -R52.H0_H0 ;  /* 0x200000ffff9bd231 */ /* 0x000fe20000340934 */
[----:B------:R-:W-:Y:S01]  /*20ea0*/  FADD.FTZ R137, R118, R137 ;  /* 0x0000008976897221 */ /* 0x000fe20000010000 */
[----:B------:R-:W-:Y:S03]  /*20eb0*/  F2FP.BF16.PACK_AB R118, R191, R118 ;  /* 0x00000076bf76723e */ /* 0x000fe600000010ff */
[----:B------:R-:W-:Y:S01]  /*20ec0*/  PRMT R138, R155, 0x7610, R138 ;  /* 0x000076109b8a7816 */ /* 0x000fe2000000008a */
[----:B------:R-:W-:Y:S03]  /*20ed0*/  FADD.FTZ R191, R191, R137 ;  /* 0x00000089bfbf7221 */ /* 0x000fe60000010000 */
[----:B------:R-:W-:Y:S01]  /*20ee0*/  @!P5 PRMT R52, R138, 0x5410, RZ ;  /* 0x000054108a34d816 */ /* 0x000fe200000000ff */
[----:B------:R-:W-:Y:S01]  /*20ef0*/  FADD.FTZ R191, R85, R191 ;  /* 0x000000bf55bf7221 */ /* 0x000fe20000010000 */
[----:B------:R-:W4:Y:S03]  /*20f00*/  MUFU.EX2 R138, R90 ;  /* 0x0000005a008a7308 */ /* 0x000f260000000800 */
[----:B------:R-:W-:Y:S01]  /*20f10*/  STG.E.U16 [R172.64+0x52], R52 ;  /* 0x00005234ac007986 */ /* 0x000fe2000c10152c */
[----:B-1----:R-:W-:Y:S01]  /*20f20*/  FADD.FTZ R133, R139, R133 ;  /* 0x000000858b857221 */ /* 0x002fe20000010000 */
[----:B---3--:R-:W-:Y:S05]  /*20f30*/  @!P4 HFMA2.BF16_V2 R197, -RZ.H0_H0, RZ.H0_H0, -R55.H0_H0 ;  /* 0x200000ffffc5c231 */ /* 0x008fea0000340937 */
[----:B------:R-:W-:Y:S01]  /*20f40*/  PRMT R151, R197, 0x7610, R151 ;  /* 0x00007610c5977816 */ /* 0x000fe20000000097 */
[----:B------:R1:W-:Y:S01]  /*20f50*/  @!P4 STL.S16 [R1+0xc0], R197 ;  /* 0x0000c0c50100c387 */ /* 0x0003e20000100600 */
[----:B------:R-:W-:Y:S02]  /*20f60*/  @!P2 HFMA2.BF16_V2 R141, -RZ.H0_H0, RZ.H0_H0, -R51.H0_H0 ;  /* 0x200000ffff8da231 */ /* 0x000fe40000340933 */
[----:B------:R-:W-:Y:S01]  /*20f70*/  @!P4 PRMT R55, R151, 0x5410, RZ ;  /* 0x000054109737c816 */ /* 0x000fe200000000ff */
[----:B------:R3:W-:Y:S01]  /*20f80*/  @!P5 STL.S16 [R1+0xbc], R155 ;  /* 0x0000bc9b0100d387 */ /* 0x0007e20000100600 */
[----:B------:R-:W-:Y:S01]  /*20f90*/  ISETP.LE.U32.AND P4, PT, R93, UR30, PT ;  /* 0x0000001e5d007c0c */ /* 0x000fe2000bf83070 */
[----:B------:R-:W-:Y:S01]  /*20fa0*/  IMAD.WIDE.U32 R150, R150, -0x2daee0ad, RZ ;  /* 0xd2511f5396967825 */ /* 0x000fe200078e00ff */
[----:B------:R-:W-:Y:S01]  /*20fb0*/  SHF.R.U32.HI R93, RZ, 0x18, R166 ;  /* 0x00000018ff5d7819 */ /* 0x000fe200000116a6 */
[----:B------:R-:W-:Y:S01]  /*20fc0*/  STG.E.U16 [R172.64+0x50], R55 ;  /* 0x00005037ac007986 */ /* 0x000fe2000c10152c */
[----:B------:R-:W-:Y:S02]  /*20fd0*/  PRMT R143, R141, 0x7610, R143 ;  /* 0x000076108d8f7816 */ /* 0x000fe4000000008f */
[----:B------:R-:W-:Y:S02]  /*20fe0*/  ISETP.LE.U32.AND P5, PT, R93, UR30, PT ;  /* 0x0000001e5d007c0c */ /* 0x000fe4000bfa3070 */
[----:B------:R-:W-:Y:S02]  /*20ff0*/  PRMT R93, R51, 0x5410, R50 ;  /* 0x00005410335d7816 */ /* 0x000fe40000000032 */
[----:B------:R-:W-:Y:S02]  /*21000*/  @!P2 PRMT R51, R143, 0x5410, RZ ;  /* 0x000054108f33a816 */ /* 0x000fe400000000ff */
[C---:B----4-:R-:W-:Y:S01]  /*21010*/  F2FP.BF16.PACK_AB R115, R138.reuse, R115 ;  /* 0x000000738a73723e */ /* 0x050fe200000010ff */
[----:B------:R-:W-:Y:S02]  /*21020*/  FADD.FTZ R138, R138, R89 ;  /* 0x000000598a8a7221 */ /* 0x000fe40000010000 */
[----:B------:R-:W-:Y:S02]  /*21030*/  STG.E.U16 [R112.64+0x50], R51 ;  /* 0x0000503370007986 */ /* 0x000fe4000c10152c */
[----:B------:R-:W-:Y:S02]  /*21040*/  FADD.FTZ R138, R75, R138 ;  /* 0x0000008a4b8a7221 */ /* 0x000fe40000010000 */
[----:B-1----:R1:W4:Y:S02]  /*21050*/  LDL.S16 R197, [R1+0xb0] ;  /* 0x0000b00001c57983 */ /* 0x0023240000100600 */
[----:B------:R-:W-:Y:S02]  /*21060*/  FADD.FTZ R67, R67, R138 ;  /* 0x0000008a43437221 */ /* 0x000fe40000010000 */
[----:B------:R-:W1:Y:S01]  /*21070*/  MUFU.EX2 R138, R86 ;  /* 0x00000056008a7308 */ /* 0x000e620000000800 */
[----:B---3--:R3:W3:Y:S04]  /*21080*/  LDL.S16 R155, [R1+0xac] ;  /* 0x0000ac00019b7983 */ /* 0x0086e80000100600 */
[----:B------:R1:W-:Y:S04]  /*21090*/  @!P2 STL.S16 [R1+0xb4], R141 ;  /* 0x0000b48d0100a387 */ /* 0x0003e80000100600 */
[----:B------:R2:W3:Y:S01]  /*210a0*/  LDL.S16 R143, [R1+0xa4] ;  /* 0x0000a400018f7983 */ /* 0x0004e20000100600 */
[----:B-1----:R-:W-:Y:S04]  /*210b0*/  LOP3.LUT R141, R151, UR4, R134, 0x96, !PT ;  /* 0x00000004978d7c12 */ /* 0x002fe8000f8e9686 */
[----:B------:R-:W-:Y:S04]  /*210c0*/  LOP3.LUT R41, R141, 0xff, RZ, 0xc0, !PT ;  /* 0x000000ff8d297812 */ /* 0x000fe800078ec0ff */
[----:B------:R-:W-:Y:S02]  /*210d0*/  ISETP.LE.U32.AND P2, PT, R41, UR30, PT ;  /* 0x0000001e29007c0c */ /* 0x000fe4000bf43070 */
[----:B------:R-:W-:Y:S04]  /*210e0*/  LOP3.LUT R41, R141, 0xffff, RZ, 0xc0, !PT ;  /* 0x0000ffff8d297812 */ /* 0x000fe800078ec0ff */
[----:B------:R-:W-:Y:S04]  /*210f0*/  SHF.R.U32.HI R41, RZ, 0x8, R41 ;  /* 0x00000008ff297819 */ /* 0x000fe80000011629 */
[----:B------:R-:W-:Y:S01]  /*21100*/  LOP3.LUT R41, R41, 0xffff, RZ, 0xc0, !PT ;  /* 0x0000ffff29297812 */ /* 0x000fe200078ec0ff */
[----:B--2---:R-:W-:Y:S05]  /*21110*/  @!P1 HFMA2.BF16_V2 R198, -RZ.H0_H0, RZ.H0_H0, -R50.H0_H0 ;  /* 0x200000ffffc69231 */ /* 0x004fea0000340932 */
[----:B------:R-:W-:Y:S01]  /*21120*/  PRMT R90, R198, 0x7610, R90 ;  /* 0x00007610c65a7816 */ /* 0x000fe2000000005a */
[----:B------:R-:W-:Y:S03]  /*21130*/  @!P1 STL.S16 [R1+0xb8], R198 ;  /* 0x0000b8c601009387 */ /* 0x000fe60000100600 */
[----:B------:R-:W-:Y:S02]  /*21140*/  @!P1 PRMT R50, R90, 0x5410, RZ ;  /* 0x000054105a329816 */ /* 0x000fe400000000ff */
[----:B------:R-:W-:Y:S02]  /*21150*/  PRMT R90, R48, 0x5410, R43 ;  /* 0x00005410305a7816 */ /* 0x000fe4000000002b */
[----:B------:R-:W-:Y:S01]  /*21160*/  ISETP.LE.U32.AND P1, PT, R41, UR30, PT ;  /* 0x0000001e29007c0c */ /* 0x000fe2000bf23070 */
[----:B------:R1:W-:Y:S01]  /*21170*/  STG.E.U16 [R112.64+0x52], R50 ;  /* 0x0000523270007986 */ /* 0x0003e2000c10152c */
[--C-:B------:R-:W-:Y:S02]  /*21180*/  SHF.R.U32.HI R41, RZ, 0x18, R141.reuse ;  /* 0x00000018ff297819 */ /* 0x100fe4000001168d */
[----:B------:R-:W-:Y:S04]  /*21190*/  SHF.R.U32.HI R141, RZ, 0x10, R141 ;  /* 0x00000010ff8d7819 */ /* 0x000fe8000001168d */
[----:B------:R-:W-:Y:S02]  /*211a0*/  LOP3.LUT R141, R141, 0xff, RZ, 0xc0, !PT ;  /* 0x000000ff8d8d7812 */ /* 0x000fe400078ec0ff */
[----:B-1----:R-:W-:Y:S01]  /*211b0*/  F2FP.BF16.PACK_AB R50, R138, R193 ;  /* 0x000000c18a32723e */ /* 0x002fe200000010ff */
[----:B----4-:R-:W-:Y:S02]  /*211c0*/  @!P6 HFMA2.BF16_V2 R197, -RZ.H0_H0, RZ.H0_H0, -R48.H0_H0 ;  /* 0x200000ffffc5e231 */ /* 0x010fe40000340930 */
[----:B---3--:R-:W-:Y:S03]  /*211d0*/  @!P3 HFMA2.BF16_V2 R155, -RZ.H0_H0, RZ.H0_H0, -R43.H0_H0 ;  /* 0x200000ffff9bb231 */ /* 0x008fe6000034092b */
[----:B------:R-:W-:Y:S01]  /*211e0*/  PRMT R194, R197, 0x7610, R194 ;  /* 0x00007610c5c27816 */ /* 0x000fe200000000c2 */
[----:B------:R1:W-:Y:S03]  /*211f0*/  @!P6 STL.S16 [R1+0xb0], R197 ;  /* 0x0000b0c50100e387 */ /* 0x0003e60000100600 */
[----:B------:R-:W-:Y:S01]  /*21200*/  @!P6 PRMT R48, R194, 0x5410, RZ ;  /* 0x00005410c230e816 */ /* 0x000fe200000000ff */
[----:B------:R2:W3:Y:S01]  /*21210*/  LDL.S16 R196, [R1+0xa8] ;  /* 0x0000a80001c47983 */ /* 0x0004e20000100600 */
[----:B------:R-:W-:Y:S01]  /*21220*/  ISETP.LE.U32.AND P6, PT, R41, UR30, PT ;  /* 0x0000001e29007c0c */ /* 0x000fe2000bfc3070 */
[----:B------:R-:W-:Y:S01]  /*21230*/  @!P4 HFMA2.BF16_V2 R143, -RZ.H0_H0, RZ.H0_H0, -R49.H0_H0 ;  /* 0x200000ffff8fc231 */ /* 0x000fe20000340931 */
[----:B------:R-:W-:Y:S01]  /*21240*/  PRMT R145, R155, 0x7610, R145 ;  /* 0x000076109b917816 */ /* 0x000fe20000000091 */
[----:B------:R2:W4:Y:S01]  /*21250*/  LDL.S16 R194, [R1+0x9c] ;  /* 0x00009c0001c27983 */ /* 0x0005220000100600 */
[----:B------:R-:W-:Y:S02]  /*21260*/  PRMT R41, R49, 0x7632, R41 ;  /* 0x0000763231297816 */ /* 0x000fe40000000029 */
[----:B------:R-:W-:Y:S01]  /*21270*/  @!P3 PRMT R43, R145, 0x5410, RZ ;  /* 0x00005410912bb816 */ /* 0x000fe200000000ff */
[----:B------:R-:W-:Y:S01]  /*21280*/  STG.E.U16 [R110.64+0x4e], R48 ;  /* 0x00004e306e007986 */ /* 0x000fe2000c10152c */
[----:B------:R-:W-:Y:S02]  /*21290*/  PRMT R140, R143, 0x7610, R140 ;  /* 0x000076108f8c7816 */ /* 0x000fe4000000008c */
[----:B------:R-:W-:Y:S01]  /*212a0*/  PRMT R89, R49, 0x5410, R41 ;  /* 0x0000541031597816 */ /* 0x000fe20000000029 */
[----:B------:R2:W-:Y:S01]  /*212b0*/  STG.E.U16 [R110.64+0x50], R43 ;  /* 0x0000502b6e007986 */ /* 0x0005e2000c10152c */
[----:B------:R-:W-:Y:S02]  /*212c0*/  @!P4 PRMT R49, R140, 0x5410, RZ ;  /* 0x000054108c31c816 */ /* 0x000fe400000000ff */
[----:B------:R2:W2:Y:S03]  /*212d0*/  MUFU.EX2 R140, R72 ;  /* 0x00000048008c7308 */ /* 0x0004a60000000800 */
[----:B------:R2:W-:Y:S04]  /*212e0*/  STG.E.U16 [R108.64+0x50], R49 ;  /* 0x000050316c007986 */ /* 0x0005e8000c10152c */
[----:B-1----:R1:W4:Y:S04]  /*212f0*/  LDL.S16 R197, [R1+0xa0] ;  /* 0x0000a00001c57983 */ /* 0x0023280000100600 */
[----:B------:R1:W-:Y:S01]  /*21300*/  @!P3 STL.S16 [R1+0xac], R155 ;  /* 0x0000ac9b0100b387 */ /* 0x0003e20000100600 */
[----:B------:R-:W-:Y:S03]  /*21310*/  ISETP.LE.U32.AND P3, PT, R141, UR30, PT ;  /* 0x0000001e8d007c0c */ /* 0x000fe6000bf63070 */
[----:B------:R1:W-:Y:S04]  /*21320*/  @!P4 STL.S16 [R1+0xa4], R143 ;  /* 0x0000a48f0100c387 */ /* 0x0003e80000100600 */
[----:B------:R3:W4:Y:S01]  /*21330*/  LDL.S16 R145, [R1+0x98] ;  /* 0x0000980001917983 */ /* 0x0007220000100600 */
[----:B--2---:R-:W-:Y:S01]  /*21340*/  PRMT R72, R73, 0x7632, R72 ;  /* 0x0000763249487816 */ /* 0x004fe20000000048 */
[----:B------:R2:W-:Y:S01]  /*21350*/  MUFU.EX2 R43, R78 ;  /* 0x0000004e002b7308 */ /* 0x0005e20000000800 */
[----:B------:R-:W-:Y:S01]  /*21360*/  F2FP.BF16.PACK_AB R49, R190, R82 ;  /* 0x00000052be31723e */ /* 0x000fe200000010ff */
[----:B-1----:R-:W-:Y:S01]  /*21370*/  IMAD.WIDE.U32 R154, R154, -0x2daee0ad, RZ ;  /* 0xd2511f539a9a7825 */ /* 0x002fe200078e00ff */
[----:B------:R1:W4:Y:S04]  /*21380*/  LDL.S16 R143, [R1+0x94] ;  /* 0x00009400018f7983 */ /* 0x0003280000100600 */
[----:B------:R-:W-:Y:S02]  /*21390*/  LOP3.LUT R87, R155, UR4, R136, 0x96, !PT ;  /* 0x000000049b577c12 */ /* 0x000fe4000f8e9688 */
[----:B------:R-:W-:Y:S02]  /*213a0*/  LOP3.LUT R75, R154, 0xff, RZ, 0xc0, !PT ;  /* 0x000000ff9a4b7812 */ /* 0x000fe400078ec0ff */
[C---:B------:R-:W-:Y:S02]  /*213b0*/  LOP3.LUT R88, R87.reuse, 0xff, RZ, 0xc0, !PT ;  /* 0x000000ff57587812 */ /* 0x040fe400078ec0ff */
[----:B------:R-:W-:Y:S02]  /*213c0*/  LOP3.LUT R71, R87, 0xffff, RZ, 0xc0, !PT ;  /* 0x0000ffff57477812 */ /* 0x000fe400078ec0ff */
[----:B------:R-:W-:Y:S02]  /*213d0*/  ISETP.LE.U32.AND P4, PT, R88, UR30, PT ;  /* 0x0000001e58007c0c */ /* 0x000fe4000bf83070 */
[----:B------:R-:W-:Y:S02]  /*213e0*/  SHF.R.U32.HI R71, RZ, 0x8, R71 ;  /* 0x00000008ff477819 */ /* 0x000fe40000011647 */
[----:B------:R-:W-:Y:S02]  /*213f0*/  SHF.R.U32.HI R62, RZ, 0x10, R87 ;  /* 0x00000010ff3e7819 */ /* 0x000fe40000011657 */
[----:B------:R-:W-:Y:S02]  /*21400*/  LOP3.LUT R71, R71, 0xffff, RZ, 0xc0, !PT ;  /* 0x0000ffff47477812 */ /* 0x000fe400078ec0ff */
[----:B------:R-:W-:Y:S02]  /*21410*/  LOP3.LUT R62, R62, 0xff, RZ, 0xc0, !PT ;  /* 0x000000ff3e3e7812 */ /* 0x000fe400078ec0ff */
[----:B--2---:R-:W-:Y:S02]  /*21420*/  PRMT R78, R56, 0x7632, R78 ;  /* 0x00007632384e7816 */ /* 0x004fe4000000004e */
[--C-:B------:R-:W-:Y:S02]  /*21430*/  SHF.R.U32.HI R55, RZ, 0x10, R154.reuse ;  /* 0x00000010ff377819 */ /* 0x100fe4000001169a */
[----:B------:R-:W-:Y:S02]  /*21440*/  SHF.R.U32.HI R52, RZ, 0x18, R154 ;  /* 0x00000018ff347819 */ /* 0x000fe4000001169a */
[----:B------:R-:W-:Y:S01]  /*21450*/  LOP3.LUT R55, R55, 0xff, RZ, 0xc0, !PT ;  /* 0x000000ff37377812 */ /* 0x000fe200078ec0ff */
[----:B---3--:R-:W-:Y:S02]  /*21460*/  @!P2 HFMA2.BF16_V2 R196, -RZ.H0_H0, RZ.H0_H0, -R42.H0_H0 ;  /* 0x200000ffffc4a231 */ /* 0x008fe4000034092a */
[----:B----4-:R-:W-:Y:S03]  /*21470*/  @!P1 HFMA2.BF16_V2 R194, -RZ.H0_H0, RZ.H0_H0, -R40.H0_H0 ;  /* 0x200000ffffc29231 */ /* 0x010fe60000340928 */
[----:B------:R-:W-:Y:S02]  /*21480*/  PRMT R153, R196, 0x7610, R153 ;  /* 0x00007610c4997816 */ /* 0x000fe40000000099 */
[----:B------:R-:W-:Y:S01]  /*21490*/  PRMT R147, R194, 0x7610, R147 ;  /* 0x00007610c2937816 */ /* 0x000fe20000000093 */
[----:B------:R-:W-:Y:S05]  /*214a0*/  @!P5 HFMA2.BF16_V2 R197, -RZ.H0_H0, RZ.H0_H0, -R41.H0_H0 ;  /* 0x200000ffffc5d231 */ /* 0x000fea0000340929 */
[----:B------:R-:W-:Y:S01]  /*214b0*/  PRMT R88, R197, 0x7610, R88 ;  /* 0x00007610c5587816 */ /* 0x000fe20000000058 */
[----:B------:R-:W-:Y:S03]  /*214c0*/  @!P5 STL.S16 [R1+0xa0], R197 ;  /* 0x0000a0c50100d387 */ /* 0x000fe60000100600 */
[----:B------:R-:W-:Y:S01]  /*214d0*/  @!P5 PRMT R41, R88, 0x5410, RZ ;  /* 0x000054105829d816 */ /* 0x000fe200000000ff */
[----:B------:R-:W-:Y:S01]  /*214e0*/  @!P2 STL.S16 [R1+0xa8], R196 ;  /* 0x0000a8c40100a387 */ /* 0x000fe20000100600 */
[----:B------:R-:W-:Y:S01]  /*214f0*/  PRMT R88, R42, 0x5410, R40 ;  /* 0x000054102a587816 */ /* 0x000fe20000000028 */
[----:B------:R-:W-:Y:S01]  /*21500*/  @!P3 HFMA2.BF16_V2 R145, -RZ.H0_H0, RZ.H0_H0, -R73.H0_H0 ;  /* 0x200000ffff91b231 */ /* 0x000fe20000340949 */
[----:B------:R-:W-:Y:S01]  /*21510*/  @!P2 PRMT R42, R153, 0x5410, RZ ;  /* 0x00005410992aa816 */ /* 0x000fe200000000ff */
[----:B------:R2:W-:Y:S01]  /*21520*/  @!P1 STL.S16 [R1+0x9c], R194 ;  /* 0x00009cc201009387 */ /* 0x0005e20000100600 */
[----:B------:R-:W-:Y:S02]  /*21530*/  @!P1 PRMT R40, R147, 0x5410, RZ ;  /* 0x0000541093289816 */ /* 0x000fe400000000ff */
[----:B------:R-:W-:Y:S01]  /*21540*/  ISETP.LE.U32.AND P5, PT, R71, UR30, PT ;  /* 0x0000001e47007c0c */ /* 0x000fe2000bfa3070 */
[----:B------:R1:W3:Y:S01]  /*21550*/  LDL.S16 R153, [R1+0x8c] ;  /* 0x00008c0001997983 */ /* 0x0002e20000100600 */
[----:B------:R-:W-:Y:S02]  /*21560*/  SHF.R.U32.HI R71, RZ, 0x18, R87 ;  /* 0x00000018ff477819 */ /* 0x000fe40000011657 */
[----:B------:R-:W-:Y:S01]  /*21570*/  PRMT R87, R73, 0x5410, R72 ;  /* 0x0000541049577816 */ /* 0x000fe20000000048 */
[----:B------:R-:W-:Y:S01]  /*21580*/  STG.E.U16 [R108.64+0x52], R41 ;  /* 0x000052296c007986 */ /* 0x000fe2000c10152c */
[----:B------:R-:W-:Y:S02]  /*21590*/  ISETP.LE.U32.AND P2, PT, R71, UR30, PT ;  /* 0x0000001e47007c0c */ /* 0x000fe4000bf43070 */
[----:B------:R-:W-:Y:S01]  /*215a0*/  LOP3.LUT R71, R150, 0xff, RZ, 0xc0, !PT ;  /* 0x000000ff96477812 */ /* 0x000fe200078ec0ff */
[----:B------:R-:W-:Y:S03]  /*215b0*/  STG.E.U16 [R172.64+0x60], R42 ;  /* 0x0000602aac007986 */ /* 0x000fe6000c10152c */
[----:B------:R-:W-:Y:S01]  /*215c0*/  ISETP.LE.U32.AND P1, PT, R71, UR30, PT ;  /* 0x0000001e47007c0c */ /* 0x000fe2000bf23070 */
[----:B------:R-:W-:Y:S01]  /*215d0*/  STG.E.U16 [R172.64+0x62], R40 ;  /* 0x00006228ac007986 */ /* 0x000fe2000c10152c */
[----:B------:R-:W-:Y:S01]  /*215e0*/  PRMT R71, R145, 0x7610, R71 ;  /* 0x0000761091477816 */ /* 0x000fe20000000047 */
[----:B------:R-:W-:Y:S03]  /*215f0*/  @!P6 HFMA2.BF16_V2 R143, -RZ.H0_H0, RZ.H0_H0, -R72.H0_H0 ;  /* 0x200000ffff8fe231 */ /* 0x000fe60000340948 */
[----:B------:R-:W-:Y:S01]  /*21600*/  @!P3 PRMT R73, R71, 0x5410, RZ ;  /* 0x000054104749b816 */ /* 0x000fe200000000ff */
[----:B------:R-:W-:Y:S01]  /*21610*/  FADD.FTZ R71, R116, R135 ;  /* 0x0000008774477221 */ /* 0x000fe20000010000 */
[C---:B------:R-:W-:Y:S01]  /*21620*/  F2FP.BF16.PACK_AB R116, R132.reuse, R116 ;  /* 0x000000748474723e */ /* 0x040fe200000010ff */
[----:B------:R4:W1:Y:S01]  /*21630*/  MUFU.EX2 R135, R114 ;  /* 0x0000007200877308 */ /* 0x0008620000000800 */
[----:B------:R-:W-:Y:S01]  /*21640*/  PRMT R137, R143, 0x7610, R137 ;  /* 0x000076108f897816 */ /* 0x000fe20000000089 */
[----:B--2---:R2:W2:Y:S01]  /*21650*/  LDL.S16 R194, [R1+0x90] ;  /* 0x0000900001c27983 */ /* 0x0044a20000100600 */
[----:B------:R-:W-:Y:S02]  /*21660*/  FADD.FTZ R132, R132, R71 ;  /* 0x0000004784847221 */ /* 0x000fe40000010000 */
[----:B------:R-:W-:Y:S01]  /*21670*/  @!P6 PRMT R72, R137, 0x5410, RZ ;  /* 0x000054108948e816 */ /* 0x000fe200000000ff */
[----:B------:R1:W-:Y:S01]  /*21680*/  @!P3 STL.S16 [R1+0x98], R145 ;  /* 0x000098910100b387 */ /* 0x0003e20000100600 */
[----:B------:R-:W-:Y:S02]  /*21690*/  ISETP.LE.U32.AND P3, PT, R62, UR30, PT ;  /* 0x0000001e3e007c0c */ /* 0x000fe4000bf63070 */
[----:B------:R-:W-:Y:S01]  /*216a0*/  SHF.R.U32.HI R62, RZ, 0x10, R150 ;  /* 0x00000010ff3e7819 */ /* 0x000fe20000011696 */
[----:B------:R2:W2:Y:S01]  /*216b0*/  LDL.S16 R147, [R1+0x7c] ;  /* 0x00007c0001937983 */ /* 0x0004a20000100600 */
[----:B------:R1:W1:Y:S02]  /*216c0*/  MUFU.EX2 R137, R84 ;  /* 0x0000005400897308 */ /* 0x0002640000000800 */
[----:B------:R-:W-:Y:S01]  /*216d0*/  LOP3.LUT R71, R62, 0xff, RZ, 0xc0, !PT ;  /* 0x000000ff3e477812 */ /* 0x000fe200078ec0ff */
[----:B------:R1:W-:Y:S01]  /*216e0*/  @!P6 STL.S16 [R1+0x94], R143 ;  /* 0x0000948f0100e387 */ /* 0x0003e20000100600 */
[----:B------:R-:W-:Y:S02]  /*216f0*/  LOP3.LUT R62, R150, 0xffff, RZ, 0xc0, !PT ;  /* 0x0000ffff963e7812 */ /* 0x000fe400078ec0ff */
[----:B------:R-:W-:Y:S01]  /*21700*/  ISETP.LE.U32.AND P6, PT, R71, UR30, PT ;  /* 0x0000001e47007c0c */ /* 0x000fe2000bfc3070 */
[----:B------:R1:W-:Y:S01]  /*21710*/  STG.E.U16 [R112.64+0x62], R72 ;  /* 0x0000624870007986 */ /* 0x0003e2000c10152c */
[----:B------:R-:W-:Y:S02]  /*21720*/  PRMT R71, R79, 0x7632, R71 ;  /* 0x000076324f477816 */ /* 0x000fe40000000047 */
[----:B------:R-:W-:Y:S01]  /*21730*/  SHF.R.U32.HI R62, RZ, 0x8, R62 ;  /* 0x00000008ff3e7819 */ /* 0x000fe2000001163e */
[----:B------:R1:W-:Y:S01]  /*21740*/  STG.E.U16 [R112.64+0x60], R73 ;  /* 0x0000604970007986 */ /* 0x0003e2000c10152c */
[C---:B----4-:R-:W-:Y:S01]  /*21750*/  F2FP.BF16.PACK_AB R114, R140.reuse, R139 ;  /* 0x0000008b8c72723e */ /* 0x050fe200000010ff */
[----:B------:R-:W-:Y:S01]  /*21760*/  FADD.FTZ R140, R140, R133 ;  /* 0x000000858c8c7221 */ /* 0x000fe20000010000 */
[----:B------:R-:W-:Y:S01]  /*21770*/  LOP3.LUT R62, R62, 0xffff, RZ, 0xc0, !PT ;  /* 0x0000ffff3e3e7812 */ /* 0x000fe200078ec0ff */
[----:B------:R4:W2:Y:S01]  /*21780*/  MUFU.EX2 R133, R83 ;  /* 0x0000005300857308 */ /* 0x0008a20000000800 */
[----:B-1----:R-:W-:Y:S02]  /*21790*/  FADD.FTZ R132, R135, R132 ;  /* 0x0000008487847221 */ /* 0x002fe40000010000 */
[----:B------:R-:W-:Y:S01]  /*217a0*/  FADD.FTZ R140, R193, R140 ;  /* 0x0000008cc18c7221 */ /* 0x000fe20000010000 */
[----:B------:R1:W4:Y:S01]  /*217b0*/  LDL.S16 R145, [R1+0x74] ;  /* 0x0000740001917983 */ /* 0x0003220000100600 */
[----:B------:R-:W-:Y:S03]  /*217c0*/  PRMT R84, R79, 0x5410, R71 ;  /* 0x000054104f547816 */ /* 0x000fe60000000047 */
[----:B------:R1:W4:Y:S02]  /*217d0*/  LDL.S16 R143, [R1+0x78] ;  /* 0x00007800018f7983 */ /* 0x0003240000100600 */
[----:B------:R-:W-:Y:S01]  /*217e0*/  MUFU.EX2 R72, R106 ;  /* 0x0000006a00487308 */ /* 0x000fe20000000800 */
[----:B------:R-:W-:Y:S01]  /*217f0*/  PRMT R73, R74, 0x7632, R73 ;  /* 0x000076324a497816 */ /* 0x000fe20000000049 */
[----:B---3--:R-:W-:Y:S05]  /*21800*/  @!P5 HFMA2.BF16_V2 R153, -RZ.H0_H0, RZ.H0_H0, -R71.H0_H0 ;  /* 0x200000ffff99d231 */ /* 0x008fea0000340947 */
[----:B------:R-:W-:Y:S04]  /*21810*/  PRMT R141, R153, 0x7610, R141 ;  /* 0x00007610998d7816 */ /* 0x000fe8000000008d */
[----:B------:R-:W-:Y:S05]  /*21820*/  @!P5 PRMT R71, R141, 0x5410, RZ ;  /* 0x000054108d47d816 */ /* 0x000fea00000000ff */
[----:B------:R3:W-:Y:S01]  /*21830*/  STG.E.U16 [R110.64+0x60], R71 ;  /* 0x000060476e007986 */ /* 0x0007e2000c10152c */
[----:B--2---:R-:W-:Y:S05]  /*21840*/  @!P4 HFMA2.BF16_V2 R194, -RZ.H0_H0, RZ.H0_H0, -R79.H0_H0 ;  /* 0x200000ffffc2c231 */ /* 0x004fea000034094f */
[----:B------:R-:W-:Y:S01]  /*21850*/  PRMT R152, R194, 0x7610, R152 ;  /* 0x00007610c2987816 */ /* 0x000fe20000000098 */
[----:B------:R-:W-:Y:S01]  /*21860*/  @!P4 STL.S16 [R1+0x90], R194 ;  /* 0x000090c20100c387 */ /* 0x000fe20000100600 */
[----:B------:R-:W-:Y:S02]  /*21870*/  @!P3 HFMA2.BF16_V2 R147, -RZ.H0_H0, RZ.H0_H0, -R76.H0_H0 ;  /* 0x200000ffff93b231 */ /* 0x000fe4000034094c */
[----:B------:R-:W-:Y:S01]  /*21880*/  @!P4 PRMT R79, R152, 0x5410, RZ ;  /* 0x00005410984fc816 */ /* 0x000fe200000000ff */
[----:B------:R-:W-:Y:S01]  /*21890*/  @!P5 STL.S16 [R1+0x8c], R153 ;  /* 0x00008c990100d387 */ /* 0x000fe20000100600 */
[----:B------:R-:W-:Y:S02]  /*218a0*/  ISETP.LE.U32.AND P4, PT, R62, UR30, PT ;  /* 0x0000001e3e007c0c */ /* 0x000fe4000bf83070 */
[----:B------:R-:W-:Y:S01]  /*218b0*/  SHF.R.U32.HI R62, RZ, 0x18, R150 ;  /* 0x00000018ff3e7819 */ /* 0x000fe20000011696 */
[----:B------:R1:W2:Y:S01]  /*218c0*/  LDL.S16 R141, [R1+0x6c] ;  /* 0x00006c00018d7983 */ /* 0x0002a20000100600 */
[----:B------:R-:W-:Y:S02]  /*218d0*/  PRMT R146, R147, 0x7610, R146 ;  /* 0x0000761093927816 */ /* 0x000fe40000000092 */
[----:B------:R-:W-:Y:S01]  /*218e0*/  ISETP.LE.U32.AND P5, PT, R62, UR30, PT ;  /* 0x0000001e3e007c0c */ /* 0x000fe2000bfa3070 */
[----:B------:R-:W-:Y:S01]  /*218f0*/  @!P3 STL.S16 [R1+0x7c], R147 ;  /* 0x00007c930100b387 */ /* 0x000fe20000100600 */
[----:B------:R-:W-:Y:S02]  /*21900*/  PRMT R62, R76, 0x7632, R62 ;  /* 0x000076324c3e7816 */ /* 0x000fe4000000003e */
[----:B---3--:R-:W-:Y:S01]  /*21910*/  PRMT R71, R60, 0x7632, R71 ;  /* 0x000076323c477816 */ /* 0x008fe20000000047 */
[----:B------:R-:W-:Y:S01]  /*21920*/  STG.E.U16 [R110.64+0x5e], R79 ;  /* 0x00005e4f6e007986 */ /* 0x000fe2000c10152c */
[----:B----4-:R-:W-:Y:S02]  /*21930*/  PRMT R83, R76, 0x5410, R62 ;  /* 0x000054104c537816 */ /* 0x010fe4000000003e */
[----:B------:R-:W-:Y:S02]  /*21940*/  @!P3 PRMT R76, R146, 0x5410, RZ ;  /* 0x00005410924cb816 */ /* 0x000fe400000000ff */
[----:B------:R-:W-:Y:S02]  /*21950*/  ISETP.LE.U32.AND P3, PT, R75, UR30, PT ;  /* 0x0000001e4b007c0c */ /* 0x000fe4000bf63070 */
[----:B------:R-:W-:Y:S01]  /*21960*/  LOP3.LUT R75, R154, 0xffff, RZ, 0xc0, !PT ;  /* 0x0000ffff9a4b7812 */ /* 0x000fe200078ec0ff */
[----:B------:R-:W-:Y:S01]  /*21970*/  @!P2 HFMA2.BF16_V2 R145, -RZ.H0_H0, RZ.H0_H0, -R62.H0_H0 ;  /* 0x200000ffff91a231 */ /* 0x000fe2000034093e */
[----:B------:R-:W-:Y:S02]  /*21980*/  STG.E.U16 [R108.64+0x60], R76 ;  /* 0x0000604c6c007986 */ /* 0x000fe4000c10152c */
[----:B------:R-:W-:Y:S02]  /*21990*/  SHF.R.U32.HI R75, RZ, 0x8, R75 ;  /* 0x00000008ff4b7819 */ /* 0x000fe4000001164b */
[----:B------:R-:W-:Y:S01]  /*219a0*/  PRMT R144, R145, 0x7610, R144 ;  /* 0x0000761091907816 */ /* 0x000fe20000000090 */
[----:B------:R3:W-:Y:S01]  /*219b0*/  @!P2 STL.S16 [R1+0x74], R145 ;  /* 0x000074910100a387 */ /* 0x0007e20000100600 */
[----:B------:R-:W-:Y:S01]  /*219c0*/  LOP3.LUT R75, R75, 0xffff, RZ, 0xc0, !PT ;  /* 0x0000ffff4b4b7812 */ /* 0x000fe200078ec0ff */
[----:B------:R-:W-:Y:S01]  /*219d0*/  @!P1 HFMA2.BF16_V2 R143, -RZ.H0_H0, RZ.H0_H0, -R64.H0_H0 ;  /* 0x200000ffff8f9231 */ /* 0x000fe20000340940 */
[----:B------:R-:W-:Y:S02]  /*219e0*/  @!P2 PRMT R62, R144, 0x5410, RZ ;  /* 0x00005410903ea816 */ /* 0x000fe400000000ff */
[----:B------:R-:W-:Y:S02]  /*219f0*/  ISETP.LE.U32.AND P2, PT, R75, UR30, PT ;  /* 0x0000001e4b007c0c */ /* 0x000fe4000bf43070 */
[C---:B------:R-:W-:Y:S01]  /*21a00*/  PRMT R75, R64.reuse, 0x7632, R75 ;  /* 0x00007632404b7816 */ /* 0x040fe2000000004b */
[----:B------:R4:W-:Y:S01]  /*21a10*/  @!P1 STL.S16 [R1+0x78], R143 ;  /* 0x0000788f01009387 */ /* 0x0009e20000100600 */
[----:B------:R-:W-:Y:S02]  /*21a20*/  PRMT R142, R143, 0x7610, R142 ;  /* 0x000076108f8e7816 */ /* 0x000fe4000000008e */
[----:B------:R-:W-:Y:S01]  /*21a30*/  PRMT R86, R64, 0x5410, R75 ;  /* 0x0000541040567816 */ /* 0x000fe2000000004b */
[----:B------:R1:W-:Y:S01]  /*21a40*/  STG.E.U16 [R108.64+0x62], R62 ;  /* 0x0000623e6c007986 */ /* 0x0003e2000c10152c */
[----:B------:R-:W-:Y:S02]  /*21a50*/  @!P1 PRMT R64, R142, 0x5410, RZ ;  /* 0x000054108e409816 */ /* 0x000fe400000000ff */
[----:B------:R-:W-:Y:S02]  /*21a60*/  ISETP.LE.U32.AND P1, PT, R55, UR30, PT ;  /* 0x0000001e37007c0c */ /* 0x000fe4000bf23070 */
[----:B------:R-:W-:Y:S01]  /*21a70*/  F2FP.BF16.PACK_AB R55, R137, R85 ;  /* 0x000000558937723e */ /* 0x000fe200000010ff */
[----:B------:R-:W-:Y:S01]  /*21a80*/  FADD.FTZ R85, R133, R132 ;  /* 0x0000008485557221 */ /* 0x000fe20000010000 */
[----:B------:R-:W-:Y:S01]  /*21a90*/  LOP3.LUT R144, R211, UR31, RZ, 0x3c, !PT ;  /* 0x0000001fd3907c12 */ /* 0x000fe2000f8e3cff */
[----:B------:R1:W1:Y:S01]  /*21aa0*/  MUFU.EX2 R132, R81 ;  /* 0x0000005100847308 */ /* 0x0002620000000800 */
[----:B------:R-:W-:Y:S01]  /*21ab0*/  FADD.FTZ R137, R137, R191 ;  /* 0x000000bf89897221 */ /* 0x000fe20000010000 */
[----:B------:R-:W-:Y:S01]  /*21ac0*/  STG.E.U16 [R172.64+0x70], R64 ;  /* 0x00007040ac007986 */ /* 0x000fe2000c10152c */
[----:B------:R-:W-:Y:S01]  /*21ad0*/  FADD.FTZ R85, R82, R85 ;  /* 0x0000005552557221 */ /* 0x000fe20000010000 */
[----:B------:R-:W-:Y:S01]  /*21ae0*/  UIADD3 UR31, UR32, 0x3, URZ ;  /* 0x00000003201f7890 */ /* 0x000fe2000fffe03f */
[----:B---3--:R-:W-:Y:S03]  /*21af0*/  IMAD.WIDE.U32 R144, R144, -0x326172a9, RZ ;  /* 0xcd9e8d5790907825 */ /* 0x008fe600078e00ff */
[----:B------:R-:W-:Y:S02]  /*21b00*/  ULOP3.LUT UR31, UR31, UR29, URZ, 0x3c, !UPT ;  /* 0x0000001d1f1f7292 */ /* 0x000fe4000f8e3c3f */
[----:B------:R-:W-:Y:S05]  /*21b10*/  LOP3.LUT R51, R145, UR20, R208, 0x96, !PT ;  /* 0x0000001491337c12 */ /* 0x000fea000f8e96d0 */
[----:B----4-:R-:W-:Y:S01]  /*21b20*/  IMAD.WIDE.U32 R142, R51, -0x2daee0ad, RZ ;  /* 0xd2511f53338e7825 */ /* 0x010fe200078e00ff */
[----:B------:R-:W-:Y:S02]  /*21b30*/  F2FP.BF16.PACK_AB R51, R121, R195 ;  /* 0x000000c37933723e */ /* 0x000fe400000010ff */
[----:B-1----:R-:W-:Y:S02]  /*21b40*/  PRMT R62, R70, 0x7632, R62 ;  /* 0x00007632463e7816 */ /* 0x002fe4000000003e */
[--C-:B------:R-:W-:Y:S01]  /*21b50*/  LOP3.LUT R81, R127, UR18, R144.reuse, 0x96, !PT ;  /* 0x000000127f517c12 */ /* 0x100fe2000f8e9690 */
[----:B------:R-:W-:Y:S01]  /*21b60*/  FADD.FTZ R137, R132, R137 ;  /* 0x0000008984897221 */ /* 0x000fe20000010000 */
[----:B------:R-:W-:Y:S01]  /*21b70*/  LOP3.LUT R144, R149, UR18, R144, 0x96, !PT ;  /* 0x0000001295907c12 */ /* 0x000fe2000f8e9690 */
[----:B--2---:R-:W-:Y:S05]  /*21b80*/  @!P4 HFMA2.BF16_V2 R141, -RZ.H0_H0, RZ.H0_H0, -R75.H0_H0 ;  /* 0x200000ffff8dc231 */ /* 0x004fea000034094b */
[----:B------:R-:W-:Y:S01]  /*21b90*/  PRMT R139, R141, 0x7610, R139 ;  /* 0x000076108d8b7816 */ /* 0x000fe2000000008b */
[----:B------:R1:W-:Y:S03]  /*21ba0*/  @!P4 STL.S16 [R1+0x6c], R141 ;  /* 0x00006c8d0100c387 */ /* 0x0003e60000100600 */
[----:B------:R-:W-:Y:S01]  /*21bb0*/  @!P4 PRMT R75, R139, 0x5410, RZ ;  /* 0x000054108b4bc816 */ /* 0x000fe200000000ff */
[----:B------:R2:W3:Y:S01]  /*21bc0*/  LDL.S16 R197, [R1+0x88] ;  /* 0x0000880001c57983 */ /* 0x0004e20000100600 */
[----:B------:R-:W-:Y:S02]  /*21bd0*/  ISETP.LE.U32.AND P4, PT, R52, UR30, PT ;  /* 0x0000001e34007c0c */ /* 0x000fe4000bf83070 */
[----:B------:R-:W-:Y:S01]  /*21be0*/  F2FP.BF16.PACK_AB R52, R133, R135 ;  /* 0x000000878534723e */ /* 0x000fe200000010ff */
[----:B------:R2:W4:Y:S01]  /*21bf0*/  LDL.S16 R196, [R1+0x84] ;  /* 0x0000840001c47983 */ /* 0x0005220000100600 */
[----:B------:R-:W-:Y:S02]  /*21c00*/  FADD.FTZ R133, R195, R67 ;  /* 0x00000043c3857221 */ /* 0x000fe40000010000 */
[----:B------:R-:W-:Y:S01]  /*21c10*/  FADD.FTZ R67, R138, R140 ;  /* 0x0000008c8a437221 */ /* 0x000fe20000010000 */
[----:B------:R2:W2:Y:S01]  /*21c20*/  LDL.S16 R194, [R1+0x70] ;  /* 0x0000700001c27983 */ /* 0x0004a20000100600 */
[----:B------:R1:W1:Y:S01]  /*21c30*/  MUFU.EX2 R138, R80 ;  /* 0x00000050008a7308 */ /* 0x0002620000000800 */
[----:B------:R-:W-:Y:S02]  /*21c40*/  FADD.FTZ R133, R121, R133 ;  /* 0x0000008579857221 */ /* 0x000fe40000010000 */
[----:B------:R2:W2:Y:S04]  /*21c50*/  LDL.S16 R139, [R1+0x68] ;  /* 0x00006800018b7983 */ /* 0x0004a80000100600 */
[----:B------:R-:W-:Y:S01]  /*21c60*/  STG.E.U16 [R172.64+0x72], R75 ;  /* 0x0000724bac007986 */ /* 0x000fe2000c10152c */
[----:B-1----:R-:W-:Y:S01]  /*21c70*/  IMAD.WIDE.U32 R140, R81, -0x2daee0ad, RZ ;  /* 0xd2511f53518c7825 */ /* 0x002fe200078e00ff */
[----:B------:R-:W-:Y:S04]  /*21c80*/  LOP3.LUT R81, R143, UR17, R170, 0x96, !PT ;  /* 0x000000118f517c12 */ /* 0x000fe8000f8e96aa */
[----:B------:R-:W-:Y:S01]  /*21c90*/  LOP3.LUT R80, R141, UR15, R142, 0x96, !PT ;  /* 0x0000000f8d507c12 */ /* 0x000fe2000f8e968e */
[----:B------:R-:W-:Y:S02]  /*21ca0*/  IMAD.WIDE.U32 R142, R81, -0x326172a9, RZ ;  /* 0xcd9e8d57518e7825 */ /* 0x000fe400078e00ff */
[----:B------:R1:W-:Y:S02]  /*21cb0*/  MUFU.EX2 R81, R105 ;  /* 0x0000006900517308 */ /* 0x0003e40000000800 */
[----:B------:R-:W-:Y:S01]  /*21cc0*/  IMAD.WIDE.U32 R146, R80, -0x326172a9, RZ ;  /* 0xcd9e8d5750927825 */ /* 0x000fe200078e00ff */
[----:B------:R-:W-:Y:S05]  /*21cd0*/  LOP3.LUT R48, R143, UR16, R126, 0x96, !PT ;  /* 0x000000108f307c12 */ /* 0x000fea000f8e967e */
[----:B------:R-:W-:Y:S01]  /*21ce0*/  IMAD.WIDE.U32 R152, R48, -0x2daee0ad, RZ ;  /* 0xd2511f5330987825 */ /* 0x000fe200078e00ff */
[C---:B------:R-:W-:Y:S01]  /*21cf0*/  F2FP.BF16.PACK_AB R48, R138.reuse, R132 ;  /* 0x000000848a30723e */ /* 0x040fe200000010ff */
[----:B------:R1:W1:Y:S02]  /*21d00*/  MUFU.EX2 R80, R120 ;  /* 0x0000007800507308 */ /* 0x0002640000000800 */
[----:B------:R-:W-:Y:S01]  /*21d10*/  FADD.FTZ R132, R138, R137 ;  /* 0x000000898a847221 */ /* 0x000fe20000010000 */
[----:B------:R-:W-:Y:S03]  /*21d20*/  LOP3.LUT R140, R153, UR13, R140, 0x96, !PT ;  /* 0x0000000d998c7c12 */ /* 0x000fe6000f8e968c */
[----:B------:R-:W-:Y:S02]  /*21d30*/  FADD.FTZ R132, R128, R132 ;  /* 0x0000008480847221 */ /* 0x000fe40000010000 */
[----:B------:R-:W-:Y:S04]  /*21d40*/  IMAD.WIDE.U32 R140, R140, -0x326172a9, RZ ;  /* 0xcd9e8d578c8c7825 */ /* 0x000fe800078e00ff */
[----:B-1----:R-:W-:Y:S01]  /*21d50*/  FADD.FTZ R105, R190, R85 ;  /* 0x00000055be697221 */ /* 0x002fe20000010000 */
[----:B------:R-:W-:Y:S03]  /*21d60*/  PRMT R85, R56, 0x5410, R78 ;  /* 0x0000541038557816 */ /* 0x000fe6000000004e */
[----:B------:R-:W-:Y:S04]  /*21d70*/  FADD.FTZ R105, R130, R105 ;  /* 0x0000006982697221 */ /* 0x000fe80000010000 */
[----:B------:R-:W-:Y:S01]  /*21d80*/  FADD.FTZ R195, R131, R105 ;  /* 0x0000006983c37221 */ /* 0x000fe20000010000 */
[----:B------:R-:W-:Y:S01]  /*21d90*/  LOP3.LUT R120, R147, UR14, R142, 0x96, !PT ;  /* 0x0000000e93787c12 */ /* 0x000fe2000f8e968e */
[----:B------:R-:W-:Y:S04]  /*21da0*/  FADD.FTZ R82, R80, R67 ;  /* 0x0000004350527221 */ /* 0x000fe80000010000 */
[----:B------:R-:W-:Y:S05]  /*21db0*/  IMAD.WIDE.U32 R120, R120, -0x2daee0ad, RZ ;  /* 0xd2511f5378787825 */ /* 0x000fea00078e00ff */
[----:B------:R-:W-:Y:S02]  /*21dc0*/  LOP3.LUT R142, R121, UR11, R152, 0x96, !PT ;  /* 0x0000000b798e7c12 */ /* 0x000fe4000f8e9698 */
[----:B------:R-:W-:Y:S03]  /*21dd0*/  LOP3.LUT R121, R141, UR12, R146, 0x96, !PT ;  /* 0x0000000c8d797c12 */ /* 0x000fe6000f8e9692 */
[----:B------:R-:W-:Y:S05]  /*21de0*/  IMAD.WIDE.U32 R142, R142, -0x326172a9, RZ ;  /* 0xcd9e8d578e8e7825 */ /* 0x000fea00078e00ff */
[----:B------:R-:W-:Y:S02]  /*21df0*/  LOP3.LUT R135, R143, UR5, R140, 0x96, !PT ;  /* 0x000000058f877c12 */ /* 0x000fe4000f8e968c */
[----:B------:R-:W-:Y:S02]  /*21e00*/  LOP3.LUT R79, R142, 0xff, RZ, 0xc0, !PT ;  /* 0x000000ff8e4f7812 */ /* 0x000fe400078ec0ff */
[----:B------:R-:W-:Y:S01]  /*21e10*/  LOP3.LUT R41, R135, 0xff, RZ, 0xc0, !PT ;  /* 0x000000ff87297812 */ /* 0x000fe200078ec0ff */
[----:B---3--:R-:W-:Y:S02]  /*21e20*/  @!P6 HFMA2.BF16_V2 R197, -RZ.H0_H0, RZ.H0_H0, -R56.H0_H0 ;  /* 0x200000ffffc5e231 */ /* 0x008fe40000340938 */
[----:B----4-:R-:W-:Y:S03]  /*21e30*/  @!P5 HFMA2.BF16_V2 R196, -RZ.H0_H0, RZ.H0_H0, -R78.H0_H0 ;  /* 0x200000ffffc4d231 */ /* 0x010fe6000034094e */
[----:B------:R-:W-:Y:S01]  /*21e40*/  PRMT R152, R197, 0x7610, R152 ;  /* 0x00007610c5987816 */ /* 0x000fe20000000098 */
[----:B------:R-:W-:Y:S01]  /*21e50*/  @!P6 STL.S16 [R1+0x88], R197 ;  /* 0x000088c50100e387 */ /* 0x000fe20000100600 */
[----:B--2---:R-:W-:Y:S02]  /*21e60*/  @!P3 HFMA2.BF16_V2 R194, -RZ.H0_H0, RZ.H0_H0, -R77.H0_H0 ;  /* 0x200000ffffc2b231 */ /* 0x004fe4000034094d */
[----:B------:R-:W-:Y:S01]  /*21e70*/  @!P6 PRMT R56, R152, 0x5410, RZ ;  /* 0x000054109838e816 */ /* 0x000fe200000000ff */
[----:B------:R-:W-:Y:S01]  /*21e80*/  @!P5 STL.S16 [R1+0x84], R196 ;  /* 0x000084c40100d387 */ /* 0x000fe20000100600 */
[----:B------:R-:W-:Y:S02]  /*21e90*/  ISETP.LE.U32.AND P6, PT, R41, UR30, PT ;  /* 0x0000001e29007c0c */ /* 0x000fe4000bfc3070 */
[----:B------:R-:W-:Y:S01]  /*21ea0*/  LOP3.LUT R41, R135, 0xffff, RZ, 0xc0, !PT ;  /* 0x0000ffff87297812 */ /* 0x000fe200078ec0ff */
[----:B------:R1:W-:Y:S01]  /*21eb0*/  @!P3 STL.S16 [R1+0x70], R194 ;  /* 0x000070c20100b387 */ /* 0x0003e20000100600 */
[----:B------:R-:W-:Y:S02]  /*21ec0*/  PRMT R147, R196, 0x7610, R147 ;  /* 0x00007610c4937816 */ /* 0x000fe40000000093 */
[----:B------:R-:W-:Y:S01]  /*21ed0*/  SHF.R.U32.HI R67, RZ, 0x8, R41 ;  /* 0x00000008ff437819 */ /* 0x000fe20000011629 */
[----:B------:R2:W3:Y:S01]  /*21ee0*/  LDL.S16 R193, [R1+0x80] ;  /* 0x0000800001c17983 */ /* 0x0004e20000100600 */
[----:B------:R-:W-:Y:S02]  /*21ef0*/  @!P5 PRMT R78, R147, 0x5410, RZ ;  /* 0x00005410934ed816 */ /* 0x000fe400000000ff */
[----:B------:R-:W-:Y:S01]  /*21f00*/  LOP3.LUT R67, R67, 0xffff, RZ, 0xc0, !PT ;  /* 0x0000ffff43437812 */ /* 0x000fe200078ec0ff */
[----:B------:R4:W-:Y:S01]  /*21f10*/  STG.E.U16 [R112.64+0x70], R56 ;  /* 0x0000703870007986 */ /* 0x0009e2000c10152c */
[C---:B------:R-:W-:Y:S01]  /*21f20*/  F2FP.BF16.PACK_AB R41, R81.reuse, R80 ;  /* 0x000000505129723e */ /* 0x040fe200000010ff */
[----:B------:R-:W-:Y:S01]  /*21f30*/  FADD.FTZ R81, R81, R82 ;  /* 0x0000005251517221 */ /* 0x000fe20000010000 */
[----:B------:R-:W-:Y:S01]  /*21f40*/  ISETP.LE.U32.AND P5, PT, R67, UR30, PT ;  /* 0x0000001e43007c0c */ /* 0x000fe2000bfa3070 */
[----:B------:R2:W-:Y:S01]  /*21f50*/  STG.E.U16 [R112.64+0x72], R78 ;  /* 0x0000724e70007986 */ /* 0x0005e2000c10152c */
[----:B------:R-:W-:Y:S01]  /*21f60*/  PRMT R67, R77, 0x7632, R67 ;  /* 0x000076324d437816 */ /* 0x000fe20000000043 */
[----:B------:R-:W-:Y:S01]  /*21f70*/  FADD.FTZ R80, R43, R133 ;  /* 0x000000852b507221 */ /* 0x000fe20000010000 */
[----:B------:R-:W-:Y:S02]  /*21f80*/  PRMT R138, R194, 0x7610, R138 ;  /* 0x00007610c28a7816 */ /* 0x000fe4000000008a */
[----:B------:R-:W-:Y:S01]  /*21f90*/  SHF.R.U32.HI R133, RZ, 0x18, R135 ;  /* 0x00000018ff857819 */ /* 0x000fe20000011687 */
[----:B------:R-:W-:Y:S01]  /*21fa0*/  @!P2 HFMA2.BF16_V2 R139, -RZ.H0_H0, RZ.H0_H0, -R67.H0_H0 ;  /* 0x200000ffff8ba231 */ /* 0x000fe20000340943 */
[----:B------:R-:W-:Y:S01]  /*21fb0*/  PRMT R82, R77, 0x5410, R67 ;  /* 0x000054104d527816 */ /* 0x000fe20000000043 */
[----:B------:R-:W-:Y:S01]  /*21fc0*/  FADD.FTZ R80, R123, R80 ;  /* 0x000000507b507221 */ /* 0x000fe20000010000 */
[----:B------:R-:W-:Y:S02]  /*21fd0*/  @!P3 PRMT R77, R138, 0x5410, RZ ;  /* 0x000054108a4db816 */ /* 0x000fe400000000ff */
[----:B------:R-:W-:Y:S01]  /*21fe0*/  ISETP.LE.U32.AND P3, PT, R133, UR30, PT ;  /* 0x0000001e85007c0c */ /* 0x000fe2000bf63070 */
[----:B------:R2:W-:Y:S01]  /*21ff0*/  @!P2 STL.S16 [R1+0x68], R139 ;  /* 0x0000688b0100a387 */ /* 0x0005e20000100600 */
[----:B------:R-:W-:Y:S02]  /*22000*/  SHF.R.U32.HI R133, RZ, 0x10, R135 ;  /* 0x00000010ff857819 */ /* 0x000fe40000011687 */
[----:B------:R-:W-:Y:S01]  /*22010*/  PRMT R146, R139, 0x7610, R146 ;  /* 0x000076108b927816 */ /* 0x000fe20000000092 */
[----:B-1----:R1:W3:Y:S01]  /*22020*/  LDL.S16 R194, [R1+0x60] ;  /* 0x0000600001c27983 */ /* 0x0022e20000100600 */
[----:B------:R-:W-:Y:S02]  /*22030*/  LOP3.LUT R133, R133, 0xff, RZ, 0xc0, !PT ;  /* 0x000000ff85857812 */ /* 0x000fe400078ec0ff */
[----:B------:R-:W-:Y:S01]  /*22040*/  @!P2 PRMT R67, R146, 0x5410, RZ ;  /* 0x000054109243a816 */ /* 0x000fe200000000ff */
[----:B------:R1:W3:Y:S01]  /*22050*/  LDL.S16 R191, [R1+0x64] ;  /* 0x0000640001bf7983 */ /* 0x0002e20000100600 */
[----:B------:R-:W-:Y:S01]  /*22060*/  ISETP.LE.U32.AND P2, PT, R133, UR30, PT ;  /* 0x0000001e85007c0c */ /* 0x000fe2000bf43070 */
[----:B------:R-:W-:Y:S01]  /*22070*/  IMAD.WIDE.U32 R146, R144, -0x2daee0ad, RZ ;  /* 0xd2511f5390927825 */ /* 0x000fe200078e00ff */
[----:B------:R-:W-:Y:S01]  /*22080*/  F2FP.BF16.PACK_AB R43, R123, R43 ;  /* 0x0000002b7b2b723e */ /* 0x000fe200000010ff */
[----:B------:R1:W-:Y:S01]  /*22090*/  STG.E.U16 [R110.64+0x70], R67 ;  /* 0x000070436e007986 */ /* 0x0003e2000c10152c */
[----:B------:R-:W-:Y:S01]  /*220a0*/  LOP3.LUT R123, R145, UR20, R162, 0x96, !PT ;  /* 0x00000014917b7c12 */ /* 0x000fe2000f8e96a2 */
[----:B------:R-:W1:Y:S01]  /*220b0*/  MUFU.EX2 R133, R124 ;  /* 0x0000007c00857308 */ /* 0x000e620000000800 */
[C---:B----4-:R-:W-:Y:S01]  /*220c0*/  PRMT R56, R68.reuse, 0x7632, R56 ;  /* 0x0000763244387816 */ /* 0x050fe20000000038 */
[----:B------:R4:W-:Y:S03]  /*220d0*/  STG.E.U16 [R110.64+0x6e], R77 ;  /* 0x00006e4d6e007986 */ /* 0x0009e6000c10152c */
[----:B--2---:R-:W-:Y:S05]  /*220e0*/  PRMT R78, R68, 0x5410, R56 ;  /* 0x00005410444e7816 */ /* 0x004fea0000000038 */
[----:B------:R2:W2:Y:S01]  /*220f0*/  MUFU.EX2 R124, R122 ;  /* 0x0000007a007c7308 */ /* 0x0004a20000000800 */
[----:B------:R-:W-:Y:S05]  /*22100*/  IMAD.WIDE.U32 R138, R123, -0x2daee0ad, RZ ;  /* 0xd2511f537b8a7825 */ /* 0x000fea00078e00ff */
[----:B------:R-:W-:Y:S02]  /*22110*/  LOP3.LUT R123, R139, UR17, R160, 0x96, !PT ;  /* 0x000000118b7b7c12 */ /* 0x000fe4000f8e96a0 */
[----:B------:R-:W-:Y:S03]  /*22120*/  LOP3.LUT R42, R147, UR15, R138, 0x96, !PT ;  /* 0x0000000f932a7c12 */ /* 0x000fe6000f8e968a */
[----:B------:R-:W-:Y:S01]  /*22130*/  IMAD.WIDE.U32 R144, R123, -0x326172a9, RZ ;  /* 0xcd9e8d577b907825 */ /* 0x000fe200078e00ff */
[----:B-1----:R-:W-:Y:S03]  /*22140*/  F2FP.BF16.PACK_AB R106, R125, R133 ;  /* 0x000000857d6a723e */ /* 0x002fe600000010ff */
[----:B------:R-:W-:Y:S01]  /*22150*/  IMAD.WIDE.U32 R138, R42, -0x326172a9, RZ ;  /* 0xcd9e8d572a8a7825 */ /* 0x000fe200078e00ff */
[----:B------:R-:W-:Y:S02]  /*22160*/  LOP3.LUT R40, R145, UR16, R148, 0x96, !PT ;  /* 0x0000001091287c12 */ /* 0x000fe4000f8e9694 */
[----:B------:R-:W-:Y:S01]  /*22170*/  F2FP.BF16.PACK_AB R42, R129, R128 ;  /* 0x00000080812a723e */ /* 0x000fe200000010ff */
[----:B------:R-:W-:Y:S01]  /*22180*/  FADD.FTZ R81, R133, R81 ;  /* 0x0000005185517221 */ /* 0x000fe20000010000 */
[----:B------:R-:W-:Y:S01]  /*22190*/  LOP3.LUT R123, R139, UR14, R144, 0x96, !PT ;  /* 0x0000000e8b7b7c12 */ /* 0x000fe2000f8e9690 */
[----:B------:R-:W-:Y:S01]  /*221a0*/  IMAD.WIDE.U32 R152, R40, -0x2daee0ad, RZ ;  /* 0xd2511f5328987825 */ /* 0x000fe200078e00ff */
[----:B------:R-:W-:Y:S02]  /*221b0*/  F2FP.BF16.PACK_AB R40, R131, R130 ;  /* 0x000000828328723e */ /* 0x000fe400000010ff */
[C---:B------:R-:W-:Y:S01]  /*221c0*/  PRMT R67, R58.reuse, 0x7632, R67 ;  /* 0x000076323a437816 */ /* 0x040fe20000000043 */
[----:B--2---:R-:W-:Y:S01]  /*221d0*/  IMAD.WIDE.U32 R122, R123, -0x2daee0ad, RZ ;  /* 0xd2511f537b7a7825 */ /* 0x004fe200078e00ff */
[----:B------:R-:W-:Y:S02]  /*221e0*/  LOP3.LUT R146, R153, UR13, R146, 0x96, !PT ;  /* 0x0000000d99927c12 */ /* 0x000fe4000f8e9692 */
[----:B----4-:R-:W-:Y:S01]  /*221f0*/  PRMT R77, R58, 0x5410, R67 ;  /* 0x000054103a4d7816 */ /* 0x010fe20000000043 */
[----:B------:R-:W-:Y:S01]  /*22200*/  FADD.FTZ R125, R125, R81 ;  /* 0x000000517d7d7221 */ /* 0x000fe20000010000 */
[----:B------:R-:W-:Y:S01]  /*22210*/  LOP3.LUT R144, R123, UR11, R152, 0x96, !PT ;  /* 0x0000000b7b907c12 */ /* 0x000fe2000f8e9698 */
[----:B------:R-:W-:Y:S01]  /*22220*/  FADD.FTZ R123, R129, R132 ;  /* 0x00000084817b7221 */ /* 0x000fe20000010000 */
[----:B------:R-:W-:Y:S01]  /*22230*/  PRMT R81, R74, 0x5410, R73 ;  /* 0x000054104a517816 */ /* 0x000fe20000000049 */
[----:B------:R-:W-:Y:S04]  /*22240*/  IMAD.WIDE.U32 R146, R146, -0x326172a9, RZ ;  /* 0xcd9e8d5792927825 */ /* 0x000fe800078e00ff */
[----:B------:R-:W-:Y:S01]  /*22250*/  IMAD.WIDE.U32 R144, R144, -0x326172a9, RZ ;  /* 0xcd9e8d5790907825 */ /* 0x000fe200078e00ff */
[----:B------:R-:W-:Y:S01]  /*22260*/  LOP3.LUT R138, R147, UR12, R138, 0x96, !PT ;  /* 0x0000000c938a7c12 */ /* 0x000fe2000f8e968a */
[----:B---3--:R-:W-:Y:S05]  /*22270*/  @!P1 HFMA2.BF16_V2 R193, -RZ.H0_H0, RZ.H0_H0, -R74.H0_H0 ;  /* 0x200000ffffc19231 */ /* 0x008fea000034094a */
[----:B------:R-:W-:Y:S01]  /*22280*/  PRMT R192, R193, 0x7610, R192 ;  /* 0x00007610c1c07816 */ /* 0x000fe200000000c0 */
[----:B------:R1:W-:Y:S03]  /*22290*/  @!P1 STL.S16 [R1+0x80], R193 ;  /* 0x000080c101009387 */ /* 0x0003e60000100600 */
[----:B------:R-:W-:Y:S05]  /*222a0*/  @!P1 PRMT R74, R192, 0x5410, RZ ;  /* 0x00005410c04a9816 */ /* 0x000fea00000000ff */
[----:B------:R-:W-:Y:S01]  /*222b0*/  STG.E.U16 [R108.64+0x70], R74 ;  /* 0x0000704a6c007986 */ /* 0x000fe2000c10152c */
[----:B------:R-:W-:Y:S02]  /*222c0*/  @!P4 HFMA2.BF16_V2 R194, -RZ.H0_H0, RZ.H0_H0, -R73.H0_H0 ;  /* 0x200000ffffc2c231 */ /* 0x000fe40000340949 */
[----:B------:R-:W-:Y:S01]  /*222d0*/  @!P6 HFMA2.BF16_V2 R191, -RZ.H0_H0, RZ.H0_H0, -R66.H0_H0 ;  /* 0x200000ffffbfe231 */ /* 0x000fe20000340942 */
[----:B-1----:R1:W2:Y:S04]  /*222e0*/  LDL.S16 R193, [R1+0x5c] ;  /* 0x00005c0001c17983 */ /* 0x0022a80000100600 */
[----:B------:R-:W-:Y:S01]  /*222f0*/  PRMT R190, R191, 0x7610, R190 ;  /* 0x00007610bfbe7816 */ /* 0x000fe200000000be */
[----:B------:R3:W-:Y:S04]  /*22300*/  STL [R1+0x1d8], R123 ;  /* 0x0001d87b01007387 */ /* 0x0007e80000100800 */
[----:B------:R-:W-:Y:S04]  /*22310*/  STL [R1+0x1d4], R195 ;  /* 0x0001d4c301007387 */ /* 0x000fe80000100800 */
[----:B------:R4:W-:Y:S04]  /*22320*/  STL [R1+0x1d0], R125 ;  /* 0x0001d07d01007387 */ /* 0x0009e80000100800 */
[----:B------:R1:W2:Y:S04]  /*22330*/  LDL.S16 R192, [R1+0x58] ;  /* 0x0000580001c07983 */ /* 0x0002a80000100600 */
[----:B------:R1:W2:Y:S01]  /*22340*/  LDL.S16 R133, [R1+0x54] ;  /* 0x0000540001857983 */ /* 0x0002a20000100600 */
[----:B---3--:R-:W-:Y:S04]  /*22350*/  LOP3.LUT R123, R145, UR5, R146, 0x96, !PT ;  /* 0x00000005917b7c12 */ /* 0x008fe8000f8e9692 */
[----:B------:R-:W-:Y:S04]  /*22360*/  LOP3.LUT R105, R123, 0xff, RZ, 0xc0, !PT ;  /* 0x000000ff7b697812 */ /* 0x000fe800078ec0ff */
[----:B------:R-:W-:Y:S01]  /*22370*/  ISETP.LE.U32.AND P1, PT, R105, UR30, PT ;  /* 0x0000001e69007c0c */ /* 0x000fe2000bf23070 */
[----:B----4-:R-:W-:Y:S01]  /*22380*/  FADD.FTZ R125, R124, R80 ;  /* 0x000000507c7d7221 */ /* 0x010fe20000010000 */
[----:B------:R-:W-:Y:S02]  /*22390*/  LOP3.LUT R80, R123, 0xffff, RZ, 0xc0, !PT ;  /* 0x0000ffff7b507812 */ /* 0x000fe400078ec0ff */
[C---:B------:R-:W-:Y:S01]  /*223a0*/  F2FP.BF16.PACK_AB R105, R72.reuse, R124 ;  /* 0x0000007c4869723e */ /* 0x040fe200000010ff */
[----:B------:R-:W-:Y:S01]  /*223b0*/  FADD.FTZ R195, R72, R125 ;  /* 0x0000007d48c37221 */ /* 0x000fe20000010000 */
[----:B------:R-:W-:Y:S02]  /*223c0*/  SHF.R.U32.HI R80, RZ, 0x8, R80 ;  /* 0x00000008ff507819 */ /* 0x000fe40000011650 */
[----:B------:R-:W-:Y:S02]  /*223d0*/  PRMT R72, R66, 0x7632, R72 ;  /* 0x0000763242487816 */ /* 0x000fe40000000048 */
[----:B------:R-:W-:Y:S01]  /*223e0*/  PRMT R124, R194, 0x7610, R124 ;  /* 0x00007610c27c7816 */ /* 0x000fe2000000007c */
[----:B------:R-:W-:Y:S01]  /*223f0*/  STL [R1+0x198], R195 ;  /* 0x000198c301007387 */ /* 0x000fe20000100800 */
[----:B------:R-:W-:Y:S02]  /*22400*/  LOP3.LUT R80, R80, 0xffff, RZ, 0xc0, !PT ;  /* 0x0000ffff50507812 */ /* 0x000fe400078ec0ff */
[----:B------:R-:W-:Y:S01]  /*22410*/  @!P4 PRMT R73, R124, 0x5410, RZ ;  /* 0x000054107c49c816 */ /* 0x000fe200000000ff */
[----:B------:R-:W-:Y:S01]  /*22420*/  @!P4 STL.S16 [R1+0x60], R194 ;  /* 0x000060c20100c387 */ /* 0x000fe20000100600 */
[----:B------:R-:W-:Y:S02]  /*22430*/  ISETP.LE.U32.AND P4, PT, R80, UR30, PT ;  /* 0x0000001e50007c0c */ /* 0x000fe4000bf83070 */
[----:B------:R-:W-:Y:S01]  /*22440*/  PRMT R80, R66, 0x5410, R72 ;  /* 0x0000541042507816 */ /* 0x000fe20000000048 */
[----:B------:R3:W-:Y:S01]  /*22450*/  @!P6 STL.S16 [R1+0x64], R191 ;  /* 0x000064bf0100e387 */ /* 0x0007e20000100600 */
[----:B------:R-:W-:Y:S02]  /*22460*/  @!P6 PRMT R66, R190, 0x5410, RZ ;  /* 0x00005410be42e816 */ /* 0x000fe400000000ff */
[--C-:B------:R-:W-:Y:S01]  /*22470*/  SHF.R.U32.HI R124, RZ, 0x18, R123.reuse ;  /* 0x00000018ff7c7819 */ /* 0x100fe2000001167b */
[----:B------:R1:W4:Y:S01]  /*22480*/  LDL.S16 R190, [R1+0x4c] ;  /* 0x00004c0001be7983 */ /* 0x0003220000100600 */
[----:B------:R-:W-:Y:S02]  /*22490*/  SHF.R.U32.HI R123, RZ, 0x10, R123 ;  /* 0x00000010ff7b7819 */ /* 0x000fe4000001167b */
[----:B------:R-:W-:Y:S01]  /*224a0*/  ISETP.LE.U32.AND P6, PT, R124, UR30, PT ;  /* 0x0000001e7c007c0c */ /* 0x000fe2000bfc3070 */
[----:B------:R-:W-:Y:S01]  /*224b0*/  STG.E.U16 [R108.64+0x72], R73 ;  /* 0x000072496c007986 */ /* 0x000fe2000c10152c */
[----:B------:R-:W-:Y:S03]  /*224c0*/  LOP3.LUT R76, R123, 0xff, RZ, 0xc0, !PT ;  /* 0x000000ff7b4c7812 */ /* 0x000fe600078ec0ff */
[----:B------:R1:W-:Y:S04]  /*224d0*/  STG.E.U16 [R172.64+0x80], R66 ;  /* 0x00008042ac007986 */ /* 0x0003e8000c10152c */
[----:B---3--:R3:W3:Y:S01]  /*224e0*/  LDL.S16 R191, [R1+0x50] ;  /* 0x0000500001bf7983 */ /* 0x0086e20000100600 */
[----:B-1----:R-:W-:Y:S01]  /*224f0*/  PRMT R66, R53, 0x7632, R66 ;  /* 0x0000763235427816 */ /* 0x002fe20000000042 */
[----:B--2---:R-:W-:Y:S05]  /*22500*/  @!P5 HFMA2.BF16_V2 R193, -RZ.H0_H0, RZ.H0_H0, -R72.H0_H0 ;  /* 0x200000ffffc1d231 */ /* 0x004fea0000340948 */
[----:B------:R-:W-:Y:S01]  /*22510*/  PRMT R165, R193, 0x7610, R165 ;  /* 0x00007610c1a57816 */ /* 0x000fe200000000a5 */
[----:B------:R-:W-:Y:S03]  /*22520*/  @!P5 STL.S16 [R1+0x5c], R193 ;  /* 0x00005cc10100d387 */ /* 0x000fe60000100600 */
[----:B------:R-:W-:Y:S02]  /*22530*/  @!P5 PRMT R72, R165, 0x5410, RZ ;  /* 0x00005410a548d816 */ /* 0x000fe400000000ff */
[----:B------:R-:W-:Y:S01]  /*22540*/  ISETP.LE.U32.AND P5, PT, R79, UR30, PT ;  /* 0x0000001e4f007c0c */ /* 0x000fe2000bfa3070 */
[----:B------:R1:W2:Y:S01]  /*22550*/  LDL.S16 R165, [R1+0x48] ;  /* 0x0000480001a57983 */ /* 0x0002a20000100600 */
[----:B------:R-:W-:Y:S01]  /*22560*/  LOP3.LUT R79, R142, 0xffff, RZ, 0xc0, !PT ;  /* 0x0000ffff8e4f7812 */ /* 0x000fe200078ec0ff */
[----:B------:R-:W-:Y:S03]  /*22570*/  @!P2 HFMA2.BF16_V2 R192, -RZ.H0_H0, RZ.H0_H0, -R60.H0_H0 ;  /* 0x200000ffffc0a231 */ /* 0x000fe6000034093c */
[----:B------:R-:W-:Y:S01]  /*22580*/  SHF.R.U32.HI R123, RZ, 0x8, R79 ;  /* 0x00000008ff7b7819 */ /* 0x000fe2000001164f */
[----:B------:R-:W-:Y:S01]  /*22590*/  STG.E.U16 [R172.64+0x82], R72 ;  /* 0x00008248ac007986 */ /* 0x000fe2000c10152c */
[----:B------:R-:W-:Y:S01]  /*225a0*/  PRMT R79, R60, 0x5410, R71 ;  /* 0x000054103c4f7816 */ /* 0x000fe20000000047 */
[----:B------:R-:W-:Y:S01]  /*225b0*/  @!P3 HFMA2.BF16_V2 R133, -RZ.H0_H0, RZ.H0_H0, -R71.H0_H0 ;  /* 0x200000ffff85b231 */ /* 0x000fe20000340947 */
[----:B------:R-:W-:Y:S01]  /*225c0*/  PRMT R130, R192, 0x7610, R130 ;  /* 0x00007610c0827816 */ /* 0x000fe20000000082 */
[----:B------:R-:W-:Y:S03]  /*225d0*/  @!P2 STL.S16 [R1+0x58], R192 ;  /* 0x000058c00100a387 */ /* 0x000fe60000100600 */
[----:B------:R-:W-:Y:S01]  /*225e0*/  @!P2 PRMT R60, R130, 0x5410, RZ ;  /* 0x00005410823ca816 */ /* 0x000fe200000000ff */
[----:B------:R1:W-:Y:S01]  /*225f0*/  @!P3 STL.S16 [R1+0x54], R133 ;  /* 0x000054850100b387 */ /* 0x0003e20000100600 */
[----:B------:R-:W-:Y:S02]  /*22600*/  PRMT R132, R133, 0x7610, R132 ;  /* 0x0000761085847816 */ /* 0x000fe40000000084 */
[----:B------:R-:W-:Y:S01]  /*22610*/  ISETP.LE.U32.AND P2, PT, R76, UR30, PT ;  /* 0x0000001e4c007c0c */ /* 0x000fe2000bf43070 */
[----:B------:R2:W2:Y:S01]  /*22620*/  LDL.S16 R130, [R1+0x3c] ;  /* 0x00003c0001827983 */ /* 0x0004a20000100600 */
[----:B------:R-:W-:Y:S02]  /*22630*/  LOP3.LUT R76, R123, 0xffff, RZ, 0xc0, !PT ;  /* 0x0000ffff7b4c7812 */ /* 0x000fe400078ec0ff */
[----:B------:R-:W-:Y:S01]  /*22640*/  @!P3 PRMT R71, R132, 0x5410, RZ ;  /* 0x000054108447b816 */ /* 0x000fe200000000ff */
[----:B------:R-:W-:Y:S01]  /*22650*/  STG.E.U16 [R112.64+0x80], R60 ;  /* 0x0000803c70007986 */ /* 0x000fe2000c10152c */
[----:B------:R-:W-:Y:S02]  /*22660*/  ISETP.LE.U32.AND P3, PT, R76, UR30, PT ;  /* 0x0000001e4c007c0c */ /* 0x000fe4000bf63070 */
[----:B------:R-:W-:Y:S01]  /*22670*/  SHF.R.U32.HI R76, RZ, 0x10, R142 ;  /* 0x00000010ff4c7819 */ /* 0x000fe2000001168e */
[----:B------:R2:W2:Y:S03]  /*22680*/  LDL.S16 R132, [R1+0x2c] ;  /* 0x00002c0001847983 */ /* 0x0004a60000100600 */
[----:B------:R-:W-:Y:S01]  /*22690*/  LOP3.LUT R64, R76, 0xff, RZ, 0xc0, !PT ;  /* 0x000000ff4c407812 */ /* 0x000fe200078ec0ff */
[----:B------:R-:W-:Y:S01]  /*226a0*/  STG.E.U16 [R112.64+0x82], R71 ;  /* 0x0000824770007986 */ /* 0x000fe2000c10152c */
[----:B------:R-:W-:Y:S03]  /*226b0*/  PRMT R76, R70, 0x5410, R62 ;  /* 0x00005410464c7816 */ /* 0x000fe6000000003e */
[----:B-1----:R1:W2:Y:S01]  /*226c0*/  LDL.S16 R133, [R1+0x30] ;  /* 0x0000300001857983 */ /* 0x0022a20000100600 */
[----:B----4-:R-:W-:Y:S05]  /*226d0*/  @!P4 HFMA2.BF16_V2 R190, -RZ.H0_H0, RZ.H0_H0, -R62.H0_H0 ;  /* 0x200000ffffbec231 */ /* 0x010fea000034093e */
[----:B------:R-:W-:Y:S04]  /*226e0*/  PRMT R152, R190, 0x7610, R152 ;  /* 0x00007610be987816 */ /* 0x000fe80000000098 */
[----:B------:R-:W-:Y:S05]  /*226f0*/  @!P4 PRMT R62, R152, 0x5410, RZ ;  /* 0x00005410983ec816 */ /* 0x000fea00000000ff */
[----:B------:R4:W-:Y:S01]  /*22700*/  STG.E.U16 [R110.64+0x80], R62 ;  /* 0x0000803e6e007986 */ /* 0x0009e2000c10152c */
[----:B---3--:R-:W-:Y:S05]  /*22710*/  @!P1 HFMA2.BF16_V2 R191, -RZ.H0_H0, RZ.H0_H0, -R70.H0_H0 ;  /* 0x200000ffffbf9231 */ /* 0x008fea0000340946 */
[----:B------:R-:W-:Y:S01]  /*22720*/  PRMT R123, R191, 0x7610, R123 ;  /* 0x00007610bf7b7816 */ /* 0x000fe2000000007b */
[----:B------:R-:W-:Y:S03]  /*22730*/  @!P1 STL.S16 [R1+0x50], R191 ;  /* 0x000050bf01009387 */ /* 0x000fe60000100600 */
[----:B------:R-:W-:Y:S01]  /*22740*/  @!P1 PRMT R70, R123, 0x5410, RZ ;  /* 0x000054107b469816 */ /* 0x000fe200000000ff */
[----:B------:R3:W-:Y:S01]  /*22750*/  @!P4 STL.S16 [R1+0x4c], R190 ;  /* 0x00004cbe0100c387 */ /* 0x0007e20000100600 */
[----:B------:R-:W-:Y:S02]  /*22760*/  ISETP.LE.U32.AND P1, PT, R64, UR30, PT ;  /* 0x0000001e40007c0c */ /* 0x000fe4000bf23070 */
[C---:B------:R-:W-:Y:S01]  /*22770*/  PRMT R64, R69.reuse, 0x7632, R64 ;  /* 0x0000763245407816 */ /* 0x040fe20000000040 */
[----:B------:R-:W-:Y:S01]  /*22780*/  STG.E.U16 [R110.64+0x7e], R70 ;  /* 0x00007e466e007986 */ /* 0x000fe2000c10152c */
[----:B------:R-:W-:Y:S02]  /*22790*/  SHF.R.U32.HI R123, RZ, 0x18, R142 ;  /* 0x00000018ff7b7819 */ /* 0x000fe4000001168e */
[----:B------:R-:W-:Y:S02]  /*227a0*/  PRMT R75, R69, 0x5410, R64 ;  /* 0x00005410454b7816 */ /* 0x000fe40000000040 */
[----:B------:R-:W-:Y:S02]  /*227b0*/  ISETP.LE.U32.AND P4, PT, R123, UR30, PT ;  /* 0x0000001e7b007c0c */ /* 0x000fe4000bf83070 */
[C---:B------:R-:W-:Y:S02]  /*227c0*/  LOP3.LUT R123, R144.reuse, 0xff, RZ, 0xc0, !PT ;  /* 0x000000ff907b7812 */ /* 0x040fe400078ec0ff */
[----:B----4-:R-:W-:Y:S01]  /*227d0*/  PRMT R62, R63, 0x7632, R62 ;  /* 0x000076323f3e7816 */ /* 0x010fe2000000003e */
[----:B---3--:R-:W3:Y:S01]  /*227e0*/  LDC.U8 R190, c[0x0][0x2d8] ;  /* 0x0000b600ffbe7b82 */ /* 0x008ee20000000000 */
[----:B--2---:R-:W-:Y:S05]  /*227f0*/  @!P2 HFMA2.BF16_V2 R165, -RZ.H0_H0, RZ.H0_H0, -R69.H0_H0 ;  /* 0x200000ffffa5a231 */ /* 0x004fea0000340945 */
[----:B------:R-:W-:Y:S01]  /*22800*/  PRMT R153, R165, 0x7610, R153 ;  /* 0x00007610a5997816 */ /* 0x000fe20000000099 */
[----:B------:R2:W-:Y:S03]  /*22810*/  @!P2 STL.S16 [R1+0x48], R165 ;  /* 0x000048a50100a387 */ /* 0x0005e60000100600 */
[----:B------:R-:W-:Y:S01]  /*22820*/  @!P2 PRMT R69, R153, 0x5410, RZ ;  /* 0x000054109945a816 */ /* 0x000fe200000000ff */
[----:B------:R1:W4:Y:S01]  /*22830*/  LDL.S16 R152, [R1+0x28] ;  /* 0x0000280001987983 */ /* 0x0003220000100600 */
[----:B------:R-:W-:Y:S02]  /*22840*/  ISETP.LE.U32.AND P2, PT, R123, UR30, PT ;  /* 0x0000001e7b007c0c */ /* 0x000fe4000bf43070 */
[----:B------:R-:W-:Y:S01]  /*22850*/  LOP3.LUT R123, R144, 0xffff, RZ, 0xc0, !PT ;  /* 0x0000ffff907b7812 */ /* 0x000fe200078ec0ff */
[----:B------:R-:W-:Y:S03]  /*22860*/  STG.E.U16 [R108.64+0x80], R69 ;  /* 0x000080456c007986 */ /* 0x000fe6000c10152c */
[----:B------:R-:W-:Y:S01]  /*22870*/  SHF.R.U32.HI R123, RZ, 0x8, R123 ;  /* 0x00000008ff7b7819 */ /* 0x000fe2000001167b */
[----:B------:R-:W-:Y:S03]  /*22880*/  @!P6 HFMA2.BF16_V2 R130, -RZ.H0_H0, RZ.H0_H0, -R64.H0_H0 ;  /* 0x200000ffff82e231 */ /* 0x000fe60000340940 */
[----:B------:R-:W-:Y:S02]  /*22890*/  LOP3.LUT R123, R123, 0xffff, RZ, 0xc0, !PT ;  /* 0x0000ffff7b7b7812 */ /* 0x000fe400078ec0ff */
[----:B------:R-:W-:Y:S01]  /*228a0*/  PRMT R125, R130, 0x7610, R125 ;  /* 0x00007610827d7816 */ /* 0x000fe2000000007d */
[----:B------:R1:W-:Y:S01]  /*228b0*/  @!P6 STL.S16 [R1+0x3c], R130 ;  /* 0x00003c820100e387 */ /* 0x0003e20000100600 */
[----:B------:R-:W-:Y:S02]  /*228c0*/  @!P3 HFMA2.BF16_V2 R132, -RZ.H0_H0, RZ.H0_H0, -R56.H0_H0 ;  /* 0x200000ffff84b231 */ /* 0x000fe40000340938 */
[----:B------:R-:W-:Y:S02]  /*228d0*/  @!P6 PRMT R64, R125, 0x5410, RZ ;  /* 0x000054107d40e816 */ /* 0x000fe400000000ff */
[----:B------:R-:W-:Y:S01]  /*228e0*/  ISETP.LE.U32.AND P6, PT, R123, UR30, PT ;  /* 0x0000001e7b007c0c */ /* 0x000fe2000bfc3070 */
[----:B------:R3:W4:Y:S01]  /*228f0*/  LDL.S16 R125, [R1+0x38] ;  /* 0x00003800017d7983 */ /* 0x0007220000100600 */
[----:B------:R-:W-:Y:S01]  /*22900*/  PRMT R128, R132, 0x7610, R128 ;  /* 0x0000761084807816 */ /* 0x000fe20000000080 */
[----:B--2---:R-:W3:Y:S01]  /*22910*/  LDC.U8 R165, c[0x0][0x2d8] ;  /* 0x0000b600ffa57b82 */ /* 0x004ee20000000000 */
[----:B------:R-:W-:Y:S01]  /*22920*/  SHF.R.U32.HI R123, RZ, 0x10, R144 ;  /* 0x00000010ff7b7819 */ /* 0x000fe20000011690 */
[----:B------:R2:W-:Y:S01]  /*22930*/  STG.E.U16 [R108.64+0x82], R64 ;  /* 0x000082406c007986 */ /* 0x0005e2000c10152c */
[----:B------:R-:W-:Y:S02]  /*22940*/  @!P3 PRMT R56, R128, 0x5410, RZ ;  /* 0x000054108038b816 */ /* 0x000fe400000000ff */
[----:B------:R-:W-:Y:S01]  /*22950*/  LOP3.LUT R123, R123, 0xff, RZ, 0xc0, !PT ;  /* 0x000000ff7b7b7812 */ /* 0x000fe200078ec0ff */
[----:B------:R-:W-:Y:S02]  /*22960*/  @!P5 HFMA2.BF16_V2 R133, -RZ.H0_H0, RZ.H0_H0, -R68.H0_H0 ;  /* 0x200000ffff85d231 */ /* 0x000fe40000340944 */
[----:B------:R-:W-:Y:S03]  /*22970*/  STG.E.U16 [R172.64+0x92], R56 ;  /* 0x00009238ac007986 */ /* 0x000fe6000c10152c */
[----:B------:R-:W-:Y:S04]  /*22980*/  PRMT R129, R133, 0x7610, R129 ;  /* 0x0000761085817816 */ /* 0x000fe80000000081 */
[----:B------:R-:W-:Y:S01]  /*22990*/  @!P5 PRMT R68, R129, 0x5410, RZ ;  /* 0x000054108144d816 */ /* 0x000fe200000000ff */
[----:B-1----:R1:W4:Y:S01]  /*229a0*/  LDL.S16 R130, [R1+0x44] ;  /* 0x0000440001827983 */ /* 0x0023220000100600 */
[----:B------:R-:W-:Y:S03]  /*229b0*/  IMAD.WIDE.U32 R128, R121, -0x2daee0ad, RZ ;  /* 0xd2511f5379807825 */ /* 0x000fe600078e00ff */
[----:B------:R1:W-:Y:S01]  /*229c0*/  @!P5 STL.S16 [R1+0x30], R133 ;  /* 0x000030850100d387 */ /* 0x0003e20000100600 */
[----:B------:R-:W-:Y:S02]  /*229d0*/  ISETP.LE.U32.AND P5, PT, R123, UR30, PT ;  /* 0x0000001e7b007c0c */ /* 0x000fe4000bfa3070 */
[----:B------:R-:W-:Y:S01]  /*229e0*/  LOP3.LUT R121, R129, UR4, R120, 0x96, !PT ;  /* 0x0000000481797c12 */ /* 0x000fe2000f8e9678 */
[----:B------:R3:W-:Y:S01]  /*229f0*/  @!P3 STL.S16 [R1+0x2c], R132 ;  /* 0x00002c840100b387 */ /* 0x0007e20000100600 */
[----:B------:R-:W-:Y:S02]  /*22a00*/  SHF.R.U32.HI R123, RZ, 0x18, R144 ;  /* 0x00000018ff7b7819 */ /* 0x000fe40000011690 */
[C---:B------:R-:W-:Y:S01]  /*22a10*/  LOP3.LUT R74, R121.reuse, 0xff, RZ, 0xc0, !PT ;  /* 0x000000ff794a7812 */ /* 0x040fe200078ec0ff */
[----:B------:R-:W-:Y:S01]  /*22a20*/  STG.E.U16 [R172.64+0x90], R68 ;  /* 0x00009044ac007986 */ /* 0x000fe2000c10152c */
[----:B------:R-:W-:Y:S02]  /*22a30*/  LOP3.LUT R73, R121, 0xffff, RZ, 0xc0, !PT ;  /* 0x0000ffff79497812 */ /* 0x000fe400078ec0ff */
[----:B------:R-:W-:Y:S02]  /*22a40*/  ISETP.LE.U32.AND P3, PT, R123, UR30, PT ;  /* 0x0000001e7b007c0c */ /* 0x000fe4000bf63070 */
[----:B------:R-:W-:Y:S02]  /*22a50*/  SHF.R.U32.HI R73, RZ, 0x8, R73 ;  /* 0x00000008ff497819 */ /* 0x000fe40000011649 */
[--C-:B------:R-:W-:Y:S02]  /*22a60*/  SHF.R.U32.HI R72, RZ, 0x18, R121.reuse ;  /* 0x00000018ff487819 */ /* 0x100fe40000011679 */
[----:B------:R-:W-:Y:S02]  /*22a70*/  LOP3.LUT R73, R73, 0xffff, RZ, 0xc0, !PT ;  /* 0x0000ffff49497812 */ /* 0x000fe400078ec0ff */
[----:B------:R-:W-:Y:S02]  /*22a80*/  SHF.R.U32.HI R121, RZ, 0x10, R121 ;  /* 0x00000010ff797819 */ /* 0x000fe40000011679 */
[----:B------:R-:W-:Y:S02]  /*22a90*/  LOP3.LUT R69, R128, 0xff, RZ, 0xc0, !PT ;  /* 0x000000ff80457812 */ /* 0x000fe400078ec0ff */
[----:B------:R-:W-:Y:S02]  /*22aa0*/  LOP3.LUT R60, R121, 0xff, RZ, 0xc0, !PT ;  /* 0x000000ff793c7812 */ /* 0x000fe400078ec0ff */
[----:B--2---:R-:W-:Y:S01]  /*22ab0*/  PRMT R64, R65, 0x7632, R64 ;  /* 0x0000763241407816 */ /* 0x004fe20000000040 */
[----:B-1----:R1:W2:Y:S01]  /*22ac0*/  LDL.S16 R133, [R1+0x1c] ;  /* 0x00001c0001857983 */ /* 0x0022a20000100600 */
[----:B------:R-:W-:Y:S02]  /*22ad0*/  PRMT R56, R57, 0x7632, R56 ;  /* 0x0000763239387816 */ /* 0x000fe40000000038 */
[----:B---3--:R-:W-:Y:S01]  /*22ae0*/  PRMT R165, R165, 0x7054, R190 ;  /* 0x00007054a5a57816 */ /* 0x008fe200000000be */
[----:B------:R1:W4:Y:S02]  /*22af0*/  LDL.S16 R132, [R1+0x18] ;  /* 0x0000180001847983 */ /* 0x0003240000100600 */
[----:B----4-:R-:W-:Y:S05]  /*22b00*/  @!P1 HFMA2.BF16_V2 R152, -RZ.H0_H0, RZ.H0_H0, -R58.H0_H0 ;  /* 0x200000ffff989231 */ /* 0x010fea000034093a */
[----:B------:R-:W-:Y:S01]  /*22b10*/  PRMT R139, R152, 0x7610, R139 ;  /* 0x00007610988b7816 */ /* 0x000fe2000000008b */
[----:B------:R-:W-:Y:S03]  /*22b20*/  @!P1 STL.S16 [R1+0x28], R152 ;  /* 0x0000289801009387 */ /* 0x000fe60000100600 */
[----:B------:R-:W-:Y:S01]  /*22b30*/  @!P1 PRMT R58, R139, 0x5410, RZ ;  /* 0x000054108b3a9816 */ /* 0x000fe200000000ff */
[----:B------:R-:W-:Y:S01]  /*22b40*/  IMAD.WIDE.U32 R138, R138, -0x2daee0ad, RZ ;  /* 0xd2511f538a8a7825 */ /* 0x000fe200078e00ff */
[----:B------:R-:W-:Y:S03]  /*22b50*/  ISETP.LE.U32.AND P1, PT, R74, UR30, PT ;  /* 0x0000001e4a007c0c */ /* 0x000fe6000bf23070 */
[----:B------:R-:W-:Y:S01]  /*22b60*/  STG.E.U16 [R112.64+0x90], R58 ;  /* 0x0000903a70007986 */ /* 0x000fe2000c10152c */
[----:B------:R-:W-:Y:S04]  /*22b70*/  LOP3.LUT R121, R139, UR4, R122, 0x96, !PT ;  /* 0x000000048b797c12 */ /* 0x000fe8000f8e967a */
[C---:B------:R-:W-:Y:S01]  /*22b80*/  LOP3.LUT R70, R121.reuse, 0xffff, RZ, 0xc0, !PT ;  /* 0x0000ffff79467812 */ /* 0x040fe200078ec0ff */
[----:B------:R-:W-:Y:S01]  /*22b90*/  @!P2 HFMA2.BF16_V2 R125, -RZ.H0_H0, RZ.H0_H0, -R53.H0_H0 ;  /* 0x200000ffff7da231 */ /* 0x000fe20000340935 */
[----:B------:R-:W-:Y:S02]  /*22ba0*/  LOP3.LUT R71, R121, 0xff, RZ, 0xc0, !PT ;  /* 0x000000ff79477812 */ /* 0x000fe400078ec0ff */
[----:B------:R-:W-:Y:S02]  /*22bb0*/  SHF.R.U32.HI R70, RZ, 0x8, R70 ;  /* 0x00000008ff467819 */ /* 0x000fe40000011646 */
[----:B------:R-:W-:Y:S02]  /*22bc0*/  PRMT R124, R125, 0x7610, R124 ;  /* 0x000076107d7c7816 */ /* 0x000fe4000000007c */
[----:B------:R-:W-:Y:S01]  /*22bd0*/  LOP3.LUT R70, R70, 0xffff, RZ, 0xc0, !PT ;  /* 0x0000ffff46467812 */ /* 0x000fe200078ec0ff */
[----:B------:R-:W-:Y:S05]  /*22be0*/  @!P4 HFMA2.BF16_V2 R130, -RZ.H0_H0, RZ.H0_H0, -R67.H0_H0 ;  /* 0x200000ffff82c231 */ /* 0x000fea0000340943 */
[----:B------:R-:W-:Y:S01]  /*22bf0*/  PRMT R74, R130, 0x7610, R74 ;  /* 0x00007610824a7816 */ /* 0x000fe2000000004a */
[----:B------:R4:W-:Y:S03]  /*22c00*/  @!P4 STL.S16 [R1+0x44], R130 ;  /* 0x000044820100c387 */ /* 0x0009e60000100600 */
[----:B------:R-:W-:Y:S01]  /*22c10*/  @!P4 PRMT R67, R74, 0x5410, RZ ;  /* 0x000054104a43c816 */ /* 0x000fe200000000ff */
[----:B------:R1:W-:Y:S01]  /*22c20*/  @!P2 STL.S16 [R1+0x38], R125 ;  /* 0x0000387d0100a387 */ /* 0x0003e20000100600 */
[----:B------:R-:W-:Y:S02]  /*22c30*/  PRMT R74, R53, 0x5410, R66 ;  /* 0x00005410354a7816 */ /* 0x000fe40000000042 */
[----:B------:R-:W-:Y:S01]  /*22c40*/  @!P2 PRMT R53, R124, 0x5410, RZ ;  /* 0x000054107c35a816 */ /* 0x000fe200000000ff */
[----:B------:R-:W-:Y:S01]  /*22c50*/  STG.E.U16 [R112.64+0x92], R67 ;  /* 0x0000924370007986 */ /* 0x000fe2000c10152c */
[----:B------:R-:W-:Y:S02]  /*22c60*/  ISETP.LE.U32.AND P4, PT, R73, UR30, PT ;  /* 0x0000001e49007c0c */ /* 0x000fe4000bf83070 */
[----:B------:R-:W-:Y:S01]  /*22c70*/  ISETP.LE.U32.AND P2, PT, R72, UR30, PT ;  /* 0x0000001e48007c0c */ /* 0x000fe2000bf43070 */
[----:B------:R1:W3:Y:S04]  /*22c80*/  LDL.S16 R124, [R1+0x8] ;  /* 0x00000800017c7983 */ /* 0x0002e80000100600 */
[----:B------:R1:W-:Y:S01]  /*22c90*/  STG.E.U16 [R110.64+0x8e], R53 ;  /* 0x00008e356e007986 */ /* 0x0003e2000c10152c */
[----:B--2---:R-:W-:Y:S03]  /*22ca0*/  @!P6 HFMA2.BF16_V2 R133, -RZ.H0_H0, RZ.H0_H0, -R66.H0_H0 ;  /* 0x200000ffff85e231 */ /* 0x004fe60000340942 */
[----:B----4-:R2:W4:Y:S04]  /*22cb0*/  LDL.S16 R130, [R1+0x14] ;  /* 0x0000140001827983 */ /* 0x0105280000100600 */
[----:B------:R-:W-:Y:S02]  /*22cc0*/  @!P2 HFMA2.BF16_V2 R250, -RZ.H0_H0, RZ.H0_H0, -R64.H0_H0 ;  /* 0x200000fffffaa231 */ /* 0x000fe40000340940 */
[----:B------:R-:W-:Y:S01]  /*22cd0*/  @!P5 HFMA2.BF16_V2 R132, -RZ.H0_H0, RZ.H0_H0, -R61.H0_H0 ;  /* 0x200000ffff84d231 */ /* 0x000fe2000034093d */
[----:B------:R-:W-:Y:S01]  /*22ce0*/  PRMT R73, R133, 0x7610, R73 ;  /* 0x0000761085497816 */ /* 0x000fe20000000049 */
[----:B-1----:R2:W2:Y:S03]  /*22cf0*/  LDL.S16 R125, [R1+0x24] ;  /* 0x00002400017d7983 */ /* 0x0024a60000100600 */
[----:B------:R-:W-:Y:S01]  /*22d00*/  @!P6 PRMT R66, R73, 0x5410, RZ ;  /* 0x000054104942e816 */ /* 0x000fe200000000ff */
[----:B------:R-:W-:Y:S01]  /*22d10*/  @!P6 STL.S16 [R1+0x1c], R133 ;  /* 0x00001c850100e387 */ /* 0x000fe20000100600 */
[----:B------:R-:W-:Y:S02]  /*22d20*/  ISETP.LE.U32.AND P6, PT, R60, UR30, PT ;  /* 0x0000001e3c007c0c */ /* 0x000fe4000bfc3070 */
[C---:B------:R-:W-:Y:S01]  /*22d30*/  PRMT R60, R61.reuse, 0x7632, R60 ;  /* 0x000076323d3c7816 */ /* 0x040fe2000000003c */
[----:B------:R-:W-:Y:S01]  /*22d40*/  @!P5 STL.S16 [R1+0x18], R132 ;  /* 0x000018840100d387 */ /* 0x000fe20000100600 */
[----:B------:R-:W-:Y:S02]  /*22d50*/  PRMT R131, R132, 0x7610, R131 ;  /* 0x0000761084837816 */ /* 0x000fe40000000083 */
[----:B------:R-:W-:Y:S01]  /*22d60*/  PRMT R73, R61, 0x5410, R60 ;  /* 0x000054103d497816 */ /* 0x000fe2000000003c */
[----:B------:R1:W-:Y:S01]  /*22d70*/  STG.E.U16 [R110.64+0x90], R66 ;  /* 0x000090426e007986 */ /* 0x0003e2000c10152c */
[----:B------:R-:W-:Y:S02]  /*22d80*/  @!P5 PRMT R61, R131, 0x5410, RZ ;  /* 0x00005410833dd816 */ /* 0x000fe400000000ff */
[----:B------:R-:W-:Y:S02]  /*22d90*/  ISETP.LE.U32.AND P5, PT, R71, UR30, PT ;  /* 0x0000001e47007c0c */ /* 0x000fe4000bfa3070 */
[----:B------:R-:W-:Y:S01]  /*22da0*/  PRMT R53, R54, 0x7632, R53 ;  /* 0x0000763236357816 */ /* 0x000fe20000000035 */
[----:B------:R-:W-:Y:S01]  /*22db0*/  @!P6 HFMA2.BF16_V2 R251, -RZ.H0_H0, RZ.H0_H0, -R65.H0_H0 ;  /* 0x200000fffffbe231 */ /* 0x000fe20000340941 */
[----:B------:R-:W-:Y:S09]  /*22dc0*/  STG.E.U16 [R108.64+0x90], R61 ;  /* 0x0000903d6c007986 */ /* 0x000ff2000c10152c */
[----:B------:R-:W-:Y:S02]  /*22dd0*/  @!P5 HFMA2.BF16_V2 R244, -RZ.H0_H0, RZ.H0_H0, -R57.H0_H0 ;  /* 0x200000fffff4d231 */ /* 0x000fe40000340939 */
[----:B---3--:R-:W-:Y:S02]  /*22de0*/  @!P4 HFMA2.BF16_V2 R124, -RZ.H0_H0, RZ.H0_H0, -R62.H0_H0 ;  /* 0x200000ffff7cc231 */ /* 0x008fe4000034093e */
[----:B----4-:R-:W-:Y:S05]  /*22df0*/  @!P3 HFMA2.BF16_V2 R130, -RZ.H0_H0, RZ.H0_H0, -R60.H0_H0 ;  /* 0x200000ffff82b231 */ /* 0x010fea000034093c */
[----:B------:R-:W-:Y:S01]  /*22e00*/  PRMT R72, R130, 0x7610, R72 ;  /* 0x0000761082487816 */ /* 0x000fe20000000048 */
[----:B--2---:R-:W-:Y:S01]  /*22e10*/  @!P1 HFMA2.BF16_V2 R125, -RZ.H0_H0, RZ.H0_H0, -R63.H0_H0 ;  /* 0x200000ffff7d9231 */ /* 0x004fe2000034093f */
[----:B------:R-:W-:Y:S02]  /*22e20*/  @!P3 STL.S16 [R1+0x14], R130 ;  /* 0x000014820100b387 */ /* 0x000fe40000100600 */
[----:B------:R-:W-:Y:S02]  /*22e30*/  @!P3 PRMT R60, R72, 0x5410, RZ ;  /* 0x00005410483cb816 */ /* 0x000fe400000000ff */
[----:B------:R-:W-:Y:S01]  /*22e40*/  PRMT R71, R125, 0x7610, R71 ;  /* 0x000076107d477816 */ /* 0x000fe20000000047 */
[----:B------:R-:W-:Y:S01]  /*22e50*/  @!P1 STL.S16 [R1+0x24], R125 ;  /* 0x0000247d01009387 */ /* 0x000fe20000100600 */
[----:B------:R-:W-:Y:S02]  /*22e60*/  ISETP.LE.U32.AND P3, PT, R70, UR30, PT ;  /* 0x0000001e46007c0c */ /* 0x000fe4000bf63070 */
[--C-:B------:R-:W-:Y:S01]  /*22e70*/  SHF.R.U32.HI R70, RZ, 0x18, R121.reuse ;  /* 0x00000018ff467819 */ /* 0x100fe20000011679 */
[----:B------:R-:W-:Y:S01]  /*22e80*/  @!P4 STL.S16 [R1+0x8], R124 ;  /* 0x0000087c0100c387 */ /* 0x000fe20000100600 */
[----:B------:R-:W-:Y:S02]  /*22e90*/  PRMT R72, R63, 0x5410, R62 ;  /* 0x000054103f487816 */ /* 0x000fe4000000003e */
[----:B------:R-:W-:Y:S01]  /*22ea0*/  @!P1 PRMT R63, R71, 0x5410, RZ ;  /* 0x00005410473f9816 */ /* 0x000fe200000000ff */
[----:B------:R-:W-:Y:S01]  /*22eb0*/  STG.E.U16 [R108.64+0x92], R60 ;  /* 0x0000923c6c007986 */ /* 0x000fe2000c10152c */
[----:B------:R-:W-:Y:S02]  /*22ec0*/  ISETP.LE.U32.AND P1, PT, R70, UR30, PT ;  /* 0x0000001e46007c0c */ /* 0x000fe4000bf23070 */
[----:B------:R-:W-:Y:S01]  /*22ed0*/  PRMT R70, R124, 0x7610, R70 ;  /* 0x000076107c467816 */ /* 0x000fe20000000046 */
[----:B------:R-:W-:Y:S01]  /*22ee0*/  STG.E.U16 [R172.64+0xa0], R63 ;  /* 0x0000a03fac007986 */ /* 0x000fe2000c10152c */
[----:B------:R-:W-:Y:S01]  /*22ef0*/  SHF.R.U32.HI R121, RZ, 0x10, R121 ;  /* 0x00000010ff797819 */ /* 0x000fe20000011679 */
[----:B------:R-:W-:Y:S01]  /*22f00*/  @!P3 HFMA2.BF16_V2 R243, -RZ.H0_H0, RZ.H0_H0, -R56.H0_H0 ;  /* 0x200000fffff3b231 */ /* 0x000fe20000340938 */
[----:B------:R-:W-:Y:S02]  /*22f10*/  @!P4 PRMT R62, R70, 0x5410, RZ ;  /* 0x00005410463ec816 */ /* 0x000fe400000000ff */
[----:B------:R-:W-:Y:S02]  /*22f20*/  ISETP.LE.U32.AND P4, PT, R69, UR30, PT ;  /* 0x0000001e45007c0c */ /* 0x000fe4000bf83070 */
[----:B------:R-:W-:Y:S01]  /*22f30*/  LOP3.LUT R69, R128, 0xffff, RZ, 0xc0, !PT ;  /* 0x0000ffff80457812 */ /* 0x000fe200078ec0ff */
[----:B------:R-:W-:Y:S01]  /*22f40*/  STG.E.U16 [R172.64+0xa2], R62 ;  /* 0x0000a23eac007986 */ /* 0x000fe2000c10152c */
[----:B------:R-:W-:Y:S02]  /*22f50*/  LOP3.LUT R68, R121, 0xff, RZ, 0xc0, !PT ;  /* 0x000000ff79447812 */ /* 0x000fe400078ec0ff */
[----:B------:R-:W-:Y:S02]  /*22f60*/  SHF.R.U32.HI R69, RZ, 0x8, R69 ;  /* 0x00000008ff457819 */ /* 0x000fe40000011645 */
[----:B------:R-:W-:Y:S02]  /*22f70*/  PRMT R71, R65, 0x5410, R64 ;  /* 0x0000541041477816 */ /* 0x000fe40000000040 */
[----:B------:R-:W-:Y:S02]  /*22f80*/  @!P6 PRMT R65, R251, 0x5410, RZ ;  /* 0x00005410fb41e816 */ /* 0x000fe400000000ff */
[----:B------:R-:W-:Y:S01]  /*22f90*/  ISETP.LE.U32.AND P6, PT, R68, UR30, PT ;  /* 0x0000001e44007c0c */ /* 0x000fe2000bfc3070 */
[----:B------:R-:W-:Y:S01]  /*22fa0*/  @!P4 HFMA2.BF16_V2 R236, -RZ.H0_H0, RZ.H0_H0, -R54.H0_H0 ;  /* 0x200000ffffecc231 */ /* 0x000fe20000340936 */
[----:B------:R-:W-:Y:S01]  /*22fb0*/  LOP3.LUT R68, R69, 0xffff, RZ, 0xc0, !PT ;  /* 0x0000ffff45447812 */ /* 0x000fe200078ec0ff */
[----:B------:R-:W-:Y:S01]  /*22fc0*/  STG.E.U16 [R112.64+0xa0], R65 ;  /* 0x0000a04170007986 */ /* 0x000fe2000c10152c */
[----:B------:R-:W-:Y:S02]  /*22fd0*/  @!P2 PRMT R64, R250, 0x5410, RZ ;  /* 0x00005410fa40a816 */ /* 0x000fe400000000ff */
[----:B------:R-:W-:Y:S02]  /*22fe0*/  ISETP.LE.U32.AND P2, PT, R68, UR30, PT ;  /* 0x0000001e44007c0c */ /* 0x000fe4000bf43070 */
[--C-:B------:R-:W-:Y:S01]  /*22ff0*/  SHF.R.U32.HI R68, RZ, 0x10, R128.reuse ;  /* 0x00000010ff447819 */ /* 0x100fe20000011680 */
[----:B------:R-:W-:Y:S01]  /*23000*/  STG.E.U16 [R112.64+0xa2], R64 ;  /* 0x0000a24070007986 */ /* 0x000fe2000c10152c */
[----:B------:R-:W-:Y:S02]  /*23010*/  SHF.R.U32.HI R69, RZ, 0x18, R128 ;  /* 0x00000018ff457819 */ /* 0x000fe40000011680 */
[----:B------:R-:W-:Y:S01]  /*23020*/  LOP3.LUT R58, R68, 0xff, RZ, 0xc0, !PT ;  /* 0x000000ff443a7812 */ /* 0x000fe200078ec0ff */
[----:B------:R-:W-:Y:S01]  /*23030*/  @!P6 HFMA2.BF16_V2 R242, -RZ.H0_H0, RZ.H0_H0, -R59.H0_H0 ;  /* 0x200000fffff2e231 */ /* 0x000fe2000034093b */
[----:B------:R-:W-:Y:S02]  /*23040*/  PRMT R68, R57, 0x5410, R56 ;  /* 0x0000541039447816 */ /* 0x000fe40000000038 */
[----:B------:R-:W-:Y:S02]  /*23050*/  @!P5 PRMT R57, R244, 0x5410, RZ ;  /* 0x00005410f439d816 */ /* 0x000fe400000000ff */
[----:B------:R-:W-:Y:S01]  /*23060*/  ISETP.LE.U32.AND P5, PT, R58, UR30, PT ;  /* 0x0000001e3a007c0c */ /* 0x000fe2000bfa3070 */
[----:B------:R-:W-:Y:S01]  /*23070*/  @!P2 HFMA2.BF16_V2 R235, -RZ.H0_H0, RZ.H0_H0, -R53.H0_H0 ;  /* 0x200000ffffeba231 */ /* 0x000fe20000340935 */
[----:B------:R-:W-:Y:S01]  /*23080*/  PRMT R58, R59, 0x7632, R58 ;  /* 0x000076323b3a7816 */ /* 0x000fe2000000003a */
[----:B------:R2:W-:Y:S01]  /*23090*/  STG.E.U16 [R110.64+0x9e], R57 ;  /* 0x00009e396e007986 */ /* 0x0005e2000c10152c */
[----:B------:R-:W-:Y:S02]  /*230a0*/  @!P3 PRMT R56, R243, 0x5410, RZ ;  /* 0x00005410f338b816 */ /* 0x000fe400000000ff */
[----:B------:R-:W-:Y:S01]  /*230b0*/  ISETP.LE.U32.AND P3, PT, R69, UR30, PT ;  /* 0x0000001e45007c0c */ /* 0x000fe2000bf63070 */
[----:B------:R-:W-:Y:S01]  /*230c0*/  @!P1 HFMA2.BF16_V2 R238, -RZ.H0_H0, RZ.H0_H0, -R58.H0_H0 ;  /* 0x200000ffffee9231 */ /* 0x000fe2000034093a */
[----:B------:R-:W-:Y:S01]  /*230d0*/  LOP3.LUT R69, R138, 0xff, RZ, 0xc0, !PT ;  /* 0x000000ff8a457812 */ /* 0x000fe200078ec0ff */
[----:B------:R-:W-:Y:S01]  /*230e0*/  STG.E.U16 [R110.64+0xa0], R56 ;  /* 0x0000a0386e007986 */ /* 0x000fe2000c10152c */
[----:B------:R-:W-:Y:S02]  /*230f0*/  PRMT R67, R59, 0x5410, R58 ;  /* 0x000054103b437816 */ /* 0x000fe4000000003a */
[----:B------:R-:W-:Y:S02]  /*23100*/  @!P6 PRMT R59, R242, 0x5410, RZ ;  /* 0x00005410f23be816 */ /* 0x000fe400000000ff */
[----:B------:R-:W-:Y:S02]  /*23110*/  ISETP.LE.U32.AND P6, PT, R69, UR30, PT ;  /* 0x0000001e45007c0c */ /* 0x000fe4000bfc3070 */
[----:B------:R-:W-:Y:S01]  /*23120*/  LOP3.LUT R69, R138, 0xffff, RZ, 0xc0, !PT ;  /* 0x0000ffff8a457812 */ /* 0x000fe200078ec0ff */
[----:B------:R-:W-:Y:S01]  /*23130*/  STG.E.U16 [R108.64+0xa0], R59 ;  /* 0x0000a03b6c007986 */ /* 0x000fe2000c10152c */
[----:B------:R-:W-:Y:S02]  /*23140*/  @!P1 PRMT R58, R238, 0x5410, RZ ;  /* 0x00005410ee3a9816 */ /* 0x000fe400000000ff */
[----:B------:R-:W-:Y:S02]  /*23150*/  SHF.R.U32.HI R69, RZ, 0x8, R69 ;  /* 0x00000008ff457819 */ /* 0x000fe40000011645 */
[----:B------:R-:W-:Y:S01]  /*23160*/  PRMT R70, R54, 0x5410, R53 ;  /* 0x0000541036467816 */ /* 0x000fe20000000035 */
[----:B------:R-:W-:Y:S01]  /*23170*/  STG.E.U16 [R108.64+0xa2], R58 ;  /* 0x0000a23a6c007986 */ /* 0x000fe2000c10152c */
[----:B------:R-:W-:Y:S02]  /*23180*/  LOP3.LUT R69, R69, 0xffff, RZ, 0xc0, !PT ;  /* 0x0000ffff45457812 */ /* 0x000fe400078ec0ff */
[----:B------:R-:W-:Y:S02]  /*23190*/  @!P4 PRMT R54, R236, 0x5410, RZ ;  /* 0x00005410ec36c816 */ /* 0x000fe400000000ff */
[----:B------:R-:W-:Y:S02]  /*231a0*/  ISETP.LE.U32.AND P1, PT, R69, UR30, PT ;  /* 0x0000001e45007c0c */ /* 0x000fe4000bf23070 */
[--C-:B------:R-:W-:Y:S01]  /*231b0*/  SHF.R.U32.HI R69, RZ, 0x10, R138.reuse ;  /* 0x00000010ff457819 */ /* 0x100fe2000001168a */
[----:B------:R3:W-:Y:S01]  /*231c0*/  STG.E.U16 [R172.64+0xb0], R54 ;  /* 0x0000b036ac007986 */ /* 0x0007e2000c10152c */
[----:B------:R-:W-:Y:S02]  /*231d0*/  @!P2 PRMT R53, R235, 0x5410, RZ ;  /* 0x00005410eb35a816 */ /* 0x000fe400000000ff */
[----:B-1----:R-:W-:Y:S02]  /*231e0*/  LOP3.LUT R66, R69, 0xff, RZ, 0xc0, !PT ;  /* 0x000000ff45427812 */ /* 0x002fe400078ec0ff */
[----:B--2---:R-:W-:Y:S01]  /*231f0*/  PRMT R57, R119, 0x7610, R57 ;  /* 0x0000761077397816 */ /* 0x004fe20000000039 */
[----:B------:R1:W-:Y:S01]  /*23200*/  STG.E.U16 [R172.64+0xb2], R53 ;  /* 0x0000b235ac007986 */ /* 0x0003e2000c10152c */
[----:B------:R-:W-:Y:S02]  /*23210*/  ISETP.LE.U32.AND P4, PT, R66, UR30, PT ;  /* 0x0000001e42007c0c */ /* 0x000fe4000bf83070 */
[----:B------:R-:W-:Y:S04]  /*23220*/  SHF.R.U32.HI R66, RZ, 0x18, R138 ;  /* 0x00000018ff427819 */ /* 0x000fe8000001168a */
[----:B------:R-:W-:Y:S02]  /*23230*/  ISETP.LE.U32.AND P2, PT, R66, UR30, PT ;  /* 0x0000001e42007c0c */ /* 0x000fe4000bf43070 */
[----:B------:R-:W-:Y:S02]  /*23240*/  LOP3.LUT R66, R211, UR31, RZ, 0x3c, !PT ;  /* 0x0000001fd3427c12 */ /* 0x000fe4000f8e3cff */
[----:B------:R2:W5:Y:S03]  /*23250*/  LDL.LU.64 R210, [R1+0x1f8] ;  /* 0x0001f80001d27983 */ /* 0x0005660000300a00 */
[----:B------:R-:W-:Y:S03]  /*23260*/  IMAD.WIDE.U32 R124, R66, -0x326172a9, RZ ;  /* 0xcd9e8d57427c7825 */ /* 0x000fe600078e00ff */
[----:B------:R2:W4:Y:S02]  /*23270*/  LDL.S16 R69, [R1+0x20] ;  /* 0x0000200001457983 */ /* 0x0005240000100600 */
[----:B------:R-:W-:Y:S02]  /*23280*/  LOP3.LUT R60, R125, UR20, R208, 0x96, !PT ;  /* 0x000000147d3c7c12 */ /* 0x000fe4000f8e96d0 */
[----:B---3--:R-:W-:Y:S01]  /*23290*/  PRMT R54, R117, 0x7610, R54 ;  /* 0x0000761075367816 */ /* 0x008fe20000000036 */
[----:B------:R2:W5:Y:S02]  /*232a0*/  LDL.LU.64 R208, [R1+0x1f0] ;  /* 0x0001f00001d07983 */ /* 0x0005640000300a00 */
[----:B------:R-:W-:Y:S01]  /*232b0*/  IMAD.WIDE.U32 R130, R60, -0x2daee0ad, RZ ;  /* 0xd2511f533c827825 */ /* 0x000fe200078e00ff */
[----:B-1----:R-:W-:Y:S04]  /*232c0*/  LOP3.LUT R53, R125, UR20, R162, 0x96, !PT ;  /* 0x000000147d357c12 */ /* 0x002fe8000f8e96a2 */
[----:B------:R-:W-:Y:S02]  /*232d0*/  LOP3.LUT R60, R131, UR17, R170, 0x96, !PT ;  /* 0x00000011833c7c12 */ /* 0x000fe4000f8e96aa */
[----:B------:R2:W5:Y:S03]  /*232e0*/  LDL.LU.64 R170, [R1+0x1e8] ;  /* 0x0001e80001aa7983 */ /* 0x0005660000300a00 */
[----:B------:R-:W-:Y:S01]  /*232f0*/  IMAD.WIDE.U32 R62, R60, -0x326172a9, RZ ;  /* 0xcd9e8d573c3e7825 */ /* 0x000fe200078e00ff */
[----:B------:R-:W-:Y:S02]  /*23300*/  LOP3.LUT R60, R127, UR18, R124, 0x96, !PT ;  /* 0x000000127f3c7c12 */ /* 0x000fe4000f8e967c */
[----:B------:R2:W3:Y:S02]  /*23310*/  LDL.S16 R153, [R1+0x40] ;  /* 0x0000400001997983 */ /* 0x0004e40000100600 */
[----:B------:R-:W-:Y:S01]  /*23320*/  LOP3.LUT R126, R63, UR16, R126, 0x96, !PT ;  /* 0x000000103f7e7c12 */ /* 0x000fe2000f8e967e */
[----:B------:R-:W-:Y:S01]  /*23330*/  IMAD.WIDE.U32 R64, R60, -0x2daee0ad, RZ ;  /* 0xd2511f533c407825 */ /* 0x000fe200078e00ff */
[----:B------:R2:W2:Y:S03]  /*23340*/  LDL.S16 R66, [R1+0x34] ;  /* 0x0000340001427983 */ /* 0x0004a60000100600 */
[----:B------:R-:W-:Y:S01]  /*23350*/  IMAD.WIDE.U32 R132, R126, -0x2daee0ad, RZ ;  /* 0xd2511f537e847825 */ /* 0x000fe200078e00ff */
[----:B------:R-:W-:Y:S01]  /*23360*/  LOP3.LUT R60, R65, UR15, R130, 0x96, !PT ;  /* 0x0000000f413c7c12 */ /* 0x000fe2000f8e9682 */
[----:B------:R1:W2:Y:S03]  /*23370*/  LDL.S16 R152, [R1+0x10] ;  /* 0x0000100001987983 */ /* 0x0002a60000100600 */
[----:B------:R-:W-:Y:S01]  /*23380*/  LOP3.LUT R130, R133, UR13, R64, 0x96, !PT ;  /* 0x0000000d85827c12 */ /* 0x000fe2000f8e9640 */
[----:B------:R-:W-:Y:S04]  /*23390*/  IMAD.WIDE.U32 R60, R60, -0x326172a9, RZ ;  /* 0xcd9e8d573c3c7825 */ /* 0x000fe800078e00ff */
[----:B------:R-:W-:Y:S01]  /*233a0*/  IMAD.WIDE.U32 R130, R130, -0x326172a9, RZ ;  /* 0xcd9e8d5782827825 */ /* 0x000fe200078e00ff */
[----:B------:R-:W-:Y:S04]  /*233b0*/  LOP3.LUT R126, R61, UR14, R62, 0x96, !PT ;  /* 0x0000000e3d7e7c12 */ /* 0x000fe8000f8e963e */
[--C-:B------:R-:W-:Y:S01]  /*233c0*/  LOP3.LUT R121, R131, UR12, R60.reuse, 0x96, !PT ;  /* 0x0000000c83797c12 */ /* 0x100fe2000f8e963c */
[----:B------:R-:W-:Y:S01]  /*233d0*/  IMAD.WIDE.U32 R126, R126, -0x2daee0ad, RZ ;  /* 0xd2511f537e7e7825 */ /* 0x000fe200078e00ff */
[----:B------:R-:W-:Y:S04]  /*233e0*/  PRMT R60, R119, 0x7632, R60 ;  /* 0x00007632773c7816 */ /* 0x000fe8000000003c */
[----:B------:R-:W-:Y:S05]  /*233f0*/  LOP3.LUT R132, R127, UR11, R132, 0x96, !PT ;  /* 0x0000000b7f847c12 */ /* 0x000fea000f8e9684 */
[----:B------:R-:W-:Y:S05]  /*23400*/  IMAD.WIDE.U32 R132, R132, -0x326172a9, RZ ;  /* 0xcd9e8d5784847825 */ /* 0x000fea00078e00ff */
[----:B------:R-:W-:Y:S04]  /*23410*/  LOP3.LUT R61, R133, UR5, R130, 0x96, !PT ;  /* 0x00000005853d7c12 */ /* 0x000fe8000f8e9682 */
[C---:B------:R-:W-:Y:S02]  /*23420*/  LOP3.LUT R58, R61.reuse, 0xffff, RZ, 0xc0, !PT ;  /* 0x0000ffff3d3a7812 */ /* 0x040fe400078ec0ff */
[----:B------:R-:W-:Y:S02]  /*23430*/  LOP3.LUT R56, R61, 0xff, RZ, 0xc0, !PT ;  /* 0x000000ff3d387812 */ /* 0x000fe400078ec0ff */
[----:B------:R-:W-:Y:S04]  /*23440*/  SHF.R.U32.HI R58, RZ, 0x8, R58 ;  /* 0x00000008ff3a7819 */ /* 0x000fe8000001163a */
[----:B------:R-:W-:Y:S01]  /*23450*/  LOP3.LUT R58, R58, 0xffff, RZ, 0xc0, !PT ;  /* 0x0000ffff3a3a7812 */ /* 0x000fe200078ec0ff */
[----:B----4-:R-:W-:Y:S05]  /*23460*/  @!P5 HFMA2.BF16_V2 R69, -RZ.H0_H0, RZ.H0_H0, -R57.H0_H0 ;  /* 0x200000ffff45d231 */ /* 0x010fea0000340939 */
[----:B------:R-:W-:Y:S01]  /*23470*/  PRMT R64, R69, 0x7610, R64 ;  /* 0x0000761045407816 */ /* 0x000fe20000000040 */
[----:B------:R4:W-:Y:S01]  /*23480*/  @!P5 STL.S16 [R1+0x20], R69 ;  /* 0x000020450100d387 */ /* 0x0009e20000100600 */
[----:B---3--:R-:W-:Y:S02]  /*23490*/  @!P3 HFMA2.BF16_V2 R153, -RZ.H0_H0, RZ.H0_H0, -R60.H0_H0 ;  /* 0x200000ffff99b231 */ /* 0x008fe4000034093c */
[----:B--2---:R-:W-:Y:S03]  /*234a0*/  @!P6 HFMA2.BF16_V2 R66, -RZ.H0_H0, RZ.H0_H0, -R54.H0_H0 ;  /* 0x200000ffff42e231 */ /* 0x004fe60000340936 */
[----:B------:R-:W-:Y:S01]  /*234b0*/  PRMT R63, R153, 0x7610, R63 ;  /* 0x00007610993f7816 */ /* 0x000fe2000000003f */
[----:B------:R-:W-:Y:S01]  /*234c0*/  @!P3 STL.S16 [R1+0x40], R153 ;  /* 0x000040990100b387 */ /* 0x000fe20000100600 */
[----:B------:R-:W-:Y:S03]  /*234d0*/  PRMT R62, R66, 0x7610, R62 ;  /* 0x00007610423e7816 */ /* 0x000fe6000000003e */
[----:B------:R2:W-:Y:S01]  /*234e0*/  @!P6 STL.S16 [R1+0x34], R66 ;  /* 0x000034420100e387 */ /* 0x0005e20000100600 */
[----:B----4-:R-:W-:Y:S02]  /*234f0*/  PRMT R69, R57, 0x5410, R60 ;  /* 0x0000541039457816 */ /* 0x010fe4000000003c */
[----:B------:R-:W-:Y:S01]  /*23500*/  @!P5 PRMT R57, R64, 0x5410, RZ ;  /* 0x000054104039d816 */ /* 0x000fe200000000ff */
[----:B------:R1:W3:Y:S01]  /*23510*/  LDL.S16 R65, [R1+0xc] ;  /* 0x00000c0001417983 */ /* 0x0002e20000100600 */
[----:B------:R-:W-:Y:S02]  /*23520*/  ISETP.LE.U32.AND P5, PT, R56, UR30, PT ;  /* 0x0000001e38007c0c */ /* 0x000fe4000bfa3070 */
[----:B------:R-:W-:Y:S01]  /*23530*/  PRMT R56, R117, 0x7632, R56 ;  /* 0x0000763275387816 */ /* 0x000fe20000000038 */
[----:B------:R1:W4:Y:S01]  /*23540*/  LDL.S16 R64, [R1] ;  /* 0x0000000001407983 */ /* 0x0003220000100600 */
[----:B------:R-:W-:Y:S02]  /*23550*/  @!P3 PRMT R60, R63, 0x5410, RZ ;  /* 0x000054103f3cb816 */ /* 0x000fe400000000ff */
[----:B------:R-:W-:Y:S01]  /*23560*/  ISETP.LE.U32.AND P3, PT, R58, UR30, PT ;  /* 0x0000001e3a007c0c */ /* 0x000fe2000bf63070 */
[----:B------:R-:W-:Y:S01]  /*23570*/  @!P1 HFMA2.BF16_V2 R152, -RZ.H0_H0, RZ.H0_H0, -R56.H0_H0 ;  /* 0x200000ffff989231 */ /* 0x000fe20000340938 */
[--C-:B------:R-:W-:Y:S01]  /*23580*/  SHF.R.U32.HI R58, RZ, 0x18, R61.reuse ;  /* 0x00000018ff3a7819 */ /* 0x100fe2000001163d */
[----:B------:R-:W-:Y:S01]  /*23590*/  STG.E.U16 [R112.64+0xb2], R60 ;  /* 0x0000b23c70007986 */ /* 0x000fe2000c10152c */
[----:B------:R-:W-:Y:S02]  /*235a0*/  SHF.R.U32.HI R61, RZ, 0x10, R61 ;  /* 0x00000010ff3d7819 */ /* 0x000fe4000001163d */
[----:B------:R-:W-:Y:S01]  /*235b0*/  PRMT R59, R152, 0x7610, R59 ;  /* 0x00007610983b7816 */ /* 0x000fe2000000003b */
[----:B------:R-:W-:Y:S01]  /*235c0*/  @!P1 STL.S16 [R1+0x10], R152 ;  /* 0x0000109801009387 */ /* 0x000fe20000100600 */
[----:B------:R-:W-:Y:S03]  /*235d0*/  LOP3.LUT R61, R61, 0xff, RZ, 0xc0, !PT ;  /* 0x000000ff3d3d7812 */ /* 0x000fe600078ec0ff */
[----:B------:R1:W-:Y:S01]  /*235e0*/  STG.E.U16 [R112.64+0xb0], R57 ;  /* 0x0000b03970007986 */ /* 0x0003e2000c10152c */
[----:B--2---:R-:W-:Y:S02]  /*235f0*/  PRMT R66, R54, 0x5410, R56 ;  /* 0x0000541036427816 */ /* 0x004fe40000000038 */
[----:B------:R-:W-:Y:S02]  /*23600*/  @!P1 PRMT R56, R59, 0x5410, RZ ;  /* 0x000054103b389816 */ /* 0x000fe400000000ff */
[----:B------:R-:W-:Y:S02]  /*23610*/  ISETP.LE.U32.AND P1, PT, R61, UR30, PT ;  /* 0x0000001e3d007c0c */ /* 0x000fe4000bf23070 */
[----:B------:R-:W-:Y:S01]  /*23620*/  @!P6 PRMT R54, R62, 0x5410, RZ ;  /* 0x000054103e36e816 */ /* 0x000fe200000000ff */
[----:B------:R2:W2:Y:S01]  /*23630*/  LDL.S16 R61, [R1+0x4] ;  /* 0x00000400013d7983 */ /* 0x0004a20000100600 */
[----:B------:R-:W-:Y:S01]  /*23640*/  ISETP.LE.U32.AND P6, PT, R58, UR30, PT ;  /* 0x0000001e3a007c0c */ /* 0x000fe2000bfc3070 */
[----:B------:R-:W-:Y:S01]  /*23650*/  IMAD.WIDE.U32 R62, R53, -0x2daee0ad, RZ ;  /* 0xd2511f53353e7825 */ /* 0x000fe200078e00ff */
[----:B------:R-:W-:Y:S01]  /*23660*/  LOP3.LUT R58, R149, UR18, R124, 0x96, !PT ;  /* 0x00000012953a7c12 */ /* 0x000fe2000f8e967c */
[----:B------:R1:W-:Y:S03]  /*23670*/  STG.E.U16 [R110.64+0xae], R54 ;  /* 0x0000ae366e007986 */ /* 0x0003e6000c10152c */
[----:B------:R-:W-:Y:S01]  /*23680*/  LOP3.LUT R53, R63, UR17, R160, 0x96, !PT ;  /* 0x000000113f357c12 */ /* 0x000fe2000f8e96a0 */
[----:B------:R-:W-:Y:S01]  /*23690*/  IMAD.WIDE.U32 R58, R58, -0x2daee0ad, RZ ;  /* 0xd2511f533a3a7825 */ /* 0x000fe200078e00ff */
[----:B------:R1:W-:Y:S03]  /*236a0*/  STG.E.U16 [R110.64+0xb0], R56 ;  /* 0x0000b0386e007986 */ /* 0x0003e6000c10152c */
[----:B------:R-:W-:Y:S01]  /*236b0*/  IMAD.WIDE.U32 R124, R53, -0x326172a9, RZ ;  /* 0xcd9e8d57357c7825 */ /* 0x000fe200078e00ff */
[----:B------:R-:W-:Y:S04]  /*236c0*/  LOP3.LUT R53, R59, UR15, R62, 0x96, !PT ;  /* 0x0000000f3b357c12 */ /* 0x000fe8000f8e963e */
[----:B------:R-:W-:Y:S01]  /*236d0*/  LOP3.LUT R148, R125, UR16, R148, 0x96, !PT ;  /* 0x000000107d947c12 */ /* 0x000fe2000f8e9694 */
[----:B------:R-:W-:Y:S01]  /*236e0*/  IMAD.WIDE.U32 R62, R53, -0x326172a9, RZ ;  /* 0xcd9e8d57353e7825 */ /* 0x000fe200078e00ff */
[----:B------:R-:W-:Y:S02]  /*236f0*/  PRMT R53, R115, 0x7610, R53 ;  /* 0x0000761073357816 */ /* 0x000fe40000000035 */
[----:B-1----:R-:W-:Y:S01]  /*23700*/  PRMT R57, R118, 0x7610, R57 ;  /* 0x0000761076397816 */ /* 0x002fe20000000039 */
[----:B------:R-:W-:Y:S01]  /*23710*/  IMAD.WIDE.U32 R148, R148, -0x2daee0ad, RZ ;  /* 0xd2511f5394947825 */ /* 0x000fe200078e00ff */
[----:B------:R-:W-:Y:S03]  /*23720*/  LOP3.LUT R124, R63, UR14, R124, 0x96, !PT ;  /* 0x0000000e3f7c7c12 */ /* 0x000fe6000f8e967c */
[----:B------:R-:W-:Y:S01]  /*23730*/  @!P5 HFMA2.BF16_V2 R249, -RZ.H0_H0, RZ.H0_H0, -R57.H0_H0 ;  /* 0x200000fffff9d231 */ /* 0x000fe20000340939 */
[--C-:B------:R-:W-:Y:S01]  /*23740*/  LOP3.LUT R119, R149, UR13, R58.reuse, 0x96, !PT ;  /* 0x0000000d95777c12 */ /* 0x100fe2000f8e963a */
[----:B------:R-:W-:Y:S01]  /*23750*/  IMAD.WIDE.U32 R124, R124, -0x2daee0ad, RZ ;  /* 0xd2511f537c7c7825 */ /* 0x000fe200078e00ff */
[----:B------:R-:W-:Y:S02]  /*23760*/  PRMT R58, R115, 0x7632, R58 ;  /* 0x00007632733a7816 */ /* 0x000fe4000000003a */
[----:B------:R-:W-:Y:S01]  /*23770*/  PRMT R54, R118, 0x7632, R54 ;  /* 0x0000763276367816 */ /* 0x000fe20000000036 */
[----:B------:R-:W-:Y:S01]  /*23780*/  IMAD.WIDE.U32 R118, R119, -0x326172a9, RZ ;  /* 0xcd9e8d5777767825 */ /* 0x000fe200078e00ff */
[----:B------:R-:W-:Y:S02]  /*23790*/  LOP3.LUT R152, R125, UR11, R148, 0x96, !PT ;  /* 0x0000000b7d987c12 */ /* 0x000fe4000f8e9694 */
[----:B------:R-:W-:Y:S01]  /*237a0*/  PRMT R56, R116, 0x7632, R56 ;  /* 0x0000763274387816 */ /* 0x000fe20000000038 */
[----:B------:R-:W-:Y:S01]  /*237b0*/  @!P3 HFMA2.BF16_V2 R248, -RZ.H0_H0, RZ.H0_H0, -R54.H0_H0 ;  /* 0x200000fffff8b231 */ /* 0x000fe20000340936 */
[----:B------:R-:W-:Y:S01]  /*237c0*/  LOP3.LUT R115, R119, UR12, R62, 0x96, !PT ;  /* 0x0000000c77737c12 */ /* 0x000fe2000f8e963e */
[----:B------:R-:W-:Y:S01]  /*237d0*/  IMAD.WIDE.U32 R152, R152, -0x326172a9, RZ ;  /* 0xcd9e8d5798987825 */ /* 0x000fe200078e00ff */
[----:B------:R-:W-:Y:S04]  /*237e0*/  SHF.R.U32.HI R119, RZ, 0x10, R178 ;  /* 0x00000010ff777819 */ /* 0x000fe800000116b2 */
[----:B------:R-:W-:Y:S01]  /*237f0*/  LOP3.LUT R119, R119, 0xff, RZ, 0xc0, !PT ;  /* 0x000000ff77777812 */ /* 0x000fe200078ec0ff */
[----:B---3--:R-:W-:Y:S02]  /*23800*/  @!P4 HFMA2.BF16_V2 R65, -RZ.H0_H0, RZ.H0_H0, -R53.H0_H0 ;  /* 0x200000ffff41c231 */ /* 0x008fe40000340935 */
[----:B----4-:R-:W-:Y:S03]  /*23810*/  @!P2 HFMA2.BF16_V2 R64, -RZ.H0_H0, RZ.H0_H0, -R58.H0_H0 ;  /* 0x200000ffff40a231 */ /* 0x010fe6000034093a */
[----:B------:R-:W-:Y:S01]  /*23820*/  PRMT R60, R65, 0x7610, R60 ;  /* 0x00007610413c7816 */ /* 0x000fe2000000003c */
[----:B------:R1:W-:Y:S01]  /*23830*/  @!P4 STL.S16 [R1+0xc], R65 ;  /* 0x00000c410100c387 */ /* 0x0003e20000100600 */
[----:B------:R-:W-:Y:S03]  /*23840*/  PRMT R59, R64, 0x7610, R59 ;  /* 0x00007610403b7816 */ /* 0x000fe6000000003b */
[----:B------:R3:W-:Y:S01]  /*23850*/  @!P2 STL.S16 [R1], R64 ;  /* 0x000000400100a387 */ /* 0x0007e20000100600 */
[----:B--2---:R-:W-:Y:S01]  /*23860*/  @!P6 HFMA2.BF16_V2 R61, -RZ.H0_H0, RZ.H0_H0, -R56.H0_H0 ;  /* 0x200000ffff3de231 */ /* 0x004fe20000340938 */
[----:B-1----:R-:W-:Y:S02]  /*23870*/  PRMT R65, R53, 0x5410, R58 ;  /* 0x0000541035417816 */ /* 0x002fe4000000003a */
[----:B------:R-:W-:Y:S02]  /*23880*/  @!P4 PRMT R53, R60, 0x5410, RZ ;  /* 0x000054103c35c816 */ /* 0x000fe400000000ff */
[----:B------:R-:W-:Y:S01]  /*23890*/  @!P6 STL.S16 [R1+0x4], R61 ;  /* 0x0000043d0100e387 */ /* 0x000fe20000100600 */
[----:B------:R-:W-:Y:S02]  /*238a0*/  @!P2 PRMT R58, R59, 0x5410, RZ ;  /* 0x000054103b3aa816 */ /* 0x000fe400000000ff */
[----:B---3--:R-:W-:Y:S01]  /*238b0*/  PRMT R64, R57, 0x5410, R54 ;  /* 0x0000541039407816 */ /* 0x008fe20000000036 */
[----:B------:R1:W-:Y:S01]  /*238c0*/  STG.E.U16 [R108.64+0xb0], R53 ;  /* 0x0000b0356c007986 */ /* 0x0003e2000c10152c */
[----:B------:R-:W-:Y:S02]  /*238d0*/  @!P5 PRMT R57, R249, 0x5410, RZ ;  /* 0x00005410f939d816 */ /* 0x000fe400000000ff */
[----:B------:R-:W-:Y:S01]  /*238e0*/  @!P3 PRMT R54, R248, 0x5410, RZ ;  /* 0x00005410f836b816 */ /* 0x000fe200000000ff */
[----:B------:R2:W3:Y:S04]  /*238f0*/  LDL.S16 R191, [R1+0xcc] ;  /* 0x0000cc0001bf7983 */ /* 0x0004e80000100600 */
[----:B------:R4:W-:Y:S04]  /*23900*/  STG.E.U16 [R108.64+0xb2], R58 ;  /* 0x0000b23a6c007986 */ /* 0x0009e8000c10152c */
[----:B------:R2:W-:Y:S04]  /*23910*/  STG.E.U16 [R172.64+0xc0], R57 ;  /* 0x0000c039ac007986 */ /* 0x0005e8000c10152c */
[----:B------:R2:W-:Y:S01]  /*23920*/  STG.E.U16 [R172.64+0xc2], R54 ;  /* 0x0000c236ac007986 */ /* 0x0005e2000c10152c */
[----:B-1----:R-:W-:Y:S01]  /*23930*/  PRMT R53, R116, 0x7610, R53 ;  /* 0x0000761074357816 */ /* 0x002fe20000000035 */
[----:B------:R-:W-:Y:S03]  /*23940*/  IMAD.WIDE.U32 R116, R121, -0x2daee0ad, RZ ;  /* 0xd2511f5379747825 */ /* 0x000fe600078e00ff */
[----:B------:R-:W-:Y:S01]  /*23950*/  PRMT R63, R53, 0x5410, R56 ;  /* 0x00005410353f7816 */ /* 0x000fe20000000038 */
[----:B------:R-:W-:Y:S01]  /*23960*/  @!P1 HFMA2.BF16_V2 R247, -RZ.H0_H0, RZ.H0_H0, -R53.H0_H0 ;  /* 0x200000fffff79231 */ /* 0x000fe20000340935 */
[----:B----4-:R-:W-:Y:S04]  /*23970*/  PRMT R58, R61, 0x7610, R58 ;  /* 0x000076103d3a7816 */ /* 0x010fe8000000003a */
[----:B------:R-:W-:Y:S02]  /*23980*/  @!P1 PRMT R53, R247, 0x5410, RZ ;  /* 0x00005410f7359816 */ /* 0x000fe400000000ff */
[----:B--2---:R-:W-:Y:S01]  /*23990*/  LOP3.LUT R57, R153, UR5, R118, 0x96, !PT ;  /* 0x0000000599397c12 */ /* 0x004fe2000f8e9676 */
[----:B------:R-:W-:Y:S01]  /*239a0*/  UIADD3 UR5, UR29, 0x646e171e, URZ ;  /* 0x646e171e1d057890 */ /* 0x000fe2000fffe03f */
[----:B------:R-:W-:Y:S01]  /*239b0*/  @!P6 PRMT R56, R58, 0x5410, RZ ;  /* 0x000054103a38e816 */ /* 0x000fe200000000ff */
[----:B------:R1:W-:Y:S01]  /*239c0*/  STG.E.U16 [R112.64+0xc0], R53 ;  /* 0x0000c03570007986 */ /* 0x0003e2000c10152c */
[C---:B------:R-:W-:Y:S03]  /*239d0*/  PRMT R54, R114.reuse, 0x7632, R54 ;  /* 0x0000763272367816 */ /* 0x040fe60000000036 */
[----:B------:R-:W-:Y:S01]  /*239e0*/  LOP3.LUT R182, R177, UR5, R182, 0x96, !PT ;  /* 0x00000005b1b67c12 */ /* 0x000fe2000f8e96b6 */
[----:B------:R2:W-:Y:S01]  /*239f0*/  STG.E.U16 [R112.64+0xc2], R56 ;  /* 0x0000c23870007986 */ /* 0x0005e2000c10152c */
[----:B------:R-:W-:Y:S02]  /*23a00*/  LOP3.LUT R174, R179, UR5, R174, 0x96, !PT ;  /* 0x00000005b3ae7c12 */ /* 0x000fe4000f8e96ae */
[----:B------:R-:W-:Y:S02]  /*23a10*/  LOP3.LUT R134, R151, UR5, R134, 0x96, !PT ;  /* 0x0000000597867c12 */ /* 0x000fe4000f8e9686 */
[----:B------:R-:W-:Y:S02]  /*23a20*/  LOP3.LUT R136, R155, UR5, R136, 0x96, !PT ;  /* 0x000000059b887c12 */ /* 0x000fe4000f8e9688 */
[----:B------:R-:W-:Y:S02]  /*23a30*/  LOP3.LUT R120, R129, UR5, R120, 0x96, !PT ;  /* 0x0000000581787c12 */ /* 0x000fe4000f8e9678 */
[----:B------:R-:W-:Y:S02]  /*23a40*/  LOP3.LUT R122, R139, UR5, R122, 0x96, !PT ;  /* 0x000000058b7a7c12 */ /* 0x000fe4000f8e967a */
[----:B-1----:R-:W-:Y:S04]  /*23a50*/  LOP3.LUT R53, R57, 0xff, RZ, 0xc0, !PT ;  /* 0x000000ff39357812 */ /* 0x002fe800078ec0ff */
[----:B------:R-:W-:Y:S02]  /*23a60*/  ISETP.LE.U32.AND P1, PT, R53, UR30, PT ;  /* 0x0000001e35007c0c */ /* 0x000fe4000bf23070 */
[----:B------:R-:W-:Y:S01]  /*23a70*/  PRMT R53, R114, 0x7610, R53 ;  /* 0x0000761072357816 */ /* 0x000fe20000000035 */
[----:B------:R-:W-:Y:S01]  /*23a80*/  IMAD.WIDE.U32 R114, R115, -0x2daee0ad, RZ ;  /* 0xd2511f5373727825 */ /* 0x000fe200078e00ff */
[----:B--2---:R-:W-:Y:S02]  /*23a90*/  PRMT R56, R107, 0x7632, R56 ;  /* 0x000076326b387816 */ /* 0x004fe40000000038 */
[----:B------:R-:W-:Y:S07]  /*23aa0*/  PRMT R60, R53, 0x5410, R54 ;  /* 0x00005410353c7816 */ /* 0x000fee0000000036 */
[----:B------:R-:W-:Y:S05]  /*23ab0*/  @!P1 HFMA2.BF16_V2 R252, -RZ.H0_H0, RZ.H0_H0, -R53.H0_H0 ;  /* 0x200000fffffc9231 */ /* 0x000fea0000340935 */
[----:B------:R-:W-:Y:S05]  /*23ac0*/  @!P1 PRMT R53, R252, 0x5410, RZ ;  /* 0x00005410fc359816 */ /* 0x000fea00000000ff */
[----:B------:R1:W-:Y:S02]  /*23ad0*/  STG.E.U16 [R110.64+0xbe], R53 ;  /* 0x0000be356e007986 */ /* 0x0003e4000c10152c */
[----:B-1----:R-:W-:Y:S04]  /*23ae0*/  LOP3.LUT R53, R57, 0xffff, RZ, 0xc0, !PT ;  /* 0x0000ffff39357812 */ /* 0x002fe800078ec0ff */
[----:B------:R-:W-:Y:S04]  /*23af0*/  SHF.R.U32.HI R53, RZ, 0x8, R53 ;  /* 0x00000008ff357819 */ /* 0x000fe80000011635 */
[----:B------:R-:W-:Y:S04]  /*23b00*/  LOP3.LUT R53, R53, 0xffff, RZ, 0xc0, !PT ;  /* 0x0000ffff35357812 */ /* 0x000fe800078ec0ff */
[----:B------:R-:W-:Y:S02]  /*23b10*/  ISETP.LE.U32.AND P3, PT, R53, UR30, PT ;  /* 0x0000001e35007c0c */ /* 0x000fe4000bf63070 */
[--C-:B------:R-:W-:Y:S02]  /*23b20*/  SHF.R.U32.HI R53, RZ, 0x10, R57.reuse ;  /* 0x00000010ff357819 */ /* 0x100fe40000011639 */
[----:B------:R-:W-:Y:S02]  /*23b30*/  SHF.R.U32.HI R57, RZ, 0x18, R57 ;  /* 0x00000018ff397819 */ /* 0x000fe40000011639 */
[----:B------:R-:W-:Y:S02]  /*23b40*/  LOP3.LUT R53, R53, 0xff, RZ, 0xc0, !PT ;  /* 0x000000ff35357812 */ /* 0x000fe400078ec0ff */
[----:B------:R-:W-:Y:S02]  /*23b50*/  ISETP.LE.U32.AND P1, PT, R57, UR30, PT ;  /* 0x0000001e39007c0c */ /* 0x000fe4000bf23070 */
[----:B------:R-:W-:Y:S02]  /*23b60*/  ISETP.LE.U32.AND P2, PT, R53, UR30, PT ;  /* 0x0000001e35007c0c */ /* 0x000fe4000bf43070 */
[C---:B------:R-:W-:Y:S01]  /*23b70*/  LOP3.LUT R53, R132.reuse, 0xff, RZ, 0xc0, !PT ;  /* 0x000000ff84357812 */ /* 0x040fe200078ec0ff */
[----:B------:R-:W-:Y:S01]  /*23b80*/  @!P3 HFMA2.BF16_V2 R246, -RZ.H0_H0, RZ.H0_H0, -R54.H0_H0 ;  /* 0x200000fffff6b231 */ /* 0x000fe20000340936 */
[----:B------:R-:W-:Y:S02]  /*23b90*/  SHF.R.U32.HI R57, RZ, 0x10, R132 ;  /* 0x00000010ff397819 */ /* 0x000fe40000011684 */
[----:B------:R-:W-:Y:S02]  /*23ba0*/  ISETP.LE.U32.AND P6, PT, R53, UR30, PT ;  /* 0x0000001e35007c0c */ /* 0x000fe4000bfc3070 */
[----:B------:R-:W-:Y:S02]  /*23bb0*/  LOP3.LUT R53, R132, 0xffff, RZ, 0xc0, !PT ;  /* 0x0000ffff84357812 */ /* 0x000fe400078ec0ff */
[----:B------:R-:W-:Y:S01]  /*23bc0*/  @!P3 PRMT R54, R246, 0x5410, RZ ;  /* 0x00005410f636b816 */ /* 0x000fe200000000ff */
[----:B------:R-:W-:Y:S01]  /*23bd0*/  @!P1 HFMA2.BF16_V2 R232, -RZ.H0_H0, RZ.H0_H0, -R56.H0_H0 ;  /* 0x200000ffffe89231 */ /* 0x000fe20000340938 */
[----:B------:R-:W-:Y:S02]  /*23be0*/  SHF.R.U32.HI R53, RZ, 0x8, R53 ;  /* 0x00000008ff357819 */ /* 0x000fe40000011635 */
[----:B------:R-:W-:Y:S01]  /*23bf0*/  LOP3.LUT R57, R57, 0xff, RZ, 0xc0, !PT ;  /* 0x000000ff39397812 */ /* 0x000fe200078ec0ff */
[----:B------:R1:W-:Y:S01]  /*23c00*/  STG.E.U16 [R110.64+0xc0], R54 ;  /* 0x0000c0366e007986 */ /* 0x0003e2000c10152c */
[----:B------:R-:W-:Y:S02]  /*23c10*/  LOP3.LUT R53, R53, 0xffff, RZ, 0xc0, !PT ;  /* 0x0000ffff35357812 */ /* 0x000fe400078ec0ff */
[----:B------:R-:W-:Y:S01]  /*23c20*/  ISETP.LE.U32.AND P4, PT, R57, UR30, PT ;  /* 0x0000001e39007c0c */ /* 0x000fe2000bf83070 */
[----:B------:R-:W-:Y:S01]  /*23c30*/  @!P6 HFMA2.BF16_V2 R241, -RZ.H0_H0, RZ.H0_H0, -R55.H0_H0 ;  /* 0x200000fffff1e231 */ /* 0x000fe20000340937 */
[----:B------:R-:W-:Y:S02]  /*23c40*/  ISETP.LE.U32.AND P5, PT, R53, UR30, PT ;  /* 0x0000001e35007c0c */ /* 0x000fe4000bfa3070 */
[----:B------:R-:W-:Y:S02]  /*23c50*/  PRMT R53, R107, 0x7610, R53 ;  /* 0x000076106b357816 */ /* 0x000fe40000000035 */
[----:B------:R-:W-:Y:S02]  /*23c60*/  LOP3.LUT R107, R178, 0xff, RZ, 0xc0, !PT ;  /* 0x000000ffb26b7812 */ /* 0x000fe400078ec0ff */
[----:B------:R-:W-:Y:S01]  /*23c70*/  PRMT R59, R53, 0x5410, R56 ;  /* 0x00005410353b7816 */ /* 0x000fe20000000038 */
[----:B------:R-:W-:Y:S01]  /*23c80*/  @!P2 HFMA2.BF16_V2 R245, -RZ.H0_H0, RZ.H0_H0, -R53.H0_H0 ;  /* 0x200000fffff5a231 */ /* 0x000fe20000340935 */
[----:B------:R-:W-:Y:S03]  /*23c90*/  @!P1 PRMT R56, R232, 0x5410, RZ ;  /* 0x00005410e8389816 */ /* 0x000fe600000000ff */
[----:B------:R-:W-:Y:S01]  /*23ca0*/  @!P4 HFMA2.BF16_V2 R239, -RZ.H0_H0, RZ.H0_H0, -R52.H0_H0 ;  /* 0x200000ffffefc231 */ /* 0x000fe20000340934 */
[----:B------:R-:W-:Y:S01]  /*23cb0*/  @!P2 PRMT R53, R245, 0x5410, RZ ;  /* 0x00005410f535a816 */ /* 0x000fe200000000ff */
[----:B------:R2:W-:Y:S04]  /*23cc0*/  STG.E.U16 [R108.64+0xc2], R56 ;  /* 0x0000c2386c007986 */ /* 0x0005e8000c10152c */
[----:B------:R4:W-:Y:S01]  /*23cd0*/  STG.E.U16 [R108.64+0xc0], R53 ;  /* 0x0000c0356c007986 */ /* 0x0009e2000c10152c */
[C---:B-1----:R-:W-:Y:S04]  /*23ce0*/  PRMT R54, R55.reuse, 0x7632, R54 ;  /* 0x0000763237367816 */ /* 0x042fe80000000036 */
[----:B------:R-:W-:Y:S01]  /*23cf0*/  PRMT R62, R55, 0x5410, R54 ;  /* 0x00005410373e7816 */ /* 0x000fe20000000036 */
[----:B------:R-:W-:Y:S01]  /*23d00*/  @!P5 HFMA2.BF16_V2 R240, -RZ.H0_H0, RZ.H0_H0, -R54.H0_H0 ;  /* 0x200000fffff0d231 */ /* 0x000fe20000340936 */
[----:B------:R-:W-:Y:S04]  /*23d10*/  @!P6 PRMT R55, R241, 0x5410, RZ ;  /* 0x00005410f137e816 */ /* 0x000fe800000000ff */
[----:B------:R-:W-:Y:S01]  /*23d20*/  @!P5 PRMT R54, R240, 0x5410, RZ ;  /* 0x00005410f036d816 */ /* 0x000fe200000000ff */
[----:B------:R1:W-:Y:S04]  /*23d30*/  STG.E.U16 [R172.64+0xd0], R55 ;  /* 0x0000d037ac007986 */ /* 0x0003e8000c10152c */
[----:B------:R1:W-:Y:S01]  /*23d40*/  STG.E.U16 [R172.64+0xd2], R54 ;  /* 0x0000d236ac007986 */ /* 0x0003e2000c10152c */
[C---:B--2---:R-:W-:Y:S02]  /*23d50*/  PRMT R56, R40.reuse, 0x7632, R56 ;  /* 0x0000763228387816 */ /* 0x044fe40000000038 */
[----:B----4-:R-:W-:Y:S02]  /*23d60*/  SHF.R.U32.HI R53, RZ, 0x18, R132 ;  /* 0x00000018ff357819 */ /* 0x010fe40000011684 */
[----:B------:R-:W-:Y:S02]  /*23d70*/  PRMT R163, R40, 0x5410, R56 ;  /* 0x0000541028a37816 */ /* 0x000fe40000000038 */
[----:B------:R-:W-:Y:S02]  /*23d80*/  ISETP.LE.U32.AND P2, PT, R53, UR30, PT ;  /* 0x0000001e35007c0c */ /* 0x000fe4000bf43070 */
[C---:B------:R-:W-:Y:S04]  /*23d90*/  PRMT R53, R52.reuse, 0x7632, R53 ;  /* 0x0000763234357816 */ /* 0x040fe80000000035 */
[----:B------:R-:W-:Y:S02]  /*23da0*/  PRMT R61, R52, 0x5410, R53 ;  /* 0x00005410343d7816 */ /* 0x000fe40000000035 */
[----:B------:R-:W-:Y:S02]  /*23db0*/  @!P4 PRMT R52, R239, 0x5410, RZ ;  /* 0x00005410ef34c816 */ /* 0x000fe400000000ff */
[C---:B-1----:R-:W-:Y:S03]  /*23dc0*/  LOP3.LUT R55, R152.reuse, 0xff, RZ, 0xc0, !PT ;  /* 0x000000ff98377812 */ /* 0x042fe600078ec0ff */
[----:B------:R1:W-:Y:S01]  /*23dd0*/  STG.E.U16 [R112.64+0xd0], R52 ;  /* 0x0000d03470007986 */ /* 0x0003e2000c10152c */
[----:B------:R-:W-:Y:S01]  /*23de0*/  @!P2 HFMA2.BF16_V2 R234, -RZ.H0_H0, RZ.H0_H0, -R53.H0_H0 ;  /* 0x200000ffffeaa231 */ /* 0x000fe20000340935 */
[----:B------:R-:W-:Y:S02]  /*23df0*/  ISETP.LE.U32.AND P3, PT, R55, UR30, PT ;  /* 0x0000001e37007c0c */ /* 0x000fe4000bf63070 */
[----:B------:R-:W-:Y:S02]  /*23e00*/  LOP3.LUT R55, R152, 0xffff, RZ, 0xc0, !PT ;  /* 0x0000ffff98377812 */ /* 0x000fe400078ec0ff */
[----:B------:R-:W-:Y:S02]  /*23e10*/  @!P2 PRMT R53, R234, 0x5410, RZ ;  /* 0x00005410ea35a816 */ /* 0x000fe400000000ff */
[----:B------:R-:W-:Y:S03]  /*23e20*/  SHF.R.U32.HI R55, RZ, 0x8, R55 ;  /* 0x00000008ff377819 */ /* 0x000fe60000011637 */
[----:B------:R-:W-:Y:S01]  /*23e30*/  STG.E.U16 [R112.64+0xd2], R53 ;  /* 0x0000d23570007986 */ /* 0x000fe2000c10152c */
[----:B------:R-:W-:Y:S03]  /*23e40*/  LOP3.LUT R55, R55, 0xffff, RZ, 0xc0, !PT ;  /* 0x0000ffff37377812 */ /* 0x000fe600078ec0ff */
[----:B------:R-:W-:Y:S01]  /*23e50*/  @!P3 HFMA2.BF16_V2 R237, -RZ.H0_H0, RZ.H0_H0, -R50.H0_H0 ;  /* 0x200000ffffedb231 */ /* 0x000fe20000340932 */
[----:B------:R-:W-:Y:S02]  /*23e60*/  ISETP.LE.U32.AND P1, PT, R55, UR30, PT ;  /* 0x0000001e37007c0c */ /* 0x000fe4000bf23070 */
[----:B------:R-:W-:Y:S04]  /*23e70*/  SHF.R.U32.HI R55, RZ, 0x10, R152 ;  /* 0x00000010ff377819 */ /* 0x000fe80000011698 */
[----:B------:R-:W-:Y:S02]  /*23e80*/  LOP3.LUT R54, R55, 0xff, RZ, 0xc0, !PT ;  /* 0x000000ff37367812 */ /* 0x000fe400078ec0ff */
[----:B-1----:R-:W-:Y:S02]  /*23e90*/  PRMT R52, R50, 0x7632, R52 ;  /* 0x0000763232347816 */ /* 0x002fe40000000034 */
[----:B------:R-:W-:Y:S02]  /*23ea0*/  ISETP.LE.U32.AND P5, PT, R54, UR30, PT ;  /* 0x0000001e36007c0c */ /* 0x000fe4000bfa3070 */
[----:B------:R-:W-:Y:S01]  /*23eb0*/  PRMT R58, R50, 0x5410, R52 ;  /* 0x00005410323a7816 */ /* 0x000fe20000000034 */
[----:B------:R-:W-:Y:S01]  /*23ec0*/  @!P1 HFMA2.BF16_V2 R230, -RZ.H0_H0, RZ.H0_H0, -R52.H0_H0 ;  /* 0x200000ffffe69231 */ /* 0x000fe20000340934 */
[----:B------:R-:W-:Y:S02]  /*23ed0*/  @!P3 PRMT R50, R237, 0x5410, RZ ;  /* 0x00005410ed32b816 */ /* 0x000fe400000000ff */
[----:B------:R-:W-:Y:S02]  /*23ee0*/  SHF.R.U32.HI R54, RZ, 0x18, R152 ;  /* 0x00000018ff367819 */ /* 0x000fe40000011698 */
[----:B------:R-:W-:Y:S01]  /*23ef0*/  @!P1 PRMT R52, R230, 0x5410, RZ ;  /* 0x00005410e6349816 */ /* 0x000fe200000000ff */
[----:B------:R1:W-:Y:S01]  /*23f00*/  STG.E.U16 [R110.64+0xce], R50 ;  /* 0x0000ce326e007986 */ /* 0x0003e2000c10152c */
[----:B------:R-:W-:Y:S02]  /*23f10*/  ISETP.LE.U32.AND P4, PT, R54, UR30, PT ;  /* 0x0000001e36007c0c */ /* 0x000fe4000bf83070 */
[----:B------:R-:W-:Y:S01]  /*23f20*/  SHF.R.U32.HI R54, RZ, 0x10, R186 ;  /* 0x00000010ff367819 */ /* 0x000fe200000116ba */
[----:B------:R2:W-:Y:S01]  /*23f30*/  STG.E.U16 [R110.64+0xd0], R52 ;  /* 0x0000d0346e007986 */ /* 0x0005e2000c10152c */
[----:B------:R-:W-:Y:S02]  /*23f40*/  @!P5 HFMA2.BF16_V2 R229, -RZ.H0_H0, RZ.H0_H0, -R51.H0_H0 ;  /* 0x200000ffffe5d231 */ /* 0x000fe40000340933 */
[----:B------:R-:W-:Y:S02]  /*23f50*/  LOP3.LUT R54, R54, 0xff, RZ, 0xc0, !PT ;  /* 0x000000ff36367812 */ /* 0x000fe400078ec0ff */
[C---:B-1----:R-:W-:Y:S04]  /*23f60*/  PRMT R50, R51.reuse, 0x7632, R50 ;  /* 0x0000763233327816 */ /* 0x042fe80000000032 */
[----:B------:R-:W-:Y:S01]  /*23f70*/  PRMT R57, R51, 0x5410, R50 ;  /* 0x0000541033397816 */ /* 0x000fe20000000032 */
[----:B------:R-:W-:Y:S01]  /*23f80*/  @!P4 HFMA2.BF16_V2 R228, -RZ.H0_H0, RZ.H0_H0, -R50.H0_H0 ;  /* 0x200000ffffe4c231 */ /* 0x000fe20000340932 */
[----:B------:R-:W-:Y:S02]  /*23f90*/  @!P5 PRMT R51, R229, 0x5410, RZ ;  /* 0x00005410e533d816 */ /* 0x000fe400000000ff */
[----:B--2---:R-:W-:Y:S02]  /*23fa0*/  SHF.R.U32.HI R52, RZ, 0x18, R186 ;  /* 0x00000018ff347819 */ /* 0x004fe400000116ba */
[----:B------:R-:W-:Y:S01]  /*23fb0*/  @!P4 PRMT R50, R228, 0x5410, RZ ;  /* 0x00005410e432c816 */ /* 0x000fe200000000ff */
[----:B------:R1:W-:Y:S01]  /*23fc0*/  STG.E.U16 [R108.64+0xd0], R51 ;  /* 0x0000d0336c007986 */ /* 0x0003e2000c10152c */
[----:B------:R-:W-:Y:S03]  /*23fd0*/  PRMT R52, R54, 0x5410, R52 ;  /* 0x0000541036347816 */ /* 0x000fe60000000034 */
[----:B------:R2:W-:Y:S02]  /*23fe0*/  STG.E.U16 [R108.64+0xd2], R50 ;  /* 0x0000d2326c007986 */ /* 0x0005e4000c10152c */
[----:B------:R-:W-:Y:S05]  /*23ff0*/  HSET2.LE.AND R52, R52, R165, PT ;  /* 0x000000a534347233 */ /* 0x000fea0003803000 */
[----:B------:R-:W-:Y:S02]  /*24000*/  LOP3.LUT R47, R52, R47, RZ, 0xc0, !PT ;  /* 0x0000002f342f7212 */ /* 0x000fe400078ec0ff */
[----:B------:R-:W-:Y:S02]  /*24010*/  LOP3.LUT R52, R178, 0xffff, RZ, 0xc0, !PT ;  /* 0x0000ffffb2347812 */ /* 0x000fe400078ec0ff */
[----:B------:R-:W-:Y:S02]  /*24020*/  SHF.R.U32.HI R178, RZ, 0x18, R178 ;  /* 0x00000018ffb27819 */ /* 0x000fe400000116b2 */
[----:B------:R-:W-:Y:S04]  /*24030*/  SHF.R.U32.HI R52, RZ, 0x8, R52 ;  /* 0x00000008ff347819 */ /* 0x000fe80000011634 */
[----:B------:R-:W-:Y:S02]  /*24040*/  PRMT R107, R107, 0x5410, R52 ;  /* 0x000054106b6b7816 */ /* 0x000fe40000000034 */
[C-C-:B-1----:R-:W-:Y:S02]  /*24050*/  LOP3.LUT R51, R117.reuse, UR4, R126.reuse, 0x96, !PT ;  /* 0x0000000475337c12 */ /* 0x142fe4000f8e967e */
[----:B------:R-:W-:Y:S02]  /*24060*/  LOP3.LUT R126, R117, UR5, R126, 0x96, !PT ;  /* 0x00000005757e7c12 */ /* 0x000fe4000f8e967e */
[----:B--2---:R-:W-:Y:S04]  /*24070*/  LOP3.LUT R50, R51, 0xff, RZ, 0xc0, !PT ;  /* 0x000000ff33327812 */ /* 0x004fe800078ec0ff */
[----:B------:R-:W-:Y:S02]  /*24080*/  ISETP.LE.U32.AND P1, PT, R50, UR30, PT ;  /* 0x0000001e32007c0c */ /* 0x000fe4000bf23070 */
[C---:B------:R-:W-:Y:S04]  /*24090*/  PRMT R50, R48.reuse, 0x7632, R50 ;  /* 0x0000763230327816 */ /* 0x040fe80000000032 */
        /* <DEDUP_REMOVED lines=13> */
[C---:B------:R-:W-:Y:S01]  /*24170*/  PRMT R48, R49.reuse, 0x7632, R48 ;  /* 0x0000763231307816 */ /* 0x040fe20000000030 */
[----:B------:R-:W-:Y:S01]  /*24180*/  @!P3 HFMA2.BF16_V2 R231, -RZ.H0_H0, RZ.H0_H0, -R50.H0_H0 ;  /* 0x200000ffffe7b231 */ /* 0x000fe20000340932 */
[----:B------:R-:W-:Y:S02]  /*24190*/  SHF.R.U32.HI R51, RZ, 0x10, R180 ;  /* 0x00000010ff337819 */ /* 0x000fe400000116b4 */
[----:B------:R-:W-:Y:S02]  /*241a0*/  PRMT R161, R49, 0x5410, R48 ;  /* 0x0000541031a17816 */ /* 0x000fe40000000030 */
[----:B------:R-:W-:Y:S02]  /*241b0*/  @!P3 PRMT R50, R231, 0x5410, RZ ;  /* 0x00005410e732b816 */ /* 0x000fe400000000ff */
[----:B------:R-:W-:Y:S01]  /*241c0*/  LOP3.LUT R51, R51, 0xff, RZ, 0xc0, !PT ;  /* 0x000000ff33337812 */ /* 0x000fe200078ec0ff */
[----:B------:R-:W-:Y:S02]  /*241d0*/  @!P1 HFMA2.BF16_V2 R225, -RZ.H0_H0, RZ.H0_H0, -R48.H0_H0 ;  /* 0x200000ffffe19231 */ /* 0x000fe40000340930 */
[----:B------:R-:W-:Y:S01]  /*241e0*/  @!P2 HFMA2.BF16_V2 R227, -RZ.H0_H0, RZ.H0_H0, -R49.H0_H0 ;  /* 0x200000ffffe3a231 */ /* 0x000fe20000340931 */
[----:B------:R-:W-:Y:S02]  /*241f0*/  STG.E.U16 [R172.64+0xe2], R50 ;  /* 0x0000e232ac007986 */ /* 0x000fe4000c10152c */
[----:B------:R-:W-:Y:S02]  /*24200*/  @!P1 PRMT R48, R225, 0x5410, RZ ;  /* 0x00005410e1309816 */ /* 0x000fe400000000ff */
[----:B------:R-:W-:Y:S03]  /*24210*/  @!P2 PRMT R49, R227, 0x5410, RZ ;  /* 0x00005410e331a816 */ /* 0x000fe600000000ff */
[----:B------:R-:W-:Y:S04]  /*24220*/  STG.E.U16 [R112.64+0xe2], R48 ;  /* 0x0000e23070007986 */ /* 0x000fe8000c10152c */
[----:B------:R1:W-:Y:S02]  /*24230*/  STG.E.U16 [R112.64+0xe0], R49 ;  /* 0x0000e03170007986 */ /* 0x0003e4000c10152c */
[C-C-:B-1----:R-:W-:Y:S01]  /*24240*/  LOP3.LUT R49, R115.reuse, UR4, R124.reuse, 0x96, !PT ;  /* 0x0000000473317c12 */ /* 0x142fe2000f8e967c */
[----:B------:R-:W-:Y:S01]  /*24250*/  UIADD3 UR4, UR28, -0x4ab325aa, URZ ;  /* 0xb54cda561c047890 */ /* 0x000fe2000fffe03f */
[----:B------:R-:W-:Y:S02]  /*24260*/  LOP3.LUT R124, R115, UR5, R124, 0x96, !PT ;  /* 0x00000005737c7c12 */ /* 0x000fe4000f8e967c */
[----:B------:R-:W-:Y:S03]  /*24270*/  LOP3.LUT R48, R49, 0xff, RZ, 0xc0, !PT ;  /* 0x000000ff31307812 */ /* 0x000fe600078ec0ff */
[----:B------:R-:W-:Y:S02]  /*24280*/  LOP3.LUT R184, R181, UR4, R184, 0x96, !PT ;  /* 0x00000004b5b87c12 */ /* 0x000fe4000f8e96b8 */
[----:B------:R-:W-:Y:S02]  /*24290*/  ISETP.LE.U32.AND P1, PT, R48, UR30, PT ;  /* 0x0000001e30007c0c */ /* 0x000fe4000bf23070 */
[----:B------:R-:W-:Y:S02]  /*242a0*/  PRMT R48, R41, 0x7632, R48 ;  /* 0x0000763229307816 */ /* 0x000fe40000000030 */
[----:B------:R-:W-:Y:S02]  /*242b0*/  LOP3.LUT R158, R157, UR4, R158, 0x96, !PT ;  /* 0x000000049d9e7c12 */ /* 0x000fe4000f8e969e */
[----:B------:R-:W-:Y:S02]  /*242c0*/  PRMT R148, R41, 0x5410, R48 ;  /* 0x0000541029947816 */ /* 0x000fe40000000030 */
[----:B------:R-:W-:Y:S02]  /*242d0*/  LOP3.LUT R168, R167, UR4, R168, 0x96, !PT ;  /* 0x00000004a7a87c12 */ /* 0x000fe4000f8e96a8 */
[----:B------:R-:W-:Y:S02]  /*242e0*/  LOP3.LUT R140, R143, UR4, R140, 0x96, !PT ;  /* 0x000000048f8c7c12 */ /* 0x000fe4000f8e968c */
[----:B------:R-:W-:Y:S01]  /*242f0*/  LOP3.LUT R146, R145, UR4, R146, 0x96, !PT ;  /* 0x0000000491927c12 */ /* 0x000fe2000f8e9692 */
[----:B------:R-:W-:Y:S01]  /*24300*/  @!P1 HFMA2.BF16_V2 R226, -RZ.H0_H0, RZ.H0_H0, -R41.H0_H0 ;  /* 0x200000ffffe29231 */ /* 0x000fe20000340929 */
[----:B------:R-:W-:Y:S02]  /*24310*/  LOP3.LUT R130, R133, UR4, R130, 0x96, !PT ;  /* 0x0000000485827c12 */ /* 0x000fe4000f8e9682 */
[----:B------:R-:W-:Y:S02]  /*24320*/  LOP3.LUT R118, R153, UR4, R118, 0x96, !PT ;  /* 0x0000000499767c12 */ /* 0x000fe4000f8e9676 */
        /* <DEDUP_REMOVED lines=13> */
[----:B------:R-:W-:Y:S02]  /*24400*/  LOP3.LUT R49, R186, 0xffff, RZ, 0xc0, !PT ;  /* 0x0000ffffba317812 */ /* 0x000fe400078ec0ff */
[----:B------:R-:W-:Y:S02]  /*24410*/  PRMT R149, R43, 0x5410, R41 ;  /* 0x000054102b957816 */ /* 0x000fe40000000029 */
[----:B------:R-:W-:Y:S02]  /*24420*/  @!P3 PRMT R48, R224, 0x5410, RZ ;  /* 0x00005410e030b816 */ /* 0x000fe400000000ff */
[----:B------:R-:W-:Y:S01]  /*24430*/  SHF.R.U32.HI R49, RZ, 0x8, R49 ;  /* 0x00000008ff317819 */ /* 0x000fe20000011631 */
[----:B------:R-:W-:Y:S02]  /*24440*/  @!P1 HFMA2.BF16_V2 R219, -RZ.H0_H0, RZ.H0_H0, -R41.H0_H0 ;  /* 0x200000ffffdb9231 */ /* 0x000fe40000340929 */
[----:B------:R1:W-:Y:S01]  /*24450*/  STG.E.U16 [R110.64+0xe0], R48 ;  /* 0x0000e0306e007986 */ /* 0x0003e2000c10152c */
[----:B------:R-:W-:Y:S02]  /*24460*/  @!P2 HFMA2.BF16_V2 R222, -RZ.H0_H0, RZ.H0_H0, -R43.H0_H0 ;  /* 0x200000ffffdea231 */ /* 0x000fe4000034092b */
[----:B------:R-:W-:Y:S03]  /*24470*/  @!P1 PRMT R41, R219, 0x5410, RZ ;  /* 0x00005410db299816 */ /* 0x000fe600000000ff */
[----:B------:R-:W-:Y:S02]  /*24480*/  @!P2 PRMT R43, R222, 0x5410, RZ ;  /* 0x00005410de2ba816 */ /* 0x000fe400000000ff */
[----:B------:R2:W-:Y:S04]  /*24490*/  STG.E.U16 [R108.64+0xe2], R41 ;  /* 0x0000e2296c007986 */ /* 0x0005e8000c10152c */
[----:B------:R4:W-:Y:S01]  /*244a0*/  STG.E.U16 [R108.64+0xe0], R43 ;  /* 0x0000e02b6c007986 */ /* 0x0009e2000c10152c */
[----:B-1----:R-:W-:Y:S04]  /*244b0*/  LOP3.LUT R48, R186, 0xff, RZ, 0xc0, !PT ;  /* 0x000000ffba307812 */ /* 0x002fe800078ec0ff */
[----:B------:R-:W-:Y:S02]  /*244c0*/  PRMT R48, R48, 0x5410, R49 ;  /* 0x0000541030307816 */ /* 0x000fe40000000031 */
[----:B--2---:R-:W-:Y:S03]  /*244d0*/  LOP3.LUT R41, R116, 0xff, RZ, 0xc0, !PT ;  /* 0x000000ff74297812 */ /* 0x004fe600078ec0ff */
[--C-:B------:R-:W-:Y:S01]  /*244e0*/  HSET2.LE.AND R48, R48, R165.reuse, PT ;  /* 0x000000a530307233 */ /* 0x100fe20003803000 */
[----:B------:R-:W-:Y:S02]  /*244f0*/  ISETP.LE.U32.AND P1, PT, R41, UR30, PT ;  /* 0x0000001e29007c0c */ /* 0x000fe4000bf23070 */
[C---:B------:R-:W-:Y:S02]  /*24500*/  PRMT R41, R42.reuse, 0x7632, R41 ;  /* 0x000076322a297816 */ /* 0x040fe40000000029 */
[----:B----4-:R-:W-:Y:S02]  /*24510*/  LOP3.LUT R43, R187, UR4, R188, 0x96, !PT ;  /* 0x00000004bb2b7c12 */ /* 0x010fe4000f8e96bc */
[----:B------:R-:W-:Y:S02]  /*24520*/  PRMT R162, R42, 0x5410, R41 ;  /* 0x000054102aa27816 */ /* 0x000fe40000000029 */
[--C-:B------:R-:W-:Y:S02]  /*24530*/  SHF.R.U32.HI R49, RZ, 0x10, R43.reuse ;  /* 0x00000010ff317819 */ /* 0x100fe4000001162b */
[C---:B------:R-:W-:Y:S02]  /*24540*/  LOP3.LUT R53, R43.reuse, 0xffff, RZ, 0xc0, !PT ;  /* 0x0000ffff2b357812 */ /* 0x040fe400078ec0ff */
[----:B------:R-:W-:Y:S01]  /*24550*/  LOP3.LUT R50, R43, 0xff, RZ, 0xc0, !PT ;  /* 0x000000ff2b327812 */ /* 0x000fe200078ec0ff */
[----:B------:R-:W-:Y:S01]  /*24560*/  @!P1 HFMA2.BF16_V2 R223, -RZ.H0_H0, RZ.H0_H0, -R42.H0_H0 ;  /* 0x200000ffffdf9231 */ /* 0x000fe2000034092a */
[----:B------:R-:W-:Y:S02]  /*24570*/  SHF.R.U32.HI R43, RZ, 0x18, R43 ;  /* 0x00000018ff2b7819 */ /* 0x000fe4000001162b */
[----:B------:R-:W-:Y:S02]  /*24580*/  LOP3.LUT R49, R49, 0xff, RZ, 0xc0, !PT ;  /* 0x000000ff31317812 */ /* 0x000fe400078ec0ff */
[----:B------:R-:W-:Y:S02]  /*24590*/  @!P1 PRMT R42, R223, 0x5410, RZ ;  /* 0x00005410df2a9816 */ /* 0x000fe400000000ff */
[----:B------:R-:W-:Y:S02]  /*245a0*/  PRMT R49, R49, 0x5410, R43 ;  /* 0x0000541031317816 */ /* 0x000fe4000000002b */
[----:B------:R-:W-:Y:S01]  /*245b0*/  SHF.R.U32.HI R53, RZ, 0x8, R53 ;  /* 0x00000008ff357819 */ /* 0x000fe20000011635 */
[----:B------:R1:W-:Y:S01]  /*245c0*/  STG.E.U16 [R172.64+0xf0], R42 ;  /* 0x0000f02aac007986 */ /* 0x0003e2000c10152c */
[----:B------:R-:W-:Y:S01]  /*245d0*/  LOP3.LUT R46, R48, R46, RZ, 0xc0, !PT ;  /* 0x0000002e302e7212 */ /* 0x000fe200078ec0ff */
[--C-:B------:R-:W-:Y:S01]  /*245e0*/  HSET2.LE.AND R49, R49, R165.reuse, PT ;  /* 0x000000a531317233 */ /* 0x100fe20003803000 */
[----:B------:R-:W-:Y:S02]  /*245f0*/  PRMT R50, R50, 0x5410, R53 ;  /* 0x0000541032327816 */ /* 0x000fe40000000035 */
[----:B------:R-:W-:Y:S02]  /*24600*/  LDSM.16.MT88.4 R52, [R214+0x4400] ;  /* 0x00440000d634783b */ /* 0x000fe40000004200 */
[----:B------:R-:W-:Y:S01]  /*24610*/  LOP3.LUT R45, R49, R45, RZ, 0xc0, !PT ;  /* 0x0000002d312d7212 */ /* 0x000fe200078ec0ff */
[----:B------:R-:W-:Y:S05]  /*24620*/  HSET2.LE.AND R50, R50, R165, PT ;  /* 0x000000a532327233 */ /* 0x000fea0003803000 */
[----:B------:R-:W-:Y:S02]  /*24630*/  LOP3.LUT R44, R50, R44, RZ, 0xc0, !PT ;  /* 0x0000002c322c7212 */ /* 0x000fe400078ec0ff */
[----:B-1----:R-:W-:Y:S04]  /*24640*/  LOP3.LUT R42, R116, 0xffff, RZ, 0xc0, !PT ;  /* 0x0000ffff742a7812 */ /* 0x002fe800078ec0ff */
[----:B------:R-:W-:Y:S04]  /*24650*/  SHF.R.U32.HI R42, RZ, 0x8, R42 ;  /* 0x00000008ff2a7819 */ /* 0x000fe8000001162a */
[----:B------:R-:W-:Y:S04]  /*24660*/  LOP3.LUT R42, R42, 0xffff, RZ, 0xc0, !PT ;  /* 0x0000ffff2a2a7812 */ /* 0x000fe800078ec0ff */
[----:B------:R-:W-:Y:S02]  /*24670*/  ISETP.LE.U32.AND P1, PT, R42, UR30, PT ;  /* 0x0000001e2a007c0c */ /* 0x000fe4000bf23070 */
[----:B------:R-:W-:Y:S11]  /*24680*/  LOP3.LUT R42, R180, 0xff, RZ, 0xc0, !PT ;  /* 0x000000ffb42a7812 */ /* 0x000ff600078ec0ff */
[----:B------:R-:W-:Y:S05]  /*24690*/  @!P1 HFMA2.BF16_V2 R221, -RZ.H0_H0, RZ.H0_H0, -R41.H0_H0 ;  /* 0x200000ffffdd9231 */ /* 0x000fea0000340929 */
[----:B------:R-:W-:Y:S05]  /*246a0*/  @!P1 PRMT R41, R221, 0x5410, RZ ;  /* 0x00005410dd299816 */ /* 0x000fea00000000ff */
[----:B------:R1:W-:Y:S02]  /*246b0*/  STG.E.U16 [R172.64+0xf2], R41 ;  /* 0x0000f229ac007986 */ /* 0x0003e4000c10152c */
[--C-:B-1----:R-:W-:Y:S04]  /*246c0*/  SHF.R.U32.HI R41, RZ, 0x10, R116.reuse ;  /* 0x00000010ff297819 */ /* 0x102fe80000011674 */
[----:B------:R-:W-:Y:S04]  /*246d0*/  LOP3.LUT R41, R41, 0xff, RZ, 0xc0, !PT ;  /* 0x000000ff29297812 */ /* 0x000fe800078ec0ff */
[----:B------:R-:W-:Y:S02]  /*246e0*/  ISETP.LE.U32.AND P1, PT, R41, UR30, PT ;  /* 0x0000001e29007c0c */ /* 0x000fe4000bf23070 */
[----:B------:R-:W-:Y:S04]  /*246f0*/  LOP3.LUT R41, R184, 0xffff, RZ, 0xc0, !PT ;  /* 0x0000ffffb8297812 */ /* 0x000fe800078ec0ff */
[----:B------:R-:W-:Y:S07]  /*24700*/  SHF.R.U32.HI R41, RZ, 0x8, R41 ;  /* 0x00000008ff297819 */ /* 0x000fee0000011629 */
[----:B------:R-:W-:Y:S05]  /*24710*/  @!P1 HFMA2.BF16_V2 R220, -RZ.H0_H0, RZ.H0_H0, -R40.H0_H0 ;  /* 0x200000ffffdc9231 */ /* 0x000fea0000340928 */
[----:B------:R-:W-:Y:S05]  /*24720*/  @!P1 PRMT R40, R220, 0x5410, RZ ;  /* 0x00005410dc289816 */ /* 0x000fea00000000ff */
[----:B------:R1:W-:Y:S02]  /*24730*/  STG.E.U16 [R112.64+0xf0], R40 ;  /* 0x0000f02870007986 */ /* 0x0003e4000c10152c */
[----:B-1----:R-:W-:Y:S04]  /*24740*/  SHF.R.U32.HI R40, RZ, 0x18, R116 ;  /* 0x00000018ff287819 */ /* 0x002fe80000011674 */
[----:B------:R-:W-:Y:S02]  /*24750*/  ISETP.LE.U32.AND P1, PT, R40, UR30, PT ;  /* 0x0000001e28007c0c */ /* 0x000fe4000bf23070 */
[----:B------:R-:W-:Y:S04]  /*24760*/  LOP3.LUT R40, R184, 0xff, RZ, 0xc0, !PT ;  /* 0x000000ffb8287812 */ /* 0x000fe800078ec0ff */
[----:B------:R-:W-:Y:S02]  /*24770*/  PRMT R40, R40, 0x5410, R41 ;  /* 0x0000541028287816 */ /* 0x000fe40000000029 */
[----:B------:R-:W-:Y:S02]  /*24780*/  LOP3.LUT R41, R180, 0xffff, RZ, 0xc0, !PT ;  /* 0x0000ffffb4297812 */ /* 0x000fe400078ec0ff */
[----:B------:R-:W-:Y:S01]  /*24790*/  SHF.R.U32.HI R180, RZ, 0x18, R180 ;  /* 0x00000018ffb47819 */ /* 0x000fe200000116b4 */
[--C-:B------:R-:W-:Y:S01]  /*247a0*/  HSET2.LE.AND R40, R40, R165.reuse, PT ;  /* 0x000000a528287233 */ /* 0x100fe20003803000 */
[----:B------:R-:W-:Y:S01]  /*247b0*/  SHF.R.U32.HI R41, RZ, 0x8, R41 ;  /* 0x00000008ff297819 */ /* 0x000fe20000011629 */
[----:B---3--:R-:W-:Y:S01]  /*247c0*/  @!P1 HFMA2.BF16_V2 R191, -RZ.H0_H0, RZ.H0_H0, -R56.H0_H0 ;  /* 0x200000ffffbf9231 */ /* 0x008fe20000340938 */
[----:B------:R-:W-:Y:S02]  /*247d0*/  PRMT R51, R51, 0x5410, R180 ;  /* 0x0000541033337816 */ /* 0x000fe400000000b4 */
[----:B------:R-:W-:Y:S02]  /*247e0*/  PRMT R42, R42, 0x5410, R41 ;  /* 0x000054102a2a7816 */ /* 0x000fe40000000029 */
[--C-:B------:R-:W-:Y:S01]  /*247f0*/  SHF.R.U32.HI R41, RZ, 0x10, R184.reuse ;  /* 0x00000010ff297819 */ /* 0x100fe200000116b8 */
[----:B------:R-:W-:Y:S01]  /*24800*/  @!P1 STL.S16 [R1+0xcc], R191 ;  /* 0x0000ccbf01009387 */ /* 0x000fe20000100600 */
[----:B------:R-:W-:Y:S01]  /*24810*/  SHF.R.U32.HI R184, RZ, 0x18, R184 ;  /* 0x00000018ffb87819 */ /* 0x000fe200000116b8 */
[--C-:B------:R-:W-:Y:S01]  /*24820*/  HSET2.LE.AND R51, R51, R165.reuse, PT ;  /* 0x000000a533337233 */ /* 0x100fe20003803000 */
[----:B------:R-:W-:Y:S02]  /*24830*/  LOP3.LUT R41, R41, 0xff, RZ, 0xc0, !PT ;  /* 0x000000ff29297812 */ /* 0x000fe400078ec0ff */
[----:B------:R-:W-:Y:S01]  /*24840*/  LOP3.LUT R36, R40, R36, RZ, 0xc0, !PT ;  /* 0x0000002428247212 */ /* 0x000fe200078ec0ff */
[--C-:B------:R-:W-:Y:S01]  /*24850*/  HSET2.LE.AND R40, R42, R165.reuse, PT ;  /* 0x000000a52a287233 */ /* 0x100fe20003803000 */
[----:B------:R-:W-:Y:S02]  /*24860*/  PRMT R41, R41, 0x5410, R184 ;  /* 0x0000541029297816 */ /* 0x000fe400000000b8 */
[----:B------:R-:W-:Y:S02]  /*24870*/  LOP3.LUT R39, R51, R39, RZ, 0xc0, !PT ;  /* 0x0000002733277212 */ /* 0x000fe400078ec0ff */
[----:B------:R-:W-:Y:S01]  /*24880*/  LOP3.LUT R38, R40, R38, RZ, 0xc0, !PT ;  /* 0x0000002628267212 */ /* 0x000fe200078ec0ff */
[--C-:B------:R-:W-:Y:S01]  /*24890*/  HSET2.LE.AND R41, R41, R165.reuse, PT ;  /* 0x000000a529297233 */ /* 0x100fe20003803000 */
[----:B------:R-:W-:Y:S04]  /*248a0*/  LDSM.16.MT88.4 R48, [R213+0x4000] ;  /* 0x00400000d530783b */ /* 0x000fe80000004200 */
[----:B------:R-:W-:Y:S04]  /*248b0*/  LOP3.LUT R37, R41, R37, RZ, 0xc0, !PT ;  /* 0x0000002529257212 */ /* 0x000fe800078ec0ff */
[----:B------:R-:W1:Y:S03]  /*248c0*/  LDSM.16.MT88.4 R40, [R214+0x4000] ;  /* 0x00400000d628783b */ /* 0x000e660000004200 */
[-C--:B-1----:R-:W-:Y:S08]  /*248d0*/  HMMA.16816.F32.BF16 R4, R36, R40.reuse, R4 ;  /* 0x000000282404723c */ /* 0x082ff00000041804 */
[C---:B------:R-:W-:Y:S07]  /*248e0*/  HMMA.16816.F32.BF16 R8, R44.reuse, R40, R8 ;  /* 0x000000282c08723c */ /* 0x040fee0000041808 */
[--C-:B------:R-:W-:Y:S01]  /*248f0*/  SHF.R.U32.HI R40, RZ, 0x10, R176.reuse ;  /* 0x00000010ff287819 */ /* 0x100fe200000116b0 */
[-C--:B------:R-:W-:Y:S01]  /*24900*/  HMMA.16816.F32.BF16 R12, R44, R42.reuse, R12 ;  /* 0x0000002a2c0c723c */ /* 0x080fe2000004180c */
[----:B------:R-:W-:Y:S03]  /*24910*/  LOP3.LUT R41, R176, 0xffff, RZ, 0xc0, !PT ;  /* 0x0000ffffb0297812 */ /* 0x000fe600078ec0ff */
[----:B------:R-:W-:Y:S02]  /*24920*/  LOP3.LUT R40, R40, 0xff, RZ, 0xc0, !PT ;  /* 0x000000ff28287812 */ /* 0x000fe400078ec0ff */
[----:B------:R-:W-:Y:S02]  /*24930*/  SHF.R.U32.HI R41, RZ, 0x8, R41 ;  /* 0x00000008ff297819 */ /* 0x000fe40000011629 */
[C---:B------:R-:W-:Y:S07]  /*24940*/  HMMA.16816.F32.BF16 R16, R36.reuse, R42, R16 ;  /* 0x0000002a2410723c */ /* 0x040fee0000041810 */
[----:B------:R-:W-:Y:S01]  /*24950*/  SHF.R.U32.HI R43, RZ, 0x18, R176 ;  /* 0x00000018ff2b7819 */ /* 0x000fe200000116b0 */
[-C--:B------:R-:W-:Y:S01]  /*24960*/  HMMA.16816.F32.BF16 R20, R36, R48.reuse, R20 ;  /* 0x000000302414723c */ /* 0x080fe20000041814 */
[----:B------:R-:W-:Y:S03]  /*24970*/  LOP3.LUT R42, R176, 0xff, RZ, 0xc0, !PT ;  /* 0x000000ffb02a7812 */ /* 0x000fe600078ec0ff */
[----:B------:R-:W-:Y:S02]  /*24980*/  PRMT R43, R40, 0x5410, R43 ;  /* 0x00005410282b7816 */ /* 0x000fe4000000002b */
[----:B------:R-:W-:Y:S02]  /*24990*/  LOP3.LUT R40, R182, 0xff, RZ, 0xc0, !PT ;  /* 0x000000ffb6287812 */ /* 0x000fe400078ec0ff */
[----:B------:R-:W-:Y:S01]  /*249a0*/  PRMT R42, R42, 0x5410, R41 ;  /* 0x000054102a2a7816 */ /* 0x000fe20000000029 */
[C---:B------:R-:W-:Y:S03]  /*249b0*/  HMMA.16816.F32.BF16 R24, R44.reuse, R48, R24 ;  /* 0x000000302c18723c */ /* 0x040fe60000041818 */
[--C-:B------:R-:W-:Y:S01]  /*249c0*/  SHF.R.U32.HI R41, RZ, 0x10, R182.reuse ;  /* 0x00000010ff297819 */ /* 0x100fe200000116b6 */
[--C-:B------:R-:W-:Y:S02]  /*249d0*/  HSET2.LE.AND R42, R42, R165.reuse, PT ;  /* 0x000000a52a2a7233 */ /* 0x100fe40003803000 */
[--C-:B------:R-:W-:Y:S01]  /*249e0*/  HSET2.LE.AND R43, R43, R165.reuse, PT ;  /* 0x000000a52b2b7233 */ /* 0x100fe20003803000 */
[----:B------:R-:W-:Y:S01]  /*249f0*/  LOP3.LUT R48, R182, 0xffff, RZ, 0xc0, !PT ;  /* 0x0000ffffb6307812 */ /* 0x000fe200078ec0ff */
[-C--:B------:R-:W-:Y:S01]  /*24a00*/  HMMA.16816.F32.BF16 R28, R44, R50.reuse, R28 ;  /* 0x000000322c1c723c */ /* 0x080fe2000004181c */
[----:B------:R-:W-:Y:S01]  /*24a10*/  SHF.R.U32.HI R182, RZ, 0x18, R182 ;  /* 0x00000018ffb67819 */ /* 0x000fe200000116b6 */
[----:B------:R-:W1:Y:S02]  /*24a20*/  LDSM.16.MT88.4 R44, [R213+0x4400] ;  /* 0x00440000d52c783b */ /* 0x000e640000004200 */
[----:B------:R-:W-:Y:S02]  /*24a30*/  SHF.R.U32.HI R48, RZ, 0x8, R48 ;  /* 0x00000008ff307819 */ /* 0x000fe40000011630 */
[----:B------:R-:W-:Y:S02]  /*24a40*/  LOP3.LUT R41, R41, 0xff, RZ, 0xc0, !PT ;  /* 0x000000ff29297812 */ /* 0x000fe400078ec0ff */
[----:B------:R-:W-:Y:S01]  /*24a50*/  PRMT R40, R40, 0x5410, R48 ;  /* 0x0000541028287816 */ /* 0x000fe20000000030 */
[----:B------:R-:W-:Y:S03]  /*24a60*/  HMMA.16816.F32.BF16 R32, R36, R50, R32 ;  /* 0x000000322420723c */ /* 0x000fe60000041820 */
[C---:B------:R-:W-:Y:S01]  /*24a70*/  LOP3.LUT R48, R174.reuse, 0xffff, RZ, 0xc0, !PT ;  /* 0x0000ffffae307812 */ /* 0x040fe200078ec0ff */
[--C-:B------:R-:W-:Y:S01]  /*24a80*/  HSET2.LE.AND R40, R40, R165.reuse, PT ;  /* 0x000000a528287233 */ /* 0x100fe20003803000 */
[----:B------:R-:W-:Y:S02]  /*24a90*/  LOP3.LUT R49, R174, 0xff, RZ, 0xc0, !PT ;  /* 0x000000ffae317812 */ /* 0x000fe400078ec0ff */
[----:B------:R-:W-:Y:S01]  /*24aa0*/  SHF.R.U32.HI R48, RZ, 0x8, R48 ;  /* 0x00000008ff307819 */ /* 0x000fe20000011630 */
[--C-:B------:R-:W-:Y:S01]  /*24ab0*/  HSET2.LE.AND R38, R107, R165.reuse, PT ;  /* 0x000000a56b267233 */ /* 0x100fe20003803000 */
[----:B------:R-:W-:Y:S03]  /*24ac0*/  PRMT R41, R41, 0x5410, R182 ;  /* 0x0000541029297816 */ /* 0x000fe600000000b6 */
[----:B------:R-:W-:Y:S02]  /*24ad0*/  PRMT R48, R49, 0x5410, R48 ;  /* 0x0000541031307816 */ /* 0x000fe40000000030 */
[--C-:B------:R-:W-:Y:S01]  /*24ae0*/  SHF.R.U32.HI R49, RZ, 0x10, R174.reuse ;  /* 0x00000010ff317819 */ /* 0x100fe200000116ae */
[--C-:B------:R-:W-:Y:S01]  /*24af0*/  HSET2.LE.AND R41, R41, R165.reuse, PT ;  /* 0x000000a529297233 */ /* 0x100fe20003803000 */
[----:B------:R-:W-:Y:S01]  /*24b00*/  SHF.R.U32.HI R174, RZ, 0x18, R174 ;  /* 0x00000018ffae7819 */ /* 0x000fe200000116ae */
[--C-:B------:R-:W-:Y:S01]  /*24b10*/  HSET2.LE.AND R36, R48, R165.reuse, PT ;  /* 0x000000a530247233 */ /* 0x100fe20003803000 */
[----:B------:R-:W-:Y:S02]  /*24b20*/  LOP3.LUT R49, R49, 0xff, RZ, 0xc0, !PT ;  /* 0x000000ff31317812 */ /* 0x000fe400078ec0ff */
[----:B------:R-:W-:Y:S02]  /*24b30*/  PRMT R39, R119, 0x5410, R178 ;  /* 0x0000541077277816 */ /* 0x000fe400000000b2 */
[----:B------:R-:W-:Y:S02]  /*24b40*/  PRMT R49, R49, 0x5410, R174 ;  /* 0x0000541031317816 */ /* 0x000fe400000000ae */
[----:B------:R-:W-:Y:S01]  /*24b50*/  LOP3.LUT R40, R40, R104, RZ, 0xc0, !PT ;  /* 0x0000006828287212 */ /* 0x000fe200078ec0ff */
[--C-:B------:R-:W-:Y:S01]  /*24b60*/  HSET2.LE.AND R39, R39, R165.reuse, PT ;  /* 0x000000a527277233 */ /* 0x100fe20003803000 */
[----:B------:R-:W-:Y:S01]  /*24b70*/  LOP3.LUT R41, R41, R103, RZ, 0xc0, !PT ;  /* 0x0000006729297212 */ /* 0x000fe200078ec0ff */
[--C-:B------:R-:W-:Y:S01]  /*24b80*/  HSET2.LE.AND R37, R49, R165.reuse, PT ;  /* 0x000000a531257233 */ /* 0x100fe20003803000 */
[----:B------:R-:W-:Y:S02]  /*24b90*/  LOP3.LUT R42, R42, R102, RZ, 0xc0, !PT ;  /* 0x000000662a2a7212 */ /* 0x000fe400078ec0ff */
[----:B------:R-:W-:Y:S02]  /*24ba0*/  LOP3.LUT R43, R43, R101, RZ, 0xc0, !PT ;  /* 0x000000652b2b7212 */ /* 0x000fe400078ec0ff */
[----:B------:R-:W-:Y:S02]  /*24bb0*/  LOP3.LUT R36, R36, R100, RZ, 0xc0, !PT ;  /* 0x0000006424247212 */ /* 0x000fe400078ec0ff */
[----:B------:R-:W-:Y:S02]  /*24bc0*/  LOP3.LUT R37, R37, R99, RZ, 0xc0, !PT ;  /* 0x0000006325257212 */ /* 0x000fe400078ec0ff */
[----:B------:R-:W-:Y:S01]  /*24bd0*/  LOP3.LUT R38, R38, R98, RZ, 0xc0, !PT ;  /* 0x0000006226267212 */ /* 0x000fe200078ec0ff */
[-C--:B------:R-:W-:Y:S01]  /*24be0*/  HMMA.16816.F32.BF16 R4, R40, R52.reuse, R4 ;  /* 0x000000342804723c */ /* 0x080fe20000041804 */
[----:B------:R-:W-:Y:S02]  /*24bf0*/  LOP3.LUT R39, R39, R97, RZ, 0xc0, !PT ;  /* 0x0000006127277212 */ /* 0x000fe400078ec0ff */
[C---:B------:R-:W-:Y:S02]  /*24c00*/  LOP3.LUT R49, R156.reuse, 0xffff, RZ, 0xc0, !PT ;  /* 0x0000ffff9c317812 */ /* 0x040fe400078ec0ff */
[----:B------:R-:W-:Y:S02]  /*24c10*/  SHF.R.U32.HI R48, RZ, 0x10, R156 ;  /* 0x00000010ff307819 */ /* 0x000fe4000001169c */
[----:B------:R-:W-:Y:S01]  /*24c20*/  LOP3.LUT R97, R156, 0xff, RZ, 0xc0, !PT ;  /* 0x000000ff9c617812 */ /* 0x000fe200078ec0ff */
[C---:B------:R-:W-:Y:S01]  /*24c30*/  HMMA.16816.F32.BF16 R8, R36.reuse, R52, R8 ;  /* 0x000000342408723c */ /* 0x040fe20000041808 */
[----:B------:R-:W-:Y:S03]  /*24c40*/  SHF.R.U32.HI R49, RZ, 0x8, R49 ;  /* 0x00000008ff317819 */ /* 0x000fe60000011631 */
[----:B------:R-:W-:Y:S02]  /*24c50*/  LOP3.LUT R48, R48, 0xff, RZ, 0xc0, !PT ;  /* 0x000000ff30307812 */ /* 0x000fe400078ec0ff */
[----:B------:R-:W-:Y:S02]  /*24c60*/  PRMT R97, R97, 0x5410, R49 ;  /* 0x0000541061617816 */ /* 0x000fe40000000031 */
[----:B------:R-:W-:Y:S01]  /*24c70*/  LOP3.LUT R98, R158, 0xffff, RZ, 0xc0, !PT ;  /* 0x0000ffff9e627812 */ /* 0x000fe200078ec0ff */
[-C--:B------:R-:W-:Y:S03]  /*24c80*/  HMMA.16816.F32.BF16 R12, R36, R54.reuse, R12 ;  /* 0x00000036240c723c */ /* 0x080fe6000004180c */
[----:B------:R-:W-:Y:S02]  /*24c90*/  SHF.R.U32.HI R98, RZ, 0x8, R98 ;  /* 0x00000008ff627819 */ /* 0x000fe40000011662 */
[----:B------:R-:W-:Y:S01]  /*24ca0*/  LOP3.LUT R53, R166, 0xffff, RZ, 0xc0, !PT ;  /* 0x0000ffffa6357812 */ /* 0x000fe200078ec0ff */
[----:B------:R-:W-:Y:S01]  /*24cb0*/  IMAD.MOV.U32 R167, RZ, RZ, R164 ;  /* 0x000000ffffa77224 */ /* 0x000fe200078e00a4 */
[----:B------:R-:W-:Y:S01]  /*24cc0*/  SHF.R.U32.HI R52, RZ, 0x10, R166 ;  /* 0x00000010ff347819 */ /* 0x000fe200000116a6 */
[C---:B------:R-:W-:Y:S01]  /*24cd0*/  HMMA.16816.F32.BF16 R16, R40.reuse, R54, R16 ;  /* 0x000000362810723c */ /* 0x040fe20000041810 */
[C---:B------:R-:W-:Y:S03]  /*24ce0*/  LOP3.LUT R100, R168.reuse, 0xffff, RZ, 0xc0, !PT ;  /* 0x0000ffffa8647812 */ /* 0x040fe600078ec0ff */
[----:B------:R-:W-:Y:S02]  /*24cf0*/  SHF.R.U32.HI R53, RZ, 0x8, R53 ;  /* 0x00000008ff357819 */ /* 0x000fe40000011635 */
[----:B------:R-:W-:Y:S02]  /*24d00*/  LOP3.LUT R99, R168, 0xff, RZ, 0xc0, !PT ;  /* 0x000000ffa8637812 */ /* 0x000fe400078ec0ff */
[----:B------:R-:W-:Y:S01]  /*24d10*/  SHF.R.U32.HI R55, RZ, 0x18, R156 ;  /* 0x00000018ff377819 */ /* 0x000fe2000001169c */
[-C--:B-1----:R-:W-:Y:S03]  /*24d20*/  HMMA.16816.F32.BF16 R20, R40, R44.reuse, R20 ;  /* 0x0000002c2814723c */ /* 0x082fe60000041814 */
[----:B------:R-:W-:Y:S02]  /*24d30*/  PRMT R55, R48, 0x5410, R55 ;  /* 0x0000541030377816 */ /* 0x000fe40000000037 */
[----:B------:R-:W-:Y:S01]  /*24d40*/  LOP3.LUT R54, R166, 0xff, RZ, 0xc0, !PT ;  /* 0x000000ffa6367812 */ /* 0x000fe200078ec0ff */
[----:B------:R-:W1:Y:S01]  /*24d50*/  LDSM.16.MT88.4 R48, [R214+0x4800] ;  /* 0x00480000d630783b */ /* 0x000e620000004200 */
[----:B------:R-:W-:Y:S01]  /*24d60*/  SHF.R.U32.HI R166, RZ, 0x18, R166 ;  /* 0x00000018ffa67819 */ /* 0x000fe200000116a6 */
[C---:B------:R-:W-:Y:S01]  /*24d70*/  HMMA.16816.F32.BF16 R24, R36.reuse, R44, R24 ;  /* 0x0000002c2418723c */ /* 0x040fe20000041818 */
[----:B------:R-:W-:Y:S03]  /*24d80*/  SHF.R.U32.HI R100, RZ, 0x8, R100 ;  /* 0x00000008ff647819 */ /* 0x000fe60000011664 */
[----:B------:R-:W-:Y:S02]  /*24d90*/  LOP3.LUT R52, R52, 0xff, RZ, 0xc0, !PT ;  /* 0x000000ff34347812 */ /* 0x000fe400078ec0ff */
[----:B------:R-:W-:Y:S02]  /*24da0*/  PRMT R53, R54, 0x5410, R53 ;  /* 0x0000541036357816 */ /* 0x000fe40000000035 */
[--C-:B------:R-:W-:Y:S01]  /*24db0*/  SHF.R.U32.HI R44, RZ, 0x10, R158.reuse ;  /* 0x00000010ff2c7819 */ /* 0x100fe2000001169e */
[-C--:B------:R-:W-:Y:S03]  /*24dc0*/  HMMA.16816.F32.BF16 R28, R36, R46.reuse, R28 ;  /* 0x0000002e241c723c */ /* 0x080fe6000004181c */
[----:B------:R-:W-:Y:S02]  /*24dd0*/  LOP3.LUT R45, R158, 0xff, RZ, 0xc0, !PT ;  /* 0x000000ff9e2d7812 */ /* 0x000fe400078ec0ff */
[----:B------:R-:W-:Y:S02]  /*24de0*/  SHF.R.U32.HI R158, RZ, 0x18, R158 ;  /* 0x00000018ff9e7819 */ /* 0x000fe4000001169e */
[----:B------:R-:W-:Y:S01]  /*24df0*/  LOP3.LUT R44, R44, 0xff, RZ, 0xc0, !PT ;  /* 0x000000ff2c2c7812 */ /* 0x000fe200078ec0ff */
[----:B------:R-:W-:Y:S01]  /*24e00*/  HMMA.16816.F32.BF16 R32, R40, R46, R32 ;  /* 0x0000002e2820723c */ /* 0x000fe20000041820 */
[----:B------:R-:W-:Y:S03]  /*24e10*/  PRMT R45, R45, 0x5410, R98 ;  /* 0x000054102d2d7816 */ /* 0x000fe60000000062 */
[----:B------:R-:W-:Y:S01]  /*24e20*/  PRMT R44, R44, 0x5410, R158 ;  /* 0x000054102c2c7816 */ /* 0x000fe2000000009e */
[--C-:B------:R-:W-:Y:S01]  /*24e30*/  HSET2.LE.AND R38, R97, R165.reuse, PT ;  /* 0x000000a561267233 */ /* 0x100fe20003803000 */
[--C-:B------:R-:W-:Y:S01]  /*24e40*/  SHF.R.U32.HI R98, RZ, 0x10, R168.reuse ;  /* 0x00000010ff627819 */ /* 0x100fe200000116a8 */
[--C-:B------:R-:W-:Y:S01]  /*24e50*/  HSET2.LE.AND R36, R45, R165.reuse, PT ;  /* 0x000000a52d247233 */ /* 0x100fe20003803000 */
[----:B------:R-:W-:Y:S01]  /*24e60*/  SHF.R.U32.HI R168, RZ, 0x18, R168 ;  /* 0x00000018ffa87819 */ /* 0x000fe200000116a8 */
[--C-:B------:R-:W-:Y:S02]  /*24e70*/  HSET2.LE.AND R37, R44, R165.reuse, PT ;  /* 0x000000a52c257233 */ /* 0x100fe40003803000 */
[----:B------:R-:W2:Y:S01]  /*24e80*/  LDSM.16.MT88.4 R44, [R213+0x4800] ;  /* 0x00480000d52c783b */ /* 0x000ea20000004200 */
[----:B------:R-:W-:Y:S01]  /*24e90*/  LOP3.LUT R98, R98, 0xff, RZ, 0xc0, !PT ;  /* 0x000000ff62627812 */ /* 0x000fe200078ec0ff */
[--C-:B------:R-:W-:Y:S01]  /*24ea0*/  HSET2.LE.AND R39, R55, R165.reuse, PT ;  /* 0x000000a537277233 */ /* 0x100fe20003803000 */
[----:B------:R-:W-:Y:S01]  /*24eb0*/  PRMT R54, R99, 0x5410, R100 ;  /* 0x0000541063367816 */ /* 0x000fe20000000064 */
[--C-:B------:R-:W-:Y:S01]  /*24ec0*/  HSET2.LE.AND R42, R53, R165.reuse, PT ;  /* 0x000000a5352a7233 */ /* 0x100fe20003803000 */
[----:B------:R-:W-:Y:S01]  /*24ed0*/  PRMT R55, R98, 0x5410, R168 ;  /* 0x0000541062377816 */ /* 0x000fe200000000a8 */
[----:B------:R-:W-:Y:S01]  /*24ee0*/  IMAD.MOV.U32 R168, RZ, RZ, R3 ;  /* 0x000000ffffa87224 */ /* 0x000fe200078e0003 */
[----:B------:R-:W-:Y:S01]  /*24ef0*/  PRMT R43, R52, 0x5410, R166 ;  /* 0x00005410342b7816 */ /* 0x000fe200000000a6 */
[--C-:B------:R-:W-:Y:S01]  /*24f00*/  HSET2.LE.AND R40, R54, R165.reuse, PT ;  /* 0x000000a536287233 */ /* 0x100fe20003803000 */
[----:B------:R-:W-:Y:S01]  /*24f10*/  LOP3.LUT R36, R36, R96, RZ, 0xc0, !PT ;  /* 0x0000006024247212 */ /* 0x000fe200078ec0ff */
[--C-:B------:R-:W-:Y:S01]  /*24f20*/  HSET2.LE.AND R41, R55, R165.reuse, PT ;  /* 0x000000a537297233 */ /* 0x100fe20003803000 */
[----:B------:R-:W-:Y:S01]  /*24f30*/  LOP3.LUT R37, R37, R95, RZ, 0xc0, !PT ;  /* 0x0000005f25257212 */ /* 0x000fe200078ec0ff */
[--C-:B------:R-:W-:Y:S01]  /*24f40*/  HSET2.LE.AND R43, R43, R165.reuse, PT ;  /* 0x000000a52b2b7233 */ /* 0x100fe20003803000 */
[----:B------:R-:W-:Y:S01]  /*24f50*/  LOP3.LUT R38, R38, R94, RZ, 0xc0, !PT ;  /* 0x0000005e26267212 */ /* 0x000fe200078ec0ff */
[----:B------:R-:W-:Y:S01]  /*24f60*/  IMAD.MOV.U32 R166, RZ, RZ, R0 ;  /* 0x000000ffffa67224 */ /* 0x000fe200078e0000 */
[----:B------:R-:W-:Y:S02]  /*24f70*/  LOP3.LUT R39, R39, R93, RZ, 0xc0, !PT ;  /* 0x0000005d27277212 */ /* 0x000fe400078ec0ff */
[----:B------:R-:W-:Y:S02]  /*24f80*/  LOP3.LUT R40, R40, R92, RZ, 0xc0, !PT ;  /* 0x0000005c28287212 */ /* 0x000fe400078ec0ff */
[----:B------:R-:W-:Y:S02]  /*24f90*/  LOP3.LUT R41, R41, R91, RZ, 0xc0, !PT ;  /* 0x0000005b29297212 */ /* 0x000fe400078ec0ff */
[----:B------:R-:W-:Y:S01]  /*24fa0*/  LOP3.LUT R42, R42, R90, RZ, 0xc0, !PT ;  /* 0x0000005a2a2a7212 */ /* 0x000fe200078ec0ff */
[-C--:B-1----:R-:W-:Y:S01]  /*24fb0*/  HMMA.16816.F32.BF16 R4, R36, R48.reuse, R4 ;  /* 0x000000302404723c */ /* 0x082fe20000041804 */
[----:B------:R-:W-:Y:S02]  /*24fc0*/  LOP3.LUT R43, R43, R89, RZ, 0xc0, !PT ;  /* 0x000000592b2b7212 */ /* 0x000fe400078ec0ff */
[----:B------:R-:W-:Y:S02]  /*24fd0*/  LOP3.LUT R54, R150, 0xff, RZ, 0xc0, !PT ;  /* 0x000000ff96367812 */ /* 0x000fe400078ec0ff */
[----:B------:R-:W-:Y:S02]  /*24fe0*/  SHF.R.U32.HI R53, RZ, 0x18, R150 ;  /* 0x00000018ff357819 */ /* 0x000fe40000011696 */
[C---:B------:R-:W-:Y:S01]  /*24ff0*/  LOP3.LUT R52, R154.reuse, 0xffff, RZ, 0xc0, !PT ;  /* 0x0000ffff9a347812 */ /* 0x040fe200078ec0ff */
[C---:B------:R-:W-:Y:S01]  /*25000*/  HMMA.16816.F32.BF16 R8, R40.reuse, R48, R8 ;  /* 0x000000302808723c */ /* 0x040fe20000041808 */
[----:B------:R-:W-:Y:S03]  /*25010*/  LOP3.LUT R90, R154, 0xff, RZ, 0xc0, !PT ;  /* 0x000000ff9a5a7812 */ /* 0x000fe600078ec0ff */
[----:B------:R-:W-:Y:S02]  /*25020*/  SHF.R.U32.HI R52, RZ, 0x8, R52 ;  /* 0x00000008ff347819 */ /* 0x000fe40000011634 */
[----:B------:R-:W-:Y:S02]  /*25030*/  LOP3.LUT R55, R134, 0xffff, RZ, 0xc0, !PT ;  /* 0x0000ffff86377812 */ /* 0x000fe400078ec0ff */
[----:B------:R-:W-:Y:S01]  /*25040*/  LOP3.LUT R48, R150, 0xffff, RZ, 0xc0, !PT ;  /* 0x0000ffff96307812 */ /* 0x000fe200078ec0ff */
[-C--:B------:R-:W-:Y:S03]  /*25050*/  HMMA.16816.F32.BF16 R12, R40, R50.reuse, R12 ;  /* 0x00000032280c723c */ /* 0x080fe6000004180c */
[----:B------:R-:W-:Y:S02]  /*25060*/  SHF.R.U32.HI R49, RZ, 0x10, R150 ;  /* 0x00000010ff317819 */ /* 0x000fe40000011696 */
[----:B------:R-:W-:Y:S02]  /*25070*/  SHF.R.U32.HI R48, RZ, 0x8, R48 ;  /* 0x00000008ff307819 */ /* 0x000fe40000011630 */
[----:B------:R-:W-:Y:S01]  /*25080*/  LOP3.LUT R49, R49, 0xff, RZ, 0xc0, !PT ;  /* 0x000000ff31317812 */ /* 0x000fe200078ec0ff */
[C---:B------:R-:W-:Y:S01]  /*25090*/  HMMA.16816.F32.BF16 R16, R36.reuse, R50, R16 ;  /* 0x000000322410723c */ /* 0x040fe20000041810 */
[----:B------:R-:W-:Y:S03]  /*250a0*/  PRMT R54, R54, 0x5410, R48 ;  /* 0x0000541036367816 */ /* 0x000fe60000000030 */
[----:B------:R-:W-:Y:S02]  /*250b0*/  PRMT R53, R49, 0x5410, R53 ;  /* 0x0000541031357816 */ /* 0x000fe40000000035 */
[----:B------:R-:W-:Y:S01]  /*250c0*/  SHF.R.U32.HI R91, RZ, 0x10, R134 ;  /* 0x00000010ff5b7819 */ /* 0x000fe20000011686 */
[----:B------:R-:W1:Y:S01]  /*250d0*/  LDSM.16.MT88.4 R48, [R214+0x4c00] ;  /* 0x004c0000d630783b */ /* 0x000e620000004200 */
[----:B------:R-:W-:Y:S01]  /*250e0*/  PRMT R90, R90, 0x5410, R52 ;  /* 0x000054105a5a7816 */ /* 0x000fe20000000034 */
[-C--:B--2---:R-:W-:Y:S03]  /*250f0*/  HMMA.16816.F32.BF16 R20, R36, R44.reuse, R20 ;  /* 0x0000002c2414723c */ /* 0x084fe60000041814 */
[----:B------:R-:W-:Y:S02]  /*25100*/  LOP3.LUT R52, R134, 0xff, RZ, 0xc0, !PT ;  /* 0x000000ff86347812 */ /* 0x000fe400078ec0ff */
[----:B------:R-:W-:Y:S02]  /*25110*/  SHF.R.U32.HI R55, RZ, 0x8, R55 ;  /* 0x00000008ff377819 */ /* 0x000fe40000011637 */
[----:B------:R-:W-:Y:S01]  /*25120*/  SHF.R.U32.HI R134, RZ, 0x18, R134 ;  /* 0x00000018ff867819 */ /* 0x000fe20000011686 */
[C---:B------:R-:W-:Y:S01]  /*25130*/  HMMA.16816.F32.BF16 R24, R40.reuse, R44, R24 ;  /* 0x0000002c2818723c */ /* 0x040fe20000041818 */
[----:B------:R-:W-:Y:S03]  /*25140*/  LOP3.LUT R94, R91, 0xff, RZ, 0xc0, !PT ;  /* 0x000000ff5b5e7812 */ /* 0x000fe600078ec0ff */
[----:B------:R-:W-:Y:S02]  /*25150*/  PRMT R52, R52, 0x5410, R55 ;  /* 0x0000541034347816 */ /* 0x000fe40000000037 */
[----:B------:R-:W-:Y:S01]  /*25160*/  SHF.R.U32.HI R89, RZ, 0x10, R154 ;  /* 0x00000010ff597819 */ /* 0x000fe2000001169a */
[--C-:B------:R-:W-:Y:S01]  /*25170*/  HSET2.LE.AND R44, R54, R165.reuse, PT ;  /* 0x000000a5362c7233 */ /* 0x100fe20003803000 */
[----:B------:R-:W-:Y:S01]  /*25180*/  LOP3.LUT R92, R136, 0xffff, RZ, 0xc0, !PT ;  /* 0x0000ffff885c7812 */ /* 0x000fe200078ec0ff */
[-C--:B------:R-:W-:Y:S03]  /*25190*/  HMMA.16816.F32.BF16 R28, R40, R46.reuse, R28 ;  /* 0x0000002e281c723c */ /* 0x080fe6000004181c */
[----:B------:R-:W-:Y:S01]  /*251a0*/  SHF.R.U32.HI R95, RZ, 0x10, R136 ;  /* 0x00000010ff5f7819 */ /* 0x000fe20000011688 */
[--C-:B------:R-:W-:Y:S01]  /*251b0*/  HSET2.LE.AND R52, R52, R165.reuse, PT ;  /* 0x000000a534347233 */ /* 0x100fe20003803000 */
[----:B------:R-:W-:Y:S02]  /*251c0*/  PRMT R45, R94, 0x5410, R134 ;  /* 0x000054105e2d7816 */ /* 0x000fe40000000086 */
[----:B------:R-:W-:Y:S01]  /*251d0*/  SHF.R.U32.HI R154, RZ, 0x18, R154 ;  /* 0x00000018ff9a7819 */ /* 0x000fe2000001169a */
[----:B------:R-:W-:Y:S01]  /*251e0*/  HMMA.16816.F32.BF16 R32, R36, R46, R32 ;  /* 0x0000002e2420723c */ /* 0x000fe20000041820 */
[----:B------:R-:W-:Y:S03]  /*251f0*/  LOP3.LUT R93, R136, 0xff, RZ, 0xc0, !PT ;  /* 0x000000ff885d7812 */ /* 0x000fe600078ec0ff */
[----:B------:R-:W-:Y:S01]  /*25200*/  SHF.R.U32.HI R136, RZ, 0x18, R136 ;  /* 0x00000018ff887819 */ /* 0x000fe20000011688 */
[--C-:B------:R-:W-:Y:S01]  /*25210*/  HSET2.LE.AND R43, R53, R165.reuse, PT ;  /* 0x000000a5352b7233 */ /* 0x100fe20003803000 */
[----:B------:R-:W-:Y:S01]  /*25220*/  SHF.R.U32.HI R92, RZ, 0x8, R92 ;  /* 0x00000008ff5c7819 */ /* 0x000fe2000001165c */
[--C-:B------:R-:W-:Y:S01]  /*25230*/  HSET2.LE.AND R45, R45, R165.reuse, PT ;  /* 0x000000a52d2d7233 */ /* 0x100fe20003803000 */
[----:B------:R-:W-:Y:S01]  /*25240*/  LOP3.LUT R91, R95, 0xff, RZ, 0xc0, !PT ;  /* 0x000000ff5f5b7812 */ /* 0x000fe200078ec0ff */
[--C-:B------:R-:W-:Y:S03]  /*25250*/  HSET2.LE.AND R38, R90, R165.reuse, PT ;  /* 0x000000a55a267233 */ /* 0x100fe60003803000 */
[----:B------:R-:W-:Y:S02]  /*25260*/  LOP3.LUT R89, R89, 0xff, RZ, 0xc0, !PT ;  /* 0x000000ff59597812 */ /* 0x000fe400078ec0ff */
[----:B------:R-:W-:Y:S02]  /*25270*/  LOP3.LUT R40, R52, R88, RZ, 0xc0, !PT ;  /* 0x0000005834287212 */ /* 0x000fe400078ec0ff */
[----:B------:R-:W-:Y:S01]  /*25280*/  PRMT R92, R93, 0x5410, R92 ;  /* 0x000054105d5c7816 */ /* 0x000fe2000000005c */
[----:B------:R-:W2:Y:S01]  /*25290*/  LDSM.16.MT88.4 R52, [R213+0x4c00] ;  /* 0x004c0000d534783b */ /* 0x000ea20000004200 */
[----:B------:R-:W-:Y:S02]  /*252a0*/  PRMT R91, R91, 0x5410, R136 ;  /* 0x000054105b5b7816 */ /* 0x000fe40000000088 */
[----:B------:R-:W-:Y:S01]  /*252b0*/  PRMT R39, R89, 0x5410, R154 ;  /* 0x0000541059277816 */ /* 0x000fe2000000009a */
[--C-:B------:R-:W-:Y:S01]  /*252c0*/  HSET2.LE.AND R36, R92, R165.reuse, PT ;  /* 0x000000a55c247233 */ /* 0x100fe20003803000 */
[----:B------:R-:W-:Y:S01]  /*252d0*/  LOP3.LUT R41, R45, R87, RZ, 0xc0, !PT ;  /* 0x000000572d297212 */ /* 0x000fe200078ec0ff */
[--C-:B------:R-:W-:Y:S01]  /*252e0*/  HSET2.LE.AND R37, R91, R165.reuse, PT ;  /* 0x000000a55b257233 */ /* 0x100fe20003803000 */
[----:B------:R-:W-:Y:S01]  /*252f0*/  LOP3.LUT R42, R44, R86, RZ, 0xc0, !PT ;  /* 0x000000562c2a7212 */ /* 0x000fe200078ec0ff */
[--C-:B------:R-:W-:Y:S01]  /*25300*/  HSET2.LE.AND R39, R39, R165.reuse, PT ;  /* 0x000000a527277233 */ /* 0x100fe20003803000 */
[----:B------:R-:W-:Y:S02]  /*25310*/  LOP3.LUT R43, R43, R85, RZ, 0xc0, !PT ;  /* 0x000000552b2b7212 */ /* 0x000fe400078ec0ff */
[----:B------:R-:W-:Y:S02]  /*25320*/  LOP3.LUT R36, R36, R84, RZ, 0xc0, !PT ;  /* 0x0000005424247212 */ /* 0x000fe400078ec0ff */
[----:B------:R-:W-:Y:S02]  /*25330*/  LOP3.LUT R37, R37, R83, RZ, 0xc0, !PT ;  /* 0x0000005325257212 */ /* 0x000fe400078ec0ff */
[----:B------:R-:W-:Y:S01]  /*25340*/  LOP3.LUT R38, R38, R82, RZ, 0xc0, !PT ;  /* 0x0000005226267212 */ /* 0x000fe200078ec0ff */
[-C--:B-1----:R-:W-:Y:S01]  /*25350*/  HMMA.16816.F32.BF16 R4, R40, R48.reuse, R4 ;  /* 0x000000302804723c */ /* 0x082fe20000041804 */
[----:B------:R-:W-:Y:S02]  /*25360*/  LOP3.LUT R39, R39, R81, RZ, 0xc0, !PT ;  /* 0x0000005127277212 */ /* 0x000fe400078ec0ff */
[C---:B------:R-:W-:Y:S02]  /*25370*/  LOP3.LUT R44, R142.reuse, 0xffff, RZ, 0xc0, !PT ;  /* 0x0000ffff8e2c7812 */ /* 0x040fe400078ec0ff */
[--C-:B------:R-:W-:Y:S02]  /*25380*/  SHF.R.U32.HI R45, RZ, 0x10, R142.reuse ;  /* 0x00000010ff2d7819 */ /* 0x100fe4000001168e */
[----:B------:R-:W-:Y:S01]  /*25390*/  LOP3.LUT R84, R142, 0xff, RZ, 0xc0, !PT ;  /* 0x000000ff8e547812 */ /* 0x000fe200078ec0ff */
[C---:B------:R-:W-:Y:S01]  /*253a0*/  HMMA.16816.F32.BF16 R8, R36.reuse, R48, R8 ;  /* 0x000000302408723c */ /* 0x040fe20000041808 */
[----:B------:R-:W-:Y:S03]  /*253b0*/  SHF.R.U32.HI R83, RZ, 0x18, R142 ;  /* 0x00000018ff537819 */ /* 0x000fe6000001168e */
[----:B------:R-:W-:Y:S02]  /*253c0*/  SHF.R.U32.HI R44, RZ, 0x8, R44 ;  /* 0x00000008ff2c7819 */ /* 0x000fe4000001162c */
[----:B------:R-:W-:Y:S02]  /*253d0*/  LOP3.LUT R45, R45, 0xff, RZ, 0xc0, !PT ;  /* 0x000000ff2d2d7812 */ /* 0x000fe400078ec0ff */
[----:B------:R-:W-:Y:S01]  /*253e0*/  PRMT R84, R84, 0x5410, R44 ;  /* 0x0000541054547816 */ /* 0x000fe2000000002c */
[-C--:B------:R-:W-:Y:S03]  /*253f0*/  HMMA.16816.F32.BF16 R12, R36, R50.reuse, R12 ;  /* 0x00000032240c723c */ /* 0x080fe6000004180c */
[----:B------:R-:W-:Y:S02]  /*25400*/  PRMT R83, R45, 0x5410, R83 ;  /* 0x000054102d537816 */ /* 0x000fe40000000053 */
[C---:B------:R-:W-:Y:S01]  /*25410*/  LOP3.LUT R48, R144.reuse, 0xffff, RZ, 0xc0, !PT ;  /* 0x0000ffff90307812 */ /* 0x040fe200078ec0ff */
[----:B------:R-:W1:Y:S01]  /*25420*/  LDSM.16.MT88.4 R44, [R214+0x5000] ;  /* 0x00500000d62c783b */ /* 0x000e620000004200 */
[----:B------:R-:W-:Y:S01]  /*25430*/  LOP3.LUT R81, R144, 0xff, RZ, 0xc0, !PT ;  /* 0x000000ff90517812 */ /* 0x000fe200078ec0ff */
[C---:B------:R-:W-:Y:S01]  /*25440*/  HMMA.16816.F32.BF16 R16, R40.reuse, R50, R16 ;  /* 0x000000322810723c */ /* 0x040fe20000041810 */
[----:B------:R-:W-:Y:S03]  /*25450*/  SHF.R.U32.HI R48, RZ, 0x8, R48 ;  /* 0x00000008ff307819 */ /* 0x000fe60000011630 */
[C---:B------:R-:W-:Y:S02]  /*25460*/  LOP3.LUT R49, R140.reuse, 0xffff, RZ, 0xc0, !PT ;  /* 0x0000ffff8c317812 */ /* 0x040fe400078ec0ff */
[----:B------:R-:W-:Y:S02]  /*25470*/  PRMT R81, R81, 0x5410, R48 ;  /* 0x0000541051517816 */ /* 0x000fe40000000030 */
[--C-:B------:R-:W-:Y:S01]  /*25480*/  SHF.R.U32.HI R48, RZ, 0x10, R140.reuse ;  /* 0x00000010ff307819 */ /* 0x100fe2000001168c */
[-C--:B--2---:R-:W-:Y:S03]  /*25490*/  HMMA.16816.F32.BF16 R20, R40, R52.reuse, R20 ;  /* 0x000000342814723c */ /* 0x084fe60000041814 */
[----:B------:R-:W-:Y:S02]  /*254a0*/  LOP3.LUT R85, R140, 0xff, RZ, 0xc0, !PT ;  /* 0x000000ff8c557812 */ /* 0x000fe400078ec0ff */
[----:B------:R-:W-:Y:S02]  /*254b0*/  SHF.R.U32.HI R140, RZ, 0x18, R140 ;  /* 0x00000018ff8c7819 */ /* 0x000fe4000001168c */
[----:B------:R-:W-:Y:S01]  /*254c0*/  SHF.R.U32.HI R49, RZ, 0x8, R49 ;  /* 0x00000008ff317819 */ /* 0x000fe20000011631 */
[C---:B------:R-:W-:Y:S01]  /*254d0*/  HMMA.16816.F32.BF16 R24, R36.reuse, R52, R24 ;  /* 0x000000342418723c */ /* 0x040fe20000041818 */
[----:B------:R-:W-:Y:S03]  /*254e0*/  LOP3.LUT R48, R48, 0xff, RZ, 0xc0, !PT ;  /* 0x000000ff30307812 */ /* 0x000fe600078ec0ff */
[----:B------:R-:W-:Y:S02]  /*254f0*/  SHF.R.U32.HI R82, RZ, 0x10, R144 ;  /* 0x00000010ff527819 */ /* 0x000fe40000011690 */
[----:B------:R-:W-:Y:S02]  /*25500*/  LOP3.LUT R87, R146, 0xffff, RZ, 0xc0, !PT ;  /* 0x0000ffff92577812 */ /* 0x000fe400078ec0ff */
[----:B------:R-:W-:Y:S01]  /*25510*/  PRMT R85, R85, 0x5410, R49 ;  /* 0x0000541055557816 */ /* 0x000fe20000000031 */
[-C--:B------:R-:W-:Y:S03]  /*25520*/  HMMA.16816.F32.BF16 R28, R36, R54.reuse, R28 ;  /* 0x00000036241c723c */ /* 0x080fe6000004181c */
[----:B------:R-:W-:Y:S02]  /*25530*/  PRMT R53, R48, 0x5410, R140 ;  /* 0x0000541030357816 */ /* 0x000fe4000000008c */
[----:B------:R-:W-:Y:S01]  /*25540*/  SHF.R.U32.HI R86, RZ, 0x10, R146 ;  /* 0x00000010ff567819 */ /* 0x000fe20000011692 */
[----:B------:R-:W2:Y:S01]  /*25550*/  LDSM.16.MT88.4 R48, [R213+0x5000] ;  /* 0x00500000d530783b */ /* 0x000ea20000004200 */
        /* <DEDUP_REMOVED lines=9> */
[----:B------:R-:W-:Y:S01]  /*255f0*/  LOP3.LUT R82, R82, 0xff, RZ, 0xc0, !PT ;  /* 0x000000ff52527812 */ /* 0x000fe200078ec0ff */
[--C-:B------:R-:W-:Y:S01]  /*25600*/  HSET2.LE.AND R39, R83, R165.reuse, PT ;  /* 0x000000a553277233 */ /* 0x100fe20003803000 */
[----:B------:R-:W-:Y:S01]  /*25610*/  PRMT R52, R52, 0x5410, R87 ;  /* 0x0000541034347816 */ /* 0x000fe20000000057 */
[--C-:B------:R-:W-:Y:S01]  /*25620*/  HSET2.LE.AND R42, R81, R165.reuse, PT ;  /* 0x000000a5512a7233 */ /* 0x100fe20003803000 */
        /* <DEDUP_REMOVED lines=12> */
[-C--:B-1----:R-:W-:Y:S01]  /*256f0*/  HMMA.16816.F32.BF16 R4, R36, R44.reuse, R4 ;  /* 0x0000002c2404723c */ /* 0x082fe20000041804 */
[----:B------:R-:W-:Y:S02]  /*25700*/  LOP3.LUT R43, R43, R73, RZ, 0xc0, !PT ;  /* 0x000000492b2b7212 */ /* 0x000fe400078ec0ff */
[----:B------:R-:W-:Y:S02]  /*25710*/  LOP3.LUT R74, R128, 0xff, RZ, 0xc0, !PT ;  /* 0x000000ff804a7812 */ /* 0x000fe400078ec0ff */
[----:B------:R-:W-:Y:S02]  /*25720*/  LOP3.LUT R54, R138, 0xffff, RZ, 0xc0, !PT ;  /* 0x0000ffff8a367812 */ /* 0x000fe400078ec0ff */
[----:B------:R-:W-:Y:S01]  /*25730*/  SHF.R.U32.HI R52, RZ, 0x10, R128 ;  /* 0x00000010ff347819 */ /* 0x000fe20000011680 */
[C---:B------:R-:W-:Y:S01]  /*25740*/  HMMA.16816.F32.BF16 R8, R40.reuse, R44, R8 ;  /* 0x0000002c2808723c */ /* 0x040fe20000041808 */
[----:B------:R-:W-:Y:S03]  /*25750*/  SHF.R.U32.HI R76, RZ, 0x10, R120 ;  /* 0x00000010ff4c7819 */ /* 0x000fe60000011678 */
[----:B------:R-:W-:Y:S02]  /*25760*/  SHF.R.U32.HI R75, RZ, 0x18, R128 ;  /* 0x00000018ff4b7819 */ /* 0x000fe40000011680 */
[----:B------:R-:W-:Y:S02]  /*25770*/  LOP3.LUT R55, R52, 0xff, RZ, 0xc0, !PT ;  /* 0x000000ff34377812 */ /* 0x000fe400078ec0ff */
[----:B------:R-:W-:Y:S01]  /*25780*/  LOP3.LUT R44, R128, 0xffff, RZ, 0xc0, !PT ;  /* 0x0000ffff802c7812 */ /* 0x000fe200078ec0ff */
[-C--:B------:R-:W-:Y:S03]  /*25790*/  HMMA.16816.F32.BF16 R12, R40, R46.reuse, R12 ;  /* 0x0000002e280c723c */ /* 0x080fe6000004180c */
[----:B------:R-:W-:Y:S02]  /*257a0*/  SHF.R.U32.HI R44, RZ, 0x8, R44 ;  /* 0x00000008ff2c7819 */ /* 0x000fe4000001162c */
[----:B------:R-:W-:Y:S02]  /*257b0*/  LOP3.LUT R77, R120, 0xff, RZ, 0xc0, !PT ;  /* 0x000000ff784d7812 */ /* 0x000fe400078ec0ff */
[----:B------:R-:W-:Y:S01]  /*257c0*/  PRMT R74, R74, 0x5410, R44 ;  /* 0x000054104a4a7816 */ /* 0x000fe2000000002c */
[C---:B------:R-:W-:Y:S01]  /*257d0*/  HMMA.16816.F32.BF16 R16, R36.reuse, R46, R16 ;  /* 0x0000002e2410723c */ /* 0x040fe20000041810 */
[----:B------:R-:W-:Y:S01]  /*257e0*/  LOP3.LUT R76, R76, 0xff, RZ, 0xc0, !PT ;  /* 0x000000ff4c4c7812 */ /* 0x000fe200078ec0ff */
[----:B------:R-:W1:Y:S02]  /*257f0*/  LDSM.16.MT88.4 R44, [R214+0x5400] ;  /* 0x00540000d62c783b */ /* 0x000e640000004200 */
[----:B------:R-:W-:Y:S02]  /*25800*/  LOP3.LUT R52, R122, 0xffff, RZ, 0xc0, !PT ;  /* 0x0000ffff7a347812 */ /* 0x000fe400078ec0ff */
[----:B------:R-:W-:Y:S02]  /*25810*/  SHF.R.U32.HI R73, RZ, 0x10, R138 ;  /* 0x00000010ff497819 */ /* 0x000fe4000001168a */
[----:B------:R-:W-:Y:S01]  /*25820*/  PRMT R75, R55, 0x5410, R75 ;  /* 0x00005410374b7816 */ /* 0x000fe2000000004b */
[-C--:B--2---:R-:W-:Y:S03]  /*25830*/  HMMA.16816.F32.BF16 R20, R36, R48.reuse, R20 ;  /* 0x000000302414723c */ /* 0x084fe60000041814 */
[----:B------:R-:W-:Y:S02]  /*25840*/  SHF.R.U32.HI R78, RZ, 0x10, R122 ;  /* 0x00000010ff4e7819 */ /* 0x000fe4000001167a */
[----:B------:R-:W-:Y:S02]  /*25850*/  LOP3.LUT R53, R138, 0xff, RZ, 0xc0, !PT ;  /* 0x000000ff8a357812 */ /* 0x000fe400078ec0ff */
[----:B------:R-:W-:Y:S01]  /*25860*/  SHF.R.U32.HI R52, RZ, 0x8, R52 ;  /* 0x00000008ff347819 */ /* 0x000fe20000011634 */
[C---:B------:R-:W-:Y:S01]  /*25870*/  HMMA.16816.F32.BF16 R24, R40.reuse, R48, R24 ;  /* 0x000000302818723c */ /* 0x040fe20000041818 */
[----:B------:R-:W-:Y:S03]  /*25880*/  SHF.R.U32.HI R138, RZ, 0x18, R138 ;  /* 0x00000018ff8a7819 */ /* 0x000fe6000001168a */
[----:B------:R-:W-:Y:S02]  /*25890*/  LOP3.LUT R78, R78, 0xff, RZ, 0xc0, !PT ;  /* 0x000000ff4e4e7812 */ /* 0x000fe400078ec0ff */
[----:B------:R-:W-:Y:S02]  /*258a0*/  LOP3.LUT R73, R73, 0xff, RZ, 0xc0, !PT ;  /* 0x000000ff49497812 */ /* 0x000fe400078ec0ff */
[----:B------:R-:W-:Y:S01]  /*258b0*/  SHF.R.U32.HI R48, RZ, 0x8, R54 ;  /* 0x00000008ff307819 */ /* 0x000fe20000011636 */
[-C--:B------:R-:W-:Y:S03]  /*258c0*/  HMMA.16816.F32.BF16 R28, R40, R50.reuse, R28 ;  /* 0x00000032281c723c */ /* 0x080fe6000004181c */
[----:B------:R-:W-:Y:S02]  /*258d0*/  LOP3.LUT R54, R120, 0xffff, RZ, 0xc0, !PT ;  /* 0x0000ffff78367812 */ /* 0x000fe400078ec0ff */
[----:B------:R-:W-:Y:S02]  /*258e0*/  SHF.R.U32.HI R120, RZ, 0x18, R120 ;  /* 0x00000018ff787819 */ /* 0x000fe40000011678 */
[----:B------:R-:W-:Y:S01]  /*258f0*/  SHF.R.U32.HI R54, RZ, 0x8, R54 ;  /* 0x00000008ff367819 */ /* 0x000fe20000011636 */
[----:B------:R-:W-:Y:S01]  /*25900*/  HMMA.16816.F32.BF16 R32, R36, R50, R32 ;  /* 0x000000322420723c */ /* 0x000fe20000041820 */
[----:B------:R-:W-:Y:S03]  /*25910*/  PRMT R76, R76, 0x5410, R120 ;  /* 0x000054104c4c7816 */ /* 0x000fe60000000078 */
[----:B------:R-:W-:Y:S01]  /*25920*/  PRMT R77, R77, 0x5410, R54 ;  /* 0x000054104d4d7816 */ /* 0x000fe20000000036 */
[--C-:B------:R-:W-:Y:S01]  /*25930*/  HSET2.LE.AND R42, R74, R165.reuse, PT ;  /* 0x000000a54a2a7233 */ /* 0x100fe20003803000 */
[----:B------:R-:W-:Y:S01]  /*25940*/  LOP3.LUT R49, R122, 0xff, RZ, 0xc0, !PT ;  /* 0x000000ff7a317812 */ /* 0x000fe200078ec0ff */
[--C-:B------:R-:W-:Y:S01]  /*25950*/  HSET2.LE.AND R41, R76, R165.reuse, PT ;  /* 0x000000a54c297233 */ /* 0x100fe20003803000 */
[----:B------:R-:W-:Y:S01]  /*25960*/  SHF.R.U32.HI R122, RZ, 0x18, R122 ;  /* 0x00000018ff7a7819 */ /* 0x000fe2000001167a */
[--C-:B------:R-:W-:Y:S03]  /*25970*/  HSET2.LE.AND R40, R77, R165.reuse, PT ;  /* 0x000000a54d287233 */ /* 0x100fe60003803000 */
[----:B------:R-:W-:Y:S01]  /*25980*/  PRMT R48, R53, 0x5410, R48 ;  /* 0x0000541035307816 */ /* 0x000fe20000000030 */
[--C-:B------:R-:W-:Y:S01]  /*25990*/  HSET2.LE.AND R43, R75, R165.reuse, PT ;  /* 0x000000a54b2b7233 */ /* 0x100fe20003803000 */
[----:B------:R-:W-:Y:S02]  /*259a0*/  PRMT R49, R49, 0x5410, R52 ;  /* 0x0000541031317816 */ /* 0x000fe40000000034 */
[----:B------:R-:W-:Y:S01]  /*259b0*/  PRMT R74, R78, 0x5410, R122 ;  /* 0x000054104e4a7816 */ /* 0x000fe2000000007a */
[----:B------:R-:W2:Y:S01]  /*259c0*/  LDSM.16.MT88.4 R52, [R213+0x5400] ;  /* 0x00540000d534783b */ /* 0x000ea20000004200 */
[----:B------:R-:W-:Y:S01]  /*259d0*/  PRMT R39, R73, 0x5410, R138 ;  /* 0x0000541049277816 */ /* 0x000fe2000000008a */
[--C-:B------:R-:W-:Y:S01]  /*259e0*/  HSET2.LE.AND R36, R49, R165.reuse, PT ;  /* 0x000000a531247233 */ /* 0x100fe20003803000 */
[----:B------:R-:W-:Y:S01]  /*259f0*/  LOP3.LUT R40, R40, R72, RZ, 0xc0, !PT ;  /* 0x0000004828287212 */ /* 0x000fe200078ec0ff */
        /* <DEDUP_REMOVED lines=11> */
[----:B------:R-:W-:Y:S02]  /*25ab0*/  SHF.R.U32.HI R51, RZ, 0x18, R132 ;  /* 0x00000018ff337819 */ /* 0x000fe40000011684 */
[----:B------:R-:W-:Y:S02]  /*25ac0*/  LOP3.LUT R65, R132, 0xff, RZ, 0xc0, !PT ;  /* 0x000000ff84417812 */ /* 0x000fe400078ec0ff */
[----:B------:R-:W-:Y:S01]  /*25ad0*/  SHF.R.U32.HI R48, RZ, 0x18, R152 ;  /* 0x00000018ff307819 */ /* 0x000fe20000011698 */
[C---:B------:R-:W-:Y:S01]  /*25ae0*/  HMMA.16816.F32.BF16 R8, R36.reuse, R44, R8 ;  /* 0x0000002c2408723c */ /* 0x040fe20000041808 */
[----:B------:R-:W-:Y:S03]  /*25af0*/  LOP3.LUT R49, R152, 0xff, RZ, 0xc0, !PT ;  /* 0x000000ff98317812 */ /* 0x000fe600078ec0ff */
[----:B------:R-:W-:Y:S02]  /*25b00*/  LOP3.LUT R150, R114, 0xff, RZ, 0xc0, !PT ;  /* 0x000000ff72967812 */ /* 0x000fe400078ec0ff */
[----:B------:R-:W-:Y:S02]  /*25b10*/  SHF.R.U32.HI R151, RZ, 0x10, R114 ;  /* 0x00000010ff977819 */ /* 0x000fe40000011672 */
[----:B------:R-:W-:Y:S01]  /*25b20*/  SHF.R.U32.HI R45, RZ, 0x10, R132 ;  /* 0x00000010ff2d7819 */ /* 0x000fe20000011684 */
[-C--:B------:R-:W-:Y:S03]  /*25b30*/  HMMA.16816.F32.BF16 R12, R36, R46.reuse, R12 ;  /* 0x0000002e240c723c */ /* 0x080fe6000004180c */
[----:B------:R-:W-:Y:S02]  /*25b40*/  LOP3.LUT R44, R132, 0xffff, RZ, 0xc0, !PT ;  /* 0x0000ffff842c7812 */ /* 0x000fe400078ec0ff */
[----:B------:R-:W-:Y:S02]  /*25b50*/  LOP3.LUT R50, R45, 0xff, RZ, 0xc0, !PT ;  /* 0x000000ff2d327812 */ /* 0x000fe400078ec0ff */
[----:B------:R-:W-:Y:S01]  /*25b60*/  SHF.R.U32.HI R44, RZ, 0x8, R44 ;  /* 0x00000008ff2c7819 */ /* 0x000fe2000001162c */
[C---:B------:R-:W-:Y:S01]  /*25b70*/  HMMA.16816.F32.BF16 R16, R40.reuse, R46, R16 ;  /* 0x0000002e2810723c */ /* 0x040fe20000041810 */
[----:B------:R-:W-:Y:S03]  /*25b80*/  PRMT R51, R50, 0x5410, R51 ;  /* 0x0000541032337816 */ /* 0x000fe60000000033 */
[----:B------:R-:W-:Y:S02]  /*25b90*/  PRMT R65, R65, 0x5410, R44 ;  /* 0x0000541041417816 */ /* 0x000fe4000000002c */
[----:B------:R-:W-:Y:S02]  /*25ba0*/  LOP3.LUT R50, R118, 0xff, RZ, 0xc0, !PT ;  /* 0x000000ff76327812 */ /* 0x000fe400078ec0ff */
[----:B------:R-:W-:Y:S01]  /*25bb0*/  SHF.R.U32.HI R47, RZ, 0x10, R152 ;  /* 0x00000010ff2f7819 */ /* 0x000fe20000011698 */
[-C--:B--2---:R-:W-:Y:S03]  /*25bc0*/  HMMA.16816.F32.BF16 R20, R40, R52.reuse, R20 ;  /* 0x000000342814723c */ /* 0x084fe60000041814 */
[----:B------:R-:W-:Y:S02]  /*25bd0*/  LOP3.LUT R66, R47, 0xff, RZ, 0xc0, !PT ;  /* 0x000000ff2f427812 */ /* 0x000fe400078ec0ff */
[----:B------:R-:W-:Y:S02]  /*25be0*/  LOP3.LUT R46, R152, 0xffff, RZ, 0xc0, !PT ;  /* 0x0000ffff982e7812 */ /* 0x000fe400078ec0ff */
[----:B------:R-:W-:Y:S01]  /*25bf0*/  PRMT R48, R66, 0x5410, R48 ;  /* 0x0000541042307816 */ /* 0x000fe20000000030 */
[C---:B------:R-:W-:Y:S01]  /*25c00*/  HMMA.16816.F32.BF16 R24, R36.reuse, R52, R24 ;  /* 0x000000342418723c */ /* 0x040fe20000041818 */
[C---:B------:R-:W-:Y:S01]  /*25c10*/  LOP3.LUT R66, R130.reuse, 0xffff, RZ, 0xc0, !PT ;  /* 0x0000ffff82427812 */ /* 0x040fe200078ec0ff */
[----:B------:R-:W-:Y:S02]  /*25c20*/  LDSM.16.MT88.4 R152, [R214+0x5c00] ;  /* 0x005c0000d698783b */ /* 0x000fe40000004200 */
[----:B------:R-:W-:Y:S02]  /*25c30*/  SHF.R.U32.HI R67, RZ, 0x8, R46 ;  /* 0x00000008ff437819 */ /* 0x000fe4000001162e */
[----:B------:R-:W-:Y:S02]  /*25c40*/  SHF.R.U32.HI R66, RZ, 0x8, R66 ;  /* 0x00000008ff427819 */ /* 0x000fe40000011642 */
[----:B------:R-:W-:Y:S01]  /*25c50*/  LOP3.LUT R53, R130, 0xff, RZ, 0xc0, !PT ;  /* 0x000000ff82357812 */ /* 0x000fe200078ec0ff */
[-C--:B------:R-:W-:Y:S01]  /*25c60*/  HMMA.16816.F32.BF16 R28, R36, R54.reuse, R28 ;  /* 0x00000036241c723c */ /* 0x080fe2000004181c */
[----:B------:R-:W1:Y:S02]  /*25c70*/  LDSM.16.MT88.4 R44, [R214+0x5800] ;  /* 0x00580000d62c783b */ /* 0x000e640000004200 */
[----:B------:R-:W-:Y:S02]  /*25c80*/  PRMT R53, R53, 0x5410, R66 ;  /* 0x0000541035357816 */ /* 0x000fe40000000042 */
[--C-:B------:R-:W-:Y:S02]  /*25c90*/  SHF.R.U32.HI R66, RZ, 0x10, R118.reuse ;  /* 0x00000010ff427819 */ /* 0x100fe40000011676 */
[----:B------:R-:W-:Y:S01]  /*25ca0*/  PRMT R49, R49, 0x5410, R67 ;  /* 0x0000541031317816 */ /* 0x000fe20000000043 */
[--C-:B------:R-:W-:Y:S01]  /*25cb0*/  HSET2.LE.AND R39, R51, R165.reuse, PT ;  /* 0x000000a533277233 */ /* 0x100fe20003803000 */
[----:B------:R-:W-:Y:S01]  /*25cc0*/  LOP3.LUT R67, R118, 0xffff, RZ, 0xc0, !PT ;  /* 0x0000ffff76437812 */ /* 0x000fe200078ec0ff */
[----:B------:R-:W-:Y:S02]  /*25cd0*/  HMMA.16816.F32.BF16 R32, R40, R54, R32 ;  /* 0x000000362820723c */ /* 0x000fe40000041820 */
[----:B------:R-:W-:Y:S01]  /*25ce0*/  SHF.R.U32.HI R118, RZ, 0x18, R118 ;  /* 0x00000018ff767819 */ /* 0x000fe20000011676 */
[--C-:B------:R-:W-:Y:S01]  /*25cf0*/  HSET2.LE.AND R38, R65, R165.reuse, PT ;  /* 0x000000a541267233 */ /* 0x100fe20003803000 */
[----:B------:R-:W-:Y:S01]  /*25d00*/  LOP3.LUT R39, R39, R61, RZ, 0xc0, !PT ;  /* 0x0000003d27277212 */ /* 0x000fe200078ec0ff */
[--C-:B------:R-:W-:Y:S01]  /*25d10*/  HSET2.LE.AND R36, R53, R165.reuse, PT ;  /* 0x000000a535247233 */ /* 0x100fe20003803000 */
[----:B------:R-:W-:Y:S01]  /*25d20*/  PRMT R61, R191, 0x7610, R61 ;  /* 0x00007610bf3d7816 */ /* 0x000fe2000000003d */
[--C-:B------:R-:W-:Y:S01]  /*25d30*/  HSET2.LE.AND R42, R49, R165.reuse, PT ;  /* 0x000000a5312a7233 */ /* 0x100fe20003803000 */
[----:B------:R-:W-:Y:S01]  /*25d40*/  LOP3.LUT R38, R38, R62, RZ, 0xc0, !PT ;  /* 0x0000003e26267212 */ /* 0x000fe200078ec0ff */
[--C-:B------:R-:W-:Y:S01]  /*25d50*/  HSET2.LE.AND R43, R48, R165.reuse, PT ;  /* 0x000000a5302b7233 */ /* 0x100fe20003803000 */
[----:B------:R2:W3:Y:S02]  /*25d60*/  LDL.S16 R62, [R1+0xd4] ;  /* 0x0000d400013e7983 */ /* 0x0004e40000100600 */
[----:B------:R-:W-:Y:S02]  /*25d70*/  @!P1 PRMT R56, R61, 0x5410, RZ ;  /* 0x000054103d389816 */ /* 0x000fe400000000ff */
[----:B------:R-:W-:Y:S01]  /*25d80*/  LOP3.LUT R66, R66, 0xff, RZ, 0xc0, !PT ;  /* 0x000000ff42427812 */ /* 0x000fe200078ec0ff */
[----:B------:R2:W4:Y:S01]  /*25d90*/  LDL.S16 R61, [R1+0xd0] ;  /* 0x0000d000013d7983 */ /* 0x0005220000100600 */
[----:B------:R-:W-:Y:S02]  /*25da0*/  LOP3.LUT R42, R42, R58, RZ, 0xc0, !PT ;  /* 0x0000003a2a2a7212 */ /* 0x000fe400078ec0ff */
[----:B------:R-:W-:Y:S01]  /*25db0*/  PRMT R51, R66, 0x5410, R118 ;  /* 0x0000541042337816 */ /* 0x000fe20000000076 */
[----:B------:R2:W2:Y:S01]  /*25dc0*/  LDL.S16 R58, [R1+0x148] ;  /* 0x00014800013a7983 */ /* 0x0004a20000100600 */
[--C-:B------:R-:W-:Y:S02]  /*25dd0*/  SHF.R.U32.HI R52, RZ, 0x10, R130.reuse ;  /* 0x00000010ff347819 */ /* 0x100fe40000011682 */
[----:B------:R-:W-:Y:S01]  /*25de0*/  SHF.R.U32.HI R130, RZ, 0x18, R130 ;  /* 0x00000018ff827819 */ /* 0x000fe20000011682 */
[--C-:B------:R-:W-:Y:S01]  /*25df0*/  HSET2.LE.AND R41, R51, R165.reuse, PT ;  /* 0x000000a533297233 */ /* 0x100fe20003803000 */
[----:B------:R-:W-:Y:S01]  /*25e00*/  LOP3.LUT R52, R52, 0xff, RZ, 0xc0, !PT ;  /* 0x000000ff34347812 */ /* 0x000fe200078ec0ff */
[----:B------:R1:W-:Y:S01]  /*25e10*/  STG.E.U16 [R112.64+0xf2], R56 ;  /* 0x0000f23870007986 */ /* 0x0003e2000c10152c */
[----:B------:R-:W-:Y:S02]  /*25e20*/  SHF.R.U32.HI R67, RZ, 0x8, R67 ;  /* 0x00000008ff437819 */ /* 0x000fe40000011643 */
[----:B------:R-:W-:Y:S02]  /*25e30*/  LOP3.LUT R41, R41, R59, RZ, 0xc0, !PT ;  /* 0x0000003b29297212 */ /* 0x000fe400078ec0ff */
[----:B------:R-:W-:Y:S01]  /*25e40*/  PRMT R52, R52, 0x5410, R130 ;  /* 0x0000541034347816 */ /* 0x000fe20000000082 */
[----:B------:R2:W2:Y:S01]  /*25e50*/  LDL.S16 R59, [R1+0x14c] ;  /* 0x00014c00013b7983 */ /* 0x0004a20000100600 */
[----:B------:R-:W-:Y:S02]  /*25e60*/  PRMT R50, R50, 0x5410, R67 ;  /* 0x0000541032327816 */ /* 0x000fe40000000043 */
[----:B------:R-:W-:Y:S01]  /*25e70*/  LOP3.LUT R36, R36, R64, RZ, 0xc0, !PT ;  /* 0x0000004024247212 */ /* 0x000fe200078ec0ff */
[--C-:B------:R-:W-:Y:S01]  /*25e80*/  HSET2.LE.AND R37, R52, R165.reuse, PT ;  /* 0x000000a534257233 */ /* 0x100fe20003803000 */
[----:B------:R-:W-:Y:S01]  /*25e90*/  LOP3.LUT R43, R43, R57, RZ, 0xc0, !PT ;  /* 0x000000392b2b7212 */ /* 0x000fe200078ec0ff */
[--C-:B------:R-:W-:Y:S01]  /*25ea0*/  HSET2.LE.AND R40, R50, R165.reuse, PT ;  /* 0x000000a532287233 */ /* 0x100fe20003803000 */
[----:B------:R-:W-:Y:S01]  /*25eb0*/  LOP3.LUT R57, R126, 0xffff, RZ, 0xc0, !PT ;  /* 0x0000ffff7e397812 */ /* 0x000fe200078ec0ff */
[----:B------:R-:W1:Y:S01]  /*25ec0*/  LDSM.16.MT88.4 R48, [R213+0x5800] ;  /* 0x00580000d530783b */ /* 0x000e620000004200 */
[----:B------:R-:W-:Y:S02]  /*25ed0*/  LOP3.LUT R37, R37, R63, RZ, 0xc0, !PT ;  /* 0x0000003f25257212 */ /* 0x000fe400078ec0ff */
[----:B------:R-:W-:Y:S02]  /*25ee0*/  LOP3.LUT R40, R40, R60, RZ, 0xc0, !PT ;  /* 0x0000003c28287212 */ /* 0x000fe400078ec0ff */
[----:B------:R-:W-:Y:S02]  /*25ef0*/  SHF.R.U32.HI R57, RZ, 0x8, R57 ;  /* 0x00000008ff397819 */ /* 0x000fe40000011639 */
[----:B------:R-:W-:Y:S01]  /*25f00*/  LOP3.LUT R151, R151, 0xff, RZ, 0xc0, !PT ;  /* 0x000000ff97977812 */ /* 0x000fe200078ec0ff */
[-C--:B-1----:R-:W-:Y:S01]  /*25f10*/  HMMA.16816.F32.BF16 R4, R36, R44.reuse, R4 ;  /* 0x0000002c2404723c */ /* 0x082fe20000041804 */
[----:B------:R-:W-:Y:S02]  /*25f20*/  LOP3.LUT R54, R116, 0xffff, RZ, 0xc0, !PT ;  /* 0x0000ffff74367812 */ /* 0x000fe400078ec0ff */
[--C-:B------:R-:W-:Y:S02]  /*25f30*/  SHF.R.U32.HI R55, RZ, 0x10, R116.reuse ;  /* 0x00000010ff377819 */ /* 0x100fe40000011674 */
[----:B------:R-:W-:Y:S02]  /*25f40*/  LOP3.LUT R56, R114, 0xff, RZ, 0xc0, !PT ;  /* 0x000000ff72387812 */ /* 0x000fe400078ec0ff */
[----:B------:R-:W-:Y:S01]  /*25f50*/  LOP3.LUT R55, R55, 0xff, RZ, 0xc0, !PT ;  /* 0x000000ff37377812 */ /* 0x000fe200078ec0ff */
[C---:B------:R-:W-:Y:S01]  /*25f60*/  HMMA.16816.F32.BF16 R8, R40.reuse, R44, R8 ;  /* 0x0000002c2808723c */ /* 0x040fe20000041808 */
[----:B------:R-:W-:Y:S02]  /*25f70*/  LOP3.LUT R53, R116, 0xff, RZ, 0xc0, !PT ;  /* 0x000000ff74357812 */ /* 0x000fe400078ec0ff */
[----:B------:R-:W-:Y:S02]  /*25f80*/  ISETP.LE.U32.AND P2, PT, R56, UR30, PT ;  /* 0x0000001e38007c0c */ /* 0x000fe4000bf43070 */
[----:B------:R-:W-:Y:S02]  /*25f90*/  SHF.R.U32.HI R52, RZ, 0x18, R116 ;  /* 0x00000018ff347819 */ /* 0x000fe40000011674 */
[----:B------:R-:W-:Y:S01]  /*25fa0*/  LOP3.LUT R44, R114, 0xffff, RZ, 0xc0, !PT ;  /* 0x0000ffff722c7812 */ /* 0x000fe200078ec0ff */
[-C--:B------:R-:W-:Y:S01]  /*25fb0*/  HMMA.16816.F32.BF16 R12, R40, R46.reuse, R12 ;  /* 0x0000002e280c723c */ /* 0x080fe2000004180c */
[----:B------:R-:W-:Y:S03]  /*25fc0*/  SHF.R.U32.HI R54, RZ, 0x8, R54 ;  /* 0x00000008ff367819 */ /* 0x000fe60000011636 */
[----:B------:R-:W-:Y:S02]  /*25fd0*/  SHF.R.U32.HI R44, RZ, 0x8, R44 ;  /* 0x00000008ff2c7819 */ /* 0x000fe4000001162c */
[----:B------:R-:W-:Y:S02]  /*25fe0*/  SHF.R.U32.HI R56, RZ, 0x18, R126 ;  /* 0x00000018ff387819 */ /* 0x000fe4000001167e */
[C---:B------:R-:W-:Y:S01]  /*25ff0*/  HMMA.16816.F32.BF16 R16, R36.reuse, R46, R16 ;  /* 0x0000002e2410723c */ /* 0x040fe20000041810 */
[----:B------:R-:W-:Y:S03]  /*26000*/  PRMT R150, R150, 0x5410, R44 ;  /* 0x0000541096967816 */ /* 0x000fe6000000002c */
[----:B------:R-:W-:Y:S02]  /*26010*/  LOP3.LUT R44, R126, 0xff, RZ, 0xc0, !PT ;  /* 0x000000ff7e2c7812 */ /* 0x000fe400078ec0ff */
[----:B------:R-:W-:Y:S01]  /*26020*/  LOP3.LUT R45, R114, 0xffff, RZ, 0xc0, !PT ;  /* 0x0000ffff722d7812 */ /* 0x000fe200078ec0ff */
[--C-:B------:R-:W-:Y:S01]  /*26030*/  HSET2.LE.AND R150, R150, R165.reuse, PT ;  /* 0x000000a596967233 */ /* 0x100fe20003803000 */
[----:B------:R-:W-:Y:S01]  /*26040*/  SHF.R.U32.HI R47, RZ, 0x10, R126 ;  /* 0x00000010ff2f7819 */ /* 0x000fe2000001167e */
[-C--:B------:R-:W-:Y:S03]  /*26050*/  HMMA.16816.F32.BF16 R20, R36, R48.reuse, R20 ;  /* 0x000000302414723c */ /* 0x080fe60000041814 */
[----:B------:R-:W-:Y:S02]  /*26060*/  PRMT R44, R44, 0x5410, R57 ;  /* 0x000054102c2c7816 */ /* 0x000fe40000000039 */
[----:B------:R-:W-:Y:S02]  /*26070*/  LOP3.LUT R47, R47, 0xff, RZ, 0xc0, !PT ;  /* 0x000000ff2f2f7812 */ /* 0x000fe400078ec0ff */
[----:B------:R-:W-:Y:S01]  /*26080*/  PRMT R53, R53, 0x5410, R54 ;  /* 0x0000541035357816 */ /* 0x000fe20000000036 */
[C---:B------:R-:W-:Y:S01]  /*26090*/  HMMA.16816.F32.BF16 R24, R40.reuse, R48, R24 ;  /* 0x000000302818723c */ /* 0x040fe20000041818 */
[----:B------:R-:W-:Y:S03]  /*260a0*/  PRMT R52, R55, 0x5410, R52 ;  /* 0x0000541037347816 */ /* 0x000fe60000000034 */
[----:B------:R-:W-:Y:S01]  /*260b0*/  PRMT R56, R47, 0x5410, R56 ;  /* 0x000054102f387816 */ /* 0x000fe20000000038 */
[--C-:B------:R-:W-:Y:S01]  /*260c0*/  HSET2.LE.AND R53, R53, R165.reuse, PT ;  /* 0x000000a535357233 */ /* 0x100fe20003803000 */
[----:B------:R-:W-:Y:S01]  /*260d0*/  SHF.R.U32.HI R45, RZ, 0x8, R45 ;  /* 0x00000008ff2d7819 */ /* 0x000fe2000001162d */
[--C-:B------:R-:W-:Y:S01]  /*260e0*/  HSET2.LE.AND R48, R44, R165.reuse, PT ;  /* 0x000000a52c307233 */ /* 0x100fe20003803000 */
[----:B------:R-:W-:Y:S01]  /*260f0*/  SHF.R.U32.HI R46, RZ, 0x18, R114 ;  /* 0x00000018ff2e7819 */ /* 0x000fe20000011672 */
[-C--:B------:R-:W-:Y:S01]  /*26100*/  HMMA.16816.F32.BF16 R28, R40, R50.reuse, R28 ;  /* 0x00000032281c723c */ /* 0x080fe2000004181c */
[----:B------:R-:W1:Y:S02]  /*26110*/  LDSM.16.MT88.4 R40, [R213+0x5c00] ;  /* 0x005c0000d528783b */ /* 0x000e640000004200 */
[----:B------:R-:W-:Y:S01]  /*26120*/  LOP3.LUT R160, R48, R160, RZ, 0xc0, !PT ;  /* 0x000000a030a07212 */ /* 0x000fe200078ec0ff */
[--C-:B------:R-:W-:Y:S01]  /*26130*/  HSET2.LE.AND R48, R56, R165.reuse, PT ;  /* 0x000000a538307233 */ /* 0x100fe20003803000 */
[----:B------:R-:W-:Y:S01]  /*26140*/  LOP3.LUT R45, R45, 0xffff, RZ, 0xc0, !PT ;  /* 0x0000ffff2d2d7812 */ /* 0x000fe200078ec0ff */
[--C-:B------:R-:W-:Y:S01]  /*26150*/  HSET2.LE.AND R52, R52, R165.reuse, PT ;  /* 0x000000a534347233 */ /* 0x100fe20003803000 */
[----:B------:R-:W-:Y:S01]  /*26160*/  LOP3.LUT R162, R53, R162, RZ, 0xc0, !PT ;  /* 0x000000a235a27212 */ /* 0x000fe200078ec0ff */
[----:B------:R-:W-:Y:S01]  /*26170*/  HMMA.16816.F32.BF16 R32, R36, R50, R32 ;  /* 0x000000322420723c */ /* 0x000fe20000041820 */
[----:B------:R-:W-:Y:S03]  /*26180*/  ISETP.LE.U32.AND P1, PT, R45, UR30, PT ;  /* 0x0000001e2d007c0c */ /* 0x000fe6000bf23070 */
[----:B------:R-:W-:Y:S02]  /*26190*/  LOP3.LUT R161, R48, R161, RZ, 0xc0, !PT ;  /* 0x000000a130a17212 */ /* 0x000fe400078ec0ff */
[----:B------:R-:W-:Y:S02]  /*261a0*/  LOP3.LUT R163, R52, R163, RZ, 0xc0, !PT ;  /* 0x000000a334a37212 */ /* 0x000fe400078ec0ff */
[----:B------:R-:W-:Y:S04]  /*261b0*/  LOP3.LUT R45, R124, 0xffff, RZ, 0xc0, !PT ;  /* 0x0000ffff7c2d7812 */ /* 0x000fe800078ec0ff */
[----:B------:R-:W-:Y:S01]  /*261c0*/  SHF.R.U32.HI R54, RZ, 0x10, R124 ;  /* 0x00000010ff367819 */ /* 0x000fe2000001167c */
[-C--:B------:R-:W-:Y:S01]  /*261d0*/  HMMA.16816.F32.BF16 R144, R160, R152.reuse, R4 ;  /* 0x00000098a090723c */ /* 0x080fe20000041804 */
[--C-:B------:R-:W-:Y:S02]  /*261e0*/  PRMT R151, R151, 0x5410, R46.reuse ;  /* 0x0000541097977816 */ /* 0x100fe4000000002e */
[C---:B------:R-:W-:Y:S02]  /*261f0*/  PRMT R47, R106.reuse, 0x7610, R47 ;  /* 0x000076106a2f7816 */ /* 0x040fe4000000002f */
[----:B------:R-:W-:Y:S01]  /*26200*/  PRMT R46, R106, 0x7632, R46 ;  /* 0x000076326a2e7816 */ /* 0x000fe2000000002e */
[--C-:B------:R-:W-:Y:S01]  /*26210*/  HSET2.LE.AND R151, R151, R165.reuse, PT ;  /* 0x000000a597977233 */ /* 0x100fe20003803000 */
[----:B------:R-:W-:Y:S02]  /*26220*/  LOP3.LUT R55, R124, 0xff, RZ, 0xc0, !PT ;  /* 0x000000ff7c377812 */ /* 0x000fe400078ec0ff */
[----:B------:R-:W-:Y:S03]  /*26230*/  SHF.R.U32.HI R124, RZ, 0x18, R124 ;  /* 0x00000018ff7c7819 */ /* 0x000fe6000001167c */
[----:B------:R-:W-:Y:S02]  /*26240*/  SHF.R.U32.HI R45, RZ, 0x8, R45 ;  /* 0x00000008ff2d7819 */ /* 0x000fe4000001162d */
[----:B------:R-:W-:Y:S02]  /*26250*/  LOP3.LUT R54, R54, 0xff, RZ, 0xc0, !PT ;  /* 0x000000ff36367812 */ /* 0x000fe400078ec0ff */
[----:B------:R-:W-:Y:S02]  /*26260*/  SHF.R.U32.HI R4, RZ, 0x10, R114 ;  /* 0x00000010ff047819 */ /* 0x000fe40000011672 */
[--C-:B------:R-:W-:Y:S02]  /*26270*/  PRMT R55, R55, 0x5410, R45.reuse ;  /* 0x0000541037377816 */ /* 0x100fe4000000002d */
[----:B------:R-:W-:Y:S02]  /*26280*/  PRMT R54, R54, 0x5410, R124 ;  /* 0x0000541036367816 */ /* 0x000fe4000000007c */
[C---:B------:R-:W-:Y:S01]  /*26290*/  PRMT R45, R105.reuse, 0x7610, R45 ;  /* 0x00007610692d7816 */ /* 0x040fe2000000002d */
[--C-:B------:R-:W-:Y:S01]  /*262a0*/  HSET2.LE.AND R49, R55, R165.reuse, PT ;  /* 0x000000a537317233 */ /* 0x100fe20003803000 */
[----:B------:R-:W-:Y:S01]  /*262b0*/  PRMT R44, R105, 0x7632, R44 ;  /* 0x00007632692c7816 */ /* 0x000fe2000000002c */
[----:B------:R-:W-:Y:S01]  /*262c0*/  HSET2.LE.AND R48, R54, R165, PT ;  /* 0x000000a536307233 */ /* 0x000fe20003803000 */
[----:B------:R-:W-:Y:S01]  /*262d0*/  PRMT R36, R47, 0x5410, R46 ;  /* 0x000054102f247816 */ /* 0x000fe2000000002e */
[----:B------:R-:W-:Y:S01]  /*262e0*/  IMAD.MOV.U32 R165, RZ, RZ, R2 ;  /* 0x000000ffffa57224 */ /* 0x000fe200078e0002 */
[----:B------:R-:W-:Y:S02]  /*262f0*/  LOP3.LUT R4, R4, 0xff, RZ, 0xc0, !PT ;  /* 0x000000ff04047812 */ /* 0x000fe400078ec0ff */
[----:B------:R-:W-:Y:S02]  /*26300*/  SHF.R.U32.HI R114, RZ, 0x18, R114 ;  /* 0x00000018ff727819 */ /* 0x000fe40000011672 */
[----:B------:R-:W-:Y:S02]  /*26310*/  LOP3.LUT R150, R150, R36, RZ, 0xc0, !PT ;  /* 0x0000002496967212 */ /* 0x000fe400078ec0ff */
[----:B------:R-:W-:Y:S02]  /*26320*/  PRMT R36, R45, 0x5410, R44 ;  /* 0x000054102d247816 */ /* 0x000fe4000000002c */
[----:B------:R-:W-:Y:S02]  /*26330*/  LOP3.LUT R148, R49, R148, RZ, 0xc0, !PT ;  /* 0x0000009431947212 */ /* 0x000fe400078ec0ff */
[----:B------:R-:W-:Y:S02]  /*26340*/  LOP3.LUT R149, R48, R149, RZ, 0xc0, !PT ;  /* 0x0000009530957212 */ /* 0x000fe400078ec0ff */
[----:B------:R-:W-:Y:S07]  /*26350*/  LOP3.LUT R151, R151, R36, RZ, 0xc0, !PT ;  /* 0x0000002497977212 */ /* 0x000fee00078ec0ff */
[C---:B------:R-:W-:Y:S08]  /*26360*/  HMMA.16816.F32.BF16 R132, R148.reuse, R152, R8 ;  /* 0x000000989484723c */ /* 0x040ff00000041808 */
[-C--:B------:R-:W-:Y:S08]  /*26370*/  HMMA.16816.F32.BF16 R136, R148, R154.reuse, R12 ;  /* 0x0000009a9488723c */ /* 0x080ff0000004180c */
[C---:B------:R-:W-:Y:S08]  /*26380*/  HMMA.16816.F32.BF16 R152, R160.reuse, R154, R16 ;  /* 0x0000009aa098723c */ /* 0x040ff00000041810 */
[-C--:B-1----:R-:W-:Y:S08]  /*26390*/  HMMA.16816.F32.BF16 R156, R160, R40.reuse, R20 ;  /* 0x00000028a09c723c */ /* 0x082ff00000041814 */
[C---:B------:R-:W-:Y:S08]  /*263a0*/  HMMA.16816.F32.BF16 R140, R148.reuse, R40, R24 ;  /* 0x00000028948c723c */ /* 0x040ff00000041818 */
[-C--:B------:R-:W-:Y:S08]  /*263b0*/  HMMA.16816.F32.BF16 R148, R148, R42.reuse, R28 ;  /* 0x0000002a9494723c */ /* 0x080ff0000004181c */
[----:B------:R-:W-:Y:S01]  /*263c0*/  HMMA.16816.F32.BF16 R160, R160, R42, R32 ;  /* 0x0000002aa0a0723c */ /* 0x000fe20000041820 */
[----:B---3--:R-:W-:Y:S05]  /*263d0*/  @!P2 HFMA2.BF16_V2 R62, -RZ.H0_H0, RZ.H0_H0, -R47.H0_H0 ;  /* 0x200000ffff3ea231 */ /* 0x008fea000034092f */
[----:B------:R-:W-:Y:S01]  /*263e0*/  @!P2 STL.S16 [R1+0xd4], R62 ;  /* 0x0000d43e0100a387 */ /* 0x000fe20000100600 */
[----:B----4-:R-:W-:Y:S01]  /*263f0*/  @!P1 HFMA2.BF16_V2 R61, -RZ.H0_H0, RZ.H0_H0, -R46.H0_H0 ;  /* 0x200000ffff3d9231 */ /* 0x010fe2000034092e */
[----:B------:R-:W-:Y:S04]  /*26400*/  PRMT R60, R62, 0x7610, R60 ;  /* 0x000076103e3c7816 */ /* 0x000fe8000000003c */
[----:B------:R-:W-:Y:S01]  /*26410*/  @!P1 STL.S16 [R1+0xd0], R61 ;  /* 0x0000d03d01009387 */ /* 0x000fe20000100600 */
[----:B------:R-:W-:Y:S02]  /*26420*/  PRMT R57, R61, 0x7610, R57 ;  /* 0x000076103d397816 */ /* 0x000fe40000000039 */
[----:B------:R-:W-:Y:S02]  /*26430*/  @!P2 PRMT R47, R60, 0x5410, RZ ;  /* 0x000054103c2fa816 */ /* 0x000fe400000000ff */
[----:B------:R-:W-:Y:S02]  /*26440*/  @!P1 PRMT R46, R57, 0x5410, RZ ;  /* 0x00005410392e9816 */ /* 0x000fe400000000ff */
[----:B------:R-:W-:Y:S01]  /*26450*/  ISETP.LE.U32.AND P2, PT, R4, UR30, PT ;  /* 0x0000001e04007c0c */ /* 0x000fe2000bf43070 */
[----:B------:R-:W-:Y:S01]  /*26460*/  STG.E.U16 [R110.64+0xee], R47 ;  /* 0x0000ee2f6e007986 */ /* 0x000fe2000c10152c */
[----:B------:R-:W-:Y:S03]  /*26470*/  ISETP.LE.U32.AND P1, PT, R114, UR30, PT ;  /* 0x0000001e72007c0c */ /* 0x000fe6000bf23070 */
[----:B------:R-:W-:Y:S08]  /*26480*/  STG.E.U16 [R110.64+0xf0], R46 ;  /* 0x0000f02e6e007986 */ /* 0x000ff0000c10152c */
[----:B--2---:R-:W-:Y:S02]  /*26490*/  @!P2 HFMA2.BF16_V2 R59, -RZ.H0_H0, RZ.H0_H0, -R45.H0_H0 ;  /* 0x200000ffff3ba231 */ /* 0x004fe4000034092d */
[----:B------:R-:W-:Y:S03]  /*264a0*/  @!P1 HFMA2.BF16_V2 R58, -RZ.H0_H0, RZ.H0_H0, -R44.H0_H0 ;  /* 0x200000ffff3a9231 */ /* 0x000fe6000034092c */
[----:B------:R-:W-:Y:S01]  /*264b0*/  @!P2 STL.S16 [R1+0x14c], R59 ;  /* 0x00014c3b0100a387 */ /* 0x000fe20000100600 */
[----:B------:R-:W-:Y:S02]  /*264c0*/  PRMT R5, R59, 0x7610, R5 ;  /* 0x000076103b057816 */ /* 0x000fe40000000005 */
[----:B------:R-:W-:Y:S01]  /*264d0*/  PRMT R4, R58, 0x7610, R4 ;  /* 0x000076103a047816 */ /* 0x000fe20000000004 */
[----:B------:R-:W-:Y:S01]  /*264e0*/  @!P1 STL.S16 [R1+0x148], R58 ;  /* 0x0001483a01009387 */ /* 0x000fe20000100600 */
[----:B------:R-:W-:Y:S02]  /*264f0*/  @!P2 PRMT R45, R5, 0x5410, RZ ;  /* 0x00005410052da816 */ /* 0x000fe400000000ff */
[----:B------:R-:W-:Y:S02]  /*26500*/  @!P1 PRMT R44, R4, 0x5410, RZ ;  /* 0x00005410042c9816 */ /* 0x000fe400000000ff */
[----:B------:R-:W-:Y:S01]  /*26510*/  IADD3 R4, P1, R172, -0x100, RZ ;  /* 0xffffff00ac047810 */ /* 0x000fe20007f3e0ff */
[----:B------:R-:W-:Y:S01]  /*26520*/  STG.E.U16 [R108.64+0xf0], R45 ;  /* 0x0000f02d6c007986 */ /* 0x000fe2000c10152c */
[----:B------:R-:W-:Y:S01]  /*26530*/  ISETP.LT.AND P2, PT, RZ, UR26, PT ;  /* 0x0000001aff007c0c */ /* 0x000fe2000bf41270 */
[----:B------:R-:W-:Y:S02]  /*26540*/  UIADD3 UR26, UR26, -0x1, URZ ;  /* 0xffffffff1a1a7890 */ /* 0x000fe4000fffe03f */
[----:B------:R1:W-:Y:S04]  /*26550*/  STL [R1+0x1dc], R4 ;  /* 0x0001dc0401007387 */ /* 0x0003e80000100800 */
[----:B------:R2:W-:Y:S01]  /*26560*/  STG.E.U16 [R108.64+0xf2], R44 ;  /* 0x0000f22c6c007986 */ /* 0x0005e2000c10152c */
[----:B-1----:R-:W-:Y:S05]  /*26570*/  IADD3.X R4, R173, -0x1, RZ, P1, !PT ;  /* 0xffffffffad047810 */ /* 0x002fea0000ffe4ff */
[----:B------:R2:W-:Y:S02]  /*26580*/  STL [R1+0x1e0], R4 ;  /* 0x0001e00401007387 */ /* 0x0005e40000100800 */
[----:B--2--5:R-:W-:-:S05]  /*26590*/  @P2 BRA `(.L_x_387) ;  /* 0xffff594000002947 */ /* 0x024fca000383ffff */
.L_x_386:
[----:B------:R-:W2:Y:S01]  /*265a0*/  LDL.LU R11, [R1+0x1d8] ;  /* 0x0001d800010b7983 */ /* 0x000ea20000300800 */
[----:B------:R-:W-:-:S02]  /*265b0*/  MOV R15, 0x3f800000 ;  /* 0x3f800000000f7802 */ /* 0x000fc40000000f00 */
[----:B------:R-:W-:Y:S01]  /*265c0*/  MOV R16, 0x3f800000 ;  /* 0x3f80000000107802 */ /* 0x000fe20000000f00 */
[----:B------:R-:W3:Y:S01]  /*265d0*/  LDL.LU R9, [R1+0x1d4] ;  /* 0x0001d40001097983 */ /* 0x000ee20000300800 */
[----:B------:R-:W-:Y:S02]  /*265e0*/  MOV R13, 0x3f800000 ;  /* 0x3f800000000d7802 */ /* 0x000fe40000000f00 */
[----:B------:R-:W-:Y:S01]  /*265f0*/  MOV R14, 0x3f800000 ;  /* 0x3f800000000e7802 */ /* 0x000fe20000000f00 */
[----:B------:R-:W4:Y:S01]  /*26600*/  LDL.LU R8, [R1+0x1d0] ;  /* 0x0001d00001087983 */ /* 0x000f220000300800 */
[----:B------:R-:W1:Y:S01]  /*26610*/  S2UR UR6, SR_CTAID.Y ;  /* 0x00000000000679c3 */ /* 0x000e620000002600 */
[----:B------:R-:W-:Y:S02]  /*26620*/  UISETP.NE.AND UP0, UPT, UR24, -0x1, UPT ;  /* 0xffffffff1800788c */ /* 0x000fe4000bf05270 */
[----:B------:R-:W4:Y:S01]  /*26630*/  LDL.LU R5, [R1+0x198] ;  /* 0x0001980001057983 */ /* 0x000f220000300800 */
[----:B------:R-:W-:-:S03]  /*26640*/  ULDC.64 UR4, c[0x0][0x1e8] ;  /* 0x00007a0000047ab9 */ /* 0x000fc60000000a00 */
[----:B------:R-:W4:Y:S05]  /*26650*/  LDL.LU R24, [R1+0x178] ;  /* 0x0001780001187983 */ /* 0x000f2a0000300800 */
[----:B------:R-:W-:-:S04]  /*26660*/  @UP0 UIMAD.WIDE.U32 UR8, UR24, UR4, URZ ;  /* 0x00000004180802a5 */ /* 0x000fc8000f8e003f */
[----:B------:R-:W-:-:S03]  /*26670*/  @UP0 UIMAD UR7, UR24, UR5, UR9 ;  /* 0x00000005180702a4 */ /* 0x000fc6000f8e0209 */
[----:B------:R-:W-:Y:S02]  /*26680*/  ULDC.64 UR4, c[0x0][0x1e0] ;  /* 0x0000780000047ab9 */ /* 0x000fe40000000a00 */
[----:B-1----:R-:W-:Y:S02]  /*26690*/  @!UP0 USHF.R.S32.HI UR12, URZ, 0x1f, UR6 ;  /* 0x0000001f3f0c8899 */ /* 0x002fe40008011406 */
[----:B------:R-:W-:Y:S02]  /*266a0*/  @!UP0 UIMAD.WIDE.U32 UR18, UR6, UR4, URZ ;  /* 0x00000004061282a5 */ /* 0x000fe4000f8e003f */
[----:B------:R-:W-:-:S03]  /*266b0*/  @!UP0 UIMAD UR12, UR12, UR4, URZ ;  /* 0x000000040c0c82a4 */ /* 0x000fc6000f8e023f */
[----:B------:R-:W-:Y:S01]  /*266c0*/  ULDC.U8 UR4, c[0x0][0x329] ;  /* 0x0000ca4000047ab9 */ /* 0x000fe20000000000 */
[----:B------:R-:W1:Y:S01]  /*266d0*/  S2UR UR10, SR_CTAID.X ;  /* 0x00000000000a79c3 */ /* 0x000e620000002500 */
[----:B------:R-:W-:Y:S02]  /*266e0*/  UISETP.NE.AND UP1, UPT, UR4, URZ, UPT ;  /* 0x0000003f0400728c */ /* 0x000fe4000bf25270 */
[----:B------:R-:W-:-:S03]  /*266f0*/  @!UP0 UIMAD UR12, UR6, UR5, UR12 ;  /* 0x00000005060c82a4 */ /* 0x000fc6000f8e020c */
[----:B------:R-:W-:Y:S02]  /*26700*/  ULDC.U8 UR5, c[0x0][0x328] ;  /* 0x0000ca0000057ab9 */ /* 0x000fe40000000000 */
[----:B------:R-:W-:Y:S01]  /*26710*/  UISETP.NE.AND UP2, UPT, UR5, URZ, UPT ;  /* 0x0000003f0500728c */ /* 0x000fe2000bf45270 */
[----:B------:R-:W1:Y:S01]  /*26720*/  S2UR UR11, SR_CTAID.Z ;  /* 0x00000000000b79c3 */ /* 0x000e620000002700 */
[----:B------:R-:W-:Y:S02]  /*26730*/  ULDC UR9, c[0x0][0x214] ;  /* 0x0000850000097ab9 */ /* 0x000fe40000000800 */
[----:B------:R-:W-:Y:S02]  /*26740*/  UISETP.NE.OR UP3, UPT, UR4, URZ, !UP2 ;  /* 0x0000003f0400728c */ /* 0x000fe4000d765670 */
[----:B------:R-:W-:Y:S02]  /*26750*/  @UP1 ULDC UR13, c[0x0][0x210] ;  /* 0x00008400000d1ab9 */ /* 0x000fe40000000800 */
[----:B------:R-:W-:-:S02]  /*26760*/  ULDC UR5, c[0x0][0x234] ;  /* 0x00008d0000057ab9 */ /* 0x000fc40000000800 */
[----:B------:R-:W-:Y:S02]  /*26770*/  @UP1 UIMAD UR13, UR13, UR9, URZ ;  /* 0x000000090d0d12a4 */ /* 0x000fe4000f8e023f */
[----:B------:R-:W-:Y:S02]  /*26780*/  @!UP1 USEL UR13, UR9, UR5, !UP2 ;  /* 0x00000005090d9287 */ /* 0x000fe4000d000000 */
[----:B------:R-:W-:Y:S02]  /*26790*/  ULDC UR4, c[0x0][0x1c0] ;  /* 0x0000700000047ab9 */ /* 0x000fe40000000800 */
[----:B------:R-:W-:Y:S02]  /*267a0*/  @UP1 UMOV UR14, 0x1 ;  /* 0x00000001000e1882 */ /* 0x000fe40000000000 */
[----:B------:R-:W-:Y:S02]  /*267b0*/  @!UP1 UIMAD UR14, UR13, UR4, URZ ;  /* 0x000000040d0e92a4 */ /* 0x000fe4000f8e023f */
[----:B------:R-:W-:-:S02]  /*267c0*/  @!UP3 UIMAD UR16, UR6, UR9, URZ ;  /* 0x000000090610b2a4 */ /* 0x000fc4000f8e023f */
[----:B------:R-:W-:Y:S02]  /*267d0*/  @UP1 ULDC UR15, c[0x0][0x210] ;  /* 0x00008400000f1ab9 */ /* 0x000fe40000000800 */
[----:B------:R-:W-:Y:S02]  /*267e0*/  UIMAD UR5, UR6, UR14, URZ ;  /* 0x0000000e060572a4 */ /* 0x000fe4000f8e023f */
[----:B------:R-:W-:Y:S02]  /*267f0*/  @!UP1 UMOV UR15, 0x1 ;  /* 0x00000001000f9882 */ /* 0x000fe40000000000 */
[----:B------:R-:W-:Y:S02]  /*26800*/  @!UP3 USEL UR16, UR16, UR24, !UP0 ;  /* 0x000000181010b287 */ /* 0x000fe4000c000000 */
[----:B-1----:R-:W-:Y:S02]  /*26810*/  UIMAD UR4, UR10, UR15, URZ ;  /* 0x0000000f0a0472a4 */ /* 0x002fe4000f8e023f */
[----:B------:R-:W-:-:S02]  /*26820*/  USEL UR5, UR5, URZ, UP3 ;  /* 0x0000003f05057287 */ /* 0x000fc40009800000 */
[----:B------:R-:W-:Y:S02]  /*26830*/  USHF.L.U32 UR4, UR4, 0x7, URZ ;  /* 0x0000000704047899 */ /* 0x000fe4000800063f */
[----:B------:R-:W-:Y:S02]  /*26840*/  UIMAD UR13, UR11, UR13, UR5 ;  /* 0x0000000d0b0d72a4 */ /* 0x000fe4000f8e0205 */
[----:B------:R-:W-:Y:S02]  /*26850*/  UMOV UR22, URZ ;  /* 0x0000003f00167c82 */ /* 0x000fe40008000000 */
[----:B------:R-:W-:Y:S02]  /*26860*/  @!UP3 UMOV UR22, UR16 ;  /* 0x000000100016bc82 */ /* 0x000fe40008000000 */
[----:B------:R-:W-:Y:S02]  /*26870*/  UMOV UR23, URZ ;  /* 0x0000003f00177c82 */ /* 0x000fe40008000000 */
[----:B------:R-:W-:-:S02]  /*26880*/  USHF.R.S32.HI UR5, URZ, 0x1f, UR4 ;  /* 0x0000001f3f057899 */ /* 0x000fc40008011404 */
[----:B------:R-:W-:Y:S02]  /*26890*/  @!UP3 USHF.R.S32.HI UR23, URZ, 0x1f, UR16 ;  /* 0x0000001f3f17b899 */ /* 0x000fe40008011410 */
[----:B------:R-:W-:Y:S02]  /*268a0*/  USHF.R.S32.HI UR6, URZ, 0x1f, UR13 ;  /* 0x0000001f3f067899 */ /* 0x000fe4000801140d */
[----:B------:R-:W-:Y:S01]  /*268b0*/  UIADD3 UR4, UP2, UP1, UR4, UR22, UR13 ;  /* 0x0000001604047290 */ /* 0x000fe2000f95e00d */
[----:B------:R-:W-:Y:S01]  /*268c0*/  BSSY B0, `(.L_x_390) ;  /* 0x00000ba000007945 */ /* 0x000fe20003800000 */
[----:B------:R-:W-:Y:S01]  /*268d0*/  @!UP0 UIADD3 UR7, UR19, UR12, URZ ;  /* 0x0000000c13078290 */ /* 0x000fe2000fffe03f */
[----:B--2---:R-:W1:Y:S04]  /*268e0*/  SHFL.BFLY PT, R7, R11, 0x2, 0x1f ;  /* 0x0c401f000b077f89 */ /* 0x004e6800000e0000 */
[----:B---3--:R-:W2:Y:S04]  /*268f0*/  SHFL.BFLY PT, R6, R9, 0x2, 0x1f ;  /* 0x0c401f0009067f89 */ /* 0x008ea800000e0000 */
[----:B----4-:R-:W3:Y:S04]  /*26900*/  SHFL.BFLY PT, R10, R8, 0x2, 0x1f ;  /* 0x0c401f00080a7f89 */ /* 0x010ee800000e0000 */
[----:B------:R-:W4:Y:S01]  /*26910*/  SHFL.BFLY PT, R4, R5, 0x2, 0x1f ;  /* 0x0c401f0005047f89 */ /* 0x000f2200000e0000 */
[----:B-1----:R-:W-:-:S02]  /*26920*/  FADD.FTZ R7, R7, R11 ;  /* 0x0000000b07077221 */ /* 0x002fc40000010000 */
[----:B--2---:R-:W-:-:S03]  /*26930*/  FADD.FTZ R6, R6, R9 ;  /* 0x0000000906067221 */ /* 0x004fc60000010000 */
[----:B------:R-:W1:Y:S01]  /*26940*/  SHFL.BFLY PT, R12, R7, 0x1, 0x1f ;  /* 0x0c201f00070c7f89 */ /* 0x000e6200000e0000 */
[----:B---3--:R-:W-:-:S03]  /*26950*/  FADD.FTZ R10, R10, R8 ;  /* 0x000000080a0a7221 */ /* 0x008fc60000010000 */
[----:B------:R-:W2:Y:S01]  /*26960*/  SHFL.BFLY PT, R11, R6, 0x1, 0x1f ;  /* 0x0c201f00060b7f89 */ /* 0x000ea200000e0000 */
[----:B----4-:R-:W-:-:S03]  /*26970*/  FADD.FTZ R4, R4, R5 ;  /* 0x0000000504047221 */ /* 0x010fc60000010000 */
[----:B------:R-:W3:Y:S04]  /*26980*/  S2R R8, SR_TID.X ;  /* 0x0000000000087919 */ /* 0x000ee80000002100 */
[----:B------:R-:W4:Y:S04]  /*26990*/  SHFL.BFLY PT, R5, R10, 0x1, 0x1f ;  /* 0x0c201f000a057f89 */ /* 0x000f2800000e0000 */
[----:B------:R-:W3:Y:S01]  /*269a0*/  SHFL.BFLY PT, R9, R4, 0x1, 0x1f ;  /* 0x0c201f0004097f89 */ /* 0x000ee200000e0000 */
[----:B-1----:R-:W-:Y:S02]  /*269b0*/  FADD.FTZ R12, R7, R12 ;  /* 0x0000000c070c7221 */ /* 0x002fe40000010000 */
[----:B--2---:R-:W-:-:S02]  /*269c0*/  FADD.FTZ R11, R6, R11 ;  /* 0x0000000b060b7221 */ /* 0x004fc40000010000 */
[----:B----4-:R-:W-:Y:S01]  /*269d0*/  FADD.FTZ R10, R10, R5 ;  /* 0x000000050a0a7221 */ /* 0x010fe20000010000 */
[----:B---3--:R-:W-:-:S04]  /*269e0*/  SHF.R.S32.HI R5, RZ, 0x1f, R8 ;  /* 0x0000001fff057819 */ /* 0x008fc80000011408 */
[CC--:B------:R-:W-:Y:S02]  /*269f0*/  LEA.HI R7, R5.reuse, R8.reuse, RZ, 0x2 ;  /* 0x0000000805077211 */ /* 0x0c0fe400078f10ff */
[----:B------:R-:W-:Y:S02]  /*26a00*/  LEA.HI R5, R5, R8, RZ, 0x5 ;  /* 0x0000000805057211 */ /* 0x000fe400078f28ff */
[----:B------:R-:W-:Y:S01]  /*26a10*/  LOP3.LUT R6, R7, 0xfffffffc, RZ, 0xc0, !PT ;  /* 0xfffffffc07067812 */ /* 0x000fe200078ec0ff */
[----:B------:R-:W-:Y:S01]  /*26a20*/  FADD.FTZ R9, R4, R9 ;  /* 0x0000000904097221 */ /* 0x000fe20000010000 */
[----:B------:R-:W-:-:S03]  /*26a30*/  SHF.R.S32.HI R4, RZ, 0x5, R5 ;  /* 0x00000005ff047819 */ /* 0x000fc60000011405 */
[----:B------:R-:W-:-:S05]  /*26a40*/  IMAD.IADD R6, R8, 0x1, -R6 ;  /* 0x0000000108067824 */ /* 0x000fca00078e0a06 */
[----:B------:R-:W-:Y:S02]  /*26a50*/  LEA R4, R4, R6, 0x8 ;  /* 0x0000000604047211 */ /* 0x000fe400078e40ff */
[----:B------:R-:W-:-:S04]  /*26a60*/  SHF.R.S32.HI R6, RZ, 0x2, R7 ;  /* 0x00000002ff067819 */ /* 0x000fc80000011407 */
[----:B------:R-:W-:-:S04]  /*26a70*/  SHF.R.S32.HI R17, RZ, 0x1f, R6 ;  /* 0x0000001fff117819 */ /* 0x000fc80000011406 */
[----:B------:R-:W-:-:S04]  /*26a80*/  LEA.HI R17, R17, R6, RZ, 0x3 ;  /* 0x0000000611117211 */ /* 0x000fc800078f18ff */
[----:B------:R-:W-:Y:S02]  /*26a90*/  LOP3.LUT R17, R17, 0xfffffff8, RZ, 0xc0, !PT ;  /* 0xfffffff811117812 */ /* 0x000fe400078ec0ff */
[----:B------:R-:W-:Y:S02]  /*26aa0*/  FSETP.NE.FTZ.AND P4, PT, R12, RZ, PT ;  /* 0x000000ff0c00720b */ /* 0x000fe40003f95000 */
[----:B------:R-:W-:Y:S01]  /*26ab0*/  FSETP.NE.FTZ.AND P3, PT, R11, RZ, PT ;  /* 0x000000ff0b00720b */ /* 0x000fe20003f75000 */
[----:B------:R-:W-:Y:S01]  /*26ac0*/  IMAD.IADD R17, R6, 0x1, -R17 ;  /* 0x0000000106117824 */ /* 0x000fe200078e0a11 */
[----:B------:R-:W-:Y:S02]  /*26ad0*/  FSETP.NE.FTZ.AND P2, PT, R10, RZ, PT ;  /* 0x000000ff0a00720b */ /* 0x000fe40003f55000 */
[----:B------:R-:W-:Y:S02]  /*26ae0*/  FSETP.NE.FTZ.AND P1, PT, R9, RZ, PT ;  /* 0x000000ff0900720b */ /* 0x000fe40003f35000 */
[----:B------:R-:W-:-:S04]  /*26af0*/  LEA.HI R18, R17, R17, RZ, 0x1 ;  /* 0x0000001111127211 */ /* 0x000fc800078f08ff */
[----:B------:R-:W-:Y:S02]  /*26b00*/  SHF.R.S32.HI R19, RZ, 0x1, R18 ;  /* 0x00000001ff137819 */ /* 0x000fe40000011412 */
[----:B------:R-:W-:Y:S01]  /*26b10*/  LOP3.LUT R18, R18, 0x3fffffe, RZ, 0xc0, !PT ;  /* 0x03fffffe12127812 */ /* 0x000fe200078ec0ff */
[----:B------:R-:W1:Y:S01]  /*26b20*/  @P4 MUFU.RCP R15, R12 ;  /* 0x0000000c000f4308 */ /* 0x000e620000001000 */
[----:B------:R-:W-:Y:S02]  /*26b30*/  SHF.L.U32 R20, R19, 0x6, RZ ;  /* 0x0000000613147819 */ /* 0x000fe400000006ff */
[----:B------:R-:W-:Y:S02]  /*26b40*/  IADD3 R18, R17, -R18, RZ ;  /* 0x8000001211127210 */ /* 0x000fe40007ffe0ff */
[----:B------:R-:W-:-:S03]  /*26b50*/  LOP3.LUT R20, R20, 0xc0, RZ, 0xc0, !PT ;  /* 0x000000c014147812 */ /* 0x000fc600078ec0ff */
[----:B------:R-:W2:Y:S01]  /*26b60*/  @P3 MUFU.RCP R16, R11 ;  /* 0x0000000b00103308 */ /* 0x000ea20000001000 */
[----:B------:R-:W-:Y:S01]  /*26b70*/  IMAD R4, R18, 0x10, R4 ;  /* 0x0000001012047824 */ /* 0x000fe200078e0204 */
[----:B------:R-:W-:-:S06]  /*26b80*/  LEA.HI R20, R20, R20, RZ, 0x1d ;  /* 0x0000001414147211 */ /* 0x000fcc00078fe8ff */
[----:B------:R-:W3:Y:S01]  /*26b90*/  @P2 MUFU.RCP R13, R10 ;  /* 0x0000000a000d2308 */ /* 0x000ee20000001000 */
[----:B------:R-:W-:-:S07]  /*26ba0*/  LOP3.LUT R17, R19, 0x1, RZ, 0xc0, !PT ;  /* 0x0000000113117812 */ /* 0x000fce00078ec0ff */
[----:B------:R-:W4:Y:S01]  /*26bb0*/  @P1 MUFU.RCP R14, R9 ;  /* 0x00000009000e1308 */ /* 0x000f220000001000 */
[----:B------:R-:W-:Y:S02]  /*26bc0*/  LEA R20, R4, R20, 0x1 ;  /* 0x0000001404147211 */ /* 0x000fe400078e08ff */
[----:B------:R-:W-:Y:S02]  /*26bd0*/  ISETP.NE.U32.AND P0, PT, R17, 0x1, PT ;  /* 0x000000011100780c */ /* 0x000fe40003f05070 */
[----:B------:R-:W-:Y:S01]  /*26be0*/  MOV R4, 0xfffffff0 ;  /* 0xfffffff000047802 */ /* 0x000fe20000000f00 */
[----:B-1----:R-:W-:Y:S02]  /*26bf0*/  FMUL.FTZ R15, R15, c[0x0][0x2dc] ;  /* 0x0000b7000f0f7a20 */ /* 0x002fe40000410000 */
[----:B--2---:R-:W-:Y:S01]  /*26c00*/  FMUL.FTZ R16, R16, c[0x0][0x2dc] ;  /* 0x0000b70010107a20 */ /* 0x004fe20000410000 */
[----:B------:R-:W-:Y:S01]  /*26c10*/  SEL R4, R4, 0x10, !P0 ;  /* 0x0000001004047807 */ /* 0x000fe20004000000 */
[----:B---3--:R-:W-:Y:S01]  /*26c20*/  FMUL.FTZ R13, R13, c[0x0][0x2dc] ;  /* 0x0000b7000d0d7a20 */ /* 0x008fe20000410000 */
[----:B------:R-:W-:Y:S01]  /*26c30*/  LOP3.LUT P0, RZ, R19, 0x2, RZ, 0xc0, !PT ;  /* 0x0000000213ff7812 */ /* 0x000fe2000780c0ff */
[----:B------:R-:W-:-:S02]  /*26c40*/  FMUL.FTZ R144, R15, R144 ;  /* 0x000000900f907220 */ /* 0x000fc40000410000 */
[C---:B------:R-:W-:Y:S02]  /*26c50*/  FMUL.FTZ R145, R15.reuse, R145 ;  /* 0x000000910f917220 */ /* 0x040fe40000410000 */
[----:B----4-:R-:W-:Y:S02]  /*26c60*/  FMUL.FTZ R14, R14, c[0x0][0x2dc] ;  /* 0x0000b7000e0e7a20 */ /* 0x010fe40000410000 */
[C---:B------:R-:W-:Y:S02]  /*26c70*/  FMUL.FTZ R146, R16.reuse, R146 ;  /* 0x0000009210927220 */ /* 0x040fe40000410000 */
[----:B------:R-:W-:Y:S02]  /*26c80*/  FMUL.FTZ R147, R16, R147 ;  /* 0x0000009310937220 */ /* 0x000fe40000410000 */
[C---:B------:R-:W-:Y:S02]  /*26c90*/  FMUL.FTZ R152, R15.reuse, R152 ;  /* 0x000000980f987220 */ /* 0x040fe40000410000 */
[----:B------:R-:W-:-:S02]  /*26ca0*/  FMUL.FTZ R153, R15, R153 ;  /* 0x000000990f997220 */ /* 0x000fc40000410000 */
[C---:B------:R-:W-:Y:S02]  /*26cb0*/  FMUL.FTZ R154, R16.reuse, R154 ;  /* 0x0000009a109a7220 */ /* 0x040fe40000410000 */
[----:B------:R-:W-:Y:S02]  /*26cc0*/  FMUL.FTZ R155, R16, R155 ;  /* 0x0000009b109b7220 */ /* 0x000fe40000410000 */
[----:B------:R-:W-:Y:S02]  /*26cd0*/  IMAD.SHL.U32 R20, R20, 0x2, RZ ;  /* 0x0000000214147824 */ /* 0x000fe400078e00ff */
[C---:B------:R-:W-:Y:S02]  /*26ce0*/  FMUL.FTZ R132, R13.reuse, R132 ;  /* 0x000000840d847220 */ /* 0x040fe40000410000 */
[----:B------:R-:W-:Y:S02]  /*26cf0*/  FMUL.FTZ R133, R13, R133 ;  /* 0x000000850d857220 */ /* 0x000fe40000410000 */
[----:B------:R-:W-:-:S02]  /*26d00*/  FMUL.FTZ R134, R14, R134 ;  /* 0x000000860e867220 */ /* 0x000fc40000410000 */
[C---:B------:R-:W-:Y:S02]  /*26d10*/  FMUL.FTZ R135, R14.reuse, R135 ;  /* 0x000000870e877220 */ /* 0x040fe40000410000 */
[C---:B------:R-:W-:Y:S02]  /*26d20*/  FMUL.FTZ R136, R13.reuse, R136 ;  /* 0x000000880d887220 */ /* 0x040fe40000410000 */
[----:B------:R-:W-:Y:S02]  /*26d30*/  FMUL.FTZ R137, R13, R137 ;  /* 0x000000890d897220 */ /* 0x000fe40000410000 */
[C---:B------:R-:W-:Y:S02]  /*26d40*/  FMUL.FTZ R138, R14.reuse, R138 ;  /* 0x0000008a0e8a7220 */ /* 0x040fe40000410000 */
[----:B------:R-:W-:Y:S01]  /*26d50*/  FMUL.FTZ R139, R14, R139 ;  /* 0x0000008b0e8b7220 */ /* 0x000fe20000410000 */
[----:B------:R-:W-:Y:S02]  /*26d60*/  F2FP.BF16.PACK_AB R144, R145, R144 ;  /* 0x000000909190723e */ /* 0x000fe400000010ff */
[----:B------:R-:W-:-:S02]  /*26d70*/  F2FP.BF16.PACK_AB R146, R147, R146 ;  /* 0x000000929392723e */ /* 0x000fc400000010ff */
[----:B------:R-:W-:Y:S02]  /*26d80*/  F2FP.BF16.PACK_AB R152, R153, R152 ;  /* 0x000000989998723e */ /* 0x000fe400000010ff */
[----:B------:R-:W-:Y:S02]  /*26d90*/  F2FP.BF16.PACK_AB R154, R155, R154 ;  /* 0x0000009a9b9a723e */ /* 0x000fe400000010ff */
[----:B------:R-:W-:Y:S01]  /*26da0*/  IADD3 R17, R20, R4, RZ ;  /* 0x0000000414117210 */ /* 0x000fe20007ffe0ff */
[----:B------:R-:W-:Y:S01]  /*26db0*/  FMUL.FTZ R156, R15, R156 ;  /* 0x0000009c0f9c7220 */ /* 0x000fe20000410000 */
[----:B------:R-:W-:Y:S01]  /*26dc0*/  F2FP.BF16.PACK_AB R132, R133, R132 ;  /* 0x000000848584723e */ /* 0x000fe200000010ff */
[----:B------:R-:W-:Y:S01]  /*26dd0*/  FMUL.FTZ R157, R15, R157 ;  /* 0x0000009d0f9d7220 */ /* 0x000fe20000410000 */
[----:B------:R-:W-:Y:S01]  /*26de0*/  F2FP.BF16.PACK_AB R134, R135, R134 ;  /* 0x000000868786723e */ /* 0x000fe200000010ff */
[----:B------:R-:W-:Y:S01]  /*26df0*/  FMUL.FTZ R160, R15, R160 ;  /* 0x000000a00fa07220 */ /* 0x000fe20000410000 */
[----:B------:R-:W-:Y:S01]  /*26e00*/  F2FP.BF16.PACK_AB R136, R137, R136 ;  /* 0x000000888988723e */ /* 0x000fe200000010ff */
[C---:B------:R-:W-:Y:S01]  /*26e10*/  FMUL.FTZ R158, R16.reuse, R158 ;  /* 0x0000009e109e7220 */ /* 0x040fe20000410000 */
[----:B------:R-:W-:Y:S01]  /*26e20*/  F2FP.BF16.PACK_AB R138, R139, R138 ;  /* 0x0000008a8b8a723e */ /* 0x000fe200000010ff */
[----:B------:R-:W-:Y:S01]  /*26e30*/  FMUL.FTZ R159, R16, R159 ;  /* 0x0000009f109f7220 */ /* 0x000fe20000410000 */
[----:B------:R-:W-:Y:S01]  /*26e40*/  IADD3 R18, R20, 0x20, RZ ;  /* 0x0000002014127810 */ /* 0x000fe20007ffe0ff */
[----:B------:R-:W-:Y:S01]  /*26e50*/  FMUL.FTZ R162, R16, R162 ;  /* 0x000000a210a27220 */ /* 0x000fe20000410000 */
[----:B------:R-:W-:Y:S01]  /*26e60*/  STS [R20], R144 ;  /* 0x0000009014007388 */ /* 0x000fe20000000800 */
[----:B------:R-:W-:Y:S01]  /*26e70*/  FMUL.FTZ R15, R15, R161 ;  /* 0x000000a10f0f7220 */ /* 0x000fe20000410000 */
[----:B------:R-:W-:Y:S01]  /*26e80*/  @P0 IADD3 R18, R20, -0x20, RZ ;  /* 0xffffffe014120810 */ /* 0x000fe20007ffe0ff */
[----:B------:R-:W-:Y:S01]  /*26e90*/  FMUL.FTZ R16, R16, R163 ;  /* 0x000000a310107220 */ /* 0x000fe20000410000 */
[----:B------:R-:W-:Y:S01]  /*26ea0*/  STS [R20+0x200], R146 ;  /* 0x0002009214007388 */ /* 0x000fe20000000800 */
[----:B------:R-:W-:-:S02]  /*26eb0*/  FMUL.FTZ R140, R13, R140 ;  /* 0x0000008c0d8c7220 */ /* 0x000fc40000410000 */
[C---:B------:R-:W-:Y:S01]  /*26ec0*/  FMUL.FTZ R141, R13.reuse, R141 ;  /* 0x0000008d0d8d7220 */ /* 0x040fe20000410000 */
[----:B------:R-:W-:Y:S01]  /*26ed0*/  STS [R17], R152 ;  /* 0x0000009811007388 */ /* 0x000fe20000000800 */
[C---:B------:R-:W-:Y:S02]  /*26ee0*/  FMUL.FTZ R148, R13.reuse, R148 ;  /* 0x000000940d947220 */ /* 0x040fe40000410000 */
[C---:B------:R-:W-:Y:S01]  /*26ef0*/  FMUL.FTZ R142, R14.reuse, R142 ;  /* 0x0000008e0e8e7220 */ /* 0x040fe20000410000 */
[----:B------:R-:W-:Y:S01]  /*26f00*/  STS [R17+0x200], R154 ;  /* 0x0002009a11007388 */ /* 0x000fe20000000800 */
[C---:B------:R-:W-:Y:S02]  /*26f10*/  FMUL.FTZ R143, R14.reuse, R143 ;  /* 0x0000008f0e8f7220 */ /* 0x040fe40000410000 */
[----:B------:R-:W-:Y:S01]  /*26f20*/  FMUL.FTZ R150, R14, R150 ;  /* 0x000000960e967220 */ /* 0x000fe20000410000 */
[----:B------:R-:W-:Y:S01]  /*26f30*/  STS [R20+0x1000], R132 ;  /* 0x0010008414007388 */ /* 0x000fe20000000800 */
[----:B------:R-:W-:-:S02]  /*26f40*/  FMUL.FTZ R13, R13, R149 ;  /* 0x000000950d0d7220 */ /* 0x000fc40000410000 */
[----:B------:R-:W-:Y:S01]  /*26f50*/  FMUL.FTZ R14, R14, R151 ;  /* 0x000000970e0e7220 */ /* 0x000fe20000410000 */
[----:B------:R-:W-:Y:S01]  /*26f60*/  STS [R20+0x1200], R134 ;  /* 0x0012008614007388 */ /* 0x000fe20000000800 */
[----:B------:R-:W-:Y:S02]  /*26f70*/  F2FP.BF16.PACK_AB R156, R157, R156 ;  /* 0x0000009c9d9c723e */ /* 0x000fe400000010ff */
[----:B------:R-:W-:Y:S01]  /*26f80*/  F2FP.BF16.PACK_AB R158, R159, R158 ;  /* 0x0000009e9f9e723e */ /* 0x000fe200000010ff */
[----:B------:R-:W-:Y:S01]  /*26f90*/  STS [R17+0x1000], R136 ;  /* 0x0010008811007388 */ /* 0x000fe20000000800 */
[----:B------:R-:W-:Y:S02]  /*26fa0*/  F2FP.BF16.PACK_AB R15, R15, R160 ;  /* 0x000000a00f0f723e */ /* 0x000fe400000010ff */
[----:B------:R-:W-:Y:S01]  /*26fb0*/  F2FP.BF16.PACK_AB R16, R16, R162 ;  /* 0x000000a21010723e */ /* 0x000fe200000010ff */
[----:B------:R1:W-:Y:S01]  /*26fc0*/  STS [R17+0x1200], R138 ;  /* 0x0012008a11007388 */ /* 0x0003e20000000800 */
[----:B------:R-:W-:-:S02]  /*26fd0*/  F2FP.BF16.PACK_AB R140, R141, R140 ;  /* 0x0000008c8d8c723e */ /* 0x000fc400000010ff */
[----:B------:R-:W-:Y:S02]  /*26fe0*/  F2FP.BF16.PACK_AB R142, R143, R142 ;  /* 0x0000008e8f8e723e */ /* 0x000fe400000010ff */
[----:B------:R-:W-:Y:S02]  /*26ff0*/  F2FP.BF16.PACK_AB R13, R13, R148 ;  /* 0x000000940d0d723e */ /* 0x000fe400000010ff */
[----:B------:R-:W-:Y:S01]  /*27000*/  F2FP.BF16.PACK_AB R14, R14, R150 ;  /* 0x000000960e0e723e */ /* 0x000fe200000010ff */
[----:B------:R2:W-:Y:S04]  /*27010*/  STS [R18], R156 ;  /* 0x0000009c12007388 */ /* 0x0005e80000000800 */
[----:B------:R2:W-:Y:S01]  /*27020*/  STS [R18+0x200], R158 ;  /* 0x0002009e12007388 */ /* 0x0005e20000000800 */
[----:B-1----:R-:W-:-:S05]  /*27030*/  IADD3 R17, R4, R18, RZ ;  /* 0x0000001204117210 */ /* 0x002fca0007ffe0ff */
[----:B------:R2:W-:Y:S04]  /*27040*/  STS [R17], R15 ;  /* 0x0000000f11007388 */ /* 0x0005e80000000800 */
[----:B------:R2:W-:Y:S04]  /*27050*/  STS [R17+0x200], R16 ;  /* 0x0002001011007388 */ /* 0x0005e80000000800 */
[----:B------:R2:W-:Y:S04]  /*27060*/  STS [R18+0x1000], R140 ;  /* 0x0010008c12007388 */ /* 0x0005e80000000800 */
[----:B------:R2:W-:Y:S04]  /*27070*/  STS [R18+0x1200], R142 ;  /* 0x0012008e12007388 */ /* 0x0005e80000000800 */
[----:B------:R2:W-:Y:S04]  /*27080*/  STS [R17+0x1000], R13 ;  /* 0x0010000d11007388 */ /* 0x0005e80000000800 */
[----:B------:R2:W-:Y:S04]  /*27090*/  STS [R17+0x1200], R14 ;  /* 0x0012000e11007388 */ /* 0x0005e80000000800 */
[----:B------:R-:W-:Y:S06]  /*270a0*/  BAR.SYNC.DEFER_BLOCKING 0x0 ;  /* 0x0000000000007b1d */ /* 0x000fec0000010000 */
[----:B------:R1:W3:Y:S01]  /*270b0*/  @P4 MUFU.LG2 R4, R12 ;  /* 0x0000000c00044308 */ /* 0x0002e20000000c00 */
[----:B------:R-:W-:Y:S01]  /*270c0*/  LOP3.LUT R5, R5, 0xffffffe0, RZ, 0xc0, !PT ;  /* 0xffffffe005057812 */ /* 0x000fe200078ec0ff */
[----:B------:R2:W4:Y:S04]  /*270d0*/  LDS.128 R20, [R24] ;  /* 0x0000000018147984 */ /* 0x0005280000000c00 */
[----:B------:R2:W2:Y:S04]  /*270e0*/  LDS.128 R16, [R24+0x800] ;  /* 0x0008000018107984 */ /* 0x0004a80000000c00 */
[----:B-1----:R1:W1:Y:S04]  /*270f0*/  LDS.128 R12, [R24+0x1000] ;  /* 0x00100000180c7984 */ /* 0x0022680000000c00 */
[----:B------:R-:W1:Y:S01]  /*27100*/  LDS.128 R24, [R24+0x1800] ;  /* 0x0018000018187984 */ /* 0x000e620000000c00 */
[----:B------:R-:W3:Y:S01]  /*27110*/  @P3 MUFU.LG2 R11, R11 ;  /* 0x0000000b000b3308 */ /* 0x000ee20000000c00 */
[----:B------:R-:W-:-:S07]  /*27120*/  IADD3 R5, R8, -R5, RZ ;  /* 0x8000000508057210 */ /* 0x000fce0007ffe0ff */
[----:B------:R-:W4:Y:S01]  /*27130*/  @P2 MUFU.LG2 R10, R10 ;  /* 0x0000000a000a2308 */ /* 0x000f220000000c00 */
[----:B------:R-:W-:-:S07]  /*27140*/  LOP3.LUT P0, RZ, R5, 0x3, RZ, 0xc0, !PT ;  /* 0x0000000305ff7812 */ /* 0x000fce000780c0ff */
[----:B------:R-:W2:Y:S01]  /*27150*/  @P1 MUFU.LG2 R9, R9 ;  /* 0x0000000900091308 */ /* 0x000ea20000000c00 */
[----:B---3--:R-:W-:Y:S01]  /*27160*/  @P4 FMUL.FTZ R4, R4, 0.69314718246459960938 ;  /* 0x3f31721804044820 */ /* 0x008fe20000410000 */
[----:B------:R-:W-:Y:S01]  /*27170*/  UIADD3.X UR5, UR5, UR23, UR6, UP2, UP1 ;  /* 0x0000001705057290 */ /* 0x000fe200097e2406 */
[----:B------:R-:W-:Y:S01]  /*27180*/  @P3 FMUL.FTZ R11, R11, 0.69314718246459960938 ;  /* 0x3f3172180b0b3820 */ /* 0x000fe20000410000 */
[----:B------:R-:W-:Y:S01]  /*27190*/  ULDC.64 UR12, c[0x0][0x118] ;  /* 0x00004600000c7ab9 */ /* 0x000fe20000000a00 */
[----:B------:R-:W-:Y:S01]  /*271a0*/  IMAD.MOV.U32 R8, RZ, RZ, 0x7f800000 ;  /* 0x7f800000ff087424 */ /* 0x000fe200078e00ff */
[----:B------:R-:W-:Y:S01]  /*271b0*/  @!UP0 UMOV UR8, UR18 ;  /* 0x0000001200088c82 */ /* 0x000fe20008000000 */
[----:B----4-:R-:W-:Y:S01]  /*271c0*/  @P2 FMUL.FTZ R10, R10, 0.69314718246459960938 ;  /* 0x3f3172180a0a2820 */ /* 0x010fe20000410000 */
[----:B------:R-:W-:Y:S01]  /*271d0*/  MOV R28, 0x7f800000 ;  /* 0x7f800000001c7802 */ /* 0x000fe20000000f00 */
[----:B-----5:R-:W-:Y:S01]  /*271e0*/  @P4 FFMA.FTZ R8, R164, c[0x0][0x238], R4 ;  /* 0x00008e00a4084a23 */ /* 0x020fe20000010004 */
[----:B------:R-:W-:Y:S01]  /*271f0*/  MOV R4, 0x7f800000 ;  /* 0x7f80000000047802 */ /* 0x000fe20000000f00 */
[----:B------:R-:W-:Y:S01]  /*27200*/  @P3 FFMA.FTZ R28, R3, c[0x0][0x238], R11 ;  /* 0x00008e00031c3a23 */ /* 0x000fe2000001000b */
[----:B------:R-:W-:Y:S01]  /*27210*/  MOV R5, 0x7f800000 ;  /* 0x7f80000000057802 */ /* 0x000fe20000000f00 */
[----:B--2---:R-:W-:-:S02]  /*27220*/  @P1 FMUL.FTZ R9, R9, 0.69314718246459960938 ;  /* 0x3f31721809091820 */ /* 0x004fc40000410000 */
[----:B------:R-:W-:Y:S02]  /*27230*/  @P2 FFMA.FTZ R4, R2, c[0x0][0x238], R10 ;  /* 0x00008e0002042a23 */ /* 0x000fe4000001000a */
[----:B------:R-:W-:Y:S01]  /*27240*/  @P1 FFMA.FTZ R5, R0, c[0x0][0x238], R9 ;  /* 0x00008e0000051a23 */ /* 0x000fe20000010009 */
[----:B------:R-:W-:Y:S05]  /*27250*/  @P0 BRA `(.L_x_391) ;  /* 0x0000020000000947 */ /* 0x000fea0003800000 */
[----:B------:R-:W2:Y:S02]  /*27260*/  LDL.LU R29, [R1+0x17c] ;  /* 0x00017c00011d7983 */ /* 0x000ea40000300800 */
[C---:B--2---:R-:W-:Y:S02]  /*27270*/  ISETP.GE.AND P6, PT, R29.reuse, UR21, PT ;  /* 0x000000151d007c0c */ /* 0x044fe4000bfc6270 */
[C---:B------:R-:W-:Y:S02]  /*27280*/  IADD3 R11, R29.reuse, 0x8, RZ ;  /* 0x000000081d0b7810 */ /* 0x040fe40007ffe0ff */
[----:B------:R-:W-:Y:S02]  /*27290*/  IADD3 R2, R29, 0x40, RZ ;  /* 0x000000401d027810 */ /* 0x000fe40007ffe0ff */
[----:B------:R-:W-:-:S02]  /*272a0*/  ISETP.GE.AND P5, PT, R11, UR21, PT ;  /* 0x000000150b007c0c */ /* 0x000fc4000bfa6270 */
[C---:B------:R-:W-:Y:S02]  /*272b0*/  IADD3 R0, R29.reuse, 0x48, RZ ;  /* 0x000000481d007810 */ /* 0x040fe40007ffe0ff */
[----:B------:R-:W-:Y:S02]  /*272c0*/  ISETP.GE.AND P4, PT, R2, UR21, PT ;  /* 0x0000001502007c0c */ /* 0x000fe4000bf86270 */
        /* <DEDUP_REMOVED lines=25> */
.L_x_391:
[----:B------:R-:W-:Y:S05]  /*27460*/  BSYNC B0 ;  /* 0x0000000000007941 */ /* 0x000fea0003800000 */
.L_x_390:
[----:B--2---:R-:W2:Y:S01]  /*27470*/  LDL.LU.64 R28, [R1+0x190] ;  /* 0x00019000011c7983 */ /* 0x004ea20000300a00 */
[----:B------:R-:W-:Y:S01]  /*27480*/  UIMAD UR10, UR10, -0x80, UR27 ;  /* 0xffffff800a0a78a4 */ /* 0x000fe2000f8e021b */
[----:B------:R-:W-:Y:S01]  /*27490*/  BSSY B0, `(.L_x_392) ;  /* 0x0000020000007945 */ /* 0x000fe20003800000 */
[----:B------:R-:W-:Y:S01]  /*274a0*/  USHF.R.S32.HI UR6, URZ, 0x1f, UR11 ;  /* 0x0000001f3f067899 */ /* 0x000fe2000801140b */
[----:B------:R-:W3:Y:S01]  /*274b0*/  S2R R4, SR_TID.X ;  /* 0x0000000000047919 */ /* 0x000ee20000002100 */
[----:B------:R-:W-:Y:S02]  /*274c0*/  ULDC.64 UR4, c[0x0][0x1f0] ;  /* 0x00007c0000047ab9 */ /* 0x000fe40000000a00 */
[----:B------:R-:W-:Y:S01]  /*274d0*/  UIMAD UR4, UR6, UR4, URZ ;  /* 0x00000004060472a4 */ /* 0x000fe2000f8e023f */
[----:B------:R-:W4:Y:S03]  /*274e0*/  S2R R0, SR_CTAID.Z ;  /* 0x0000000000007919 */ /* 0x000f260000002700 */
[----:B------:R-:W-:Y:S01]  /*274f0*/  UIMAD UR4, UR11, UR5, UR4 ;  /* 0x000000050b0472a4 */ /* 0x000fe2000f8e0204 */
[----:B---3--:R-:W-:-:S04]  /*27500*/  SHF.R.S32.HI R3, RZ, 0x1f, R4 ;  /* 0x0000001fff037819 */ /* 0x008fc80000011404 */
[----:B------:R-:W-:-:S04]  /*27510*/  LEA.HI R3, R3, R4, RZ, 0x2 ;  /* 0x0000000403037211 */ /* 0x000fc800078f10ff */
[----:B------:R-:W-:Y:S02]  /*27520*/  LOP3.LUT R2, R3, 0xfffffffc, RZ, 0xc0, !PT ;  /* 0xfffffffc03027812 */ /* 0x000fe400078ec0ff */
[----:B------:R-:W-:-:S03]  /*27530*/  SHF.R.S32.HI R8, RZ, 0x2, R3 ;  /* 0x00000002ff087819 */ /* 0x000fc60000011403 */
[----:B------:R-:W-:Y:S01]  /*27540*/  IMAD.IADD R2, R4, 0x1, -R2 ;  /* 0x0000000104027824 */ /* 0x000fe200078e0a02 */
[----:B------:R-:W-:-:S03]  /*27550*/  SHF.R.S32.HI R9, RZ, 0x1f, R8 ;  /* 0x0000001fff097819 */ /* 0x000fc60000011408 */
[----:B------:R-:W-:-:S05]  /*27560*/  IMAD.SHL.U32 R2, R2, 0x8, RZ ;  /* 0x0000000802027824 */ /* 0x000fca00078e00ff */
[----:B------:R-:W-:Y:S02]  /*27570*/  SHF.R.S32.HI R2, RZ, 0x1f, R2 ;  /* 0x0000001fff027819 */ /* 0x000fe40000011402 */
[C---:B--2---:R-:W-:Y:S02]  /*27580*/  IADD3 R4, P0, R28.reuse, UR8, RZ ;  /* 0x000000081c047c10 */ /* 0x044fe4000ff1e0ff */
[----:B------:R-:W-:Y:S02]  /*27590*/  ISETP.GE.AND P1, PT, R28, c[0x0][0x220], PT ;  /* 0x000088001c007a0c */ /* 0x000fe40003f26270 */
        /* <DEDUP_REMOVED lines=14> */
[----:B------:R2:W-:Y:S02]  /*27680*/  STG.E.128 [R28.64], R20 ;  /* 0x000000141c007986 */ /* 0x0005e4000c101d0c */
.L_x_393:
[----:B------:R-:W-:Y:S05]  /*27690*/  BSYNC B0 ;  /* 0x0000000000007941 */ /* 0x000fea0003800000 */
.L_x_392:
[----:B------:R-:W-:Y:S01]  /*276a0*/  LEA.HI.SX32 R0, R7, 0x20, 0x1e ;  /* 0x0000002007007811 */ /* 0x000fe200078ff2ff */
[----:B------:R-:W-:Y:S03]  /*276b0*/  BSSY B0, `(.L_x_394) ;  /* 0x000000e000007945 */ /* 0x000fe60003800000 */
        /* <DEDUP_REMOVED lines=13> */
.L_x_395:
[----:B------:R-:W-:Y:S05]  /*27790*/  BSYNC B0 ;  /* 0x0000000000007941 */ /* 0x000fea0003800000 */
.L_x_394:
[----:B------:R-:W-:Y:S01]  /*277a0*/  LEA.HI.SX32 R0, R7, 0x40, 0x1e ;  /* 0x0000004007007811 */ /* 0x000fe200078ff2ff */
        /* <DEDUP_REMOVED lines=14> */
.L_x_397:
[----:B------:R-:W-:Y:S05]  /*27890*/  BSYNC B0 ;  /* 0x0000000000007941 */ /* 0x000fea0003800000 */
.L_x_396:
[----:B------:R-:W-:-:S04]  /*278a0*/  LEA.HI.SX32 R7, R7, 0x60, 0x1e ;  /* 0x0000006007077811 */ /* 0x000fc800078ff2ff */
[----:B------:R-:W-:-:S13]  /*278b0*/  ISETP.GE.OR P1, PT, R7, UR10, P1 ;  /* 0x0000000a07007c0c */ /* 0x000fda0008f26670 */
[----:B------:R-:W-:Y:S05]  /*278c0*/  @P1 EXIT ;  /* 0x000000000000194d */ /* 0x000fea0003800000 */
[----:B------:R-:W-:Y:S01]  /*278d0*/  IADD3 R0, P0, R8, 0x60, RZ ;  /* 0x0000006008007810 */ /* 0x000fe20007f1e0ff */
[----:B-12---:R-:W-:Y:S01]  /*278e0*/  IMAD.MOV.U32 R2, RZ, RZ, R4 ;  /* 0x000000ffff027224 */ /* 0x006fe200078e0004 */
        /* <DEDUP_REMOVED lines=8> */
[----:B------:R-:W-:Y:S01]  /*27970*/  STG.E.128 [R4.64], R24 ;  /* 0x0000001804007986 */ /* 0x000fe2000c101d0c */
[----:B------:R-:W-:Y:S05]  /*27980*/  EXIT ;  /* 0x000000000000794d */ /* 0x000fea0003800000 */
.L_x_351:
[----:B------:R-:W1:Y:S01]  /*27990*/  S2R R6, SR_TID.X ;  /* 0x0000000000067919 */ /* 0x000e620000002100 */
[----:B------:R-:W-:Y:S01]  /*279a0*/  USHF.R.S32.HI UR10, URZ, 0x1f, UR8 ;  /* 0x0000001f3f0a7899 */ /* 0x000fe20008011408 */
[----:B------:R-:W-:Y:S01]  /*279b0*/  IMAD.U32 R14, RZ, RZ, UR25 ;  /* 0x00000019ff0e7e24 */ /* 0x000fe2000f8e00ff */
[----:B------:R-:W-:Y:S01]  /*279c0*/  UISETP.NE.AND UP3, UPT, UR24, -0x1, UPT ;  /* 0xffffffff1800788c */ /* 0x000fe2000bf65270 */
[----:B------:R-:W2:Y:S01]  /*279d0*/  S2R R10, SR_CTAID.Z ;  /* 0x00000000000a7919 */ /* 0x000ea20000002700 */
[----:B------:R-:W-:Y:S01]  /*279e0*/  ULDC.64 UR4, c[0x0][0x1f0] ;  /* 0x00007c0000047ab9 */ /* 0x000fe20000000a00 */
[----:B------:R-:W-:Y:S01]  /*279f0*/  BSSY B0, `(.L_x_398) ;  /* 0x0000045000007945 */ /* 0x000fe20003800000 */
[----:B------:R-:W-:Y:S02]  /*27a00*/  UIMAD UR4, UR10, UR4, URZ ;  /* 0x000000040a0472a4 */ /* 0x000fe4000f8e023f */
[----:B------:R-:W-:-:S02]  /*27a10*/  ULDC.64 UR6, c[0x0][0x1e8] ;  /* 0x00007a0000067ab9 */ /* 0x000fc40000000a00 */
[----:B------:R-:W-:Y:S02]  /*27a20*/  ULDC.U8 UR10, c[0x0][0x329] ;  /* 0x0000ca40000a7ab9 */ /* 0x000fe40000000000 */
[----:B------:R-:W-:Y:S02]  /*27a30*/  UISETP.NE.AND UP2, UPT, UR10, URZ, UPT ;  /* 0x0000003f0a00728c */ /* 0x000fe4000bf45270 */
[----:B------:R-:W-:Y:S02]  /*27a40*/  @UP3 UIMAD.WIDE.U32 UR12, UR24, UR6, URZ ;  /* 0x00000006180c32a5 */ /* 0x000fe4000f8e003f */
[----:B------:R-:W-:Y:S02]  /*27a50*/  @!UP3 USHF.R.S32.HI UR15, URZ, 0x1f, UR9 ;  /* 0x0000001f3f0fb899 */ /* 0x000fe40008011409 */
[----:B------:R-:W-:Y:S02]  /*27a60*/  UIMAD UR6, UR8, UR5, UR4 ;  /* 0x00000005080672a4 */ /* 0x000fe4000f8e0204 */
[----:B------:R-:W-:-:S02]  /*27a70*/  ULDC.U8 UR14, c[0x0][0x328] ;  /* 0x0000ca00000e7ab9 */ /* 0x000fc40000000000 */
[----:B------:R-:W-:Y:S01]  /*27a80*/  ULDC.64 UR4, c[0x0][0x1e0] ;  /* 0x0000780000047ab9 */ /* 0x000fe20000000a00 */
[----:B-1----:R-:W-:Y:S01]  /*27a90*/  LEA.HI R8, R15, R6, RZ, 0x2 ;  /* 0x000000060f087211 */ /* 0x002fe200078f10ff */
[----:B------:R-:W-:Y:S02]  /*27aa0*/  UISETP.NE.AND UP4, UPT, UR14, URZ, UPT ;  /* 0x0000003f0e00728c */ /* 0x000fe4000bf85270 */
[----:B------:R-:W-:Y:S01]  /*27ab0*/  @!UP3 UIMAD UR15, UR15, UR4, URZ ;  /* 0x000000040f0fb2a4 */ /* 0x000fe2000f8e023f */
[----:B------:R-:W-:Y:S01]  /*27ac0*/  LOP3.LUT R0, R8, 0xfffffffc, RZ, 0xc0, !PT ;  /* 0xfffffffc08007812 */ /* 0x000fe200078ec0ff */
[----:B------:R-:W-:Y:S01]  /*27ad0*/  @UP3 UIMAD UR7, UR24, UR7, UR13 ;  /* 0x00000007180732a4 */ /* 0x000fe2000f8e020d */
[----:B------:R-:W-:Y:S01]  /*27ae0*/  SHF.R.S32.HI R8, RZ, 0x2, R8 ;  /* 0x00000002ff087819 */ /* 0x000fe20000011408 */
[----:B------:R-:W-:Y:S02]  /*27af0*/  @UP3 UMOV UR18, UR12 ;  /* 0x0000000c00123c82 */ /* 0x000fe40008000000 */
[----:B------:R-:W-:Y:S01]  /*27b00*/  UISETP.EQ.AND UP4, UPT, UR10, URZ, UP4 ;  /* 0x0000003f0a00728c */ /* 0x000fe2000a782270 */
[----:B------:R-:W-:Y:S01]  /*27b10*/  IMAD.IADD R6, R6, 0x1, -R0 ;  /* 0x0000000106067824 */ /* 0x000fe200078e0a00 */
[----:B------:R-:W-:Y:S01]  /*27b20*/  @!UP2 UISETP.NE.AND UP1, UPT, UR14, URZ, UPT ;  /* 0x0000003f0e00a28c */ /* 0x000fe2000bf25270 */
[----:B------:R-:W-:Y:S01]  /*27b30*/  SHF.R.S32.HI R9, RZ, 0x1f, R8 ;  /* 0x0000001fff097819 */ /* 0x000fe20000011408 */
[----:B------:R-:W-:Y:S01]  /*27b40*/  @!UP3 UIMAD UR15, UR9, UR5, UR15 ;  /* 0x00000005090fb2a4 */ /* 0x000fe2000f8e020f */
[----:B------:R-:W-:Y:S01]  /*27b50*/  IMAD.SHL.U32 R0, R6, 0x8, RZ ;  /* 0x0000000806007824 */ /* 0x000fe200078e00ff */
[----:B------:R-:W-:-:S02]  /*27b60*/  ULDC UR13, c[0x0][0x214] ;  /* 0x00008500000d7ab9 */ /* 0x000fc40000000800 */
[----:B------:R-:W-:Y:S01]  /*27b70*/  @UP2 ULDC UR12, c[0x0][0x210] ;  /* 0x00008400000c2ab9 */ /* 0x000fe20000000800 */
[----:B------:R-:W-:Y:S01]  /*27b80*/  IMAD.WIDE R14, R14, 0x80, R8 ;  /* 0x000000800e0e7825 */ /* 0x000fe200078e0208 */
[----:B------:R-:W-:Y:S01]  /*27b90*/  @!UP3 UIMAD.WIDE.U32 UR16, UR9, UR4, URZ ;  /* 0x000000040910b2a5 */ /* 0x000fe2000f8e003f */
[----:B------:R-:W-:Y:S01]  /*27ba0*/  ISETP.GE.AND P1, PT, R0, c[0x0][0x220], PT ;  /* 0x0000880000007a0c */ /* 0x000fe20003f26270 */
[----:B------:R-:W-:Y:S02]  /*27bb0*/  ULDC UR5, c[0x0][0x234] ;  /* 0x00008d0000057ab9 */ /* 0x000fe40000000800 */
[----:B------:R-:W-:Y:S02]  /*27bc0*/  @UP2 UIMAD UR12, UR12, UR13, URZ ;  /* 0x0000000d0c0c22a4 */ /* 0x000fe4000f8e023f */
[----:B------:R-:W-:Y:S02]  /*27bd0*/  UISETP.NE.OR UP0, UPT, UR24, -0x1, !UP4 ;  /* 0xffffffff1800788c */ /* 0x000fe4000e705670 */
[----:B------:R-:W-:-:S02]  /*27be0*/  @!UP2 USEL UR12, UR13, UR5, !UP1 ;  /* 0x000000050d0ca287 */ /* 0x000fc4000c800000 */
[----:B------:R-:W-:Y:S02]  /*27bf0*/  ULDC UR4, c[0x0][0x1c0] ;  /* 0x0000700000047ab9 */ /* 0x000fe40000000800 */
[----:B------:R-:W-:Y:S02]  /*27c00*/  @UP2 UMOV UR19, 0x1 ;  /* 0x0000000100132882 */ /* 0x000fe40000000000 */
        /* <DEDUP_REMOVED lines=13> */
[----:B--2---:R-:W-:Y:S01]  /*27ce0*/  IMAD.WIDE.U32 R10, R10, c[0x0][0x1f0], R2 ;  /* 0x00007c000a0a7a25 */ /* 0x004fe200078e0002 */
[----:B------:R-:W-:-:S02]  /*27cf0*/  UIMAD UR11, UR11, UR20, URZ ;  /* 0x000000140b0b72a4 */ /* 0x000fc4000f8e023f */
[----:B------:R-:W-:Y:S02]  /*27d00*/  UIMAD UR19, UR8, UR12, UR19 ;  /* 0x0000000c081372a4 */ /* 0x000fe4000f8e0213 */
[----:B------:R-:W-:Y:S01]  /*27d10*/  @!UP4 UMOV UR22, URZ ;  /* 0x0000003f0016cc82 */ /* 0x000fe20008000000 */
[----:B------:R-:W-:Y:S01]  /*27d20*/  IADD3 R13, R11, UR6, RZ ;  /* 0x000000060b0d7c10 */ /* 0x000fe2000fffe0ff */
[----:B------:R-:W-:Y:S02]  /*27d30*/  @UP4 UMOV UR22, UR24 ;  /* 0x0000001800164c82 */ /* 0x000fe40008000000 */
[----:B------:R-:W-:Y:S02]  /*27d40*/  @!UP4 UMOV UR23, URZ ;  /* 0x0000003f0017cc82 */ /* 0x000fe40008000000 */
[----:B------:R-:W-:Y:S02]  /*27d50*/  USHF.R.S32.HI UR4, URZ, 0x1f, UR11 ;  /* 0x0000001f3f047899 */ /* 0x000fe4000801140b */
[----:B------:R-:W-:-:S02]  /*27d60*/  @UP4 USHF.R.S32.HI UR23, URZ, 0x1f, UR24 ;  /* 0x0000001f3f174899 */ /* 0x000fc40008011418 */
[----:B------:R-:W-:Y:S02]  /*27d70*/  USHF.R.S32.HI UR5, URZ, 0x1f, UR19 ;  /* 0x0000001f3f057899 */ /* 0x000fe40008011413 */
[----:B------:R-:W-:Y:S02]  /*27d80*/  UIADD3 UR11, UP1, UP0, UR11, UR22, UR19 ;  /* 0x000000160b0b7290 */ /* 0x000fe4000f83e013 */
[----:B------:R-:W-:Y:S02]  /*27d90*/  ULDC.64 UR6, c[0x0][0x118] ;  /* 0x0000460000067ab9 */ /* 0x000fe40000000a00 */
        /* <DEDUP_REMOVED lines=10> */
.L_x_399:
[----:B------:R-:W-:Y:S05]  /*27e40*/  BSYNC B0 ;  /* 0x0000000000007941 */ /* 0x000fea0003800000 */
.L_x_398:
        /* <DEDUP_REMOVED lines=16> */
.L_x_401:
[----:B------:R-:W-:Y:S05]  /*27f50*/  BSYNC B0 ;  /* 0x0000000000007941 */ /* 0x000fea0003800000 */
.L_x_400:
        /* <DEDUP_REMOVED lines=16> */
.L_x_403:
[----:B------:R-:W-:Y:S05]  /*28060*/  BSYNC B0 ;  /* 0x0000000000007941 */ /* 0x000fea0003800000 */
.L_x_402:
        /* <DEDUP_REMOVED lines=15> */
.L_x_405:
[----:B------:R-:W-:Y:S05]  /*28160*/  BSYNC B0 ;  /* 0x0000000000007941 */ /* 0x000fea0003800000 */
.L_x_404:
[C---:B------:R-:W-:Y:S02]  /*28170*/  ISETP.NE.OR P6, PT, R6.reuse, RZ, P6 ;  /* 0x000000ff0600720c */ /* 0x040fe400037c5670 */
[C---:B------:R-:W-:Y:S02]  /*28180*/  ISETP.NE.OR P5, PT, R6.reuse, RZ, P5 ;  /* 0x000000ff0600720c */ /* 0x040fe40002fa5670 */
[C---:B------:R-:W-:Y:S02]  /*28190*/  ISETP.NE.OR P4, PT, R6.reuse, RZ, P4 ;  /* 0x000000ff0600720c */ /* 0x040fe40002785670 */
[----:B------:R-:W-:-:S07]  /*281a0*/  ISETP.NE.OR P0, PT, R6, RZ, P0 ;  /* 0x000000ff0600720c */ /* 0x000fce0000705670 */
[----:B------:R-:W-:Y:S02]  /*281b0*/  @!P6 IMAD R8, R8, UR20, RZ ;  /* 0x000000140808ec24 */ /* 0x000fe4000f8e02ff */
[----:B------:R-:W-:Y:S02]  /*281c0*/  @!P5 IMAD R0, R5, UR20, RZ ;  /* 0x000000140500dc24 */ /* 0x000fe4000f8e02ff */
[----:B------:R-:W-:Y:S01]  /*281d0*/  @!P4 IMAD R4, R4, UR20, RZ ;  /* 0x000000140404cc24 */ /* 0x000fe2000f8e02ff */
[----:B------:R-:W-:Y:S02]  /*281e0*/  @!P6 IADD3 R7, P1, R8, UR11, RZ ;  /* 0x0000000b0807ec10 */ /* 0x000fe4000ff3e0ff */
        /* <DEDUP_REMOVED lines=26> */
.L_x_406:
        /* <DEDUP_REMOVED lines=15> */
.L_x_618:


//--------------------- .text._ZN5flash16flash_fwd_kernelI23Flash_fwd_kernel_traitsILi32ELi128ELi128ELi4ELb0ELb0EN7cutlass10bfloat16_tE19Flash_kernel_traitsILi32ELi128ELi128ELi4ES3_EELb0ELb1ELb0ELb0ELb0ELb0ELb1ELb0EEEvNS_16Flash_fwd_paramsE --------------------------
	.section	.text._ZN5flash16flash_fwd_kernelI23Flash_fwd_kernel_traitsILi32ELi128ELi128ELi4ELb0ELb0EN7cutlass10bfloat16_tE19Flash_kernel_traitsILi32ELi128ELi128ELi4ES3_EELb0ELb1ELb0ELb0ELb0ELb0ELb1ELb0EEEvNS_16Flash_fwd_paramsE,"ax",@progbits
	.sectioninfo	@"SHI_REGISTERS=255"
	.align	128
        .global         _ZN5flash16flash_fwd_kernelI23Flash_fwd_kernel_traitsILi32ELi128ELi128ELi4ELb0ELb0EN7cutlass10bfloat16_tE19Flash_kernel_traitsILi32ELi128ELi128ELi4ES3_EELb0ELb1ELb0ELb0ELb0ELb0ELb1ELb0EEEvNS_16Flash_fwd_paramsE
        .type           _ZN5flash16flash_fwd_kernelI23Flash_fwd_kernel_traitsILi32ELi128ELi128ELi4ELb0ELb0EN7cutlass10bfloat16_tE19Flash_kernel_traitsILi32ELi128ELi128ELi4ES3_EELb0ELb1ELb0ELb0ELb0ELb0ELb1ELb0EEEvNS_16Flash_fwd_paramsE,@function
        .size           _ZN5flash16flash_fwd_kernelI23Flash_fwd_kernel_traitsILi32ELi128ELi128ELi4ELb0ELb0EN7cutlass10bfloat16_tE19Flash_kernel_traitsILi32ELi128ELi128ELi4ES3_EELb0ELb1ELb0ELb0ELb0ELb0ELb1ELb0EEEvNS_16Flash_fwd_paramsE,(.L_x_619 - _ZN5flash16flash_fwd_kernelI23Flash_fwd_kernel_traitsILi32ELi128ELi128ELi4ELb0ELb0EN7cutlass10bfloat16_tE19Flash_kernel_traitsILi32ELi128ELi128ELi4ES3_EELb0ELb1ELb0ELb0ELb0ELb0ELb1ELb0EEEvNS_16Flash_fwd_paramsE)
        .other          _ZN5flash16flash_fwd_kernelI23Flash_fwd_kernel_traitsILi32ELi128ELi128ELi4ELb0ELb0EN7cutlass10bfloat16_tE19Flash_kernel_traitsILi32ELi128ELi128ELi4ES3_EELb0ELb1ELb0ELb0ELb0ELb0ELb1ELb0EEEvNS_16Flash_fwd_paramsE,@"STO_CUDA_ENTRY STV_DEFAULT"
_ZN5flash16flash_fwd_kernelI23Flash_fwd_kernel_traitsILi32ELi128ELi128ELi4ELb0ELb0EN7cutlass10bfloat16_tE19Flash_kernel_traitsILi32ELi128ELi128ELi4ES3_EELb0ELb1ELb0ELb0ELb0ELb0ELb1ELb0EEEvNS_16Flash_fwd_paramsE:
.text._ZN5flash16flash_fwd_kernelI23Flash_fwd_kernel_traitsILi32ELi128ELi128ELi4ELb0ELb0EN7cutlass10bfloat16_tE19Flash_kernel_traitsILi32ELi128ELi128ELi4ES3_EELb0ELb1ELb0ELb0ELb0ELb0ELb1ELb0EEEvNS_16Flash_fwd_paramsE:
        /* <DEDUP_REMOVED lines=28> */
[----:B------:R-:W-:Y:S01]  /*01c0*/  @!P2 IMAD.MOV.U32 R31, RZ, RZ, c[0x0][0x214] ;  /* 0x00008500ff1fa624 */ /* 0x000fe200078e00ff */
[----:B------:R3:W-:Y:S04]  /*01d0*/  STL [R1+0x30], R9 ;  /* 0x0000300901007387 */ /* 0x0007e80000100800 */
[----:B------:R3:W-:Y:S05]  /*01e0*/  STL [R1+0x38], R31 ;  /* 0x0000381f01007387 */ /* 0x0007ea0000100800 */
[----:B------:R-:W-:Y:S05]  /*01f0*/  @!P0 BRA `(.L_x_407) ;  /* 0x0000004000008947 */ /* 0x000fea0003800000 */
[----:B----4-:R-:W2:Y:S02]  /*0200*/  @P3 LDG.E R0, [R4.64+0x4] ;  /* 0x0000040804003981 */ /* 0x010ea4000c1e1900 */
[----:B--2--5:R-:W-:-:S06]  /*0210*/  @P3 IADD3 R0, R0, -R8, RZ ;  /* 0x8000000800003210 */ /* 0x024fcc0007ffe0ff */
[----:B------:R1:W5:Y:S01]  /*0220*/  @!P3 LDG.E R0, [R4.64] ;  /* 0x000000080400b981 */ /* 0x000362000c1e1900 */
[----:B------:R-:W-:Y:S05]  /*0230*/  BRA `(.L_x_408) ;  /* 0x0000001000007947 */ /* 0x000fea0003800000 */
.L_x_407:
[----:B----4-:R-:W-:Y:S02]  /*0240*/  MOV R0, c[0x0][0x218] ;  /* 0x0000860000007a02 */ /* 0x010fe40000000f00 */
.L_x_408:
        /* <DEDUP_REMOVED lines=30> */
[----:B------:R-:W-:Y:S02]  /*0430*/  @!P1 IMAD R6, R4, c[0x0][0x178], RZ ;  /* 0x00005e0004069a24 */ /* 0x000fe400078e02ff */
[----:B------:R-:W-:Y:S01]  /*0440*/  @P1 IMAD R10, R9, c[0x0][0x194], R3 ;  /* 0x00006500090a1a24 */ /* 0x000fe200078e0203 */
[----:B------:R-:W-:Y:S01]  /*0450*/  @P1 MOV R9, R2 ;  /* 0x0000000200091202 */ /* 0x000fe20000000f00 */
        /* <DEDUP_REMOVED lines=19> */
.L_x_410:
        /* <DEDUP_REMOVED lines=42> */
.L_x_411:
[----:B------:R-:W-:Y:S01]  /*0830*/  SHF.R.S32.HI R22, RZ, 0x1f, R28 ;  /* 0x0000001fff167819 */ /* 0x000fe2000001141c */
[----:B------:R-:W-:Y:S01]  /*0840*/  IMAD.IADD R30, R31, 0x1, -R29 ;  /* 0x000000011f1e7824 */ /* 0x000fe200078e0a1d */
[----:B------:R-:W-:Y:S01]  /*0850*/  BSSY B0, `(.L_x_412) ;  /* 0x0000033000007945 */ /* 0x000fe20003800000 */
[----:B------:R-:W-:Y:S01]  /*0860*/  IMAD R6, R6, c[0x0][0x1a8], RZ ;  /* 0x00006a0006067a24 */ /* 0x000fe200078e02ff */
[CC--:B------:R-:W-:Y:S02]  /*0870*/  LEA.HI R4, R22.reuse, R28.reuse, RZ, 0x2 ;  /* 0x0000001c16047211 */ /* 0x0c0fe400078f10ff */
[----:B------:R-:W-:Y:S01]  /*0880*/  LEA.HI R27, R22, R28, RZ, 0x3 ;  /* 0x0000001c161b7211 */ /* 0x000fe200078f18ff */
[----:B------:R-:W-:Y:S01]  /*0890*/  IMAD R6, R13, c[0x0][0x1ac], R6 ;  /* 0x00006b000d067a24 */ /* 0x000fe200078e0206 */
[----:B------:R-:W-:-:S02]  /*08a0*/  LOP3.LUT R3, R4, 0xfffffffc, RZ, 0xc0, !PT ;  /* 0xfffffffc04037812 */ /* 0x000fc400078ec0ff */
[----:B------:R-:W-:Y:S02]  /*08b0*/  SHF.R.S32.HI R25, RZ, 0x3, R27 ;  /* 0x00000003ff197819 */ /* 0x000fe4000001141b */
[----:B------:R-:W-:Y:S01]  /*08c0*/  SHF.R.S32.HI R2, RZ, 0x2, R4 ;  /* 0x00000002ff027819 */ /* 0x000fe20000011404 */
[----:B------:R-:W-:Y:S01]  /*08d0*/  IMAD.IADD R3, R28, 0x1, -R3 ;  /* 0x000000011c037824 */ /* 0x000fe200078e0a03 */
[----:B------:R-:W-:Y:S01]  /*08e0*/  LEA.HI R26, R22, R28, RZ, 0x5 ;  /* 0x0000001c161a7211 */ /* 0x000fe200078f28ff */
[----:B------:R-:W-:Y:S01]  /*08f0*/  IMAD.SHL.U32 R0, R25, 0x40, RZ ;  /* 0x0000004019007824 */ /* 0x000fe200078e00ff */
[----:B------:R-:W-:Y:S01]  /*0900*/  LEA.HI R4, R4, R2, RZ, 0x1 ;  /* 0x0000000204047211 */ /* 0x000fe200078f08ff */
[----:B------:R-:W-:Y:S01]  /*0910*/  IMAD.SHL.U32 R206, R3, 0x8, RZ ;  /* 0x0000000803ce7824 */ /* 0x000fe200078e00ff */
[----:B------:R-:W-:Y:S02]  /*0920*/  SHF.R.S32.HI R20, RZ, 0x5, R26 ;  /* 0x00000005ff147819 */ /* 0x000fe4000001141a */
[----:B------:R-:W-:-:S02]  /*0930*/  LOP3.LUT R0, R0, 0xc0, RZ, 0xc0, !PT ;  /* 0x000000c000007812 */ /* 0x000fc400078ec0ff */
[--C-:B------:R-:W-:Y:S02]  /*0940*/  SHF.R.S32.HI R207, RZ, 0x1f, R206.reuse ;  /* 0x0000001fffcf7819 */ /* 0x100fe400000114ce */
[----:B------:R-:W-:Y:S02]  /*0950*/  IADD3 R8, P0, R206, R9, RZ ;  /* 0x00000009ce087210 */ /* 0x000fe40007f1e0ff */
[----:B------:R-:W-:Y:S01]  /*0960*/  LOP3.LUT R4, R4, 0x7fffffe, RZ, 0xc0, !PT ;  /* 0x07fffffe04047812 */ /* 0x000fe200078ec0ff */
[----:B------:R1:W-:Y:S01]  /*0970*/  STL.64 [R1+0x18], R206 ;  /* 0x000018ce01007387 */ /* 0x0003e20000100a00 */
[----:B------:R-:W-:Y:S01]  /*0980*/  LOP3.LUT R3, R0, 0x18, R206, 0xf8, !PT ;  /* 0x0000001800037812 */ /* 0x000fe200078ef8ce */
[----:B------:R-:W-:Y:S01]  /*0990*/  IMAD.X R9, R207, 0x1, R10, P0 ;  /* 0x00000001cf097824 */ /* 0x000fe200000e060a */
[C---:B------:R-:W-:Y:S01]  /*09a0*/  ISETP.GE.AND P0, PT, R2.reuse, R30, PT ;  /* 0x0000001e0200720c */ /* 0x040fe20003f06270 */
[----:B------:R1:W-:Y:S01]  /*09b0*/  STL [R1+0x34], R30 ;  /* 0x0000341e01007387 */ /* 0x0003e20000100800 */
[----:B------:R-:W-:Y:S01]  /*09c0*/  SHF.R.U32.HI R0, RZ, 0x3, R0 ;  /* 0x00000003ff007819 */ /* 0x000fe20000011600 */
[----:B------:R-:W-:Y:S01]  /*09d0*/  IMAD.IADD R4, R2, 0x1, -R4 ;  /* 0x0000000102047824 */ /* 0x000fe200078e0a04 */
[----:B------:R-:W-:Y:S01]  /*09e0*/  SHF.R.S32.HI R16, RZ, 0x1f, R14 ;  /* 0x0000001fff107819 */ /* 0x000fe2000001140e */
[----:B------:R-:W-:Y:S01]  /*09f0*/  IMAD.WIDE.U32 R8, R13, c[0x0][0x1a8], R8 ;  /* 0x00006a000d087a25 */ /* 0x000fe200078e0008 */
[----:B------:R-:W-:-:S02]  /*0a00*/  LOP3.LUT R0, R3, R0, RZ, 0x3c, !PT ;  /* 0x0000000003007212 */ /* 0x000fc400078e3cff */
[----:B------:R-:W-:Y:S01]  /*0a10*/  SHF.R.S32.HI R3, RZ, 0x1f, R2 ;  /* 0x0000001fff037819 */ /* 0x000fe20000011402 */
[----:B------:R-:W-:Y:S02]  /*0a20*/  IMAD R4, R20, 0x8, R4 ;  /* 0x0000000814047824 */ /* 0x000fe400078e0204 */
[----:B------:R-:W-:Y:S02]  /*0a30*/  IMAD.IADD R7, R9, 0x1, R6 ;  /* 0x0000000109077824 */ /* 0x000fe400078e0206 */
[----:B------:R-:W-:Y:S02]  /*0a40*/  IMAD.U32 R0, R4, 0x20, R0 ;  /* 0x0000002004007824 */ /* 0x000fe400078e0000 */
        /* <DEDUP_REMOVED lines=19> */
.L_x_413:
[----:B------:R-:W-:Y:S05]  /*0b80*/  BSYNC B0 ;  /* 0x0000000000007941 */ /* 0x000fea0003800000 */
.L_x_412:
        /* <DEDUP_REMOVED lines=10> */
[----:B---3--:R-:W-:Y:S02]  /*0c30*/  IMAD R12, R10, c[0x0][0x190], RZ ;  /* 0x000064000a0c7a24 */ /* 0x008fe400078e02ff */
        /* <DEDUP_REMOVED lines=10> */
.L_x_415:
[----:B------:R-:W-:Y:S05]  /*0ce0*/  BSYNC B0 ;  /* 0x0000000000007941 */ /* 0x000fea0003800000 */
.L_x_414:
        /* <DEDUP_REMOVED lines=21> */
.L_x_417:
[----:B------:R-:W-:Y:S05]  /*0e40*/  BSYNC B0 ;  /* 0x0000000000007941 */ /* 0x000fea0003800000 */
.L_x_416:
[----:B------:R-:W-:Y:S01]  /*0e50*/  IADD3 R18, R2, 0x60, RZ ;  /* 0x0000006002127810 */ /* 0x000fe20007ffe0ff */
[----:B------:R-:W-:Y:S01]  /*0e60*/  IMAD.MOV.U32 R200, RZ, RZ, c[0x0][0x198] ;  /* 0x00006600ffc87624 */ /* 0x000fe200078e00ff */
[----:B------:R-:W-:Y:S02]  /*0e70*/  BSSY B0, `(.L_x_418) ;  /* 0x0000016000007945 */ /* 0x000fe40003800000 */
[----:B------:R-:W-:Y:S01]  /*0e80*/  ISETP.GE.AND P0, PT, R18, R30, PT ;  /* 0x0000001e1200720c */ /* 0x000fe20003f06270 */
[----:B-1----:R-:W-:Y:S02]  /*0e90*/  IMAD.MOV.U32 R30, RZ, RZ, 0x7 ;  /* 0x00000007ff1e7424 */ /* 0x002fe400078e00ff */
        /* <DEDUP_REMOVED lines=19> */
.L_x_419:
[----:B------:R-:W-:Y:S05]  /*0fd0*/  BSYNC B0 ;  /* 0x0000000000007941 */ /* 0x000fea0003800000 */
.L_x_418:
        /* <DEDUP_REMOVED lines=12> */
[----:B------:R-:W-:Y:S01]  /*10a0*/  IMAD R10, R16, c[0x0][0x1b0], RZ ;  /* 0x00006c00100a7a24 */ /* 0x000fe200078e02ff */
[----:B------:R-:W-:Y:S01]  /*10b0*/  IADD3.X R7, R24, R7, R8, P1, !PT ;  /* 0x0000000718077210 */ /* 0x000fe20000ffe408 */
[----:B---3--:R-:W-:Y:S01]  /*10c0*/  IMAD.IADD R13, R28, 0x1, -R9 ;  /* 0x000000011c0d7824 */ /* 0x008fe200078e0a09 */
[----:B------:R-:W-:Y:S01]  /*10d0*/  IADD3.X R5, R17, R5, R0, P0, !PT ;  /* 0x0000000511057210 */ /* 0x000fe200007fe400 */
[C---:B------:R-:W-:Y:S02]  /*10e0*/  IMAD R10, R14.reuse, c[0x0][0x1b4], R10 ;  /* 0x00006d000e0a7a24 */ /* 0x040fe400078e020a */
[----:B------:R-:W-:Y:S01]  /*10f0*/  IMAD.WIDE.U32 R34, R14, c[0x0][0x1b0], R6 ;  /* 0x00006c000e227a25 */ /* 0x000fe200078e0006 */
[----:B------:R-:W-:-:S03]  /*1100*/  LEA.HI R15, R13, R13, RZ, 0x1 ;  /* 0x0000000d0d0f7211 */ /* 0x000fc600078f08ff */
[----:B------:R-:W-:Y:S01]  /*1110*/  IMAD.WIDE.U32 R32, R14, c[0x0][0x1b8], R4 ;  /* 0x00006e000e207a25 */ /* 0x000fe200078e0004 */
[----:B------:R-:W-:Y:S01]  /*1120*/  IADD3 R205, R35, R10, RZ ;  /* 0x0000000a23cd7210 */ /* 0x000fe20007ffe0ff */
[----:B------:R1:W-:Y:S01]  /*1130*/  STL.64 [R1+0x28], R34 ;  /* 0x0000282201007387 */ /* 0x0003e20000100a00 */
[----:B------:R-:W-:Y:S01]  /*1140*/  MOV R204, R34 ;  /* 0x0000002200cc7202 */ /* 0x000fe20000000f00 */
[----:B------:R-:W-:Y:S01]  /*1150*/  IMAD R12, R120, -0x80, R68 ;  /* 0xffffff80780c7824 */ /* 0x000fe200078e0244 */
[--C-:B------:R-:W-:Y:S01]  /*1160*/  SHF.R.S32.HI R0, RZ, 0x1, R15.reuse ;  /* 0x00000001ff007819 */ /* 0x100fe2000001140f */
[----:B------:R1:W-:Y:S01]  /*1170*/  STL.64 [R1+0x40], R32 ;  /* 0x0000402001007387 */ /* 0x0003e20000100a00 */
[----:B------:R-:W-:Y:S01]  /*1180*/  SHF.R.S32.HI R8, RZ, 0x1f, R15 ;  /* 0x0000001fff087819 */ /* 0x000fe2000001140f */
[----:B------:R-:W-:Y:S01]  /*1190*/  IMAD R9, R16, c[0x0][0x1b8], RZ ;  /* 0x00006e0010097a24 */ /* 0x000fe200078e02ff */
[----:B------:R-:W-:Y:S01]  /*11a0*/  ISETP.GE.AND P0, PT, R2, R12, PT ;  /* 0x0000000c0200720c */ /* 0x000fe20003f06270 */
[----:B------:R1:W-:Y:S01]  /*11b0*/  STL.64 [R1+0x20], R204 ;  /* 0x000020cc01007387 */ /* 0x0003e20000100a00 */
[----:B------:R-:W-:Y:S01]  /*11c0*/  LEA.HI R8, R8, R0, RZ, 0x2 ;  /* 0x0000000008087211 */ /* 0x000fe200078f10ff */
[----:B------:R-:W-:Y:S01]  /*11d0*/  IMAD R9, R14, c[0x0][0x1bc], R9 ;  /* 0x00006f000e097a24 */ /* 0x000fe200078e0209 */
[----:B------:R-:W-:Y:S01]  /*11e0*/  SHF.R.S32.HI R16, RZ, 0x1f, R120 ;  /* 0x0000001fff107819 */ /* 0x000fe20000011478 */
[----:B------:R-:W-:Y:S01]  /*11f0*/  IMAD.MOV.U32 R5, RZ, RZ, 0x10 ;  /* 0x00000010ff057424 */ /* 0x000fe200078e00ff */
[----:B------:R-:W-:Y:S01]  /*1200*/  LOP3.LUT R8, R8, 0xfffffffc, RZ, 0xc0, !PT ;  /* 0xfffffffc08087812 */ /* 0x000fe200078ec0ff */
[----:B------:R-:W-:Y:S01]  /*1210*/  IMAD.WIDE.U32 R6, R120, R201, R204 ;  /* 0x000000c978067225 */ /* 0x000fe200078e00cc */
[----:B------:R-:W-:-:S02]  /*1220*/  LOP3.LUT R4, R26, 0xffffffe0, RZ, 0xc0, !PT ;  /* 0xffffffe01a047812 */ /* 0x000fc400078ec0ff */
[----:B------:R-:W-:Y:S01]  /*1230*/  IADD3 R251, R33, R9, RZ ;  /* 0x0000000921fb7210 */ /* 0x000fe20007ffe0ff */
[----:B------:R-:W-:Y:S02]  /*1240*/  IMAD.IADD R17, R0, 0x1, -R8 ;  /* 0x0000000100117824 */ /* 0x000fe400078e0a08 */
[----:B------:R-:W-:Y:S02]  /*1250*/  IMAD R0, R11, R120, RZ ;  /* 0x000000780b007224 */ /* 0x000fe400078e02ff */
[----:B------:R-:W-:Y:S01]  /*1260*/  IMAD.IADD R14, R28, 0x1, -R4 ;  /* 0x000000011c0e7824 */ /* 0x000fe200078e0a04 */
[----:B------:R-:W-:Y:S01]  /*1270*/  LOP3.LUT P1, RZ, R17, 0x2, RZ, 0xc0, !PT ;  /* 0x0000000211ff7812 */ /* 0x000fe2000782c0ff */
[----:B------:R-:W-:-:S03]  /*1280*/  IMAD R0, R16, R201, R0 ;  /* 0x000000c910007224 */ /* 0x000fc600078e0200 */
        /* <DEDUP_REMOVED lines=14> */
.L_x_421:
[----:B------:R-:W-:Y:S05]  /*1370*/  BSYNC B0 ;  /* 0x0000000000007941 */ /* 0x000fea0003800000 */
.L_x_420:
        /* <DEDUP_REMOVED lines=18> */
.L_x_423:
[----:B------:R-:W-:Y:S05]  /*14a0*/  BSYNC B0 ;  /* 0x0000000000007941 */ /* 0x000fea0003800000 */
.L_x_422:
        /* <DEDUP_REMOVED lines=15> */
.L_x_425:
[----:B------:R-:W-:Y:S05]  /*15a0*/  BSYNC B0 ;  /* 0x0000000000007941 */ /* 0x000fea0003800000 */
.L_x_424:
        /* <DEDUP_REMOVED lines=20> */
.L_x_427:
[----:B------:R-:W-:Y:S05]  /*16f0*/  BSYNC B0 ;  /* 0x0000000000007941 */ /* 0x000fea0003800000 */
.L_x_426:
[----:B------:R-:W0:Y:S01]  /*1700*/  LDGDEPBAR ;  /* 0x00000000000079af */ /* 0x000e220000000000 */
[----:B------:R-:W-:Y:S01]  /*1710*/  ISETP.GE.AND P0, PT, R2, R12, PT ;  /* 0x0000000c0200720c */ /* 0x000fe20003f06270 */
[----:B------:R-:W-:Y:S01]  /*1720*/  IMAD.MOV.U32 R250, RZ, RZ, R32 ;  /* 0x000000fffffa7224 */ /* 0x000fe200078e0020 */
[----:B------:R-:W-:Y:S01]  /*1730*/  LOP3.LUT R0, R15, 0x7fffffe, RZ, 0xc0, !PT ;  /* 0x07fffffe0f007812 */ /* 0x000fe200078ec0ff */
[----:B------:R-:W-:Y:S01]  /*1740*/  IMAD R15, R20, 0x10, R29 ;  /* 0x00000010140f7824 */ /* 0x000fe200078e021d */
[----:B------:R-:W-:Y:S01]  /*1750*/  LOP3.LUT R2, R27, 0xfffffff8, RZ, 0xc0, !PT ;  /* 0xfffffff81b027812 */ /* 0x000fe200078ec0ff */
[----:B------:R-:W-:Y:S01]  /*1760*/  BSSY B0, `(.L_x_428) ;  /* 0x0000040000007945 */ /* 0x000fe20003800000 */
[----:B------:R-:W-:Y:S01]  /*1770*/  SHF.R.S32.HI R3, RZ, 0x1f, R13 ;  /* 0x0000001fff037819 */ /* 0x000fe2000001140d */
[----:B------:R-:W-:Y:S01]  /*1780*/  IMAD.IADD R10, R13, 0x1, -R0 ;  /* 0x000000010d0a7824 */ /* 0x000fe200078e0a00 */
[----:B------:R-:W-:Y:S01]  /*1790*/  SHF.R.S32.HI R9, RZ, 0x4, R22 ;  /* 0x00000004ff097819 */ /* 0x000fe20000011416 */
[----:B------:R-:W-:Y:S01]  /*17a0*/  IMAD.IADD R0, R28, 0x1, -R2 ;  /* 0x000000011c007824 */ /* 0x000fe200078e0a02 */
[----:B------:R-:W-:Y:S01]  /*17b0*/  LEA.HI R8, R3, R13, RZ, 0x3 ;  /* 0x0000000d03087211 */ /* 0x000fe200078f18ff */
[----:B------:R-:W-:Y:S01]  /*17c0*/  IMAD R2, R11, R120, RZ ;  /* 0x000000780b027224 */ /* 0x000fe200078e02ff */
[----:B------:R-:W-:Y:S01]  /*17d0*/  LEA.HI R3, R22, R9, RZ, 0x1 ;  /* 0x0000000916037211 */ /* 0x000fe200078f08ff */
[----:B------:R-:W-:Y:S01]  /*17e0*/  IMAD.SHL.U32 R28, R28, 0x2, RZ ;  /* 0x000000021c1c7824 */ /* 0x000fe200078e00ff */
[----:B-1----:R-:W-:Y:S01]  /*17f0*/  LEA.HI R6, R0, R0, RZ, 0x1 ;  /* 0x0000000000067211 */ /* 0x002fe200078f08ff */
[----:B------:R-:W-:Y:S01]  /*1800*/  IMAD R13, R16, R24, R2 ;  /* 0x00000018100d7224 */ /* 0x000fe200078e0202 */
[----:B------:R-:W-:-:S02]  /*1810*/  LOP3.LUT R3, R3, 0xfffffffe, RZ, 0xc0, !PT ;  /* 0xfffffffe03037812 */ /* 0x000fc400078ec0ff */
[----:B------:R-:W-:Y:S02]  /*1820*/  LOP3.LUT R7, R6, 0x7fffffe, RZ, 0xc0, !PT ;  /* 0x07fffffe06077812 */ /* 0x000fe400078ec0ff */
        /* <DEDUP_REMOVED lines=18> */
[----:B------:R-:W-:Y:S01]  /*1950*/  IMAD.SHL.U32 R0, R16, 0x40, RZ ;  /* 0x0000004010007824 */ /* 0x000fe200078e00ff */
[----:B------:R-:W-:Y:S02]  /*1960*/  LOP3.LUT R2, R3, 0xffffff00, RZ, 0xc0, !PT ;  /* 0xffffff0003027812 */ /* 0x000fe400078ec0ff */
[----:B------:R-:W-:Y:S02]  /*1970*/  IADD3 R8, R15, 0x1, R22 ;  /* 0x000000010f087810 */ /* 0x000fe40007ffe016 */
[----:B------:R-:W-:Y:S01]  /*1980*/  LOP3.LUT R0, R0, 0xc0, RZ, 0xc0, !PT ;  /* 0x000000c000007812 */ /* 0x000fe200078ec0ff */
[--C-:B------:R-:W-:Y:S01]  /*1990*/  IMAD R3, R20, 0x200, R2.reuse ;  /* 0x0000020014037824 */ /* 0x100fe200078e0202 */
[----:B------:R-:W-:Y:S01]  /*19a0*/  LOP3.LUT R5, R6, R5, RZ, 0x3c, !PT ;  /* 0x0000000506057212 */ /* 0x000fe200078e3cff */
[----:B------:R1:W-:Y:S01]  /*19b0*/  @P0 STS [R197+0x4000], RZ ;  /* 0x004000ffc5000388 */ /* 0x0003e20000000800 */
[----:B------:R-:W-:Y:S01]  /*19c0*/  IMAD R9, R10, 0x20, R2 ;  /* 0x000000200a097824 */ /* 0x000fe200078e0202 */
[----:B------:R-:W-:Y:S01]  /*19d0*/  LOP3.LUT R2, R0, 0x8, R7, 0xf8, !PT ;  /* 0x0000000800027812 */ /* 0x000fe200078ef807 */
[----:B------:R-:W-:Y:S01]  /*19e0*/  IMAD R3, R10, 0x20, R3 ;  /* 0x000000200a037824 */ /* 0x000fe200078e0203 */
[----:B------:R1:W-:Y:S01]  /*19f0*/  @P0 STS [R197+0x4004], RZ ;  /* 0x004004ffc5000388 */ /* 0x0003e20000000800 */
[----:B------:R-:W-:Y:S01]  /*1a00*/  SHF.R.U32.HI R0, RZ, 0x3, R0 ;  /* 0x00000003ff007819 */ /* 0x000fe20000011600 */
[----:B------:R-:W-:Y:S01]  /*1a10*/  IMAD.WIDE.U32 R6, R120, R24, R250 ;  /* 0x0000001878067225 */ /* 0x000fe200078e00fa */
[----:B------:R-:W-:Y:S01]  /*1a20*/  IADD3 R8, R68, R8, -R31 ;  /* 0x0000000844087210 */ /* 0x000fe20007ffe81f */
[----:B------:R1:W-:Y:S01]  /*1a30*/  @P0 STS.64 [R197+0x4008], RZ ;  /* 0x004008ffc5000388 */ /* 0x0003e20000000a00 */
[----:B------:R-:W-:Y:S01]  /*1a40*/  LOP3.LUT R0, R2, R0, RZ, 0x3c, !PT ;  /* 0x0000000002007212 */ /* 0x000fe200078e3cff */
[C---:B------:R-:W-:Y:S01]  /*1a50*/  IMAD.IADD R2, R5.reuse, 0x1, R3 ;  /* 0x0000000105027824 */ /* 0x040fe200078e0203 */
[----:B------:R-:W-:Y:S01]  /*1a60*/  IADD3 R69, R8, c[0x0][0x2e8], RZ ;  /* 0x0000ba0008457a10 */ /* 0x000fe20007ffe0ff */
[----:B------:R-:W-:-:S02]  /*1a70*/  IMAD.IADD R5, R5, 0x1, R9 ;  /* 0x0000000105057824 */ /* 0x000fc400078e0209 */
        /* <DEDUP_REMOVED lines=14> */
.L_x_429:
[----:B------:R-:W-:Y:S05]  /*1b60*/  BSYNC B0 ;  /* 0x0000000000007941 */ /* 0x000fea0003800000 */
.L_x_428:
[----:B------:R-:W-:Y:S01]  /*1b70*/  ISETP.GE.AND P0, PT, R21, R12, PT ;  /* 0x0000000c1500720c */ /* 0x000fe20003f06270 */
[----:B------:R-:W-:Y:S01]  /*1b80*/  BSSY B0, `(.L_x_430) ;  /* 0x0000010000007945 */ /* 0x000fe20003800000 */
[C---:B------:R-:W-:Y:S01]  /*1b90*/  SHF.L.U64.HI R249, R248.reuse, R23, c[0x0][0x1a4] ;  /* 0x00006900f8f97619 */ /* 0x040fe20000010217 */
[----:B------:R-:W-:-:S10]  /*1ba0*/  IMAD.SHL.U32 R3, R248, 0x20, RZ ;  /* 0x00000020f8037824 */ /* 0x000fd400078e00ff */
[----:B------:R1:W-:Y:S01]  /*1bb0*/  @P0 STS.128 [R197+0x4800], RZ ;  /* 0x004800ffc5000388 */ /* 0x0003e20000000c00 */
[----:B------:R-:W-:Y:S05]  /*1bc0*/  @P0 BRA `(.L_x_431) ;  /* 0x000000b000000947 */ /* 0x000fea0003800000 */
[----:B------:R-:W-:-:S13]  /*1bd0*/  ISETP.GE.AND P0, PT, R206, c[0x0][0x220], PT ;  /* 0x00008800ce007a0c */ /* 0x000fda0003f06270 */
[----:B------:R1:W-:Y:S01]  /*1be0*/  @P0 STS.128 [R197+0x4800], RZ ;  /* 0x004800ffc5000388 */ /* 0x0003e20000000c00 */
[----:B------:R-:W-:Y:S05]  /*1bf0*/  @P0 BRA `(.L_x_431) ;  /* 0x0000008000000947 */ /* 0x000fea0003800000 */
[----:B------:R-:W-:-:S05]  /*1c00*/  IADD3 R3, P0, R3, R6, RZ ;  /* 0x0000000603037210 */ /* 0x000fca0007f1e0ff */
[----:B-1----:R-:W-:Y:S01]  /*1c10*/  IMAD.X R11, R249, 0x1, R9, P0 ;  /* 0x00000001f90b7824 */ /* 0x002fe200000e0609 */
[----:B------:R-:W-:-:S04]  /*1c20*/  LEA R10, P0, R3, c[0x0][0x170], 0x1 ;  /* 0x00005c00030a7a11 */ /* 0x000fc800078008ff */
[----:B------:R-:W-:-:S05]  /*1c30*/  LEA.HI.X R11, R3, c[0x0][0x174], R11, 0x1, P0 ;  /* 0x00005d00030b7a11 */ /* 0x000fca00000f0c0b */
[----:B------:R-:W-:Y:S01]  /*1c40*/  @!PT LDS RZ, [RZ] ;  /* 0x00000000fffff984 */ /* 0x000fe20000000800 */
[----:B------:R-:W-:Y:S01]  /*1c50*/  @!PT LDS RZ, [RZ] ;  /* 0x00000000fffff984 */ /* 0x000fe20000000800 */
[----:B------:R-:W-:Y:S01]  /*1c60*/  @!PT LDS RZ, [RZ] ;  /* 0x00000000fffff984 */ /* 0x000fe20000000800 */
[----:B------:R1:W-:Y:S04]  /*1c70*/  LDGSTS.E.BYPASS.LTC128B.128 [R197+0x4800], [R10.64] ;  /* 0x048000000ac57fae */ /* 0x0003e8000b901d48 */
.L_x_431:
[----:B------:R-:W-:Y:S05]  /*1c80*/  BSYNC B0 ;  /* 0x0000000000007941 */ /* 0x000fea0003800000 */
.L_x_430:
        /* <DEDUP_REMOVED lines=16> */
.L_x_433:
[----:B------:R-:W-:Y:S05]  /*1d90*/  BSYNC B0 ;  /* 0x0000000000007941 */ /* 0x000fea0003800000 */
.L_x_432:
        /* <DEDUP_REMOVED lines=18> */
.L_x_435:
[----:B------:R-:W-:Y:S05]  /*1ec0*/  BSYNC B0 ;  /* 0x0000000000007941 */ /* 0x000fea0003800000 */
.L_x_434:
[----:B------:R-:W-:Y:S01]  /*1ed0*/  IMAD.SHL.U32 R187, R2, 0x2, RZ ;  /* 0x0000000202bb7824 */ /* 0x000fe200078e00ff */
[----:B------:R-:W-:Y:S01]  /*1ee0*/  LOP3.LUT P0, RZ, R16, 0x2, RZ, 0xc0, !PT ;  /* 0x0000000210ff7812 */ /* 0x000fe2000780c0ff */
[----:B------:R-:W-:Y:S01]  /*1ef0*/  IMAD.SHL.U32 R184, R0, 0x2, RZ ;  /* 0x0000000200b87824 */ /* 0x000fe200078e00ff */
[C---:B-1----:R-:W-:Y:S01]  /*1f00*/  IADD3 R6, R69.reuse, 0x48, RZ ;  /* 0x0000004845067810 */ /* 0x042fe20007ffe0ff */
[----:B------:R-:W-:Y:S01]  /*1f10*/  IMAD R188, R4, 0x2, R187 ;  /* 0x0000000204bc7824 */ /* 0x000fe200078e02bb */
[----:B------:R-:W-:Y:S01]  /*1f20*/  LDSM.16.M88.4 R12, [R187] ;  /* 0x00000000bb0c783b */ /* 0x000fe20000000200 */
[----:B------:R-:W-:Y:S02]  /*1f30*/  IADD3 R3, R69, 0x40, RZ ;  /* 0x0000004045037810 */ /* 0x000fe40007ffe0ff */
[C---:B------:R-:W-:Y:S01]  /*1f40*/  IADD3 R0, R184.reuse, 0x2000, RZ ;  /* 0x00002000b8007810 */ /* 0x040fe20007ffe0ff */
[----:B------:R-:W1:Y:S01]  /*1f50*/  LDSM.16.M88.4 R52, [R184+0x2000] ;  /* 0x00200000b834783b */ /* 0x000e620000000200 */
[----:B------:R-:W-:-:S02]  /*1f60*/  IADD3 R189, R184, 0x2020, RZ ;  /* 0x00002020b8bd7810 */ /* 0x000fc40007ffe0ff */
[C---:B------:R-:W-:Y:S01]  /*1f70*/  IMNMX R7, R69.reuse, R68, PT ;  /* 0x0000004445077217 */ /* 0x040fe20003800200 */
[----:B------:R-:W5:Y:S01]  /*1f80*/  LDSM.16.M88.4 R8, [R187+0x1000] ;  /* 0x00100000bb08783b */ /* 0x000f620000000200 */
[----:B------:R-:W-:Y:S02]  /*1f90*/  @P0 IADD3 R189, R0, -0x20, RZ ;  /* 0xffffffe000bd0810 */ /* 0x000fe40007ffe0ff */
[----:B------:R-:W-:Y:S01]  /*1fa0*/  IADD3 R2, R69, 0x8, RZ ;  /* 0x0000000845027810 */ /* 0x000fe20007ffe0ff */
[----:B------:R-:W-:Y:S01]  /*1fb0*/  LDSM.16.M88.4 R20, [R188] ;  /* 0x00000000bc14783b */ /* 0x000fe20000000200 */
[C---:B------:R-:W-:Y:S02]  /*1fc0*/  IADD3 R196, R189.reuse, 0x400, RZ ;  /* 0x00000400bdc47810 */ /* 0x040fe40007ffe0ff */
[C---:B------:R-:W-:Y:S01]  /*1fd0*/  IADD3 R195, R189.reuse, 0x800, RZ ;  /* 0x00000800bdc37810 */ /* 0x040fe20007ffe0ff */
[----:B------:R-:W-:Y:S01]  /*1fe0*/  LDSM.16.M88.4 R60, [R189] ;  /* 0x00000000bd3c783b */ /* 0x000fe20000000200 */
[----:B------:R-:W-:-:S03]  /*1ff0*/  IADD3 R194, R189, 0xc00, RZ ;  /* 0x00000c00bdc27810 */ /* 0x000fc60007ffe0ff */
[----:B------:R-:W-:Y:S04]  /*2000*/  LDSM.16.M88.4 R16, [R188+0x1000] ;  /* 0x00100000bc10783b */ /* 0x000fe80000000200 */
[----:B------:R-:W2:Y:S04]  /*2010*/  LDSM.16.M88.4 R76, [R184+0x2400] ;  /* 0x00240000b84c783b */ /* 0x000ea80000000200 */
[----:B------:R-:W3:Y:S04]  /*2020*/  LDSM.16.M88.4 R96, [R189+0x400] ;  /* 0x00040000bd60783b */ /* 0x000ee80000000200 */
[----:B------:R-:W4:Y:S04]  /*2030*/  LDSM.16.M88.4 R80, [R184+0x2800] ;  /* 0x00280000b850783b */ /* 0x000f280000000200 */
[----:B------:R-:W-:Y:S04]  /*2040*/  LDSM.16.M88.4 R108, [R189+0x800] ;  /* 0x00080000bd6c783b */ /* 0x000fe80000000200 */
[----:B------:R-:W-:Y:S01]  /*2050*/  LDSM.16.M88.4 R72, [R184+0x2c00] ;  /* 0x002c0000b848783b */ /* 0x000fe20000000200 */
[-C--:B-1----:R-:W-:Y:S03]  /*2060*/  HMMA.16816.F32.BF16 R24, R12, R52.reuse, RZ ;  /* 0x000000340c18723c */ /* 0x082fe600000418ff */
[----:B------:R-:W-:Y:S04]  /*2070*/  LDSM.16.M88.4 R104, [R189+0xc00] ;  /* 0x000c0000bd68783b */ /* 0x000fe80000000200 */
[----:B------:R-:W-:Y:S01]  /*2080*/  LDSM.16.M88.4 R64, [R184+0x3000] ;  /* 0x00300000b840783b */ /* 0x000fe20000000200 */
[C---:B-----5:R-:W-:Y:S03]  /*2090*/  HMMA.16816.F32.BF16 R28, R8.reuse, R52, RZ ;  /* 0x00000034081c723c */ /* 0x060fe600000418ff */
[----:B------:R-:W-:Y:S04]  /*20a0*/  LDSM.16.M88.4 R92, [R189+0x1000] ;  /* 0x00100000bd5c783b */ /* 0x000fe80000000200 */
[----:B------:R-:W-:Y:S04]  /*20b0*/  LDSM.16.M88.4 R56, [R184+0x3400] ;  /* 0x00340000b838783b */ /* 0x000fe80000000200 */
[----:B------:R-:W-:Y:S01]  /*20c0*/  LDSM.16.M88.4 R88, [R189+0x1400] ;  /* 0x00140000bd58783b */ /* 0x000fe20000000200 */
[----:B--2---:R-:W-:Y:S03]  /*20d0*/  HMMA.16816.F32.BF16 R32, R8, R76, RZ ;  /* 0x0000004c0820723c */ /* 0x004fe600000418ff */
[----:B------:R-:W1:Y:S04]  /*20e0*/  LDSM.16.M88.4 R48, [R184+0x3800] ;  /* 0x00380000b830783b */ /* 0x000e680000000200 */
[----:B------:R-:W-:Y:S01]  /*20f0*/  LDSM.16.M88.4 R100, [R189+0x1800] ;  /* 0x00180000bd64783b */ /* 0x000fe20000000200 */
[-C--:B------:R-:W-:Y:S03]  /*2100*/  HMMA.16816.F32.BF16 R24, R20, R60.reuse, R24 ;  /* 0x0000003c1418723c */ /* 0x080fe60000041818 */
[----:B------:R-:W2:Y:S04]  /*2110*/  LDSM.16.M88.4 R44, [R184+0x3c00] ;  /* 0x003c0000b82c783b */ /* 0x000ea80000000200 */
[----:B------:R-:W5:Y:S01]  /*2120*/  LDSM.16.M88.4 R84, [R189+0x1c00] ;  /* 0x001c0000bd54783b */ /* 0x000f620000000200 */
[----:B------:R-:W-:Y:S03]  /*2130*/  HMMA.16816.F32.BF16 R36, R16, R60, R28 ;  /* 0x0000003c1024723c */ /* 0x000fe6000004181c */
[----:B------:R-:W0:Y:S05]  /*2140*/  LDGDEPBAR ;  /* 0x00000000000079af */ /* 0x000e2a0000000000 */
[----:B------:R-:W-:Y:S08]  /*2150*/  HMMA.16816.F32.BF16 R28, R12, R76, RZ ;  /* 0x0000004c0c1c723c */ /* 0x000ff000000418ff */
[----:B------:R-:W-:Y:S01]  /*2160*/  FMUL.FTZ R0, R24, c[0x0][0x2ec] ;  /* 0x0000bb0018007a20 */ /* 0x000fe20000410000 */
[----:B---3--:R-:W-:Y:S03]  /*2170*/  HMMA.16816.F32.BF16 R40, R16, R96, R32 ;  /* 0x000000601028723c */ /* 0x008fe60000041820 */
[----:B------:R3:W-:Y:S05]  /*2180*/  MUFU.TANH R193, R0 ;  /* 0x0000000000c17308 */ /* 0x0007ea0000002400 */
[----:B----4-:R-:W-:Y:S01]  /*2190*/  HMMA.16816.F32.BF16 R32, R8, R80, RZ ;  /* 0x000000500820723c */ /* 0x010fe200000418ff */
[----:B------:R-:W-:-:S07]  /*21a0*/  DEPBAR.LE SB0, 0x0 ;  /* 0x000080000000791a */ /* 0x000fce0000000000 */
[----:B-1----:R-:W-:Y:S01]  /*21b0*/  HMMA.16816.F32.BF16 R112, R8, R50, RZ ;  /* 0x000000320870723c */ /* 0x002fe200000418ff */
[----:B---3--:R-:W-:-:S04]  /*21c0*/  FMUL.FTZ R0, R25, c[0x0][0x2ec] ;  /* 0x0000bb0019007a20 */ /* 0x008fc80000410000 */
[----:B------:R1:W3:Y:S03]  /*21d0*/  MUFU.TANH R123, R0 ;  /* 0x00000000007b7308 */ /* 0x0002e60000002400 */
[----:B--2---:R-:W-:Y:S08]  /*21e0*/  HMMA.16816.F32.BF16 R116, R8, R46, RZ ;  /* 0x0000002e0874723c */ /* 0x004ff000000418ff */
[----:B------:R-:W-:Y:S01]  /*21f0*/  HMMA.16816.F32.BF16 R32, R16, R108, R32 ;  /* 0x0000006c1020723c */ /* 0x000fe20000041820 */
[----:B-1----:R-:W-:-:S04]  /*2200*/  FMUL.FTZ R0, R26, c[0x0][0x2ec] ;  /* 0x0000bb001a007a20 */ /* 0x002fc80000410000 */
[----:B------:R1:W-:Y:S02]  /*2210*/  MUFU.TANH R192, R0 ;  /* 0x0000000000c07308 */ /* 0x0003e40000002400 */
[----:B-1----:R-:W-:Y:S02]  /*2220*/  FMUL.FTZ R0, R27, c[0x0][0x2ec] ;  /* 0x0000bb001b007a20 */ /* 0x002fe40000410000 */
[----:B------:R-:W-:Y:S04]  /*2230*/  HMMA.16816.F32.BF16 R24, R20, R96, R28 ;  /* 0x000000601418723c */ /* 0x000fe8000004181c */
[----:B------:R1:W2:Y:S04]  /*2240*/  MUFU.TANH R128, R0 ;  /* 0x0000000000807308 */ /* 0x0002a80000002400 */
[----:B------:R-:W-:Y:S01]  /*2250*/  HMMA.16816.F32.BF16 R28, R12, R80, RZ ;  /* 0x000000500c1c723c */ /* 0x000fe200000418ff */
[----:B-1----:R-:W-:-:S04]  /*2260*/  FMUL.FTZ R0, R36, c[0x0][0x2ec] ;  /* 0x0000bb0024007a20 */ /* 0x002fc80000410000 */
[----:B------:R1:W-:Y:S02]  /*2270*/  MUFU.TANH R199, R0 ;  /* 0x0000000000c77308 */ /* 0x0003e40000002400 */
[----:B-1----:R-:W-:-:S06]  /*2280*/  FMUL.FTZ R0, R37, c[0x0][0x2ec] ;  /* 0x0000bb0025007a20 */ /* 0x002fcc0000410000 */
[----:B------:R1:W4:Y:S02]  /*2290*/  MUFU.TANH R121, R0 ;  /* 0x0000000000797308 */ /* 0x0003240000002400 */
[----:B-1----:R-:W-:-:S06]  /*22a0*/  FMUL.FTZ R0, R38, c[0x0][0x2ec] ;  /* 0x0000bb0026007a20 */ /* 0x002fcc0000410000 */
[----:B------:R1:W-:Y:S02]  /*22b0*/  MUFU.TANH R198, R0 ;  /* 0x0000000000c67308 */ /* 0x0003e40000002400 */
[----:B-1----:R-:W-:-:S06]  /*22c0*/  FMUL.FTZ R0, R39, c[0x0][0x2ec] ;  /* 0x0000bb0027007a20 */ /* 0x002fcc0000410000 */
[----:B------:R1:W1:Y:S02]  /*22d0*/  MUFU.TANH R70, R0 ;  /* 0x0000000000467308 */ /* 0x0002640000002400 */
        /* <DEDUP_REMOVED lines=43> */
[----:B------:R-:W-:Y:S08]  /*2590*/  HMMA.16816.F32.BF16 R36, R16, R92, R32 ;  /* 0x0000005c1024723c */ /* 0x000ff00000041820 */
[----:B------:R-:W-:Y:S01]  /*25a0*/  HMMA.16816.F32.BF16 R32, R8, R56, RZ ;  /* 0x000000380820723c */ /* 0x000fe200000418ff */
        /* <DEDUP_REMOVED lines=42> */
[----:B-----5:R-:W-:Y:S01]  /*2850*/  HMMA.16816.F32.BF16 R36, R20, R84, R36 ;  /* 0x000000541424723c */ /* 0x020fe20000041824 */
        /* <DEDUP_REMOVED lines=13> */
[----:B------:R1:W-:Y:S01]  /*2930*/  MUFU.TANH R190, R39 ;  /* 0x0000002700be7308 */ /* 0x0003e20000002400 */
[----:B------:R-:W-:Y:S07]  /*2940*/  HMMA.16816.F32.BF16 R24, R20, R100, R28 ;  /* 0x000000641418723c */ /* 0x000fee000004181c */
[----:B------:R5:W-:Y:S01]  /*2950*/  MUFU.TANH R175, R0 ;  /* 0x0000000000af7308 */ /* 0x000be20000002400 */
[C---:B------:R-:W-:Y:S08]  /*2960*/  HMMA.16816.F32.BF16 R28, R8.reuse, R44, RZ ;  /* 0x0000002c081c723c */ /* 0x040ff000000418ff */
[----:B-1----:R-:W-:Y:S01]  /*2970*/  HMMA.16816.F32.BF16 R36, R8, R82, RZ ;  /* 0x000000520824723c */ /* 0x002fe200000418ff */
[----:B-----5:R-:W-:-:S04]  /*2980*/  FMUL.FTZ R0, R40, c[0x0][0x2ec] ;  /* 0x0000bb0028007a20 */ /* 0x020fc80000410000 */
        /* <DEDUP_REMOVED lines=15> */
[----:B------:R-:W-:-:S04]  /*2a80*/  FMUL.FTZ R40, R40, c[0x0][0x2ec] ;  /* 0x0000bb0028287a20 */ /* 0x000fc80000410000 */
[----:B------:R-:W-:Y:S01]  /*2a90*/  MUFU.TANH R45, R40 ;  /* 0x00000028002d7308 */ /* 0x000fe20000002400 */
[----:B-1----:R-:W-:-:S07]  /*2aa0*/  FMUL.FTZ R0, R26, c[0x0][0x2ec] ;  /* 0x0000bb001a007a20 */ /* 0x002fce0000410000 */
[----:B------:R1:W-:Y:S02]  /*2ab0*/  MUFU.TANH R177, R0 ;  /* 0x0000000000b17308 */ /* 0x0003e40000002400 */
[----:B-1----:R-:W-:Y:S02]  /*2ac0*/  FMUL.FTZ R0, R27, c[0x0][0x2ec] ;  /* 0x0000bb001b007a20 */ /* 0x002fe40000410000 */
[----:B------:R-:W-:Y:S04]  /*2ad0*/  HMMA.16816.F32.BF16 R24, R16, R84, R28 ;  /* 0x000000541018723c */ /* 0x000fe8000004181c */
[----:B------:R1:W-:Y:S04]  /*2ae0*/  MUFU.TANH R186, R0 ;  /* 0x0000000000ba7308 */ /* 0x0003e80000002400 */
[----:B------:R-:W-:Y:S08]  /*2af0*/  HMMA.16816.F32.BF16 R28, R12, R54, RZ ;  /* 0x000000360c1c723c */ /* 0x000ff000000418ff */
[----:B------:R-:W-:Y:S01]  /*2b00*/  HMMA.16816.F32.BF16 R52, R8, R66, RZ ;  /* 0x000000420834723c */ /* 0x000fe200000418ff */
[----:B-1----:R-:W-:-:S04]  /*2b10*/  FMUL.FTZ R0, R32, c[0x0][0x2ec] ;  /* 0x0000bb0020007a20 */ /* 0x002fc80000410000 */
[----:B------:R1:W-:Y:S03]  /*2b20*/  MUFU.TANH R171, R0 ;  /* 0x0000000000ab7308 */ /* 0x0003e60000002400 */
[----:B------:R-:W-:Y:S01]  /*2b30*/  FMUL.FTZ R24, R24, c[0x0][0x2ec] ;  /* 0x0000bb0018187a20 */ /* 0x000fe20000410000 */
[----:B------:R-:W-:Y:S01]  /*2b40*/  HMMA.16816.F32.BF16 R64, R12, R66, RZ ;  /* 0x000000420c40723c */ /* 0x000fe200000418ff */
[----:B------:R-:W-:Y:S02]  /*2b50*/  FMUL.FTZ R25, R25, c[0x0][0x2ec] ;  /* 0x0000bb0019197a20 */ /* 0x000fe40000410000 */
[----:B------:R-:W-:Y:S02]  /*2b60*/  FMUL.FTZ R26, R26, c[0x0][0x2ec] ;  /* 0x0000bb001a1a7a20 */ /* 0x000fe40000410000 */
[----:B------:R-:W-:Y:S01]  /*2b70*/  FMUL.FTZ R27, R27, c[0x0][0x2ec] ;  /* 0x0000bb001b1b7a20 */ /* 0x000fe20000410000 */
[----:B------:R-:W-:Y:S02]  /*2b80*/  MUFU.TANH R178, R24 ;  /* 0x0000001800b27308 */ /* 0x000fe40000002400 */
[----:B------:R-:W-:Y:S01]  /*2b90*/  HMMA.16816.F32.BF16 R60, R20, R62, R28 ;  /* 0x0000003e143c723c */ /* 0x000fe2000004181c */
[----:B-1----:R-:W-:-:S05]  /*2ba0*/  FMUL.FTZ R0, R33, c[0x0][0x2ec] ;  /* 0x0000bb0021007a20 */ /* 0x002fca0000410000 */
[----:B------:R-:W-:Y:S02]  /*2bb0*/  MUFU.TANH R181, R25 ;  /* 0x0000001900b57308 */ /* 0x000fe40000002400 */
[----:B------:R-:W-:Y:S06]  /*2bc0*/  HMMA.16816.F32.BF16 R28, R16, R110, R36 ;  /* 0x0000006e101c723c */ /* 0x000fec0000041824 */
[----:B------:R1:W-:Y:S02]  /*2bd0*/  MUFU.TANH R180, R0 ;  /* 0x0000000000b47308 */ /* 0x0003e40000002400 */
[-C--:B------:R-:W-:Y:S06]  /*2be0*/  HMMA.16816.F32.BF16 R36, R8, R58.reuse, RZ ;  /* 0x0000003a0824723c */ /* 0x080fec00000418ff */
[----:B------:R-:W-:Y:S02]  /*2bf0*/  MUFU.TANH R174, R26 ;  /* 0x0000001a00ae7308 */ /* 0x000fe40000002400 */
[----:B------:R-:W-:Y:S01]  /*2c00*/  HMMA.16816.F32.BF16 R56, R12, R58, RZ ;  /* 0x0000003a0c38723c */ /* 0x000fe200000418ff */
[----:B-1----:R-:W-:-:S05]  /*2c10*/  FMUL.FTZ R0, R34, c[0x0][0x2ec] ;  /* 0x0000bb0022007a20 */ /* 0x002fca0000410000 */
[----:B------:R1:W-:Y:S08]  /*2c20*/  MUFU.TANH R179, R27 ;  /* 0x0000001b00b37308 */ /* 0x0003f00000002400 */
[----:B------:R5:W-:Y:S01]  /*2c30*/  MUFU.TANH R167, R0 ;  /* 0x0000000000a77308 */ /* 0x000be20000002400 */
[----:B-1----:R-:W-:Y:S01]  /*2c40*/  HMMA.16816.F32.BF16 R24, R8, R74, RZ ;  /* 0x0000004a0818723c */ /* 0x002fe200000418ff */
[----:B-----5:R-:W-:-:S07]  /*2c50*/  FMUL.FTZ R0, R35, c[0x0][0x2ec] ;  /* 0x0000bb0023007a20 */ /* 0x020fce0000410000 */
[----:B------:R-:W-:Y:S01]  /*2c60*/  HMMA.16816.F32.BF16 R72, R12, R74, RZ ;  /* 0x0000004a0c48723c */ /* 0x000fe200000418ff */
[----:B------:R1:W-:Y:S07]  /*2c70*/  MUFU.TANH R176, R0 ;  /* 0x0000000000b07308 */ /* 0x0003ee0000002400 */
[----:B------:R-:W-:Y:S08]  /*2c80*/  HMMA.16816.F32.BF16 R32, R8, R78, RZ ;  /* 0x0000004e0820723c */ /* 0x000ff000000418ff */
[----:B------:R-:W-:Y:S01]  /*2c90*/  HMMA.16816.F32.BF16 R8, R16, R106, R24 ;  /* 0x0000006a1008723c */ /* 0x000fe20000041818 */
[----:B-1----:R-:W-:-:S04]  /*2ca0*/  FMUL.FTZ R0, R41, c[0x0][0x2ec] ;  /* 0x0000bb0029007a20 */ /* 0x002fc80000410000 */
[----:B------:R1:W-:Y:S03]  /*2cb0*/  MUFU.TANH R44, R0 ;  /* 0x00000000002c7308 */ /* 0x0003e60000002400 */
[----:B------:R-:W-:Y:S08]  /*2cc0*/  HMMA.16816.F32.BF16 R24, R12, R78, RZ ;  /* 0x0000004e0c18723c */ /* 0x000ff000000418ff */
[----:B------:R-:W-:Y:S01]  /*2cd0*/  HMMA.16816.F32.BF16 R32, R16, R98, R32 ;  /* 0x000000621020723c */ /* 0x000fe20000041820 */
[----:B-1----:R-:W-:-:S07]  /*2ce0*/  FMUL.FTZ R0, R42, c[0x0][0x2ec] ;  /* 0x0000bb002a007a20 */ /* 0x002fce0000410000 */
[----:B------:R-:W-:Y:S01]  /*2cf0*/  HMMA.16816.F32.BF16 R76, R12, R50, RZ ;  /* 0x000000320c4c723c */ /* 0x000fe200000418ff */
[----:B------:R-:W-:Y:S01]  /*2d00*/  FMUL.FTZ R11, R11, c[0x0][0x2ec] ;  /* 0x0000bb000b0b7a20 */ /* 0x000fe20000410000 */
[----:B------:R1:W-:Y:S06]  /*2d10*/  MUFU.TANH R40, R0 ;  /* 0x0000000000287308 */ /* 0x0003ec0000002400 */
[----:B------:R-:W-:Y:S02]  /*2d20*/  HMMA.16816.F32.BF16 R24, R20, R98, R24 ;  /* 0x000000621418723c */ /* 0x000fe40000041818 */
[----:B------:R5:W-:Y:S01]  /*2d30*/  MUFU.TANH R135, R11 ;  /* 0x0000000b00877308 */ /* 0x000be20000002400 */
[----:B-1----:R-:W-:-:S07]  /*2d40*/  FMUL.FTZ R0, R43, c[0x0][0x2ec] ;  /* 0x0000bb002b007a20 */ /* 0x002fce0000410000 */
[----:B------:R1:W-:Y:S01]  /*2d50*/  MUFU.TANH R41, R0 ;  /* 0x0000000000297308 */ /* 0x0003e20000002400 */
[----:B-----5:R-:W-:Y:S02]  /*2d60*/  FMUL.FTZ R11, R60, c[0x0][0x2ec] ;  /* 0x0000bb003c0b7a20 */ /* 0x020fe40000410000 */
[----:B-1----:R-:W-:-:S05]  /*2d70*/  FMUL.FTZ R0, R32, c[0x0][0x2ec] ;  /* 0x0000bb0020007a20 */ /* 0x002fca0000410000 */
[----:B------:R1:W-:Y:S02]  /*2d80*/  MUFU.TANH R48, R0 ;  /* 0x0000000000307308 */ /* 0x0003e40000002400 */
[----:B-1----:R-:W-:-:S06]  /*2d90*/  FMUL.FTZ R0, R33, c[0x0][0x2ec] ;  /* 0x0000bb0021007a20 */ /* 0x002fcc0000410000 */
[----:B------:R1:W-:Y:S02]  /*2da0*/  MUFU.TANH R49, R0 ;  /* 0x0000000000317308 */ /* 0x0003e40000002400 */
[----:B-1----:R-:W-:-:S06]  /*2db0*/  FMUL.FTZ R0, R34, c[0x0][0x2ec] ;  /* 0x0000bb0022007a20 */ /* 0x002fcc0000410000 */
[----:B------:R1:W-:Y:S02]  /*2dc0*/  MUFU.TANH R43, R0 ;  /* 0x00000000002b7308 */ /* 0x0003e40000002400 */
[----:B-1----:R-:W-:Y:S02]  /*2dd0*/  FMUL.FTZ R0, R35, c[0x0][0x2ec] ;  /* 0x0000bb0023007a20 */ /* 0x002fe40000410000 */
[C---:B------:R-:W-:Y:S04]  /*2de0*/  HMMA.16816.F32.BF16 R32, R12.reuse, R82, RZ ;  /* 0x000000520c20723c */ /* 0x040fe800000418ff */
[----:B------:R1:W-:Y:S04]  /*2df0*/  MUFU.TANH R42, R0 ;  /* 0x00000000002a7308 */ /* 0x0003e80000002400 */
[----:B------:R-:W-:Y:S04]  /*2e00*/  HMMA.16816.F32.BF16 R80, R12, R46, RZ ;  /* 0x0000002e0c50723c */ /* 0x000fe800000418ff */
[----:B------:R-:W5:Y:S01]  /*2e10*/  MUFU.TANH R14, R11 ;  /* 0x0000000b000e7308 */ /* 0x000f620000002400 */
[----:B-1----:R-:W-:-:S07]  /*2e20*/  FMUL.FTZ R0, R28, c[0x0][0x2ec] ;  /* 0x0000bb001c007a20 */ /* 0x002fce0000410000 */
[----:B------:R1:W-:Y:S02]  /*2e30*/  MUFU.TANH R129, R0 ;  /* 0x0000000000817308 */ /* 0x0003e40000002400 */
[----:B-1----:R-:W-:-:S06]  /*2e40*/  FMUL.FTZ R0, R29, c[0x0][0x2ec] ;  /* 0x0000bb001d007a20 */ /* 0x002fcc0000410000 */
[----:B------:R1:W-:Y:S02]  /*2e50*/  MUFU.TANH R133, R0 ;  /* 0x0000000000857308 */ /* 0x0003e40000002400 */
[----:B-1----:R-:W-:-:S06]  /*2e60*/  FMUL.FTZ R0, R30, c[0x0][0x2ec] ;  /* 0x0000bb001e007a20 */ /* 0x002fcc0000410000 */
[----:B------:R1:W-:Y:S02]  /*2e70*/  MUFU.TANH R71, R0 ;  /* 0x0000000000477308 */ /* 0x0003e40000002400 */
[----:B-1----:R-:W-:Y:S02]  /*2e80*/  FMUL.FTZ R0, R31, c[0x0][0x2ec] ;  /* 0x0000bb001f007a20 */ /* 0x002fe40000410000 */
[----:B------:R-:W-:Y:S04]  /*2e90*/  HMMA.16816.F32.BF16 R28, R16, R94, R52 ;  /* 0x0000005e101c723c */ /* 0x000fe80000041834 */
[----:B------:R1:W-:Y:S02]  /*2ea0*/  MUFU.TANH R122, R0 ;  /* 0x00000000007a7308 */ /* 0x0003e40000002400 */
[----:B-1----:R-:W-:Y:S01]  /*2eb0*/  FMUL.FTZ R0, R8, c[0x0][0x2ec] ;  /* 0x0000bb0008007a20 */ /* 0x002fe20000410000 */
[----:B------:R-:W-:-:S05]  /*2ec0*/  IMNMX R8, R2, R68, PT ;  /* 0x0000004402087217 */ /* 0x000fca0003800200 */
[----:B------:R1:W-:Y:S02]  /*2ed0*/  MUFU.TANH R137, R0 ;  /* 0x0000000000897308 */ /* 0x0003e40000002400 */
[----:B-1----:R-:W-:Y:S01]  /*2ee0*/  FMUL.FTZ R0, R9, c[0x0][0x2ec] ;  /* 0x0000bb0009007a20 */ /* 0x002fe20000410000 */
[----:B------:R-:W-:Y:S01]  /*2ef0*/  IMNMX R9, R6, R68, PT ;  /* 0x0000004406097217 */ /* 0x000fe20003800200 */
[----:B------:R-:W-:-:S04]  /*2f00*/  FMUL.FTZ R6, R62, c[0x0][0x2ec] ;  /* 0x0000bb003e067a20 */ /* 0x000fc80000410000 */
[----:B------:R1:W-:Y:S08]  /*2f10*/  MUFU.TANH R138, R0 ;  /* 0x00000000008a7308 */ /* 0x0003f00000002400 */
[----:B------:R2:W2:Y:S01]  /*2f20*/  MUFU.TANH R13, R6 ;  /* 0x00000006000d7308 */ /* 0x0004a20000002400 */
[----:B-1----:R-:W-:Y:S01]  /*2f30*/  FMUL.FTZ R0, R10, c[0x0][0x2ec] ;  /* 0x0000bb000a007a20 */ /* 0x002fe20000410000 */
[----:B------:R-:W-:-:S06]  /*2f40*/  IMNMX R10, R3, R68, PT ;  /* 0x00000044030a7217 */ /* 0x000fcc0003800200 */
[----:B------:R1:W-:Y:S01]  /*2f50*/  MUFU.TANH R136, R0 ;  /* 0x0000000000887308 */ /* 0x0003e20000002400 */
[----:B--2---:R-:W-:-:S07]  /*2f60*/  FMUL.FTZ R6, R63, c[0x0][0x2ec] ;  /* 0x0000bb003f067a20 */ /* 0x004fce0000410000 */
[----:B------:R2:W2:Y:S01]  /*2f70*/  MUFU.TANH R12, R6 ;  /* 0x00000006000c7308 */ /* 0x0004a20000002400 */
[----:B-1----:R-:W-:-:S05]  /*2f80*/  IMAD R0, R120, 0x80, R130 ;  /* 0x0000008078007824 */ /* 0x002fca00078e0282 */
[C---:B------:R-:W-:Y:S02]  /*2f90*/  IADD3 R3, R0.reuse, 0x1, RZ ;  /* 0x0000000100037810 */ /* 0x040fe40007ffe0ff */
[----:B------:R-:W-:Y:S01]  /*2fa0*/  IADD3 R2, R0, 0x8, RZ ;  /* 0x0000000800027810 */ /* 0x000fe20007ffe0ff */
[----:B--2---:R-:W-:Y:S01]  /*2fb0*/  FMUL.FTZ R6, R29, c[0x0][0x2ec] ;  /* 0x0000bb001d067a20 */ /* 0x004fe20000410000 */
[C---:B------:R-:W-:Y:S02]  /*2fc0*/  ISETP.GE.AND P3, PT, R3.reuse, R7, PT ;  /* 0x000000070300720c */ /* 0x040fe40003f66270 */
[----:B------:R-:W-:Y:S01]  /*2fd0*/  ISETP.GE.AND P1, PT, R3, R8, PT ;  /* 0x000000080300720c */ /* 0x000fe20003f26270 */
[----:B------:R1:W-:Y:S01]  /*2fe0*/  MUFU.TANH R130, R6 ;  /* 0x0000000600827308 */ /* 0x0003e20000002400 */
[----:B---3--:R-:W-:Y:S02]  /*2ff0*/  FSEL R62, R123, -INF , !P3 ;  /* 0xff8000007b3e7808 */ /* 0x008fe40005800000 */
[----:B------:R-:W-:-:S02]  /*3000*/  ISETP.GE.AND P0, PT, R3, R10, PT ;  /* 0x0000000a0300720c */ /* 0x000fc40003f06270 */
[----:B------:R-:W-:Y:S02]  /*3010*/  ISETP.GE.AND P4, PT, R3, R9, PT ;  /* 0x000000090300720c */ /* 0x000fe40003f86270 */
[C---:B------:R-:W-:Y:S02]  /*3020*/  ISETP.GE.AND P2, PT, R2.reuse, R7, PT ;  /* 0x000000070200720c */ /* 0x040fe40003f46270 */
[C---:B------:R-:W-:Y:S02]  /*3030*/  ISETP.GE.AND P6, PT, R2.reuse, R8, PT ;  /* 0x000000080200720c */ /* 0x040fe40003fc6270 */
[C---:B------:R-:W-:Y:S02]  /*3040*/  ISETP.GE.AND P5, PT, R2.reuse, R10, PT ;  /* 0x0000000a0200720c */ /* 0x040fe40003fa6270 */
[----:B------:R-:W-:Y:S01]  /*3050*/  ISETP.GE.AND P3, PT, R2, R9, PT ;  /* 0x000000090200720c */ /* 0x000fe20003f66270 */
[----:B------:R-:W-:Y:S01]  /*3060*/  FMUL.FTZ R2, R61, c[0x0][0x2ec] ;  /* 0x0000bb003d027a20 */ /* 0x000fe20000410000 */
[----:B------:R-:W-:Y:S01]  /*3070*/  IADD3 R3, R0, 0x9, RZ ;  /* 0x0000000900037810 */ /* 0x000fe20007ffe0ff */
[----:B-1----:R-:W-:Y:S01]  /*3080*/  FMUL.FTZ R6, R24, c[0x0][0x2ec] ;  /* 0x0000bb0018067a20 */ /* 0x002fe20000410000 */
[----:B------:R-:W-:Y:S01]  /*3090*/  FSEL R85, R128, -INF , !P1 ;  /* 0xff80000080557808 */ /* 0x000fe20004800000 */
[----:B------:R1:W2:Y:S01]  /*30a0*/  MUFU.TANH R11, R2 ;  /* 0x00000002000b7308 */ /* 0x0002a20000002400 */
[----:B----4-:R-:W-:-:S02]  /*30b0*/  FSEL R100, R121, -INF , !P0 ;  /* 0xff80000079647808 */ /* 0x010fc40004000000 */
[----:B------:R-:W-:Y:S02]  /*30c0*/  FSEL R108, R70, -INF , !P4 ;  /* 0xff800000466c7808 */ /* 0x000fe40006000000 */
[----:B-----5:R-:W-:Y:S02]  /*30d0*/  FSEL R61, R14, -INF , !P2 ;  /* 0xff8000000e3d7808 */ /* 0x020fe40005000000 */
[C---:B------:R-:W-:Y:S01]  /*30e0*/  ISETP.GE.AND P1, PT, R3.reuse, R7, PT ;  /* 0x000000070300720c */ /* 0x040fe20003f26270 */
[----:B------:R-:W3:Y:S01]  /*30f0*/  MUFU.TANH R6, R6 ;  /* 0x0000000600067308 */ /* 0x000ee20000002400 */
[C---:B------:R-:W-:Y:S02]  /*3100*/  ISETP.GE.AND P0, PT, R3.reuse, R8, PT ;  /* 0x000000080300720c */ /* 0x040fe40003f06270 */
[C---:B------:R-:W-:Y:S02]  /*3110*/  ISETP.GE.AND P4, PT, R3.reuse, R10, PT ;  /* 0x0000000a0300720c */ /* 0x040fe40003f86270 */
[----:B------:R-:W-:Y:S01]  /*3120*/  ISETP.GE.AND P2, PT, R3, R9, PT ;  /* 0x000000090300720c */ /* 0x000fe20003f46270 */
[----:B------:R-:W-:Y:S01]  /*3130*/  FMUL.FTZ R3, R28, c[0x0][0x2ec] ;  /* 0x0000bb001c037a20 */ /* 0x000fe20000410000 */
[----:B------:R-:W-:-:S02]  /*3140*/  FSEL R97, R13, -INF , !P6 ;  /* 0xff8000000d617808 */ /* 0x000fc40007000000 */
[----:B-1----:R-:W-:Y:S01]  /*3150*/  IADD3 R2, R0, 0x10, RZ ;  /* 0x0000001000027810 */ /* 0x002fe20007ffe0ff */
[----:B------:R1:W-:Y:S01]  /*3160*/  MUFU.TANH R128, R3 ;  /* 0x0000000300807308 */ /* 0x0003e20000002400 */
[----:B------:R-:W-:Y:S02]  /*3170*/  FSEL R96, R12, -INF , !P0 ;  /* 0xff8000000c607808 */ /* 0x000fe40004000000 */
[----:B------:R-:W-:Y:S01]  /*3180*/  ISETP.GE.AND P6, PT, R2, R7, PT ;  /* 0x000000070200720c */ /* 0x000fe20003fc6270 */
[----:B------:R-:W-:Y:S01]  /*3190*/  HMMA.16816.F32.BF16 R12, R20, R110, R32 ;  /* 0x0000006e140c723c */ /* 0x000fe20000041820 */
[----:B------:R-:W-:Y:S02]  /*31a0*/  FSEL R101, R44, -INF , !P4 ;  /* 0xff8000002c657808 */ /* 0x000fe40006000000 */
[----:B------:R-:W-:Y:S02]  /*31b0*/  FSEL R121, R41, -INF , !P2 ;  /* 0xff80000029797808 */ /* 0x000fe40005000000 */
[----:B------:R-:W-:-:S02]  /*31c0*/  FSEL R55, R134, -INF , !P6 ;  /* 0xff80000086377808 */ /* 0x000fc40007000000 */
[----:B------:R-:W-:Y:S02]  /*31d0*/  FSEL R105, R45, -INF , !P5 ;  /* 0xff8000002d697808 */ /* 0x000fe40006800000 */
[----:B------:R-:W-:Y:S02]  /*31e0*/  FSEL R123, R40, -INF , !P3 ;  /* 0xff800000287b7808 */ /* 0x000fe40005800000 */
[----:B--2---:R-:W-:Y:S01]  /*31f0*/  FSEL R60, R11, -INF , !P1 ;  /* 0xff8000000b3c7808 */ /* 0x004fe20004800000 */
[----:B------:R-:W-:Y:S01]  /*3200*/  FMUL.FTZ R11, R30, c[0x0][0x2ec] ;  /* 0x0000bb001e0b7a20 */ /* 0x000fe20000410000 */
[----:B-1----:R-:W-:Y:S02]  /*3210*/  IADD3 R3, R0, 0x11, RZ ;  /* 0x0000001100037810 */ /* 0x002fe40007ffe0ff */
[----:B------:R-:W-:Y:S01]  /*3220*/  ISETP.GE.AND P5, PT, R2, R8, PT ;  /* 0x000000080200720c */ /* 0x000fe20003fa6270 */
[----:B------:R-:W-:Y:S01]  /*3230*/  MUFU.TANH R35, R11 ;  /* 0x0000000b00237308 */ /* 0x000fe20000002400 */
[----:B------:R-:W-:Y:S01]  /*3240*/  BAR.SYNC.DEFER_BLOCKING 0x0 ;  /* 0x0000000000007b1d */ /* 0x000fe20000010000 */
[----:B------:R-:W-:-:S02]  /*3250*/  ISETP.GE.AND P0, PT, R3, R7, PT ;  /* 0x000000070300720c */ /* 0x000fc40003f06270 */
[C---:B------:R-:W-:Y:S02]  /*3260*/  ISETP.GE.AND P4, PT, R3.reuse, R8, PT ;  /* 0x000000080300720c */ /* 0x040fe40003f86270 */
[CC--:B------:R-:W-:Y:S02]  /*3270*/  ISETP.GE.AND P2, PT, R3.reuse, R10.reuse, PT ;  /* 0x0000000a0300720c */ /* 0x0c0fe40003f46270 */
[-C--:B------:R-:W-:Y:S01]  /*3280*/  ISETP.GE.AND P6, PT, R3, R9.reuse, PT ;  /* 0x000000090300720c */ /* 0x080fe20003fc6270 */
[----:B------:R-:W-:Y:S01]  /*3290*/  FMUL.FTZ R3, R26, c[0x0][0x2ec] ;  /* 0x0000bb001a037a20 */ /* 0x000fe20000410000 */
[C---:B------:R-:W-:Y:S02]  /*32a0*/  ISETP.GE.AND P3, PT, R2.reuse, R10, PT ;  /* 0x0000000a0200720c */ /* 0x040fe40003f66270 */
[----:B------:R-:W-:Y:S01]  /*32b0*/  ISETP.GE.AND P1, PT, R2, R9, PT ;  /* 0x000000090200720c */ /* 0x000fe20003f26270 */
[----:B------:R1:W2:Y:S01]  /*32c0*/  MUFU.TANH R26, R3 ;  /* 0x00000003001a7308 */ /* 0x0002a20000002400 */
[----:B------:R-:W-:-:S02]  /*32d0*/  IADD3 R2, R0, 0x18, RZ ;  /* 0x0000001800027810 */ /* 0x000fc40007ffe0ff */
[----:B------:R-:W-:Y:S02]  /*32e0*/  FSEL R93, R127, -INF , !P5 ;  /* 0xff8000007f5d7808 */ /* 0x000fe40006800000 */
[----:B------:R-:W-:Y:S02]  /*32f0*/  FSEL R109, R125, -INF , !P3 ;  /* 0xff8000007d6d7808 */ /* 0x000fe40005800000 */
[----:B------:R-:W-:Y:S02]  /*3300*/  FSEL R124, R124, -INF , !P1 ;  /* 0xff8000007c7c7808 */ /* 0x000fe40004800000 */
[----:B------:R-:W-:Y:S02]  /*3310*/  FSEL R54, R140, -INF , !P0 ;  /* 0xff8000008c367808 */ /* 0x000fe40004000000 */
[C---:B------:R-:W-:Y:S02]  /*3320*/  ISETP.GE.AND P5, PT, R2.reuse, R7, PT ;  /* 0x000000070200720c */ /* 0x040fe40003fa6270 */
[----:B------:R-:W-:-:S02]  /*3330*/  ISETP.GE.AND P3, PT, R2, R8, PT ;  /* 0x000000080200720c */ /* 0x000fc40003f66270 */
[C---:B------:R-:W-:Y:S01]  /*3340*/  ISETP.GE.AND P1, PT, R2.reuse, R10, PT ;  /* 0x0000000a0200720c */ /* 0x040fe20003f26270 */
[----:B-1----:R-:W-:Y:S01]  /*3350*/  FMUL.FTZ R3, R25, c[0x0][0x2ec] ;  /* 0x0000bb0019037a20 */ /* 0x002fe20000410000 */
[----:B------:R-:W-:Y:S02]  /*3360*/  ISETP.GE.AND P0, PT, R2, R9, PT ;  /* 0x000000090200720c */ /* 0x000fe40003f06270 */
[----:B------:R-:W-:Y:S01]  /*3370*/  IADD3 R2, R0, 0x19, RZ ;  /* 0x0000001900027810 */ /* 0x000fe20007ffe0ff */
[----:B------:R1:W4:Y:S01]  /*3380*/  MUFU.TANH R25, R3 ;  /* 0x0000000300197308 */ /* 0x0003220000002400 */
[----:B------:R-:W-:Y:S02]  /*3390*/  FSEL R92, R143, -INF , !P4 ;  /* 0xff8000008f5c7808 */ /* 0x000fe40006000000 */
[----:B------:R-:W-:Y:S02]  /*33a0*/  ISETP.GE.AND P4, PT, R2, R7, PT ;  /* 0x000000070200720c */ /* 0x000fe40003f86270 */
[----:B---3--:R-:W-:Y:S01]  /*33b0*/  FSEL R53, R6, -INF , !P5 ;  /* 0xff80000006357808 */ /* 0x008fe20006800000 */
[----:B------:R-:W-:Y:S01]  /*33c0*/  FMUL.FTZ R6, R31, c[0x0][0x2ec] ;  /* 0x0000bb001f067a20 */ /* 0x000fe20000410000 */
[----:B------:R-:W-:Y:S01]  /*33d0*/  FSEL R110, R126, -INF , !P6 ;  /* 0xff8000007e6e7808 */ /* 0x000fe20007000000 */
[----:B------:R-:W-:Y:S01]  /*33e0*/  HMMA.16816.F32.BF16 R28, R16, R90, R36 ;  /* 0x0000005a101c723c */ /* 0x000fe20000041824 */
[----:B--2---:R-:W-:Y:S01]  /*33f0*/  FSEL R88, R26, -INF , !P3 ;  /* 0xff8000001a587808 */ /* 0x004fe20005800000 */
[----:B------:R2:W-:Y:S01]  /*3400*/  MUFU.TANH R70, R6 ;  /* 0x0000000600467308 */ /* 0x0005e20000002400 */
[----:B------:R-:W-:-:S02]  /*3410*/  FSEL R99, R48, -INF , !P1 ;  /* 0xff80000030637808 */ /* 0x000fc40004800000 */
[----:B------:R-:W-:Y:S02]  /*3420*/  FSEL R126, R43, -INF , !P0 ;  /* 0xff8000002b7e7808 */ /* 0x000fe40004000000 */
[----:B------:R-:W-:Y:S01]  /*3430*/  FSEL R104, R131, -INF , !P2 ;  /* 0xff80000083687808 */ /* 0x000fe20005000000 */
[----:B-1----:R-:W-:Y:S01]  /*3440*/  FMUL.FTZ R3, R27, c[0x0][0x2ec] ;  /* 0x0000bb001b037a20 */ /* 0x002fe20000410000 */
[----:B----4-:R-:W-:Y:S02]  /*3450*/  FSEL R52, R25, -INF , !P4 ;  /* 0xff80000019347808 */ /* 0x010fe40006000000 */
[C---:B------:R-:W-:Y:S01]  /*3460*/  ISETP.GE.AND P2, PT, R2.reuse, R8, PT ;  /* 0x000000080200720c */ /* 0x040fe20003f46270 */
[----:B------:R1:W3:Y:S01]  /*3470*/  MUFU.TANH R24, R3 ;  /* 0x0000000300187308 */ /* 0x0002e20000002400 */
[C---:B------:R-:W-:Y:S02]  /*3480*/  ISETP.GE.AND P6, PT, R2.reuse, R10, PT ;  /* 0x0000000a0200720c */ /* 0x040fe40003fc6270 */
[----:B------:R-:W-:-:S02]  /*3490*/  ISETP.GE.AND P5, PT, R2, R9, PT ;  /* 0x000000090200720c */ /* 0x000fc40003fa6270 */
[----:B------:R-:W-:Y:S01]  /*34a0*/  IADD3 R2, R0, 0x21, RZ ;  /* 0x0000002100027810 */ /* 0x000fe20007ffe0ff */
[----:B--2---:R-:W-:Y:S01]  /*34b0*/  FMUL.FTZ R6, R15, c[0x0][0x2ec] ;  /* 0x0000bb000f067a20 */ /* 0x004fe20000410000 */
[----:B------:R-:W-:Y:S02]  /*34c0*/  FSEL R98, R49, -INF , !P6 ;  /* 0xff80000031627808 */ /* 0x000fe40007000000 */
[----:B------:R-:W-:Y:S02]  /*34d0*/  FSEL R111, R42, -INF , !P5 ;  /* 0xff8000002a6f7808 */ /* 0x000fe40006800000 */
[C---:B------:R-:W-:Y:S02]  /*34e0*/  ISETP.GE.AND P6, PT, R2.reuse, R8, PT ;  /* 0x000000080200720c */ /* 0x040fe40003fc6270 */
[----:B------:R-:W-:Y:S02]  /*34f0*/  ISETP.GE.AND P5, PT, R2, R10, PT ;  /* 0x0000000a0200720c */ /* 0x000fe40003fa6270 */
[----:B-1----:R-:W-:-:S02]  /*3500*/  IADD3 R3, R0, 0x20, RZ ;  /* 0x0000002000037810 */ /* 0x002fc40007ffe0ff */
[----:B---3--:R-:W-:Y:S02]  /*3510*/  FSEL R89, R24, -INF , !P2 ;  /* 0xff80000018597808 */ /* 0x008fe40005000000 */
[C---:B------:R-:W-:Y:S01]  /*3520*/  ISETP.GE.AND P3, PT, R3.reuse, R7, PT ;  /* 0x000000070300720c */ /* 0x040fe20003f66270 */
[----:B------:R-:W-:Y:S01]  /*3530*/  HMMA.16816.F32.BF16 R24, R20, R106, R72 ;  /* 0x0000006a1418723c */ /* 0x000fe20000041848 */
[C---:B------:R-:W-:Y:S02]  /*3540*/  ISETP.GE.AND P1, PT, R3.reuse, R8, PT ;  /* 0x000000080300720c */ /* 0x040fe40003f26270 */
[C---:B------:R-:W-:Y:S02]  /*3550*/  ISETP.GE.AND P0, PT, R3.reuse, R10, PT ;  /* 0x0000000a0300720c */ /* 0x040fe40003f06270 */
[----:B------:R-:W-:Y:S01]  /*3560*/  ISETP.GE.AND P4, PT, R3, R9, PT ;  /* 0x000000090300720c */ /* 0x000fe20003f86270 */
[----:B------:R-:W-:Y:S01]  /*3570*/  FMUL.FTZ R3, R12, c[0x0][0x2ec] ;  /* 0x0000bb000c037a20 */ /* 0x000fe20000410000 */
[----:B------:R-:W-:Y:S01]  /*3580*/  FSEL R51, R141, -INF , !P3 ;  /* 0xff8000008d337808 */ /* 0x000fe20005800000 */
[----:B------:R1:W-:Y:S01]  /*3590*/  MUFU.TANH R12, R6 ;  /* 0x00000006000c7308 */ /* 0x0003e20000002400 */
[----:B------:R-:W-:-:S02]  /*35a0*/  ISETP.GE.AND P2, PT, R2, R7, PT ;  /* 0x000000070200720c */ /* 0x000fc40003f46270 */
[----:B------:R-:W-:Y:S02]  /*35b0*/  ISETP.GE.AND P3, PT, R2, R9, PT ;  /* 0x000000090200720c */ /* 0x000fe40003f66270 */
[----:B------:R-:W-:Y:S02]  /*35c0*/  IADD3 R2, R0, 0x28, RZ ;  /* 0x0000002800027810 */ /* 0x000fe40007ffe0ff */
[----:B------:R-:W-:Y:S01]  /*35d0*/  FSEL R84, R146, -INF , !P1 ;  /* 0xff80000092547808 */ /* 0x000fe20004800000 */
[----:B------:R2:W3:Y:S01]  /*35e0*/  MUFU.TANH R32, R3 ;  /* 0x0000000300207308 */ /* 0x0004e20000002400 */
[----:B------:R-:W-:Y:S02]  /*35f0*/  FSEL R127, R139, -INF , !P0 ;  /* 0xff8000008b7f7808 */ /* 0x000fe40004000000 */
[----:B------:R-:W-:Y:S02]  /*3600*/  FSEL R132, R132, -INF , !P4 ;  /* 0xff80000084847808 */ /* 0x000fe40006000000 */
[----:B------:R-:W-:-:S02]  /*3610*/  FSEL R50, R149, -INF , !P2 ;  /* 0xff80000095327808 */ /* 0x000fc40005000000 */
[C---:B------:R-:W-:Y:S01]  /*3620*/  ISETP.GE.AND P1, PT, R2.reuse, R7, PT ;  /* 0x000000070200720c */ /* 0x040fe20003f26270 */
[----:B-1----:R-:W-:Y:S01]  /*3630*/  FMUL.FTZ R6, R29, c[0x0][0x2ec] ;  /* 0x0000bb001d067a20 */ /* 0x002fe20000410000 */
[C---:B------:R-:W-:Y:S02]  /*3640*/  ISETP.GE.AND P0, PT, R2.reuse, R8, PT ;  /* 0x000000080200720c */ /* 0x040fe40003f06270 */
[C---:B------:R-:W-:Y:S01]  /*3650*/  ISETP.GE.AND P4, PT, R2.reuse, R10, PT ;  /* 0x0000000a0200720c */ /* 0x040fe20003f86270 */
[----:B------:R1:W-:Y:S01]  /*3660*/  MUFU.TANH R38, R6 ;  /* 0x0000000600267308 */ /* 0x0003e20000002400 */
[----:B------:R-:W-:Y:S01]  /*3670*/  ISETP.GE.AND P2, PT, R2, R9, PT ;  /* 0x000000090200720c */ /* 0x000fe20003f46270 */
[----:B------:R-:W-:Y:S01]  /*3680*/  FMUL.FTZ R2, R13, c[0x0][0x2ec] ;  /* 0x0000bb000d027a20 */ /* 0x000fe20000410000 */
[----:B------:R-:W-:Y:S01]  /*3690*/  FSEL R74, R154, -INF , !P6 ;  /* 0xff8000009a4a7808 */ /* 0x000fe20007000000 */
[----:B--2---:R-:W-:Y:S01]  /*36a0*/  FMUL.FTZ R3, R14, c[0x0][0x2ec] ;  /* 0x0000bb000e037a20 */ /* 0x004fe20000410000 */
[----:B------:R-:W-:-:S02]  /*36b0*/  FSEL R125, R148, -INF , !P5 ;  /* 0xff800000947d7808 */ /* 0x000fc40006800000 */
[----:B------:R-:W-:Y:S01]  /*36c0*/  FSEL R131, R145, -INF , !P3 ;  /* 0xff80000091837808 */ /* 0x000fe20005800000 */
[----:B------:R2:W4:Y:S01]  /*36d0*/  MUFU.TANH R14, R3 ;  /* 0x00000003000e7308 */ /* 0x0005220000002400 */
[----:B---3--:R-:W-:Y:S02]  /*36e0*/  FSEL R49, R32, -INF , !P1 ;  /* 0xff80000020317808 */ /* 0x008fe40004800000 */
[----:B------:R-:W-:Y:S02]  /*36f0*/  FSEL R107, R129, -INF , !P4 ;  /* 0xff800000816b7808 */ /* 0x000fe40006000000 */
[----:B------:R-:W-:-:S03]  /*3700*/  FSEL R134, R71, -INF , !P2 ;  /* 0xff80000047867808 */ /* 0x000fc60005000000 */
[----:B------:R3:W5:Y:S01]  /*3710*/  MUFU.TANH R11, R2 ;  /* 0x00000002000b7308 */ /* 0x0007620000002400 */
[----:B-1----:R-:W-:Y:S01]  /*3720*/  FMUL.FTZ R6, R24, c[0x0][0x2ec] ;  /* 0x0000bb0018067a20 */ /* 0x002fe20000410000 */
[----:B--2---:R-:W-:-:S06]  /*3730*/  IADD3 R3, R0, 0x29, RZ ;  /* 0x0000002900037810 */ /* 0x004fcc0007ffe0ff */
[----:B------:R-:W1:Y:S01]  /*3740*/  MUFU.TANH R6, R6 ;  /* 0x0000000600067308 */ /* 0x000e620000002400 */
[----:B----4-:R-:W-:Y:S02]  /*3750*/  FSEL R73, R14, -INF , !P0 ;  /* 0xff8000000e497808 */ /* 0x010fe40004000000 */
[C---:B------:R-:W-:Y:S02]  /*3760*/  ISETP.GE.AND P6, PT, R3.reuse, R7, PT ;  /* 0x000000070300720c */ /* 0x040fe40003fc6270 */
[C---:B------:R-:W-:Y:S02]  /*3770*/  ISETP.GE.AND P5, PT, R3.reuse, R8, PT ;  /* 0x000000080300720c */ /* 0x040fe40003fa6270 */
[C---:B------:R-:W-:Y:S02]  /*3780*/  ISETP.GE.AND P3, PT, R3.reuse, R10, PT ;  /* 0x0000000a0300720c */ /* 0x040fe40003f66270 */
[----:B------:R-:W-:Y:S01]  /*3790*/  ISETP.GE.AND P1, PT, R3, R9, PT ;  /* 0x000000090300720c */ /* 0x000fe20003f26270 */
[----:B------:R-:W-:Y:S01]  /*37a0*/  FMUL.FTZ R3, R28, c[0x0][0x2ec] ;  /* 0x0000bb001c037a20 */ /* 0x000fe20000410000 */
[----:B---3--:R-:W-:-:S02]  /*37b0*/  IADD3 R2, R0, 0x30, RZ ;  /* 0x0000003000027810 */ /* 0x008fc40007ffe0ff */
[----:B------:R-:W-:Y:S01]  /*37c0*/  FSEL R72, R12, -INF , !P5 ;  /* 0xff8000000c487808 */ /* 0x000fe20006800000 */
[----:B------:R2:W-:Y:S01]  /*37d0*/  MUFU.TANH R68, R3 ;  /* 0x0000000300447308 */ /* 0x0005e20000002400 */
[----:B------:R-:W-:Y:S01]  /*37e0*/  ISETP.GE.AND P0, PT, R2, R7, PT ;  /* 0x000000070200720c */ /* 0x000fe20003f06270 */
[----:B------:R-:W-:Y:S01]  /*37f0*/  HMMA.16816.F32.BF16 R12, R20, R94, R64 ;  /* 0x0000005e140c723c */ /* 0x000fe20000041840 */
[----:B------:R-:W-:Y:S02]  /*3800*/  FSEL R106, R133, -INF , !P3 ;  /* 0xff800000856a7808 */ /* 0x000fe40005800000 */
[----:B------:R-:W-:Y:S02]  /*3810*/  FSEL R122, R122, -INF , !P1 ;  /* 0xff8000007a7a7808 */ /* 0x000fe40004800000 */
[----:B------:R-:W-:Y:S02]  /*3820*/  FSEL R47, R153, -INF , !P0 ;  /* 0xff800000992f7808 */ /* 0x000fe40004000000 */
[----:B-----5:R-:W-:Y:S01]  /*3830*/  FSEL R48, R11, -INF , !P6 ;  /* 0xff8000000b307808 */ /* 0x020fe20007000000 */
[----:B------:R-:W-:Y:S01]  /*3840*/  FMUL.FTZ R11, R30, c[0x0][0x2ec] ;  /* 0x0000bb001e0b7a20 */ /* 0x000fe20000410000 */
[----:B------:R-:W-:-:S02]  /*3850*/  ISETP.GE.AND P4, PT, R2, R8, PT ;  /* 0x000000080200720c */ /* 0x000fc40003f86270 */
[C---:B------:R-:W-:Y:S01]  /*3860*/  ISETP.GE.AND P2, PT, R2.reuse, R10, PT ;  /* 0x0000000a0200720c */ /* 0x040fe20003f46270 */
[----:B------:R-:W-:Y:S01]  /*3870*/  MUFU.TANH R34, R11 ;  /* 0x0000000b00227308 */ /* 0x000fe20000002400 */
[----:B------:R-:W-:Y:S02]  /*3880*/  ISETP.GE.AND P6, PT, R2, R9, PT ;  /* 0x000000090200720c */ /* 0x000fe40003fc6270 */
[C---:B--2---:R-:W-:Y:S02]  /*3890*/  IADD3 R3, R0.reuse, 0x31, RZ ;  /* 0x0000003100037810 */ /* 0x044fe40007ffe0ff */
[----:B------:R-:W-:Y:S02]  /*38a0*/  IADD3 R2, R0, 0x38, RZ ;  /* 0x0000003800027810 */ /* 0x000fe40007ffe0ff */
[C---:B------:R-:W-:Y:S02]  /*38b0*/  ISETP.GE.AND P5, PT, R3.reuse, R7, PT ;  /* 0x000000070300720c */ /* 0x040fe40003fa6270 */
[----:B------:R-:W-:-:S02]  /*38c0*/  ISETP.GE.AND P3, PT, R3, R8, PT ;  /* 0x000000080300720c */ /* 0x000fc40003f66270 */
[C---:B------:R-:W-:Y:S02]  /*38d0*/  ISETP.GE.AND P1, PT, R3.reuse, R10, PT ;  /* 0x0000000a0300720c */ /* 0x040fe40003f26270 */
[----:B------:R-:W-:Y:S01]  /*38e0*/  ISETP.GE.AND P0, PT, R3, R9, PT ;  /* 0x000000090300720c */ /* 0x000fe20003f06270 */
[----:B------:R-:W-:Y:S01]  /*38f0*/  FMUL.FTZ R3, R26, c[0x0][0x2ec] ;  /* 0x0000bb001a037a20 */ /* 0x000fe20000410000 */
[----:B------:R-:W-:Y:S02]  /*3900*/  FSEL R71, R150, -INF , !P4 ;  /* 0xff80000096477808 */ /* 0x000fe40006000000 */
[----:B------:R-:W-:Y:S01]  /*3910*/  FSEL R133, R144, -INF , !P2 ;  /* 0xff80000090857808 */ /* 0x000fe20005000000 */
[----:B------:R2:W3:Y:S01]  /*3920*/  MUFU.TANH R26, R3 ;  /* 0x00000003001a7308 */ /* 0x0004e20000002400 */
[----:B------:R-:W-:Y:S02]  /*3930*/  FSEL R142, R142, -INF , !P6 ;  /* 0xff8000008e8e7808 */ /* 0x000fe40007000000 */
[----:B------:R-:W-:-:S02]  /*3940*/  FSEL R46, R157, -INF , !P5 ;  /* 0xff8000009d2e7808 */ /* 0x000fc40006800000 */
[C---:B------:R-:W-:Y:S02]  /*3950*/  ISETP.GE.AND P4, PT, R2.reuse, R7, PT ;  /* 0x000000070200720c */ /* 0x040fe40003f86270 */
[C---:B------:R-:W-:Y:S02]  /*3960*/  ISETP.GE.AND P2, PT, R2.reuse, R8, PT ;  /* 0x000000080200720c */ /* 0x040fe40003f46270 */
[C---:B------:R-:W-:Y:S02]  /*3970*/  ISETP.GE.AND P6, PT, R2.reuse, R10, PT ;  /* 0x0000000a0200720c */ /* 0x040fe40003fc6270 */
[----:B------:R-:W-:Y:S02]  /*3980*/  ISETP.GE.AND P5, PT, R2, R9, PT ;  /* 0x000000090200720c */ /* 0x000fe40003fa6270 */
[----:B------:R-:W-:Y:S02]  /*3990*/  IADD3 R2, R0, 0x39, RZ ;  /* 0x0000003900027810 */ /* 0x000fe40007ffe0ff */
[----:B------:R-:W-:Y:S01]  /*39a0*/  FSEL R69, R160, -INF , !P3 ;  /* 0xff800000a0457808 */ /* 0x000fe20005800000 */
[----:B--2---:R-:W-:Y:S01]  /*39b0*/  FMUL.FTZ R3, R25, c[0x0][0x2ec] ;  /* 0x0000bb0019037a20 */ /* 0x004fe20000410000 */
[----:B------:R-:W-:-:S02]  /*39c0*/  ISETP.GE.AND P3, PT, R2, R7, PT ;  /* 0x000000070200720c */ /* 0x000fc40003f66270 */
[----:B-1----:R-:W-:Y:S01]  /*39d0*/  FSEL R45, R6, -INF , !P4 ;  /* 0xff800000062d7808 */ /* 0x002fe20006000000 */
[----:B------:R1:W2:Y:S01]  /*39e0*/  MUFU.TANH R25, R3 ;  /* 0x0000000300197308 */ /* 0x0002a20000002400 */
[----:B------:R-:W-:Y:S01]  /*39f0*/  FMUL.FTZ R6, R31, c[0x0][0x2ec] ;  /* 0x0000bb001f067a20 */ /* 0x000fe20000410000 */
[----:B---3--:R-:W-:Y:S01]  /*3a00*/  FSEL R67, R26, -INF , !P2 ;  /* 0xff8000001a437808 */ /* 0x008fe20005000000 */
[C---:B------:R-:W-:Y:S01]  /*3a10*/  HMMA.16816.F32.BF16 R28, R16.reuse, R102, R112 ;  /* 0x00000066101c723c */ /* 0x040fe20000041870 */
[----:B------:R-:W-:Y:S02]  /*3a20*/  FSEL R94, R137, -INF , !P6 ;  /* 0xff800000895e7808 */ /* 0x000fe40007000000 */
[----:B------:R-:W-:Y:S02]  /*3a30*/  FSEL R141, R136, -INF , !P5 ;  /* 0xff800000888d7808 */ /* 0x000fe40006800000 */
[----:B------:R-:W-:Y:S01]  /*3a40*/  FSEL R129, R152, -INF , !P1 ;  /* 0xff80000098817808 */ /* 0x000fe20004800000 */
[----:B------:R3:W-:Y:S01]  /*3a50*/  MUFU.TANH R33, R6 ;  /* 0x0000000600217308 */ /* 0x0007e20000002400 */
[----:B------:R-:W-:Y:S01]  /*3a60*/  ISETP.GE.AND P1, PT, R2, R8, PT ;  /* 0x000000080200720c */ /* 0x000fe20003f26270 */
[----:B------:R-:W-:Y:S01]  /*3a70*/  HMMA.16816.F32.BF16 R16, R16, R86, R116 ;  /* 0x000000561010723c */ /* 0x000fe20000041874 */
[----:B------:R-:W-:-:S02]  /*3a80*/  FSEL R140, R147, -INF , !P0 ;  /* 0xff800000938c7808 */ /* 0x000fc40004000000 */
[C---:B------:R-:W-:Y:S01]  /*3a90*/  ISETP.GE.AND P0, PT, R2.reuse, R10, PT ;  /* 0x0000000a0200720c */ /* 0x040fe20003f06270 */
[----:B-1----:R-:W-:Y:S01]  /*3aa0*/  FMUL.FTZ R3, R27, c[0x0][0x2ec] ;  /* 0x0000bb001b037a20 */ /* 0x002fe20000410000 */
[----:B--2---:R-:W-:Y:S02]  /*3ab0*/  FSEL R44, R25, -INF , !P3 ;  /* 0xff800000192c7808 */ /* 0x004fe40005800000 */
[----:B------:R-:W-:Y:S01]  /*3ac0*/  ISETP.GE.AND P4, PT, R2, R9, PT ;  /* 0x000000090200720c */ /* 0x000fe20003f86270 */
[----:B------:R1:W2:Y:S01]  /*3ad0*/  MUFU.TANH R24, R3 ;  /* 0x0000000300187308 */ /* 0x0002a20000002400 */
[----:B------:R-:W-:Y:S02]  /*3ae0*/  IADD3 R2, R0, 0x41, RZ ;  /* 0x0000004100027810 */ /* 0x000fe40007ffe0ff */
[----:B------:R-:W-:Y:S02]  /*3af0*/  FSEL R95, R138, -INF , !P0 ;  /* 0xff8000008a5f7808 */ /* 0x000fe40004000000 */
[----:B------:R-:W-:Y:S01]  /*3b00*/  FSEL R135, R135, -INF , !P4 ;  /* 0xff80000087877808 */ /* 0x000fe20006000000 */
[----:B---3--:R-:W-:Y:S01]  /*3b10*/  FMUL.FTZ R6, R15, c[0x0][0x2ec] ;  /* 0x0000bb000f067a20 */ /* 0x008fe20000410000 */
[----:B------:R-:W-:-:S02]  /*3b20*/  ISETP.GE.AND P0, PT, R2, R8, PT ;  /* 0x000000080200720c */ /* 0x000fc40003f06270 */
[----:B------:R-:W-:Y:S02]  /*3b30*/  ISETP.GE.AND P4, PT, R2, R10, PT ;  /* 0x0000000a0200720c */ /* 0x000fe40003f86270 */
[----:B------:R-:W-:-:S05]  /*3b40*/  FSEL R64, R170, -INF , !P0 ;  /* 0xff800000aa407808 */ /* 0x000fca0004000000 */
[----:B------:R-:W-:Y:S01]  /*3b50*/  FMUL.FTZ R16, R16, c[0x0][0x2ec] ;  /* 0x0000bb0010107a20 */ /* 0x000fe20000410000 */
[----:B-1----:R-:W-:Y:S01]  /*3b60*/  IADD3 R3, R0, 0x40, RZ ;  /* 0x0000004000037810 */ /* 0x002fe20007ffe0ff */
[----:B------:R-:W-:Y:S01]  /*3b70*/  FMUL.FTZ R17, R17, c[0x0][0x2ec] ;  /* 0x0000bb0011117a20 */ /* 0x000fe20000410000 */
[----:B--2---:R-:W-:Y:S02]  /*3b80*/  FSEL R66, R24, -INF , !P1 ;  /* 0xff80000018427808 */ /* 0x004fe40004800000 */
[C---:B------:R-:W-:Y:S01]  /*3b90*/  ISETP.GE.AND P2, PT, R3.reuse, R7, PT ;  /* 0x000000070300720c */ /* 0x040fe20003f46270 */
[----:B------:R-:W-:Y:S01]  /*3ba0*/  HMMA.16816.F32.BF16 R24, R20, R90, R56 ;  /* 0x0000005a1418723c */ /* 0x000fe20000041838 */
[C---:B------:R-:W-:Y:S01]  /*3bb0*/  ISETP.GE.AND P6, PT, R3.reuse, R8, PT ;  /* 0x000000080300720c */ /* 0x040fe20003fc6270 */
[----:B------:R-:W-:Y:S01]  /*3bc0*/  MUFU.TANH R16, R16 ;  /* 0x0000001000107308 */ /* 0x000fe20000002400 */
[C---:B------:R-:W-:Y:S02]  /*3bd0*/  ISETP.GE.AND P5, PT, R3.reuse, R10, PT ;  /* 0x0000000a0300720c */ /* 0x040fe40003fa6270 */
[----:B------:R-:W-:Y:S01]  /*3be0*/  ISETP.GE.AND P3, PT, R3, R9, PT ;  /* 0x000000090300720c */ /* 0x000fe20003f66270 */
[----:B------:R-:W-:Y:S01]  /*3bf0*/  FMUL.FTZ R3, R12, c[0x0][0x2ec] ;  /* 0x0000bb000c037a20 */ /* 0x000fe20000410000 */
[----:B------:R-:W-:-:S02]  /*3c00*/  FSEL R43, R158, -INF , !P2 ;  /* 0xff8000009e2b7808 */ /* 0x000fc40005000000 */
[C---:B------:R-:W-:Y:S01]  /*3c10*/  ISETP.GE.AND P1, PT, R2.reuse, R7, PT ;  /* 0x000000070200720c */ /* 0x040fe20003f26270 */
[----:B------:R1:W2:Y:S01]  /*3c20*/  MUFU.TANH R32, R3 ;  /* 0x0000000300207308 */ /* 0x0002a20000002400 */
[----:B------:R-:W-:Y:S02]  /*3c30*/  ISETP.GE.AND P2, PT, R2, R9, PT ;  /* 0x000000090200720c */ /* 0x000fe40003f46270 */
[----:B------:R-:W-:Y:S02]  /*3c40*/  IADD3 R2, R0, 0x48, RZ ;  /* 0x0000004800027810 */ /* 0x000fe40007ffe0ff */
[----:B------:R-:W-:Y:S02]  /*3c50*/  FSEL R65, R162, -INF , !P6 ;  /* 0xff800000a2417808 */ /* 0x000fe40007000000 */
[----:B------:R-:W-:Y:S01]  /*3c60*/  FSEL R112, R155, -INF , !P5 ;  /* 0xff8000009b707808 */ /* 0x000fe20006800000 */
[----:B------:R3:W-:Y:S01]  /*3c70*/  MUFU.TANH R12, R6 ;  /* 0x00000006000c7308 */ /* 0x0007e20000002400 */
[----:B------:R-:W-:-:S02]  /*3c80*/  FSEL R115, R151, -INF , !P3 ;  /* 0xff80000097737808 */ /* 0x000fc40005800000 */
[----:B------:R-:W-:Y:S02]  /*3c90*/  FSEL R42, R164, -INF , !P1 ;  /* 0xff800000a42a7808 */ /* 0x000fe40004800000 */
[C---:B------:R-:W-:Y:S02]  /*3ca0*/  ISETP.GE.AND P6, PT, R2.reuse, R7, PT ;  /* 0x000000070200720c */ /* 0x040fe40003fc6270 */
[----:B------:R-:W-:Y:S01]  /*3cb0*/  ISETP.GE.AND P5, PT, R2, R8, PT ;  /* 0x000000080200720c */ /* 0x000fe20003fa6270 */
[----:B-1----:R-:W-:Y:S01]  /*3cc0*/  FMUL.FTZ R3, R14, c[0x0][0x2ec] ;  /* 0x0000bb000e037a20 */ /* 0x002fe20000410000 */
[C---:B------:R-:W-:Y:S01]  /*3cd0*/  ISETP.GE.AND P3, PT, R2.reuse, R10, PT ;  /* 0x0000000a0200720c */ /* 0x040fe20003f66270 */
[----:B------:R-:W-:Y:S01]  /*3ce0*/  MUFU.TANH R17, R17 ;  /* 0x0000001100117308 */ /* 0x000fe20000002400 */
[----:B------:R-:W-:Y:S01]  /*3cf0*/  ISETP.GE.AND P1, PT, R2, R9, PT ;  /* 0x000000090200720c */ /* 0x000fe20003f26270 */
[----:B------:R-:W-:Y:S01]  /*3d00*/  FMUL.FTZ R2, R13, c[0x0][0x2ec] ;  /* 0x0000bb000d027a20 */ /* 0x000fe20000410000 */
[----:B------:R-:W-:-:S02]  /*3d10*/  FSEL R90, R163, -INF , !P4 ;  /* 0xff800000a35a7808 */ /* 0x000fc40006000000 */
[----:B------:R-:W-:Y:S01]  /*3d20*/  FSEL R113, R156, -INF , !P2 ;  /* 0xff8000009c717808 */ /* 0x000fe20005000000 */
[----:B---3--:R-:W-:Y:S01]  /*3d30*/  FMUL.FTZ R6, R29, c[0x0][0x2ec] ;  /* 0x0000bb001d067a20 */ /* 0x008fe20000410000 */
[----:B--2---:R-:W-:Y:S01]  /*3d40*/  FSEL R41, R32, -INF , !P6 ;  /* 0xff80000020297808 */ /* 0x004fe20007000000 */
[----:B------:R1:W2:Y:S01]  /*3d50*/  MUFU.TANH R14, R3 ;  /* 0x00000003000e7308 */ /* 0x0002a20000002400 */
[----:B------:R-:W-:Y:S02]  /*3d60*/  FSEL R128, R128, -INF , !P3 ;  /* 0xff80000080807808 */ /* 0x000fe40005800000 */
[----:B------:R-:W-:-:S05]  /*3d70*/  FSEL R114, R35, -INF , !P1 ;  /* 0xff80000023727808 */ /* 0x000fca0004800000 */
[----:B------:R3:W4:Y:S01]  /*3d80*/  MUFU.TANH R11, R2 ;  /* 0x00000002000b7308 */ /* 0x0007220000002400 */
[----:B-1----:R-:W-:-:S07]  /*3d90*/  IADD3 R3, R0, 0x49, RZ ;  /* 0x0000004900037810 */ /* 0x002fce0007ffe0ff */
[----:B------:R1:W-:Y:S01]  /*3da0*/  MUFU.TANH R37, R6 ;  /* 0x0000000600257308 */ /* 0x0003e20000002400 */
[----:B--2---:R-:W-:Y:S02]  /*3db0*/  FSEL R63, R14, -INF , !P5 ;  /* 0xff8000000e3f7808 */ /* 0x004fe40006800000 */
        /* <DEDUP_REMOVED lines=9> */
[----:B-1----:R-:W-:Y:S01]  /*3e50*/  FMUL.FTZ R6, R24, c[0x0][0x2ec] ;  /* 0x0000bb0018067a20 */ /* 0x002fe20000410000 */
[----:B------:R-:W-:Y:S01]  /*3e60*/  FSEL R130, R130, -INF , !P2 ;  /* 0xff80000082827808 */ /* 0x000fe20005000000 */
[C---:B------:R-:W-:Y:S01]  /*3e70*/  HMMA.16816.F32.BF16 R12, R20.reuse, R102, R76 ;  /* 0x00000066140c723c */ /* 0x040fe2000004184c */
[----:B------:R-:W-:Y:S02]  /*3e80*/  FSEL R143, R70, -INF , !P6 ;  /* 0xff800000468f7808 */ /* 0x000fe40007000000 */
[----:B------:R-:W-:Y:S01]  /*3e90*/  FSEL R39, R169, -INF , !P5 ;  /* 0xff800000a9277808 */ /* 0x000fe20006800000 */
[----:B------:R-:W1:Y:S01]  /*3ea0*/  MUFU.TANH R6, R6 ;  /* 0x0000000600067308 */ /* 0x000e620000002400 */
[----:B----4-:R-:W-:Y:S01]  /*3eb0*/  FSEL R40, R11, -INF , !P0 ;  /* 0xff8000000b287808 */ /* 0x010fe20004000000 */
[----:B------:R-:W-:Y:S01]  /*3ec0*/  FMUL.FTZ R11, R30, c[0x0][0x2ec] ;  /* 0x0000bb001e0b7a20 */ /* 0x000fe20000410000 */
[C---:B------:R-:W-:Y:S01]  /*3ed0*/  ISETP.GE.AND P3, PT, R2.reuse, R8, PT ;  /* 0x000000080200720c */ /* 0x040fe20003f66270 */
[----:B------:R-:W-:Y:S01]  /*3ee0*/  HMMA.16816.F32.BF16 R20, R20, R86, R80 ;  /* 0x000000561414723c */ /* 0x000fe20000041850 */
[----:B------:R-:W-:-:S02]  /*3ef0*/  ISETP.GE.AND P1, PT, R2, R10, PT ;  /* 0x0000000a0200720c */ /* 0x000fc40003f26270 */
[----:B------:R-:W-:Y:S02]  /*3f00*/  ISETP.GE.AND P0, PT, R2, R9, PT ;  /* 0x000000090200720c */ /* 0x000fe40003f06270 */
[C---:B--2---:R-:W-:Y:S02]  /*3f10*/  IADD3 R3, R0.reuse, 0x51, RZ ;  /* 0x0000005100037810 */ /* 0x044fe40007ffe0ff */
[----:B------:R-:W-:Y:S02]  /*3f20*/  IADD3 R2, R0, 0x58, RZ ;  /* 0x0000005800027810 */ /* 0x000fe40007ffe0ff */
[C---:B------:R-:W-:Y:S02]  /*3f30*/  ISETP.GE.AND P4, PT, R3.reuse, R7, PT ;  /* 0x000000070300720c */ /* 0x040fe40003f86270 */
[C---:B------:R-:W-:Y:S02]  /*3f40*/  ISETP.GE.AND P2, PT, R3.reuse, R8, PT ;  /* 0x000000080300720c */ /* 0x040fe40003f46270 */
[----:B------:R-:W-:-:S02]  /*3f50*/  ISETP.GE.AND P6, PT, R3, R10, PT ;  /* 0x0000000a0300720c */ /* 0x000fc40003fc6270 */
[----:B------:R-:W-:Y:S01]  /*3f60*/  ISETP.GE.AND P5, PT, R3, R9, PT ;  /* 0x000000090300720c */ /* 0x000fe20003fa6270 */
[----:B------:R-:W-:Y:S01]  /*3f70*/  FMUL.FTZ R3, R26, c[0x0][0x2ec] ;  /* 0x0000bb001a037a20 */ /* 0x000fe20000410000 */
[----:B------:R-:W-:Y:S01]  /*3f80*/  FSEL R58, R166, -INF , !P3 ;  /* 0xff800000a63a7808 */ /* 0x000fe20005800000 */
[----:B------:R-:W-:Y:S01]  /*3f90*/  FMUL.FTZ R15, R15, c[0x0][0x2ec] ;  /* 0x0000bb000f0f7a20 */ /* 0x000fe20000410000 */
[----:B------:R-:W-:Y:S01]  /*3fa0*/  FSEL R144, R161, -INF , !P1 ;  /* 0xff800000a1907808 */ /* 0x000fe20004800000 */
[----:B------:R2:W3:Y:S01]  /*3fb0*/  MUFU.TANH R26, R3 ;  /* 0x00000003001a7308 */ /* 0x0004e20000002400 */
[----:B------:R-:W-:Y:S02]  /*3fc0*/  FSEL R150, R159, -INF , !P0 ;  /* 0xff8000009f967808 */ /* 0x000fe40004000000 */
[----:B------:R-:W-:Y:S01]  /*3fd0*/  FSEL R36, R172, -INF , !P4 ;  /* 0xff800000ac247808 */ /* 0x000fe20006000000 */
[----:B------:R-:W-:Y:S01]  /*3fe0*/  FMUL.FTZ R22, R22, c[0x0][0x2ec] ;  /* 0x0000bb0016167a20 */ /* 0x000fe20000410000 */
[----:B------:R-:W-:Y:S01]  /*3ff0*/  ISETP.GE.AND P3, PT, R2, R7, PT ;  /* 0x000000070200720c */ /* 0x000fe20003f66270 */
[----:B------:R-:W-:Y:S01]  /*4000*/  FMUL.FTZ R20, R20, c[0x0][0x2ec] ;  /* 0x0000bb0014147a20 */ /* 0x000fe20000410000 */
[C---:B------:R-:W-:Y:S01]  /*4010*/  ISETP.GE.AND P1, PT, R2.reuse, R8, PT ;  /* 0x000000080200720c */ /* 0x040fe20003f26270 */
[----:B------:R-:W-:Y:S01]  /*4020*/  MUFU.TANH R15, R15 ;  /* 0x0000000f000f7308 */ /* 0x000fe20000002400 */
[C---:B------:R-:W-:Y:S01]  /*4030*/  ISETP.GE.AND P0, PT, R2.reuse, R10, PT ;  /* 0x0000000a0200720c */ /* 0x040fe20003f06270 */
[----:B------:R-:W-:Y:S01]  /*4040*/  FMUL.FTZ R21, R21, c[0x0][0x2ec] ;  /* 0x0000bb0015157a20 */ /* 0x000fe20000410000 */
[----:B------:R-:W-:Y:S01]  /*4050*/  ISETP.GE.AND P4, PT, R2, R9, PT ;  /* 0x000000090200720c */ /* 0x000fe20003f86270 */
[----:B------:R-:W-:Y:S01]  /*4060*/  FMUL.FTZ R23, R23, c[0x0][0x2ec] ;  /* 0x0000bb0017177a20 */ /* 0x000fe20000410000 */
[----:B------:R-:W-:-:S02]  /*4070*/  IADD3 R2, R0, 0x59, RZ ;  /* 0x0000005900027810 */ /* 0x000fc40007ffe0ff */
[----:B------:R-:W-:Y:S01]  /*4080*/  FSEL R57, R175, -INF , !P2 ;  /* 0xff800000af397808 */ /* 0x000fe20005000000 */
[----:B--2---:R-:W-:Y:S01]  /*4090*/  FMUL.FTZ R3, R25, c[0x0][0x2ec] ;  /* 0x0000bb0019037a20 */ /* 0x004fe20000410000 */
[----:B------:R-:W-:Y:S01]  /*40a0*/  FSEL R103, R168, -INF , !P6 ;  /* 0xff800000a8677808 */ /* 0x000fe20007000000 */
[----:B------:R-:W-:Y:S01]  /*40b0*/  MUFU.TANH R22, R22 ;  /* 0x0000001600167308 */ /* 0x000fe20000002400 */
[----:B------:R-:W-:Y:S02]  /*40c0*/  FSEL R149, R165, -INF , !P5 ;  /* 0xff800000a5957808 */ /* 0x000fe40006800000 */
[----:B-1----:R-:W-:Y:S01]  /*40d0*/  FSEL R35, R6, -INF , !P3 ;  /* 0xff80000006237808 */ /* 0x002fe20005800000 */
[----:B------:R-:W-:Y:S01]  /*40e0*/  FMUL.FTZ R6, R31, c[0x0][0x2ec] ;  /* 0x0000bb001f067a20 */ /* 0x000fe20000410000 */
[----:B---3--:R-:W-:Y:S02]  /*40f0*/  FSEL R56, R26, -INF , !P1 ;  /* 0xff8000001a387808 */ /* 0x008fe40004800000 */
[C---:B------:R-:W-:Y:S01]  /*4100*/  ISETP.GE.AND P2, PT, R2.reuse, R7, PT ;  /* 0x000000070200720c */ /* 0x040fe20003f46270 */
[----:B------:R1:W2:Y:S01]  /*4110*/  MUFU.TANH R25, R3 ;  /* 0x0000000300197308 */ /* 0x0002a20000002400 */
[----:B------:R-:W-:-:S02]  /*4120*/  ISETP.GE.AND P6, PT, R2, R8, PT ;  /* 0x000000080200720c */ /* 0x000fc40003fc6270 */
[C---:B------:R-:W-:Y:S02]  /*4130*/  ISETP.GE.AND P5, PT, R2.reuse, R10, PT ;  /* 0x0000000a0200720c */ /* 0x040fe40003fa6270 */
[----:B------:R-:W-:Y:S02]  /*4140*/  ISETP.GE.AND P3, PT, R2, R9, PT ;  /* 0x000000090200720c */ /* 0x000fe40003f66270 */
[----:B------:R-:W-:Y:S01]  /*4150*/  IADD3 R2, R0, 0x61, RZ ;  /* 0x0000006100027810 */ /* 0x000fe20007ffe0ff */
[----:B------:R-:W-:Y:S01]  /*4160*/  MUFU.TANH R26, R11 ;  /* 0x0000000b001a7308 */ /* 0x000fe20000002400 */
[----:B------:R-:W-:Y:S02]  /*4170*/  FSEL R102, R68, -INF , !P0 ;  /* 0xff80000044667808 */ /* 0x000fe40004000000 */
[----:B------:R-:W-:Y:S02]  /*4180*/  FSEL R148, R34, -INF , !P4 ;  /* 0xff80000022947808 */ /* 0x000fe40006000000 */
[----:B------:R-:W-:-:S02]  /*4190*/  FSEL R91, R38, -INF , !P5 ;  /* 0xff800000265b7808 */ /* 0x000fc40006800000 */
[----:B------:R-:W-:Y:S01]  /*41a0*/  FSEL R151, R33, -INF , !P3 ;  /* 0xff80000021977808 */ /* 0x000fe20005800000 */
[----:B-1----:R-:W-:Y:S01]  /*41b0*/  FMUL.FTZ R3, R27, c[0x0][0x2ec] ;  /* 0x0000bb001b037a20 */ /* 0x002fe20000410000 */
[----:B--2---:R-:W-:Y:S01]  /*41c0*/  FSEL R31, R25, -INF , !P2 ;  /* 0xff800000191f7808 */ /* 0x004fe20005000000 */
[----:B------:R-:W-:Y:S01]  /*41d0*/  MUFU.TANH R20, R20 ;  /* 0x0000001400147308 */ /* 0x000fe20000002400 */
[C---:B------:R-:W-:Y:S02]  /*41e0*/  ISETP.GE.AND P5, PT, R2.reuse, R8, PT ;  /* 0x000000080200720c */ /* 0x040fe40003fa6270 */
[----:B------:R-:W-:Y:S02]  /*41f0*/  ISETP.GE.AND P3, PT, R2, R10, PT ;  /* 0x0000000a0200720c */ /* 0x000fe40003f66270 */
[----:B------:R-:W-:Y:S02]  /*4200*/  FSEL R77, R186, -INF , !P5 ;  /* 0xff800000ba4d7808 */ /* 0x000fe40006800000 */
[----:B------:R-:W-:Y:S01]  /*4210*/  FSEL R82, R180, -INF , !P3 ;  /* 0xff800000b4527808 */ /* 0x000fe20005800000 */
[----:B------:R1:W2:Y:S08]  /*4220*/  MUFU.TANH R24, R3 ;  /* 0x0000000300187308 */ /* 0x0002b00000002400 */
[----:B------:R-:W-:Y:S01]  /*4230*/  MUFU.TANH R21, R21 ;  /* 0x0000001500157308 */ /* 0x000fe20000002400 */
[----:B-1----:R-:W-:-:S07]  /*4240*/  IADD3 R3, R0, 0x60, RZ ;  /* 0x0000006000037810 */ /* 0x002fce0007ffe0ff */
[----:B------:R-:W-:Y:S01]  /*4250*/  MUFU.TANH R23, R23 ;  /* 0x0000001700177308 */ /* 0x000fe20000002400 */
[----:B--2---:R-:W-:Y:S02]  /*4260*/  FSEL R75, R24, -INF , !P6 ;  /* 0xff800000184b7808 */ /* 0x004fe40007000000 */
[C---:B------:R-:W-:Y:S02]  /*4270*/  ISETP.GE.AND P1, PT, R3.reuse, R7, PT ;  /* 0x000000070300720c */ /* 0x040fe40003f26270 */
[----:B------:R-:W-:Y:S02]  /*4280*/  ISETP.GE.AND P0, PT, R3, R8, PT ;  /* 0x000000080300720c */ /* 0x000fe40003f06270 */
[----:B------:R-:W-:Y:S01]  /*4290*/  FSEL R30, R173, -INF , !P1 ;  /* 0xff800000ad1e7808 */ /* 0x000fe20004800000 */
[----:B------:R-:W-:Y:S01]  /*42a0*/  MUFU.TANH R24, R6 ;  /* 0x0000000600187308 */ /* 0x000fe20000002400 */
[C---:B------:R-:W-:Y:S02]  /*42b0*/  ISETP.GE.AND P4, PT, R3.reuse, R10, PT ;  /* 0x0000000a0300720c */ /* 0x040fe40003f86270 */
[----:B------:R-:W-:Y:S01]  /*42c0*/  ISETP.GE.AND P2, PT, R3, R9, PT ;  /* 0x000000090300720c */ /* 0x000fe20003f46270 */
[----:B------:R-:W-:Y:S01]  /*42d0*/  FMUL.FTZ R3, R12, c[0x0][0x2ec] ;  /* 0x0000bb000c037a20 */ /* 0x000fe20000410000 */
[----:B------:R-:W-:-:S02]  /*42e0*/  ISETP.GE.AND P6, PT, R2, R7, PT ;  /* 0x000000070200720c */ /* 0x000fc40003fc6270 */
[----:B------:R-:W-:Y:S01]  /*42f0*/  ISETP.GE.AND P1, PT, R2, R9, PT ;  /* 0x000000090200720c */ /* 0x000fe20003f26270 */
[----:B------:R1:W2:Y:S01]  /*4300*/  MUFU.TANH R12, R3 ;  /* 0x00000003000c7308 */ /* 0x0002a20000002400 */
[----:B------:R-:W-:Y:S02]  /*4310*/  IADD3 R2, R0, 0x68, RZ ;  /* 0x0000006800027810 */ /* 0x000fe40007ffe0ff */
[----:B------:R-:W-:Y:S02]  /*4320*/  FSEL R76, R177, -INF , !P0 ;  /* 0xff800000b14c7808 */ /* 0x000fe40004000000 */
[----:B------:R-:W-:Y:S02]  /*4330*/  FSEL R116, R171, -INF , !P4 ;  /* 0xff800000ab747808 */ /* 0x000fe40006000000 */
[----:B------:R-:W-:Y:S02]  /*4340*/  FSEL R119, R167, -INF , !P2 ;  /* 0xff800000a7777808 */ /* 0x000fe40005000000 */
[----:B------:R-:W-:-:S02]  /*4350*/  FSEL R29, R182, -INF , !P6 ;  /* 0xff800000b61d7808 */ /* 0x000fc40007000000 */
[C---:B------:R-:W-:Y:S02]  /*4360*/  ISETP.GE.AND P0, PT, R2.reuse, R7, PT ;  /* 0x000000070200720c */ /* 0x040fe40003f06270 */
[C---:B------:R-:W-:Y:S02]  /*4370*/  ISETP.GE.AND P4, PT, R2.reuse, R8, PT ;  /* 0x000000080200720c */ /* 0x040fe40003f86270 */
[----:B------:R-:W-:Y:S01]  /*4380*/  ISETP.GE.AND P2, PT, R2, R10, PT ;  /* 0x0000000a0200720c */ /* 0x000fe20003f46270 */
[----:B-1----:R-:W-:Y:S01]  /*4390*/  FMUL.FTZ R3, R14, c[0x0][0x2ec] ;  /* 0x0000bb000e037a20 */ /* 0x002fe20000410000 */
[----:B------:R-:W-:Y:S01]  /*43a0*/  ISETP.GE.AND P6, PT, R2, R9, PT ;  /* 0x000000090200720c */ /* 0x000fe20003fc6270 */
[----:B------:R-:W-:Y:S01]  /*43b0*/  FMUL.FTZ R2, R13, c[0x0][0x2ec] ;  /* 0x0000bb000d027a20 */ /* 0x000fe20000410000 */
[----:B------:R-:W-:Y:S01]  /*43c0*/  FSEL R83, R176, -INF , !P1 ;  /* 0xff800000b0537808 */ /* 0x000fe20004800000 */
[----:B------:R1:W3:Y:S01]  /*43d0*/  MUFU.TANH R11, R3 ;  /* 0x00000003000b7308 */ /* 0x0002e20000002400 */
[----:B--2---:R-:W-:-:S02]  /*43e0*/  FSEL R28, R12, -INF , !P0 ;  /* 0xff8000000c1c7808 */ /* 0x004fc40004000000 */
[----:B------:R-:W-:Y:S02]  /*43f0*/  FSEL R81, R32, -INF , !P2 ;  /* 0xff80000020517808 */ /* 0x000fe40005000000 */
[----:B------:R-:W-:-:S03]  /*4400*/  FSEL R86, R26, -INF , !P6 ;  /* 0xff8000001a567808 */ /* 0x000fc60007000000 */
[----:B------:R2:W4:Y:S01]  /*4410*/  MUFU.TANH R6, R2 ;  /* 0x0000000200067308 */ /* 0x0005220000002400 */
[----:B-1----:R-:W-:Y:S02]  /*4420*/  IADD3 R3, R0, 0x69, RZ ;  /* 0x0000006900037810 */ /* 0x002fe40007ffe0ff */
[----:B---3--:R-:W-:Y:S02]  /*4430*/  FSEL R78, R11, -INF , !P4 ;  /* 0xff8000000b4e7808 */ /* 0x008fe40006000000 */
[C---:B------:R-:W-:Y:S02]  /*4440*/  ISETP.GE.AND P5, PT, R3.reuse, R7, PT ;  /* 0x000000070300720c */ /* 0x040fe40003fa6270 */
[C---:B------:R-:W-:Y:S02]  /*4450*/  ISETP.GE.AND P3, PT, R3.reuse, R8, PT ;  /* 0x000000080300720c */ /* 0x040fe40003f66270 */
[C---:B------:R-:W-:Y:S02]  /*4460*/  ISETP.GE.AND P1, PT, R3.reuse, R10, PT ;  /* 0x0000000a0300720c */ /* 0x040fe40003f26270 */
[----:B------:R-:W-:-:S02]  /*4470*/  ISETP.GE.AND P0, PT, R3, R9, PT ;  /* 0x000000090300720c */ /* 0x000fc40003f06270 */
[C---:B--2---:R-:W-:Y:S02]  /*4480*/  IADD3 R2, R0.reuse, 0x70, RZ ;  /* 0x0000007000027810 */ /* 0x044fe40007ffe0ff */
[----:B------:R-:W-:Y:S02]  /*4490*/  IADD3 R3, R0, 0x71, RZ ;  /* 0x0000007100037810 */ /* 0x000fe40007ffe0ff */
[----:B----4-:R-:W-:Y:S02]  /*44a0*/  FSEL R27, R6, -INF , !P5 ;  /* 0xff800000061b7808 */ /* 0x010fe40006800000 */
[----:B------:R-:W-:Y:S02]  /*44b0*/  FSEL R79, R15, -INF , !P3 ;  /* 0xff8000000f4f7808 */ /* 0x000fe40005800000 */
[C---:B------:R-:W-:Y:S02]  /*44c0*/  ISETP.GE.AND P4, PT, R2.reuse, R7, PT ;  /* 0x000000070200720c */ /* 0x040fe40003f86270 */
[----:B------:R-:W-:-:S02]  /*44d0*/  ISETP.GE.AND P2, PT, R2, R8, PT ;  /* 0x000000080200720c */ /* 0x000fc40003f46270 */
[C---:B------:R-:W-:Y:S02]  /*44e0*/  ISETP.GE.AND P6, PT, R2.reuse, R10, PT ;  /* 0x0000000a0200720c */ /* 0x040fe40003fc6270 */
[----:B------:R-:W-:Y:S02]  /*44f0*/  ISETP.GE.AND P5, PT, R2, R9, PT ;  /* 0x000000090200720c */ /* 0x000fe40003fa6270 */
        /* <DEDUP_REMOVED lines=9> */
[----:B------:R-:W-:Y:S01]  /*4590*/  ISETP.GE.AND P3, PT, R2, R9, PT ;  /* 0x000000090200720c */ /* 0x000fe20003f66270 */
[----:B------:R-:W-:Y:S01]  /*45a0*/  FMUL.FTZ R2, R18, c[0x0][0x2ec] ;  /* 0x0000bb0012027a20 */ /* 0x000fe20000410000 */
[----:B------:R-:W-:-:S02]  /*45b0*/  FSEL R87, R24, -INF , !P0 ;  /* 0xff80000018577808 */ /* 0x000fc40004000000 */
[----:B------:R-:W-:Y:S02]  /*45c0*/  FSEL R80, R37, -INF , !P1 ;  /* 0xff80000025507808 */ /* 0x000fe40004800000 */
[----:B------:R-:W-:Y:S02]  /*45d0*/  ISETP.GE.AND P0, PT, R3, R10, PT ;  /* 0x0000000a0300720c */ /* 0x000fe40003f06270 */
[----:B------:R-:W-:Y:S02]  /*45e0*/  FSEL R26, R185, -INF , !P4 ;  /* 0xff800000b91a7808 */ /* 0x000fe40006000000 */
[C---:B------:R-:W-:Y:S02]  /*45f0*/  ISETP.GE.AND P1, PT, R3.reuse, R8, PT ;  /* 0x000000080300720c */ /* 0x040fe40003f26270 */
[----:B------:R-:W-:Y:S02]  /*4600*/  ISETP.GE.AND P4, PT, R3, R9, PT ;  /* 0x000000090300720c */ /* 0x000fe40003f86270 */
[----:B------:R1:W2:Y:S01]  /*4610*/  MUFU.TANH R3, R2 ;  /* 0x0000000200037308 */ /* 0x0002a20000002400 */
[----:B------:R-:W-:-:S02]  /*4620*/  FSEL R117, R181, -INF , !P0 ;  /* 0xff800000b5757808 */ /* 0x000fc40004000000 */
[----:B------:R-:W-:Y:S02]  /*4630*/  ISETP.GE.AND P0, PT, R0, R8, PT ;  /* 0x000000080000720c */ /* 0x000fe40003f06270 */
[----:B------:R-:W-:Y:S02]  /*4640*/  FSEL R160, R22, -INF , !P6 ;  /* 0xff80000016a07808 */ /* 0x000fe40007000000 */
[----:B------:R-:W-:Y:S02]  /*4650*/  FSEL R22, R192, -INF , !P0 ;  /* 0xff800000c0167808 */ /* 0x000fe40004000000 */
[----:B------:R-:W-:Y:S02]  /*4660*/  ISETP.GE.AND P0, PT, R224, 0x2, PT ;  /* 0x00000002e000780c */ /* 0x000fe40003f06270 */
[----:B------:R-:W-:Y:S02]  /*4670*/  FSEL R162, R190, -INF , !P1 ;  /* 0xff800000bea27808 */ /* 0x000fe40004800000 */
[----:B------:R-:W-:-:S02]  /*4680*/  FSEL R165, R179, -INF , !P4 ;  /* 0xff800000b3a57808 */ /* 0x000fc40006000000 */
[----:B------:R-:W-:Y:S01]  /*4690*/  FSEL R24, R20, -INF , !P2 ;  /* 0xff80000014187808 */ /* 0x000fe20005000000 */
[----:B-1----:R-:W-:Y:S01]  /*46a0*/  FMUL.FTZ R2, R19, c[0x0][0x2ec] ;  /* 0x0000bb0013027a20 */ /* 0x002fe20000410000 */
[C---:B------:R-:W-:Y:S02]  /*46b0*/  ISETP.GE.AND P1, PT, R0.reuse, R7, PT ;  /* 0x000000070000720c */ /* 0x040fe40003f26270 */
[C---:B------:R-:W-:Y:S02]  /*46c0*/  ISETP.GE.AND P4, PT, R0.reuse, R10, PT ;  /* 0x0000000a0000720c */ /* 0x040fe40003f86270 */
[C---:B------:R-:W-:Y:S01]  /*46d0*/  ISETP.GE.AND P2, PT, R0.reuse, R9, PT ;  /* 0x000000090000720c */ /* 0x040fe20003f46270 */
[----:B------:R-:W1:Y:S01]  /*46e0*/  MUFU.TANH R2, R2 ;  /* 0x0000000200027308 */ /* 0x000e620000002400 */
[----:B------:R-:W-:Y:S02]  /*46f0*/  IADD3 R0, R0, 0x79, RZ ;  /* 0x0000007900007810 */ /* 0x000fe40007ffe0ff */
[----:B------:R-:W-:-:S02]  /*4700*/  FSEL R152, R16, -INF , !P5 ;  /* 0xff80000010987808 */ /* 0x000fc40006800000 */
[----:B--2---:R-:W-:Y:S02]  /*4710*/  FSEL R161, R3, -INF , !P3 ;  /* 0xff80000003a17808 */ /* 0x004fe40005800000 */
[----:B------:R-:W-:Y:S02]  /*4720*/  FSEL R20, R193, -INF , !P1 ;  /* 0xff800000c1147808 */ /* 0x000fe40004800000 */
[C---:B------:R-:W-:Y:S02]  /*4730*/  ISETP.GE.AND P6, PT, R0.reuse, R7, PT ;  /* 0x000000070000720c */ /* 0x040fe40003fc6270 */
[C---:B------:R-:W-:Y:S02]  /*4740*/  ISETP.GE.AND P5, PT, R0.reuse, R8, PT ;  /* 0x000000080000720c */ /* 0x040fe40003fa6270 */
[C---:B------:R-:W-:Y:S02]  /*4750*/  ISETP.GE.AND P3, PT, R0.reuse, R10, PT ;  /* 0x0000000a0000720c */ /* 0x040fe40003f66270 */
[----:B------:R-:W-:-:S02]  /*4760*/  ISETP.GE.AND P1, PT, R0, R9, PT ;  /* 0x000000090000720c */ /* 0x000fc40003f26270 */
[C---:B------:R-:W-:Y:S02]  /*4770*/  IADD3 R193, R189.reuse, 0x1000, RZ ;  /* 0x00001000bdc17810 */ /* 0x040fe40007ffe0ff */
[C---:B------:R-:W-:Y:S02]  /*4780*/  IADD3 R192, R189.reuse, 0x1400, RZ ;  /* 0x00001400bdc07810 */ /* 0x040fe40007ffe0ff */
[C---:B------:R-:W-:Y:S02]  /*4790*/  IADD3 R191, R189.reuse, 0x1800, RZ ;  /* 0x00001800bdbf7810 */ /* 0x040fe40007ffe0ff */
[----:B------:R-:W-:Y:S02]  /*47a0*/  IADD3 R190, R189, 0x1c00, RZ ;  /* 0x00001c00bdbe7810 */ /* 0x000fe40007ffe0ff */
[----:B------:R-:W-:Y:S02]  /*47b0*/  FSEL R32, R199, -INF , !P4 ;  /* 0xff800000c7207808 */ /* 0x000fe40006000000 */
[----:B------:R-:W-:-:S02]  /*47c0*/  FSEL R33, R198, -INF , !P2 ;  /* 0xff800000c6217808 */ /* 0x000fc40005000000 */
[----:B------:R-:W-:Y:S02]  /*47d0*/  FSEL R21, R21, -INF , !P6 ;  /* 0xff80000015157808 */ /* 0x000fe40007000000 */
[----:B------:R-:W-:Y:S02]  /*47e0*/  FSEL R154, R23, -INF , !P5 ;  /* 0xff800000179a7808 */ /* 0x000fe40006800000 */
[----:B------:R-:W-:Y:S02]  /*47f0*/  FSEL R118, R17, -INF , !P3 ;  /* 0xff80000011767808 */ /* 0x000fe40005800000 */
[----:B-1----:R-:W-:Y:S01]  /*4800*/  FSEL R155, R2, -INF , !P1 ;  /* 0xff800000029b7808 */ /* 0x002fe20004800000 */
        /* <DEDUP_REMOVED lines=50> */
.L_x_438:
[----:B------:R-:W-:Y:S05]  /*4b30*/  BSYNC B0 ;  /* 0x0000000000007941 */ /* 0x000fea0003800000 */
.L_x_437:
[----:B------:R-:W0:Y:S02]  /*4b40*/  LDGDEPBAR ;  /* 0x00000000000079af */ /* 0x000e240000000000 */
.L_x_436:
        /* <DEDUP_REMOVED lines=83> */
[----:B------:R3:W-:Y:S01]  /*5080*/  MUFU.EX2 R247, R3 ;  /* 0x0000000300f77308 */ /* 0x0007e20000000800 */
[----:B--2---:R-:W-:-:S07]  /*5090*/  FFMA.FTZ R2, R62, c[0x0][0x23c], -R0 ;  /* 0x00008f003e027a23 */ /* 0x004fce0000010800 */
[----:B------:R2:W4:Y:S01]  /*50a0*/  MUFU.EX2 R215, R2 ;  /* 0x0000000200d77308 */ /* 0x0005220000000800 */
[----:B---3--:R-:W-:-:S07]  /*50b0*/  FFMA.FTZ R3, R25, c[0x0][0x23c], -R0 ;  /* 0x00008f0019037a23 */ /* 0x008fce0000010800 */
[----:B------:R-:W3:Y:S01]  /*50c0*/  MUFU.EX2 R246, R3 ;  /* 0x0000000300f67308 */ /* 0x000ee20000000800 */
[----:B--2---:R-:W-:Y:S01]  /*50d0*/  FFMA.FTZ R2, R61, c[0x0][0x23c], -R0 ;  /* 0x00008f003d027a23 */ /* 0x004fe20000010800 */
[----:B-1--4-:R-:W-:-:S06]  /*50e0*/  F2FP.BF16.PACK_AB R16, R215, R216 ;  /* 0x000000d8d710723e */ /* 0x012fcc00000010ff */
[----:B------:R1:W-:Y:S01]  /*50f0*/  MUFU.EX2 R217, R2 ;  /* 0x0000000200d97308 */ /* 0x0003e20000000800 */
[----:B---3--:R-:W-:Y:S01]  /*5100*/  F2FP.BF16.PACK_AB R164, R246, R247 ;  /* 0x000000f7f6a4723e */ /* 0x008fe200000010ff */
[----:B-1----:R-:W-:-:S06]  /*5110*/  FFMA.FTZ R2, R60, c[0x0][0x23c], -R0 ;  /* 0x00008f003c027a23 */ /* 0x002fcc0000010800 */
[----:B------:R1:W2:Y:S02]  /*5120*/  MUFU.EX2 R218, R2 ;  /* 0x0000000200da7308 */ /* 0x0002a40000000800 */
[----:B-1----:R-:W-:Y:S01]  /*5130*/  FFMA.FTZ R2, R55, c[0x0][0x23c], -R0 ;  /* 0x00008f0037027a23 */ /* 0x002fe20000010800 */
[----:B--2---:R-:W-:-:S05]  /*5140*/  F2FP.BF16.PACK_AB R18, R218, R217 ;  /* 0x000000d9da12723e */ /* 0x004fca00000010ff */
        /* <DEDUP_REMOVED lines=66> */
[----:B--2---:R-:W-:Y:S01]  /*5570*/  FMNMX.FTZ R0, R121, R2, !PT ;  /* 0x0000000279007209 */ /* 0x004fe20007810000 */
[----:B------:R-:W-:Y:S01]  /*5580*/  FFMA.FTZ R2, R22, c[0x0][0x23c], -R6 ;  /* 0x00008f0016027a23 */ /* 0x000fe20000010806 */
[----:B------:R-:W-:Y:S01]  /*5590*/  FMNMX.FTZ R36, R129, R36, !PT ;  /* 0x0000002481247209 */ /* 0x000fe20007810000 */
[----:B------:R-:W-:Y:S01]  /*55a0*/  LDSM.16.MT88.4 R20, [R186+0x4000] ;  /* 0x00400000ba14783b */ /* 0x000fe20000004200 */
        /* <DEDUP_REMOVED lines=37> */
[----:B------:R1:W3:Y:S01]  /*5800*/  MUFU.EX2 R182, R2 ;  /* 0x0000000200b67308 */ /* 0x0002e20000000800 */
        /* <DEDUP_REMOVED lines=42> */
[----:B------:R-:W-:Y:S01]  /*5ab0*/  HMMA.16816.F32.BF16 R68, R16, R26, RZ ;  /* 0x0000001a1044723c */ /* 0x000fe200000418ff */
[----:B------:R2:W-:Y:S02]  /*5ac0*/  MUFU.EX2 R198, R2 ;  /* 0x0000000200c67308 */ /* 0x0005e40000000800 */
[----:B--2---:R-:W-:-:S06]  /*5ad0*/  FFMA.FTZ R2, R67, c[0x0][0x23c], -R6 ;  /* 0x00008f0043027a23 */ /* 0x004fcc0000010806 */
[----:B------:R2:W-:Y:S01]  /*5ae0*/  MUFU.EX2 R202, R2 ;  /* 0x0000000200ca7308 */ /* 0x0005e20000000800 */
[----:B-1----:R-:W-:Y:S01]  /*5af0*/  FMNMX.FTZ R0, R0, R3, !PT ;  /* 0x0000000300007209 */ /* 0x002fe20007810000 */
[----:B------:R-:W-:-:S04]  /*5b00*/  FFMA.FTZ R3, R57, c[0x0][0x23c], -R6 ;  /* 0x00008f0039037a23 */ /* 0x000fc80000010806 */
[----:B------:R-:W1:Y:S02]  /*5b10*/  SHFL.BFLY PT, R12, R0, 0x1, 0x1f ;  /* 0x0c201f00000c7f89 */ /* 0x000e6400000e0000 */
[----:B------:R3:W-:Y:S01]  /*5b20*/  MUFU.EX2 R213, R3 ;  /* 0x0000000300d57308 */ /* 0x0007e20000000800 */
[----:B--2---:R-:W-:-:S07]  /*5b30*/  FFMA.FTZ R2, R66, c[0x0][0x23c], -R6 ;  /* 0x00008f0042027a23 */ /* 0x004fce0000010806 */
[----:B------:R2:W-:Y:S01]  /*5b40*/  MUFU.EX2 R201, R2 ;  /* 0x0000000200c97308 */ /* 0x0005e20000000800 */
[----:B---3--:R-:W-:-:S07]  /*5b50*/  FFMA.FTZ R3, R56, c[0x0][0x23c], -R6 ;  /* 0x00008f0038037a23 */ /* 0x008fce0000010806 */
[----:B------:R-:W-:Y:S01]  /*5b60*/  MUFU.EX2 R214, R3 ;  /* 0x0000000300d67308 */ /* 0x000fe20000000800 */
[----:B--2---:R-:W-:-:S07]  /*5b70*/  FFMA.FTZ R2, R65, c[0x0][0x23c], -R6 ;  /* 0x00008f0041027a23 */ /* 0x004fce0000010806 */
[----:B------:R2:W-:Y:S02]  /*5b80*/  MUFU.EX2 R206, R2 ;  /* 0x0000000200ce7308 */ /* 0x0005e40000000800 */
[----:B--2---:R-:W-:-:S06]  /*5b90*/  FFMA.FTZ R2, R64, c[0x0][0x23c], -R6 ;  /* 0x00008f0040027a23 */ /* 0x004fcc0000010806 */
[----:B------:R2:W-:Y:S02]  /*5ba0*/  MUFU.EX2 R209, R2 ;  /* 0x0000000200d17308 */ /* 0x0005e40000000800 */
[--C-:B--2---:R-:W-:Y:S02]  /*5bb0*/  FFMA.FTZ R2, R63, c[0x0][0x23c], -R6.reuse ;  /* 0x00008f003f027a23 */ /* 0x104fe40000010806 */
[----:B------:R-:W-:Y:S04]  /*5bc0*/  HMMA.16816.F32.BF16 R60, R16, R20, RZ ;  /* 0x00000014103c723c */ /* 0x000fe800000418ff */
[----:B------:R2:W-:Y:S02]  /*5bd0*/  MUFU.EX2 R212, R2 ;  /* 0x0000000200d47308 */ /* 0x0005e40000000800 */
[----:B--2---:R-:W-:-:S06]  /*5be0*/  FFMA.FTZ R2, R59, c[0x0][0x23c], -R6 ;  /* 0x00008f003b027a23 */ /* 0x004fcc0000010806 */
[----:B------:R2:W-:Y:S02]  /*5bf0*/  MUFU.EX2 R211, R2 ;  /* 0x0000000200d37308 */ /* 0x0005e40000000800 */
[----:B--2---:R-:W-:Y:S02]  /*5c00*/  FFMA.FTZ R2, R58, c[0x0][0x23c], -R6 ;  /* 0x00008f003a027a23 */ /* 0x004fe40000010806 */
[----:B------:R-:W-:Y:S04]  /*5c10*/  HMMA.16816.F32.BF16 R56, R16, R24, RZ ;  /* 0x000000181038723c */ /* 0x000fe800000418ff */
[----:B------:R2:W-:Y:S02]  /*5c20*/  MUFU.EX2 R210, R2 ;  /* 0x0000000200d27308 */ /* 0x0005e40000000800 */
[----:B--2---:R-:W-:-:S05]  /*5c30*/  FMUL.FTZ R2, R36, c[0x0][0x23c] ;  /* 0x00008f0024027a20 */ /* 0x004fca0000410000 */
[----:B------:R-:W-:-:S05]  /*5c40*/  FSEL R2, R2, RZ, P1 ;  /* 0x000000ff02027208 */ /* 0x000fca0000800000 */
[--C-:B------:R-:W-:Y:S02]  /*5c50*/  FFMA.FTZ R3, R32, c[0x0][0x23c], -R2.reuse ;  /* 0x00008f0020037a23 */ /* 0x100fe40000010802 */
[--C-:B------:R-:W-:Y:S02]  /*5c60*/  FFMA.FTZ R11, R105, c[0x0][0x23c], -R2.reuse ;  /* 0x00008f00690b7a23 */ /* 0x100fe40000010802 */
[----:B------:R1:W-:Y:S08]  /*5c70*/  MUFU.EX2 R169, R3 ;  /* 0x0000000300a97308 */ /* 0x0003f00000000800 */
[----:B------:R2:W-:Y:S01]  /*5c80*/  MUFU.EX2 R168, R11 ;  /* 0x0000000b00a87308 */ /* 0x0005e20000000800 */
[----:B-1----:R-:W-:Y:S01]  /*5c90*/  FMNMX.FTZ R3, R0, R12, !PT ;  /* 0x0000000c00037209 */ /* 0x002fe20007810000 */
[----:B------:R-:W-:-:S03]  /*5ca0*/  FFMA.FTZ R0, R100, c[0x0][0x23c], -R2 ;  /* 0x00008f0064007a23 */ /* 0x000fc60000010802 */
[----:B------:R-:W-:-:S03]  /*5cb0*/  FSETP.NEU.FTZ.AND P1, PT, R3, -INF , PT ;  /* 0xff8000000300780b */ /* 0x000fc60003f3d000 */
[----:B------:R1:W3:Y:S01]  /*5cc0*/  MUFU.EX2 R167, R0 ;  /* 0x0000000000a77308 */ /* 0x0002e20000000800 */
[----:B--2---:R-:W-:-:S07]  /*5cd0*/  FFMA.FTZ R11, R101, c[0x0][0x23c], -R2 ;  /* 0x00008f00650b7a23 */ /* 0x004fce0000010802 */
[----:B------:R-:W2:Y:S01]  /*5ce0*/  MUFU.EX2 R171, R11 ;  /* 0x0000000b00ab7308 */ /* 0x000ea20000000800 */
[----:B-1----:R-:W-:Y:S01]  /*5cf0*/  FMUL.FTZ R0, R3, c[0x0][0x23c] ;  /* 0x00008f0003007a20 */ /* 0x002fe20000410000 */
[----:B---3--:R-:W-:-:S04]  /*5d00*/  F2FP.BF16.PACK_AB R12, R167, R169 ;  /* 0x000000a9a70c723e */ /* 0x008fc800000010ff */
[----:B------:R-:W-:Y:S02]  /*5d10*/  FSEL R0, R0, RZ, P1 ;  /* 0x000000ff00007208 */ /* 0x000fe40000800000 */
[----:B--2---:R-:W-:-:S03]  /*5d20*/  F2FP.BF16.PACK_AB R14, R171, R168 ;  /* 0x000000a8ab0e723e */ /* 0x004fc600000010ff */
[--C-:B------:R-:W-:Y:S02]  /*5d30*/  FFMA.FTZ R4, R108, c[0x0][0x23c], -R0.reuse ;  /* 0x00008f006c047a23 */ /* 0x100fe40000010800 */
[--C-:B------:R-:W-:Y:S02]  /*5d40*/  FFMA.FTZ R11, R33, c[0x0][0x23c], -R0.reuse ;  /* 0x00008f00210b7a23 */ /* 0x100fe40000010800 */
[----:B------:R1:W-:Y:S01]  /*5d50*/  MUFU.EX2 R105, R4 ;  /* 0x0000000400697308 */ /* 0x0003e20000000800 */
[----:B------:R-:W2:Y:S07]  /*5d60*/  LDSM.16.MT88.4 R32, [R185+0x4400] ;  /* 0x00440000b920783b */ /* 0x000eae0000004200 */
[----:B------:R-:W3:Y:S01]  /*5d70*/  MUFU.EX2 R166, R11 ;  /* 0x0000000b00a67308 */ /* 0x000ee20000000800 */
[----:B-1----:R-:W-:-:S07]  /*5d80*/  FFMA.FTZ R4, R123, c[0x0][0x23c], -R0 ;  /* 0x00008f007b047a23 */ /* 0x002fce0000010800 */
[----:B------:R1:W-:Y:S01]  /*5d90*/  MUFU.EX2 R108, R4 ;  /* 0x00000004006c7308 */ /* 0x0003e20000000800 */
[----:B---3--:R-:W-:Y:S01]  /*5da0*/  F2FP.BF16.PACK_AB R13, R105, R166 ;  /* 0x000000a6690d723e */ /* 0x008fe200000010ff */
[----:B------:R-:W-:Y:S02]  /*5db0*/  FFMA.FTZ R11, R162, c[0x0][0x23c], -R6 ;  /* 0x00008f00a20b7a23 */ /* 0x000fe40000010806 */
[----:B-1----:R-:W-:-:S04]  /*5dc0*/  FFMA.FTZ R4, R121, c[0x0][0x23c], -R0 ;  /* 0x00008f0079047a23 */ /* 0x002fc80000010800 */
[----:B------:R1:W3:Y:S02]  /*5dd0*/  MUFU.EX2 R123, R4 ;  /* 0x00000004007b7308 */ /* 0x0002e40000000800 */
[----:B-1----:R-:W-:Y:S01]  /*5de0*/  FFMA.FTZ R4, R109, c[0x0][0x23c], -R2 ;  /* 0x00008f006d047a23 */ /* 0x002fe20000010802 */
[----:B---3--:R-:W-:-:S05]  /*5df0*/  F2FP.BF16.PACK_AB R15, R123, R108 ;  /* 0x0000006c7b0f723e */ /* 0x008fca00000010ff */
[----:B------:R1:W-:Y:S02]  /*5e00*/  MUFU.EX2 R170, R4 ;  /* 0x0000000400aa7308 */ /* 0x0003e40000000800 */
[C---:B------:R-:W-:Y:S08]  /*5e10*/  HMMA.16816.F32.BF16 R52, R12.reuse, R24, RZ ;  /* 0x000000180c34723c */ /* 0x040ff000000418ff */
[----:B------:R-:W-:Y:S01]  /*5e20*/  HMMA.16816.F32.BF16 R44, R12, R20, RZ ;  /* 0x000000140c2c723c */ /* 0x000fe200000418ff */
[----:B-1----:R-:W-:-:S04]  /*5e30*/  FFMA.FTZ R4, R104, c[0x0][0x23c], -R2 ;  /* 0x00008f0068047a23 */ /* 0x002fc80000010802 */
[----:B------:R1:W3:Y:S03]  /*5e40*/  MUFU.EX2 R174, R4 ;  /* 0x0000000400ae7308 */ /* 0x0002e60000000800 */
[C---:B------:R-:W-:Y:S08]  /*5e50*/  HMMA.16816.F32.BF16 R48, R12.reuse, R26, RZ ;  /* 0x0000001a0c30723c */ /* 0x040ff000000418ff */
[----:B------:R-:W-:Y:S01]  /*5e60*/  HMMA.16816.F32.BF16 R40, R12, R22, RZ ;  /* 0x000000160c28723c */ /* 0x000fe200000418ff */
[----:B-1----:R-:W-:-:S07]  /*5e70*/  FFMA.FTZ R4, R99, c[0x0][0x23c], -R2 ;  /* 0x00008f0063047a23 */ /* 0x002fce0000010802 */
[----:B------:R-:W-:Y:S01]  /*5e80*/  HMMA.16816.F32.BF16 R24, R16, R22, RZ ;  /* 0x000000161018723c */ /* 0x000fe200000418ff */
[----:B------:R-:W1:Y:S01]  /*5e90*/  LDSM.16.MT88.4 R16, [R185+0x4800] ;  /* 0x00480000b910783b */ /* 0x000e620000004200 */
        /* <DEDUP_REMOVED lines=18> */
[C---:B--2---:R-:W-:Y:S08]  /*5fc0*/  HMMA.16816.F32.BF16 R136, R12.reuse, R32, R52 ;  /* 0x000000200c88723c */ /* 0x044ff00000041834 */
[----:B------:R-:W-:Y:S01]  /*5fd0*/  HMMA.16816.F32.BF16 R64, R12, R28, R44 ;  /* 0x0000001c0c40723c */ /* 0x000fe2000004182c */
[----:B---3--:R-:W-:-:S04]  /*5fe0*/  FFMA.FTZ R4, R127, c[0x0][0x23c], -R2 ;  /* 0x00008f007f047a23 */ /* 0x008fc80000010802 */
        /* <DEDUP_REMOVED lines=12> */
[----:B------:R2:W-:Y:S07]  /*60b0*/  MUFU.EX2 R111, R4 ;  /* 0x00000004006f7308 */ /* 0x0005ee0000000800 */
[C---:B------:R-:W-:Y:S01]  /*60c0*/  HMMA.16816.F32.BF16 R56, R12.reuse, R30, R24 ;  /* 0x0000001e0c38723c */ /* 0x040fe20000041818 */
[----:B------:R-:W5:Y:S04]  /*60d0*/  LDSM.16.MT88.4 R24, [R185+0x4c00] ;  /* 0x004c0000b918783b */ /* 0x000f680000004200 */
[----:B------:R-:W1:Y:S03]  /*60e0*/  LDSM.16.MT88.4 R28, [R186+0x4c00] ;  /* 0x004c0000ba1c783b */ /* 0x000e660000004200 */
[----:B------:R-:W-:Y:S01]  /*60f0*/  HMMA.16816.F32.BF16 R44, R12, R34, R68 ;  /* 0x000000220c2c723c */ /* 0x000fe20000041844 */
[----:B--2---:R-:W-:-:S04]  /*6100*/  FFMA.FTZ R4, R106, c[0x0][0x23c], -R2 ;  /* 0x00008f006a047a23 */ /* 0x004fc80000010802 */
[----:B------:R2:W2:Y:S02]  /*6110*/  MUFU.EX2 R110, R4 ;  /* 0x00000004006e7308 */ /* 0x0004a40000000800 */
[----:B---3--:R-:W-:Y:S01]  /*6120*/  F2FP.BF16.PACK_AB R12, R125, R124 ;  /* 0x0000007c7d0c723e */ /* 0x008fe200000010ff */
[----:B--2---:R-:W-:Y:S01]  /*6130*/  FFMA.FTZ R4, R132, c[0x0][0x23c], -R0 ;  /* 0x00008f0084047a23 */ /* 0x004fe20000010800 */
[----:B------:R-:W-:-:S04]  /*6140*/  F2FP.BF16.PACK_AB R14, R110, R111 ;  /* 0x0000006f6e0e723e */ /* 0x000fc800000010ff */
        /* <DEDUP_REMOVED lines=12> */
[----:B----4-:R-:W-:Y:S01]  /*6210*/  HMMA.16816.F32.BF16 R64, R12, R20, R64 ;  /* 0x000000140c40723c */ /* 0x010fe20000041840 */
        /* <DEDUP_REMOVED lines=15> */
[----:B------:R-:W-:Y:S07]  /*6310*/  LDSM.16.MT88.4 R16, [R186+0x5000] ;  /* 0x00500000ba10783b */ /* 0x000fee0000004200 */
[----:B------:R-:W-:Y:S01]  /*6320*/  HMMA.16816.F32.BF16 R44, R12, R22, R56 ;  /* 0x000000160c2c723c */ /* 0x000fe20000041838 */
[----:B------:R-:W3:Y:S01]  /*6330*/  LDSM.16.MT88.4 R20, [R185+0x5000] ;  /* 0x00500000b914783b */ /* 0x000ee20000004200 */
[----:B-1----:R-:W-:-:S04]  /*6340*/  FFMA.FTZ R4, R95, c[0x0][0x23c], -R2 ;  /* 0x00008f005f047a23 */ /* 0x002fc80000010802 */
[----:B------:R1:W4:Y:S01]  /*6350*/  MUFU.EX2 R97, R4 ;  /* 0x0000000400617308 */ /* 0x0003220000000800 */
[----:B--2---:R-:W-:Y:S01]  /*6360*/  F2FP.BF16.PACK_AB R12, R100, R101 ;  /* 0x00000065640c723e */ /* 0x004fe200000010ff */
[----:B-1----:R-:W-:Y:S01]  /*6370*/  FFMA.FTZ R4, R142, c[0x0][0x23c], -R0 ;  /* 0x00008f008e047a23 */ /* 0x002fe20000010800 */
[----:B----4-:R-:W-:-:S05]  /*6380*/  F2FP.BF16.PACK_AB R14, R97, R98 ;  /* 0x00000062610e723e */ /* 0x010fca00000010ff */
        /* <DEDUP_REMOVED lines=31> */
[----:B----4-:R-:W-:-:S04]  /*6580*/  FFMA.FTZ R4, R130, c[0x0][0x23c], -R2 ;  /* 0x00008f0082047a23 */ /* 0x010fc80000010802 */
[----:B------:R4:W3:Y:S01]  /*6590*/  MUFU.EX2 R88, R4 ;  /* 0x0000000400587308 */ /* 0x0008e20000000800 */
[----:B--2---:R-:W-:Y:S01]  /*65a0*/  F2FP.BF16.PACK_AB R12, R90, R92 ;  /* 0x0000005c5a0c723e */ /* 0x004fe200000010ff */
[----:B----4-:R-:W-:Y:S01]  /*65b0*/  FFMA.FTZ R4, R115, c[0x0][0x23c], -R0 ;  /* 0x00008f0073047a23 */ /* 0x010fe20000010800 */
[----:B---3--:R-:W-:-:S05]  /*65c0*/  F2FP.BF16.PACK_AB R14, R88, R89 ;  /* 0x00000059580e723e */ /* 0x008fca00000010ff */
        /* <DEDUP_REMOVED lines=42> */
[----:B---3--:R-:W-:Y:S02]  /*6870*/  FFMA.FTZ R4, R151, c[0x0][0x23c], -R0 ;  /* 0x00008f0097047a23 */ /* 0x008fe40000010800 */
[----:B------:R-:W3:Y:S04]  /*6880*/  LDSM.16.MT88.4 R148, [R185+0x5c00] ;  /* 0x005c0000b994783b */ /* 0x000ee80000004200 */
[----:B------:R4:W1:Y:S02]  /*6890*/  MUFU.EX2 R67, R4 ;  /* 0x0000000400437308 */ /* 0x0008640000000800 */
[----:B----4-:R-:W-:Y:S01]  /*68a0*/  FFMA.FTZ R4, R79, c[0x0][0x23c], -R6 ;  /* 0x00008f004f047a23 */ /* 0x010fe20000010806 */
[----:B-1----:R-:W-:-:S05]  /*68b0*/  F2FP.BF16.PACK_AB R15, R67, R68 ;  /* 0x00000044430f723e */ /* 0x002fca00000010ff */
[----:B------:R1:W-:Y:S02]  /*68c0*/  MUFU.EX2 R70, R4 ;  /* 0x0000000400467308 */ /* 0x0003e40000000800 */
[C---:B------:R-:W-:Y:S08]  /*68d0*/  HMMA.16816.F32.BF16 R136, R12.reuse, R24, R136 ;  /* 0x000000180c88723c */ /* 0x040ff00000041888 */
        /* <DEDUP_REMOVED lines=8> */
[----:B------:R1:W4:Y:S01]  /*6960*/  MUFU.EX2 R65, R4 ;  /* 0x0000000400417308 */ /* 0x0003220000000800 */
        /* <DEDUP_REMOVED lines=11> */
[----:B------:R-:W5:Y:S01]  /*6a20*/  LDSM.16.MT88.4 R32, [R186+0x5c00] ;  /* 0x005c0000ba20783b */ /* 0x000f620000004200 */
[----:B-1----:R-:W-:-:S04]  /*6a30*/  FFMA.FTZ R4, R80, c[0x0][0x23c], -R2 ;  /* 0x00008f0050047a23 */ /* 0x002fc80000010802 */
[----:B------:R1:W1:Y:S01]  /*6a40*/  MUFU.EX2 R63, R4 ;  /* 0x00000004003f7308 */ /* 0x0002620000000800 */
[----:B----4-:R-:W-:Y:S01]  /*6a50*/  F2FP.BF16.PACK_AB R12, R65, R66 ;  /* 0x00000042410c723e */ /* 0x010fe200000010ff */
[----:B-1----:R-:W-:Y:S01]  /*6a60*/  FFMA.FTZ R4, R119, c[0x0][0x23c], -R0 ;  /* 0x00008f0077047a23 */ /* 0x002fe20000010800 */
[----:B------:R-:W-:-:S05]  /*6a70*/  F2FP.BF16.PACK_AB R14, R63, R64 ;  /* 0x000000403f0e723e */ /* 0x000fca00000010ff */
        /* <DEDUP_REMOVED lines=11> */
[C---:B--2---:R-:W-:Y:S08]  /*6b30*/  HMMA.16816.F32.BF16 R136, R12.reuse, R20, R136 ;  /* 0x000000140c88723c */ /* 0x044ff00000041888 */
[----:B------:R-:W-:Y:S01]  /*6b40*/  HMMA.16816.F32.BF16 R144, R12, R22, R144 ;  /* 0x000000160c90723c */ /* 0x000fe20000041890 */
[----:B-1----:R-:W-:-:S04]  /*6b50*/  FFMA.FTZ R4, R117, c[0x0][0x23c], -R2 ;  /* 0x00008f0075047a23 */ /* 0x002fc80000010802 */
[----:B------:R1:W2:Y:S03]  /*6b60*/  MUFU.EX2 R57, R4 ;  /* 0x0000000400397308 */ /* 0x0002a60000000800 */
        /* <DEDUP_REMOVED lines=8> */
[----:B------:R-:W-:Y:S02]  /*6bf0*/  F2FP.BF16.PACK_AB R15, R70, R78 ;  /* 0x0000004e460f723e */ /* 0x000fe400000010ff */
[----:B--2---:R-:W-:-:S03]  /*6c00*/  F2FP.BF16.PACK_AB R160, R57, R58 ;  /* 0x0000003a39a0723e */ /* 0x004fc600000010ff */
[----:B------:R2:W4:Y:S02]  /*6c10*/  MUFU.EX2 R39, R2 ;  /* 0x0000000200277308 */ /* 0x0005240000000800 */
[----:B------:R-:W-:Y:S01]  /*6c20*/  HMMA.16816.F32.BF16 R140, R12, R20, R52 ;  /* 0x000000140c8c723c */ /* 0x000fe20000041834 */
[----:B-1----:R-:W-:-:S06]  /*6c30*/  FFMA.FTZ R4, R161, c[0x0][0x23c], -R0 ;  /* 0x00008f00a1047a23 */ /* 0x002fcc0000010800 */
[----:B------:R-:W-:Y:S01]  /*6c40*/  FADD.FTZ R20, R180, R178 ;  /* 0x000000b2b4147221 */ /* 0x000fe20000010000 */
[----:B------:R-:W-:Y:S01]  /*6c50*/  HMMA.16816.F32.BF16 R48, R12, R16, R48 ;  /* 0x000000100c30723c */ /* 0x000fe20000041830 */
[----:B------:R1:W-:Y:S01]  /*6c60*/  MUFU.EX2 R25, R4 ;  /* 0x0000000400197308 */ /* 0x0003e20000000800 */
[----:B--2---:R-:W-:Y:S01]  /*6c70*/  FFMA.FTZ R2, R163, c[0x0][0x23c], -R0 ;  /* 0x00008f00a3027a23 */ /* 0x004fe20000010800 */
[----:B----4-:R-:W-:-:S05]  /*6c80*/  F2FP.BF16.PACK_AB R162, R39, R56 ;  /* 0x0000003827a2723e */ /* 0x010fca00000010ff */
[C---:B------:R-:W-:Y:S01]  /*6c90*/  HMMA.16816.F32.BF16 R44, R12.reuse, R22, R44 ;  /* 0x000000160c2c723c */ /* 0x040fe2000004182c */
[----:B------:R2:W-:Y:S07]  /*6ca0*/  MUFU.EX2 R27, R2 ;  /* 0x00000002001b7308 */ /* 0x0005ee0000000800 */
[----:B------:R-:W-:Y:S01]  /*6cb0*/  HMMA.16816.F32.BF16 R28, R12, R18, R28 ;  /* 0x000000120c1c723c */ /* 0x000fe2000004181c */
[----:B-1----:R-:W-:Y:S01]  /*6cc0*/  FADD.FTZ R4, R216, R215 ;  /* 0x000000d7d8047221 */ /* 0x002fe20000010000 */
[----:B------:R1:W-:Y:S01]  /*6cd0*/  MUFU.EX2 R16, R5 ;  /* 0x0000000500107308 */ /* 0x0003e20000000800 */
[----:B--2---:R-:W-:-:S07]  /*6ce0*/  FFMA.FTZ R2, R165, c[0x0][0x23c], -R0 ;  /* 0x00008f00a5027a23 */ /* 0x004fce0000010800 */
[----:B------:R2:W-:Y:S01]  /*6cf0*/  MUFU.EX2 R13, R6 ;  /* 0x00000006000d7308 */ /* 0x0005e20000000800 */
[----:B------:R-:W-:-:S07]  /*6d00*/  FFMA.FTZ R0, R155, c[0x0][0x23c], -R0 ;  /* 0x00008f009b007a23 */ /* 0x000fce0000010800 */
[----:B------:R4:W3:Y:S01]  /*6d10*/  MUFU.EX2 R26, R2 ;  /* 0x00000002001a7308 */ /* 0x0008e20000000800 */
[----:B-1----:R-:W-:Y:S02]  /*6d20*/  FADD.FTZ R5, R217, R4 ;  /* 0x00000004d9057221 */ /* 0x002fe40000010000 */
[----:B------:R-:W-:Y:S02]  /*6d30*/  FADD.FTZ R4, R179, R20 ;  /* 0x00000014b3047221 */ /* 0x000fe40000010000 */
[----:B------:R-:W-:Y:S02]  /*6d40*/  FADD.FTZ R5, R218, R5 ;  /* 0x00000005da057221 */ /* 0x000fe40000010000 */
[----:B------:R-:W-:Y:S01]  /*6d50*/  FADD.FTZ R4, R182, R4 ;  /* 0x00000004b6047221 */ /* 0x000fe20000010000 */
[----:B------:R-:W1:Y:S01]  /*6d60*/  MUFU.EX2 R21, R0 ;  /* 0x0000000000157308 */ /* 0x000e620000000800 */
[----:B--2---:R-:W-:Y:S02]  /*6d70*/  FADD.FTZ R6, R219, R5 ;  /* 0x00000005db067221 */ /* 0x004fe40000010000 */
[----:B------:R-:W-:-:S02]  /*6d80*/  FADD.FTZ R5, R181, R4 ;  /* 0x00000004b5057221 */ /* 0x000fc40000010000 */
[----:B------:R-:W-:Y:S02]  /*6d90*/  FADD.FTZ R4, R220, R6 ;  /* 0x00000006dc047221 */ /* 0x000fe40000010000 */
[----:B------:R-:W-:Y:S01]  /*6da0*/  FADD.FTZ R5, R183, R5 ;  /* 0x00000005b7057221 */ /* 0x000fe20000010000 */
[----:B------:R-:W2:Y:S01]  /*6db0*/  MUFU.EX2 R14, R11 ;  /* 0x0000000b000e7308 */ /* 0x000ea20000000800 */
[----:B----4-:R-:W-:Y:S01]  /*6dc0*/  FADD.FTZ R2, R169, R167 ;  /* 0x000000a7a9027221 */ /* 0x010fe20000010000 */
[----:B---3--:R-:W-:Y:S01]  /*6dd0*/  F2FP.BF16.PACK_AB R161, R26, R27 ;  /* 0x0000001b1aa1723e */ /* 0x008fe200000010ff */
[----:B------:R-:W-:Y:S01]  /*6de0*/  FADD.FTZ R4, R222, R4 ;  /* 0x00000004de047221 */ /* 0x000fe20000010000 */
[----:B------:R-:W-:Y:S01]  /*6df0*/  F2FP.BF16.PACK_AB R167, R13, R24 ;  /* 0x000000180da7723e */ /* 0x000fe200000010ff */
[----:B------:R-:W-:Y:S02]  /*6e00*/  FADD.FTZ R2, R168, R2 ;  /* 0x00000002a8027221 */ /* 0x000fe40000010000 */
[----:B------:R-:W-:Y:S01]  /*6e10*/  FADD.FTZ R5, R205, R5 ;  /* 0x00000005cd057221 */ /* 0x000fe20000010000 */
[----:B-1----:R-:W-:Y:S01]  /*6e20*/  F2FP.BF16.PACK_AB R163, R21, R25 ;  /* 0x0000001915a3723e */ /* 0x002fe200000010ff */
[----:B------:R-:W-:Y:S01]  /*6e30*/  FADD.FTZ R0, R166, R105 ;  /* 0x00000069a6007221 */ /* 0x000fe20000010000 */
[----:B------:R-:W-:Y:S01]  /*6e40*/  F2FP.BF16.PACK_AB R166, R240, R244 ;  /* 0x000000f4f0a6723e */ /* 0x000fe200000010ff */
[----:B------:R-:W-:-:S02]  /*6e50*/  FADD.FTZ R2, R171, R2 ;  /* 0x00000002ab027221 */ /* 0x000fc40000010000 */
[----:B------:R-:W-:Y:S02]  /*6e60*/  FADD.FTZ R0, R108, R0 ;  /* 0x000000006c007221 */ /* 0x000fe40000010000 */
[----:B------:R-:W-:Y:S01]  /*6e70*/  FADD.FTZ R2, R170, R2 ;  /* 0x00000002aa027221 */ /* 0x000fe20000010000 */
[----:B--2---:R-:W-:Y:S01]  /*6e80*/  F2FP.BF16.PACK_AB R165, R14, R16 ;  /* 0x000000100ea5723e */ /* 0x004fe200000010ff */
        /* <DEDUP_REMOVED lines=16> */
[----:B-----5:R-:W-:Y:S01]  /*6f90*/  HMMA.16816.F32.BF16 R156, R160, R32, R156 ;  /* 0x00000020a09c723c */ /* 0x020fe2000004189c */
        /* <DEDUP_REMOVED lines=98> */
[----:B------:R-:W-:-:S03]  /*75c0*/  MOV R0, R120 ;  /* 0x0000007800007202 */ /* 0x000fc60000000f00 */
[----:B------:R1:W-:Y:S04]  /*75d0*/  STL [R1], R252 ;  /* 0x000000fc01007387 */ /* 0x0003e80000100800 */
[----:B------:R1:W-:Y:S04]  /*75e0*/  STL [R1+0x8], R4 ;  /* 0x0000080401007387 */ /* 0x0003e80000100800 */
[----:B------:R1:W-:Y:S01]  /*75f0*/  STL [R1+0xc], R2 ;  /* 0x00000c0201007387 */ /* 0x0003e20000100800 */
[----:B------:R-:W-:Y:S05]  /*7600*/  @!P0 BRA `(.L_x_439) ;  /* 0x0000614000008947 */ /* 0x000fea0003800000 */
[----:B------:R-:W2:Y:S01]  /*7610*/  LDL.64 R132, [R1+0x18] ;  /* 0x0000180001847983 */ /* 0x000ea20000100a00 */
[----:B------:R-:W-:Y:S01]  /*7620*/  IMAD.MOV.U32 R127, RZ, RZ, 0x7 ;  /* 0x00000007ff7f7424 */ /* 0x000fe200078e00ff */
[----:B-1----:R-:W-:Y:S01]  /*7630*/  IADD3 R4, R224, -0x2, RZ ;  /* 0xfffffffee0047810 */ /* 0x002fe20007ffe0ff */
[----:B------:R-:W-:-:S04]  /*7640*/  DEPBAR.LE SB0, 0x0 ;  /* 0x000080000000791a */ /* 0x000fc80000000000 */
[----:B------:R-:W-:Y:S02]  /*7650*/  SHF.L.U64.HI R127, R248, R127, c[0x0][0x1a4] ;  /* 0x00006900f87f7619 */ /* 0x000fe4000001027f */
[----:B------:R-:W-:Y:S02]  /*7660*/  SHF.R.S32.HI R0, RZ, 0x1f, R4 ;  /* 0x0000001fff007819 */ /* 0x000fe40000011404 */
[----:B------:R-:W-:Y:S01]  /*7670*/  IADD3 R225, R224, -0x2, RZ ;  /* 0xfffffffee0e17810 */ /* 0x000fe20007ffe0ff */
[----:B------:R-:W-:Y:S02]  /*7680*/  IMAD R6, R127, R4, RZ ;  /* 0x000000047f067224 */ /* 0x000fe400078e02ff */
[----:B------:R-:W-:Y:S01]  /*7690*/  IMAD.SHL.U32 R127, R248, 0x20, RZ ;  /* 0x00000020f87f7824 */ /* 0x000fe200078e00ff */
[----:B------:R-:W-:Y:S01]  /*76a0*/  BAR.SYNC.DEFER_BLOCKING 0x0 ;  /* 0x0000000000007b1d */ /* 0x000fe20000010000 */
[----:B--2---:R-:W-:Y:S01]  /*76b0*/  ISETP.GE.AND P0, PT, R132, c[0x0][0x220], PT ;  /* 0x0000880084007a0c */ /* 0x004fe20003f06270 */
[----:B------:R-:W-:-:S04]  /*76c0*/  IMAD.SHL.U32 R132, R248, 0x80, RZ ;  /* 0x00000080f8847824 */ /* 0x000fc800078e00ff */
[----:B------:R-:W-:-:S04]  /*76d0*/  IMAD.WIDE.U32 R4, R4, R132, R250 ;  /* 0x0000008404047225 */ /* 0x000fc800078e00fa */
[----:B------:R-:W-:-:S04]  /*76e0*/  IMAD R6, R0, R132, R6 ;  /* 0x0000008400067224 */ /* 0x000fc800078e0206 */
[-C--:B------:R-:W-:Y:S01]  /*76f0*/  @!P0 IADD3 R0, P4, R127, R4.reuse, RZ ;  /* 0x000000047f008210 */ /* 0x080fe20007f9e0ff */
[----:B------:R-:W-:Y:S01]  /*7700*/  IMAD.IADD R5, R5, 0x1, R6 ;  /* 0x0000000105057824 */ /* 0x000fe200078e0206 */
[----:B------:R-:W-:Y:S01]  /*7710*/  @!P0 LEA R2, P2, R248, R4, 0x6 ;  /* 0x00000004f8028211 */ /* 0x000fe200078430ff */
[----:B------:R-:W-:Y:S01]  /*7720*/  @!P0 IMAD.MOV.U32 R11, RZ, RZ, c[0x0][0x1a4] ;  /* 0x00006900ff0b8624 */ /* 0x000fe200078e00ff */
[----:B------:R-:W-:Y:S01]  /*7730*/  @!P0 LEA R18, P5, R4, c[0x0][0x170], 0x1 ;  /* 0x00005c0004128a11 */ /* 0x000fe200078a08ff */
[----:B------:R-:W-:Y:S01]  /*7740*/  @!P0 IMAD.X R6, R249, 0x1, R5, P4 ;  /* 0x00000001f9068824 */ /* 0x000fe200020e0605 */
[----:B------:R-:W-:Y:S01]  /*7750*/  @!P0 LEA R16, P3, R0, c[0x0][0x170], 0x1 ;  /* 0x00005c0000108a11 */ /* 0x000fe200078608ff */
[----:B------:R-:W-:Y:S01]  /*7760*/  @!P0 IMAD.MOV.U32 R12, RZ, RZ, c[0x0][0x1a4] ;  /* 0x00006900ff0c8624 */ /* 0x000fe200078e00ff */
[----:B------:R-:W-:Y:S01]  /*7770*/  @!P0 LEA.HI.X R11, R248, R5, R11, 0x6, P2 ;  /* 0x00000005f80b8211 */ /* 0x000fe200010f340b */
[----:B------:R-:W-:Y:S01]  /*7780*/  @P0 STS [R197+0x4000], RZ ;  /* 0x004000ffc5000388 */ /* 0x000fe20000000800 */
[--C-:B------:R-:W-:Y:S01]  /*7790*/  @!P0 LEA.HI.X R19, R4, c[0x0][0x174], R5.reuse, 0x1, P5 ;  /* 0x00005d0004138a11 */ /* 0x100fe200028f0c05 */
[----:B------:R-:W-:Y:S01]  /*77a0*/  @!P0 IMAD.WIDE.U32 R4, R248, 0x60, R4 ;  /* 0x00000060f8048825 */ /* 0x000fe200078e0004 */
[----:B------:R-:W-:Y:S01]  /*77b0*/  @!P0 LEA.HI.X R17, R0, c[0x0][0x174], R6, 0x1, P3 ;  /* 0x00005d0000118a11 */ /* 0x000fe200018f0c06 */
[----:B------:R-:W-:Y:S01]  /*77c0*/  @P0 STS [R197+0x4004], RZ ;  /* 0x004004ffc5000388 */ /* 0x000fe20000000800 */
[----:B------:R-:W-:Y:S01]  /*77d0*/  @!P0 LEA R14, P1, R2, c[0x0][0x170], 0x1 ;  /* 0x00005c00020e8a11 */ /* 0x000fe200078208ff */
[----:B------:R-:W-:-:S02]  /*77e0*/  @!P0 IMAD R0, R12, 0x60, RZ ;  /* 0x000000600c008824 */ /* 0x000fc400078e02ff */
[----:B------:R-:W-:Y:S01]  /*77f0*/  @P0 STS.64 [R197+0x4008], RZ ;  /* 0x004008ffc5000388 */ /* 0x000fe20000000a00 */
[----:B------:R-:W-:Y:S01]  /*7800*/  @!P0 LEA.HI.X R15, R2, c[0x0][0x174], R11, 0x1, P1 ;  /* 0x00005d00020f8a11 */ /* 0x000fe200008f0c0b */
[----:B------:R-:W-:Y:S01]  /*7810*/  @!P0 IMAD.IADD R0, R0, 0x1, R5 ;  /* 0x0000000100008824 */ /* 0x000fe200078e0205 */
[C---:B------:R-:W-:Y:S01]  /*7820*/  @!P0 LEA R12, P1, R4.reuse, c[0x0][0x170], 0x1 ;  /* 0x00005c00040c8a11 */ /* 0x040fe200078208ff */
        /* <DEDUP_REMOVED lines=21> */
[----:B------:R-:W3:Y:S04]  /*7980*/  LDSM.16.M88.4 R40, [R184+0x2000] ;  /* 0x00200000b828783b */ /* 0x000ee80000000200 */
[----:B------:R-:W4:Y:S04]  /*7990*/  LDSM.16.M88.4 R20, [R187+0x1000] ;  /* 0x00100000bb14783b */ /* 0x000f280000000200 */
[----:B-1----:R-:W-:Y:S04]  /*79a0*/  LDSM.16.M88.4 R16, [R188] ;  /* 0x00000000bc10783b */ /* 0x002fe80000000200 */
[----:B------:R-:W-:Y:S04]  /*79b0*/  LDSM.16.M88.4 R64, [R189] ;  /* 0x00000000bd40783b */ /* 0x000fe80000000200 */
[----:B------:R-:W1:Y:S04]  /*79c0*/  LDSM.16.M88.4 R76, [R184+0x2400] ;  /* 0x00240000b84c783b */ /* 0x000e680000000200 */
[----:B--2---:R-:W2:Y:S04]  /*79d0*/  LDSM.16.M88.4 R12, [R188+0x1000] ;  /* 0x00100000bc0c783b */ /* 0x004ea80000000200 */
[----:B------:R-:W5:Y:S04]  /*79e0*/  LDSM.16.M88.4 R72, [R196] ;  /* 0x00000000c448783b */ /* 0x000f680000000200 */
[----:B------:R-:W2:Y:S04]  /*79f0*/  LDSM.16.M88.4 R108, [R184+0x2800] ;  /* 0x00280000b86c783b */ /* 0x000ea80000000200 */
[----:B------:R-:W-:Y:S04]  /*7a00*/  LDSM.16.M88.4 R100, [R195] ;  /* 0x00000000c364783b */ /* 0x000fe80000000200 */
[----:B------:R-:W-:Y:S01]  /*7a10*/  LDSM.16.M88.4 R84, [R184+0x2c00] ;  /* 0x002c0000b854783b */ /* 0x000fe20000000200 */
[-C--:B---3--:R-:W-:Y:S03]  /*7a20*/  HMMA.16816.F32.BF16 R28, R24, R40.reuse, RZ ;  /* 0x00000028181c723c */ /* 0x088fe600000418ff */
[----:B------:R-:W-:Y:S04]  /*7a30*/  LDSM.16.M88.4 R92, [R194] ;  /* 0x00000000c25c783b */ /* 0x000fe80000000200 */
[----:B------:R-:W-:Y:S01]  /*7a40*/  LDSM.16.M88.4 R68, [R193] ;  /* 0x00000000c144783b */ /* 0x000fe20000000200 */
[C---:B----4-:R-:W-:Y:S03]  /*7a50*/  HMMA.16816.F32.BF16 R32, R20.reuse, R40, RZ ;  /* 0x000000281420723c */ /* 0x050fe600000418ff */
[----:B------:R-:W3:Y:S04]  /*7a60*/  LDSM.16.M88.4 R104, [R184+0x3800] ;  /* 0x00380000b868783b */ /* 0x000ee80000000200 */
[----:B------:R-:W-:Y:S01]  /*7a70*/  LDSM.16.M88.4 R88, [R184+0x3c00] ;  /* 0x003c0000b858783b */ /* 0x000fe20000000200 */
[----:B-1----:R-:W-:Y:S03]  /*7a80*/  HMMA.16816.F32.BF16 R44, R20, R76, RZ ;  /* 0x0000004c142c723c */ /* 0x002fe600000418ff */
[----:B------:R-:W-:Y:S04]  /*7a90*/  LDSM.16.M88.4 R96, [R191] ;  /* 0x00000000bf60783b */ /* 0x000fe80000000200 */
[----:B------:R-:W1:Y:S01]  /*7aa0*/  S2R R2, SR_TID.X ;  /* 0x0000000000027919 */ /* 0x000e620000002100 */
[-C--:B------:R-:W-:Y:S03]  /*7ab0*/  HMMA.16816.F32.BF16 R28, R16, R64.reuse, R28 ;  /* 0x00000040101c723c */ /* 0x080fe6000004181c */
[----:B------:R-:W0:Y:S05]  /*7ac0*/  LDGDEPBAR ;  /* 0x00000000000079af */ /* 0x000e2a0000000000 */
[----:B--2---:R-:W-:Y:S08]  /*7ad0*/  HMMA.16816.F32.BF16 R52, R12, R64, R32 ;  /* 0x000000400c34723c */ /* 0x004ff00000041820 */
[----:B------:R-:W-:Y:S01]  /*7ae0*/  HMMA.16816.F32.BF16 R32, R24, R76, RZ ;  /* 0x0000004c1820723c */ /* 0x000fe200000418ff */
[----:B-1----:R-:W-:-:S07]  /*7af0*/  IMAD.SHL.U32 R2, R2, 0x2, RZ ;  /* 0x0000000202027824 */ /* 0x002fce00078e00ff */
[----:B------:R-:W-:Y:S01]  /*7b00*/  FMUL.FTZ R28, R28, c[0x0][0x2ec] ;  /* 0x0000bb001c1c7a20 */ /* 0x000fe20000410000 */
[----:B-----5:R-:W-:Y:S01]  /*7b10*/  HMMA.16816.F32.BF16 R48, R12, R72, R44 ;  /* 0x000000480c30723c */ /* 0x020fe2000004182c */
[----:B------:R-:W-:Y:S01]  /*7b20*/  FMUL.FTZ R29, R29, c[0x0][0x2ec] ;  /* 0x0000bb001d1d7a20 */ /* 0x000fe20000410000 */
[----:B------:R-:W-:Y:S01]  /*7b30*/  LOP3.LUT R2, R2, 0x6, RZ, 0xc0, !PT ;  /* 0x0000000602027812 */ /* 0x000fe200078ec0ff */
[----:B------:R-:W-:Y:S01]  /*7b40*/  FMUL.FTZ R30, R30, c[0x0][0x2ec] ;  /* 0x0000bb001e1e7a20 */ /* 0x000fe20000410000 */
[----:B------:R-:W1:Y:S01]  /*7b50*/  MUFU.TANH R206, R28 ;  /* 0x0000001c00ce7308 */ /* 0x000e620000002400 */
[----:B------:R-:W-:Y:S02]  /*7b60*/  FMUL.FTZ R31, R31, c[0x0][0x2ec] ;  /* 0x0000bb001f1f7a20 */ /* 0x000fe40000410000 */
[----:B------:R-:W-:Y:S01]  /*7b70*/  FMUL.FTZ R52, R52, c[0x0][0x2ec] ;  /* 0x0000bb0034347a20 */ /* 0x000fe20000410000 */
[----:B------:R-:W-:Y:S01]  /*7b80*/  HMMA.16816.F32.BF16 R44, R20, R108, RZ ;  /* 0x0000006c142c723c */ /* 0x000fe200000418ff */
[----:B------:R-:W-:-:S02]  /*7b90*/  FMUL.FTZ R53, R53, c[0x0][0x2ec] ;  /* 0x0000bb0035357a20 */ /* 0x000fc40000410000 */
[----:B------:R-:W-:Y:S01]  /*7ba0*/  FMUL.FTZ R54, R54, c[0x0][0x2ec] ;  /* 0x0000bb0036367a20 */ /* 0x000fe20000410000 */
[----:B------:R-:W-:Y:S01]  /*7bb0*/  MUFU.TANH R205, R29 ;  /* 0x0000001d00cd7308 */ /* 0x000fe20000002400 */
[----:B------:R-:W-:-:S03]  /*7bc0*/  FMUL.FTZ R55, R55, c[0x0][0x2ec] ;  /* 0x0000bb0037377a20 */ /* 0x000fc60000410000 */
[----:B---3--:R-:W-:Y:S04]  /*7bd0*/  HMMA.16816.F32.BF16 R80, R20, R104, RZ ;  /* 0x000000681450723c */ /* 0x008fe800000418ff */
[----:B------:R-:W-:Y:S04]  /*7be0*/  MUFU.TANH R222, R30 ;  /* 0x0000001e00de7308 */ /* 0x000fe80000002400 */
[----:B------:R-:W-:Y:S02]  /*7bf0*/  FMUL.FTZ R48, R48, c[0x0][0x2ec] ;  /* 0x0000bb0030307a20 */ /* 0x000fe40000410000 */
[----:B------:R-:W-:-:S02]  /*7c00*/  FMUL.FTZ R49, R49, c[0x0][0x2ec] ;  /* 0x0000bb0031317a20 */ /* 0x000fc40000410000 */
[----:B------:R2:W-:Y:S01]  /*7c10*/  MUFU.TANH R221, R31 ;  /* 0x0000001f00dd7308 */ /* 0x0005e20000002400 */
[----:B------:R-:W-:Y:S02]  /*7c20*/  FMUL.FTZ R50, R50, c[0x0][0x2ec] ;  /* 0x0000bb0032327a20 */ /* 0x000fe40000410000 */
[----:B------:R-:W-:-:S05]  /*7c30*/  FMUL.FTZ R51, R51, c[0x0][0x2ec] ;  /* 0x0000bb0033337a20 */ /* 0x000fca0000410000 */
[----:B------:R-:W-:Y:S01]  /*7c40*/  MUFU.TANH R244, R48 ;  /* 0x0000003000f47308 */ /* 0x000fe20000002400 */
[----:B--2---:R-:W-:Y:S07]  /*7c50*/  HMMA.16816.F32.BF16 R28, R16, R72, R32 ;  /* 0x00000048101c723c */ /* 0x004fee0000041820 */
[----:B------:R-:W-:Y:S01]  /*7c60*/  MUFU.TANH R245, R49 ;  /* 0x0000003100f57308 */ /* 0x000fe20000002400 */
[----:B------:R-:W-:Y:S07]  /*7c70*/  HMMA.16816.F32.BF16 R32, R24, R108, RZ ;  /* 0x0000006c1820723c */ /* 0x000fee00000418ff */
[----:B------:R-:W-:Y:S08]  /*7c80*/  MUFU.TANH R243, R50 ;  /* 0x0000003200f37308 */ /* 0x000ff00000002400 */
[----:B------:R2:W-:Y:S01]  /*7c90*/  MUFU.TANH R240, R51 ;  /* 0x0000003300f07308 */ /* 0x0005e20000002400 */
[----:B------:R-:W-:-:S07]  /*7ca0*/  FMUL.FTZ R28, R28, c[0x0][0x2ec] ;  /* 0x0000bb001c1c7a20 */ /* 0x000fce0000410000 */
[----:B------:R-:W-:Y:S01]  /*7cb0*/  MUFU.TANH R248, R52 ;  /* 0x0000003400f87308 */ /* 0x000fe20000002400 */
[----:B------:R-:W-:Y:S02]  /*7cc0*/  FMUL.FTZ R29, R29, c[0x0][0x2ec] ;  /* 0x0000bb001d1d7a20 */ /* 0x000fe40000410000 */
[----:B------:R-:W-:Y:S02]  /*7cd0*/  FMUL.FTZ R30, R30, c[0x0][0x2ec] ;  /* 0x0000bb001e1e7a20 */ /* 0x000fe40000410000 */
[----:B------:R-:W-:-:S03]  /*7ce0*/  FMUL.FTZ R31, R31, c[0x0][0x2ec] ;  /* 0x0000bb001f1f7a20 */ /* 0x000fc60000410000 */
[----:B------:R-:W-:Y:S01]  /*7cf0*/  MUFU.TANH R202, R28 ;  /* 0x0000001c00ca7308 */ /* 0x000fe20000002400 */
[----:B--2---:R-:W-:Y:S07]  /*7d00*/  HMMA.16816.F32.BF16 R48, R24, R84, RZ ;  /* 0x000000541830723c */ /* 0x004fee00000418ff */
[----:B------:R-:W-:Y:S08]  /*7d10*/  MUFU.TANH R201, R29 ;  /* 0x0000001d00c97308 */ /* 0x000ff00000002400 */
[----:B------:R-:W-:Y:S08]  /*7d20*/  MUFU.TANH R216, R30 ;  /* 0x0000001e00d87308 */ /* 0x000ff00000002400 */
[----:B------:R2:W-:Y:S01]  /*7d30*/  MUFU.TANH R215, R31 ;  /* 0x0000001f00d77308 */ /* 0x0005e20000002400 */
[C---:B------:R-:W-:Y:S07]  /*7d40*/  HMMA.16816.F32.BF16 R48, R16.reuse, R92, R48 ;  /* 0x0000005c1030723c */ /* 0x040fee0000041830 */
[----:B------:R-:W-:Y:S01]  /*7d50*/  MUFU.TANH R249, R53 ;  /* 0x0000003500f97308 */ /* 0x000fe20000002400 */
[----:B--2---:R-:W-:Y:S01]  /*7d60*/  HMMA.16816.F32.BF16 R28, R16, R100, R32 ;  /* 0x00000064101c723c */ /* 0x004fe20000041820 */
[----:B------:R-:W2:Y:S06]  /*7d70*/  LDSM.16.M88.4 R32, [R184+0x3000] ;  /* 0x00300000b820783b */ /* 0x000eac0000000200 */
[----:B------:R-:W-:Y:S09]  /*7d80*/  MUFU.TANH R247, R54 ;  /* 0x0000003600f77308 */ /* 0x000ff20000002400 */
[----:B------:R-:W-:Y:S01]  /*7d90*/  FMUL.FTZ R48, R48, c[0x0][0x2ec] ;  /* 0x0000bb0030307a20 */ /* 0x000fe20000410000 */
[----:B------:R3:W-:Y:S01]  /*7da0*/  MUFU.TANH R246, R55 ;  /* 0x0000003700f67308 */ /* 0x0007e20000002400 */
[----:B------:R-:W-:-:S02]  /*7db0*/  FMUL.FTZ R49, R49, c[0x0][0x2ec] ;  /* 0x0000bb0031317a20 */ /* 0x000fc40000410000 */
[----:B------:R-:W-:Y:S02]  /*7dc0*/  FMUL.FTZ R50, R50, c[0x0][0x2ec] ;  /* 0x0000bb0032327a20 */ /* 0x000fe40000410000 */
[----:B------:R-:W-:-:S03]  /*7dd0*/  FMUL.FTZ R51, R51, c[0x0][0x2ec] ;  /* 0x0000bb0033337a20 */ /* 0x000fc60000410000 */
[----:B------:R-:W-:Y:S01]  /*7de0*/  MUFU.TANH R180, R48 ;  /* 0x0000003000b47308 */ /* 0x000fe20000002400 */
[----:B------:R-:W-:Y:S01]  /*7df0*/  FMUL.FTZ R28, R28, c[0x0][0x2ec] ;  /* 0x0000bb001c1c7a20 */ /* 0x000fe20000410000 */
[----:B---3--:R-:W-:Y:S01]  /*7e00*/  HMMA.16816.F32.BF16 R52, R12, R100, R44 ;  /* 0x000000640c34723c */ /* 0x008fe2000004182c */
[----:B------:R-:W-:-:S05]  /*7e10*/  FMUL.FTZ R29, R29, c[0x0][0x2ec] ;  /* 0x0000bb001d1d7a20 */ /* 0x000fca0000410000 */
[----:B------:R-:W-:Y:S01]  /*7e20*/  MUFU.TANH R198, R28 ;  /* 0x0000001c00c67308 */ /* 0x000fe20000002400 */
[----:B------:R-:W-:Y:S02]  /*7e30*/  FMUL.FTZ R30, R30, c[0x0][0x2ec] ;  /* 0x0000bb001e1e7a20 */ /* 0x000fe40000410000 */
[----:B------:R-:W-:Y:S01]  /*7e40*/  FMUL.FTZ R31, R31, c[0x0][0x2ec] ;  /* 0x0000bb001f1f7a20 */ /* 0x000fe20000410000 */
[----:B------:R-:W-:Y:S04]  /*7e50*/  HMMA.16816.F32.BF16 R44, R20, R84, RZ ;  /* 0x00000054142c723c */ /* 0x000fe800000418ff */
[----:B------:R-:W-:Y:S08]  /*7e60*/  MUFU.TANH R183, R29 ;  /* 0x0000001d00b77308 */ /* 0x000ff00000002400 */
[----:B------:R-:W-:Y:S02]  /*7e70*/  MUFU.TANH R210, R30 ;  /* 0x0000001e00d27308 */ /* 0x000fe40000002400 */
[----:B------:R-:W-:-:S06]  /*7e80*/  FMUL.FTZ R52, R52, c[0x0][0x2ec] ;  /* 0x0000bb0034347a20 */ /* 0x000fcc0000410000 */
[----:B------:R2:W-:Y:S01]  /*7e90*/  MUFU.TANH R208, R31 ;  /* 0x0000001f00d07308 */ /* 0x0005e20000002400 */
[----:B------:R-:W-:Y:S02]  /*7ea0*/  FMUL.FTZ R53, R53, c[0x0][0x2ec] ;  /* 0x0000bb0035357a20 */ /* 0x000fe40000410000 */
[----:B------:R-:W-:Y:S02]  /*7eb0*/  FMUL.FTZ R54, R54, c[0x0][0x2ec] ;  /* 0x0000bb0036367a20 */ /* 0x000fe40000410000 */
[----:B------:R-:W-:Y:S01]  /*7ec0*/  FMUL.FTZ R55, R55, c[0x0][0x2ec] ;  /* 0x0000bb0037377a20 */ /* 0x000fe20000410000 */
[----:B------:R-:W-:Y:S01]  /*7ed0*/  HMMA.16816.F32.BF16 R56, R12, R92, R44 ;  /* 0x0000005c0c38723c */ /* 0x000fe2000004182c */
[----:B------:R-:W3:Y:S01]  /*7ee0*/  LDSM.16.M88.4 R44, [R184+0x3400] ;  /* 0x00340000b82c783b */ /* 0x000ee20000000200 */
[----:B------:R-:W-:Y:S06]  /*7ef0*/  MUFU.TANH R241, R52 ;  /* 0x0000003400f17308 */ /* 0x000fec0000002400 */
[----:B--2---:R-:W-:Y:S02]  /*7f00*/  HMMA.16816.F32.BF16 R28, R24, R32, RZ ;  /* 0x00000020181c723c */ /* 0x004fe400000418ff */
[----:B------:R-:W-:Y:S08]  /*7f10*/  MUFU.TANH R242, R53 ;  /* 0x0000003500f27308 */ /* 0x000ff00000002400 */
[----:B------:R-:W-:Y:S06]  /*7f20*/  MUFU.TANH R239, R54 ;  /* 0x0000003600ef7308 */ /* 0x000fec0000002400 */
[----:B------:R-:W-:-:S02]  /*7f30*/  FMUL.FTZ R56, R56, c[0x0][0x2ec] ;  /* 0x0000bb0038387a20 */ /* 0x000fc40000410000 */
[----:B------:R-:W-:Y:S01]  /*7f40*/  FMUL.FTZ R57, R57, c[0x0][0x2ec] ;  /* 0x0000bb0039397a20 */ /* 0x000fe20000410000 */
[----:B------:R2:W-:Y:S01]  /*7f50*/  MUFU.TANH R237, R55 ;  /* 0x0000003700ed7308 */ /* 0x0005e20000002400 */
[----:B------:R-:W-:Y:S02]  /*7f60*/  FMUL.FTZ R58, R58, c[0x0][0x2ec] ;  /* 0x0000bb003a3a7a20 */ /* 0x000fe40000410000 */
[----:B------:R-:W-:-:S05]  /*7f70*/  FMUL.FTZ R59, R59, c[0x0][0x2ec] ;  /* 0x0000bb003b3b7a20 */ /* 0x000fca0000410000 */
[----:B------:R-:W-:Y:S01]  /*7f80*/  MUFU.TANH R179, R49 ;  /* 0x0000003100b37308 */ /* 0x000fe20000002400 */
[----:B--2---:R-:W-:Y:S07]  /*7f90*/  HMMA.16816.F32.BF16 R52, R20, R32, RZ ;  /* 0x000000201434723c */ /* 0x004fee00000418ff */
[----:B------:R-:W-:Y:S08]  /*7fa0*/  MUFU.TANH R204, R50 ;  /* 0x0000003200cc7308 */ /* 0x000ff00000002400 */
[----:B------:R2:W-:Y:S08]  /*7fb0*/  MUFU.TANH R203, R51 ;  /* 0x0000003300cb7308 */ /* 0x0005f00000002400 */
[----:B------:R-:W-:Y:S01]  /*7fc0*/  MUFU.TANH R236, R56 ;  /* 0x0000003800ec7308 */ /* 0x000fe20000002400 */
[-C--:B------:R-:W-:Y:S07]  /*7fd0*/  HMMA.16816.F32.BF16 R60, R12, R68.reuse, R52 ;  /* 0x000000440c3c723c */ /* 0x080fee0000041834 */
[----:B------:R-:W-:Y:S01]  /*7fe0*/  MUFU.TANH R238, R57 ;  /* 0x0000003900ee7308 */ /* 0x000fe20000002400 */
[----:B--2---:R-:W-:Y:S01]  /*7ff0*/  HMMA.16816.F32.BF16 R48, R16, R68, R28 ;  /* 0x000000441030723c */ /* 0x004fe2000004181c */
[----:B------:R-:W2:Y:S06]  /*8000*/  LDSM.16.M88.4 R28, [R192] ;  /* 0x00000000c01c783b */ /* 0x000eac0000000200 */
[----:B------:R-:W-:Y:S01]  /*8010*/  MUFU.TANH R235, R58 ;  /* 0x0000003a00eb7308 */ /* 0x000fe20000002400 */
[----:B---3--:R-:W-:Y:S07]  /*8020*/  HMMA.16816.F32.BF16 R52, R24, R44, RZ ;  /* 0x0000002c1834723c */ /* 0x008fee00000418ff */
[----:B------:R3:W-:Y:S01]  /*8030*/  MUFU.TANH R234, R59 ;  /* 0x0000003b00ea7308 */ /* 0x0007e20000002400 */
[----:B------:R-:W-:-:S02]  /*8040*/  FMUL.FTZ R60, R60, c[0x0][0x2ec] ;  /* 0x0000bb003c3c7a20 */ /* 0x000fc40000410000 */
[----:B------:R-:W-:Y:S02]  /*8050*/  FMUL.FTZ R61, R61, c[0x0][0x2ec] ;  /* 0x0000bb003d3d7a20 */ /* 0x000fe40000410000 */
[----:B------:R-:W-:-:S03]  /*8060*/  FMUL.FTZ R62, R62, c[0x0][0x2ec] ;  /* 0x0000bb003e3e7a20 */ /* 0x000fc60000410000 */
[----:B------:R-:W-:Y:S01]  /*8070*/  MUFU.TANH R232, R60 ;  /* 0x0000003c00e87308 */ /* 0x000fe20000002400 */
[----:B------:R-:W-:Y:S02]  /*8080*/  FMUL.FTZ R63, R63, c[0x0][0x2ec] ;  /* 0x0000bb003f3f7a20 */ /* 0x000fe40000410000 */
[----:B------:R-:W-:Y:S01]  /*8090*/  FMUL.FTZ R48, R48, c[0x0][0x2ec] ;  /* 0x0000bb0030307a20 */ /* 0x000fe20000410000 */
[----:B---3--:R-:W-:Y:S01]  /*80a0*/  HMMA.16816.F32.BF16 R56, R20, R44, RZ ;  /* 0x0000002c1438723c */ /* 0x008fe200000418ff */
[----:B------:R-:W-:Y:S02]  /*80b0*/  FMUL.FTZ R49, R49, c[0x0][0x2ec] ;  /* 0x0000bb0031317a20 */ /* 0x000fe40000410000 */
[----:B------:R-:W-:Y:S01]  /*80c0*/  FMUL.FTZ R50, R50, c[0x0][0x2ec] ;  /* 0x0000bb0032327a20 */ /* 0x000fe20000410000 */
[----:B------:R-:W-:Y:S01]  /*80d0*/  MUFU.TANH R233, R61 ;  /* 0x0000003d00e97308 */ /* 0x000fe20000002400 */
[----:B------:R-:W-:-:S07]  /*80e0*/  FMUL.FTZ R51, R51, c[0x0][0x2ec] ;  /* 0x0000bb0033337a20 */ /* 0x000fce0000410000 */
[----:B------:R-:W-:Y:S08]  /*80f0*/  MUFU.TANH R230, R62 ;  /* 0x0000003e00e67308 */ /* 0x000ff00000002400 */
[----:B------:R3:W-:Y:S04]  /*8100*/  MUFU.TANH R231, R63 ;  /* 0x0000003f00e77308 */ /* 0x0007e80000002400 */
[----:B--2---:R-:W-:Y:S04]  /*8110*/  HMMA.16816.F32.BF16 R112, R12, R28, R56 ;  /* 0x0000001c0c70723c */ /* 0x004fe80000041838 */
[----:B------:R-:W-:Y:S04]  /*8120*/  MUFU.TANH R177, R48 ;  /* 0x0000003000b17308 */ /* 0x000fe80000002400 */
[----:B------:R-:W-:Y:S04]  /*8130*/  HMMA.16816.F32.BF16 R56, R24, R88, RZ ;  /* 0x000000581838723c */ /* 0x000fe800000418ff */
[----:B------:R-:W-:Y:S01]  /*8140*/  MUFU.TANH R176, R49 ;  /* 0x0000003100b07308 */ /* 0x000fe20000002400 */
[----:B---3--:R-:W2:Y:S01]  /*8150*/  LDSM.16.M88.4 R60, [R190] ;  /* 0x00000000be3c783b */ /* 0x008ea20000000200 */
[----:B------:R-:W-:-:S06]  /*8160*/  DEPBAR.LE SB0, 0x0 ;  /* 0x000080000000791a */ /* 0x000fcc0000000000 */
[----:B------:R-:W-:Y:S04]  /*8170*/  MUFU.TANH R200, R50 ;  /* 0x0000003200c87308 */ /* 0x000fe80000002400 */
[----:B------:R-:W-:Y:S02]  /*8180*/  FMUL.FTZ R112, R112, c[0x0][0x2ec] ;  /* 0x0000bb0070707a20 */ /* 0x000fe40000410000 */
[----:B------:R-:W-:Y:S02]  /*8190*/  FMUL.FTZ R113, R113, c[0x0][0x2ec] ;  /* 0x0000bb0071717a20 */ /* 0x000fe40000410000 */
[----:B------:R3:W-:Y:S01]  /*81a0*/  MUFU.TANH R199, R51 ;  /* 0x0000003300c77308 */ /* 0x0007e20000002400 */
[----:B------:R-:W-:Y:S02]  /*81b0*/  FMUL.FTZ R114, R114, c[0x0][0x2ec] ;  /* 0x0000bb0072727a20 */ /* 0x000fe40000410000 */
[----:B------:R-:W-:-:S05]  /*81c0*/  FMUL.FTZ R115, R115, c[0x0][0x2ec] ;  /* 0x0000bb0073737a20 */ /* 0x000fca0000410000 */
[----:B------:R-:W-:Y:S01]  /*81d0*/  MUFU.TANH R228, R112 ;  /* 0x0000007000e47308 */ /* 0x000fe20000002400 */
[----:B---3--:R-:W-:Y:S07]  /*81e0*/  HMMA.16816.F32.BF16 R48, R16, R28, R52 ;  /* 0x0000001c1030723c */ /* 0x008fee0000041834 */
[----:B------:R-:W-:Y:S01]  /*81f0*/  MUFU.TANH R229, R113 ;  /* 0x0000007100e57308 */ /* 0x000fe20000002400 */
[----:B------:R-:W-:Y:S07]  /*8200*/  HMMA.16816.F32.BF16 R52, R24, R104, RZ ;  /* 0x000000681834723c */ /* 0x000fee00000418ff */
[----:B------:R-:W-:Y:S08]  /*8210*/  MUFU.TANH R226, R114 ;  /* 0x0000007200e27308 */ /* 0x000ff00000002400 */
[----:B------:R3:W-:Y:S01]  /*8220*/  MUFU.TANH R227, R115 ;  /* 0x0000007300e37308 */ /* 0x0007e20000002400 */
[----:B------:R-:W-:-:S02]  /*8230*/  FMUL.FTZ R48, R48, c[0x0][0x2ec] ;  /* 0x0000bb0030307a20 */ /* 0x000fc40000410000 */
[----:B------:R-:W-:Y:S02]  /*8240*/  FMUL.FTZ R49, R49, c[0x0][0x2ec] ;  /* 0x0000bb0031317a20 */ /* 0x000fe40000410000 */
[----:B------:R-:W-:-:S03]  /*8250*/  FMUL.FTZ R50, R50, c[0x0][0x2ec] ;  /* 0x0000bb0032327a20 */ /* 0x000fc60000410000 */
[----:B------:R-:W-:Y:S01]  /*8260*/  MUFU.TANH R174, R48 ;  /* 0x0000003000ae7308 */ /* 0x000fe20000002400 */
[----:B------:R-:W-:Y:S01]  /*8270*/  FMUL.FTZ R51, R51, c[0x0][0x2ec] ;  /* 0x0000bb0033337a20 */ /* 0x000fe20000410000 */
[----:B---3--:R-:W-:Y:S06]  /*8280*/  HMMA.16816.F32.BF16 R112, R12, R96, R80 ;  /* 0x000000600c70723c */ /* 0x008fec0000041850 */
[----:B------:R-:W-:Y:S02]  /*8290*/  MUFU.TANH R100, R49 ;  /* 0x0000003100647308 */ /* 0x000fe40000002400 */
[----:B--2---:R-:W-:Y:S06]  /*82a0*/  HMMA.16816.F32.BF16 R80, R16, R60, R56 ;  /* 0x0000003c1050723c */ /* 0x004fec0000041838 */
[----:B------:R-:W-:Y:S02]  /*82b0*/  MUFU.TANH R182, R50 ;  /* 0x0000003200b67308 */ /* 0x000fe40000002400 */
[----:B------:R-:W-:Y:S06]  /*82c0*/  HMMA.16816.F32.BF16 R56, R20, R42, RZ ;  /* 0x0000002a1438723c */ /* 0x000fec00000418ff */
[----:B------:R2:W-:Y:S02]  /*82d0*/  MUFU.TANH R181, R51 ;  /* 0x0000003300b57308 */ /* 0x0005e40000002400 */
[----:B------:R-:W-:-:S02]  /*82e0*/  FMUL.FTZ R112, R112, c[0x0][0x2ec] ;  /* 0x0000bb0070707a20 */ /* 0x000fc40000410000 */
[----:B------:R-:W-:Y:S02]  /*82f0*/  FMUL.FTZ R113, R113, c[0x0][0x2ec] ;  /* 0x0000bb0071717a20 */ /* 0x000fe40000410000 */
[----:B------:R-:W-:Y:S02]  /*8300*/  FMUL.FTZ R114, R114, c[0x0][0x2ec] ;  /* 0x0000bb0072727a20 */ /* 0x000fe40000410000 */
[----:B------:R-:W-:Y:S01]  /*8310*/  MUFU.TANH R213, R112 ;  /* 0x0000007000d57308 */ /* 0x000fe20000002400 */
[----:B------:R-:W-:Y:S02]  /*8320*/  FMUL.FTZ R115, R115, c[0x0][0x2ec] ;  /* 0x0000bb0073737a20 */ /* 0x000fe40000410000 */
[----:B------:R-:W-:Y:S02]  /*8330*/  FMUL.FTZ R0, R81, c[0x0][0x2ec] ;  /* 0x0000bb0051007a20 */ /* 0x000fe40000410000 */
[----:B------:R-:W-:Y:S01]  /*8340*/  FMUL.FTZ R80, R80, c[0x0][0x2ec] ;  /* 0x0000bb0050507a20 */ /* 0x000fe20000410000 */
[----:B--2---:R-:W-:Y:S02]  /*8350*/  HMMA.16816.F32.BF16 R48, R16, R96, R52 ;  /* 0x000000601030723c */ /* 0x004fe40000041834 */
[----:B------:R2:W-:Y:S06]  /*8360*/  MUFU.TANH R101, R0 ;  /* 0x0000000000657308 */ /* 0x0005ec0000002400 */
[----:B------:R-:W-:Y:S02]  /*8370*/  HMMA.16816.F32.BF16 R52, R20, R88, RZ ;  /* 0x000000581434723c */ /* 0x000fe400000418ff */
[----:B------:R-:W-:Y:S06]  /*8380*/  MUFU.TANH R214, R113 ;  /* 0x0000007100d67308 */ /* 0x000fec0000002400 */
[----:B------:R-:W-:Y:S01]  /*8390*/  HMMA.16816.F32.BF16 R120, R12, R66, R56 ;  /* 0x000000420c78723c */ /* 0x000fe20000041838 */
[----:B--2---:R-:W-:Y:S01]  /*83a0*/  FMUL.FTZ R0, R82, c[0x0][0x2ec] ;  /* 0x0000bb0052007a20 */ /* 0x004fe20000410000 */
[----:B------:R-:W-:Y:S06]  /*83b0*/  MUFU.TANH R211, R114 ;  /* 0x0000007200d37308 */ /* 0x000fec0000002400 */
[----:B------:R-:W-:Y:S01]  /*83c0*/  FMUL.FTZ R48, R48, c[0x0][0x2ec] ;  /* 0x0000bb0030307a20 */ /* 0x000fe20000410000 */
[----:B------:R-:W-:Y:S01]  /*83d0*/  HMMA.16816.F32.BF16 R56, R24, R86, RZ ;  /* 0x000000561838723c */ /* 0x000fe200000418ff */
[----:B------:R-:W-:Y:S01]  /*83e0*/  FMUL.FTZ R49, R49, c[0x0][0x2ec] ;  /* 0x0000bb0031317a20 */ /* 0x000fe20000410000 */
[----:B------:R2:W-:Y:S01]  /*83f0*/  MUFU.TANH R219, R0 ;  /* 0x0000000000db7308 */ /* 0x0005e20000002400 */
[----:B------:R-:W-:-:S02]  /*8400*/  FMUL.FTZ R50, R50, c[0x0][0x2ec] ;  /* 0x0000bb0032327a20 */ /* 0x000fc40000410000 */
[----:B------:R-:W-:-:S03]  /*8410*/  FMUL.FTZ R51, R51, c[0x0][0x2ec] ;  /* 0x0000bb0033337a20 */ /* 0x000fc60000410000 */
[----:B------:R-:W-:Y:S02]  /*8420*/  HMMA.16816.F32.BF16 R116, R12, R60, R52 ;  /* 0x0000003c0c74723c */ /* 0x000fe40000041834 */
[----:B------:R-:W-:Y:S06]  /*8430*/  MUFU.TANH R92, R48 ;  /* 0x00000030005c7308 */ /* 0x000fec0000002400 */
[----:B------:R-:W-:Y:S02]  /*8440*/  HMMA.16816.F32.BF16 R52, R24, R42, RZ ;  /* 0x0000002a1834723c */ /* 0x000fe400000418ff */
[----:B------:R-:W-:Y:S01]  /*8450*/  MUFU.TANH R93, R49 ;  /* 0x00000031005d7308 */ /* 0x000fe20000002400 */
[----:B--2---:R-:W-:-:S05]  /*8460*/  FMUL.FTZ R0, R83, c[0x0][0x2ec] ;  /* 0x0000bb0053007a20 */ /* 0x004fca0000410000 */
[-C--:B------:R-:W-:Y:S02]  /*8470*/  HMMA.16816.F32.BF16 R40, R24, R78.reuse, RZ ;  /* 0x0000004e1828723c */ /* 0x080fe400000418ff */
[----:B------:R-:W-:Y:S08]  /*8480*/  MUFU.TANH R175, R50 ;  /* 0x0000003200af7308 */ /* 0x000ff00000002400 */
[----:B------:R2:W-:Y:S08]  /*8490*/  MUFU.TANH R178, R51 ;  /* 0x0000003300b27308 */ /* 0x0005f00000002400 */
[----:B------:R3:W-:Y:S01]  /*84a0*/  MUFU.TANH R220, R0 ;  /* 0x0000000000dc7308 */ /* 0x0007e20000002400 */
[----:B--2---:R-:W-:Y:S07]  /*84b0*/  HMMA.16816.F32.BF16 R48, R20, R78, RZ ;  /* 0x0000004e1430723c */ /* 0x004fee00000418ff */
[----:B------:R2:W-:Y:S01]  /*84c0*/  MUFU.TANH R212, R115 ;  /* 0x0000007300d47308 */ /* 0x0005e20000002400 */
[----:B---3--:R-:W-:Y:S01]  /*84d0*/  FMUL.FTZ R0, R116, c[0x0][0x2ec] ;  /* 0x0000bb0074007a20 */ /* 0x008fe20000410000 */
[----:B------:R-:W-:Y:S06]  /*84e0*/  HMMA.16816.F32.BF16 R76, R16, R66, R52 ;  /* 0x00000042104c723c */ /* 0x000fec0000041834 */
[----:B------:R-:W-:Y:S02]  /*84f0*/  MUFU.TANH R97, R80 ;  /* 0x0000005000617308 */ /* 0x000fe40000002400 */
[----:B------:R-:W-:Y:S06]  /*8500*/  HMMA.16816.F32.BF16 R64, R24, R110, RZ ;  /* 0x0000006e1840723c */ /* 0x000fec00000418ff */
[----:B------:R3:W-:Y:S02]  /*8510*/  MUFU.TANH R209, R0 ;  /* 0x0000000000d17308 */ /* 0x0007e40000002400 */
[-C--:B------:R-:W-:Y:S08]  /*8520*/  HMMA.16816.F32.BF16 R132, R12, R74.reuse, R48 ;  /* 0x0000004a0c84723c */ /* 0x080ff00000041830 */
[----:B--2---:R-:W-:Y:S01]  /*8530*/  HMMA.16816.F32.BF16 R112, R16, R74, R40 ;  /* 0x0000004a1070723c */ /* 0x004fe20000041828 */
[----:B---3--:R-:W-:-:S04]  /*8540*/  FMUL.FTZ R0, R117, c[0x0][0x2ec] ;  /* 0x0000bb0075007a20 */ /* 0x008fc80000410000 */
[----:B------:R2:W-:Y:S03]  /*8550*/  MUFU.TANH R207, R0 ;  /* 0x0000000000cf7308 */ /* 0x0005e60000002400 */
[----:B------:R-:W-:Y:S08]  /*8560*/  HMMA.16816.F32.BF16 R72, R20, R110, RZ ;  /* 0x0000006e1448723c */ /* 0x000ff000000418ff */
[----:B------:R-:W-:Y:S01]  /*8570*/  HMMA.16816.F32.BF16 R108, R16, R94, R56 ;  /* 0x0000005e106c723c */ /* 0x000fe20000041838 */
[----:B------:R-:W-:-:S02]  /*8580*/  FMUL.FTZ R134, R134, c[0x0][0x2ec] ;  /* 0x0000bb0086867a20 */ /* 0x000fc40000410000 */
[----:B------:R-:W-:Y:S02]  /*8590*/  FMUL.FTZ R135, R135, c[0x0][0x2ec] ;  /* 0x0000bb0087877a20 */ /* 0x000fe40000410000 */
[----:B--2---:R-:W-:Y:S02]  /*85a0*/  FMUL.FTZ R0, R118, c[0x0][0x2ec] ;  /* 0x0000bb0076007a20 */ /* 0x004fe40000410000 */
[----:B------:R-:W-:Y:S01]  /*85b0*/  MUFU.TANH R134, R134 ;  /* 0x0000008600867308 */ /* 0x000fe20000002400 */
[C---:B------:R-:W-:Y:S07]  /*85c0*/  HMMA.16816.F32.BF16 R52, R24.reuse, R34, RZ ;  /* 0x000000221834723c */ /* 0x040fee00000418ff */
[----:B------:R2:W-:Y:S01]  /*85d0*/  MUFU.TANH R218, R0 ;  /* 0x0000000000da7308 */ /* 0x0005e20000002400 */
[C---:B------:R-:W-:Y:S07]  /*85e0*/  HMMA.16816.F32.BF16 R48, R24.reuse, R46, RZ ;  /* 0x0000002e1830723c */ /* 0x040fee00000418ff */
[----:B------:R-:W-:Y:S01]  /*85f0*/  MUFU.TANH R135, R135 ;  /* 0x0000008700877308 */ /* 0x000fe20000002400 */
[----:B------:R-:W-:Y:S01]  /*8600*/  HMMA.16816.F32.BF16 R40, R24, R106, RZ ;  /* 0x0000006a1828723c */ /* 0x000fe200000418ff */
[----:B------:R-:W-:-:S02]  /*8610*/  FMUL.FTZ R109, R109, c[0x0][0x2ec] ;  /* 0x0000bb006d6d7a20 */ /* 0x000fc40000410000 */
[----:B------:R-:W-:Y:S02]  /*8620*/  FMUL.FTZ R111, R111, c[0x0][0x2ec] ;  /* 0x0000bb006f6f7a20 */ /* 0x000fe40000410000 */
[----:B------:R-:W-:Y:S02]  /*8630*/  FMUL.FTZ R110, R110, c[0x0][0x2ec] ;  /* 0x0000bb006e6e7a20 */ /* 0x000fe40000410000 */
[----:B--2---:R-:W-:Y:S01]  /*8640*/  FMUL.FTZ R0, R119, c[0x0][0x2ec] ;  /* 0x0000bb0077007a20 */ /* 0x004fe20000410000 */
[----:B------:R-:W-:Y:S01]  /*8650*/  HMMA.16816.F32.BF16 R24, R24, R90, RZ ;  /* 0x0000005a1818723c */ /* 0x000fe200000418ff */
[----:B------:R-:W-:Y:S07]  /*8660*/  MUFU.TANH R81, R109 ;  /* 0x0000006d00517308 */ /* 0x000fee0000002400 */
[C---:B------:R-:W-:Y:S01]  /*8670*/  HMMA.16816.F32.BF16 R64, R16.reuse, R102, R64 ;  /* 0x000000661040723c */ /* 0x040fe20000041840 */
[----:B------:R2:W-:Y:S07]  /*8680*/  MUFU.TANH R217, R0 ;  /* 0x0000000000d97308 */ /* 0x0005ee0000002400 */
[C---:B------:R-:W-:Y:S08]  /*8690*/  HMMA.16816.F32.BF16 R128, R16.reuse, R70, R52 ;  /* 0x000000461080723c */ /* 0x040ff00000041834 */
[----:B------:R-:W-:Y:S01]  /*86a0*/  HMMA.16816.F32.BF16 R124, R16, R30, R48 ;  /* 0x0000001e107c723c */ /* 0x000fe20000041830 */
[----:B--2---:R-:W-:-:S04]  /*86b0*/  FMUL.FTZ R0, R120, c[0x0][0x2ec] ;  /* 0x0000bb0078007a20 */ /* 0x004fc80000410000 */
[----:B------:R2:W-:Y:S03]  /*86c0*/  MUFU.TANH R173, R0 ;  /* 0x0000000000ad7308 */ /* 0x0005e60000002400 */
[----:B------:R-:W-:Y:S01]  /*86d0*/  HMMA.16816.F32.BF16 R116, R16, R62, R24 ;  /* 0x0000003e1074723c */ /* 0x000fe20000041818 */
[----:B------:R-:W-:-:S07]  /*86e0*/  FMUL.FTZ R4, R66, c[0x0][0x2ec] ;  /* 0x0000bb0042047a20 */ /* 0x000fce0000410000 */
[C---:B------:R-:W-:Y:S01]  /*86f0*/  HMMA.16816.F32.BF16 R44, R20.reuse, R46, RZ ;  /* 0x0000002e142c723c */ /* 0x040fe200000418ff */
[----:B------:R-:W-:Y:S02]  /*8700*/  FMUL.FTZ R128, R128, c[0x0][0x2ec] ;  /* 0x0000bb0080807a20 */ /* 0x000fe40000410000 */
[----:B------:R-:W-:Y:S02]  /*8710*/  FMUL.FTZ R129, R129, c[0x0][0x2ec] ;  /* 0x0000bb0081817a20 */ /* 0x000fe40000410000 */
[----:B--2---:R-:W-:Y:S01]  /*8720*/  FMUL.FTZ R0, R121, c[0x0][0x2ec] ;  /* 0x0000bb0079007a20 */ /* 0x004fe20000410000 */
[----:B------:R-:W-:Y:S01]  /*8730*/  MUFU.TANH R84, R128 ;  /* 0x0000008000547308 */ /* 0x000fe20000002400 */
[----:B------:R-:W-:Y:S01]  /*8740*/  FMUL.FTZ R130, R130, c[0x0][0x2ec] ;  /* 0x0000bb0082827a20 */ /* 0x000fe20000410000 */
[----:B------:R-:W-:Y:S01]  /*8750*/  HMMA.16816.F32.BF16 R32, R20, R34, RZ ;  /* 0x000000221420723c */ /* 0x000fe200000418ff */
[----:B------:R-:W-:Y:S02]  /*8760*/  FMUL.FTZ R124, R124, c[0x0][0x2ec] ;  /* 0x0000bb007c7c7a20 */ /* 0x000fe40000410000 */
[----:B------:R-:W-:-:S02]  /*8770*/  FMUL.FTZ R89, R125, c[0x0][0x2ec] ;  /* 0x0000bb007d597a20 */ /* 0x000fc40000410000 */
[----:B------:R-:W-:Y:S01]  /*8780*/  FMUL.FTZ R126, R126, c[0x0][0x2ec] ;  /* 0x0000bb007e7e7a20 */ /* 0x000fe20000410000 */
[----:B------:R2:W-:Y:S02]  /*8790*/  MUFU.TANH R172, R0 ;  /* 0x0000000000ac7308 */ /* 0x0005e40000002400 */
[----:B------:R-:W-:Y:S01]  /*87a0*/  HMMA.16816.F32.BF16 R72, R12, R102, R72 ;  /* 0x000000660c48723c */ /* 0x000fe20000041848 */
[----:B------:R-:W-:-:S05]  /*87b0*/  FMUL.FTZ R118, R118, c[0x0][0x2ec] ;  /* 0x0000bb0076767a20 */ /* 0x000fca0000410000 */
[----:B------:R-:W-:Y:S01]  /*87c0*/  MUFU.TANH R85, R129 ;  /* 0x0000008100557308 */ /* 0x000fe20000002400 */
[----:B------:R-:W-:Y:S01]  /*87d0*/  FMUL.FTZ R102, R117, c[0x0][0x2ec] ;  /* 0x0000bb0075667a20 */ /* 0x000fe20000410000 */
[----:B------:R-:W-:Y:S01]  /*87e0*/  HMMA.16816.F32.BF16 R48, R12, R30, R44 ;  /* 0x0000001e0c30723c */ /* 0x000fe2000004182c */
[----:B--2---:R-:W-:-:S05]  /*87f0*/  FMUL.FTZ R0, R122, c[0x0][0x2ec] ;  /* 0x0000bb007a007a20 */ /* 0x004fca0000410000 */
[----:B------:R-:W-:Y:S01]  /*8800*/  MUFU.TANH R88, R124 ;  /* 0x0000007c00587308 */ /* 0x000fe20000002400 */
[----:B------:R-:W-:Y:S01]  /*8810*/  FMUL.FTZ R30, R67, c[0x0][0x2ec] ;  /* 0x0000bb00431e7a20 */ /* 0x000fe20000410000 */
[----:B------:R-:W-:Y:S06]  /*8820*/  HMMA.16816.F32.BF16 R68, R12, R70, R32 ;  /* 0x000000460c44723c */ /* 0x000fec0000041820 */
[----:B------:R2:W-:Y:S02]  /*8830*/  MUFU.TANH R169, R0 ;  /* 0x0000000000a97308 */ /* 0x0005e40000002400 */
[----:B------:R-:W-:-:S02]  /*8840*/  FMUL.FTZ R73, R73, c[0x0][0x2ec] ;  /* 0x0000bb0049497a20 */ /* 0x000fc40000410000 */
[----:B------:R-:W-:Y:S02]  /*8850*/  FMUL.FTZ R72, R72, c[0x0][0x2ec] ;  /* 0x0000bb0048487a20 */ /* 0x000fe40000410000 */
[----:B------:R-:W-:Y:S02]  /*8860*/  FMUL.FTZ R74, R74, c[0x0][0x2ec] ;  /* 0x0000bb004a4a7a20 */ /* 0x000fe40000410000 */
[----:B------:R-:W-:Y:S01]  /*8870*/  FMUL.FTZ R75, R75, c[0x0][0x2ec] ;  /* 0x0000bb004b4b7a20 */ /* 0x000fe20000410000 */
[----:B------:R-:W-:Y:S01]  /*8880*/  MUFU.TANH R89, R89 ;  /* 0x0000005900597308 */ /* 0x000fe20000002400 */
[----:B------:R-:W-:Y:S02]  /*8890*/  FMUL.FTZ R49, R49, c[0x0][0x2ec] ;  /* 0x0000bb0031317a20 */ /* 0x000fe40000410000 */
[----:B------:R-:W-:Y:S02]  /*88a0*/  FMUL.FTZ R48, R48, c[0x0][0x2ec] ;  /* 0x0000bb0030307a20 */ /* 0x000fe40000410000 */
[----:B------:R-:W-:-:S02]  /*88b0*/  FMUL.FTZ R50, R50, c[0x0][0x2ec] ;  /* 0x0000bb0032327a20 */ /* 0x000fc40000410000 */
[----:B------:R-:W-:Y:S01]  /*88c0*/  FMUL.FTZ R51, R51, c[0x0][0x2ec] ;  /* 0x0000bb0033337a20 */ /* 0x000fe20000410000 */
[----:B------:R-:W-:Y:S01]  /*88d0*/  MUFU.TANH R102, R102 ;  /* 0x0000006600667308 */ /* 0x000fe20000002400 */
[----:B--2---:R-:W-:Y:S02]  /*88e0*/  FMUL.FTZ R0, R123, c[0x0][0x2ec] ;  /* 0x0000bb007b007a20 */ /* 0x004fe40000410000 */
[----:B------:R-:W-:Y:S01]  /*88f0*/  HMMA.16816.F32.BF16 R120, R16, R98, R40 ;  /* 0x000000621078723c */ /* 0x000fe20000041828 */
[----:B------:R-:W-:Y:S02]  /*8900*/  FMUL.FTZ R68, R68, c[0x0][0x2ec] ;  /* 0x0000bb0044447a20 */ /* 0x000fe40000410000 */
[----:B------:R-:W-:Y:S02]  /*8910*/  FMUL.FTZ R69, R69, c[0x0][0x2ec] ;  /* 0x0000bb0045457a20 */ /* 0x000fe40000410000 */
[----:B------:R2:W-:Y:S01]  /*8920*/  MUFU.TANH R168, R0 ;  /* 0x0000000000a87308 */ /* 0x0005e20000002400 */
[----:B------:R-:W-:-:S02]  /*8930*/  FMUL.FTZ R70, R70, c[0x0][0x2ec] ;  /* 0x0000bb0046467a20 */ /* 0x000fc40000410000 */
[----:B------:R-:W-:Y:S01]  /*8940*/  HMMA.16816.F32.BF16 R16, R20, R86, RZ ;  /* 0x000000561410723c */ /* 0x000fe200000418ff */
[----:B------:R-:W-:-:S04]  /*8950*/  FMUL.FTZ R71, R71, c[0x0][0x2ec] ;  /* 0x0000bb0047477a20 */ /* 0x000fc80000410000 */
[----:B------:R-:W-:Y:S01]  /*8960*/  MUFU.TANH R130, R130 ;  /* 0x0000008200827308 */ /* 0x000fe20000002400 */
[----:B--2---:R-:W-:-:S07]  /*8970*/  FMUL.FTZ R0, R132, c[0x0][0x2ec] ;  /* 0x0000bb0084007a20 */ /* 0x004fce0000410000 */
[----:B------:R-:W-:Y:S01]  /*8980*/  MUFU.TANH R118, R118 ;  /* 0x0000007600767308 */ /* 0x000fe20000002400 */
[----:B------:R-:W-:Y:S02]  /*8990*/  FMUL.FTZ R132, R119, c[0x0][0x2ec] ;  /* 0x0000bb0077847a20 */ /* 0x000fe40000410000 */
[----:B------:R-:W-:Y:S02]  /*89a0*/  FMUL.FTZ R96, R121, c[0x0][0x2ec] ;  /* 0x0000bb0079607a20 */ /* 0x000fe40000410000 */
[----:B------:R-:W-:Y:S02]  /*89b0*/  FMUL.FTZ R125, R122, c[0x0][0x2ec] ;  /* 0x0000bb007a7d7a20 */ /* 0x000fe40000410000 */
[----:B------:R-:W-:Y:S01]  /*89c0*/  FMUL.FTZ R124, R123, c[0x0][0x2ec] ;  /* 0x0000bb007b7c7a20 */ /* 0x000fe20000410000 */
[----:B------:R2:W-:Y:S03]  /*89d0*/  MUFU.TANH R171, R0 ;  /* 0x0000000000ab7308 */ /* 0x0005e60000002400 */
[----:B------:R-:W-:Y:S05]  /*89e0*/  HMMA.16816.F32.BF16 R52, R12, R94, R16 ;  /* 0x0000005e0c34723c */ /* 0x000fea0000041810 */
[----:B------:R-:W-:Y:S02]  /*89f0*/  MUFU.TANH R96, R96 ;  /* 0x0000006000607308 */ /* 0x000fe40000002400 */
[----:B------:R-:W-:-:S02]  /*8a00*/  FMUL.FTZ R94, R120, c[0x0][0x2ec] ;  /* 0x0000bb00785e7a20 */ /* 0x000fc40000410000 */
[----:B------:R-:W-:Y:S02]  /*8a10*/  FMUL.FTZ R120, R127, c[0x0][0x2ec] ;  /* 0x0000bb007f787a20 */ /* 0x000fe40000410000 */
[----:B--2---:R-:W-:Y:S02]  /*8a20*/  FMUL.FTZ R0, R133, c[0x0][0x2ec] ;  /* 0x0000bb0085007a20 */ /* 0x004fe40000410000 */
[----:B------:R-:W-:Y:S08]  /*8a30*/  MUFU.TANH R94, R94 ;  /* 0x0000005e005e7308 */ /* 0x000ff00000002400 */
[----:B------:R2:W-:Y:S03]  /*8a40*/  MUFU.TANH R170, R0 ;  /* 0x0000000000aa7308 */ /* 0x0005e60000002400 */
[----:B------:R-:W-:-:S02]  /*8a50*/  FMUL.FTZ R52, R52, c[0x0][0x2ec] ;  /* 0x0000bb0034347a20 */ /* 0x000fc40000410000 */
[----:B------:R-:W-:Y:S02]  /*8a60*/  FMUL.FTZ R53, R53, c[0x0][0x2ec] ;  /* 0x0000bb0035357a20 */ /* 0x000fe40000410000 */
[----:B------:R-:W-:Y:S02]  /*8a70*/  FMUL.FTZ R54, R54, c[0x0][0x2ec] ;  /* 0x0000bb0036367a20 */ /* 0x000fe40000410000 */
[----:B------:R-:W-:Y:S01]  /*8a80*/  FMUL.FTZ R55, R55, c[0x0][0x2ec] ;  /* 0x0000bb0037377a20 */ /* 0x000fe20000410000 */
[----:B------:R-:W-:Y:S01]  /*8a90*/  MUFU.TANH R121, R111 ;  /* 0x0000006f00797308 */ /* 0x000fe20000002400 */
[----:B--2---:R-:W-:-:S07]  /*8aa0*/  FMUL.FTZ R0, R76, c[0x0][0x2ec] ;  /* 0x0000bb004c007a20 */ /* 0x004fce0000410000 */
[----:B------:R-:W-:Y:S08]  /*8ab0*/  MUFU.TANH R133, R110 ;  /* 0x0000006e00857308 */ /* 0x000ff00000002400 */
[----:B------:R2:W-:Y:S08]  /*8ac0*/  MUFU.TANH R58, R0 ;  /* 0x00000000003a7308 */ /* 0x0005f00000002400 */
[----:B------:R-:W-:Y:S01]  /*8ad0*/  MUFU.TANH R122, R126 ;  /* 0x0000007e007a7308 */ /* 0x000fe20000002400 */
[----:B--2---:R-:W-:-:S07]  /*8ae0*/  FMUL.FTZ R0, R77, c[0x0][0x2ec] ;  /* 0x0000bb004d007a20 */ /* 0x004fce0000410000 */
[----:B------:R-:W-:Y:S08]  /*8af0*/  MUFU.TANH R120, R120 ;  /* 0x0000007800787308 */ /* 0x000ff00000002400 */
[----:B------:R2:W3:Y:S08]  /*8b00*/  MUFU.TANH R59, R0 ;  /* 0x00000000003b7308 */ /* 0x0004f00000002400 */
[----:B------:R-:W-:Y:S01]  /*8b10*/  MUFU.TANH R125, R125 ;  /* 0x0000007d007d7308 */ /* 0x000fe20000002400 */
[----:B--2---:R-:W-:-:S07]  /*8b20*/  FMUL.FTZ R0, R78, c[0x0][0x2ec] ;  /* 0x0000bb004e007a20 */ /* 0x004fce0000410000 */
[----:B------:R-:W-:Y:S08]  /*8b30*/  MUFU.TANH R124, R124 ;  /* 0x0000007c007c7308 */ /* 0x000ff00000002400 */
[----:B------:R2:W-:Y:S08]  /*8b40*/  MUFU.TANH R104, R0 ;  /* 0x0000000000687308 */ /* 0x0005f00000002400 */
[----:B------:R-:W-:Y:S01]  /*8b50*/  MUFU.TANH R49, R49 ;  /* 0x0000003100317308 */ /* 0x000fe20000002400 */
[----:B--2---:R-:W-:-:S07]  /*8b60*/  FMUL.FTZ R0, R79, c[0x0][0x2ec] ;  /* 0x0000bb004f007a20 */ /* 0x004fce0000410000 */
[----:B------:R-:W-:Y:S08]  /*8b70*/  MUFU.TANH R54, R54 ;  /* 0x0000003600367308 */ /* 0x000ff00000002400 */
[----:B------:R2:W-:Y:S08]  /*8b80*/  MUFU.TANH R105, R0 ;  /* 0x0000000000697308 */ /* 0x0005f00000002400 */
[----:B------:R-:W-:Y:S01]  /*8b90*/  MUFU.TANH R55, R55 ;  /* 0x0000003700377308 */ /* 0x000fe20000002400 */
[----:B--2---:R-:W-:-:S07]  /*8ba0*/  FMUL.FTZ R0, R112, c[0x0][0x2ec] ;  /* 0x0000bb0070007a20 */ /* 0x004fce0000410000 */
[----:B------:R-:W-:Y:S08]  /*8bb0*/  MUFU.TANH R68, R68 ;  /* 0x0000004400447308 */ /* 0x000ff00000002400 */
[----:B------:R2:W4:Y:S08]  /*8bc0*/  MUFU.TANH R79, R0 ;  /* 0x00000000004f7308 */ /* 0x0005300000002400 */
[----:B------:R-:W-:Y:S01]  /*8bd0*/  MUFU.TANH R69, R69 ;  /* 0x0000004500457308 */ /* 0x000fe20000002400 */
[----:B--2---:R-:W-:-:S07]  /*8be0*/  FMUL.FTZ R0, R113, c[0x0][0x2ec] ;  /* 0x0000bb0071007a20 */ /* 0x004fce0000410000 */
[----:B------:R-:W-:Y:S08]  /*8bf0*/  MUFU.TANH R70, R70 ;  /* 0x0000004600467308 */ /* 0x000ff00000002400 */
[----:B------:R2:W5:Y:S08]  /*8c00*/  MUFU.TANH R78, R0 ;  /* 0x00000000004e7308 */ /* 0x0005700000002400 */
        /* <DEDUP_REMOVED lines=8> */
[----:B------:R1:W-:Y:S01]  /*8c90*/  MUFU.TANH R115, R30 ;  /* 0x0000001e00737308 */ /* 0x0003e20000002400 */
[----:B--2---:R-:W-:-:S07]  /*8ca0*/  FMUL.FTZ R0, R64, c[0x0][0x2ec] ;  /* 0x0000bb0040007a20 */ /* 0x004fce0000410000 */
[----:B------:R-:W-:Y:S01]  /*8cb0*/  MUFU.TANH R51, R51 ;  /* 0x0000003300337308 */ /* 0x000fe20000002400 */
[----:B-1----:R-:W-:-:S07]  /*8cc0*/  FMUL.FTZ R30, R108, c[0x0][0x2ec] ;  /* 0x0000bb006c1e7a20 */ /* 0x002fce0000410000 */
[----:B------:R1:W2:Y:S08]  /*8cd0*/  MUFU.TANH R76, R0 ;  /* 0x00000000004c7308 */ /* 0x0002b00000002400 */
[----:B------:R-:W-:Y:S01]  /*8ce0*/  MUFU.TANH R80, R30 ;  /* 0x0000001e00507308 */ /* 0x000fe20000002400 */
[----:B-1----:R-:W-:Y:S02]  /*8cf0*/  IMAD R0, R225, 0x80, R2 ;  /* 0x00000080e1007824 */ /* 0x002fe400078e0202 */
[----:B------:R-:W-:-:S03]  /*8d00*/  FMUL.FTZ R2, R65, c[0x0][0x2ec] ;  /* 0x0000bb0041027a20 */ /* 0x000fc60000410000 */
[CC--:B------:R-:W-:Y:S02]  /*8d10*/  ISETP.GE.AND P1, PT, R0.reuse, R7.reuse, PT ;  /* 0x000000070000720c */ /* 0x0c0fe40003f26270 */
[----:B------:R1:W1:Y:S01]  /*8d20*/  MUFU.TANH R77, R2 ;  /* 0x00000002004d7308 */ /* 0x0002620000002400 */
[C---:B------:R-:W-:Y:S02]  /*8d30*/  IADD3 R27, R0.reuse, 0x9, RZ ;  /* 0x00000009001b7810 */ /* 0x040fe40007ffe0ff */
[----:B------:R-:W-:Y:S02]  /*8d40*/  IADD3 R29, R0, 0x1, RZ ;  /* 0x00000001001d7810 */ /* 0x000fe40007ffe0ff */
[----:B------:R-:W-:Y:S02]  /*8d50*/  FSEL R56, R206, -INF , !P1 ;  /* 0xff800000ce387808 */ /* 0x000fe40004800000 */
[----:B------:R-:W-:Y:S02]  /*8d60*/  ISETP.GE.AND P1, PT, R27, R7, PT ;  /* 0x000000071b00720c */ /* 0x000fe40003f26270 */
[----:B------:R-:W-:-:S02]  /*8d70*/  IADD3 R24, R0, 0x18, RZ ;  /* 0x0000001800187810 */ /* 0x000fc40007ffe0ff */
[-C--:B------:R-:W-:Y:S02]  /*8d80*/  ISETP.GE.AND P4, PT, R29, R7.reuse, PT ;  /* 0x000000071d00720c */ /* 0x080fe40003f86270 */
[C---:B------:R-:W-:Y:S02]  /*8d90*/  IADD3 R26, R0.reuse, 0x10, RZ ;  /* 0x00000010001a7810 */ /* 0x040fe40007ffe0ff */
[----:B------:R-:W-:Y:S02]  /*8da0*/  IADD3 R28, R0, 0x8, RZ ;  /* 0x00000008001c7810 */ /* 0x000fe40007ffe0ff */
[----:B---3--:R-:W-:Y:S02]  /*8db0*/  FSEL R59, R59, -INF , !P1 ;  /* 0xff8000003b3b7808 */ /* 0x008fe40004800000 */
[----:B------:R-:W-:Y:S02]  /*8dc0*/  FSEL R57, R205, -INF , !P4 ;  /* 0xff800000cd397808 */ /* 0x000fe40006000000 */
[----:B------:R-:W-:-:S02]  /*8dd0*/  ISETP.GE.AND P1, PT, R24, R7, PT ;  /* 0x000000071800720c */ /* 0x000fc40003f26270 */
[----:B------:R-:W-:Y:S02]  /*8de0*/  IADD3 R17, R0, 0x21, RZ ;  /* 0x0000002100117810 */ /* 0x000fe40007ffe0ff */
[-C--:B------:R-:W-:Y:S02]  /*8df0*/  ISETP.GE.AND P4, PT, R26, R7.reuse, PT ;  /* 0x000000071a00720c */ /* 0x080fe40003f86270 */
[----:B------:R-:W-:Y:S02]  /*8e00*/  IADD3 R19, R0, 0x19, RZ ;  /* 0x0000001900137810 */ /* 0x000fe40007ffe0ff */
[----:B------:R-:W-:Y:S02]  /*8e10*/  ISETP.GE.AND P2, PT, R28, R7, PT ;  /* 0x000000071c00720c */ /* 0x000fe40003f46270 */
[----:B------:R-:W-:Y:S02]  /*8e20*/  IADD3 R25, R0, 0x11, RZ ;  /* 0x0000001100197810 */ /* 0x000fe40007ffe0ff */
[----:B----4-:R-:W-:-:S02]  /*8e30*/  FSEL R64, R79, -INF , !P1 ;  /* 0xff8000004f407808 */ /* 0x010fc40004800000 */
[----:B------:R-:W-:Y:S02]  /*8e40*/  FSEL R60, R202, -INF , !P4 ;  /* 0xff800000ca3c7808 */ /* 0x000fe40006000000 */
[-C--:B------:R-:W-:Y:S02]  /*8e50*/  ISETP.GE.AND P1, PT, R17, R7.reuse, PT ;  /* 0x000000071100720c */ /* 0x080fe40003f26270 */
[----:B------:R-:W-:Y:S02]  /*8e60*/  IADD3 R6, R0, 0x30, RZ ;  /* 0x0000003000067810 */ /* 0x000fe40007ffe0ff */
[----:B------:R-:W-:Y:S02]  /*8e70*/  FSEL R58, R58, -INF , !P2 ;  /* 0xff8000003a3a7808 */ /* 0x000fe40005000000 */
[----:B------:R-:W-:Y:S02]  /*8e80*/  ISETP.GE.AND P4, PT, R19, R7, PT ;  /* 0x000000071300720c */ /* 0x000fe40003f86270 */
[----:B------:R-:W-:-:S02]  /*8e90*/  IADD3 R16, R0, 0x28, RZ ;  /* 0x0000002800107810 */ /* 0x000fc40007ffe0ff */
[-C--:B------:R-:W-:Y:S02]  /*8ea0*/  ISETP.GE.AND P2, PT, R25, R7.reuse, PT ;  /* 0x000000071900720c */ /* 0x080fe40003f46270 */
[----:B------:R-:W-:Y:S02]  /*8eb0*/  IADD3 R18, R0, 0x20, RZ ;  /* 0x0000002000127810 */ /* 0x000fe40007ffe0ff */
[----:B------:R-:W-:Y:S02]  /*8ec0*/  FSEL R67, R183, -INF , !P1 ;  /* 0xff800000b7437808 */ /* 0x000fe40004800000 */
[----:B-----5:R-:W-:Y:S02]  /*8ed0*/  FSEL R65, R78, -INF , !P4 ;  /* 0xff8000004e417808 */ /* 0x020fe40006000000 */
[----:B------:R-:W-:Y:S02]  /*8ee0*/  ISETP.GE.AND P1, PT, R6, R7, PT ;  /* 0x000000070600720c */ /* 0x000fe40003f26270 */
[----:B-1----:R-:W-:-:S02]  /*8ef0*/  IADD3 R2, R0, 0x39, RZ ;  /* 0x0000003900027810 */ /* 0x002fc40007ffe0ff */
[----:B------:R-:W-:Y:S02]  /*8f00*/  FSEL R61, R201, -INF , !P2 ;  /* 0xff800000c93d7808 */ /* 0x000fe40005000000 */
[-C--:B------:R-:W-:Y:S02]  /*8f10*/  ISETP.GE.AND P4, PT, R16, R7.reuse, PT ;  /* 0x000000071000720c */ /* 0x080fe40003f86270 */
[----:B------:R-:W-:Y:S02]  /*8f20*/  IADD3 R5, R0, 0x31, RZ ;  /* 0x0000003100057810 */ /* 0x000fe40007ffe0ff */
[----:B------:R-:W-:Y:S02]  /*8f30*/  ISETP.GE.AND P2, PT, R18, R7, PT ;  /* 0x000000071200720c */ /* 0x000fe40003f46270 */
[----:B------:R-:W-:Y:S02]  /*8f40*/  IADD3 R11, R0, 0x29, RZ ;  /* 0x00000029000b7810 */ /* 0x000fe40007ffe0ff */
[----:B------:R-:W-:-:S02]  /*8f50*/  FSEL R78, R180, -INF , !P1 ;  /* 0xff800000b44e7808 */ /* 0x000fc40004800000 */
[----:B--2---:R-:W-:Y:S02]  /*8f60*/  FSEL R76, R76, -INF , !P4 ;  /* 0xff8000004c4c7808 */ /* 0x004fe40006000000 */
        /* <DEDUP_REMOVED lines=8> */
[----:B------:R-:W-:Y:S02]  /*8ff0*/  FSEL R79, R179, -INF , !P4 ;  /* 0xff800000b34f7808 */ /* 0x000fe40006000000 */
[----:B------:R-:W-:Y:S02]  /*9000*/  ISETP.GE.AND P1, PT, R32, R7, PT ;  /* 0x000000072000720c */ /* 0x000fe40003f26270 */
[----:B------:R-:W-:-:S02]  /*9010*/  IADD3 R47, R0, 0x51, RZ ;  /* 0x00000051002f7810 */ /* 0x000fc40007ffe0ff */
[----:B------:R-:W-:Y:S02]  /*9020*/  FSEL R77, R77, -INF , !P2 ;  /* 0xff8000004d4d7808 */ /* 0x000fe40005000000 */
[-C--:B------:R-:W-:Y:S02]  /*9030*/  ISETP.GE.AND P4, PT, R34, R7.reuse, PT ;  /* 0x000000072200720c */ /* 0x080fe40003f86270 */
[----:B------:R-:W-:Y:S02]  /*9040*/  IADD3 R31, R0, 0x49, RZ ;  /* 0x00000049001f7810 */ /* 0x000fe40007ffe0ff */
[----:B------:R-:W-:Y:S02]  /*9050*/  ISETP.GE.AND P2, PT, R4, R7, PT ;  /* 0x000000070400720c */ /* 0x000fe40003f46270 */
[----:B------:R-:W-:Y:S02]  /*9060*/  IADD3 R33, R0, 0x41, RZ ;  /* 0x0000004100217810 */ /* 0x000fe40007ffe0ff */
[----:B------:R-:W-:-:S02]  /*9070*/  FSEL R84, R84, -INF , !P1 ;  /* 0xff80000054547808 */ /* 0x000fc40004800000 */
[----:B------:R-:W-:Y:S02]  /*9080*/  FSEL R82, R177, -INF , !P4 ;  /* 0xff800000b1527808 */ /* 0x000fe40006000000 */
[-C--:B------:R-:W-:Y:S02]  /*9090*/  ISETP.GE.AND P1, PT, R47, R7.reuse, PT ;  /* 0x000000072f00720c */ /* 0x080fe40003f26270 */
[----:B------:R-:W-:Y:S02]  /*90a0*/  FSEL R80, R80, -INF , !P2 ;  /* 0xff80000050507808 */ /* 0x000fe40005000000 */
[-C--:B------:R-:W-:Y:S02]  /*90b0*/  ISETP.GE.AND P4, PT, R31, R7.reuse, PT ;  /* 0x000000071f00720c */ /* 0x080fe40003f86270 */
[----:B------:R-:W-:Y:S02]  /*90c0*/  IADD3 R46, R0, 0x58, RZ ;  /* 0x00000058002e7810 */ /* 0x000fe40007ffe0ff */
[----:B------:R-:W-:-:S02]  /*90d0*/  ISETP.GE.AND P2, PT, R33, R7, PT ;  /* 0x000000072100720c */ /* 0x000fc40003f46270 */
[----:B------:R-:W-:Y:S02]  /*90e0*/  IADD3 R30, R0, 0x50, RZ ;  /* 0x00000050001e7810 */ /* 0x000fe40007ffe0ff */
[----:B------:R-:W-:Y:S01]  /*90f0*/  FSEL R87, R100, -INF , !P1 ;  /* 0xff80000064577808 */ /* 0x000fe20004800000 */
[----:B------:R-:W-:Y:S01]  /*9100*/  FMUL.FTZ R100, R116, c[0x0][0x2ec] ;  /* 0x0000bb0074647a20 */ /* 0x000fe20000410000 */
[----:B------:R-:W-:Y:S02]  /*9110*/  FSEL R85, R85, -INF , !P4 ;  /* 0xff80000055557808 */ /* 0x000fe40006000000 */
[----:B------:R-:W-:Y:S02]  /*9120*/  FSEL R83, R176, -INF , !P2 ;  /* 0xff800000b0537808 */ /* 0x000fe40005000000 */
[----:B------:R-:W-:Y:S01]  /*9130*/  ISETP.GE.AND P4, PT, R46, R7, PT ;  /* 0x000000072e00720c */ /* 0x000fe20003f86270 */
[----:B------:R-:W1:Y:S01]  /*9140*/  MUFU.TANH R100, R100 ;  /* 0x0000006400647308 */ /* 0x000e620000002400 */
[----:B------:R-:W-:-:S02]  /*9150*/  IADD3 R43, R0, 0x61, RZ ;  /* 0x00000061002b7810 */ /* 0x000fc40007ffe0ff */
[-C--:B------:R-:W-:Y:S02]  /*9160*/  ISETP.GE.AND P2, PT, R30, R7.reuse, PT ;  /* 0x000000071e00720c */ /* 0x080fe40003f46270 */
[C---:B------:R-:W-:Y:S02]  /*9170*/  IADD3 R45, R0.reuse, 0x59, RZ ;  /* 0x00000059002d7810 */ /* 0x040fe40007ffe0ff */
[----:B------:R-:W-:Y:S02]  /*9180*/  IADD3 R44, R0, 0x60, RZ ;  /* 0x00000060002c7810 */ /* 0x000fe40007ffe0ff */
[----:B------:R-:W-:Y:S02]  /*9190*/  FSEL R88, R88, -INF , !P4 ;  /* 0xff80000058587808 */ /* 0x000fe40006000000 */
[----:B------:R-:W-:Y:S02]  /*91a0*/  FSEL R86, R174, -INF , !P2 ;  /* 0xff800000ae567808 */ /* 0x000fe40005000000 */
[----:B------:R-:W-:-:S02]  /*91b0*/  ISETP.GE.AND P4, PT, R43, R7, PT ;  /* 0x000000072b00720c */ /* 0x000fc40003f86270 */
[C---:B------:R-:W-:Y:S02]  /*91c0*/  IADD3 R40, R0.reuse, 0x70, RZ ;  /* 0x0000007000287810 */ /* 0x040fe40007ffe0ff */
[-C--:B------:R-:W-:Y:S02]  /*91d0*/  ISETP.GE.AND P2, PT, R45, R7.reuse, PT ;  /* 0x000000072d00720c */ /* 0x080fe40003f46270 */
[----:B------:R-:W-:Y:S02]  /*91e0*/  IADD3 R42, R0, 0x68, RZ ;  /* 0x00000068002a7810 */ /* 0x000fe40007ffe0ff */
[----:B------:R-:W-:Y:S02]  /*91f0*/  ISETP.GE.AND P1, PT, R44, R7, PT ;  /* 0x000000072c00720c */ /* 0x000fe40003f26270 */
[----:B------:R-:W-:Y:S02]  /*9200*/  IADD3 R41, R0, 0x69, RZ ;  /* 0x0000006900297810 */ /* 0x000fe40007ffe0ff */
[----:B------:R-:W-:-:S02]  /*9210*/  FSEL R93, R93, -INF , !P4 ;  /* 0xff8000005d5d7808 */ /* 0x000fc40006000000 */
[C---:B------:R-:W-:Y:S01]  /*9220*/  ISETP.GE.AND P3, PT, R0.reuse, R8, PT ;  /* 0x000000080000720c */ /* 0x040fe20003f66270 */
[----:B------:R-:W-:Y:S01]  /*9230*/  BAR.SYNC.DEFER_BLOCKING 0x0 ;  /* 0x0000000000007b1d */ /* 0x000fe20000010000 */
[C---:B------:R-:W-:Y:S02]  /*9240*/  ISETP.GE.AND P6, PT, R0.reuse, R10, PT ;  /* 0x0000000a0000720c */ /* 0x040fe40003fc6270 */
[C---:B------:R-:W-:Y:S02]  /*9250*/  ISETP.GE.AND P5, PT, R0.reuse, R9, PT ;  /* 0x000000090000720c */ /* 0x040fe40003fa6270 */
[C---:B------:R-:W-:Y:S02]  /*9260*/  IADD3 R39, R0.reuse, 0x71, RZ ;  /* 0x0000007100277810 */ /* 0x040fe40007ffe0ff */
[----:B------:R-:W-:Y:S02]  /*9270*/  IADD3 R35, R0, 0x78, RZ ;  /* 0x0000007800237810 */ /* 0x000fe40007ffe0ff */
[----:B------:R-:W-:-:S02]  /*9280*/  FSEL R89, R89, -INF , !P2 ;  /* 0xff80000059597808 */ /* 0x000fc40005000000 */
[-C--:B------:R-:W-:Y:S02]  /*9290*/  ISETP.GE.AND P4, PT, R40, R7.reuse, PT ;  /* 0x000000072800720c */ /* 0x080fe40003f86270 */
[----:B------:R-:W-:Y:S02]  /*92a0*/  IADD3 R0, R0, 0x79, RZ ;  /* 0x0000007900007810 */ /* 0x000fe40007ffe0ff */
[-C--:B------:R-:W-:Y:S02]  /*92b0*/  ISETP.GE.AND P2, PT, R42, R7.reuse, PT ;  /* 0x000000072a00720c */ /* 0x080fe40003f46270 */
[----:B------:R-:W-:Y:S02]  /*92c0*/  FSEL R92, R92, -INF , !P1 ;  /* 0xff8000005c5c7808 */ /* 0x000fe40004800000 */
[----:B------:R-:W-:Y:S02]  /*92d0*/  ISETP.GE.AND P1, PT, R41, R7, PT ;  /* 0x000000072900720c */ /* 0x000fe40003f26270 */
[----:B------:R-:W-:-:S02]  /*92e0*/  FSEL R97, R97, -INF , !P4 ;  /* 0xff80000061617808 */ /* 0x000fc40006000000 */
[----:B------:R-:W-:Y:S02]  /*92f0*/  FSEL R94, R94, -INF , !P2 ;  /* 0xff8000005e5e7808 */ /* 0x000fe40005000000 */
[-C--:B------:R-:W-:Y:S02]  /*9300*/  ISETP.GE.AND P4, PT, R0, R7.reuse, PT ;  /* 0x000000070000720c */ /* 0x080fe40003f86270 */
[-C--:B------:R-:W-:Y:S02]  /*9310*/  ISETP.GE.AND P2, PT, R39, R7.reuse, PT ;  /* 0x000000072700720c */ /* 0x080fe40003f46270 */
[----:B------:R-:W-:Y:S02]  /*9320*/  FSEL R96, R96, -INF , !P1 ;  /* 0xff80000060607808 */ /* 0x000fe40004800000 */
[----:B------:R-:W-:Y:S01]  /*9330*/  ISETP.GE.AND P1, PT, R35, R7, PT ;  /* 0x000000072300720c */ /* 0x000fe20003f26270 */
[----:B------:R-:W-:Y:S01]  /*9340*/  FMUL.FTZ R7, R131, c[0x0][0x2ec] ;  /* 0x0000bb0083077a20 */ /* 0x000fe20000410000 */
[----:B------:R-:W-:-:S02]  /*9350*/  FSEL R102, R102, -INF , !P4 ;  /* 0xff80000066667808 */ /* 0x000fc40006000000 */
[----:B------:R-:W-:Y:S02]  /*9360*/  FSEL R95, R101, -INF , !P2 ;  /* 0xff800000655f7808 */ /* 0x000fe40005000000 */
[-C--:B------:R-:W-:Y:S01]  /*9370*/  ISETP.GE.AND P4, PT, R27, R8.reuse, PT ;  /* 0x000000081b00720c */ /* 0x080fe20003f86270 */
[----:B------:R-:W2:Y:S01]  /*9380*/  MUFU.TANH R7, R7 ;  /* 0x0000000700077308 */ /* 0x000ea20000002400 */
[-C--:B------:R-:W-:Y:S02]  /*9390*/  ISETP.GE.AND P2, PT, R29, R8.reuse, PT ;  /* 0x000000081d00720c */ /* 0x080fe40003f46270 */
[----:B-1----:R-:W-:Y:S02]  /*93a0*/  FSEL R100, R100, -INF , !P1 ;  /* 0xff80000064647808 */ /* 0x002fe40004800000 */
[----:B------:R-:W-:Y:S02]  /*93b0*/  ISETP.GE.AND P1, PT, R28, R8, PT ;  /* 0x000000081c00720c */ /* 0x000fe40003f26270 */
[----:B------:R-:W-:-:S02]  /*93c0*/  FSEL R105, R105, -INF , !P4 ;  /* 0xff80000069697808 */ /* 0x000fc40006000000 */
[----:B------:R-:W-:Y:S02]  /*93d0*/  FSEL R101, R222, -INF , !P3 ;  /* 0xff800000de657808 */ /* 0x000fe40005800000 */
[----:B------:R-:W-:Y:S02]  /*93e0*/  FSEL R103, R221, -INF , !P2 ;  /* 0xff800000dd677808 */ /* 0x000fe40005000000 */
[-C--:B------:R-:W-:Y:S02]  /*93f0*/  ISETP.GE.AND P4, PT, R19, R8.reuse, PT ;  /* 0x000000081300720c */ /* 0x080fe40003f86270 */
[-C--:B------:R-:W-:Y:S02]  /*9400*/  ISETP.GE.AND P3, PT, R26, R8.reuse, PT ;  /* 0x000000081a00720c */ /* 0x080fe40003f66270 */
[----:B------:R-:W-:Y:S02]  /*9410*/  ISETP.GE.AND P2, PT, R25, R8, PT ;  /* 0x000000081900720c */ /* 0x000fe40003f46270 */
[----:B------:R-:W-:-:S02]  /*9420*/  FSEL R104, R104, -INF , !P1 ;  /* 0xff80000068687808 */ /* 0x000fc40004800000 */
[-C--:B------:R-:W-:Y:S02]  /*9430*/  ISETP.GE.AND P1, PT, R24, R8.reuse, PT ;  /* 0x000000081800720c */ /* 0x080fe40003f26270 */
[----:B------:R-:W-:Y:S02]  /*9440*/  FSEL R111, R112, -INF , !P4 ;  /* 0xff800000706f7808 */ /* 0x000fe40006000000 */
[----:B------:R-:W-:Y:S02]  /*9450*/  FSEL R108, R216, -INF , !P3 ;  /* 0xff800000d86c7808 */ /* 0x000fe40005800000 */
[----:B------:R-:W-:Y:S02]  /*9460*/  FSEL R109, R215, -INF , !P2 ;  /* 0xff800000d76d7808 */ /* 0x000fe40005000000 */
[-C--:B------:R-:W-:Y:S02]  /*9470*/  ISETP.GE.AND P4, PT, R11, R8.reuse, PT ;  /* 0x000000080b00720c */ /* 0x080fe40003f86270 */
        /* <DEDUP_REMOVED lines=8> */
[-C--:B------:R-:W-:Y:S02]  /*9500*/  ISETP.GE.AND P3, PT, R6, R8.reuse, PT ;  /* 0x000000080600720c */ /* 0x080fe40003f66270 */
[-C--:B------:R-:W-:Y:S02]  /*9510*/  ISETP.GE.AND P2, PT, R5, R8.reuse, PT ;  /* 0x000000080500720c */ /* 0x080fe40003f46270 */
[----:B------:R-:W-:Y:S02]  /*9520*/  FSEL R114, R114, -INF , !P1 ;  /* 0xff80000072727808 */ /* 0x000fe40004800000 */
        /* <DEDUP_REMOVED lines=8> */
[-C--:B------:R-:W-:Y:S01]  /*95b0*/  ISETP.GE.AND P1, PT, R32, R8.reuse, PT ;  /* 0x000000082000720c */ /* 0x080fe20003f26270 */
[----:B------:R-:W-:Y:S01]  /*95c0*/  MUFU.TANH R133, R73 ;  /* 0x0000004900857308 */ /* 0x000fe20000002400 */
[----:B--2---:R-:W-:Y:S02]  /*95d0*/  FSEL R127, R7, -INF , !P4 ;  /* 0xff800000077f7808 */ /* 0x004fe40006000000 */
[----:B------:R-:W-:Y:S02]  /*95e0*/  FSEL R123, R200, -INF , !P3 ;  /* 0xff800000c87b7808 */ /* 0x000fe40005800000 */
[----:B------:R-:W-:Y:S02]  /*95f0*/  FSEL R126, R199, -INF , !P2 ;  /* 0xff800000c77e7808 */ /* 0x000fe40005000000 */
[-C--:B------:R-:W-:Y:S01]  /*9600*/  ISETP.GE.AND P3, PT, R30, R8.reuse, PT ;  /* 0x000000081e00720c */ /* 0x080fe20003f66270 */
[----:B------:R-:W1:Y:S01]  /*9610*/  MUFU.TANH R7, R132 ;  /* 0x0000008400077308 */ /* 0x000e620000002400 */
[----:B------:R-:W-:-:S02]  /*9620*/  ISETP.GE.AND P2, PT, R47, R8, PT ;  /* 0x000000082f00720c */ /* 0x000fc40003f46270 */
[----:B------:R-:W-:Y:S02]  /*9630*/  FSEL R130, R130, -INF , !P1 ;  /* 0xff80000082827808 */ /* 0x000fe40004800000 */
[-C--:B------:R-:W-:Y:S02]  /*9640*/  ISETP.GE.AND P1, PT, R46, R8.reuse, PT ;  /* 0x000000082e00720c */ /* 0x080fe40003f26270 */
[-C--:B------:R-:W-:Y:S01]  /*9650*/  ISETP.GE.AND P4, PT, R45, R8.reuse, PT ;  /* 0x000000082d00720c */ /* 0x080fe20003f86270 */
[----:B------:R-:W-:Y:S01]  /*9660*/  MUFU.TANH R132, R52 ;  /* 0x0000003400847308 */ /* 0x000fe20000002400 */
[----:B------:R-:W-:Y:S02]  /*9670*/  FSEL R128, R182, -INF , !P3 ;  /* 0xff800000b6807808 */ /* 0x000fe40005800000 */
[----:B------:R-:W-:Y:S02]  /*9680*/  FSEL R129, R181, -INF , !P2 ;  /* 0xff800000b5817808 */ /* 0x000fe40005000000 */
[----:B------:R-:W-:-:S02]  /*9690*/  ISETP.GE.AND P3, PT, R44, R8, PT ;  /* 0x000000082c00720c */ /* 0x000fc40003f66270 */
[-C--:B------:R-:W-:Y:S02]  /*96a0*/  ISETP.GE.AND P2, PT, R43, R8.reuse, PT ;  /* 0x000000082b00720c */ /* 0x080fe40003f46270 */
[----:B------:R-:W-:Y:S02]  /*96b0*/  FSEL R122, R122, -INF , !P1 ;  /* 0xff8000007a7a7808 */ /* 0x000fe40004800000 */
[----:B------:R-:W-:Y:S02]  /*96c0*/  FSEL R120, R120, -INF , !P4 ;  /* 0xff80000078787808 */ /* 0x000fe40006000000 */
[-C--:B------:R-:W-:Y:S02]  /*96d0*/  ISETP.GE.AND P1, PT, R42, R8.reuse, PT ;  /* 0x000000082a00720c */ /* 0x080fe40003f26270 */
[----:B------:R-:W-:Y:S02]  /*96e0*/  ISETP.GE.AND P4, PT, R41, R8, PT ;  /* 0x000000082900720c */ /* 0x000fe40003f86270 */
[----:B------:R-:W-:-:S02]  /*96f0*/  FSEL R131, R175, -INF , !P3 ;  /* 0xff800000af837808 */ /* 0x000fc40005800000 */
[----:B------:R-:W-:Y:S02]  /*9700*/  FSEL R178, R178, -INF , !P2 ;  /* 0xff800000b2b27808 */ /* 0x000fe40005000000 */
[-C--:B------:R-:W-:Y:S02]  /*9710*/  ISETP.GE.AND P3, PT, R40, R8.reuse, PT ;  /* 0x000000082800720c */ /* 0x080fe40003f66270 */
[-C--:B------:R-:W-:Y:S02]  /*9720*/  ISETP.GE.AND P2, PT, R39, R8.reuse, PT ;  /* 0x000000082700720c */ /* 0x080fe40003f46270 */
[----:B------:R-:W-:Y:S02]  /*9730*/  FSEL R206, R125, -INF , !P1 ;  /* 0xff8000007dce7808 */ /* 0x000fe40004800000 */
[----:B------:R-:W-:Y:S02]  /*9740*/  FSEL R221, R124, -INF , !P4 ;  /* 0xff8000007cdd7808 */ /* 0x000fe40006000000 */
[-C--:B------:R-:W-:Y:S01]  /*9750*/  ISETP.GE.AND P1, PT, R35, R8.reuse, PT ;  /* 0x000000082300720c */ /* 0x080fe20003f26270 */
[----:B------:R2:W3:Y:S01]  /*9760*/  MUFU.TANH R124, R72 ;  /* 0x00000048007c7308 */ /* 0x0004e20000002400 */
[----:B------:R-:W-:-:S02]  /*9770*/  ISETP.GE.AND P4, PT, R0, R8, PT ;  /* 0x000000080000720c */ /* 0x000fc40003f86270 */
[----:B------:R-:W-:Y:S02]  /*9780*/  FSEL R219, R219, -INF , !P3 ;  /* 0xff800000dbdb7808 */ /* 0x000fe40005800000 */
[----:B------:R-:W-:Y:S02]  /*9790*/  FSEL R220, R220, -INF , !P2 ;  /* 0xff800000dcdc7808 */ /* 0x000fe40005000000 */
[C---:B------:R-:W-:Y:S01]  /*97a0*/  ISETP.GE.AND P3, PT, R29.reuse, R10, PT ;  /* 0x0000000a1d00720c */ /* 0x040fe20003f66270 */
[----:B------:R-:W-:Y:S01]  /*97b0*/  MUFU.TANH R8, R75 ;  /* 0x0000004b00087308 */ /* 0x000fe20000002400 */
[----:B------:R-:W-:Y:S02]  /*97c0*/  ISETP.GE.AND P2, PT, R29, R9, PT ;  /* 0x000000091d00720c */ /* 0x000fe40003f46270 */
[----:B------:R-:W-:Y:S02]  /*97d0*/  FSEL R222, R118, -INF , !P1 ;  /* 0xff80000076de7808 */ /* 0x000fe40004800000 */
[----:B-1----:R-:W-:-:S02]  /*97e0*/  FSEL R223, R7, -INF , !P4 ;  /* 0xff80000007df7808 */ /* 0x002fc40006000000 */
[CC--:B------:R-:W-:Y:S01]  /*97f0*/  ISETP.GE.AND P1, PT, R28.reuse, R10.reuse, PT ;  /* 0x0000000a1c00720c */ /* 0x0c0fe20003f26270 */
[----:B------:R1:W4:Y:S01]  /*9800*/  MUFU.TANH R7, R74 ;  /* 0x0000004a00077308 */ /* 0x0003220000002400 */
[-C--:B------:R-:W-:Y:S02]  /*9810*/  ISETP.GE.AND P4, PT, R28, R9.reuse, PT ;  /* 0x000000091c00720c */ /* 0x080fe40003f86270 */
[----:B------:R-:W-:Y:S02]  /*9820*/  FSEL R28, R248, -INF , !P6 ;  /* 0xff800000f81c7808 */ /* 0x000fe40007000000 */
[----:B------:R-:W-:Y:S02]  /*9830*/  FSEL R29, R247, -INF , !P5 ;  /* 0xff800000f71d7808 */ /* 0x000fe40006800000 */
[C---:B------:R-:W-:Y:S01]  /*9840*/  ISETP.GE.AND P6, PT, R27.reuse, R10, PT ;  /* 0x0000000a1b00720c */ /* 0x040fe20003fc6270 */
[----:B------:R5:W1:Y:S01]  /*9850*/  MUFU.TANH R118, R53 ;  /* 0x0000003500767308 */ /* 0x000a620000002400 */
[----:B------:R-:W-:-:S02]  /*9860*/  ISETP.GE.AND P5, PT, R27, R9, PT ;  /* 0x000000091b00720c */ /* 0x000fc40003fa6270 */
[----:B------:R-:W-:Y:S02]  /*9870*/  FSEL R27, R249, -INF , !P3 ;  /* 0xff800000f91b7808 */ /* 0x000fe40005800000 */
[----:B------:R-:W-:Y:S02]  /*9880*/  FSEL R73, R246, -INF , !P2 ;  /* 0xff800000f6497808 */ /* 0x000fe40005000000 */
[C---:B------:R-:W-:Y:S02]  /*9890*/  ISETP.GE.AND P3, PT, R26.reuse, R10, PT ;  /* 0x0000000a1a00720c */ /* 0x040fe40003f66270 */
[----:B------:R-:W-:Y:S02]  /*98a0*/  ISETP.GE.AND P2, PT, R26, R9, PT ;  /* 0x000000091a00720c */ /* 0x000fe40003f46270 */
[----:B------:R-:W-:Y:S02]  /*98b0*/  FSEL R26, R173, -INF , !P1 ;  /* 0xff800000ad1a7808 */ /* 0x000fe40004800000 */
[----:B--2---:R-:W-:-:S02]  /*98c0*/  FSEL R72, R169, -INF , !P4 ;  /* 0xff800000a9487808 */ /* 0x004fc40006000000 */
[CC--:B------:R-:W-:Y:S02]  /*98d0*/  ISETP.GE.AND P1, PT, R25.reuse, R10.reuse, PT ;  /* 0x0000000a1900720c */ /* 0x0c0fe40003f26270 */
[-C--:B------:R-:W-:Y:S02]  /*98e0*/  ISETP.GE.AND P4, PT, R25, R9.reuse, PT ;  /* 0x000000091900720c */ /* 0x080fe40003f86270 */
[----:B------:R-:W-:Y:S02]  /*98f0*/  FSEL R25, R172, -INF , !P6 ;  /* 0xff800000ac197808 */ /* 0x000fe40007000000 */
[----:B-1----:R-:W-:Y:S02]  /*9900*/  FSEL R74, R168, -INF , !P5 ;  /* 0xff800000a84a7808 */ /* 0x002fe40006800000 */
        /* <DEDUP_REMOVED lines=8> */
[----:B-----5:R-:W-:Y:S02]  /*9990*/  FSEL R53, R171, -INF , !P6 ;  /* 0xff800000ab357808 */ /* 0x020fe40007000000 */
[----:B------:R-:W-:Y:S02]  /*99a0*/  FSEL R134, R134, -INF , !P5 ;  /* 0xff80000086867808 */ /* 0x000fe40006800000 */
[----:B------:R-:W-:Y:S02]  /*99b0*/  FSEL R52, R170, -INF , !P3 ;  /* 0xff800000aa347808 */ /* 0x000fe40005800000 */
[----:B------:R-:W-:Y:S02]  /*99c0*/  FSEL R135, R135, -INF , !P2 ;  /* 0xff80000087877808 */ /* 0x000fe40005000000 */
[C---:B------:R-:W-:Y:S02]  /*99d0*/  ISETP.GE.AND P1, PT, R18.reuse, R10, PT ;  /* 0x0000000a1200720c */ /* 0x040fe40003f26270 */
[----:B------:R-:W-:-:S02]  /*99e0*/  ISETP.GE.AND P4, PT, R18, R9, PT ;  /* 0x000000091200720c */ /* 0x000fc40003f86270 */
[CC--:B------:R-:W-:Y:S02]  /*99f0*/  ISETP.GE.AND P6, PT, R17.reuse, R10.reuse, PT ;  /* 0x0000000a1100720c */ /* 0x0c0fe40003fc6270 */
[-C--:B------:R-:W-:Y:S02]  /*9a00*/  ISETP.GE.AND P5, PT, R17, R9.reuse, PT ;  /* 0x000000091100720c */ /* 0x080fe40003fa6270 */
[C---:B------:R-:W-:Y:S02]  /*9a10*/  ISETP.GE.AND P3, PT, R16.reuse, R10, PT ;  /* 0x0000000a1000720c */ /* 0x040fe40003f66270 */
[----:B------:R-:W-:Y:S02]  /*9a20*/  ISETP.GE.AND P2, PT, R16, R9, PT ;  /* 0x000000091000720c */ /* 0x000fe40003f46270 */
[----:B------:R-:W-:Y:S01]  /*9a30*/  HMMA.16816.F32.BF16 R16, R20, R106, RZ ;  /* 0x0000006a1410723c */ /* 0x000fe200000418ff */
[----:B------:R-:W-:Y:S02]  /*9a40*/  FSEL R169, R239, -INF , !P4 ;  /* 0xff800000efa97808 */ /* 0x000fe40006000000 */
[----:B------:R-:W-:-:S02]  /*9a50*/  FSEL R170, R237, -INF , !P5 ;  /* 0xff800000edaa7808 */ /* 0x000fc40006800000 */
[----:B---3--:R-:W-:Y:S02]  /*9a60*/  FSEL R124, R124, -INF , !P3 ;  /* 0xff8000007c7c7808 */ /* 0x008fe40005800000 */
[----:B------:R-:W-:Y:S01]  /*9a70*/  FSEL R106, R241, -INF , !P1 ;  /* 0xff800000f16a7808 */ /* 0x000fe20004800000 */
[----:B------:R-:W-:Y:S01]  /*9a80*/  HMMA.16816.F32.BF16 R20, R20, R90, RZ ;  /* 0x0000005a1414723c */ /* 0x000fe200000418ff */
[-C--:B------:R-:W-:Y:S02]  /*9a90*/  ISETP.GE.AND P1, PT, R11, R10.reuse, PT ;  /* 0x0000000a0b00720c */ /* 0x080fe40003f26270 */
[----:B------:R-:W-:Y:S02]  /*9aa0*/  FSEL R107, R242, -INF , !P6 ;  /* 0xff800000f26b7808 */ /* 0x000fe40007000000 */
[----:B------:R-:W-:Y:S02]  /*9ab0*/  FSEL R133, R133, -INF , !P1 ;  /* 0xff80000085857808 */ /* 0x000fe40004800000 */
[----:B------:R-:W-:-:S02]  /*9ac0*/  ISETP.GE.AND P1, PT, R4, R10, PT ;  /* 0x0000000a0400720c */ /* 0x000fc40003f26270 */
[----:B----4-:R-:W-:Y:S02]  /*9ad0*/  FSEL R171, R7, -INF , !P2 ;  /* 0xff80000007ab7808 */ /* 0x010fe40005000000 */
[----:B------:R-:W-:Y:S02]  /*9ae0*/  FSEL R132, R132, -INF , !P1 ;  /* 0xff80000084847808 */ /* 0x000fe40004800000 */
[-C--:B------:R-:W-:Y:S02]  /*9af0*/  ISETP.GE.AND P1, PT, R33, R10.reuse, PT ;  /* 0x0000000a2100720c */ /* 0x080fe40003f26270 */
[----:B------:R-:W-:Y:S01]  /*9b00*/  ISETP.GE.AND P4, PT, R11, R9, PT ;  /* 0x000000090b00720c */ /* 0x000fe20003f86270 */
[----:B------:R-:W-:Y:S01]  /*9b10*/  HMMA.16816.F32.BF16 R16, R12, R98, R16 ;  /* 0x000000620c10723c */ /* 0x000fe20000041810 */
[----:B------:R-:W-:Y:S02]  /*9b20*/  FSEL R176, R233, -INF , !P1 ;  /* 0xff800000e9b07808 */ /* 0x000fe40004800000 */
[----:B------:R-:W-:-:S02]  /*9b30*/  ISETP.GE.AND P1, PT, R30, R10, PT ;  /* 0x0000000a1e00720c */ /* 0x000fc40003f26270 */
[CC--:B------:R-:W-:Y:S02]  /*9b40*/  ISETP.GE.AND P6, PT, R6.reuse, R10.reuse, PT ;  /* 0x0000000a0600720c */ /* 0x0c0fe40003fc6270 */
[-C--:B------:R-:W-:Y:S01]  /*9b50*/  ISETP.GE.AND P5, PT, R6, R9.reuse, PT ;  /* 0x000000090600720c */ /* 0x080fe20003fa6270 */
[----:B------:R-:W-:Y:S01]  /*9b60*/  HMMA.16816.F32.BF16 R12, R12, R62, R20 ;  /* 0x0000003e0c0c723c */ /* 0x000fe20000041814 */
        /* <DEDUP_REMOVED lines=8> */
[----:B------:R-:W-:Y:S01]  /*9bf0*/  FMUL.FTZ R16, R16, c[0x0][0x2ec] ;  /* 0x0000bb0010107a20 */ /* 0x000fe20000410000 */
[-C--:B------:R-:W-:Y:S01]  /*9c00*/  ISETP.GE.AND P1, PT, R45, R10.reuse, PT ;  /* 0x0000000a2d00720c */ /* 0x080fe20003f26270 */
[----:B------:R-:W-:Y:S01]  /*9c10*/  FMUL.FTZ R17, R17, c[0x0][0x2ec] ;  /* 0x0000bb0011117a20 */ /* 0x000fe20000410000 */
[-C--:B------:R-:W-:Y:S01]  /*9c20*/  ISETP.GE.AND P4, PT, R4, R9.reuse, PT ;  /* 0x000000090400720c */ /* 0x080fe20003f86270 */
[----:B------:R-:W-:Y:S01]  /*9c30*/  FMUL.FTZ R18, R18, c[0x0][0x2ec] ;  /* 0x0000bb0012127a20 */ /* 0x000fe20000410000 */
[CC--:B------:R-:W-:Y:S01]  /*9c40*/  ISETP.GE.AND P6, PT, R2.reuse, R10.reuse, PT ;  /* 0x0000000a0200720c */ /* 0x0c0fe20003fc6270 */
[----:B------:R-:W1:Y:S01]  /*9c50*/  MUFU.TANH R16, R16 ;  /* 0x0000001000107308 */ /* 0x000e620000002400 */
[-C--:B------:R-:W-:Y:S01]  /*9c60*/  ISETP.GE.AND P5, PT, R2, R9.reuse, PT ;  /* 0x000000090200720c */ /* 0x080fe20003fa6270 */
[----:B------:R-:W-:Y:S01]  /*9c70*/  FMUL.FTZ R19, R19, c[0x0][0x2ec] ;  /* 0x0000bb0013137a20 */ /* 0x000fe20000410000 */
[----:B------:R-:W-:Y:S01]  /*9c80*/  ISETP.GE.AND P3, PT, R34, R10, PT ;  /* 0x0000000a2200720c */ /* 0x000fe20003f66270 */
        /* <DEDUP_REMOVED lines=8> */
[----:B------:R-:W-:Y:S01]  /*9d10*/  MUFU.TANH R17, R17 ;  /* 0x0000001100117308 */ /* 0x000fe20000002400 */
[----:B------:R-:W-:-:S02]  /*9d20*/  FSEL R174, R55, -INF , !P5 ;  /* 0xff80000037ae7808 */ /* 0x000fc40006800000 */
[----:B------:R-:W-:Y:S02]  /*9d30*/  FSEL R175, R232, -INF , !P3 ;  /* 0xff800000e8af7808 */ /* 0x000fe40005800000 */
[----:B------:R-:W-:Y:S02]  /*9d40*/  FSEL R177, R230, -INF , !P2 ;  /* 0xff800000e6b17808 */ /* 0x000fe40005000000 */
[-C--:B------:R-:W-:Y:S01]  /*9d50*/  ISETP.GE.AND P1, PT, R42, R10.reuse, PT ;  /* 0x0000000a2a00720c */ /* 0x080fe20003f26270 */
[----:B------:R-:W2:Y:S01]  /*9d60*/  MUFU.TANH R18, R18 ;  /* 0x0000001200127308 */ /* 0x000ea20000002400 */
[-C--:B------:R-:W-:Y:S02]  /*9d70*/  ISETP.GE.AND P4, PT, R33, R9.reuse, PT ;  /* 0x000000092100720c */ /* 0x080fe40003f86270 */
[C---:B------:R-:W-:Y:S02]  /*9d80*/  ISETP.GE.AND P6, PT, R32.reuse, R10, PT ;  /* 0x0000000a2000720c */ /* 0x040fe40003fc6270 */
[----:B------:R-:W-:-:S02]  /*9d90*/  ISETP.GE.AND P5, PT, R32, R9, PT ;  /* 0x000000092000720c */ /* 0x000fc40003fa6270 */
[C---:B------:R-:W-:Y:S01]  /*9da0*/  ISETP.GE.AND P3, PT, R31.reuse, R10, PT ;  /* 0x0000000a1f00720c */ /* 0x040fe20003f66270 */
[----:B------:R-:W3:Y:S01]  /*9db0*/  MUFU.TANH R19, R19 ;  /* 0x0000001300137308 */ /* 0x000ee20000002400 */
[----:B------:R-:W-:Y:S02]  /*9dc0*/  ISETP.GE.AND P2, PT, R31, R9, PT ;  /* 0x000000091f00720c */ /* 0x000fe40003f46270 */
[----:B-1----:R-:W-:Y:S02]  /*9dd0*/  FSEL R203, R16, -INF , !P1 ;  /* 0xff80000010cb7808 */ /* 0x002fe40004800000 */
[----:B------:R-:W-:Y:S02]  /*9de0*/  FSEL R179, R231, -INF , !P4 ;  /* 0xff800000e7b37808 */ /* 0x000fe40006000000 */
[----:B------:R-:W-:Y:S01]  /*9df0*/  FSEL R68, R68, -INF , !P6 ;  /* 0xff80000044447808 */ /* 0x000fe20007000000 */
[----:B------:R-:W1:Y:S01]  /*9e00*/  MUFU.TANH R12, R12 ;  /* 0x0000000c000c7308 */ /* 0x000e620000002400 */
[----:B------:R-:W-:-:S02]  /*9e10*/  FSEL R70, R70, -INF , !P5 ;  /* 0xff80000046467808 */ /* 0x000fc40006800000 */
[----:B------:R-:W-:Y:S02]  /*9e20*/  FSEL R69, R69, -INF , !P3 ;  /* 0xff80000045457808 */ /* 0x000fe40005800000 */
[----:B------:R-:W-:Y:S02]  /*9e30*/  FSEL R71, R71, -INF , !P2 ;  /* 0xff80000047477808 */ /* 0x000fe40005000000 */
[-C--:B------:R-:W-:Y:S01]  /*9e40*/  ISETP.GE.AND P1, PT, R39, R10.reuse, PT ;  /* 0x0000000a2700720c */ /* 0x080fe20003f26270 */
[----:B------:R-:W4:Y:S01]  /*9e50*/  MUFU.TANH R5, R5 ;  /* 0x0000000500057308 */ /* 0x000f220000002400 */
[-C--:B------:R-:W-:Y:S02]  /*9e60*/  ISETP.GE.AND P4, PT, R30, R9.reuse, PT ;  /* 0x000000091e00720c */ /* 0x080fe40003f86270 */
[C---:B------:R-:W-:Y:S02]  /*9e70*/  ISETP.GE.AND P6, PT, R47.reuse, R10, PT ;  /* 0x0000000a2f00720c */ /* 0x040fe40003fc6270 */
[----:B------:R-:W-:-:S02]  /*9e80*/  ISETP.GE.AND P5, PT, R47, R9, PT ;  /* 0x000000092f00720c */ /* 0x000fc40003fa6270 */
[C---:B------:R-:W-:Y:S01]  /*9e90*/  ISETP.GE.AND P3, PT, R46.reuse, R10, PT ;  /* 0x0000000a2e00720c */ /* 0x040fe20003f66270 */
[----:B------:R-:W5:Y:S01]  /*9ea0*/  MUFU.TANH R4, R4 ;  /* 0x0000000400047308 */ /* 0x000f620000002400 */
[----:B------:R-:W-:Y:S02]  /*9eb0*/  ISETP.GE.AND P2, PT, R46, R9, PT ;  /* 0x000000092e00720c */ /* 0x000fe40003f46270 */
[----:B------:R-:W-:Y:S02]  /*9ec0*/  FSEL R207, R207, -INF , !P1 ;  /* 0xff800000cfcf7808 */ /* 0x000fe40004800000 */
[----:B------:R-:W-:Y:S02]  /*9ed0*/  FSEL R199, R226, -INF , !P4 ;  /* 0xff800000e2c77808 */ /* 0x000fe40006000000 */
[----:B------:R-:W-:Y:S01]  /*9ee0*/  FSEL R180, R229, -INF , !P6 ;  /* 0xff800000e5b47808 */ /* 0x000fe20007000000 */
[----:B------:R-:W1:Y:S01]  /*9ef0*/  MUFU.TANH R2, R2 ;  /* 0x0000000200027308 */ /* 0x000e620000002400 */
[----:B------:R-:W-:-:S02]  /*9f00*/  FSEL R200, R227, -INF , !P5 ;  /* 0xff800000e3c87808 */ /* 0x000fc40006800000 */
[----:B------:R-:W-:Y:S02]  /*9f10*/  FSEL R182, R48, -INF , !P3 ;  /* 0xff80000030b67808 */ /* 0x000fe40005800000 */
[----:B------:R-:W-:Y:S02]  /*9f20*/  FSEL R202, R50, -INF , !P2 ;  /* 0xff80000032ca7808 */ /* 0x000fe40005000000 */
[----:B------:R-:W-:Y:S02]  /*9f30*/  ISETP.GE.AND P1, PT, R224, 0x3, PT ;  /* 0x00000003e000780c */ /* 0x000fe40003f26270 */
        /* <DEDUP_REMOVED lines=10> */
[-C--:B------:R-:W-:Y:S02]  /*9fe0*/  ISETP.GE.AND P4, PT, R42, R9.reuse, PT ;  /* 0x000000092a00720c */ /* 0x080fe40003f86270 */
[CC--:B------:R-:W-:Y:S02]  /*9ff0*/  ISETP.GE.AND P6, PT, R41.reuse, R10.reuse, PT ;  /* 0x0000000a2900720c */ /* 0x0c0fe40003fc6270 */
[-C--:B------:R-:W-:Y:S02]  /*a000*/  ISETP.GE.AND P5, PT, R41, R9.reuse, PT ;  /* 0x000000092900720c */ /* 0x080fe40003fa6270 */
[C---:B------:R-:W-:Y:S02]  /*a010*/  ISETP.GE.AND P3, PT, R40.reuse, R10, PT ;  /* 0x0000000a2800720c */ /* 0x040fe40003f66270 */
[----:B------:R-:W-:-:S02]  /*a020*/  ISETP.GE.AND P2, PT, R40, R9, PT ;  /* 0x000000092800720c */ /* 0x000fc40003f46270 */
[----:B--2---:R-:W-:Y:S02]  /*a030*/  FSEL R213, R18, -INF , !P4 ;  /* 0xff80000012d57808 */ /* 0x004fe40006000000 */
[----:B------:R-:W-:Y:S02]  /*a040*/  FSEL R205, R17, -INF , !P6 ;  /* 0xff80000011cd7808 */ /* 0x000fe40007000000 */
[----:B---3--:R-:W-:Y:S02]  /*a050*/  FSEL R214, R19, -INF , !P5 ;  /* 0xff80000013d67808 */ /* 0x008fe40006800000 */
[----:B------:R-:W-:Y:S02]  /*a060*/  FSEL R209, R209, -INF , !P3 ;  /* 0xff800000d1d17808 */ /* 0x000fe40005800000 */
[----:B------:R-:W-:Y:S02]  /*a070*/  FSEL R218, R218, -INF , !P2 ;  /* 0xff800000dada7808 */ /* 0x000fe40005000000 */
[----:B------:R-:W-:-:S02]  /*a080*/  ISETP.GE.AND P4, PT, R39, R9, PT ;  /* 0x000000092700720c */ /* 0x000fc40003f86270 */
[CC--:B------:R-:W-:Y:S02]  /*a090*/  ISETP.GE.AND P6, PT, R35.reuse, R10.reuse, PT ;  /* 0x0000000a2300720c */ /* 0x0c0fe40003fc6270 */
[C---:B------:R-:W-:Y:S02]  /*a0a0*/  ISETP.GE.AND P5, PT, R0.reuse, R10, PT ;  /* 0x0000000a0000720c */ /* 0x040fe40003fa6270 */
[-C--:B------:R-:W-:Y:S02]  /*a0b0*/  ISETP.GE.AND P3, PT, R35, R9.reuse, PT ;  /* 0x000000092300720c */ /* 0x080fe40003f66270 */
[----:B------:R-:W-:Y:S02]  /*a0c0*/  ISETP.GE.AND P2, PT, R0, R9, PT ;  /* 0x000000090000720c */ /* 0x000fe40003f46270 */
[----:B------:R-:W-:Y:S02]  /*a0d0*/  FSEL R217, R217, -INF , !P4 ;  /* 0xff800000d9d97808 */ /* 0x000fe40006000000 */
[----:B-1----:R-:W-:-:S02]  /*a0e0*/  FSEL R208, R12, -INF , !P6 ;  /* 0xff8000000cd07808 */ /* 0x002fc40007000000 */
[----:B----4-:R-:W-:Y:S02]  /*a0f0*/  FSEL R210, R5, -INF , !P5 ;  /* 0xff80000005d27808 */ /* 0x010fe40006800000 */
[----:B-----5:R-:W-:Y:S02]  /*a100*/  FSEL R216, R4, -INF , !P3 ;  /* 0xff80000004d87808 */ /* 0x020fe40005800000 */
[----:B------:R-:W-:Y:S01]  /*a110*/  FSEL R215, R2, -INF , !P2 ;  /* 0xff80000002d77808 */ /* 0x000fe20005000000 */
[----:B------:R-:W-:Y:S05]  /*a120*/  @!P1 BRA `(.L_x_440) ;  /* 0x0000039000009947 */ /* 0x000fea0003800000 */
[----:B------:R-:W2:Y:S04]  /*a130*/  LDL.64 R244, [R1+0x28] ;  /* 0x0000280001f47983 */ /* 0x000ea80000100a00 */
[----:B------:R-:W3:Y:S04]  /*a140*/  LDL.64 R246, [R1+0x20] ;  /* 0x0000200001f67983 */ /* 0x000ee80000100a00 */
        /* <DEDUP_REMOVED lines=53> */
.L_x_442:
[----:B------:R-:W-:Y:S05]  /*a4a0*/  BSYNC B0 ;  /* 0x0000000000007941 */ /* 0x000fea0003800000 */
.L_x_441:
[----:B------:R-:W0:Y:S02]  /*a4b0*/  LDGDEPBAR ;  /* 0x00000000000079af */ /* 0x000e240000000000 */
.L_x_440:
[----:B-1----:R-:W2:Y:S04]  /*a4c0*/  LDL.LU R5, [R1+0x4] ;  /* 0x0000040001057983 */ /* 0x002ea80000300800 */
[----:B------:R-:W3:Y:S01]  /*a4d0*/  LDL.LU R6, [R1+0x8] ;  /* 0x0000080001067983 */ /* 0x000ee20000300800 */
[----:B------:R-:W-:-:S03]  /*a4e0*/  FMNMX.FTZ R0, R38, R56, !PT ;  /* 0x0000003826007209 */ /* 0x000fc60007810000 */
[----:B------:R-:W-:Y:S01]  /*a4f0*/  LDSM.16.MT88.4 R12, [R185+0x4000] ;  /* 0x00400000b90c783b */ /* 0x000fe20000004200 */
[----:B------:R-:W-:-:S03]  /*a500*/  FMNMX.FTZ R0, R57, R0, !PT ;  /* 0x0000000039007209 */ /* 0x000fc60007810000 */
[----:B------:R-:W-:Y:S01]  /*a510*/  LDSM.16.MT88.4 R16, [R186+0x4000] ;  /* 0x00400000ba10783b */ /* 0x000fe20000004200 */
        /* <DEDUP_REMOVED lines=37> */
[--C-:B------:R-:W-:Y:S01]  /*a770*/  FFMA.FTZ R2, R56, c[0x0][0x23c], -R0.reuse ;  /* 0x00008f0038027a23 */ /* 0x100fe20000010800 */
[----:B------:R-:W-:Y:S01]  /*a780*/  MOV R56, R252 ;  /* 0x000000fc00387202 */ /* 0x000fe20000000f00 */
[--C-:B------:R-:W-:Y:S02]  /*a790*/  FFMA.FTZ R4, R60, c[0x0][0x23c], -R0.reuse ;  /* 0x00008f003c047a23 */ /* 0x100fe40000010800 */
[----:B------:R1:W-:Y:S08]  /*a7a0*/  MUFU.EX2 R245, R2 ;  /* 0x0000000200f57308 */ /* 0x0003f00000000800 */
[----:B------:R4:W-:Y:S01]  /*a7b0*/  MUFU.EX2 R252, R4 ;  /* 0x0000000400fc7308 */ /* 0x0009e20000000800 */
[----:B-1----:R-:W-:-:S07]  /*a7c0*/  FFMA.FTZ R2, R57, c[0x0][0x23c], -R0 ;  /* 0x00008f0039027a23 */ /* 0x002fce0000010800 */
[----:B------:R1:W-:Y:S01]  /*a7d0*/  MUFU.EX2 R246, R2 ;  /* 0x0000000200f67308 */ /* 0x0003e20000000800 */
[----:B----4-:R-:W-:-:S07]  /*a7e0*/  FFMA.FTZ R4, R61, c[0x0][0x23c], -R0 ;  /* 0x00008f003d047a23 */ /* 0x010fce0000010800 */
[----:B------:R4:W-:Y:S01]  /*a7f0*/  MUFU.EX2 R249, R4 ;  /* 0x0000000400f97308 */ /* 0x0009e20000000800 */
[----:B-1----:R-:W-:-:S07]  /*a800*/  FFMA.FTZ R2, R58, c[0x0][0x23c], -R0 ;  /* 0x00008f003a027a23 */ /* 0x002fce0000010800 */
[----:B------:R1:W-:Y:S01]  /*a810*/  MUFU.EX2 R247, R2 ;  /* 0x0000000200f77308 */ /* 0x0003e20000000800 */
[--C-:B----4-:R-:W-:Y:S02]  /*a820*/  FFMA.FTZ R4, R64, c[0x0][0x23c], -R0.reuse ;  /* 0x00008f0040047a23 */ /* 0x110fe40000010800 */
[----:B-1----:R-:W-:-:S05]  /*a830*/  FFMA.FTZ R2, R59, c[0x0][0x23c], -R0 ;  /* 0x00008f003b027a23 */ /* 0x002fca0000010800 */
[----:B------:R1:W-:Y:S02]  /*a840*/  MUFU.EX2 R248, R2 ;  /* 0x0000000200f87308 */ /* 0x0003e40000000800 */
[----:B-1----:R-:W-:-:S04]  /*a850*/  FMNMX.FTZ R2, R37, R101, !PT ;  /* 0x0000006525027209 */ /* 0x002fc80007810000 */
[----:B------:R-:W-:-:S04]  /*a860*/  FMNMX.FTZ R2, R103, R2, !PT ;  /* 0x0000000267027209 */ /* 0x000fc80007810000 */
[----:B------:R-:W-:-:S04]  /*a870*/  FMNMX.FTZ R2, R104, R2, !PT ;  /* 0x0000000268027209 */ /* 0x000fc80007810000 */
[----:B------:R-:W-:-:S04]  /*a880*/  FMNMX.FTZ R2, R105, R2, !PT ;  /* 0x0000000269027209 */ /* 0x000fc80007810000 */
[----:B------:R-:W-:Y:S02]  /*a890*/  FMNMX.FTZ R2, R108, R2, !PT ;  /* 0x000000026c027209 */ /* 0x000fe40007810000 */
[----:B--2---:R-:W-:Y:S02]  /*a8a0*/  MOV R59, R5 ;  /* 0x00000005003b7202 */ /* 0x004fe40000000f00 */
[----:B------:R-:W-:Y:S02]  /*a8b0*/  FMNMX.FTZ R2, R109, R2, !PT ;  /* 0x000000026d027209 */ /* 0x000fe40007810000 */
        /* <DEDUP_REMOVED lines=37> */
[----:B------:R1:W3:Y:S02]  /*ab10*/  MUFU.EX2 R23, R4 ;  /* 0x0000000400177308 */ /* 0x0002e40000000800 */
        /* <DEDUP_REMOVED lines=14> */
[--C-:B-1----:R-:W-:Y:S01]  /*ac00*/  FFMA.FTZ R4, R85, c[0x0][0x23c], -R0.reuse ;  /* 0x00008f0055047a23 */ /* 0x102fe20000010800 */
[----:B--2---:R-:W-:Y:S02]  /*ac10*/  MOV R85, R5 ;  /* 0x0000000500557202 */ /* 0x004fe40000000f00 */
[----:B------:R-:W1:Y:S03]  /*ac20*/  SHFL.BFLY PT, R5, R2, 0x2, 0x1f ;  /* 0x0c401f0002057f89 */ /* 0x000e6600000e0000 */
[----:B------:R2:W-:Y:S02]  /*ac30*/  MUFU.EX2 R84, R4 ;  /* 0x0000000400547308 */ /* 0x0005e40000000800 */
[----:B--2---:R-:W-:-:S06]  /*ac40*/  FFMA.FTZ R4, R86, c[0x0][0x23c], -R0 ;  /* 0x00008f0056047a23 */ /* 0x004fcc0000010800 */
[----:B------:R2:W-:Y:S01]  /*ac50*/  MUFU.EX2 R86, R4 ;  /* 0x0000000400567308 */ /* 0x0005e20000000800 */
[----:B-1----:R-:W-:-:S05]  /*ac60*/  FMNMX.FTZ R2, R2, R5, !PT ;  /* 0x0000000502027209 */ /* 0x002fca0007810000 */
[----:B------:R-:W1:Y:S01]  /*ac70*/  SHFL.BFLY PT, R5, R2, 0x1, 0x1f ;  /* 0x0c201f0002057f89 */ /* 0x000e6200000e0000 */
[----:B--2---:R-:W-:Y:S01]  /*ac80*/  FFMA.FTZ R4, R87, c[0x0][0x23c], -R0 ;  /* 0x00008f0057047a23 */ /* 0x004fe20000010800 */
[----:B------:R-:W-:-:S03]  /*ac90*/  MOV R87, R6 ;  /* 0x0000000600577202 */ /* 0x000fc60000000f00 */
[----:B------:R2:W-:Y:S01]  /*aca0*/  MUFU.EX2 R50, R4 ;  /* 0x0000000400327308 */ /* 0x0005e20000000800 */
[----:B-1----:R-:W-:Y:S01]  /*acb0*/  FMNMX.FTZ R62, R2, R5, !PT ;  /* 0x00000005023e7209 */ /* 0x002fe20007810000 */
[--C-:B------:R-:W-:Y:S02]  /*acc0*/  FFMA.FTZ R2, R100, c[0x0][0x23c], -R0.reuse ;  /* 0x00008f0064027a23 */ /* 0x100fe40000010800 */
[--C-:B------:R-:W-:Y:S01]  /*acd0*/  FFMA.FTZ R5, R102, c[0x0][0x23c], -R0.reuse ;  /* 0x00008f0066057a23 */ /* 0x100fe20000010800 */
[----:B------:R-:W-:Y:S01]  /*ace0*/  FSETP.NEU.FTZ.AND P3, PT, R62, -INF , PT ;  /* 0xff8000003e00780b */ /* 0x000fe20003f7d000 */
[----:B--2---:R-:W-:Y:S02]  /*acf0*/  FFMA.FTZ R4, R88, c[0x0][0x23c], -R0 ;  /* 0x00008f0058047a23 */ /* 0x004fe40000010800 */
[----:B------:R-:W-:Y:S01]  /*ad00*/  MUFU.EX2 R81, R2 ;  /* 0x0000000200517308 */ /* 0x000fe20000000800 */
[----:B---3--:R-:W-:-:S07]  /*ad10*/  MOV R88, R23 ;  /* 0x0000001700587202 */ /* 0x008fce0000000f00 */
        /* <DEDUP_REMOVED lines=8> */
[--C-:B-1----:R-:W-:Y:S01]  /*ada0*/  FFMA.FTZ R4, R93, c[0x0][0x23c], -R0.reuse ;  /* 0x00008f005d047a23 */ /* 0x102fe20000010800 */
[----:B--2---:R-:W-:Y:S02]  /*adb0*/  MOV R93, R20 ;  /* 0x00000014005d7202 */ /* 0x004fe40000000f00 */
[----:B------:R-:W-:Y:S03]  /*adc0*/  LDSM.16.MT88.4 R20, [R186+0x4400] ;  /* 0x00440000ba14783b */ /* 0x000fe60000004200 */
        /* <DEDUP_REMOVED lines=26> */
[----:B--2---:R-:W-:Y:S02]  /*af70*/  FMNMX.FTZ R0, R73, R2, !PT ;  /* 0x0000000249007209 */ /* 0x004fe40007810000 */
        /* <DEDUP_REMOVED lines=54> */
[----:B------:R-:W-:Y:S01]  /*b2e0*/  FMNMX.FTZ R2, R208, R2, !PT ;  /* 0x00000002d0027209 */ /* 0x000fe20007810000 */
        /* <DEDUP_REMOVED lines=23> */
[----:B--2---:R-:W-:-:S03]  /*b460*/  FFMA.FTZ R2, R121, c[0x0][0x23c], -R4 ;  /* 0x00008f0079027a23 */ /* 0x004fc60000010804 */
        /* <DEDUP_REMOVED lines=12> */
[----:B------:R-:W-:-:S03]  /*b530*/  FSETP.NEU.FTZ.AND P2, PT, R58, -INF , PT ;  /* 0xff8000003a00780b */ /* 0x000fc60003f5d000 */
[----:B------:R2:W-:Y:S01]  /*b540*/  MUFU.EX2 R126, R2 ;  /* 0x00000002007e7308 */ /* 0x0005e20000000800 */
[----:B------:R-:W-:-:S05]  /*b550*/  FSEL R7, R58, RZ, P2 ;  /* 0x000000ff3a077208 */ /* 0x000fca0001000000 */
[----:B------:R-:W-:-:S04]  /*b560*/  FADD.FTZ R7, R36, -R7 ;  /* 0x8000000724077221 */ /* 0x000fc80000010000 */
[----:B------:R-:W-:-:S04]  /*b570*/  FMUL.FTZ R7, R7, c[0x0][0x23c] ;  /* 0x00008f0007077a20 */ /* 0x000fc80000410000 */
[----:B------:R-:W3:Y:S01]  /*b580*/  MUFU.EX2 R64, R7 ;  /* 0x0000000700407308 */ /* 0x000ee20000000800 */
[----:B--2---:R-:W-:Y:S01]  /*b590*/  FFMA.FTZ R2, R130, c[0x0][0x23c], -R4 ;  /* 0x00008f0082027a23 */ /* 0x004fe20000010804 */
[----:B-1----:R-:W-:-:S04]  /*b5a0*/  FMNMX.FTZ R57, R5, R6, !PT ;  /* 0x0000000605397209 */ /* 0x002fc80007810000 */
[C---:B------:R-:W-:Y:S02]  /*b5b0*/  FSETP.NEU.FTZ.AND P0, PT, R57.reuse, -INF , PT ;  /* 0xff8000003900780b */ /* 0x040fe40003f1d000 */
[----:B------:R1:W-:Y:S02]  /*b5c0*/  MUFU.EX2 R130, R2 ;  /* 0x0000000200827308 */ /* 0x0003e40000000800 */
[----:B------:R-:W-:-:S05]  /*b5d0*/  FSEL R6, R57, RZ, P0 ;  /* 0x000000ff39067208 */ /* 0x000fca0000000000 */
[----:B------:R-:W-:Y:S02]  /*b5e0*/  FADD.FTZ R3, R3, -R6 ;  /* 0x8000000603037221 */ /* 0x000fe40000010000 */
[-C--:B---3--:R-:W-:Y:S02]  /*b5f0*/  FMUL.FTZ R136, R136, R64.reuse ;  /* 0x0000004088887220 */ /* 0x088fe40000410000 */
[----:B------:R-:W-:Y:S02]  /*b600*/  FMUL.FTZ R3, R3, c[0x0][0x23c] ;  /* 0x00008f0003037a20 */ /* 0x000fe40000410000 */
[-C--:B------:R-:W-:Y:S02]  /*b610*/  FMUL.FTZ R137, R137, R64.reuse ;  /* 0x0000004089897220 */ /* 0x080fe40000410000 */
[----:B-1----:R-:W-:Y:S01]  /*b620*/  FFMA.FTZ R2, R127, c[0x0][0x23c], -R4 ;  /* 0x00008f007f027a23 */ /* 0x002fe20000010804 */
[----:B------:R-:W1:Y:S01]  /*b630*/  MUFU.EX2 R65, R3 ;  /* 0x0000000300417308 */ /* 0x000e620000000800 */
[----:B------:R-:W-:-:S02]  /*b640*/  FMUL.FTZ R144, R144, R64 ;  /* 0x0000004090907220 */ /* 0x000fc40000410000 */
[-C--:B------:R-:W-:Y:S02]  /*b650*/  FMUL.FTZ R145, R145, R64.reuse ;  /* 0x0000004091917220 */ /* 0x080fe40000410000 */
[-C--:B------:R-:W-:Y:S02]  /*b660*/  FMUL.FTZ R156, R156, R64.reuse ;  /* 0x000000409c9c7220 */ /* 0x080fe40000410000 */
[-C--:B------:R-:W-:Y:S01]  /*b670*/  FMUL.FTZ R157, R157, R64.reuse ;  /* 0x000000409d9d7220 */ /* 0x080fe20000410000 */
[----:B------:R2:W-:Y:S01]  /*b680*/  MUFU.EX2 R127, R2 ;  /* 0x00000002007f7308 */ /* 0x0005e20000000800 */
[-C--:B------:R-:W-:Y:S02]  /*b690*/  FMUL.FTZ R160, R160, R64.reuse ;  /* 0x00000040a0a07220 */ /* 0x080fe40000410000 */
[----:B------:R-:W-:Y:S02]  /*b6a0*/  FMUL.FTZ R161, R161, R64 ;  /* 0x00000040a1a17220 */ /* 0x000fe40000410000 */
[----:B-1----:R-:W-:-:S02]  /*b6b0*/  FMUL.FTZ R138, R138, R65 ;  /* 0x000000418a8a7220 */ /* 0x002fc40000410000 */
[-C--:B------:R-:W-:Y:S02]  /*b6c0*/  FMUL.FTZ R139, R139, R65.reuse ;  /* 0x000000418b8b7220 */ /* 0x080fe40000410000 */
[-C--:B------:R-:W-:Y:S02]  /*b6d0*/  FMUL.FTZ R146, R146, R65.reuse ;  /* 0x0000004192927220 */ /* 0x080fe40000410000 */
[-C--:B------:R-:W-:Y:S02]  /*b6e0*/  FMUL.FTZ R147, R147, R65.reuse ;  /* 0x0000004193937220 */ /* 0x080fe40000410000 */
[----:B--2---:R-:W-:Y:S02]  /*b6f0*/  FFMA.FTZ R2, R128, c[0x0][0x23c], -R4 ;  /* 0x00008f0080027a23 */ /* 0x004fe40000010804 */
[-C--:B------:R-:W-:Y:S02]  /*b700*/  FMUL.FTZ R158, R158, R65.reuse ;  /* 0x000000419e9e7220 */ /* 0x080fe40000410000 */
[----:B------:R1:W-:Y:S01]  /*b710*/  MUFU.EX2 R234, R2 ;  /* 0x0000000200ea7308 */ /* 0x0003e20000000800 */
[----:B------:R-:W-:-:S02]  /*b720*/  FMUL.FTZ R159, R159, R65 ;  /* 0x000000419f9f7220 */ /* 0x000fc40000410000 */
[-C--:B------:R-:W-:Y:S02]  /*b730*/  FMUL.FTZ R162, R162, R65.reuse ;  /* 0x00000041a2a27220 */ /* 0x080fe40000410000 */
[----:B------:R-:W-:Y:S02]  /*b740*/  FMUL.FTZ R163, R163, R65 ;  /* 0x00000041a3a37220 */ /* 0x000fe40000410000 */
[--C-:B-1----:R-:W-:Y:S02]  /*b750*/  FFMA.FTZ R2, R129, c[0x0][0x23c], -R4.reuse ;  /* 0x00008f0081027a23 */ /* 0x102fe40000010804 */
[----:B------:R1:W-:Y:S08]  /*b760*/  MUFU.EX2 R129, R0 ;  /* 0x0000000000817308 */ /* 0x0003f00000000800 */
[----:B------:R2:W-:Y:S01]  /*b770*/  MUFU.EX2 R236, R2 ;  /* 0x0000000200ec7308 */ /* 0x0005e20000000800 */
[----:B-1----:R-:W-:-:S07]  /*b780*/  FFMA.FTZ R0, R131, c[0x0][0x23c], -R4 ;  /* 0x00008f0083007a23 */ /* 0x002fce0000010804 */
[----:B------:R-:W-:Y:S01]  /*b790*/  MUFU.EX2 R131, R0 ;  /* 0x0000000000837308 */ /* 0x000fe20000000800 */
[----:B--2---:R-:W-:-:S07]  /*b7a0*/  FFMA.FTZ R2, R122, c[0x0][0x23c], -R4 ;  /* 0x00008f007a027a23 */ /* 0x004fce0000010804 */
        /* <DEDUP_REMOVED lines=17> */
[----:B------:R-:W1:Y:S01]  /*b8c0*/  LDSM.16.MT88.4 R24, [R185+0x4400] ;  /* 0x00440000b918783b */ /* 0x000e620000004200 */
[----:B---3--:R-:W-:-:S06]  /*b8d0*/  F2FP.BF16.PACK_AB R8, R114, R97 ;  /* 0x000000617208723e */ /* 0x008fcc00000010ff */
[----:B------:R2:W3:Y:S08]  /*b8e0*/  MUFU.EX2 R116, R0 ;  /* 0x0000000000747308 */ /* 0x0004f00000000800 */
[----:B------:R4:W-:Y:S01]  /*b8f0*/  MUFU.EX2 R121, R6 ;  /* 0x0000000600797308 */ /* 0x0009e20000000800 */
[----:B--2---:R-:W-:Y:S01]  /*b900*/  FMUL.FTZ R0, R57, c[0x0][0x23c] ;  /* 0x00008f0039007a20 */ /* 0x004fe20000410000 */
[----:B---3--:R-:W-:-:S04]  /*b910*/  F2FP.BF16.PACK_AB R10, R122, R116 ;  /* 0x000000747a0a723e */ /* 0x008fc800000010ff */
[----:B------:R-:W-:Y:S02]  /*b920*/  FSEL R0, R0, RZ, P0 ;  /* 0x000000ff00007208 */ /* 0x000fe40000000000 */
[----:B----4-:R-:W-:-:S03]  /*b930*/  MOV R6, R81 ;  /* 0x0000005100067202 */ /* 0x010fc60000000f00 */
[----:B------:R-:W-:-:S04]  /*b940*/  FFMA.FTZ R5, R29, c[0x0][0x23c], -R0 ;  /* 0x00008f001d057a23 */ /* 0x000fc80000010800 */
        /* <DEDUP_REMOVED lines=8> */
[----:B--2---:R-:W-:Y:S02]  /*b9d0*/  FSEL R5, R63, RZ, P4 ;  /* 0x000000ff3f057208 */ /* 0x004fe40002000000 */
[----:B---3--:R-:W-:-:S03]  /*b9e0*/  F2FP.BF16.PACK_AB R11, R117, R115 ;  /* 0x00000073750b723e */ /* 0x008fc600000010ff */
[----:B------:R-:W-:Y:S01]  /*b9f0*/  FADD.FTZ R7, R38, -R5 ;  /* 0x8000000526077221 */ /* 0x000fe20000010000 */
[----:B------:R-:W-:-:S03]  /*ba00*/  FSEL R5, R62, RZ, P3 ;  /* 0x000000ff3e057208 */ /* 0x000fc60001800000 */
[----:B------:R-:W-:Y:S01]  /*ba10*/  FMUL.FTZ R7, R7, c[0x0][0x23c] ;  /* 0x00008f0007077a20 */ /* 0x000fe20000410000 */
[----:B------:R-:W-:Y:S01]  /*ba20*/  HMMA.16816.F32.BF16 R32, R8, R12, R136 ;  /* 0x0000000c0820723c */ /* 0x000fe20000041888 */
[----:B------:R-:W-:-:S04]  /*ba30*/  FADD.FTZ R3, R37, -R5 ;  /* 0x8000000525037221 */ /* 0x000fc80000010000 */
[----:B------:R-:W-:Y:S01]  /*ba40*/  FMUL.FTZ R3, R3, c[0x0][0x23c] ;  /* 0x00008f0003037a20 */ /* 0x000fe20000410000 */
[----:B------:R-:W2:Y:S02]  /*ba50*/  MUFU.EX2 R7, R7 ;  /* 0x0000000700077308 */ /* 0x000ea40000000800 */
[C---:B------:R-:W-:Y:S06]  /*ba60*/  HMMA.16816.F32.BF16 R28, R8.reuse, R14, R144 ;  /* 0x0000000e081c723c */ /* 0x040fec0000041890 */
[----:B------:R3:W4:Y:S02]  /*ba70*/  MUFU.EX2 R5, R3 ;  /* 0x0000000300057308 */ /* 0x0007240000000800 */
[----:B------:R-:W-:Y:S01]  /*ba80*/  HMMA.16816.F32.BF16 R44, R8, R16, R156 ;  /* 0x00000010082c723c */ /* 0x000fe2000004189c */
[----:B--2---:R-:W-:-:S07]  /*ba90*/  FMUL.FTZ R140, R140, R7 ;  /* 0x000000078c8c7220 */ /* 0x004fce0000410000 */
[----:B------:R-:W-:Y:S01]  /*baa0*/  HMMA.16816.F32.BF16 R40, R8, R18, R160 ;  /* 0x000000120828723c */ /* 0x000fe200000418a0 */
[-C--:B------:R-:W-:Y:S02]  /*bab0*/  FMUL.FTZ R141, R141, R7.reuse ;  /* 0x000000078d8d7220 */ /* 0x080fe40000410000 */
[-C--:B------:R-:W-:Y:S02]  /*bac0*/  FMUL.FTZ R148, R148, R7.reuse ;  /* 0x0000000794947220 */ /* 0x080fe40000410000 */
[----:B------:R-:W-:Y:S02]  /*bad0*/  FMUL.FTZ R149, R149, R7 ;  /* 0x0000000795957220 */ /* 0x000fe40000410000 */
[--C-:B---3--:R-:W-:Y:S01]  /*bae0*/  FFMA.FTZ R3, R125, c[0x0][0x23c], -R0.reuse ;  /* 0x00008f007d037a23 */ /* 0x108fe20000010800 */
[----:B------:R-:W-:Y:S01]  /*baf0*/  F2FP.BF16.PACK_AB R8, R246, R245 ;  /* 0x000000f5f608723e */ /* 0x000fe200000010ff */
[----:B----4-:R-:W-:Y:S01]  /*bb00*/  FMUL.FTZ R142, R142, R5 ;  /* 0x000000058e8e7220 */ /* 0x010fe20000410000 */
[----:B------:R-:W-:Y:S01]  /*bb10*/  F2FP.BF16.PACK_AB R9, R227, R226 ;  /* 0x000000e2e309723e */ /* 0x000fe200000010ff */
[----:B------:R2:W-:Y:S01]  /*bb20*/  MUFU.EX2 R111, R3 ;  /* 0x00000003006f7308 */ /* 0x0005e20000000800 */
[----:B------:R-:W-:Y:S01]  /*bb30*/  F2FP.BF16.PACK_AB R10, R248, R247 ;  /* 0x000000f7f80a723e */ /* 0x000fe200000010ff */
[----:B------:R-:W-:Y:S01]  /*bb40*/  FMUL.FTZ R143, R143, R5 ;  /* 0x000000058f8f7220 */ /* 0x000fe20000410000 */
[----:B------:R-:W-:Y:S01]  /*bb50*/  F2FP.BF16.PACK_AB R11, R244, R237 ;  /* 0x000000edf40b723e */ /* 0x000fe200000010ff */
[----:B------:R-:W-:Y:S01]  /*bb60*/  FMUL.FTZ R150, R150, R5 ;  /* 0x0000000596967220 */ /* 0x000fe20000410000 */
[----:B------:R-:W-:Y:S01]  /*bb70*/  MOV R163, R87 ;  /* 0x0000005700a37202 */ /* 0x000fe20000000f00 */
[----:B------:R-:W-:Y:S01]  /*bb80*/  FMUL.FTZ R151, R151, R5 ;  /* 0x0000000597977220 */ /* 0x000fe20000410000 */
[----:B------:R-:W-:Y:S01]  /*bb90*/  MOV R162, R85 ;  /* 0x0000005500a27202 */ /* 0x000fe20000000f00 */
[-C--:B------:R-:W-:Y:S01]  /*bba0*/  FMUL.FTZ R152, R152, R7.reuse ;  /* 0x0000000798987220 */ /* 0x080fe20000410000 */
[----:B------:R-:W-:Y:S01]  /*bbb0*/  MOV R87, R84 ;  /* 0x0000005400577202 */ /* 0x000fe20000000f00 */
[----:B------:R-:W-:Y:S01]  /*bbc0*/  FMUL.FTZ R153, R153, R7 ;  /* 0x0000000799997220 */ /* 0x000fe20000410000 */
[----:B------:R-:W-:Y:S01]  /*bbd0*/  MOV R85, R77 ;  /* 0x0000004d00557202 */ /* 0x000fe20000000f00 */
[----:B------:R-:W-:Y:S01]  /*bbe0*/  FMUL.FTZ R154, R154, R5 ;  /* 0x000000059a9a7220 */ /* 0x000fe20000410000 */
[----:B------:R-:W-:Y:S01]  /*bbf0*/  MOV R84, R55 ;  /* 0x0000003700547202 */ /* 0x000fe20000000f00 */
[----:B------:R-:W-:Y:S01]  /*bc00*/  FMUL.FTZ R155, R155, R5 ;  /* 0x000000059b9b7220 */ /* 0x000fe20000410000 */
[----:B------:R-:W-:Y:S01]  /*bc10*/  MOV R77, R54 ;  /* 0x00000036004d7202 */ /* 0x000fe20000000f00 */
[----:B--2---:R-:W-:Y:S01]  /*bc20*/  FFMA.FTZ R3, R168, c[0x0][0x23c], -R0 ;  /* 0x00008f00a8037a23 */ /* 0x004fe20000010800 */
[C---:B------:R-:W-:Y:S01]  /*bc30*/  HMMA.16816.F32.BF16 R52, R8.reuse, R12, R140 ;  /* 0x0000000c0834723c */ /* 0x040fe2000004188c */
[-C--:B------:R-:W-:Y:S01]  /*bc40*/  FMUL.FTZ R164, R164, R7.reuse ;  /* 0x00000007a4a47220 */ /* 0x080fe20000410000 */
[----:B------:R-:W-:Y:S01]  /*bc50*/  MOV R161, R92 ;  /* 0x0000005c00a17202 */ /* 0x000fe20000000f00 */
[----:B------:R2:W3:Y:S01]  /*bc60*/  MUFU.EX2 R113, R3 ;  /* 0x0000000300717308 */ /* 0x0004e20000000800 */
[----:B------:R-:W-:Y:S01]  /*bc70*/  FMUL.FTZ R165, R165, R7 ;  /* 0x00000007a5a57220 */ /* 0x000fe20000410000 */
[----:B------:R-:W-:Y:S01]  /*bc80*/  MOV R160, R89 ;  /* 0x0000005900a07202 */ /* 0x000fe20000000f00 */
[----:B------:R-:W-:Y:S01]  /*bc90*/  FMUL.FTZ R166, R166, R5 ;  /* 0x00000005a6a67220 */ /* 0x000fe20000410000 */
[----:B------:R-:W-:Y:S01]  /*bca0*/  MOV R89, R87 ;  /* 0x0000005700597202 */ /* 0x000fe20000000f00 */
[----:B------:R-:W-:Y:S01]  /*bcb0*/  FMUL.FTZ R167, R167, R5 ;  /* 0x00000005a7a77220 */ /* 0x000fe20000410000 */
[----:B------:R-:W-:Y:S01]  /*bcc0*/  HMMA.16816.F32.BF16 R148, R8, R14, R148 ;  /* 0x0000000e0894723c */ /* 0x000fe20000041894 */
[----:B------:R-:W4:Y:S01]  /*bcd0*/  LDSM.16.MT88.4 R12, [R185+0x4800] ;  /* 0x00480000b90c783b */ /* 0x000f220000004200 */
[----:B------:R-:W-:-:S02]  /*bce0*/  MOV R87, R48 ;  /* 0x0000003000577202 */ /* 0x000fc40000000f00 */
[----:B------:R-:W-:Y:S02]  /*bcf0*/  MOV R125, R80 ;  /* 0x00000050007d7202 */ /* 0x000fe40000000f00 */
[----:B------:R-:W-:Y:S02]  /*bd00*/  MOV R168, R79 ;  /* 0x0000004f00a87202 */ /* 0x000fe40000000f00 */
[----:B------:R-:W-:Y:S01]  /*bd10*/  HMMA.16816.F32.BF16 R152, R8, R16, R152 ;  /* 0x000000100898723c */ /* 0x000fe20000041898 */
[----:B--2---:R-:W-:Y:S01]  /*bd20*/  FFMA.FTZ R3, R134, c[0x0][0x23c], -R0 ;  /* 0x00008f0086037a23 */ /* 0x004fe20000010800 */
[----:B------:R-:W-:-:S03]  /*bd30*/  MOV R134, R78 ;  /* 0x0000004e00867202 */ /* 0x000fc60000000f00 */
[----:B------:R2:W-:Y:S03]  /*bd40*/  MUFU.EX2 R112, R3 ;  /* 0x0000000300707308 */ /* 0x0005e60000000800 */
[----:B------:R-:W-:Y:S01]  /*bd50*/  HMMA.16816.F32.BF16 R164, R8, R18, R164 ;  /* 0x0000001208a4723c */ /* 0x000fe200000418a4 */
[----:B------:R-:W5:Y:S06]  /*bd60*/  LDSM.16.MT88.4 R16, [R186+0x4800] ;  /* 0x00480000ba10783b */ /* 0x000f6c0000004200 */
[----:B------:R-:W-:-:S02]  /*bd70*/  F2FP.BF16.PACK_AB R8, R120, R123 ;  /* 0x0000007b7808723e */ /* 0x000fc400000010ff */
[----:B---3--:R-:W-:Y:S02]  /*bd80*/  F2FP.BF16.PACK_AB R9, R113, R111 ;  /* 0x0000006f7109723e */ /* 0x008fe400000010ff */
[----:B------:R-:W-:Y:S01]  /*bd90*/  F2FP.BF16.PACK_AB R10, R121, R119 ;  /* 0x00000077790a723e */ /* 0x000fe200000010ff */
[----:B--2---:R-:W-:Y:S01]  /*bda0*/  FFMA.FTZ R3, R135, c[0x0][0x23c], -R0 ;  /* 0x00008f0087037a23 */ /* 0x004fe20000010800 */
[----:B------:R-:W-:Y:S02]  /*bdb0*/  MOV R135, R88 ;  /* 0x0000005800877202 */ /* 0x000fe40000000f00 */
[----:B------:R-:W-:Y:S01]  /*bdc0*/  MOV R88, R82 ;  /* 0x0000005200587202 */ /* 0x000fe20000000f00 */
[----:B------:R2:W3:Y:S01]  /*bdd0*/  MUFU.EX2 R110, R3 ;  /* 0x00000003006e7308 */ /* 0x0004e20000000800 */
[----:B------:R-:W-:Y:S01]  /*bde0*/  MOV R82, R49 ;  /* 0x0000003100527202 */ /* 0x000fe20000000f00 */
[----:B--2---:R-:W-:Y:S01]  /*bdf0*/  FFMA.FTZ R3, R106, c[0x0][0x23c], -R2 ;  /* 0x00008f006a037a23 */ /* 0x004fe20000010802 */
[----:B---3--:R-:W-:-:S05]  /*be00*/  F2FP.BF16.PACK_AB R11, R110, R112 ;  /* 0x000000706e0b723e */ /* 0x008fca00000010ff */
[----:B------:R2:W-:Y:S02]  /*be10*/  MUFU.EX2 R106, R3 ;  /* 0x00000003006a7308 */ /* 0x0005e40000000800 */
[C---:B-1----:R-:W-:Y:S08]  /*be20*/  HMMA.16816.F32.BF16 R32, R8.reuse, R24, R32 ;  /* 0x000000180820723c */ /* 0x042ff00000041820 */
[----:B------:R-:W-:Y:S01]  /*be30*/  HMMA.16816.F32.BF16 R28, R8, R26, R28 ;  /* 0x0000001a081c723c */ /* 0x000fe2000004181c */
[----:B--2---:R-:W-:-:S04]  /*be40*/  FFMA.FTZ R3, R107, c[0x0][0x23c], -R2 ;  /* 0x00008f006b037a23 */ /* 0x004fc80000010802 */
[----:B------:R1:W2:Y:S03]  /*be50*/  MUFU.EX2 R105, R3 ;  /* 0x0000000300697308 */ /* 0x0002a60000000800 */
[C---:B------:R-:W-:Y:S08]  /*be60*/  HMMA.16816.F32.BF16 R44, R8.reuse, R20, R44 ;  /* 0x00000014082c723c */ /* 0x040ff0000004182c */
[----:B------:R-:W-:Y:S01]  /*be70*/  HMMA.16816.F32.BF16 R40, R8, R22, R40 ;  /* 0x000000160828723c */ /* 0x000fe20000041828 */
[----:B-1----:R-:W-:-:S06]  /*be80*/  FFMA.FTZ R3, R124, c[0x0][0x23c], -R2 ;  /* 0x00008f007c037a23 */ /* 0x002fcc0000010802 */
[----:B------:R-:W-:Y:S02]  /*be90*/  F2FP.BF16.PACK_AB R8, R249, R252 ;  /* 0x000000fcf908723e */ /* 0x000fe400000010ff */
[----:B------:R-:W-:Y:S01]  /*bea0*/  F2FP.BF16.PACK_AB R9, R243, R242 ;  /* 0x000000f2f309723e */ /* 0x000fe200000010ff */
[----:B------:R1:W-:Y:S01]  /*beb0*/  MUFU.EX2 R104, R3 ;  /* 0x0000000300687308 */ /* 0x0003e20000000800 */
[----:B------:R-:W-:Y:S02]  /*bec0*/  F2FP.BF16.PACK_AB R10, R162, R163 ;  /* 0x000000a3a20a723e */ /* 0x000fe400000010ff */
[----:B------:R-:W-:Y:S02]  /*bed0*/  F2FP.BF16.PACK_AB R11, R240, R241 ;  /* 0x000000f1f00b723e */ /* 0x000fe400000010ff */
[----:B------:R-:W-:Y:S01]  /*bee0*/  MOV R124, R61 ;  /* 0x0000003d007c7202 */ /* 0x000fe20000000f00 */
[----:B------:R-:W-:-:S04]  /*bef0*/  FFMA.FTZ R61, R223, c[0x0][0x23c], -R4 ;  /* 0x00008f00df3d7a23 */ /* 0x000fc80000010804 */
[----:B------:R-:W-:Y:S01]  /*bf00*/  HMMA.16816.F32.BF16 R152, R8, R20, R152 ;  /* 0x000000140898723c */ /* 0x000fe20000041898 */
[----:B-1----:R-:W-:Y:S01]  /*bf10*/  FFMA.FTZ R3, R133, c[0x0][0x23c], -R2 ;  /* 0x00008f0085037a23 */ /* 0x002fe20000010802 */
[----:B------:R-:W-:-:S06]  /*bf20*/  MOV R133, R66 ;  /* 0x0000004200857202 */ /* 0x000fcc0000000f00 */
[C---:B------:R-:W-:Y:S01]  /*bf30*/  HMMA.16816.F32.BF16 R164, R8.reuse, R22, R164 ;  /* 0x0000001608a4723c */ /* 0x040fe200000418a4 */
[----:B------:R-:W1:Y:S01]  /*bf40*/  LDSM.16.MT88.4 R20, [R185+0x4c00] ;  /* 0x004c0000b914783b */ /* 0x000e620000004200 */
[----:B------:R3:W2:Y:S06]  /*bf50*/  MUFU.EX2 R103, R3 ;  /* 0x0000000300677308 */ /* 0x0006ac0000000800 */
[C---:B------:R-:W-:Y:S08]  /*bf60*/  HMMA.16816.F32.BF16 R52, R8.reuse, R24, R52 ;  /* 0x000000180834723c */ /* 0x040ff00000041834 */
[----:B------:R-:W-:Y:S01]  /*bf70*/  HMMA.16816.F32.BF16 R148, R8, R26, R148 ;  /* 0x0000001a0894723c */ /* 0x000fe20000041894 */
[----:B------:R-:W1:Y:S01]  /*bf80*/  LDSM.16.MT88.4 R24, [R186+0x4c00] ;  /* 0x004c0000ba18783b */ /* 0x000e620000004200 */
[----:B---3--:R-:W-:Y:S01]  /*bf90*/  FFMA.FTZ R3, R169, c[0x0][0x23c], -R0 ;  /* 0x00008f00a9037a23 */ /* 0x008fe20000010800 */
[----:B------:R-:W-:-:S03]  /*bfa0*/  MOV R169, R67 ;  /* 0x0000004300a97202 */ /* 0x000fc60000000f00 */
[----:B------:R3:W-:Y:S01]  /*bfb0*/  MUFU.EX2 R101, R3 ;  /* 0x0000000300657308 */ /* 0x0007e20000000800 */
[----:B--2---:R-:W-:Y:S02]  /*bfc0*/  F2FP.BF16.PACK_AB R8, R105, R106 ;  /* 0x0000006a6908723e */ /* 0x004fe400000010ff */
[----:B------:R-:W-:Y:S01]  /*bfd0*/  F2FP.BF16.PACK_AB R10, R103, R104 ;  /* 0x00000068670a723e */ /* 0x000fe200000010ff */
[----:B---3--:R-:W-:Y:S01]  /*bfe0*/  FFMA.FTZ R3, R170, c[0x0][0x23c], -R0 ;  /* 0x00008f00aa037a23 */ /* 0x008fe20000010800 */
[----:B------:R-:W-:-:S03]  /*bff0*/  MOV R170, R76 ;  /* 0x0000004c00aa7202 */ /* 0x000fc60000000f00 */
[----:B------:R2:W3:Y:S02]  /*c000*/  MUFU.EX2 R102, R3 ;  /* 0x0000000300667308 */ /* 0x0004e40000000800 */
[----:B--2---:R-:W-:Y:S01]  /*c010*/  FFMA.FTZ R3, R171, c[0x0][0x23c], -R0 ;  /* 0x00008f00ab037a23 */ /* 0x004fe20000010800 */
[----:B------:R-:W-:Y:S02]  /*c020*/  MOV R171, R93 ;  /* 0x0000005d00ab7202 */ /* 0x000fe40000000f00 */
[----:B---3--:R-:W-:-:S03]  /*c030*/  F2FP.BF16.PACK_AB R9, R102, R101 ;  /* 0x000000656609723e */ /* 0x008fc600000010ff */
[----:B------:R2:W-:Y:S02]  /*c040*/  MUFU.EX2 R100, R3 ;  /* 0x0000000300647308 */ /* 0x0005e40000000800 */
[----:B--2---:R-:W-:-:S06]  /*c050*/  FFMA.FTZ R3, R98, c[0x0][0x23c], -R0 ;  /* 0x00008f0062037a23 */ /* 0x004fcc0000010800 */
[----:B------:R2:W3:Y:S02]  /*c060*/  MUFU.EX2 R98, R3 ;  /* 0x0000000300627308 */ /* 0x0004e40000000800 */
[----:B--2---:R-:W-:Y:S01]  /*c070*/  FFMA.FTZ R3, R178, c[0x0][0x23c], -R4 ;  /* 0x00008f00b2037a23 */ /* 0x004fe20000010804 */
[----:B---3--:R-:W-:Y:S02]  /*c080*/  F2FP.BF16.PACK_AB R11, R98, R100 ;  /* 0x00000064620b723e */ /* 0x008fe400000010ff */
[----:B------:R-:W-:-:S03]  /*c090*/  MOV R178, R83 ;  /* 0x0000005300b27202 */ /* 0x000fc60000000f00 */
[----:B------:R2:W-:Y:S01]  /*c0a0*/  MUFU.EX2 R107, R3 ;  /* 0x00000003006b7308 */ /* 0x0005e20000000800 */
[----:B------:R-:W-:Y:S01]  /*c0b0*/  MOV R83, R51 ;  /* 0x0000003300537202 */ /* 0x000fe20000000f00 */
[--C-:B--2---:R-:W-:Y:S01]  /*c0c0*/  FFMA.FTZ R3, R99, c[0x0][0x23c], -R2.reuse ;  /* 0x00008f0063037a23 */ /* 0x104fe20000010802 */
[----:B------:R-:W-:Y:S02]  /*c0d0*/  MOV R99, R50 ;  /* 0x0000003200637202 */ /* 0x000fe40000000f00 */
[C---:B----4-:R-:W-:Y:S03]  /*c0e0*/  HMMA.16816.F32.BF16 R48, R8.reuse, R12, R32 ;  /* 0x0000000c0830723c */ /* 0x050fe60000041820 */
[----:B------:R2:W-:Y:S05]  /*c0f0*/  MUFU.EX2 R95, R3 ;  /* 0x00000003005f7308 */ /* 0x0005ea0000000800 */
[----:B-----5:R-:W-:Y:S01]  /*c100*/  HMMA.16816.F32.BF16 R32, R8, R16, R44 ;  /* 0x000000100820723c */ /* 0x020fe2000004182c */
[----:B--2---:R-:W-:-:S04]  /*c110*/  FFMA.FTZ R3, R90, c[0x0][0x23c], -R2 ;  /* 0x00008f005a037a23 */ /* 0x004fc80000010802 */
[----:B------:R2:W3:Y:S02]  /*c120*/  MUFU.EX2 R94, R3 ;  /* 0x00000003005e7308 */ /* 0x0004e40000000800 */
[----:B--2---:R-:W-:Y:S01]  /*c130*/  FFMA.FTZ R3, R132, c[0x0][0x23c], -R2 ;  /* 0x00008f0084037a23 */ /* 0x004fe20000010802 */
[----:B------:R-:W-:Y:S02]  /*c140*/  MOV R132, R86 ;  /* 0x0000005600847202 */ /* 0x000fe40000000f00 */
[----:B------:R-:W-:-:S03]  /*c150*/  MOV R86, R39 ;  /* 0x0000002700567202 */ /* 0x000fc60000000f00 */
[----:B------:R2:W-:Y:S01]  /*c160*/  MUFU.EX2 R93, R3 ;  /* 0x00000003005d7308 */ /* 0x0005e20000000800 */
[C---:B------:R-:W-:Y:S08]  /*c170*/  HMMA.16816.F32.BF16 R36, R8.reuse, R14, R28 ;  /* 0x0000000e0824723c */ /* 0x040ff0000004181c */
[----:B------:R-:W-:Y:S01]  /*c180*/  HMMA.16816.F32.BF16 R28, R8, R18, R40 ;  /* 0x00000012081c723c */ /* 0x000fe20000041828 */
[----:B--2---:R-:W-:Y:S01]  /*c190*/  FFMA.FTZ R3, R118, c[0x0][0x23c], -R2 ;  /* 0x00008f0076037a23 */ /* 0x004fe20000010802 */
[----:B------:R-:W-:-:S05]  /*c1a0*/  MOV R118, R89 ;  /* 0x0000005900767202 */ /* 0x000fca0000000f00 */
[----:B------:R-:W-:Y:S01]  /*c1b0*/  F2FP.BF16.PACK_AB R8, R160, R161 ;  /* 0x000000a1a008723e */ /* 0x000fe200000010ff */
[----:B------:R2:W4:Y:S01]  /*c1c0*/  MUFU.EX2 R92, R3 ;  /* 0x00000003005c7308 */ /* 0x0005220000000800 */
[----:B------:R-:W-:Y:S02]  /*c1d0*/  F2FP.BF16.PACK_AB R9, R238, R239 ;  /* 0x000000efee09723e */ /* 0x000fe400000010ff */
[----:B------:R-:W-:Y:S02]  /*c1e0*/  F2FP.BF16.PACK_AB R10, R135, R77 ;  /* 0x0000004d870a723e */ /* 0x000fe400000010ff */
[----:B------:R-:W-:-:S07]  /*c1f0*/  F2FP.BF16.PACK_AB R11, R233, R235 ;  /* 0x000000ebe90b723e */ /* 0x000fce00000010ff */
[----:B------:R-:W-:Y:S01]  /*c200*/  HMMA.16816.F32.BF16 R152, R8, R16, R152 ;  /* 0x000000100898723c */ /* 0x000fe20000041898 */
[----:B--2---:R-:W-:Y:S01]  /*c210*/  FFMA.FTZ R3, R172, c[0x0][0x23c], -R0 ;  /* 0x00008f00ac037a23 */ /* 0x004fe20000010800 */
[----:B------:R-:W-:-:S03]  /*c220*/  MOV R172, R88 ;  /* 0x0000005800ac7202 */ /* 0x000fc60000000f00 */
[----:B------:R2:W-:Y:S03]  /*c230*/  MUFU.EX2 R90, R3 ;  /* 0x00000003005a7308 */ /* 0x0005e60000000800 */
[C---:B------:R-:W-:Y:S01]  /*c240*/  HMMA.16816.F32.BF16 R44, R8.reuse, R18, R164 ;  /* 0x00000012082c723c */ /* 0x040fe200000418a4 */
[----:B------:R-:W5:Y:S07]  /*c250*/  LDSM.16.MT88.4 R16, [R186+0x5000] ;  /* 0x00500000ba10783b */ /* 0x000f6e0000004200 */
[----:B------:R-:W-:Y:S01]  /*c260*/  HMMA.16816.F32.BF16 R40, R8, R12, R52 ;  /* 0x0000000c0828723c */ /* 0x000fe20000041834 */
[----:B--2---:R-:W-:-:S07]  /*c270*/  FFMA.FTZ R3, R91, c[0x0][0x23c], -R0 ;  /* 0x00008f005b037a23 */ /* 0x004fce0000010800 */
[----:B------:R-:W-:Y:S01]  /*c280*/  HMMA.16816.F32.BF16 R52, R8, R14, R148 ;  /* 0x0000000e0834723c */ /* 0x000fe20000041894 */
[----:B------:R-:W2:Y:S01]  /*c290*/  LDSM.16.MT88.4 R12, [R185+0x5000] ;  /* 0x00500000b90c783b */ /* 0x000ea20000004200 */
[----:B------:R-:W1:Y:S05]  /*c2a0*/  MUFU.EX2 R91, R3 ;  /* 0x00000003005b7308 */ /* 0x000e6a0000000800 */
[----:B---3--:R-:W-:Y:S02]  /*c2b0*/  F2FP.BF16.PACK_AB R8, R94, R95 ;  /* 0x0000005f5e08723e */ /* 0x008fe400000010ff */
[----:B----4-:R-:W-:Y:S02]  /*c2c0*/  F2FP.BF16.PACK_AB R10, R92, R93 ;  /* 0x0000005d5c0a723e */ /* 0x010fe400000010ff */
[----:B------:R-:W-:Y:S01]  /*c2d0*/  MOV R149, R59 ;  /* 0x0000003b00957202 */ /* 0x000fe20000000f00 */
[----:B------:R-:W-:Y:S01]  /*c2e0*/  FFMA.FTZ R59, R220, c[0x0][0x23c], -R4 ;  /* 0x00008f00dc3b7a23 */ /* 0x000fe20000010804 */
[----:B------:R-:W-:-:S02]  /*c2f0*/  MOV R151, R77 ;  /* 0x0000004d00977202 */ /* 0x000fc40000000f00 */
[----:B------:R-:W-:Y:S01]  /*c300*/  MOV R150, R60 ;  /* 0x0000003c00967202 */ /* 0x000fe20000000f00 */
[--C-:B------:R-:W-:Y:S01]  /*c310*/  FFMA.FTZ R60, R222, c[0x0][0x23c], -R4.reuse ;  /* 0x00008f00de3c7a23 */ /* 0x100fe20000010804 */
[----:B------:R-:W-:Y:S01]  /*c320*/  MOV R148, R56 ;  /* 0x0000003800947202 */ /* 0x000fe20000000f00 */
[----:B------:R-:W-:Y:S01]  /*c330*/  FFMA.FTZ R56, R219, c[0x0][0x23c], -R4 ;  /* 0x00008f00db387a23 */ /* 0x000fe20000010804 */
[----:B-1----:R-:W-:Y:S01]  /*c340*/  F2FP.BF16.PACK_AB R9, R91, R90 ;  /* 0x0000005a5b09723e */ /* 0x002fe200000010ff */
[----:B------:R-:W-:Y:S01]  /*c350*/  FFMA.FTZ R3, R173, c[0x0][0x23c], -R0 ;  /* 0x00008f00ad037a23 */ /* 0x000fe20000010800 */
[----:B------:R-:W-:-:S03]  /*c360*/  MOV R173, R87 ;  /* 0x0000005700ad7202 */ /* 0x000fc60000000f00 */
[----:B------:R1:W-:Y:S02]  /*c370*/  MUFU.EX2 R89, R3 ;  /* 0x0000000300597308 */ /* 0x0003e40000000800 */
[----:B-1----:R-:W-:Y:S01]  /*c380*/  FFMA.FTZ R3, R174, c[0x0][0x23c], -R0 ;  /* 0x00008f00ae037a23 */ /* 0x002fe20000010800 */
[----:B------:R-:W-:-:S05]  /*c390*/  MOV R174, R86 ;  /* 0x0000005600ae7202 */ /* 0x000fca0000000f00 */
[----:B------:R1:W3:Y:S02]  /*c3a0*/  MUFU.EX2 R88, R3 ;  /* 0x0000000300587308 */ /* 0x0002e40000000800 */
[----:B-1----:R-:W-:Y:S01]  /*c3b0*/  FFMA.FTZ R3, R206, c[0x0][0x23c], -R4 ;  /* 0x00008f00ce037a23 */ /* 0x002fe20000010804 */
[----:B------:R-:W-:Y:S02]  /*c3c0*/  MOV R206, R85 ;  /* 0x0000005500ce7202 */ /* 0x000fe40000000f00 */
[----:B---3--:R-:W-:-:S03]  /*c3d0*/  F2FP.BF16.PACK_AB R11, R88, R89 ;  /* 0x00000059580b723e */ /* 0x008fc600000010ff */
[----:B------:R1:W-:Y:S04]  /*c3e0*/  MUFU.EX2 R96, R3 ;  /* 0x0000000300607308 */ /* 0x0003e80000000800 */
        /* <DEDUP_REMOVED lines=10> */
[----:B------:R1:W3:Y:S01]  /*c490*/  MUFU.EX2 R86, R3 ;  /* 0x0000000300567308 */ /* 0x0002e20000000800 */
[----:B------:R-:W-:Y:S02]  /*c4a0*/  F2FP.BF16.PACK_AB R10, R206, R175 ;  /* 0x000000afce0a723e */ /* 0x000fe400000010ff */
[----:B------:R-:W-:Y:S01]  /*c4b0*/  F2FP.BF16.PACK_AB R11, R229, R230 ;  /* 0x000000e6e50b723e */ /* 0x000fe200000010ff */
[----:B-1----:R-:W-:-:S04]  /*c4c0*/  FFMA.FTZ R3, R68, c[0x0][0x23c], -R2 ;  /* 0x00008f0044037a23 */ /* 0x002fc80000010802 */
[----:B------:R1:W-:Y:S02]  /*c4d0*/  MUFU.EX2 R85, R3 ;  /* 0x0000000300557308 */ /* 0x0003e40000000800 */
[----:B-1----:R-:W-:-:S06]  /*c4e0*/  FFMA.FTZ R3, R69, c[0x0][0x23c], -R2 ;  /* 0x00008f0045037a23 */ /* 0x002fcc0000010802 */
        /* <DEDUP_REMOVED lines=8> */
[----:B------:R1:W4:Y:S07]  /*c570*/  MUFU.EX2 R83, R3 ;  /* 0x0000000300537308 */ /* 0x00032e0000000800 */
[C---:B------:R-:W-:Y:S08]  /*c580*/  HMMA.16816.F32.BF16 R36, R8.reuse, R24, R152 ;  /* 0x000000180824723c */ /* 0x040ff00000041898 */
[----:B------:R-:W-:Y:S01]  /*c590*/  HMMA.16816.F32.BF16 R28, R8, R26, R44 ;  /* 0x0000001a081c723c */ /* 0x000fe2000004182c */
[----:B------:R-:W2:Y:S01]  /*c5a0*/  LDSM.16.MT88.4 R24, [R185+0x5400] ;  /* 0x00540000b918783b */ /* 0x000ea20000004200 */
[----:B-1----:R-:W-:-:S04]  /*c5b0*/  FFMA.FTZ R3, R70, c[0x0][0x23c], -R0 ;  /* 0x00008f0046037a23 */ /* 0x002fc80000010800 */
[----:B------:R1:W-:Y:S01]  /*c5c0*/  MUFU.EX2 R81, R3 ;  /* 0x0000000300517308 */ /* 0x0003e20000000800 */
[----:B---3--:R-:W-:Y:S02]  /*c5d0*/  F2FP.BF16.PACK_AB R8, R86, R87 ;  /* 0x000000575608723e */ /* 0x008fe400000010ff */
[----:B----4-:R-:W-:Y:S02]  /*c5e0*/  F2FP.BF16.PACK_AB R9, R83, R82 ;  /* 0x000000525309723e */ /* 0x010fe400000010ff */
[----:B------:R-:W-:Y:S01]  /*c5f0*/  F2FP.BF16.PACK_AB R10, R84, R85 ;  /* 0x00000055540a723e */ /* 0x000fe200000010ff */
[----:B-1----:R-:W-:-:S04]  /*c600*/  FFMA.FTZ R3, R71, c[0x0][0x23c], -R0 ;  /* 0x00008f0047037a23 */ /* 0x002fc80000010800 */
[----:B------:R-:W1:Y:S02]  /*c610*/  MUFU.EX2 R80, R3 ;  /* 0x0000000300507308 */ /* 0x000e640000000800 */
[----:B-1----:R-:W-:Y:S01]  /*c620*/  F2FP.BF16.PACK_AB R11, R80, R81 ;  /* 0x00000051500b723e */ /* 0x002fe200000010ff */
[----:B------:R-:W-:-:S05]  /*c630*/  FFMA.FTZ R3, R181, c[0x0][0x23c], -R2 ;  /* 0x00008f00b5037a23 */ /* 0x000fca0000010802 */
[----:B------:R1:W-:Y:S01]  /*c640*/  MUFU.EX2 R79, R3 ;  /* 0x00000003004f7308 */ /* 0x0003e20000000800 */
[C---:B-----5:R-:W-:Y:S07]  /*c650*/  HMMA.16816.F32.BF16 R52, R8.reuse, R18, R32 ;  /* 0x000000120834723c */ /* 0x060fee0000041820 */
[----:B------:R-:W-:Y:S01]  /*c660*/  FFMA.FTZ R35, R149, R5, R226 ;  /* 0x0000000595237223 */ /* 0x000fe200000100e2 */
[----:B--2---:R-:W-:Y:S01]  /*c670*/  HMMA.16816.F32.BF16 R136, R8, R12, R136 ;  /* 0x0000000c0888723c */ /* 0x004fe20000041888 */
[----:B------:R-:W2:Y:S01]  /*c680*/  LDL.LU R149, [R1+0xc] ;  /* 0x00000c0001957983 */ /* 0x000ea20000300800 */
[----:B------:R-:W-:-:S02]  /*c690*/  FFMA.FTZ R32, R210, c[0x0][0x23c], -R2 ;  /* 0x00008f00d2207a23 */ /* 0x000fc40000010802 */
[----:B------:R-:W-:Y:S01]  /*c6a0*/  FFMA.FTZ R34, R150, R64, R97 ;  /* 0x0000004096227223 */ /* 0x000fe20000010061 */
[----:B------:R-:W-:Y:S01]  /*c6b0*/  MOV R150, R135 ;  /* 0x0000008700967202 */ /* 0x000fe20000000f00 */
[----:B-1----:R-:W-:Y:S01]  /*c6c0*/  FFMA.FTZ R3, R180, c[0x0][0x23c], -R2 ;  /* 0x00008f00b4037a23 */ /* 0x002fe20000010802 */
[----:B------:R-:W-:Y:S01]  /*c6d0*/  MOV R135, R134 ;  /* 0x0000008600877202 */ /* 0x000fe20000000f00 */
[----:B------:R-:W-:Y:S01]  /*c6e0*/  HMMA.16816.F32.BF16 R144, R8, R14, R144 ;  /* 0x0000000e0890723c */ /* 0x000fe20000041890 */
[----:B------:R-:W-:Y:S01]  /*c6f0*/  MOV R134, R168 ;  /* 0x000000a800867202 */ /* 0x000fe20000000f00 */
[----:B------:R1:W3:Y:S01]  /*c700*/  MUFU.EX2 R78, R3 ;  /* 0x00000003004e7308 */ /* 0x0002e20000000800 */
[----:B------:R-:W-:-:S05]  /*c710*/  FFMA.FTZ R33, R148, R7, R245 ;  /* 0x0000000794217223 */ /* 0x000fca00000100f5 */
[----:B------:R-:W-:Y:S07]  /*c720*/  HMMA.16816.F32.BF16 R48, R8, R16, R48 ;  /* 0x000000100830723c */ /* 0x000fee0000041830 */
[----:B------:R-:W-:Y:S02]  /*c730*/  F2FP.BF16.PACK_AB R8, R173, R174 ;  /* 0x000000aead08723e */ /* 0x000fe400000010ff */
[----:B------:R-:W-:Y:S01]  /*c740*/  F2FP.BF16.PACK_AB R9, R126, R228 ;  /* 0x000000e47e09723e */ /* 0x000fe200000010ff */
[----:B-1----:R-:W-:Y:S01]  /*c750*/  FFMA.FTZ R3, R182, c[0x0][0x23c], -R2 ;  /* 0x00008f00b6037a23 */ /* 0x002fe20000010802 */
[----:B------:R-:W-:-:S02]  /*c760*/  F2FP.BF16.PACK_AB R10, R118, R172 ;  /* 0x000000ac760a723e */ /* 0x000fc400000010ff */
[----:B------:R-:W-:Y:S01]  /*c770*/  F2FP.BF16.PACK_AB R11, R127, R130 ;  /* 0x000000827f0b723e */ /* 0x000fe200000010ff */
[----:B------:R1:W-:Y:S06]  /*c780*/  MUFU.EX2 R77, R3 ;  /* 0x00000003004d7308 */ /* 0x0003ec0000000800 */
[C---:B------:R-:W-:Y:S01]  /*c790*/  HMMA.16816.F32.BF16 R44, R8.reuse, R14, R20 ;  /* 0x0000000e082c723c */ /* 0x040fe20000041814 */
[----:B------:R-:W4:Y:S07]  /*c7a0*/  LDSM.16.MT88.4 R20, [R186+0x5400] ;  /* 0x00540000ba14783b */ /* 0x000f2e0000004200 */
[----:B------:R-:W-:Y:S01]  /*c7b0*/  HMMA.16816.F32.BF16 R140, R8, R12, R40 ;  /* 0x0000000c088c723c */ /* 0x000fe20000041828 */
[----:B------:R-:W5:Y:S01]  /*c7c0*/  LDSM.16.MT88.4 R12, [R185+0x5800] ;  /* 0x00580000b90c783b */ /* 0x000f620000004200 */
[----:B-1----:R-:W-:-:S04]  /*c7d0*/  FFMA.FTZ R3, R183, c[0x0][0x23c], -R2 ;  /* 0x00008f00b7037a23 */ /* 0x002fc80000010802 */
[----:B------:R1:W1:Y:S02]  /*c7e0*/  MUFU.EX2 R76, R3 ;  /* 0x00000003004c7308 */ /* 0x0002640000000800 */
[C---:B------:R-:W-:Y:S07]  /*c7f0*/  HMMA.16816.F32.BF16 R36, R8.reuse, R16, R36 ;  /* 0x000000100824723c */ /* 0x040fee0000041824 */
[----:B------:R-:W-:Y:S01]  /*c800*/  FFMA.FTZ R16, R209, c[0x0][0x23c], -R2 ;  /* 0x00008f00d1107a23 */ /* 0x000fe20000010802 */
[----:B------:R-:W-:Y:S01]  /*c810*/  HMMA.16816.F32.BF16 R28, R8, R18, R28 ;  /* 0x00000012081c723c */ /* 0x000fe2000004181c */
[----:B------:R-:W-:-:S02]  /*c820*/  FFMA.FTZ R17, R221, c[0x0][0x23c], -R4 ;  /* 0x00008f00dd117a23 */ /* 0x000fc40000010804 */
[----:B-1----:R-:W-:-:S04]  /*c830*/  FFMA.FTZ R3, R198, c[0x0][0x23c], -R2 ;  /* 0x00008f00c6037a23 */ /* 0x002fc80000010802 */
[----:B---3--:R-:W-:Y:S01]  /*c840*/  F2FP.BF16.PACK_AB R8, R78, R79 ;  /* 0x0000004f4e08723e */ /* 0x008fe200000010ff */
[--C-:B------:R-:W-:Y:S01]  /*c850*/  FFMA.FTZ R18, R207, c[0x0][0x23c], -R2.reuse ;  /* 0x00008f00cf127a23 */ /* 0x100fe20000010802 */
[----:B------:R-:W-:Y:S01]  /*c860*/  F2FP.BF16.PACK_AB R10, R76, R77 ;  /* 0x0000004d4c0a723e */ /* 0x000fe200000010ff */
[----:B------:R1:W-:Y:S01]  /*c870*/  MUFU.EX2 R75, R3 ;  /* 0x00000003004b7308 */ /* 0x0003e20000000800 */
[----:B------:R-:W-:Y:S02]  /*c880*/  FFMA.FTZ R19, R208, c[0x0][0x23c], -R2 ;  /* 0x00008f00d0137a23 */ /* 0x000fe40000010802 */
[----:B-1----:R-:W-:-:S05]  /*c890*/  FFMA.FTZ R3, R199, c[0x0][0x23c], -R0 ;  /* 0x00008f00c7037a23 */ /* 0x002fca0000010800 */
[----:B------:R1:W-:Y:S02]  /*c8a0*/  MUFU.EX2 R73, R3 ;  /* 0x0000000300497308 */ /* 0x0003e40000000800 */
[----:B-1----:R-:W-:-:S06]  /*c8b0*/  FFMA.FTZ R3, R200, c[0x0][0x23c], -R0 ;  /* 0x00008f00c8037a23 */ /* 0x002fcc0000010800 */
[----:B------:R1:W3:Y:S02]  /*c8c0*/  MUFU.EX2 R74, R3 ;  /* 0x00000003004a7308 */ /* 0x0002e40000000800 */
[----:B-1----:R-:W-:Y:S01]  /*c8d0*/  FFMA.FTZ R3, R202, c[0x0][0x23c], -R0 ;  /* 0x00008f00ca037a23 */ /* 0x002fe20000010800 */
[----:B---3--:R-:W-:-:S05]  /*c8e0*/  F2FP.BF16.PACK_AB R9, R74, R73 ;  /* 0x000000494a09723e */ /* 0x008fca00000010ff */
[----:B------:R1:W-:Y:S02]  /*c8f0*/  MUFU.EX2 R72, R3 ;  /* 0x0000000300487308 */ /* 0x0003e40000000800 */
[----:B-1----:R-:W-:-:S06]  /*c900*/  FFMA.FTZ R3, R201, c[0x0][0x23c], -R0 ;  /* 0x00008f00c9037a23 */ /* 0x002fcc0000010800 */
[----:B------:R-:W1:Y:S02]  /*c910*/  MUFU.EX2 R71, R3 ;  /* 0x0000000300477308 */ /* 0x000e640000000800 */
[----:B-1----:R-:W-:Y:S01]  /*c920*/  F2FP.BF16.PACK_AB R11, R71, R72 ;  /* 0x00000048470b723e */ /* 0x002fe200000010ff */
[----:B------:R-:W-:-:S05]  /*c930*/  FFMA.FTZ R3, R204, c[0x0][0x23c], -R2 ;  /* 0x00008f00cc037a23 */ /* 0x000fca0000010802 */
[----:B------:R1:W3:Y:S01]  /*c940*/  MUFU.EX2 R70, R3 ;  /* 0x0000000300467308 */ /* 0x0002e20000000800 */
[C---:B------:R-:W-:Y:S08]  /*c950*/  HMMA.16816.F32.BF16 R136, R8.reuse, R24, R136 ;  /* 0x000000180888723c */ /* 0x040ff00000041888 */
[----:B------:R-:W-:Y:S01]  /*c960*/  HMMA.16816.F32.BF16 R144, R8, R26, R144 ;  /* 0x0000001a0890723c */ /* 0x000fe20000041890 */
[----:B-1----:R-:W-:-:S07]  /*c970*/  FFMA.FTZ R3, R203, c[0x0][0x23c], -R2 ;  /* 0x00008f00cb037a23 */ /* 0x002fce0000010802 */
[C---:B----4-:R-:W-:Y:S01]  /*c980*/  HMMA.16816.F32.BF16 R156, R8.reuse, R20, R48 ;  /* 0x00000014089c723c */ /* 0x050fe20000041830 */
[----:B------:R1:W-:Y:S07]  /*c990*/  MUFU.EX2 R69, R3 ;  /* 0x0000000300457308 */ /* 0x0003ee0000000800 */
[----:B------:R-:W-:Y:S01]  /*c9a0*/  HMMA.16816.F32.BF16 R40, R8, R22, R52 ;  /* 0x000000160828723c */ /* 0x000fe20000041834 */
[----:B------:R-:W4:Y:S01]  /*c9b0*/  LDSM.16.MT88.4 R8, [R186+0x5800] ;  /* 0x00580000ba08783b */ /* 0x000f220000004200 */
[----:B-1----:R-:W-:-:S02]  /*c9c0*/  FFMA.FTZ R3, R205, c[0x0][0x23c], -R2 ;  /* 0x00008f00cd037a23 */ /* 0x002fc40000010802 */
[----:B------:R-:W-:Y:S02]  /*c9d0*/  FFMA.FTZ R2, R213, c[0x0][0x23c], -R0 ;  /* 0x00008f00d5027a23 */ /* 0x000fe40000010800 */
[----:B------:R1:W-:Y:S01]  /*c9e0*/  MUFU.EX2 R68, R3 ;  /* 0x0000000300447308 */ /* 0x0003e20000000800 */
[----:B------:R-:W-:Y:S02]  /*c9f0*/  MOV R168, R6 ;  /* 0x0000000600a87202 */ /* 0x000fe40000000f00 */
[----:B------:R-:W-:-:S05]  /*ca00*/  F2FP.BF16.PACK_AB R4, R99, R132 ;  /* 0x000000846304723e */ /* 0x000fca00000010ff */
[----:B------:R3:W-:Y:S01]  /*ca10*/  MUFU.EX2 R54, R2 ;  /* 0x0000000200367308 */ /* 0x0007e20000000800 */
[----:B-1----:R-:W-:-:S07]  /*ca20*/  FFMA.FTZ R3, R211, c[0x0][0x23c], -R0 ;  /* 0x00008f00d3037a23 */ /* 0x002fce0000010800 */
[----:B------:R1:W-:Y:S01]  /*ca30*/  MUFU.EX2 R67, R3 ;  /* 0x0000000300437308 */ /* 0x0003e20000000800 */
[----:B---3--:R-:W-:Y:S01]  /*ca40*/  FFMA.FTZ R2, R214, c[0x0][0x23c], -R0 ;  /* 0x00008f00d6027a23 */ /* 0x008fe20000010800 */
[----:B------:R-:W-:Y:S02]  /*ca50*/  F2FP.BF16.PACK_AB R5, R236, R234 ;  /* 0x000000eaec05723e */ /* 0x000fe400000010ff */
[----:B------:R-:W-:-:S04]  /*ca60*/  F2FP.BF16.PACK_AB R6, R171, R178 ;  /* 0x000000b2ab06723e */ /* 0x000fc800000010ff */
[----:B------:R-:W-:Y:S01]  /*ca70*/  MUFU.EX2 R53, R2 ;  /* 0x0000000200357308 */ /* 0x000fe20000000800 */
[----:B------:R-:W-:Y:S01]  /*ca80*/  F2FP.BF16.PACK_AB R7, R129, R128 ;  /* 0x000000808107723e */ /* 0x000fe200000010ff */
[----:B-1----:R-:W-:-:S06]  /*ca90*/  FFMA.FTZ R3, R212, c[0x0][0x23c], -R0 ;  /* 0x00008f00d4037a23 */ /* 0x002fcc0000010800 */
[----:B------:R1:W3:Y:S01]  /*caa0*/  MUFU.EX2 R66, R3 ;  /* 0x0000000300427308 */ /* 0x0002e20000000800 */
[C---:B------:R-:W-:Y:S07]  /*cab0*/  HMMA.16816.F32.BF16 R36, R4.reuse, R20, R36 ;  /* 0x000000140424723c */ /* 0x040fee0000041824 */
[----:B------:R3:W2:Y:S01]  /*cac0*/  MUFU.EX2 R52, R17 ;  /* 0x0000001100347308 */ /* 0x0006a20000000800 */
[C---:B------:R-:W-:Y:S08]  /*cad0*/  HMMA.16816.F32.BF16 R140, R4.reuse, R24, R140 ;  /* 0x00000018048c723c */ /* 0x040ff0000004188c */
[----:B------:R-:W-:Y:S01]  /*cae0*/  HMMA.16816.F32.BF16 R44, R4, R26, R44 ;  /* 0x0000001a042c723c */ /* 0x000fe2000004182c */
[----:B------:R4:W-:Y:S01]  /*caf0*/  MUFU.EX2 R51, R16 ;  /* 0x0000001000337308 */ /* 0x0009e20000000800 */
[----:B-1----:R-:W-:-:S02]  /*cb00*/  FFMA.FTZ R3, R218, c[0x0][0x23c], -R0 ;  /* 0x00008f00da037a23 */ /* 0x002fc40000010800 */
[----:B------:R-:W-:Y:S01]  /*cb10*/  FADD.FTZ R35, R227, R35 ;  /* 0x00000023e3237221 */ /* 0x000fe20000010000 */
[----:B------:R-:W-:Y:S01]  /*cb20*/  MOV R198, R163 ;  /* 0x000000a300c67202 */ /* 0x000fe20000000f00 */
[--C-:B------:R-:W-:Y:S01]  /*cb30*/  FFMA.FTZ R2, R217, c[0x0][0x23c], -R0.reuse ;  /* 0x00008f00d9027a23 */ /* 0x100fe20000010800 */
[----:B------:R-:W-:Y:S01]  /*cb40*/  MOV R183, R162 ;  /* 0x000000a200b77202 */ /* 0x000fe20000000f00 */
[----:B------:R-:W-:Y:S01]  /*cb50*/  HMMA.16816.F32.BF16 R20, R4, R22, R28 ;  /* 0x000000160414723c */ /* 0x000fe2000004181c */
[----:B------:R1:W-:Y:S01]  /*cb60*/  MUFU.EX2 R50, R18 ;  /* 0x0000001200327308 */ /* 0x0003e20000000800 */
[----:B---3--:R-:W-:Y:S01]  /*cb70*/  FFMA.FTZ R17, R216, c[0x0][0x23c], -R0 ;  /* 0x00008f00d8117a23 */ /* 0x008fe20000010800 */
[----:B------:R-:W-:Y:S01]  /*cb80*/  MOV R182, R161 ;  /* 0x000000a100b67202 */ /* 0x000fe20000000f00 */
[----:B------:R-:W-:Y:S03]  /*cb90*/  LDSM.16.MT88.4 R24, [R186+0x5c00] ;  /* 0x005c0000ba18783b */ /* 0x000fe60000004200 */
[----:B------:R-:W-:-:S02]  /*cba0*/  F2FP.BF16.PACK_AB R4, R70, R75 ;  /* 0x0000004b4604723e */ /* 0x000fc400000010ff */
[----:B------:R-:W-:Y:S02]  /*cbb0*/  F2FP.BF16.PACK_AB R5, R66, R67 ;  /* 0x000000434205723e */ /* 0x000fe400000010ff */
[----:B------:R-:W-:Y:S02]  /*cbc0*/  F2FP.BF16.PACK_AB R6, R68, R69 ;  /* 0x000000454406723e */ /* 0x000fe400000010ff */
[----:B------:R-:W-:Y:S01]  /*cbd0*/  F2FP.BF16.PACK_AB R7, R53, R54 ;  /* 0x000000363507723e */ /* 0x000fe200000010ff */
[----:B----4-:R-:W-:Y:S01]  /*cbe0*/  FFMA.FTZ R16, R215, c[0x0][0x23c], -R0 ;  /* 0x00008f00d7107a23 */ /* 0x010fe20000010800 */
[----:B------:R-:W-:Y:S01]  /*cbf0*/  MUFU.EX2 R48, R32 ;  /* 0x0000002000307308 */ /* 0x000fe20000000800 */
[----:B-1----:R-:W-:-:S04]  /*cc00*/  FADD.FTZ R18, R246, R33 ;  /* 0x00000021f6127221 */ /* 0x002fc80000010000 */
[----:B-----5:R-:W-:Y:S01]  /*cc10*/  HMMA.16816.F32.BF16 R136, R4, R12, R136 ;  /* 0x0000000c0488723c */ /* 0x020fe20000041888 */
[----:B--2---:R-:W-:-:S07]  /*cc20*/  FFMA.FTZ R0, R149, R65, R108 ;  /* 0x0000004195007223 */ /* 0x004fce000001006c */
[C---:B------:R-:W-:Y:S01]  /*cc30*/  HMMA.16816.F32.BF16 R144, R4.reuse, R14, R144 ;  /* 0x0000000e0490723c */ /* 0x040fe20000041890 */
[----:B------:R1:W-:Y:S07]  /*cc40*/  MUFU.EX2 R49, R19 ;  /* 0x0000001300317308 */ /* 0x0003ee0000000800 */
[C---:B------:R-:W-:Y:S01]  /*cc50*/  HMMA.16816.F32.BF16 R156, R4.reuse, R8, R156 ;  /* 0x00000008049c723c */ /* 0x040fe2000004189c */
[----:B------:R2:W-:Y:S07]  /*cc60*/  MUFU.EX2 R32, R3 ;  /* 0x0000000300207308 */ /* 0x0005ee0000000800 */
[----:B------:R-:W-:Y:S01]  /*cc70*/  HMMA.16816.F32.BF16 R28, R4, R10, R40 ;  /* 0x0000000a041c723c */ /* 0x000fe20000041828 */
[----:B-1----:R-:W-:-:S02]  /*cc80*/  FADD.FTZ R19, R109, R0 ;  /* 0x000000006d137221 */ /* 0x002fc40000010000 */
[----:B------:R-:W-:-:S04]  /*cc90*/  FADD.FTZ R0, R247, R18 ;  /* 0x00000012f7007221 */ /* 0x000fc80000010000 */
[----:B------:R-:W-:Y:S02]  /*cca0*/  F2FP.BF16.PACK_AB R4, R169, R170 ;  /* 0x000000aaa904723e */ /* 0x000fe400000010ff */
[----:B------:R-:W-:Y:S02]  /*ccb0*/  F2FP.BF16.PACK_AB R5, R107, R131 ;  /* 0x000000836b05723e */ /* 0x000fe400000010ff */
[----:B------:R-:W-:Y:S02]  /*ccc0*/  F2FP.BF16.PACK_AB R6, R124, R133 ;  /* 0x000000857c06723e */ /* 0x000fe400000010ff */
[----:B------:R-:W-:Y:S01]  /*ccd0*/  F2FP.BF16.PACK_AB R7, R52, R96 ;  /* 0x000000603407723e */ /* 0x000fe200000010ff */
[----:B--2---:R-:W-:Y:S01]  /*cce0*/  FADD.FTZ R3, R114, R34 ;  /* 0x0000002272037221 */ /* 0x004fe20000010000 */
[----:B------:R1:W-:Y:S01]  /*ccf0*/  MUFU.EX2 R18, R2 ;  /* 0x0000000200127308 */ /* 0x0003e20000000800 */
[----:B------:R-:W-:Y:S02]  /*cd00*/  FADD.FTZ R0, R248, R0 ;  /* 0x00000000f8007221 */ /* 0x000fe40000010000 */
[----:B------:R-:W-:-:S02]  /*cd10*/  FADD.FTZ R3, R116, R3 ;  /* 0x0000000374037221 */ /* 0x000fc40000010000 */
[----:B------:R-:W-:Y:S02]  /*cd20*/  HMMA.16816.F32.BF16 R152, R4, R8, R36 ;  /* 0x000000080498723c */ /* 0x000fe40000041824 */
[----:B------:R-:W-:-:S05]  /*cd30*/  FADD.FTZ R3, R122, R3 ;  /* 0x000000037a037221 */ /* 0x000fca0000010000 */
[----:B------:R-:W-:Y:S01]  /*cd40*/  FADD.FTZ R8, R115, R19 ;  /* 0x0000001373087221 */ /* 0x000fe20000010000 */
[----:B------:R-:W-:Y:S01]  /*cd50*/  HMMA.16816.F32.BF16 R140, R4, R12, R140 ;  /* 0x0000000c048c723c */ /* 0x000fe2000004188c */
[----:B-1----:R-:W-:-:S07]  /*cd60*/  FADD.FTZ R2, R237, R35 ;  /* 0x00000023ed027221 */ /* 0x002fce0000010000 */
[----:B------:R-:W-:Y:S01]  /*cd70*/  HMMA.16816.F32.BF16 R12, R4, R14, R44 ;  /* 0x0000000e040c723c */ /* 0x000fe2000004182c */
[----:B------:R-:W-:-:S07]  /*cd80*/  FADD.FTZ R0, R252, R0 ;  /* 0x00000000fc007221 */ /* 0x000fce0000010000 */
[----:B------:R-:W-:Y:S07]  /*cd90*/  HMMA.16816.F32.BF16 R20, R4, R10, R20 ;  /* 0x0000000a0414723c */ /* 0x000fee0000041814 */
        /* <DEDUP_REMOVED lines=15> */
[----:B------:R-:W-:Y:S01]  /*ce90*/  MOV R180, R160 ;  /* 0x000000a000b47202 */ /* 0x000fe20000000f00 */
[----:B------:R-:W-:-:S02]  /*cea0*/  FADD.FTZ R0, R121, R6 ;  /* 0x0000000679007221 */ /* 0x000fc40000010000 */
[----:B------:R-:W-:Y:S02]  /*ceb0*/  FADD.FTZ R4, R110, R4 ;  /* 0x000000046e047221 */ /* 0x000fe40000010000 */
[----:B------:R-:W-:Y:S02]  /*cec0*/  FADD.FTZ R6, R182, R5 ;  /* 0x00000005b6067221 */ /* 0x000fe40000010000 */
[----:B------:R-:W-:Y:S01]  /*ced0*/  FADD.FTZ R2, R239, R2 ;  /* 0x00000002ef027221 */ /* 0x000fe20000010000 */
[----:B------:R-:W-:Y:S01]  /*cee0*/  MOV R181, R151 ;  /* 0x0000009700b57202 */ /* 0x000fe20000000f00 */
[----:B------:R-:W-:Y:S02]  /*cef0*/  FADD.FTZ R0, R106, R0 ;  /* 0x000000006a007221 */ /* 0x000fe40000010000 */
[----:B------:R-:W-:Y:S02]  /*cf00*/  FADD.FTZ R4, R101, R4 ;  /* 0x0000000465047221 */ /* 0x000fe40000010000 */
[----:B------:R-:W-:-:S02]  /*cf10*/  FADD.FTZ R6, R180, R6 ;  /* 0x00000006b4067221 */ /* 0x000fc40000010000 */
[----:B------:R-:W-:Y:S01]  /*cf20*/  FADD.FTZ R2, R238, R2 ;  /* 0x00000002ee027221 */ /* 0x000fe20000010000 */
[----:B------:R-:W-:Y:S01]  /*cf30*/  MOV R179, R150 ;  /* 0x0000009600b37202 */ /* 0x000fe20000000f00 */
[----:B------:R-:W-:Y:S01]  /*cf40*/  FADD.FTZ R0, R105, R0 ;  /* 0x0000000069007221 */ /* 0x000fe20000010000 */
[----:B------:R-:W1:Y:S01]  /*cf50*/  MUFU.EX2 R56, R56 ;  /* 0x0000003800387308 */ /* 0x000e620000000800 */
[----:B------:R-:W-:Y:S01]  /*cf60*/  FADD.FTZ R4, R102, R4 ;  /* 0x0000000466047221 */ /* 0x000fe20000010000 */
[----:B------:R-:W2:Y:S01]  /*cf70*/  LDSM.16.MT88.4 R148, [R185+0x5c00] ;  /* 0x005c0000b994783b */ /* 0x000ea20000004200 */
        /* <DEDUP_REMOVED lines=60> */
[----:B------:R-:W3:Y:S01]  /*d340*/  MUFU.EX2 R59, R59 ;  /* 0x0000003b003b7308 */ /* 0x000ee20000000800 */
[----:B------:R-:W-:Y:S02]  /*d350*/  FADD.FTZ R5, R169, R5 ;  /* 0x00000005a9057221 */ /* 0x000fe40000010000 */
[----:B------:R-:W-:Y:S02]  /*d360*/  FADD.FTZ R4, R107, R4 ;  /* 0x000000046b047221 */ /* 0x000fe40000010000 */
[----:B------:R-:W-:-:S02]  /*d370*/  FADD.FTZ R2, R70, R2 ;  /* 0x0000000246027221 */ /* 0x000fc40000010000 */
[----:B------:R-:W-:Y:S01]  /*d380*/  FADD.FTZ R0, R66, R0 ;  /* 0x0000000042007221 */ /* 0x000fe20000010000 */
[----:B------:R-:W4:Y:S01]  /*d390*/  MUFU.EX2 R60, R60 ;  /* 0x0000003c003c7308 */ /* 0x000f220000000800 */
[----:B------:R-:W-:Y:S02]  /*d3a0*/  FADD.FTZ R5, R133, R5 ;  /* 0x0000000585057221 */ /* 0x000fe40000010000 */
[----:B------:R-:W-:Y:S02]  /*d3b0*/  FADD.FTZ R4, R96, R4 ;  /* 0x0000000460047221 */ /* 0x000fe40000010000 */
[----:B------:R-:W-:Y:S02]  /*d3c0*/  FADD.FTZ R2, R69, R2 ;  /* 0x0000000245027221 */ /* 0x000fe40000010000 */
[----:B------:R-:W-:Y:S01]  /*d3d0*/  FADD.FTZ R0, R54, R0 ;  /* 0x0000000036007221 */ /* 0x000fe20000010000 */
[----:B------:R-:W5:Y:S01]  /*d3e0*/  MUFU.EX2 R17, R17 ;  /* 0x0000001100117308 */ /* 0x000f620000000800 */
[----:B------:R-:W-:-:S02]  /*d3f0*/  FADD.FTZ R5, R124, R5 ;  /* 0x000000057c057221 */ /* 0x000fc40000010000 */
[----:B------:R-:W-:Y:S02]  /*d400*/  FADD.FTZ R4, R52, R4 ;  /* 0x0000000434047221 */ /* 0x000fe40000010000 */
[----:B------:R-:W-:-:S03]  /*d410*/  FADD.FTZ R2, R68, R2 ;  /* 0x0000000244027221 */ /* 0x000fc60000010000 */
[----:B------:R-:W2:Y:S01]  /*d420*/  MUFU.EX2 R61, R61 ;  /* 0x0000003d003d7308 */ /* 0x000ea20000000800 */
[----:B------:R-:W-:Y:S02]  /*d430*/  FADD.FTZ R0, R53, R0 ;  /* 0x0000000035007221 */ /* 0x000fe40000010000 */
[----:B------:R-:W-:Y:S02]  /*d440*/  FADD.FTZ R5, R135, R5 ;  /* 0x0000000587057221 */ /* 0x000fe40000010000 */
[----:B-1----:R-:W-:-:S03]  /*d450*/  FADD.FTZ R4, R56, R4 ;  /* 0x0000000438047221 */ /* 0x002fc60000010000 */
[----:B------:R-:W1:Y:S01]  /*d460*/  MUFU.EX2 R16, R16 ;  /* 0x0000001000107308 */ /* 0x000e620000000800 */
[----:B------:R-:W-:Y:S02]  /*d470*/  FADD.FTZ R2, R51, R2 ;  /* 0x0000000233027221 */ /* 0x000fe40000010000 */
[----:B------:R-:W-:Y:S02]  /*d480*/  FADD.FTZ R0, R32, R0 ;  /* 0x0000000020007221 */ /* 0x000fe40000010000 */
[----:B------:R-:W-:Y:S02]  /*d490*/  FADD.FTZ R5, R134, R5 ;  /* 0x0000000586057221 */ /* 0x000fe40000010000 */
[----:B---3--:R-:W-:Y:S02]  /*d4a0*/  FADD.FTZ R4, R59, R4 ;  /* 0x000000043b047221 */ /* 0x008fe40000010000 */
[----:B------:R-:W-:Y:S02]  /*d4b0*/  FADD.FTZ R2, R50, R2 ;  /* 0x0000000232027221 */ /* 0x000fe40000010000 */
[----:B------:R-:W-:-:S02]  /*d4c0*/  FADD.FTZ R0, R18, R0 ;  /* 0x0000000012007221 */ /* 0x000fc40000010000 */
[----:B------:R-:W-:Y:S02]  /*d4d0*/  FADD.FTZ R5, R168, R5 ;  /* 0x00000005a8057221 */ /* 0x000fe40000010000 */
[----:B----4-:R-:W-:Y:S02]  /*d4e0*/  FADD.FTZ R4, R60, R4 ;  /* 0x000000043c047221 */ /* 0x010fe40000010000 */
[----:B------:R-:W-:Y:S02]  /*d4f0*/  FADD.FTZ R2, R49, R2 ;  /* 0x0000000231027221 */ /* 0x000fe40000010000 */
[----:B-----5:R-:W-:Y:S02]  /*d500*/  FADD.FTZ R0, R17, R0 ;  /* 0x0000000011007221 */ /* 0x020fe40000010000 */
[----:B------:R-:W-:Y:S02]  /*d510*/  FADD.FTZ R6, R125, R5 ;  /* 0x000000057d067221 */ /* 0x000fe40000010000 */
[----:B--2---:R-:W-:-:S02]  /*d520*/  FADD.FTZ R5, R61, R4 ;  /* 0x000000043d057221 */ /* 0x004fc40000010000 */
[----:B------:R-:W-:Y:S02]  /*d530*/  FADD.FTZ R4, R48, R2 ;  /* 0x0000000230047221 */ /* 0x000fe40000010000 */
[----:B-1----:R-:W-:Y:S01]  /*d540*/  FADD.FTZ R2, R16, R0 ;  /* 0x0000000010027221 */ /* 0x002fe20000010000 */
[----:B------:R1:W-:Y:S04]  /*d550*/  STL [R1], R6 ;  /* 0x0000000601007387 */ /* 0x0003e80000100800 */
[----:B------:R1:W-:Y:S04]  /*d560*/  STL [R1+0x4], R5 ;  /* 0x0000040501007387 */ /* 0x0003e80000100800 */
[----:B------:R1:W-:Y:S04]  /*d570*/  STL [R1+0x8], R4 ;  /* 0x0000080401007387 */ /* 0x0003e80000100800 */
[----:B------:R1:W-:Y:S01]  /*d580*/  STL [R1+0xc], R2 ;  /* 0x00000c0201007387 */ /* 0x0003e20000100800 */
[----:B------:R-:W-:-:S02]  /*d590*/  F2FP.BF16.PACK_AB R160, R50, R51 ;  /* 0x0000003332a0723e */ /* 0x000fc400000010ff */
[----:B------:R-:W-:Y:S02]  /*d5a0*/  F2FP.BF16.PACK_AB R161, R18, R32 ;  /* 0x0000002012a1723e */ /* 0x000fe400000010ff */
[----:B------:R-:W-:Y:S02]  /*d5b0*/  F2FP.BF16.PACK_AB R162, R48, R49 ;  /* 0x0000003130a2723e */ /* 0x000fe400000010ff */
[----:B------:R-:W-:Y:S02]  /*d5c0*/  F2FP.BF16.PACK_AB R163, R16, R17 ;  /* 0x0000001110a3723e */ /* 0x000fe400000010ff */
[----:B------:R-:W-:Y:S02]  /*d5d0*/  F2FP.BF16.PACK_AB R164, R134, R135 ;  /* 0x0000008786a4723e */ /* 0x000fe400000010ff */
[----:B------:R-:W-:Y:S02]  /*d5e0*/  F2FP.BF16.PACK_AB R165, R59, R56 ;  /* 0x000000383ba5723e */ /* 0x000fe400000010ff */
[----:B------:R-:W-:-:S02]  /*d5f0*/  F2FP.BF16.PACK_AB R166, R125, R168 ;  /* 0x000000a87da6723e */ /* 0x000fc400000010ff */
[----:B------:R-:W-:Y:S01]  /*d600*/  F2FP.BF16.PACK_AB R167, R61, R60 ;  /* 0x0000003c3da7723e */ /* 0x000fe200000010ff */
[----:B------:R-:W-:Y:S01]  /*d610*/  HMMA.16816.F32.BF16 R136, R160, R148, R136 ;  /* 0x00000094a088723c */ /* 0x000fe20000041888 */
[----:B------:R-:W-:Y:S02]  /*d620*/  MOV R37, R62 ;  /* 0x0000003e00257202 */ /* 0x000fe40000000f00 */
[----:B------:R-:W-:-:S05]  /*d630*/  MOV R38, R63 ;  /* 0x0000003f00267202 */ /* 0x000fca0000000f00 */
[----:B------:R-:W-:Y:S01]  /*d640*/  HMMA.16816.F32.BF16 R144, R160, R150, R144 ;  /* 0x00000096a090723c */ /* 0x000fe20000041890 */
[----:B------:R-:W-:Y:S02]  /*d650*/  MOV R3, R57 ;  /* 0x0000003900037202 */ /* 0x000fe40000000f00 */
[----:B------:R-:W-:-:S05]  /*d660*/  MOV R36, R58 ;  /* 0x0000003a00247202 */ /* 0x000fca0000000f00 */
[----:B------:R-:W-:Y:S01]  /*d670*/  HMMA.16816.F32.BF16 R140, R164, R148, R140 ;  /* 0x00000094a48c723c */ /* 0x000fe2000004188c */
[----:B------:R-:W-:Y:S02]  /*d680*/  @P1 MOV R37, R62 ;  /* 0x0000003e00251202 */ /* 0x000fe40000000f00 */
[----:B------:R-:W-:-:S05]  /*d690*/  @P1 MOV R38, R63 ;  /* 0x0000003f00261202 */ /* 0x000fca0000000f00 */
[----:B------:R-:W-:Y:S01]  /*d6a0*/  HMMA.16816.F32.BF16 R156, R160, R24, R156 ;  /* 0x00000018a09c723c */ /* 0x000fe2000004189c */
[----:B------:R-:W-:Y:S02]  /*d6b0*/  @P1 MOV R3, R57 ;  /* 0x0000003900031202 */ /* 0x000fe40000000f00 */
[----:B------:R-:W-:-:S05]  /*d6c0*/  @P1 MOV R36, R58 ;  /* 0x0000003a00241202 */ /* 0x000fca0000000f00 */
[----:B------:R-:W-:Y:S01]  /*d6d0*/  HMMA.16816.F32.BF16 R148, R164, R150, R12 ;  /* 0x00000096a494723c */ /* 0x000fe2000004180c */
[----:B------:R-:W-:Y:S02]  /*d6e0*/  MOV R0, R225 ;  /* 0x000000e100007202 */ /* 0x000fe40000000f00 */
[----:B------:R-:W-:-:S05]  /*d6f0*/  @P1 IADD3 R198, R224, -0x3, RZ ;  /* 0xfffffffde0c61810 */ /* 0x000fca0007ffe0ff */
[----:B------:R-:W-:Y:S08]  /*d700*/  HMMA.16816.F32.BF16 R152, R164, R24, R152 ;  /* 0x00000018a498723c */ /* 0x000ff00000041898 */
[-C--:B------:R-:W-:Y:S08]  /*d710*/  HMMA.16816.F32.BF16 R160, R160, R26.reuse, R28 ;  /* 0x0000001aa0a0723c */ /* 0x080ff0000004181c */
[----:B------:R-:W-:Y:S01]  /*d720*/  HMMA.16816.F32.BF16 R164, R164, R26, R20 ;  /* 0x0000001aa4a4723c */ /* 0x000fe20000041814 */
[----:B------:R-:W-:Y:S05]  /*d730*/  @!UPT UIADD3 URZ, URZ, URZ, URZ ;  /* 0x0000003f3f3ff290 */ /* 0x000fea000fffe03f */
[----:B------:R-:W-:Y:S11]  /*d740*/  @P1 BRA `(.L_x_443) ;  /* 0x0000001000001947 */ /* 0x000ff60003800000 */
.L_x_439:
[----:B-1----:R-:W-:-:S07]  /*d750*/  IADD3 R198, R0, -0x1, RZ ;  /* 0xffffffff00c67810 */ /* 0x002fce0007ffe0ff */
.L_x_443:
[----:B-1----:R-:W-:-:S13]  /*d760*/  ISETP.GE.AND P0, PT, R198, RZ, PT ;  /* 0x000000ffc600720c */ /* 0x002fda0003f06270 */
[----:B------:R-:W-:Y:S05]  /*d770*/  @!P0 BRA `(.L_x_444) ;  /* 0x00004cd000008947 */ /* 0x000fea0003800000 */
[----:B------:R-:W2:Y:S01]  /*d780*/  LDL.LU.64 R4, [R1+0x40] ;  /* 0x0000400001047983 */ /* 0x000ea20000300a00 */
[----:B------:R-:W-:Y:S01]  /*d790*/  MOV R135, R3 ;  /* 0x0000000300877202 */ /* 0x000fe20000000f00 */
[----:B------:R-:W-:Y:S01]  /*d7a0*/  ULDC.64 UR4, c[0x0][0x1a0] ;  /* 0x0000680000047ab9 */ /* 0x000fe20000000a00 */
[----:B------:R-:W-:Y:S01]  /*d7b0*/  IMAD.MOV.U32 R133, RZ, RZ, R37 ;  /* 0x000000ffff857224 */ /* 0x000fe200078e0025 */
[----:B------:R-:W3:Y:S01]  /*d7c0*/  LDL.64 R6, [R1+0x18] ;  /* 0x0000180001067983 */ /* 0x000ee20000100a00 */
[----:B------:R-:W-:Y:S01]  /*d7d0*/  MOV R3, R251 ;  /* 0x000000fb00037202 */ /* 0x000fe20000000f00 */
[----:B------:R-:W-:Y:S01]  /*d7e0*/  USHF.L.U64.HI UR6, UR4, 0x6, UR5 ;  /* 0x0000000604067899 */ /* 0x000fe20008010205 */
[----:B------:R-:W-:Y:S01]  /*d7f0*/  IMAD.MOV.U32 R132, RZ, RZ, R38 ;  /* 0x000000ffff847224 */ /* 0x000fe200078e0026 */
[----:B------:R-:W-:Y:S01]  /*d800*/  USHF.L.U32 UR7, UR4, 0x6, URZ ;  /* 0x0000000604077899 */ /* 0x000fe2000800063f */
[----:B------:R-:W-:Y:S01]  /*d810*/  IMAD.MOV.U32 R134, RZ, RZ, R36 ;  /* 0x000000ffff867224 */ /* 0x000fe200078e0024 */
[----:B------:R-:W-:-:S02]  /*d820*/  UIMAD.WIDE.U32 UR12, UR4, 0x60, URZ ;  /* 0x00000060040c78a5 */ /* 0x000fc4000f8e003f */
[----:B------:R-:W-:-:S03]  /*d830*/  UIMAD UR10, UR5, 0x60, URZ ;  /* 0x00000060050a78a4 */ /* 0x000fc6000f8e023f */
[----:B------:R-:W-:Y:S02]  /*d840*/  ULDC.64 UR4, c[0x0][0x198] ;  /* 0x0000660000047ab9 */ /* 0x000fe40000000a00 */
[----:B------:R-:W-:Y:S02]  /*d850*/  USHF.L.U64.HI UR11, UR4, 0x6, UR5 ;  /* 0x00000006040b7899 */ /* 0x000fe40008010205 */
[----:B------:R-:W-:Y:S02]  /*d860*/  UIMAD.WIDE.U32 UR14, UR4, 0x60, URZ ;  /* 0x00000060040e78a5 */ /* 0x000fe4000f8e003f */
[----:B------:R-:W-:Y:S02]  /*d870*/  UIMAD UR5, UR5, 0x60, URZ ;  /* 0x00000060050578a4 */ /* 0x000fe4000f8e023f */
[----:B------:R-:W-:Y:S02]  /*d880*/  USHF.L.U32 UR4, UR4, 0x6, URZ ;  /* 0x0000000604047899 */ /* 0x000fe4000800063f */
[----:B------:R-:W-:-:S02]  /*d890*/  UIADD3 UR10, UR10, UR13, URZ ;  /* 0x0000000d0a0a7290 */ /* 0x000fc4000fffe03f */
[----:B------:R-:W-:Y:S01]  /*d8a0*/  UIADD3 UR5, UR5, UR15, URZ ;  /* 0x0000000f05057290 */ /* 0x000fe2000fffe03f */
[----:B--2---:R-:W-:-:S05]  /*d8b0*/  MOV R2, R4 ;  /* 0x0000000400027202 */ /* 0x004fca0000000f00 */
[----:B------:R1:W-:Y:S01]  /*d8c0*/  STL.64 [R1+0x10], R2 ;  /* 0x0000100201007387 */ /* 0x0003e20000100a00 */
[----:B---3--:R-:W-:Y:S01]  /*d8d0*/  ISETP.GE.AND P0, PT, R6, c[0x0][0x220], PT ;  /* 0x0000880006007a0c */ /* 0x008fe20003f06270 */
[----:B------:R-:W-:Y:S05]  /*d8e0*/  BRA `(.L_x_445) ;  /* 0x0000035000007947 */ /* 0x000fea0003800000 */
.L_x_447:
[----:B------:R-:W2:Y:S01]  /*d8f0*/  LDL.64 R216, [R1+0x28] ;  /* 0x0000280001d87983 */ /* 0x000ea20000100a00 */
[----:B------:R-:W-:Y:S01]  /*d900*/  IADD3 R0, R198, -0x1, RZ ;  /* 0xffffffffc6007810 */ /* 0x000fe20007ffe0ff */
[----:B------:R-:W-:Y:S02]  /*d910*/  IMAD.MOV.U32 R214, RZ, RZ, c[0x0][0x198] ;  /* 0x00006600ffd67624 */ /* 0x000fe400078e00ff */
[----:B------:R-:W3:Y:S01]  /*d920*/  LDL.64 R212, [R1+0x20] ;  /* 0x0000200001d47983 */ /* 0x000ee20000100a00 */
        /* <DEDUP_REMOVED lines=9> */
[----:B---3--:R-:W-:Y:S01]  /*d9c0*/  IMAD.MOV.U32 R212, RZ, RZ, c[0x0][0x198] ;  /* 0x00006600ffd47624 */ /* 0x008fe200078e00ff */
[C---:B--2---:R-:W-:Y:S04]  /*d9d0*/  LEA R0, P3, R2.reuse, R216, 0x7 ;  /* 0x000000d802007211 */ /* 0x044fe800078638ff */
[----:B------:R-:W-:Y:S01]  /*d9e0*/  LEA.HI.X R2, R2, R213, R4, 0x7, P3 ;  /* 0x000000d502027211 */ /* 0x000fe200018f3c04 */
[----:B------:R-:W-:Y:S01]  /*d9f0*/  IMAD.MOV.U32 R213, RZ, RZ, 0x5 ;  /* 0x00000005ffd57424 */ /* 0x000fe200078e00ff */
[----:B------:R-:W-:Y:S02]  /*da00*/  @!P0 LEA R10, P6, R0, c[0x0][0x168], 0x1 ;  /* 0x00005a00000a8a11 */ /* 0x000fe400078c08ff */
[----:B------:R-:W-:Y:S02]  /*da10*/  @!P0 IADD3 R5, P4, R214, R0, RZ ;  /* 0x00000000d6058210 */ /* 0x000fe40007f9e0ff */
[----:B------:R-:W-:Y:S02]  /*da20*/  SHF.L.U64.HI R212, R212, R213, c[0x0][0x19c] ;  /* 0x00006700d4d47619 */ /* 0x000fe400000102d5 */
[--C-:B------:R-:W-:Y:S02]  /*da30*/  @!P0 LEA.HI.X R11, R0, c[0x0][0x16c], R2.reuse, 0x1, P6 ;  /* 0x00005b00000b8a11 */ /* 0x100fe400030f0c02 */
[C---:B------:R-:W-:Y:S01]  /*da40*/  @!P0 LEA R8, P5, R5.reuse, c[0x0][0x168], 0x1 ;  /* 0x00005a0005088a11 */ /* 0x040fe200078a08ff */
        /* <DEDUP_REMOVED lines=10> */
[C---:B------:R-:W-:Y:S01]  /*daf0*/  @!P0 IADD3.X R12, R2.reuse, UR11, RZ, P2, !PT ;  /* 0x0000000b020c8c10 */ /* 0x040fe200097fe4ff */
        /* <DEDUP_REMOVED lines=20> */
.L_x_445:
[----:B-1----:R-:W2:Y:S01]  /*dc40*/  LDL.64 R2, [R1+0x10] ;  /* 0x0000100001027983 */ /* 0x002ea20000100a00 */
[----:B------:R-:W-:Y:S04]  /*dc50*/  DEPBAR.LE SB0, 0x0 ;  /* 0x000080000000791a */ /* 0x000fe80000000000 */
[----:B------:R-:W-:Y:S01]  /*dc60*/  SHF.R.S32.HI R4, RZ, 0x1f, R198 ;  /* 0x0000001fff047819 */ /* 0x000fe200000114c6 */
[----:B------:R-:W-:Y:S01]  /*dc70*/  BAR.SYNC.DEFER_BLOCKING 0x0 ;  /* 0x0000000000007b1d */ /* 0x000fe20000010000 */
[----:B------:R-:W-:Y:S02]  /*dc80*/  MOV R7, 0x7 ;  /* 0x0000000700077802 */ /* 0x000fe40000000f00 */
[----:B------:R-:W-:Y:S02]  /*dc90*/  MOV R6, c[0x0][0x1a0] ;  /* 0x0000680000067a02 */ /* 0x000fe40000000f00 */
[----:B------:R-:W-:Y:S02]  /*dca0*/  MOV R14, 0x5 ;  /* 0x00000005000e7802 */ /* 0x000fe40000000f00 */
[----:B------:R-:W-:Y:S02]  /*dcb0*/  SHF.L.U32 R6, R6, 0x7, RZ ;  /* 0x0000000706067819 */ /* 0x000fe400000006ff */
[----:B------:R-:W-:Y:S02]  /*dcc0*/  MOV R0, c[0x0][0x1a0] ;  /* 0x0000680000007a02 */ /* 0x000fe40000000f00 */
[----:B------:R-:W-:Y:S02]  /*dcd0*/  MOV R5, c[0x0][0x1a0] ;  /* 0x0000680000057a02 */ /* 0x000fe40000000f00 */
[----:B------:R-:W-:Y:S02]  /*dce0*/  SHF.L.U64.HI R0, R0, R7, c[0x0][0x1a4] ;  /* 0x0000690000007619 */ /* 0x000fe40000010207 */
[----:B------:R-:W-:Y:S02]  /*dcf0*/  SHF.L.U32 R5, R5, 0x5, RZ ;  /* 0x0000000505057819 */ /* 0x000fe400000006ff */
[----:B------:R-:W-:Y:S01]  /*dd00*/  MOV R13, c[0x0][0x1a0] ;  /* 0x00006800000d7a02 */ /* 0x000fe20000000f00 */
[----:B------:R-:W-:Y:S03]  /*dd10*/  IMAD R0, R0, R198, RZ ;  /* 0x000000c600007224 */ /* 0x000fe600078e02ff */
[----:B------:R-:W-:Y:S01]  /*dd20*/  SHF.L.U64.HI R13, R13, R14, c[0x0][0x1a4] ;  /* 0x000069000d0d7619 */ /* 0x000fe2000001020e */
[-C--:B------:R-:W-:Y:S01]  /*dd30*/  IMAD R0, R4, R6.reuse, R0 ;  /* 0x0000000604007224 */ /* 0x080fe200078e0200 */
[----:B------:R-:W-:Y:S06]  /*dd40*/  @P0 STS.64 [R197+0x4008], RZ ;  /* 0x004008ffc5000388 */ /* 0x000fec0000000a00 */
[----:B------:R-:W-:Y:S04]  /*dd50*/  @P0 STS [R197+0x4000], RZ ;  /* 0x004000ffc5000388 */ /* 0x000fe80000000800 */
[----:B------:R-:W-:Y:S01]  /*dd60*/  @P0 STS [R197+0x4004], RZ ;  /* 0x004004ffc5000388 */ /* 0x000fe20000000800 */
[----:B--2---:R-:W-:Y:S05]  /*dd70*/  IMAD.WIDE.U32 R2, R198, R6, R2 ;  /* 0x00000006c6027225 */ /* 0x004fea00078e0002 */
[C---:B------:R-:W-:Y:S02]  /*dd80*/  @!P0 LEA R10, P6, R2.reuse, c[0x0][0x170], 0x1 ;  /* 0x00005c00020a8a11 */ /* 0x040fe400078c08ff */
[----:B------:R-:W-:Y:S02]  /*dd90*/  IADD3 R0, R3, R0, RZ ;  /* 0x0000000003007210 */ /* 0x000fe40007ffe0ff */
[----:B------:R-:W-:Y:S02]  /*dda0*/  @!P0 IADD3 R5, P1, R5, R2, RZ ;  /* 0x0000000205058210 */ /* 0x000fe40007f3e0ff */
[C---:B------:R-:W-:Y:S02]  /*ddb0*/  @!P0 LEA.HI.X R11, R2.reuse, c[0x0][0x174], R0, 0x1, P6 ;  /* 0x00005d00020b8a11 */ /* 0x040fe400030f0c00 */
[----:B------:R-:W-:Y:S02]  /*ddc0*/  @!P0 LEA R8, P5, R5, c[0x0][0x170], 0x1 ;  /* 0x00005c0005088a11 */ /* 0x000fe400078a08ff */
[----:B------:R-:W-:Y:S01]  /*ddd0*/  @!P0 IADD3.X R3, R13, R0, RZ, P1, !PT ;  /* 0x000000000d038210 */ /* 0x000fe20000ffe4ff */
[----:B------:R-:W-:Y:S01]  /*dde0*/  @!PT LDS RZ, [RZ] ;  /* 0x00000000fffff984 */ /* 0x000fe20000000800 */
[----:B------:R-:W-:Y:S01]  /*ddf0*/  @!PT LDS RZ, [RZ] ;  /* 0x00000000fffff984 */ /* 0x000fe20000000800 */
[----:B------:R-:W-:Y:S01]  /*de00*/  @!PT LDS RZ, [RZ] ;  /* 0x00000000fffff984 */ /* 0x000fe20000000800 */
[----:B------:R1:W-:Y:S01]  /*de10*/  @!P0 LDGSTS.E.BYPASS.LTC128B.128 [R197+0x4000], [R10.64] ;  /* 0x040000000ac58fae */ /* 0x0003e2000b901d48 */
[----:B------:R-:W-:Y:S02]  /*de20*/  @!P0 IADD3 R7, P4, R2, UR7, RZ ;  /* 0x0000000702078c10 */ /* 0x000fe4000ff9e0ff */
[----:B------:R-:W-:Y:S02]  /*de30*/  @!P0 LEA.HI.X R9, R5, c[0x0][0x174], R3, 0x1, P5 ;  /* 0x00005d0005098a11 */ /* 0x000fe400028f0c03 */
[C---:B------:R-:W-:Y:S02]  /*de40*/  @!P0 LEA R6, P3, R7.reuse, c[0x0][0x170], 0x1 ;  /* 0x00005c0007068a11 */ /* 0x040fe400078608ff */
[----:B------:R-:W-:Y:S01]  /*de50*/  @!P0 IADD3.X R13, R0, UR6, RZ, P4, !PT ;  /* 0x00000006000d8c10 */ /* 0x000fe2000a7fe4ff */
[----:B------:R-:W-:Y:S01]  /*de60*/  @P0 STS.128 [R197+0x4800], RZ ;  /* 0x004800ffc5000388 */ /* 0x000fe20000000c00 */
[----:B------:R-:W-:Y:S02]  /*de70*/  @!P0 IADD3 R12, P2, R2, UR12, RZ ;  /* 0x0000000c020c8c10 */ /* 0x000fe4000ff5e0ff */
[----:B------:R-:W-:Y:S02]  /*de80*/  @!P0 LEA.HI.X R7, R7, c[0x0][0x174], R13, 0x1, P3 ;  /* 0x00005d0007078a11 */ /* 0x000fe400018f0c0d */
[----:B------:R-:W-:Y:S02]  /*de90*/  @!P0 LEA R4, P1, R12, c[0x0][0x170], 0x1 ;  /* 0x00005c000c048a11 */ /* 0x000fe400078208ff */
[----:B------:R-:W-:Y:S01]  /*dea0*/  @!P0 IADD3.X R14, R0, UR10, RZ, P2, !PT ;  /* 0x0000000a000e8c10 */ /* 0x000fe200097fe4ff */
[----:B------:R-:W-:Y:S01]  /*deb0*/  @!PT LDS RZ, [RZ] ;  /* 0x00000000fffff984 */ /* 0x000fe20000000800 */
[----:B------:R-:W-:Y:S01]  /*dec0*/  @!PT LDS RZ, [RZ] ;  /* 0x00000000fffff984 */ /* 0x000fe20000000800 */
[----:B------:R-:W-:Y:S01]  /*ded0*/  @!PT LDS RZ, [RZ] ;  /* 0x00000000fffff984 */ /* 0x000fe20000000800 */
[----:B------:R1:W-:Y:S03]  /*dee0*/  @!P0 LDGSTS.E.BYPASS.LTC128B.128 [R197+0x4800], [R8.64] ;  /* 0x0480000008c58fae */ /* 0x0003e6000b901d48 */
[----:B------:R-:W-:Y:S02]  /*def0*/  @!P0 LEA.HI.X R5, R12, c[0x0][0x174], R14, 0x1, P1 ;  /* 0x00005d000c058a11 */ /* 0x000fe400008f0c0e */
[----:B------:R-:W-:Y:S03]  /*df00*/  ISETP.GT.AND P1, PT, R198, RZ, PT ;  /* 0x000000ffc600720c */ /* 0x000fe60003f24270 */
[----:B------:R-:W-:Y:S08]  /*df10*/  @P0 STS.128 [R197+0x5000], RZ ;  /* 0x005000ffc5000388 */ /* 0x000ff00000000c00 */
[----:B------:R-:W-:Y:S01]  /*df20*/  @!PT LDS RZ, [RZ] ;  /* 0x00000000fffff984 */ /* 0x000fe20000000800 */
[----:B------:R-:W-:Y:S01]  /*df30*/  @!PT LDS RZ, [RZ] ;  /* 0x00000000fffff984 */ /* 0x000fe20000000800 */
[----:B------:R-:W-:Y:S01]  /*df40*/  @!PT LDS RZ, [RZ] ;  /* 0x00000000fffff984 */ /* 0x000fe20000000800 */
[----:B------:R2:W-:Y:S08]  /*df50*/  @!P0 LDGSTS.E.BYPASS.LTC128B.128 [R197+0x5000], [R6.64] ;  /* 0x0500000006c58fae */ /* 0x0005f0000b901d48 */
[----:B------:R-:W-:Y:S08]  /*df60*/  @P0 STS.128 [R197+0x5800], RZ ;  /* 0x005800ffc5000388 */ /* 0x000ff00000000c00 */
[----:B------:R-:W-:Y:S01]  /*df70*/  @!PT LDS RZ, [RZ] ;  /* 0x00000000fffff984 */ /* 0x000fe20000000800 */
[----:B------:R-:W-:Y:S01]  /*df80*/  @!PT LDS RZ, [RZ] ;  /* 0x00000000fffff984 */ /* 0x000fe20000000800 */
[----:B------:R-:W-:Y:S01]  /*df90*/  @!PT LDS RZ, [RZ] ;  /* 0x00000000fffff984 */ /* 0x000fe20000000800 */
[----:B------:R2:W-:Y:S08]  /*dfa0*/  @!P0 LDGSTS.E.BYPASS.LTC128B.128 [R197+0x5800], [R4.64] ;  /* 0x0580000004c58fae */ /* 0x0005f0000b901d48 */
[----:B------:R-:W-:Y:S08]  /*dfb0*/  LDSM.16.M88.4 R128, [R187] ;  /* 0x00000000bb80783b */ /* 0x000ff00000000200 */
[----:B------:R-:W0:Y:S08]  /*dfc0*/  LDGDEPBAR ;  /* 0x00000000000079af */ /* 0x000e300000000000 */
[----:B------:R-:W2:Y:S08]  /*dfd0*/  LDSM.16.M88.4 R16, [R184+0x2000] ;  /* 0x00200000b810783b */ /* 0x000eb00000000200 */
[----:B------:R-:W1:Y:S08]  /*dfe0*/  LDSM.16.M88.4 R124, [R187+0x1000] ;  /* 0x00100000bb7c783b */ /* 0x000e700000000200 */
[----:B------:R-:W3:Y:S08]  /*dff0*/  LDSM.16.M88.4 R32, [R184+0x2400] ;  /* 0x00240000b820783b */ /* 0x000ef00000000200 */
[----:B------:R-:W4:Y:S08]  /*e000*/  LDSM.16.M88.4 R48, [R184+0x2800] ;  /* 0x00280000b830783b */ /* 0x000f300000000200 */
[----:B------:R-:W5:Y:S08]  /*e010*/  LDSM.16.M88.4 R64, [R184+0x2c00] ;  /* 0x002c0000b840783b */ /* 0x000f700000000200 */
        /* <DEDUP_REMOVED lines=8> */
[----:B------:R-:W-:Y:S01]  /*e0a0*/  LDSM.16.M88.4 R172, [R188] ;  /* 0x00000000bcac783b */ /* 0x000fe20000000200 */
[-C--:B---3--:R-:W-:Y:S07]  /*e0b0*/  HMMA.16816.F32.BF16 R20, R128, R32.reuse, RZ ;  /* 0x000000208014723c */ /* 0x088fee00000418ff */
[----:B------:R-:W3:Y:S01]  /*e0c0*/  LDSM.16.M88.4 R176, [R189] ;  /* 0x00000000bdb0783b */ /* 0x000ee20000000200 */
[C---:B------:R-:W-:Y:S07]  /*e0d0*/  HMMA.16816.F32.BF16 R24, R124.reuse, R32, RZ ;  /* 0x000000207c18723c */ /* 0x040fee00000418ff */
[----:B------:R-:W1:Y:S01]  /*e0e0*/  LDSM.16.M88.4 R180, [R188+0x1000] ;  /* 0x00100000bcb4783b */ /* 0x000e620000000200 */
[-C--:B------:R-:W-:Y:S08]  /*e0f0*/  HMMA.16816.F32.BF16 R28, R124, R34.reuse, RZ ;  /* 0x000000227c1c723c */ /* 0x080ff000000418ff */
[C---:B------:R-:W-:Y:S08]  /*e100*/  HMMA.16816.F32.BF16 R32, R128.reuse, R34, RZ ;  /* 0x000000228020723c */ /* 0x040ff000000418ff */
        /* <DEDUP_REMOVED lines=23> */
[----:B------:R-:W-:Y:S08]  /*e280*/  HMMA.16816.F32.BF16 R128, R128, R170, RZ ;  /* 0x000000aa8080723c */ /* 0x000ff000000418ff */
[-C--:B---3--:R-:W-:Y:S08]  /*e290*/  HMMA.16816.F32.BF16 R4, R172, R176.reuse, R4 ;  /* 0x000000b0ac04723c */ /* 0x088ff00000041804 */
        /* <DEDUP_REMOVED lines=80> */
[----:B------:R1:W1:Y:S01]  /*e7a0*/  MUFU.TANH R170, R23 ;  /* 0x0000001700aa7308 */ /* 0x0002620000002400 */
[-C--:B-----5:R-:W-:Y:S03]  /*e7b0*/  HMMA.16816.F32.BF16 R68, R172, R8.reuse, R68 ;  /* 0x00000008ac44723c */ /* 0x0a0fe60000041844 */
[----:B------:R-:W-:Y:S02]  /*e7c0*/  FMUL.FTZ R50, R50, c[0x0][0x2ec] ;  /* 0x0000bb0032327a20 */ /* 0x000fe40000410000 */
[----:B------:R-:W-:Y:S02]  /*e7d0*/  FMUL.FTZ R51, R51, c[0x0][0x2ec] ;  /* 0x0000bb0033337a20 */ /* 0x000fe40000410000 */
[----:B------:R-:W-:Y:S01]  /*e7e0*/  FMUL.FTZ R52, R52, c[0x0][0x2ec] ;  /* 0x0000bb0034347a20 */ /* 0x000fe20000410000 */
[C---:B------:R-:W-:Y:S01]  /*e7f0*/  HMMA.16816.F32.BF16 R72, R180.reuse, R8, R72 ;  /* 0x00000008b448723c */ /* 0x040fe20000041848 */
[----:B------:R2:W2:Y:S03]  /*e800*/  MUFU.TANH R178, R24 ;  /* 0x0000001800b27308 */ /* 0x0004a60000002400 */
        /* <DEDUP_REMOVED lines=210> */
.L_x_446:
        /* <DEDUP_REMOVED lines=146> */
[----:B------:R-:W-:Y:S01]  /*fe50*/  FFMA.FTZ R8, R179, c[0x0][0x23c], -R43 ;  /* 0x00008f00b3087a23 */ /* 0x000fe2000001082b */
        /* <DEDUP_REMOVED lines=11> */
[----:B--2---:R-:W-:Y:S03]  /*ff10*/  FFMA.FTZ R5, R168, c[0x0][0x23c], -R65 ;  /* 0x00008f00a8057a23 */ /* 0x004fe60000010841 */
[----:B------:R-:W-:Y:S04]  /*ff20*/  FMNMX.FTZ R0, R42, R0, !PT ;  /* 0x000000002a007209 */ /* 0x000fe80007810000 */
[----:B------:R-:W-:Y:S01]  /*ff30*/  FMNMX.FTZ R0, R41, R0, !PT ;  /* 0x0000000029007209 */ /* 0x000fe20007810000 */
[----:B------:R2:W-:Y:S04]  /*ff40*/  MUFU.EX2 R239, R5 ;  /* 0x0000000500ef7308 */ /* 0x0005e80000000800 */
[----:B------:R-:W4:Y:S01]  /*ff50*/  SHFL.BFLY PT, R2, R0, 0x2, 0x1f ;  /* 0x0c401f0000027f89 */ /* 0x000f2200000e0000 */
[----:B---3--:R-:W-:Y:S05]  /*ff60*/  FFMA.FTZ R7, R48, c[0x0][0x23c], -R43 ;  /* 0x00008f0030077a23 */ /* 0x008fea000001082b */
[----:B------:R3:W-:Y:S01]  /*ff70*/  MUFU.EX2 R246, R7 ;  /* 0x0000000700f67308 */ /* 0x0007e20000000800 */
[----:B-1----:R-:W-:Y:S09]  /*ff80*/  FFMA.FTZ R4, R209, c[0x0][0x23c], -R65 ;  /* 0x00008f00d1047a23 */ /* 0x002ff20000010841 */
[----:B------:R1:W-:Y:S01]  /*ff90*/  MUFU.EX2 R227, R4 ;  /* 0x0000000400e37308 */ /* 0x0003e20000000800 */
[----:B--2---:R-:W-:Y:S01]  /*ffa0*/  FFMA.FTZ R5, R207, c[0x0][0x23c], -R64 ;  /* 0x00008f00cf057a23 */ /* 0x004fe20000010840 */
[----:B----4-:R-:W-:Y:S01]  /*ffb0*/  FMNMX.FTZ R2, R0, R2, !PT ;  /* 0x0000000200027209 */ /* 0x010fe20007810000 */
[----:B------:R-:W-:Y:S07]  /*ffc0*/  FADD.FTZ R0, -R38, R132 ;  /* 0x0000008426007221 */ /* 0x000fee0000010100 */
[----:B------:R2:W-:Y:S01]  /*ffd0*/  MUFU.EX2 R182, R5 ;  /* 0x0000000500b67308 */ /* 0x0005e20000000800 */
[----:B------:R-:W4:Y:S01]  /*ffe0*/  SHFL.BFLY PT, R3, R2, 0x1, 0x1f ;  /* 0x0c201f0002037f89 */ /* 0x000f2200000e0000 */
[----:B------:R-:W-:Y:S02]  /*fff0*/  FMUL.FTZ R0, R0, c[0x0][0x23c] ;  /* 0x00008f0000007a20 */ /* 0x000fe40000410000 */
[--C-:B---3--:R-:W-:Y:S06]  /*10000*/  FFMA.FTZ R7, R16, c[0x0][0x23c], -R43.reuse ;  /* 0x00008f0010077a23 */ /* 0x108fec000001082b */
[----:B------:R3:W5:Y:S01]  /*10010*/  MUFU.EX2 R40, R0 ;  /* 0x0000000000287308 */ /* 0x0007620000000800 */
[----:B-1----:R-:W-:Y:S09]  /*10020*/  FFMA.FTZ R4, R199, c[0x0][0x23c], -R43 ;  /* 0x00008f00c7047a23 */ /* 0x002ff2000001082b */
[----:B------:R1:W-:Y:S01]  /*10030*/  MUFU.EX2 R229, R4 ;  /* 0x0000000400e57308 */ /* 0x0003e20000000800 */
[----:B--2---:R-:W-:Y:S01]  /*10040*/  FFMA.FTZ R5, R176, c[0x0][0x23c], -R65 ;  /* 0x00008f00b0057a23 */ /* 0x004fe20000010841 */
[----:B----4-:R-:W-:Y:S08]  /*10050*/  FMNMX.FTZ R3, R2, R3, !PT ;  /* 0x0000000302037209 */ /* 0x010ff00007810000 */
[----:B------:R2:W-:Y:S01]  /*10060*/  MUFU.EX2 R179, R5 ;  /* 0x0000000500b37308 */ /* 0x0005e20000000800 */
[C---:B------:R-:W-:Y:S01]  /*10070*/  FSETP.NEU.FTZ.AND P2, PT, R3.reuse, -INF , PT ;  /* 0xff8000000300780b */ /* 0x040fe20003f5d000 */
[----:B------:R-:W-:Y:S02]  /*10080*/  FMUL.FTZ R66, R3, c[0x0][0x23c] ;  /* 0x00008f0003427a20 */ /* 0x000fe40000410000 */
[----:B---3--:R-:W-:Y:S02]  /*10090*/  FADD.FTZ R0, -R37, R133 ;  /* 0x0000008525007221 */ /* 0x008fe40000010100 */
[----:B-----5:R-:W-:Y:S01]  /*100a0*/  FMUL.FTZ R16, R40, R148 ;  /* 0x0000009428107220 */ /* 0x020fe20000410000 */
[----:B------:R-:W-:Y:S01]  /*100b0*/  FSEL R66, R66, RZ, P2 ;  /* 0x000000ff42427208 */ /* 0x000fe20001000000 */
[----:B------:R-:W-:Y:S01]  /*100c0*/  FMUL.FTZ R0, R0, c[0x0][0x23c] ;  /* 0x00008f0000007a20 */ /* 0x000fe20000410000 */
[----:B------:R-:W-:Y:S01]  /*100d0*/  MOV R148, R126 ;  /* 0x0000007e00947202 */ /* 0x000fe20000000f00 */
[----:B------:R3:W-:Y:S02]  /*100e0*/  MUFU.EX2 R127, R6 ;  /* 0x00000006007f7308 */ /* 0x0007e40000000800 */
[----:B------:R-:W-:Y:S02]  /*100f0*/  FFMA.FTZ R12, R79, c[0x0][0x23c], -R66 ;  /* 0x00008f004f0c7a23 */ /* 0x000fe40000010842 */
[--C-:B-1----:R-:W-:Y:S06]  /*10100*/  FFMA.FTZ R4, R171, c[0x0][0x23c], -R43.reuse ;  /* 0x00008f00ab047a23 */ /* 0x102fec000001082b */
[----:B------:R1:W-:Y:S01]  /*10110*/  MUFU.EX2 R247, R4 ;  /* 0x0000000400f77308 */ /* 0x0003e20000000800 */
[----:B--2---:R-:W-:Y:S09]  /*10120*/  FFMA.FTZ R5, R28, c[0x0][0x23c], -R64 ;  /* 0x00008f001c057a23 */ /* 0x004ff20000010840 */
[----:B------:R2:W-:Y:S01]  /*10130*/  MUFU.EX2 R39, R0 ;  /* 0x0000000000277308 */ /* 0x0005e20000000800 */
[----:B---3--:R-:W-:Y:S09]  /*10140*/  FFMA.FTZ R6, R49, c[0x0][0x23c], -R43 ;  /* 0x00008f0031067a23 */ /* 0x008ff2000001082b */
[----:B------:R3:W-:Y:S01]  /*10150*/  MUFU.EX2 R225, R5 ;  /* 0x0000000500e17308 */ /* 0x0007e20000000800 */
[--C-:B-1----:R-:W-:Y:S09]  /*10160*/  FFMA.FTZ R4, R169, c[0x0][0x23c], -R65.reuse ;  /* 0x00008f00a9047a23 */ /* 0x102ff20000010841 */
[----:B------:R1:W-:Y:S01]  /*10170*/  MUFU.EX2 R219, R4 ;  /* 0x0000000400db7308 */ /* 0x0003e20000000800 */
[----:B--2---:R-:W-:Y:S04]  /*10180*/  FADD.FTZ R0, -R36, R134 ;  /* 0x0000008624007221 */ /* 0x004fe80000010100 */
[----:B------:R-:W-:Y:S05]  /*10190*/  FMUL.FTZ R0, R0, c[0x0][0x23c] ;  /* 0x00008f0000007a20 */ /* 0x000fea0000410000 */
[----:B------:R2:W-:Y:S01]  /*101a0*/  MUFU.EX2 R249, R7 ;  /* 0x0000000700f97308 */ /* 0x0005e20000000800 */
[----:B---3--:R-:W-:Y:S09]  /*101b0*/  FFMA.FTZ R5, R21, c[0x0][0x23c], -R65 ;  /* 0x00008f0015057a23 */ /* 0x008ff20000010841 */
[----:B------:R3:W-:Y:S01]  /*101c0*/  MUFU.EX2 R226, R5 ;  /* 0x0000000500e27308 */ /* 0x0007e20000000800 */
[--C-:B-1----:R-:W-:Y:S09]  /*101d0*/  FFMA.FTZ R4, R203, c[0x0][0x23c], -R64.reuse ;  /* 0x00008f00cb047a23 */ /* 0x102ff20000010840 */
[----:B------:R1:W-:Y:S01]  /*101e0*/  MUFU.EX2 R171, R4 ;  /* 0x0000000400ab7308 */ /* 0x0003e20000000800 */
[--C-:B--2---:R-:W-:Y:S09]  /*101f0*/  FFMA.FTZ R7, R80, c[0x0][0x23c], -R43.reuse ;  /* 0x00008f0050077a23 */ /* 0x104ff2000001082b */
[----:B------:R2:W-:Y:S01]  /*10200*/  MUFU.EX2 R203, R8 ;  /* 0x0000000800cb7308 */ /* 0x0005e20000000800 */
[--C-:B---3--:R-:W-:Y:S01]  /*10210*/  FFMA.FTZ R5, R44, c[0x0][0x23c], -R64.reuse ;  /* 0x00008f002c057a23 */ /* 0x108fe20000010840 */
[----:B------:R-:W-:Y:S08]  /*10220*/  F2FP.BF16.PACK_AB R44, R236, R173 ;  /* 0x000000adec2c723e */ /* 0x000ff000000010ff */
[----:B------:R3:W-:Y:S01]  /*10230*/  MUFU.EX2 R220, R5 ;  /* 0x0000000500dc7308 */ /* 0x0007e20000000800 */
[----:B-1----:R-:W-:Y:S09]  /*10240*/  FFMA.FTZ R4, R210, c[0x0][0x23c], -R64 ;  /* 0x00008f00d2047a23 */ /* 0x002ff20000010840 */
[----:B------:R1:W4:Y:S01]  /*10250*/  MUFU.EX2 R180, R4 ;  /* 0x0000000400b47308 */ /* 0x0003220000000800 */
[----:B--2---:R-:W-:Y:S02]  /*10260*/  FFMA.FTZ R8, R24, c[0x0][0x23c], -R43 ;  /* 0x00008f0018087a23 */ /* 0x004fe4000001082b */
[--C-:B------:R-:W-:Y:S07]  /*10270*/  FFMA.FTZ R24, R87, c[0x0][0x23c], -R65.reuse ;  /* 0x00008f0057187a23 */ /* 0x100fee0000010841 */
[----:B------:R2:W-:Y:S01]  /*10280*/  MUFU.EX2 R234, R8 ;  /* 0x0000000800ea7308 */ /* 0x0005e20000000800 */
[----:B---3--:R-:W-:Y:S09]  /*10290*/  FFMA.FTZ R5, R54, c[0x0][0x23c], -R65 ;  /* 0x00008f0036057a23 */ /* 0x008ff20000010841 */
[----:B------:R3:W-:Y:S01]  /*102a0*/  MUFU.EX2 R233, R5 ;  /* 0x0000000500e97308 */ /* 0x0007e20000000800 */
[----:B-1----:R-:W-:Y:S01]  /*102b0*/  FFMA.FTZ R4, R200, c[0x0][0x23c], -R66 ;  /* 0x00008f00c8047a23 */ /* 0x002fe20000010842 */
[----:B----4-:R-:W-:Y:S08]  /*102c0*/  F2FP.BF16.PACK_AB R32, R180, R171 ;  /* 0x000000abb420723e */ /* 0x010ff000000010ff */
[----:B------:R1:W-:Y:S01]  /*102d0*/  MUFU.EX2 R169, R4 ;  /* 0x0000000400a97308 */ /* 0x0003e20000000800 */
[--C-:B--2---:R-:W-:Y:S09]  /*102e0*/  FFMA.FTZ R8, R52, c[0x0][0x23c], -R43.reuse ;  /* 0x00008f0034087a23 */ /* 0x104ff2000001082b */
[----:B------:R2:W-:Y:S01]  /*102f0*/  MUFU.EX2 R133, R6 ;  /* 0x0000000600857308 */ /* 0x0005e20000000800 */
[--C-:B---3--:R-:W-:Y:S02]  /*10300*/  FFMA.FTZ R5, R60, c[0x0][0x23c], -R64.reuse ;  /* 0x00008f003c057a23 */ /* 0x108fe40000010840 */
[----:B------:R-:W-:Y:S07]  /*10310*/  FFMA.FTZ R60, R89, c[0x0][0x23c], -R64 ;  /* 0x00008f00593c7a23 */ /* 0x000fee0000010840 */
[----:B------:R-:W3:Y:S01]  /*10320*/  MUFU.EX2 R2, R0 ;  /* 0x0000000000027308 */ /* 0x000ee20000000800 */
[----:B-1----:R-:W-:Y:S09]  /*10330*/  FFMA.FTZ R4, R208, c[0x0][0x23c], -R66 ;  /* 0x00008f00d0047a23 */ /* 0x002ff20000010842 */
[----:B------:R1:W4:Y:S01]  /*10340*/  MUFU.EX2 R174, R4 ;  /* 0x0000000400ae7308 */ /* 0x0003220000000800 */
[----:B--2---:R-:W-:Y:S09]  /*10350*/  FFMA.FTZ R6, R15, c[0x0][0x23c], -R43 ;  /* 0x00008f000f067a23 */ /* 0x004ff2000001082b */
[----:B------:R2:W-:Y:S01]  /*10360*/  MUFU.EX2 R240, R8 ;  /* 0x0000000800f07308 */ /* 0x0005e20000000800 */
[C---:B---3--:R-:W-:Y:S02]  /*10370*/  FMUL.FTZ R9, R2.reuse, R137 ;  /* 0x0000008902097220 */ /* 0x048fe40000410000 */
[----:B------:R-:W-:Y:S02]  /*10380*/  FMUL.FTZ R13, R2, R145 ;  /* 0x00000091020d7220 */ /* 0x000fe40000410000 */
[----:B------:R-:W-:Y:S05]  /*10390*/  FADD.FTZ R0, -R3, R135 ;  /* 0x0000008703007221 */ /* 0x000fea0000010100 */
[----:B------:R3:W-:Y:S01]  /*103a0*/  MUFU.EX2 R215, R5 ;  /* 0x0000000500d77308 */ /* 0x0007e20000000800 */
[----:B------:R-:W-:Y:S02]  /*103b0*/  FMUL.FTZ R0, R0, c[0x0][0x23c] ;  /* 0x00008f0000007a20 */ /* 0x000fe40000410000 */
[--C-:B-1----:R-:W-:Y:S01]  /*103c0*/  FFMA.FTZ R4, R206, c[0x0][0x23c], -R64.reuse ;  /* 0x00008f00ce047a23 */ /* 0x102fe20000010840 */
[----:B----4-:R-:W-:Y:S06]  /*103d0*/  F2FP.BF16.PACK_AB R33, R174, R169 ;  /* 0x000000a9ae21723e */ /* 0x010fec00000010ff */
[----:B------:R1:W-:Y:S01]  /*103e0*/  MUFU.EX2 R201, R4 ;  /* 0x0000000400c97308 */ /* 0x0003e20000000800 */
[----:B--2---:R-:W-:Y:S02]  /*103f0*/  FFMA.FTZ R8, R68, c[0x0][0x23c], -R43 ;  /* 0x00008f0044087a23 */ /* 0x004fe4000001082b */
[--C-:B------:R-:W-:Y:S07]  /*10400*/  FFMA.FTZ R68, R120, c[0x0][0x23c], -R64.reuse ;  /* 0x00008f0078447a23 */ /* 0x100fee0000010840 */
[----:B------:R2:W4:Y:S01]  /*10410*/  MUFU.EX2 R135, R6 ;  /* 0x0000000600877308 */ /* 0x0005220000000800 */
[----:B---3--:R-:W-:Y:S02]  /*10420*/  FFMA.FTZ R5, R70, c[0x0][0x23c], -R65 ;  /* 0x00008f0046057a23 */ /* 0x008fe40000010841 */
[----:B------:R-:W-:Y:S07]  /*10430*/  FFMA.FTZ R70, R121, c[0x0][0x23c], -R64 ;  /* 0x00008f0079467a23 */ /* 0x000fee0000010840 */
[----:B------:R3:W-:Y:S01]  /*10440*/  MUFU.EX2 R221, R8 ;  /* 0x0000000800dd7308 */ /* 0x0007e20000000800 */
[----:B-1----:R-:W-:Y:S09]  /*10450*/  FFMA.FTZ R4, R205, c[0x0][0x23c], -R66 ;  /* 0x00008f00cd047a23 */ /* 0x002ff20000010842 */
[----:B------:R1:W-:Y:S01]  /*10460*/  MUFU.EX2 R175, R4 ;  /* 0x0000000400af7308 */ /* 0x0003e20000000800 */
[--C-:B--2---:R-:W-:Y:S09]  /*10470*/  FFMA.FTZ R6, R81, c[0x0][0x23c], -R43.reuse ;  /* 0x00008f0051067a23 */ /* 0x104ff2000001082b */
[----:B------:R2:W-:Y:S01]  /*10480*/  MUFU.EX2 R222, R12 ;  /* 0x0000000c00de7308 */ /* 0x0005e20000000800 */
[----:B---3--:R-:W-:Y:S09]  /*10490*/  FFMA.FTZ R8, R76, c[0x0][0x23c], -R64 ;  /* 0x00008f004c087a23 */ /* 0x008ff20000010840 */
[----:B------:R3:W-:Y:S01]  /*104a0*/  MUFU.EX2 R212, R5 ;  /* 0x0000000500d47308 */ /* 0x0007e20000000800 */
[----:B-1----:R-:W-:Y:S09]  /*104b0*/  FFMA.FTZ R4, R204, c[0x0][0x23c], -R66 ;  /* 0x00008f00cc047a23 */ /* 0x002ff20000010842 */
[----:B------:R1:W-:Y:S01]  /*104c0*/  MUFU.EX2 R181, R4 ;  /* 0x0000000400b57308 */ /* 0x0003e20000000800 */
[--C-:B--2---:R-:W-:Y:S09]  /*104d0*/  FFMA.FTZ R12, R84, c[0x0][0x23c], -R43.reuse ;  /* 0x00008f00540c7a23 */ /* 0x104ff2000001082b */
[----:B------:R2:W-:Y:S01]  /*104e0*/  MUFU.EX2 R28, R6 ;  /* 0x00000006001c7308 */ /* 0x0005e20000000800 */
[----:B---3--:R-:W-:Y:S09]  /*104f0*/  FMUL.FTZ R5, R40, R141 ;  /* 0x0000008d28057220 */ /* 0x008ff20000410000 */
[----:B------:R-:W3:Y:S01]  /*10500*/  MUFU.EX2 R0, R0 ;  /* 0x0000000000007308 */ /* 0x000ee20000000800 */
[----:B-1----:R-:W-:Y:S09]  /*10510*/  FFMA.FTZ R4, R177, c[0x0][0x23c], -R43 ;  /* 0x00008f00b1047a23 */ /* 0x002ff2000001082b */
[----:B------:R1:W-:Y:S01]  /*10520*/  MUFU.EX2 R209, R4 ;  /* 0x0000000400d17308 */ /* 0x0003e20000000800 */
[----:B--2---:R-:W-:Y:S01]  /*10530*/  FMUL.FTZ R6, R39, R142 ;  /* 0x0000008e27067220 */ /* 0x004fe20000410000 */
[----:B----4-:R-:W-:Y:S08]  /*10540*/  MOV R142, R135 ;  /* 0x00000087008e7202 */ /* 0x010ff00000000f00 */
[----:B------:R2:W-:Y:S01]  /*10550*/  MUFU.EX2 R228, R8 ;  /* 0x0000000800e47308 */ /* 0x0005e20000000800 */
[C---:B---3--:R-:W-:Y:S01]  /*10560*/  FMUL.FTZ R10, R0.reuse, R138 ;  /* 0x0000008a000a7220 */ /* 0x048fe20000410000 */
[----:B------:R-:W-:Y:S01]  /*10570*/  MOV R138, R133 ;  /* 0x00000085008a7202 */ /* 0x000fe20000000f00 */
[C---:B------:R-:W-:Y:S02]  /*10580*/  FMUL.FTZ R11, R0.reuse, R139 ;  /* 0x0000008b000b7220 */ /* 0x040fe40000410000 */
[----:B------:R-:W-:Y:S01]  /*10590*/  FMUL.FTZ R15, R0, R147 ;  /* 0x00000093000f7220 */ /* 0x000fe20000410000 */
[----:B------:R-:W-:Y:S04]  /*105a0*/  MOV R147, R127 ;  /* 0x0000007f00937202 */ /* 0x000fe80000000f00 */
[----:B------:R3:W-:Y:S01]  /*105b0*/  MUFU.EX2 R208, R12 ;  /* 0x0000000c00d07308 */ /* 0x0007e20000000800 */
[--C-:B-1----:R-:W-:Y:S09]  /*105c0*/  FFMA.FTZ R4, R170, c[0x0][0x23c], -R65.reuse ;  /* 0x00008f00aa047a23 */ /* 0x102ff20000010841 */
[----:B------:R1:W-:Y:S01]  /*105d0*/  MUFU.EX2 R202, R4 ;  /* 0x0000000400ca7308 */ /* 0x0003e20000000800 */
[C---:B--2---:R-:W-:Y:S09]  /*105e0*/  FMUL.FTZ R8, R2.reuse, R136 ;  /* 0x0000008802087220 */ /* 0x044ff20000410000 */
[----:B------:R-:W-:Y:S01]  /*105f0*/  MUFU.EX2 R68, R68 ;  /* 0x0000004400447308 */ /* 0x000fe20000000800 */
[----:B---3--:R-:W-:Y:S09]  /*10600*/  FMUL.FTZ R12, R2, R144 ;  /* 0x00000090020c7220 */ /* 0x008ff20000410000 */
[----:B------:R-:W-:Y:S01]  /*10610*/  MUFU.EX2 R70, R70 ;  /* 0x0000004600467308 */ /* 0x000fe20000000800 */
[--C-:B-1----:R-:W-:Y:S01]  /*10620*/  FFMA.FTZ R4, R34, c[0x0][0x23c], -R65.reuse ;  /* 0x00008f0022047a23 */ /* 0x102fe20000010841 */
[----:B------:R-:W-:Y:S08]  /*10630*/  F2FP.BF16.PACK_AB R34, R201, R182 ;  /* 0x000000b6c922723e */ /* 0x000ff000000010ff */
[----:B------:R1:W-:Y:S02]  /*10640*/  MUFU.EX2 R251, R4 ;  /* 0x0000000400fb7308 */ /* 0x0003e40000000800 */
[----:B-1----:R-:W-:Y:S01]  /*10650*/  FFMA.FTZ R4, R35, c[0x0][0x23c], -R65 ;  /* 0x00008f0023047a23 */ /* 0x002fe20000010841 */
[----:B------:R-:W-:Y:S07]  /*10660*/  F2FP.BF16.PACK_AB R35, R181, R175 ;  /* 0x000000afb523723e */ /* 0x000fee00000010ff */
[----:B------:R1:W2:Y:S02]  /*10670*/  MUFU.EX2 R132, R4 ;  /* 0x0000000400847308 */ /* 0x0002a40000000800 */
[--C-:B-1----:R-:W-:Y:S01]  /*10680*/  FFMA.FTZ R4, R178, c[0x0][0x23c], -R64.reuse ;  /* 0x00008f00b2047a23 */ /* 0x102fe20000010840 */
[----:B--2---:R-:W-:Y:S07]  /*10690*/  MOV R139, R132 ;  /* 0x00000084008b7202 */ /* 0x004fee0000000f00 */
[----:B------:R-:W-:Y:S10]  /*106a0*/  MUFU.EX2 R132, R60 ;  /* 0x0000003c00847308 */ /* 0x000ff40000000800 */
[----:B------:R1:W-:Y:S02]  /*106b0*/  MUFU.EX2 R170, R4 ;  /* 0x0000000400aa7308 */ /* 0x0003e40000000800 */
[----:B-1----:R-:W-:Y:S08]  /*106c0*/  FFMA.FTZ R4, R25, c[0x0][0x23c], -R64 ;  /* 0x00008f0019047a23 */ /* 0x002ff00000010840 */
[----:B------:R1:W-:Y:S02]  /*106d0*/  MUFU.EX2 R205, R4 ;  /* 0x0000000400cd7308 */ /* 0x0003e40000000800 */
[--C-:B-1----:R-:W-:Y:S08]  /*106e0*/  FFMA.FTZ R4, R26, c[0x0][0x23c], -R66.reuse ;  /* 0x00008f001a047a23 */ /* 0x102ff00000010842 */
[----:B------:R1:W-:Y:S02]  /*106f0*/  MUFU.EX2 R168, R4 ;  /* 0x0000000400a87308 */ /* 0x0003e40000000800 */
[--C-:B-1----:R-:W-:Y:S08]  /*10700*/  FFMA.FTZ R4, R27, c[0x0][0x23c], -R66.reuse ;  /* 0x00008f001b047a23 */ /* 0x102ff00000010842 */
[----:B------:R1:W2:Y:S10]  /*10710*/  MUFU.EX2 R27, R7 ;  /* 0x00000007001b7308 */ /* 0x0002b40000000800 */
[----:B------:R3:W-:Y:S01]  /*10720*/  MUFU.EX2 R199, R4 ;  /* 0x0000000400c77308 */ /* 0x0007e20000000800 */
[----:B-1----:R-:W-:Y:S01]  /*10730*/  FFMA.FTZ R7, R75, c[0x0][0x23c], -R66 ;  /* 0x00008f004b077a23 */ /* 0x002fe20000010842 */
[----:B--2---:R-:W-:Y:S01]  /*10740*/  MOV R136, R27 ;  /* 0x0000001b00887202 */ /* 0x004fe20000000f00 */
[----:B------:R-:W-:Y:S07]  /*10750*/  FMUL.FTZ R27, R0, R159 ;  /* 0x0000009f001b7220 */ /* 0x000fee0000410000 */
[----:B------:R1:W-:Y:S01]  /*10760*/  MUFU.EX2 R223, R7 ;  /* 0x0000000700df7308 */ /* 0x0003e20000000800 */
[----:B---3--:R-:W-:Y:S09]  /*10770*/  FFMA.FTZ R4, R29, c[0x0][0x23c], -R64 ;  /* 0x00008f001d047a23 */ /* 0x008ff20000010840 */
[----:B------:R2:W-:Y:S01]  /*10780*/  MUFU.EX2 R242, R4 ;  /* 0x0000000400f27308 */ /* 0x0005e20000000800 */
[--C-:B-1----:R-:W-:Y:S09]  /*10790*/  FFMA.FTZ R7, R78, c[0x0][0x23c], -R66.reuse ;  /* 0x00008f004e077a23 */ /* 0x102ff20000010842 */
[----:B------:R1:W-:Y:S01]  /*107a0*/  MUFU.EX2 R213, R7 ;  /* 0x0000000700d57308 */ /* 0x0003e20000000800 */
[--C-:B--2---:R-:W-:Y:S02]  /*107b0*/  FFMA.FTZ R4, R30, c[0x0][0x23c], -R66.reuse ;  /* 0x00008f001e047a23 */ /* 0x104fe40000010842 */
[--C-:B------:R-:W-:Y:S07]  /*107c0*/  FFMA.FTZ R30, R97, c[0x0][0x23c], -R43.reuse ;  /* 0x00008f00611e7a23 */ /* 0x100fee000001082b */
[----:B------:R2:W-:Y:S01]  /*107d0*/  MUFU.EX2 R217, R4 ;  /* 0x0000000400d97308 */ /* 0x0005e20000000800 */
[----:B-1----:R-:W-:Y:S02]  /*107e0*/  FMUL.FTZ R7, R39, R143 ;  /* 0x0000008f27077220 */ /* 0x002fe40000410000 */
[----:B--2---:R-:W-:Y:S02]  /*107f0*/  FFMA.FTZ R4, R31, c[0x0][0x23c], -R66 ;  /* 0x00008f001f047a23 */ /* 0x004fe40000010842 */
[----:B------:R-:W-:Y:S05]  /*10800*/  FMUL.FTZ R31, R0, R163 ;  /* 0x000000a3001f7220 */ /* 0x000fea0000410000 */
[----:B------:R1:W-:Y:S02]  /*10810*/  MUFU.EX2 R235, R4 ;  /* 0x0000000400eb7308 */ /* 0x0003e40000000800 */
[----:B-1----:R-:W-:Y:S08]  /*10820*/  FFMA.FTZ R4, R22, c[0x0][0x23c], -R43 ;  /* 0x00008f0016047a23 */ /* 0x002ff0000001082b */
[----:B------:R1:W-:Y:S02]  /*10830*/  MUFU.EX2 R250, R4 ;  /* 0x0000000400fa7308 */ /* 0x0003e40000000800 */
[--C-:B-1----:R-:W-:Y:S08]  /*10840*/  FFMA.FTZ R4, R20, c[0x0][0x23c], -R65.reuse ;  /* 0x00008f0014047a23 */ /* 0x102ff00000010841 */
[----:B------:R1:W-:Y:S02]  /*10850*/  MUFU.EX2 R243, R4 ;  /* 0x0000000400f37308 */ /* 0x0003e40000000800 */
[--C-:B-1----:R-:W-:Y:S08]  /*10860*/  FFMA.FTZ R4, R50, c[0x0][0x23c], -R65.reuse ;  /* 0x00008f0032047a23 */ /* 0x102ff00000010841 */
[----:B------:R1:W-:Y:S02]  /*10870*/  MUFU.EX2 R238, R4 ;  /* 0x0000000400ee7308 */ /* 0x0003e40000000800 */
[----:B-1----:R-:W-:Y:S02]  /*10880*/  FFMA.FTZ R4, R51, c[0x0][0x23c], -R65 ;  /* 0x00008f0033047a23 */ /* 0x002fe40000010841 */
[----:B------:R-:W-:Y:S06]  /*10890*/  LDSM.16.MT88.4 R48, [R186+0x4000] ;  /* 0x00400000ba30783b */ /* 0x000fec0000004200 */
[----:B------:R1:W2:Y:S02]  /*108a0*/  MUFU.EX2 R134, R4 ;  /* 0x0000000400867308 */ /* 0x0002a40000000800 */
[--C-:B-1----:R-:W-:Y:S01]  /*108b0*/  FFMA.FTZ R4, R23, c[0x0][0x23c], -R64.reuse ;  /* 0x00008f0017047a23 */ /* 0x102fe20000010840 */
[----:B--2---:R-:W-:Y:S01]  /*108c0*/  MOV R143, R134 ;  /* 0x00000086008f7202 */ /* 0x004fe20000000f00 */
[----:B------:R-:W1:Y:S06]  /*108d0*/  LDSM.16.MT88.4 R20, [R185+0x4000] ;  /* 0x00400000b914783b */ /* 0x000e6c0000004200 */
[----:B------:R2:W-:Y:S02]  /*108e0*/  MUFU.EX2 R177, R4 ;  /* 0x0000000400b17308 */ /* 0x0005e40000000800 */
[----:B--2---:R-:W-:Y:S02]  /*108f0*/  FFMA.FTZ R4, R19, c[0x0][0x23c], -R64 ;  /* 0x00008f0013047a23 */ /* 0x004fe40000010840 */
[C---:B------:R-:W-:Y:S06]  /*10900*/  FMUL.FTZ R19, R39.reuse, R151 ;  /* 0x0000009727137220 */ /* 0x040fec0000410000 */
[----:B------:R2:W-:Y:S02]  /*10910*/  MUFU.EX2 R211, R4 ;  /* 0x0000000400d37308 */ /* 0x0005e40000000800 */
[--C-:B--2---:R-:W-:Y:S02]  /*10920*/  FFMA.FTZ R4, R18, c[0x0][0x23c], -R66.reuse ;  /* 0x00008f0012047a23 */ /* 0x104fe40000010842 */
[----:B------:R-:W-:Y:S06]  /*10930*/  FMUL.FTZ R18, R39, R150 ;  /* 0x0000009627127220 */ /* 0x000fec0000410000 */
[----:B------:R2:W-:Y:S02]  /*10940*/  MUFU.EX2 R183, R4 ;  /* 0x0000000400b77308 */ /* 0x0005e40000000800 */
[----:B--2---:R-:W-:Y:S02]  /*10950*/  FFMA.FTZ R4, R17, c[0x0][0x23c], -R66 ;  /* 0x00008f0011047a23 */ /* 0x004fe40000010842 */
[--C-:B------:R-:W-:Y:S06]  /*10960*/  FFMA.FTZ R17, R85, c[0x0][0x23c], -R43.reuse ;  /* 0x00008f0055117a23 */ /* 0x100fec000001082b */
[----:B------:R2:W-:Y:S02]  /*10970*/  MUFU.EX2 R204, R4 ;  /* 0x0000000400cc7308 */ /* 0x0005e40000000800 */
[----:B--2---:R-:W-:Y:S01]  /*10980*/  FFMA.FTZ R4, R45, c[0x0][0x23c], -R64 ;  /* 0x00008f002d047a23 */ /* 0x004fe20000010840 */
[----:B------:R-:W-:Y:S07]  /*10990*/  F2FP.BF16.PACK_AB R45, R227, R172 ;  /* 0x000000ace32d723e */ /* 0x000fee00000010ff */
[----:B------:R2:W-:Y:S02]  /*109a0*/  MUFU.EX2 R237, R4 ;  /* 0x0000000400ed7308 */ /* 0x0005e40000000800 */
[--C-:B--2---:R-:W-:Y:S01]  /*109b0*/  FFMA.FTZ R4, R46, c[0x0][0x23c], -R66.reuse ;  /* 0x00008f002e047a23 */ /* 0x104fe20000010842 */
[----:B------:R-:W-:Y:S07]  /*109c0*/  F2FP.BF16.PACK_AB R46, R247, R229 ;  /* 0x000000e5f72e723e */ /* 0x000fee00000010ff */
[----:B------:R2:W-:Y:S02]  /*109d0*/  MUFU.EX2 R210, R4 ;  /* 0x0000000400d27308 */ /* 0x0005e40000000800 */
[----:B--2---:R-:W-:Y:S01]  /*109e0*/  FFMA.FTZ R4, R47, c[0x0][0x23c], -R66 ;  /* 0x00008f002f047a23 */ /* 0x004fe20000010842 */
[----:B------:R-:W-:Y:S07]  /*109f0*/  F2FP.BF16.PACK_AB R47, R239, R219 ;  /* 0x000000dbef2f723e */ /* 0x000fee00000010ff */
[----:B------:R2:W-:Y:S02]  /*10a00*/  MUFU.EX2 R241, R4 ;  /* 0x0000000400f17308 */ /* 0x0005e40000000800 */
[----:B--2---:R-:W-:Y:S08]  /*10a10*/  FFMA.FTZ R4, R53, c[0x0][0x23c], -R43 ;  /* 0x00008f0035047a23 */ /* 0x004ff0000001082b */
[----:B------:R2:W-:Y:S02]  /*10a20*/  MUFU.EX2 R245, R4 ;  /* 0x0000000400f57308 */ /* 0x0005e40000000800 */
[--C-:B--2---:R-:W-:Y:S02]  /*10a30*/  FFMA.FTZ R4, R55, c[0x0][0x23c], -R65.reuse ;  /* 0x00008f0037047a23 */ /* 0x104fe40000010841 */
[----:B------:R-:W2:Y:S06]  /*10a40*/  LDSM.16.MT88.4 R52, [R185+0x4400] ;  /* 0x00440000b934783b */ /* 0x000eac0000004200 */
[----:B------:R3:W-:Y:S02]  /*10a50*/  MUFU.EX2 R248, R4 ;  /* 0x0000000400f87308 */ /* 0x0007e40000000800 */
[----:B---3--:R-:W-:Y:S02]  /*10a60*/  FFMA.FTZ R4, R14, c[0x0][0x23c], -R65 ;  /* 0x00008f000e047a23 */ /* 0x008fe40000010841 */
[----:B------:R-:W-:Y:S01]  /*10a70*/  FMUL.FTZ R14, R0, R146 ;  /* 0x00000092000e7220 */ /* 0x000fe20000410000 */
[----:B------:R-:W-:Y:S05]  /*10a80*/  MOV R146, R28 ;  /* 0x0000001c00927202 */ /* 0x000fea0000000f00 */
[----:B------:R3:W-:Y:S01]  /*10a90*/  MUFU.EX2 R244, R4 ;  /* 0x0000000400f47308 */ /* 0x0007e20000000800 */
[----:B------:R-:W-:Y:S02]  /*10aa0*/  FFMA.FTZ R28, R96, c[0x0][0x23c], -R43 ;  /* 0x00008f00601c7a23 */ /* 0x000fe4000001082b */
[----:B---3--:R-:W-:Y:S07]  /*10ab0*/  FFMA.FTZ R4, R67, c[0x0][0x23c], -R65 ;  /* 0x00008f0043047a23 */ /* 0x008fee0000010841 */
[----:B------:R3:W4:Y:S02]  /*10ac0*/  MUFU.EX2 R178, R4 ;  /* 0x0000000400b27308 */ /* 0x0007240000000800 */
[--C-:B---3--:R-:W-:Y:S01]  /*10ad0*/  FFMA.FTZ R4, R56, c[0x0][0x23c], -R64.reuse ;  /* 0x00008f0038047a23 */ /* 0x108fe20000010840 */
[----:B----4-:R-:W-:Y:S07]  /*10ae0*/  MOV R141, R178 ;  /* 0x000000b2008d7202 */ /* 0x010fee0000000f00 */
[----:B------:R3:W-:Y:S10]  /*10af0*/  MUFU.EX2 R178, R17 ;  /* 0x0000001100b27308 */ /* 0x0007f40000000800 */
[----:B------:R4:W-:Y:S01]  /*10b00*/  MUFU.EX2 R200, R4 ;  /* 0x0000000400c87308 */ /* 0x0009e20000000800 */
[----:B---3--:R-:W-:Y:S02]  /*10b10*/  FMUL.FTZ R17, R40, R149 ;  /* 0x0000009528117220 */ /* 0x008fe40000410000 */
[----:B----4-:R-:W-:Y:S07]  /*10b20*/  FFMA.FTZ R4, R57, c[0x0][0x23c], -R64 ;  /* 0x00008f0039047a23 */ /* 0x010fee0000010840 */
[----:B------:R3:W-:Y:S02]  /*10b30*/  MUFU.EX2 R218, R4 ;  /* 0x0000000400da7308 */ /* 0x0007e40000000800 */
[--C-:B---3--:R-:W-:Y:S08]  /*10b40*/  FFMA.FTZ R4, R58, c[0x0][0x23c], -R66.reuse ;  /* 0x00008f003a047a23 */ /* 0x108ff00000010842 */
[----:B------:R3:W-:Y:S02]  /*10b50*/  MUFU.EX2 R176, R4 ;  /* 0x0000000400b07308 */ /* 0x0007e40000000800 */
[----:B---3--:R-:W-:Y:S02]  /*10b60*/  FFMA.FTZ R4, R59, c[0x0][0x23c], -R66 ;  /* 0x00008f003b047a23 */ /* 0x008fe40000010842 */
[----:B------:R-:W3:Y:S06]  /*10b70*/  LDSM.16.MT88.4 R56, [R186+0x4400] ;  /* 0x00440000ba38783b */ /* 0x000eec0000004200 */
[----:B------:R4:W-:Y:S02]  /*10b80*/  MUFU.EX2 R207, R4 ;  /* 0x0000000400cf7308 */ /* 0x0009e40000000800 */
[----:B----4-:R-:W-:Y:S08]  /*10b90*/  FFMA.FTZ R4, R61, c[0x0][0x23c], -R64 ;  /* 0x00008f003d047a23 */ /* 0x010ff00000010840 */
[----:B------:R4:W-:Y:S02]  /*10ba0*/  MUFU.EX2 R232, R4 ;  /* 0x0000000400e87308 */ /* 0x0009e40000000800 */
[--C-:B----4-:R-:W-:Y:S08]  /*10bb0*/  FFMA.FTZ R4, R62, c[0x0][0x23c], -R66.reuse ;  /* 0x00008f003e047a23 */ /* 0x110ff00000010842 */
[----:B------:R4:W-:Y:S02]  /*10bc0*/  MUFU.EX2 R216, R4 ;  /* 0x0000000400d87308 */ /* 0x0009e40000000800 */
[--C-:B----4-:R-:W-:Y:S02]  /*10bd0*/  FFMA.FTZ R4, R63, c[0x0][0x23c], -R66.reuse ;  /* 0x00008f003f047a23 */ /* 0x110fe40000010842 */
[----:B------:R-:W4:Y:S06]  /*10be0*/  LDSM.16.MT88.4 R60, [R185+0x4800] ;  /* 0x00480000b93c783b */ /* 0x000f2c0000004200 */
[----:B------:R5:W-:Y:S02]  /*10bf0*/  MUFU.EX2 R224, R4 ;  /* 0x0000000400e07308 */ /* 0x000be40000000800 */
[----:B-----5:R-:W-:Y:S02]  /*10c00*/  FFMA.FTZ R4, R69, c[0x0][0x23c], -R43 ;  /* 0x00008f0045047a23 */ /* 0x020fe4000001082b */
[----:B------:R-:W5:Y:S06]  /*10c10*/  LDL.LU R69, [R1] ;  /* 0x0000000001457983 */ /* 0x000f6c0000300800 */
[----:B------:R1:W-:Y:S01]  /*10c20*/  MUFU.EX2 R25, R4 ;  /* 0x0000000400197308 */ /* 0x0003e20000000800 */
[----:B------:R-:W2:Y:S04]  /*10c30*/  LDL.LU R67, [R1+0x4] ;  /* 0x0000040001437983 */ /* 0x000ea80000300800 */
[----:B------:R-:W2:Y:S04]  /*10c40*/  LDL.LU R149, [R1+0xc] ;  /* 0x00000c0001957983 */ /* 0x000ea80000300800 */
[----:B------:R-:W3:Y:S01]  /*10c50*/  LDL.LU R150, [R1+0x8] ;  /* 0x0000080001967983 */ /* 0x000ee20000300800 */
[--C-:B-1----:R-:W-:Y:S02]  /*10c60*/  FFMA.FTZ R4, R71, c[0x0][0x23c], -R65.reuse ;  /* 0x00008f0047047a23 */ /* 0x102fe40000010841 */
[----:B------:R-:W-:Y:S02]  /*10c70*/  FFMA.FTZ R71, R42, c[0x0][0x23c], -R66 ;  /* 0x00008f002a477a23 */ /* 0x000fe40000010842 */
[----:B------:R1:W1:Y:S10]  /*10c80*/  MUFU.EX2 R26, R4 ;  /* 0x00000004001a7308 */ /* 0x0002740000000800 */
[----:B------:R-:W-:Y:S01]  /*10c90*/  MUFU.EX2 R71, R71 ;  /* 0x0000004700477308 */ /* 0x000fe20000000800 */
[--C-:B-1----:R-:W-:Y:S01]  /*10ca0*/  FFMA.FTZ R4, R82, c[0x0][0x23c], -R65.reuse ;  /* 0x00008f0052047a23 */ /* 0x102fe20000010841 */
[----:B------:R-:W-:Y:S01]  /*10cb0*/  MOV R137, R26 ;  /* 0x0000001a00897202 */ /* 0x000fe20000000f00 */
[----:B------:R-:W-:Y:S07]  /*10cc0*/  FMUL.FTZ R26, R0, R158 ;  /* 0x0000009e001a7220 */ /* 0x000fee0000410000 */
[----:B------:R1:W-:Y:S02]  /*10cd0*/  MUFU.EX2 R252, R4 ;  /* 0x0000000400fc7308 */ /* 0x0003e40000000800 */
[--C-:B-1----:R-:W-:Y:S08]  /*10ce0*/  FFMA.FTZ R4, R83, c[0x0][0x23c], -R65.reuse ;  /* 0x00008f0053047a23 */ /* 0x102ff00000010841 */
[----:B------:R1:W1:Y:S02]  /*10cf0*/  MUFU.EX2 R29, R4 ;  /* 0x00000004001d7308 */ /* 0x0002640000000800 */
[--C-:B-1----:R-:W-:Y:S01]  /*10d00*/  FFMA.FTZ R4, R72, c[0x0][0x23c], -R64.reuse ;  /* 0x00008f0048047a23 */ /* 0x102fe20000010840 */
[----:B------:R-:W-:Y:S01]  /*10d10*/  MOV R145, R29 ;  /* 0x0000001d00917202 */ /* 0x000fe20000000f00 */
[----:B------:R-:W-:Y:S06]  /*10d20*/  FMUL.FTZ R29, R2, R161 ;  /* 0x000000a1021d7220 */ /* 0x000fec0000410000 */
[----:B------:R1:W-:Y:S01]  /*10d30*/  MUFU.EX2 R214, R4 ;  /* 0x0000000400d67308 */ /* 0x0003e20000000800 */
[--C-:B------:R-:W-:Y:S09]  /*10d40*/  FFMA.FTZ R72, R124, c[0x0][0x23c], -R64.reuse ;  /* 0x00008f007c487a23 */ /* 0x100ff20000010840 */
[----:B------:R-:W-:Y:S01]  /*10d50*/  MUFU.EX2 R72, R72 ;  /* 0x0000004800487308 */ /* 0x000fe20000000800 */
[----:B-1----:R-:W-:Y:S09]  /*10d60*/  FFMA.FTZ R4, R73, c[0x0][0x23c], -R64 ;  /* 0x00008f0049047a23 */ /* 0x002ff20000010840 */
[----:B------:R1:W-:Y:S02]  /*10d70*/  MUFU.EX2 R231, R4 ;  /* 0x0000000400e77308 */ /* 0x0003e40000000800 */
[----:B-1----:R-:W-:Y:S08]  /*10d80*/  FFMA.FTZ R4, R74, c[0x0][0x23c], -R66 ;  /* 0x00008f004a047a23 */ /* 0x002ff00000010842 */
[----:B------:R1:W-:Y:S02]  /*10d90*/  MUFU.EX2 R206, R4 ;  /* 0x0000000400ce7308 */ /* 0x0003e40000000800 */
[----:B-1----:R-:W-:Y:S08]  /*10da0*/  FFMA.FTZ R4, R77, c[0x0][0x23c], -R64 ;  /* 0x00008f004d047a23 */ /* 0x002ff00000010840 */
[----:B------:R1:W-:Y:S02]  /*10db0*/  MUFU.EX2 R230, R4 ;  /* 0x0000000400e67308 */ /* 0x0003e40000000800 */
[----:B-1----:R-:W-:Y:S01]  /*10dc0*/  FMUL.FTZ R4, R40, R140 ;  /* 0x0000008c28047220 */ /* 0x002fe20000410000 */
[----:B------:R-:W-:Y:S01]  /*10dd0*/  MOV R140, R25 ;  /* 0x00000019008c7202 */ /* 0x000fe20000000f00 */
[----:B------:R-:W-:Y:S05]  /*10de0*/  FMUL.FTZ R25, R2, R157 ;  /* 0x0000009d02197220 */ /* 0x000fea0000410000 */
[-C--:B------:R-:W-:Y:S08]  /*10df0*/  HMMA.16816.F32.BF16 R4, R44, R20.reuse, R4 ;  /* 0x000000142c04723c */ /* 0x080ff00000041804 */
[C---:B------:R-:W-:Y:S07]  /*10e00*/  HMMA.16816.F32.BF16 R8, R32.reuse, R20, R8 ;  /* 0x000000142008723c */ /* 0x040fee0000041808 */
[----:B------:R-:W-:Y:S01]  /*10e10*/  FMUL.FTZ R21, R40, R153 ;  /* 0x0000009928157220 */ /* 0x000fe20000410000 */
[-C--:B------:R-:W-:Y:S01]  /*10e20*/  HMMA.16816.F32.BF16 R12, R32, R22.reuse, R12 ;  /* 0x00000016200c723c */ /* 0x080fe2000004180c */
[----:B------:R1:W-:Y:S03]  /*10e30*/  MUFU.EX2 R153, R28 ;  /* 0x0000001c00997308 */ /* 0x0003e60000000800 */
[--C-:B------:R-:W-:Y:S04]  /*10e40*/  FFMA.FTZ R20, R86, c[0x0][0x23c], -R65.reuse ;  /* 0x00008f0056147a23 */ /* 0x100fe80000010841 */
[C---:B------:R-:W-:Y:S03]  /*10e50*/  HMMA.16816.F32.BF16 R16, R44.reuse, R22, R16 ;  /* 0x000000162c10723c */ /* 0x040fe60000041810 */
[----:B------:R4:W-:Y:S04]  /*10e60*/  MUFU.EX2 R144, R20 ;  /* 0x0000001400907308 */ /* 0x0009e80000000800 */
[C---:B------:R-:W-:Y:S02]  /*10e70*/  FMUL.FTZ R22, R39.reuse, R154 ;  /* 0x0000009a27167220 */ /* 0x040fe40000410000 */
[----:B------:R-:W-:Y:S04]  /*10e80*/  FMUL.FTZ R23, R39, R155 ;  /* 0x0000009b27177220 */ /* 0x000fe80000410000 */
[----:B------:R4:W-:Y:S01]  /*10e90*/  MUFU.EX2 R154, R24 ;  /* 0x00000018009a7308 */ /* 0x0009e20000000800 */
[----:B-1----:R-:W-:Y:S01]  /*10ea0*/  FMUL.FTZ R28, R2, R160 ;  /* 0x000000a0021c7220 */ /* 0x002fe20000410000 */
[----:B------:R-:W-:Y:S01]  /*10eb0*/  F2FP.BF16.PACK_AB R160, R70, R68 ;  /* 0x0000004446a0723e */ /* 0x000fe200000010ff */
[----:B----4-:R-:W-:Y:S07]  /*10ec0*/  FMUL.FTZ R20, R40, R152 ;  /* 0x0000009828147220 */ /* 0x010fee0000410000 */
[----:B------:R1:W-:Y:S01]  /*10ed0*/  MUFU.EX2 R152, R30 ;  /* 0x0000001e00987308 */ /* 0x0003e20000000800 */
[-C--:B------:R-:W-:Y:S03]  /*10ee0*/  HMMA.16816.F32.BF16 R20, R44, R48.reuse, R20 ;  /* 0x000000302c14723c */ /* 0x080fe60000041814 */
[----:B------:R-:W-:Y:S07]  /*10ef0*/  FMUL.FTZ R24, R2, R156 ;  /* 0x0000009c02187220 */ /* 0x000fee0000410000 */
[C---:B------:R-:W-:Y:S07]  /*10f00*/  HMMA.16816.F32.BF16 R24, R32.reuse, R48, R24 ;  /* 0x000000302018723c */ /* 0x040fee0000041818 */
[----:B------:R-:W-:Y:S01]  /*10f10*/  FFMA.FTZ R48, R98, c[0x0][0x23c], -R65 ;  /* 0x00008f0062307a23 */ /* 0x000fe20000010841 */
[----:B------:R-:W-:Y:S01]  /*10f20*/  F2FP.BF16.PACK_AB R49, R199, R168 ;  /* 0x000000a8c731723e */ /* 0x000fe200000010ff */
[C---:B-1----:R-:W-:Y:S02]  /*10f30*/  FMUL.FTZ R30, R0.reuse, R162 ;  /* 0x000000a2001e7220 */ /* 0x042fe40000410000 */
[----:B------:R1:W-:Y:S01]  /*10f40*/  MUFU.EX2 R135, R48 ;  /* 0x0000003000877308 */ /* 0x0003e20000000800 */
[----:B--2---:R-:W-:Y:S02]  /*10f50*/  FFMA.FTZ R0, R0, R149, R169 ;  /* 0x0000009500007223 */ /* 0x004fe400000100a9 */
[----:B---3--:R-:W-:Y:S02]  /*10f60*/  FFMA.FTZ R2, R2, R150, R171 ;  /* 0x0000009602027223 */ /* 0x008fe400000100ab */
[-C--:B------:R-:W-:Y:S03]  /*10f70*/  HMMA.16816.F32.BF16 R28, R32, R50.reuse, R28 ;  /* 0x00000032201c723c */ /* 0x080fe6000004181c */
[----:B------:R-:W-:Y:S04]  /*10f80*/  FADD.FTZ R0, R174, R0 ;  /* 0x00000000ae007221 */ /* 0x000fe80000010000 */
[C---:B------:R-:W-:Y:S02]  /*10f90*/  FMUL.FTZ R32, R40.reuse, R164 ;  /* 0x000000a428207220 */ /* 0x040fe40000410000 */
[----:B------:R-:W-:Y:S03]  /*10fa0*/  FMUL.FTZ R33, R40, R165 ;  /* 0x000000a528217220 */ /* 0x000fe60000410000 */
[C---:B------:R-:W-:Y:S02]  /*10fb0*/  FMUL.FTZ R34, R39.reuse, R166 ;  /* 0x000000a627227220 */ /* 0x040fe40000410000 */
[----:B------:R-:W-:Y:S02]  /*10fc0*/  FMUL.FTZ R35, R39, R167 ;  /* 0x000000a727237220 */ /* 0x000fe40000410000 */
[----:B------:R-:W-:Y:S02]  /*10fd0*/  FADD.FTZ R0, R175, R0 ;  /* 0x00000000af007221 */ /* 0x000fe40000010000 */
[----:B-1----:R-:W-:Y:S03]  /*10fe0*/  FFMA.FTZ R48, R99, c[0x0][0x23c], -R65 ;  /* 0x00008f0063307a23 */ /* 0x002fe60000010841 */
[----:B------:R-:W-:Y:S01]  /*10ff0*/  HMMA.16816.F32.BF16 R32, R44, R50, R32 ;  /* 0x000000322c20723c */ /* 0x000fe20000041820 */
[----:B------:R1:W-:Y:S06]  /*11000*/  MUFU.EX2 R134, R48 ;  /* 0x0000003000867308 */ /* 0x0003ec0000000800 */
[----:B------:R-:W-:Y:S02]  /*11010*/  F2FP.BF16.PACK_AB R46, R147, R148 ;  /* 0x00000094932e723e */ /* 0x000fe400000010ff */
[----:B------:R-:W-:Y:S03]  /*11020*/  F2FP.BF16.PACK_AB R44, R209, R203 ;  /* 0x000000cbd12c723e */ /* 0x000fe600000010ff */
[----:B------:R-:W-:Y:S02]  /*11030*/  F2FP.BF16.PACK_AB R45, R202, R179 ;  /* 0x000000b3ca2d723e */ /* 0x000fe400000010ff */
[----:B------:R-:W-:Y:S02]  /*11040*/  F2FP.BF16.PACK_AB R47, R139, R251 ;  /* 0x000000fb8b2f723e */ /* 0x000fe400000010ff */
        /* <DEDUP_REMOVED lines=26> */
[----:B-1----:R-:W-:Y:S01]  /*111f0*/  FFMA.FTZ R52, R92, c[0x0][0x23c], -R64 ;  /* 0x00008f005c347a23 */ /* 0x002fe20000010840 */
[----:B------:R-:W-:Y:S03]  /*11200*/  F2FP.BF16.PACK_AB R51, R241, R210 ;  /* 0x000000d2f133723e */ /* 0x000fe600000010ff */
[----:B------:R1:W-:Y:S02]  /*11210*/  MUFU.EX2 R126, R52 ;  /* 0x00000034007e7308 */ /* 0x0003e40000000800 */
[-C--:B------:R-:W-:Y:S03]  /*11220*/  HMMA.16816.F32.BF16 R4, R44, R60.reuse, R4 ;  /* 0x0000003c2c04723c */ /* 0x080fe60000041804 */
[----:B--2---:R-:W-:Y:S05]  /*11230*/  FFMA.FTZ R48, R95, c[0x0][0x23c], -R66 ;  /* 0x00008f005f307a23 */ /* 0x004fea0000010842 */
[----:B------:R2:W-:Y:S10]  /*11240*/  MUFU.EX2 R96, R48 ;  /* 0x0000003000607308 */ /* 0x0005f40000000800 */
[----:B------:R3:W-:Y:S01]  /*11250*/  MUFU.EX2 R95, R56 ;  /* 0x00000038005f7308 */ /* 0x0007e20000000800 */
[--C-:B-1----:R-:W-:Y:S09]  /*11260*/  FFMA.FTZ R52, R93, c[0x0][0x23c], -R64.reuse ;  /* 0x00008f005d347a23 */ /* 0x102ff20000010840 */
[----:B------:R1:W-:Y:S01]  /*11270*/  MUFU.EX2 R98, R52 ;  /* 0x0000003400627308 */ /* 0x0003e20000000800 */
[----:B--2---:R-:W-:Y:S07]  /*11280*/  F2FP.BF16.PACK_AB R48, R211, R177 ;  /* 0x000000b1d330723e */ /* 0x004fee00000010ff */
[C---:B------:R-:W-:Y:S04]  /*11290*/  HMMA.16816.F32.BF16 R8, R48.reuse, R60, R8 ;  /* 0x0000003c3008723c */ /* 0x040fe80000041808 */
[----:B---3--:R-:W-:Y:S03]  /*112a0*/  FFMA.FTZ R56, R101, c[0x0][0x23c], -R43 ;  /* 0x00008f0065387a23 */ /* 0x008fe6000001082b */
[--C-:B------:R-:W-:Y:S01]  /*112b0*/  FFMA.FTZ R60, R102, c[0x0][0x23c], -R65.reuse ;  /* 0x00008f00663c7a23 */ /* 0x100fe20000010841 */
[-C--:B------:R-:W-:Y:S01]  /*112c0*/  HMMA.16816.F32.BF16 R12, R48, R62.reuse, R12 ;  /* 0x0000003e300c723c */ /* 0x080fe2000004180c */
[----:B------:R2:W-:Y:S01]  /*112d0*/  MUFU.EX2 R94, R56 ;  /* 0x00000038005e7308 */ /* 0x0005e20000000800 */
[----:B-1----:R-:W1:Y:S06]  /*112e0*/  LDSM.16.MT88.4 R52, [R186+0x4800] ;  /* 0x00480000ba34783b */ /* 0x002e6c0000004200 */
[C---:B------:R-:W-:Y:S03]  /*112f0*/  HMMA.16816.F32.BF16 R16, R44.reuse, R62, R16 ;  /* 0x0000003e2c10723c */ /* 0x040fe60000041810 */
[----:B------:R3:W-:Y:S01]  /*11300*/  MUFU.EX2 R93, R60 ;  /* 0x0000003c005d7308 */ /* 0x0007e20000000800 */
[----:B--2---:R-:W2:Y:S01]  /*11310*/  LDSM.16.MT88.4 R56, [R185+0x4c00] ;  /* 0x004c0000b938783b */ /* 0x004ea20000004200 */
[----:B---3--:R-:W-:Y:S08]  /*11320*/  FFMA.FTZ R60, R103, c[0x0][0x23c], -R65 ;  /* 0x00008f00673c7a23 */ /* 0x008ff00000010841 */
[----:B------:R3:W-:Y:S01]  /*11330*/  MUFU.EX2 R92, R60 ;  /* 0x0000003c005c7308 */ /* 0x0007e20000000800 */
[-C--:B-1----:R-:W-:Y:S08]  /*11340*/  HMMA.16816.F32.BF16 R20, R44, R52.reuse, R20 ;  /* 0x000000342c14723c */ /* 0x082ff00000041814 */
[C---:B------:R-:W-:Y:S07]  /*11350*/  HMMA.16816.F32.BF16 R24, R48.reuse, R52, R24 ;  /* 0x000000343018723c */ /* 0x040fee0000041818 */
[--C-:B------:R-:W-:Y:S01]  /*11360*/  FFMA.FTZ R52, R112, c[0x0][0x23c], -R43.reuse ;  /* 0x00008f0070347a23 */ /* 0x100fe2000001082b */
[-C--:B------:R-:W-:Y:S01]  /*11370*/  HMMA.16816.F32.BF16 R28, R48, R54.reuse, R28 ;  /* 0x00000036301c723c */ /* 0x080fe2000004181c */
[----:B---3--:R-:W1:Y:S02]  /*11380*/  LDSM.16.MT88.4 R60, [R186+0x4c00] ;  /* 0x004c0000ba3c783b */ /* 0x008e640000004200 */
[----:B------:R3:W-:Y:S04]  /*11390*/  MUFU.EX2 R91, R52 ;  /* 0x00000034005b7308 */ /* 0x0007e80000000800 */
[----:B------:R-:W-:Y:S01]  /*113a0*/  FFMA.FTZ R48, R113, c[0x0][0x23c], -R43 ;  /* 0x00008f0071307a23 */ /* 0x000fe2000001082b */
[----:B------:R-:W-:Y:S04]  /*113b0*/  HMMA.16816.F32.BF16 R32, R44, R54, R32 ;  /* 0x000000362c20723c */ /* 0x000fe80000041820 */
[----:B------:R-:W-:Y:S01]  /*113c0*/  F2FP.BF16.PACK_AB R49, R207, R176 ;  /* 0x000000b0cf31723e */ /* 0x000fe200000010ff */
[----:B------:R4:W4:Y:S01]  /*113d0*/  MUFU.EX2 R90, R48 ;  /* 0x00000030005a7308 */ /* 0x0009220000000800 */
        /* <DEDUP_REMOVED lines=9> */
[----:B----4-:R-:W-:Y:S01]  /*11470*/  FFMA.FTZ R48, R114, c[0x0][0x23c], -R65 ;  /* 0x00008f0072307a23 */ /* 0x010fe20000010841 */
[----:B------:R-:W-:Y:S07]  /*11480*/  F2FP.BF16.PACK_AB R42, R90, R91 ;  /* 0x0000005b5a2a723e */ /* 0x000fee00000010ff */
[----:B------:R3:W-:Y:S01]  /*11490*/  MUFU.EX2 R89, R48 ;  /* 0x0000003000597308 */ /* 0x0007e20000000800 */
[--C-:B--2---:R-:W-:Y:S09]  /*114a0*/  FFMA.FTZ R52, R104, c[0x0][0x23c], -R64.reuse ;  /* 0x00008f0068347a23 */ /* 0x104ff20000010840 */
[----:B------:R2:W-:Y:S01]  /*114b0*/  MUFU.EX2 R87, R52 ;  /* 0x0000003400577308 */ /* 0x0005e20000000800 */
[----:B---3--:R-:W-:Y:S07]  /*114c0*/  F2FP.BF16.PACK_AB R48, R218, R200 ;  /* 0x000000c8da30723e */ /* 0x008fee00000010ff */
[C---:B------:R-:W-:Y:S07]  /*114d0*/  HMMA.16816.F32.BF16 R8, R48.reuse, R56, R8 ;  /* 0x000000383008723c */ /* 0x040fee0000041808 */
[----:B------:R-:W-:Y:S01]  /*114e0*/  FFMA.FTZ R56, R105, c[0x0][0x23c], -R64 ;  /* 0x00008f0069387a23 */ /* 0x000fe20000010840 */
[-C--:B------:R-:W-:Y:S01]  /*114f0*/  HMMA.16816.F32.BF16 R12, R48, R58.reuse, R12 ;  /* 0x0000003a300c723c */ /* 0x080fe2000004180c */
[----:B--2---:R-:W2:Y:S02]  /*11500*/  LDSM.16.MT88.4 R52, [R185+0x5000] ;  /* 0x00500000b934783b */ /* 0x004ea40000004200 */
[----:B------:R3:W-:Y:S05]  /*11510*/  MUFU.EX2 R86, R56 ;  /* 0x0000003800567308 */ /* 0x0007ea0000000800 */
[C---:B------:R-:W-:Y:S08]  /*11520*/  HMMA.16816.F32.BF16 R16, R44.reuse, R58, R16 ;  /* 0x0000003a2c10723c */ /* 0x040ff00000041810 */
[-C--:B-1----:R-:W-:Y:S08]  /*11530*/  HMMA.16816.F32.BF16 R20, R44, R60.reuse, R20 ;  /* 0x0000003c2c14723c */ /* 0x082ff00000041814 */
[C---:B------:R-:W-:Y:S04]  /*11540*/  HMMA.16816.F32.BF16 R24, R48.reuse, R60, R24 ;  /* 0x0000003c3018723c */ /* 0x040fe80000041818 */
[--C-:B---3--:R-:W-:Y:S03]  /*11550*/  FFMA.FTZ R56, R106, c[0x0][0x23c], -R66.reuse ;  /* 0x00008f006a387a23 */ /* 0x108fe60000010842 */
[----:B------:R-:W-:Y:S01]  /*11560*/  FFMA.FTZ R60, R110, c[0x0][0x23c], -R66 ;  /* 0x00008f006e3c7a23 */ /* 0x000fe20000010842 */
        /* <DEDUP_REMOVED lines=12> */
[----:B-1----:R-:W-:Y:S01]  /*11630*/  FFMA.FTZ R56, R107, c[0x0][0x23c], -R66 ;  /* 0x00008f006b387a23 */ /* 0x002fe20000010842 */
[----:B------:R-:W-:Y:S05]  /*11640*/  F2FP.BF16.PACK_AB R51, R222, R213 ;  /* 0x000000d5de33723e */ /* 0x000fea00000010ff */
[-C--:B--2---:R-:W-:Y:S01]  /*11650*/  HMMA.16816.F32.BF16 R4, R44, R52.reuse, R4 ;  /* 0x000000342c04723c */ /* 0x084fe20000041804 */
[----:B------:R1:W-:Y:S02]  /*11660*/  MUFU.EX2 R84, R56 ;  /* 0x0000003800547308 */ /* 0x0003e40000000800 */
[--C-:B---3--:R-:W-:Y:S02]  /*11670*/  FFMA.FTZ R48, R109, c[0x0][0x23c], -R64.reuse ;  /* 0x00008f006d307a23 */ /* 0x108fe40000010840 */
[----:B------:R-:W-:Y:S06]  /*11680*/  FFMA.FTZ R64, R125, c[0x0][0x23c], -R64 ;  /* 0x00008f007d407a23 */ /* 0x000fec0000010840 */
[----:B------:R2:W-:Y:S01]  /*11690*/  MUFU.EX2 R82, R48 ;  /* 0x0000003000527308 */ /* 0x0005e20000000800 */
[----:B----4-:R-:W-:Y:S09]  /*116a0*/  FFMA.FTZ R60, R117, c[0x0][0x23c], -R43 ;  /* 0x00008f00753c7a23 */ /* 0x010ff2000001082b */
[----:B------:R3:W-:Y:S01]  /*116b0*/  MUFU.EX2 R78, R60 ;  /* 0x0000003c004e7308 */ /* 0x0007e20000000800 */
[----:B-1----:R-:W1:Y:S09]  /*116c0*/  LDSM.16.MT88.4 R56, [R186+0x5000] ;  /* 0x00500000ba38783b */ /* 0x002e720000004200 */
[----:B------:R-:W4:Y:S01]  /*116d0*/  MUFU.EX2 R64, R64 ;  /* 0x0000004000407308 */ /* 0x000f220000000800 */
[----:B--2---:R-:W-:Y:S07]  /*116e0*/  F2FP.BF16.PACK_AB R48, R231, R214 ;  /* 0x000000d6e730723e */ /* 0x004fee00000010ff */
[C---:B------:R-:W-:Y:S04]  /*116f0*/  HMMA.16816.F32.BF16 R8, R48.reuse, R52, R8 ;  /* 0x000000343008723c */ /* 0x040fe80000041808 */
[--C-:B---3--:R-:W-:Y:S03]  /*11700*/  FFMA.FTZ R60, R118, c[0x0][0x23c], -R65.reuse ;  /* 0x00008f00763c7a23 */ /* 0x108fe60000010841 */
[----:B------:R-:W-:Y:S01]  /*11710*/  FFMA.FTZ R52, R111, c[0x0][0x23c], -R66 ;  /* 0x00008f006f347a23 */ /* 0x000fe20000010842 */
[-C--:B------:R-:W-:Y:S01]  /*11720*/  HMMA.16816.F32.BF16 R12, R48, R54.reuse, R12 ;  /* 0x00000036300c723c */ /* 0x080fe2000004180c */
[----:B------:R2:W-:Y:S03]  /*11730*/  MUFU.EX2 R77, R60 ;  /* 0x0000003c004d7308 */ /* 0x0005e60000000800 */
[----:B----4-:R-:W-:Y:S04]  /*11740*/  F2FP.BF16.PACK_AB R162, R64, R72 ;  /* 0x0000004840a2723e */ /* 0x010fe800000010ff */
[C---:B------:R-:W-:Y:S03]  /*11750*/  HMMA.16816.F32.BF16 R16, R44.reuse, R54, R16 ;  /* 0x000000362c10723c */ /* 0x040fe60000041810 */
[----:B------:R3:W-:Y:S05]  /*11760*/  MUFU.EX2 R80, R52 ;  /* 0x0000003400507308 */ /* 0x0007ea0000000800 */
[-C--:B-1----:R-:W-:Y:S08]  /*11770*/  HMMA.16816.F32.BF16 R20, R44, R56.reuse, R20 ;  /* 0x000000382c14723c */ /* 0x082ff00000041814 */
[C---:B------:R-:W-:Y:S01]  /*11780*/  HMMA.16816.F32.BF16 R24, R48.reuse, R56, R24 ;  /* 0x000000383018723c */ /* 0x040fe20000041818 */
[----:B--2---:R-:W-:Y:S06]  /*11790*/  LDSM.16.MT88.4 R60, [R186+0x5400] ;  /* 0x00540000ba3c783b */ /* 0x004fec0000004200 */
[----:B------:R-:W-:Y:S01]  /*117a0*/  FFMA.FTZ R56, R119, c[0x0][0x23c], -R65 ;  /* 0x00008f0077387a23 */ /* 0x000fe20000010841 */
[-C--:B------:R-:W-:Y:S03]  /*117b0*/  HMMA.16816.F32.BF16 R28, R48, R58.reuse, R28 ;  /* 0x0000003a301c723c */ /* 0x080fe6000004181c */
[----:B------:R1:W2:Y:S01]  /*117c0*/  MUFU.EX2 R76, R56 ;  /* 0x00000038004c7308 */ /* 0x0002a20000000800 */
[----:B---3--:R-:W-:Y:S02]  /*117d0*/  FFMA.FTZ R52, R116, c[0x0][0x23c], -R43 ;  /* 0x00008f0074347a23 */ /* 0x008fe4000001082b */
[--C-:B------:R-:W-:Y:S01]  /*117e0*/  FFMA.FTZ R57, R130, c[0x0][0x23c], -R65.reuse ;  /* 0x00008f0082397a23 */ /* 0x100fe20000010841 */
[----:B------:R-:W-:Y:S01]  /*117f0*/  F2FP.BF16.PACK_AB R48, R132, R133 ;  /* 0x000000858430723e */ /* 0x000fe200000010ff */
[----:B------:R-:W-:Y:S01]  /*11800*/  FFMA.FTZ R65, R131, c[0x0][0x23c], -R65 ;  /* 0x00008f0083417a23 */ /* 0x000fe20000010841 */
[----:B------:R-:W-:Y:S01]  /*11810*/  F2FP.BF16.PACK_AB R49, R99, R127 ;  /* 0x0000007f6331723e */ /* 0x000fe200000010ff */
[----:B------:R-:W-:Y:S03]  /*11820*/  HMMA.16816.F32.BF16 R32, R44, R58, R32 ;  /* 0x0000003a2c20723c */ /* 0x000fe60000041820 */
[----:B------:R3:W4:Y:S01]  /*11830*/  MUFU.EX2 R79, R52 ;  /* 0x00000034004f7308 */ /* 0x0007220000000800 */
[----:B------:R-:W-:Y:S02]  /*11840*/  F2FP.BF16.PACK_AB R50, R98, R126 ;  /* 0x0000007e6232723e */ /* 0x000fe400000010ff */
[----:B------:R-:W-:Y:S02]  /*11850*/  F2FP.BF16.PACK_AB R51, R96, R97 ;  /* 0x000000616033723e */ /* 0x000fe400000010ff */
[----:B------:R-:W-:Y:S04]  /*11860*/  F2FP.BF16.PACK_AB R44, R178, R208 ;  /* 0x000000d0b22c723e */ /* 0x000fe800000010ff */
[----:B------:R-:W-:Y:S01]  /*11870*/  F2FP.BF16.PACK_AB R45, R154, R144 ;  /* 0x000000909a2d723e */ /* 0x000fe200000010ff */
[----:B------:R-:W-:Y:S01]  /*11880*/  MUFU.EX2 R65, R65 ;  /* 0x0000004100417308 */ /* 0x000fe20000000800 */
[----:B------:R-:W-:Y:S02]  /*11890*/  F2FP.BF16.PACK_AB R46, R152, R153 ;  /* 0x00000099982e723e */ /* 0x000fe400000010ff */
[----:B------:R-:W-:Y:S01]  /*118a0*/  F2FP.BF16.PACK_AB R47, R134, R135 ;  /* 0x00000087862f723e */ /* 0x000fe200000010ff */
[--C-:B-1----:R-:W-:Y:S01]  /*118b0*/  FFMA.FTZ R56, R128, c[0x0][0x23c], -R43.reuse ;  /* 0x00008f0080387a23 */ /* 0x102fe2000001082b */
[----:B--2---:R-:W-:Y:S01]  /*118c0*/  F2FP.BF16.PACK_AB R165, R76, R77 ;  /* 0x0000004d4ca5723e */ /* 0x004fe200000010ff */
[----:B------:R-:W-:Y:S04]  /*118d0*/  FFMA.FTZ R43, R129, c[0x0][0x23c], -R43 ;  /* 0x00008f00812b7a23 */ /* 0x000fe8000001082b */
[----:B------:R1:W-:Y:S01]  /*118e0*/  MUFU.EX2 R74, R43 ;  /* 0x0000002b004a7308 */ /* 0x0003e20000000800 */
[----:B---3--:R-:W2:Y:S01]  /*118f0*/  LDSM.16.MT88.4 R52, [R185+0x5400] ;  /* 0x00540000b934783b */ /* 0x008ea20000004200 */
[----:B----4-:R-:W-:Y:S08]  /*11900*/  F2FP.BF16.PACK_AB R164, R78, R79 ;  /* 0x0000004f4ea4723e */ /* 0x010ff000000010ff */
[----:B------:R5:W3:Y:S10]  /*11910*/  MUFU.EX2 R75, R56 ;  /* 0x00000038004b7308 */ /* 0x000af40000000800 */
[----:B------:R-:W4:Y:S01]  /*11920*/  MUFU.EX2 R73, R57 ;  /* 0x0000003900497308 */ /* 0x000f220000000800 */
[----:B-1----:R-:W-:Y:S01]  /*11930*/  F2FP.BF16.PACK_AB R43, R88, R89 ;  /* 0x00000059582b723e */ /* 0x002fe200000010ff */
[----:B-----5:R-:W-:Y:S01]  /*11940*/  FFMA.FTZ R56, R40, R69, R173 ;  /* 0x0000004528387223 */ /* 0x020fe200000100ad */
[----:B---3--:R-:W-:Y:S01]  /*11950*/  F2FP.BF16.PACK_AB R166, R74, R75 ;  /* 0x0000004b4aa6723e */ /* 0x008fe200000010ff */
[----:B------:R-:W-:Y:S02]  /*11960*/  FFMA.FTZ R40, R39, R67, R172 ;  /* 0x0000004327287223 */ /* 0x000fe400000100ac */
[----:B------:R-:W-:Y:S02]  /*11970*/  FADD.FTZ R39, R236, R56 ;  /* 0x00000038ec277221 */ /* 0x000fe40000010000 */
[----:B------:R-:W-:Y:S02]  /*11980*/  FADD.FTZ R40, R227, R40 ;  /* 0x00000028e3287221 */ /* 0x000fe40000010000 */
[----:B------:R-:W-:Y:S02]  /*11990*/  FFMA.FTZ R67, R122, c[0x0][0x23c], -R66 ;  /* 0x00008f007a437a23 */ /* 0x000fe40000010842 */
[----:B------:R-:W-:Y:S01]  /*119a0*/  FADD.FTZ R40, R219, R40 ;  /* 0x00000028db287221 */ /* 0x000fe20000010000 */
[-C--:B--2---:R-:W-:Y:S03]  /*119b0*/  HMMA.16816.F32.BF16 R4, R44, R52.reuse, R4 ;  /* 0x000000342c04723c */ /* 0x084fe60000041804 */
[----:B------:R-:W-:Y:S01]  /*119c0*/  FADD.FTZ R40, R239, R40 ;  /* 0x00000028ef287221 */ /* 0x000fe20000010000 */
[----:B------:R-:W-:Y:S01]  /*119d0*/  MUFU.EX2 R67, R67 ;  /* 0x0000004300437308 */ /* 0x000fe20000000800 */
[--C-:B------:R-:W-:Y:S01]  /*119e0*/  FFMA.FTZ R69, R123, c[0x0][0x23c], -R66.reuse ;  /* 0x00008f007b457a23 */ /* 0x100fe20000010842 */
[----:B----4-:R-:W-:Y:S01]  /*119f0*/  F2FP.BF16.PACK_AB R167, R65, R73 ;  /* 0x0000004941a7723e */ /* 0x010fe200000010ff */
[----:B------:R-:W-:Y:S01]  /*11a00*/  FFMA.FTZ R66, R41, c[0x0][0x23c], -R66 ;  /* 0x00008f0029427a23 */ /* 0x000fe20000010842 */
[----:B------:R-:W-:Y:S01]  /*11a10*/  F2FP.BF16.PACK_AB R41, R92, R93 ;  /* 0x0000005d5c29723e */ /* 0x000fe200000010ff */
[----:B------:R-:W-:Y:S01]  /*11a20*/  FADD.FTZ R57, R180, R2 ;  /* 0x00000002b4397221 */ /* 0x000fe20000010000 */
[C---:B------:R-:W-:Y:S04]  /*11a30*/  HMMA.16816.F32.BF16 R8, R48.reuse, R52, R8 ;  /* 0x000000343008723c */ /* 0x040fe80000041808 */
[----:B------:R-:W-:Y:S01]  /*11a40*/  FADD.FTZ R2, R229, R39 ;  /* 0x00000027e5027221 */ /* 0x000fe20000010000 */
[----:B------:R-:W1:Y:S01]  /*11a50*/  MUFU.EX2 R66, R66 ;  /* 0x0000004200427308 */ /* 0x000e620000000800 */
[----:B------:R-:W-:Y:S02]  /*11a60*/  FADD.FTZ R39, R181, R0 ;  /* 0x00000000b5277221 */ /* 0x000fe40000010000 */
[----:B------:R-:W-:Y:S01]  /*11a70*/  FADD.FTZ R0, R179, R40 ;  /* 0x00000028b3007221 */ /* 0x000fe20000010000 */
[-C--:B------:R-:W-:Y:S03]  /*11a80*/  HMMA.16816.F32.BF16 R12, R48, R54.reuse, R12 ;  /* 0x00000036300c723c */ /* 0x080fe6000004180c */
[----:B------:R-:W-:Y:S01]  /*11a90*/  FADD.FTZ R2, R247, R2 ;  /* 0x00000002f7027221 */ /* 0x000fe20000010000 */
[----:B------:R-:W-:Y:S01]  /*11aa0*/  F2FP.BF16.PACK_AB R40, R94, R95 ;  /* 0x0000005f5e28723e */ /* 0x000fe200000010ff */
[----:B------:R-:W-:Y:S01]  /*11ab0*/  FADD.FTZ R58, R202, R0 ;  /* 0x00000000ca3a7221 */ /* 0x000fe20000010000 */
[----:B------:R-:W2:Y:S01]  /*11ac0*/  MUFU.EX2 R69, R69 ;  /* 0x0000004500457308 */ /* 0x000ea20000000800 */
[----:B------:R-:W-:Y:S01]  /*11ad0*/  FADD.FTZ R2, R203, R2 ;  /* 0x00000002cb027221 */ /* 0x000fe20000010000 */
[C---:B------:R-:W-:Y:S01]  /*11ae0*/  HMMA.16816.F32.BF16 R16, R44.reuse, R54, R16 ;  /* 0x000000362c10723c */ /* 0x040fe20000041810 */
[----:B------:R-:W3:Y:S03]  /*11af0*/  LDSM.16.MT88.4 R52, [R185+0x5800] ;  /* 0x00580000b934783b */ /* 0x000ee60000004200 */
[----:B------:R-:W-:Y:S02]  /*11b00*/  FADD.FTZ R59, R209, R2 ;  /* 0x00000002d13b7221 */ /* 0x000fe40000010000 */
[----:B------:R-:W-:Y:S02]  /*11b10*/  FADD.FTZ R57, R182, R57 ;  /* 0x00000039b6397221 */ /* 0x000fe40000010000 */
[----:B------:R-:W-:Y:S01]  /*11b20*/  FADD.FTZ R0, R148, R59 ;  /* 0x0000003b94007221 */ /* 0x000fe20000010000 */
[-C--:B------:R-:W-:Y:S01]  /*11b30*/  HMMA.16816.F32.BF16 R20, R44, R60.reuse, R20 ;  /* 0x0000003c2c14723c */ /* 0x080fe20000041814 */
[----:B------:R-:W-:Y:S02]  /*11b40*/  LDSM.16.MT88.4 R148, [R185+0x5c00] ;  /* 0x005c0000b994783b */ /* 0x000fe40000004200 */
[----:B------:R-:W-:Y:S01]  /*11b50*/  FADD.FTZ R57, R201, R57 ;  /* 0x00000039c9397221 */ /* 0x000fe20000010000 */
[----:B-1----:R-:W-:Y:S01]  /*11b60*/  F2FP.BF16.PACK_AB R163, R66, R71 ;  /* 0x0000004742a3723e */ /* 0x002fe200000010ff */
[----:B------:R-:W-:Y:S02]  /*11b70*/  FADD.FTZ R56, R168, R39 ;  /* 0x00000027a8387221 */ /* 0x000fe40000010000 */
[----:B------:R-:W-:Y:S01]  /*11b80*/  FADD.FTZ R57, R170, R57 ;  /* 0x00000039aa397221 */ /* 0x000fe20000010000 */
[C---:B------:R-:W-:Y:S04]  /*11b90*/  HMMA.16816.F32.BF16 R24, R48.reuse, R60, R24 ;  /* 0x0000003c3018723c */ /* 0x040fe80000041818 */
[----:B------:R-:W-:Y:S01]  /*11ba0*/  FADD.FTZ R39, R205, R57 ;  /* 0x00000039cd277221 */ /* 0x000fe20000010000 */
[----:B--2---:R-:W-:Y:S01]  /*11bb0*/  F2FP.BF16.PACK_AB R161, R69, R67 ;  /* 0x0000004345a1723e */ /* 0x004fe200000010ff */
[----:B------:R-:W-:Y:S02]  /*11bc0*/  FADD.FTZ R2, R199, R56 ;  /* 0x00000038c7027221 */ /* 0x000fe40000010000 */
[----:B------:R-:W-:Y:S01]  /*11bd0*/  FADD.FTZ R57, R251, R58 ;  /* 0x0000003afb397221 */ /* 0x000fe20000010000 */
[-C--:B------:R-:W-:Y:S01]  /*11be0*/  HMMA.16816.F32.BF16 R28, R48, R62.reuse, R28 ;  /* 0x0000003e301c723c */ /* 0x080fe2000004181c */
[----:B------:R-:W1:Y:S02]  /*11bf0*/  LDSM.16.MT88.4 R48, [R186+0x5800] ;  /* 0x00580000ba30783b */ /* 0x000e640000004200 */
[----:B------:R-:W-:Y:S02]  /*11c00*/  FADD.FTZ R56, R225, R39 ;  /* 0x00000027e1387221 */ /* 0x000fe40000010000 */
[----:B------:R-:W-:Y:S02]  /*11c10*/  FADD.FTZ R39, R217, R2 ;  /* 0x00000002d9277221 */ /* 0x000fe40000010000 */
[----:B------:R-:W-:Y:S01]  /*11c20*/  FADD.FTZ R58, R147, R0 ;  /* 0x00000000933a7221 */ /* 0x000fe20000010000 */
[----:B------:R-:W-:Y:S04]  /*11c30*/  HMMA.16816.F32.BF16 R32, R44, R62, R32 ;  /* 0x0000003e2c20723c */ /* 0x000fe80000041820 */
[----:B------:R-:W-:Y:S02]  /*11c40*/  FADD.FTZ R2, R139, R57 ;  /* 0x000000398b027221 */ /* 0x000fe40000010000 */
[----:B------:R-:W-:Y:S01]  /*11c50*/  FADD.FTZ R0, R242, R56 ;  /* 0x00000038f2007221 */ /* 0x000fe20000010000 */
[----:B------:R-:W-:Y:S01]  /*11c60*/  F2FP.BF16.PACK_AB R44, R86, R87 ;  /* 0x00000057562c723e */ /* 0x000fe200000010ff */
[----:B------:R-:W-:Y:S01]  /*11c70*/  FADD.FTZ R39, R235, R39 ;  /* 0x00000027eb277221 */ /* 0x000fe20000010000 */
[-C--:B---3--:R-:W-:Y:S05]  /*11c80*/  HMMA.16816.F32.BF16 R4, R40, R52.reuse, R4 ;  /* 0x000000342804723c */ /* 0x088fea0000041804 */
[----:B------:R-:W-:Y:S01]  /*11c90*/  FADD.FTZ R2, R226, R2 ;  /* 0x00000002e2027221 */ /* 0x000fe20000010000 */
[----:B------:R-:W-:Y:S02]  /*11ca0*/  F2FP.BF16.PACK_AB R45, R84, R85 ;  /* 0x00000055542d723e */ /* 0x000fe400000010ff */
[----:B------:R-:W-:Y:S01]  /*11cb0*/  F2FP.BF16.PACK_AB R46, R82, R83 ;  /* 0x00000053522e723e */ /* 0x000fe200000010ff */
[----:B------:R-:W-:Y:S03]  /*11cc0*/  FADD.FTZ R2, R243, R2 ;  /* 0x00000002f3027221 */ /* 0x000fe60000010000 */
[----:B------:R-:W-:Y:S07]  /*11cd0*/  F2FP.BF16.PACK_AB R47, R80, R81 ;  /* 0x00000051502f723e */ /* 0x000fee00000010ff */
        /* <DEDUP_REMOVED lines=41> */
[-C--:B------:R-:W-:Y:S05]  /*11f70*/  HMMA.16816.F32.BF16 R140, R164, R148.reuse, R4 ;  /* 0x00000094a48c723c */ /* 0x080fea0000041804 */
        /* <DEDUP_REMOVED lines=19> */
[-C--:B------:R-:W-:Y:S03]  /*120b0*/  HMMA.16816.F32.BF16 R144, R160, R150.reuse, R12 ;  /* 0x00000096a090723c */ /* 0x080fe6000004180c */
[----:B------:R-:W-:Y:S02]  /*120c0*/  FADD.FTZ R0, R127, R0 ;  /* 0x000000007f007221 */ /* 0x000fe40000010000 */
[----:B------:R-:W-:Y:S02]  /*120d0*/  FADD.FTZ R5, R154, R6 ;  /* 0x000000069a057221 */ /* 0x000fe40000010000 */
[----:B------:R-:W-:Y:S01]  /*120e0*/  FADD.FTZ R2, R132, R2 ;  /* 0x0000000284027221 */ /* 0x000fe20000010000 */
[C---:B------:R-:W-:Y:S04]  /*120f0*/  HMMA.16816.F32.BF16 R148, R164.reuse, R150, R16 ;  /* 0x00000096a494723c */ /* 0x040fe80000041810 */
[----:B------:R-:W-:Y:S01]  /*12100*/  FADD.FTZ R8, R153, R4 ;  /* 0x0000000499087221 */ /* 0x000fe20000010000 */
[----:B------:R-:W-:Y:S01]  /*12110*/  MOV R132, R38 ;  /* 0x0000002600847202 */ /* 0x000fe20000000f00 */
[----:B------:R-:W-:Y:S02]  /*12120*/  FADD.FTZ R0, R99, R0 ;  /* 0x0000000063007221 */ /* 0x000fe40000010000 */
[----:B------:R-:W-:Y:S01]  /*12130*/  FADD.FTZ R4, R135, R5 ;  /* 0x0000000587047221 */ /* 0x000fe20000010000 */
[----:B------:R-:W-:Y:S03]  /*12140*/  MOV R135, R3 ;  /* 0x0000000300877202 */ /* 0x000fe60000000f00 */
        /* <DEDUP_REMOVED lines=48> */
.L_x_444:
[----:B------:R-:W2:Y:S04]  /*12450*/  LDL.LU R5, [R1] ;  /* 0x0000000001057983 */ /* 0x000ea80000300800 */
[----:B------:R-:W3:Y:S04]  /*12460*/  LDL.LU R7, [R1+0x4] ;  /* 0x0000040001077983 */ /* 0x000ee80000300800 */
[----:B------:R-:W4:Y:S04]  /*12470*/  LDL.LU R6, [R1+0x8] ;  /* 0x0000080001067983 */ /* 0x000f280000300800 */
[----:B------:R-:W4:Y:S04]  /*12480*/  LDL.LU R9, [R1+0xc] ;  /* 0x00000c0001097983 */ /* 0x000f280000300800 */
[----:B------:R-:W4:Y:S01]  /*12490*/  LDL.LU R48, [R1+0x30] ;  /* 0x0000300001307983 */ /* 0x000f220000300800 */
[----:B------:R-:W1:Y:S03]  /*124a0*/  LDC.U8 R25, c[0x0][0x329] ;  /* 0x0000ca40ff197b82 */ /* 0x000e660000000000 */
[----:B------:R-:W1:Y:S05]  /*124b0*/  S2R R47, SR_TID.X ;  /* 0x00000000002f7919 */ /* 0x000e6a0000002100 */
[----:B------:R-:W2:Y:S01]  /*124c0*/  LDC.U8 R26, c[0x0][0x328] ;  /* 0x0000ca00ff1a7b82 */ /* 0x000ea20000000000 */
[----:B-1----:R-:W-:-:S04]  /*124d0*/  SHF.R.S32.HI R24, RZ, 0x1f, R47 ;  /* 0x0000001fff187819 */ /* 0x002fc8000001142f */
[CC--:B------:R-:W-:Y:S02]  /*124e0*/  LEA.HI R44, R24.reuse, R47.reuse, RZ, 0x2 ;  /* 0x0000002f182c7211 */ /* 0x0c0fe400078f10ff */
[----:B------:R-:W-:Y:S02]  /*124f0*/  LEA.HI R24, R24, R47, RZ, 0x5 ;  /* 0x0000002f18187211 */ /* 0x000fe400078f28ff */
[----:B------:R-:W-:Y:S02]  /*12500*/  SHF.R.S32.HI R46, RZ, 0x2, R44 ;  /* 0x00000002ff2e7819 */ /* 0x000fe4000001142c */
[----:B------:R-:W-:Y:S01]  /*12510*/  SHF.R.S32.HI R19, RZ, 0x5, R24 ;  /* 0x00000005ff137819 */ /* 0x000fe20000011418 */
        /* <DEDUP_REMOVED lines=24> */
[----:B------:R-:W-:-:S07]  /*126a0*/  @P0 IMAD.MOV.U32 R39, RZ, RZ, R6 ;  /* 0x000000ffff270224 */ /* 0x000fce00078e0006 */
[----:B------:R-:W3:Y:S01]  /*126b0*/  @P5 MUFU.RCP R4, R22 ;  /* 0x0000001600045308 */ /* 0x000ee20000001000 */
[----:B-1----:R-:W-:Y:S01]  /*126c0*/  FADD.FTZ R23, R5, R2 ;  /* 0x0000000205177221 */ /* 0x002fe20000010000 */
[----:B------:R-:W-:Y:S02]  /*126d0*/  MOV R2, 0x3f800000 ;  /* 0x3f80000000027802 */ /* 0x000fe40000000f00 */
[----:B------:R-:W-:Y:S02]  /*126e0*/  LOP3.LUT R5, R44, 0xfffffffc, RZ, 0xc0, !PT ;  /* 0xfffffffc2c057812 */ /* 0x000fe400078ec0ff */
[----:B------:R-:W-:Y:S01]  /*126f0*/  FSETP.NE.FTZ.AND P3, PT, R23, RZ, PT ;  /* 0x000000ff1700720b */ /* 0x000fe20003f75000 */
[C---:B--2---:R-:W-:Y:S01]  /*12700*/  FMUL.FTZ R140, R0.reuse, R140 ;  /* 0x0000008c008c7220 */ /* 0x044fe20000410000 */
        /* <DEDUP_REMOVED lines=11> */
[C---:B---3--:R-:W-:Y:S01]  /*127c0*/  FMUL.FTZ R142, R4.reuse, R142 ;  /* 0x0000008e048e7220 */ /* 0x048fe20000410000 */
        /* <DEDUP_REMOVED lines=70> */
[----:B------:R-:W-:Y:S04]  /*12c30*/  STS [R4+0x1000], R14 ;  /* 0x0010000e04007388 */ /* 0x000fe80000000800 */
[----:B------:R4:W-:Y:S04]  /*12c40*/  STS [R4+0x1200], R146 ;  /* 0x0012009204007388 */ /* 0x0009e80000000800 */
[----:B------:R4:W-:Y:S04]  /*12c50*/  STS [R2+0x200], R12 ;  /* 0x0002000c02007388 */ /* 0x0009e80000000800 */
[----:B-1----:R-:W1:Y:S04]  /*12c60*/  S2R R17, SR_CTAID.Y ;  /* 0x0000000000117919 */ /* 0x002e680000002600 */
[----:B------:R1:W-:Y:S04]  /*12c70*/  STS [R2], R13 ;  /* 0x0000000d02007388 */ /* 0x0003e80000000800 */
[----:B--2---:R-:W2:Y:S01]  /*12c80*/  S2R R18, SR_CTAID.Z ;  /* 0x0000000000127919 */ /* 0x004ea20000002700 */
[----:B---3--:R-:W-:-:S05]  /*12c90*/  IMAD.IADD R0, R5, 0x1, R2 ;  /* 0x0000000105007824 */ /* 0x008fca00078e0202 */
[----:B------:R-:W-:Y:S01]  /*12ca0*/  STS [R0], R9 ;  /* 0x0000000900007388 */ /* 0x000fe20000000800 */
[----:B----4-:R-:W-:-:S03]  /*12cb0*/  @P1 MOV R4, c[0x0][0x210] ;  /* 0x0000840000041a02 */ /* 0x010fc60000000f00 */
[----:B------:R3:W-:Y:S01]  /*12cc0*/  STS [R0+0x200], R6 ;  /* 0x0002000600007388 */ /* 0x0007e20000000800 */
[----:B------:R4:W-:Y:S03]  /*12cd0*/  @P4 MUFU.LG2 R12, R21 ;  /* 0x00000015000c4308 */ /* 0x0009e60000000c00 */
[----:B------:R-:W-:Y:S04]  /*12ce0*/  STS [R2+0x1000], R11 ;  /* 0x0010000b02007388 */ /* 0x000fe80000000800 */
[----:B------:R2:W-:Y:S01]  /*12cf0*/  STS [R2+0x1200], R10 ;  /* 0x0012000a02007388 */ /* 0x0005e20000000800 */
[----:B-1----:R-:W-:Y:S03]  /*12d00*/  @P5 MUFU.LG2 R13, R22 ;  /* 0x00000016000d5308 */ /* 0x002fe60000000c00 */
[----:B------:R1:W-:Y:S04]  /*12d10*/  STS [R0+0x1000], R8 ;  /* 0x0010000800007388 */ /* 0x0003e80000000800 */
[----:B------:R1:W-:Y:S04]  /*12d20*/  STS [R0+0x1200], R7 ;  /* 0x0012000700007388 */ /* 0x0003e80000000800 */
[----:B----4-:R4:W5:Y:S04]  /*12d30*/  LDL R21, [R1+0x34] ;  /* 0x0000340001157983 */ /* 0x0109680000100800 */
[----:B------:R-:W-:Y:S01]  /*12d40*/  BAR.SYNC.DEFER_BLOCKING 0x0 ;  /* 0x0000000000007b1d */ /* 0x000fe20000010000 */
[----:B---3--:R-:W-:-:S02]  /*12d50*/  @P1 IMAD R6, R4, c[0x0][0x214], RZ ;  /* 0x0000850004061a24 */ /* 0x008fc400078e02ff */
[----:B------:R-:W-:-:S05]  /*12d60*/  @!P1 IMAD.MOV.U32 R4, RZ, RZ, c[0x0][0x214] ;  /* 0x00008500ff049624 */ /* 0x000fca00078e00ff */
[----:B------:R-:W-:Y:S01]  /*12d70*/  @!P1 SEL R6, R4, c[0x0][0x234], !P2 ;  /* 0x00008d0004069a07 */ /* 0x000fe20005000000 */
[----:B--2---:R2:W3:Y:S01]  /*12d80*/  @P6 MUFU.LG2 R10, R20 ;  /* 0x00000014000a6308 */ /* 0x0044e20000000c00 */
[----:B------:R-:W-:Y:S02]  /*12d90*/  @!P0 SHF.R.S32.HI R2, RZ, 0x1f, R17 ;  /* 0x0000001fff028819 */ /* 0x000fe40000011411 */
[----:B------:R-:W-:Y:S01]  /*12da0*/  ISETP.NE.OR P2, PT, R25, RZ, !P2 ;  /* 0x000000ff1900720c */ /* 0x000fe20005745670 */
[----:B-1----:R-:W-:-:S04]  /*12db0*/  @!P0 IMAD.WIDE.U32 R8, R17, c[0x0][0x1e0], RZ ;  /* 0x0000780011088a25 */ /* 0x002fc800078e00ff */
[----:B------:R-:W-:Y:S01]  /*12dc0*/  @!P0 IMAD R4, R2, c[0x0][0x1e0], RZ ;  /* 0x0000780002048a24 */ /* 0x000fe200078e02ff */
[----:B------:R-:W-:Y:S01]  /*12dd0*/  LOP3.LUT R2, R24, 0xffffffe0, RZ, 0xc0, !PT ;  /* 0xffffffe018027812 */ /* 0x000fe200078ec0ff */
[----:B------:R-:W1:Y:S01]  /*12de0*/  @P3 MUFU.LG2 R11, R23 ;  /* 0x00000017000b3308 */ /* 0x000e620000000c00 */
[----:B------:R-:W-:Y:S01]  /*12df0*/  @P1 MOV R0, 0x1 ;  /* 0x0000000100001802 */ /* 0x000fe20000000f00 */
[----:B------:R-:W-:Y:S02]  /*12e00*/  @!P0 IMAD R4, R17, c[0x0][0x1e4], R4 ;  /* 0x0000790011048a24 */ /* 0x000fe400078e0204 */
[----:B------:R-:W-:Y:S01]  /*12e10*/  @!P1 IMAD R0, R6, c[0x0][0x1c0], RZ ;  /* 0x0000700006009a24 */ /* 0x000fe200078e02ff */
[----:B------:R4:W4:Y:S01]  /*12e20*/  LDS.128 R24, [R197] ;  /* 0x00000000c5187984 */ /* 0x0009220000000c00 */
[----:B------:R-:W-:Y:S01]  /*12e30*/  @!P2 IMAD R5, R17, c[0x0][0x214], RZ ;  /* 0x000085001105aa24 */ /* 0x000fe200078e02ff */
[----:B------:R-:W-:Y:S01]  /*12e40*/  @!P0 IADD3 R45, R9, R4, RZ ;  /* 0x00000004092d8210 */ /* 0x000fe20007ffe0ff */
[----:B------:R-:W-:Y:S01]  /*12e50*/  IMAD.IADD R9, R47, 0x1, -R2 ;  /* 0x000000012f097824 */ /* 0x000fe200078e0a02 */
[----:B--2---:R-:W2:Y:S04]  /*12e60*/  S2R R20, SR_CTAID.X ;  /* 0x0000000000147919 */ /* 0x004ea80000002500 */
[----:B------:R1:W4:Y:S04]  /*12e70*/  LDS.128 R28, [R197+0x800] ;  /* 0x00080000c51c7984 */ /* 0x0003280000000c00 */
[----:B------:R4:W4:Y:S04]  /*12e80*/  LDS.128 R32, [R197+0x1000] ;  /* 0x00100000c5207984 */ /* 0x0009280000000c00 */
[----:B------:R4:W4:Y:S01]  /*12e90*/  LDS.128 R40, [R197+0x1800] ;  /* 0x00180000c5287984 */ /* 0x0009220000000c00 */
[----:B------:R-:W-:Y:S01]  /*12ea0*/  IMAD R0, R17, R0, RZ ;  /* 0x0000000011007224 */ /* 0x000fe200078e02ff */
[----:B------:R-:W-:Y:S01]  /*12eb0*/  @P1 MOV R7, c[0x0][0x210] ;  /* 0x0000840000071a02 */ /* 0x000fe20000000f00 */
[----:B------:R-:W-:Y:S01]  /*12ec0*/  @!P1 IMAD.MOV.U32 R7, RZ, RZ, 0x1 ;  /* 0x00000001ff079424 */ /* 0x000fe200078e00ff */
[----:B------:R-:W-:Y:S01]  /*12ed0*/  @!P2 SEL R2, R5, R48, !P0 ;  /* 0x000000300502a207 */ /* 0x000fe20004000000 */
[----:B------:R-:W-:Y:S01]  /*12ee0*/  @!P0 IMAD.MOV.U32 R39, RZ, RZ, R8 ;  /* 0x000000ffff278224 */ /* 0x000fe200078e0008 */
[----:B------:R-:W-:Y:S01]  /*12ef0*/  LOP3.LUT P0, RZ, R9, 0x3, RZ, 0xc0, !PT ;  /* 0x0000000309ff7812 */ /* 0x000fe2000780c0ff */
[----:B---3--:R-:W-:Y:S01]  /*12f00*/  @P6 FMUL.FTZ R8, R10, 0.69314718246459960938 ;  /* 0x3f3172180a086820 */ /* 0x008fe20000410000 */
[----:B------:R-:W-:Y:S01]  /*12f10*/  SEL R10, R0, RZ, P2 ;  /* 0x000000ff000a7207 */ /* 0x000fe20001000000 */
[----:B------:R-:W-:Y:S01]  /*12f20*/  CS2R R4, SRZ ;  /* 0x0000000000047805 */ /* 0x000fe2000001ff00 */
[----:B--2---:R-:W-:Y:S01]  /*12f30*/  IMAD R0, R20, R7, RZ ;  /* 0x0000000714007224 */ /* 0x004fe200078e02ff */
[----:B------:R-:W-:-:S02]  /*12f40*/  @!P2 SHF.R.S32.HI R5, RZ, 0x1f, R2 ;  /* 0x0000001fff05a819 */ /* 0x000fc40000011402 */
[----:B------:R-:W-:Y:S01]  /*12f50*/  @!P2 MOV R4, R2 ;  /* 0x000000020004a202 */ /* 0x000fe20000000f00 */
[----:B------:R-:W-:Y:S01]  /*12f60*/  IMAD R2, R18, R6, R10 ;  /* 0x0000000612027224 */ /* 0x000fe200078e020a */
[----:B------:R-:W-:Y:S01]  /*12f70*/  SHF.L.U32 R0, R0, 0x7, RZ ;  /* 0x0000000700007819 */ /* 0x000fe200000006ff */
[----:B-1----:R-:W-:Y:S01]  /*12f80*/  @P3 FMUL.FTZ R6, R11, 0.69314718246459960938 ;  /* 0x3f3172180b063820 */ /* 0x002fe20000410000 */
[----:B------:R-:W-:Y:S01]  /*12f90*/  MOV R17, 0x7f800000 ;  /* 0x7f80000000117802 */ /* 0x000fe20000000f00 */
[----:B------:R-:W-:Y:S01]  /*12fa0*/  @P6 FFMA.FTZ R17, R38, c[0x0][0x238], R8 ;  /* 0x00008e0026116a23 */ /* 0x000fe20000010008 */
[----:B------:R-:W-:Y:S01]  /*12fb0*/  IADD3 R11, P2, P1, R0, R4, R2 ;  /* 0x00000004000b7210 */ /* 0x000fe2000795e002 */
[----:B------:R-:W-:Y:S01]  /*12fc0*/  @P5 FMUL.FTZ R9, R13, 0.69314718246459960938 ;  /* 0x3f3172180d095820 */ /* 0x000fe20000410000 */
[----:B------:R-:W-:Y:S01]  /*12fd0*/  SHF.R.S32.HI R0, RZ, 0x1f, R0 ;  /* 0x0000001fff007819 */ /* 0x000fe20000011400 */
[----:B------:R-:W-:Y:S01]  /*12fe0*/  @P4 FMUL.FTZ R8, R12, 0.69314718246459960938 ;  /* 0x3f3172180c084820 */ /* 0x000fe20000410000 */
[----:B------:R-:W-:Y:S01]  /*12ff0*/  SHF.R.S32.HI R2, RZ, 0x1f, R2 ;  /* 0x0000001fff027819 */ /* 0x000fe20000011402 */
        /* <DEDUP_REMOVED lines=46> */
.L_x_449:
[----:B------:R-:W-:Y:S05]  /*132e0*/  BSYNC B0 ;  /* 0x0000000000007941 */ /* 0x000fea0003800000 */
.L_x_448:
[----:B-1----:R-:W2:Y:S04]  /*132f0*/  LDL.LU R8, [R1+0x38] ;  /* 0x0000380001087983 */ /* 0x002ea80000300800 */
[----:B------:R-:W3:Y:S01]  /*13300*/  LDL.LU.64 R6, [R1+0x18] ;  /* 0x0000180001067983 */ /* 0x000ee20000300a00 */
[----:B------:R-:W-:Y:S01]  /*13310*/  SHF.R.S32.HI R5, RZ, 0x1f, R18 ;  /* 0x0000001fff057819 */ /* 0x000fe20000011412 */
[----:B------:R-:W-:Y:S02]  /*13320*/  BSSY B0, `(.L_x_450) ;  /* 0x000001e000007945 */ /* 0x000fe40003800000 */
[----:B------:R-:W1:Y:S02]  /*13330*/  S2R R2, SR_TID.X ;  /* 0x0000000000027919 */ /* 0x000e640000002100 */
[----:B-1----:R-:W-:-:S04]  /*13340*/  SHF.R.S32.HI R4, RZ, 0x1f, R2 ;  /* 0x0000001fff047819 */ /* 0x002fc80000011402 */
[----:B------:R-:W-:-:S04]  /*13350*/  LEA.HI R4, R4, R2, RZ, 0x2 ;  /* 0x0000000204047211 */ /* 0x000fc800078f10ff */
[----:B------:R-:W-:Y:S02]  /*13360*/  LOP3.LUT R0, R4, 0xfffffffc, RZ, 0xc0, !PT ;  /* 0xfffffffc04007812 */ /* 0x000fe400078ec0ff */
[----:B------:R-:W-:-:S03]  /*13370*/  SHF.R.S32.HI R10, RZ, 0x2, R4 ;  /* 0x00000002ff0a7819 */ /* 0x000fc60000011404 */
[----:B------:R-:W-:Y:S01]  /*13380*/  IMAD.IADD R0, R2, 0x1, -R0 ;  /* 0x0000000102007824 */ /* 0x000fe200078e0a00 */
[----:B------:R-:W-:-:S03]  /*13390*/  SHF.R.S32.HI R11, RZ, 0x1f, R10 ;  /* 0x0000001fff0b7819 */ /* 0x000fc6000001140a */
[----:B------:R-:W-:-:S05]  /*133a0*/  IMAD.SHL.U32 R0, R0, 0x8, RZ ;  /* 0x0000000800007824 */ /* 0x000fca00078e00ff */
[----:B------:R-:W-:Y:S01]  /*133b0*/  SHF.R.S32.HI R0, RZ, 0x1f, R0 ;  /* 0x0000001fff007819 */ /* 0x000fe20000011400 */
[----:B--2---:R-:W-:Y:S02]  /*133c0*/  IMAD R14, R20, -0x80, R8 ;  /* 0xffffff80140e7824 */ /* 0x004fe400078e0208 */
[----:B------:R-:W1:Y:S01]  /*133d0*/  S2R R8, SR_CTAID.X ;  /* 0x0000000000087919 */ /* 0x000e620000002500 */
[C---:B---3--:R-:W-:Y:S02]  /*133e0*/  IADD3 R2, P0, R6.reuse, R39, RZ ;  /* 0x0000002706027210 */ /* 0x048fe40007f1e0ff */
[----:B------:R-:W-:-:S03]  /*133f0*/  ISETP.GE.AND P1, PT, R6, c[0x0][0x220], PT ;  /* 0x0000880006007a0c */ /* 0x000fc60003f26270 */
[----:B------:R-:W-:Y:S01]  /*13400*/  IMAD.X R3, R0, 0x1, R45, P0 ;  /* 0x0000000100037824 */ /* 0x000fe200000e062d */
[----:B------:R-:W-:Y:S01]  /*13410*/  ISETP.GE.OR P0, PT, R46, R14, P1 ;  /* 0x0000000e2e00720c */ /* 0x000fe20000f06670 */
[----:B------:R-:W-:Y:S02]  /*13420*/  IMAD R0, R5, c[0x0][0x1f0], RZ ;  /* 0x00007c0005007a24 */ /* 0x000fe400078e02ff */
[----:B------:R-:W-:-:S04]  /*13430*/  IMAD.WIDE.U32 R6, R18, c[0x0][0x1f0], R2 ;  /* 0x00007c0012067a25 */ /* 0x000fc800078e0002 */
[----:B------:R-:W-:-:S04]  /*13440*/  IMAD R0, R18, c[0x0][0x1f4], R0 ;  /* 0x00007d0012007a24 */ /* 0x000fc800078e0200 */
[----:B------:R-:W-:Y:S02]  /*13450*/  IMAD.IADD R5, R7, 0x1, R0 ;  /* 0x0000000107057824 */ /* 0x000fe400078e0200 */
[----:B-1----:R-:W-:Y:S01]  /*13460*/  IMAD.WIDE R2, R8, 0x80, R10 ;  /* 0x0000008008027825 */ /* 0x002fe200078e020a */
        /* <DEDUP_REMOVED lines=8> */
[----:B----4-:R1:W-:Y:S02]  /*134f0*/  STG.E.128 [R12.64], R24 ;  /* 0x000000180c007986 */ /* 0x0103e4000c101d08 */
.L_x_451:
[----:B------:R-:W-:Y:S05]  /*13500*/  BSYNC B0 ;  /* 0x0000000000007941 */ /* 0x000fea0003800000 */
.L_x_450:
        /* <DEDUP_REMOVED lines=14> */
[----:B----4-:R1:W-:Y:S02]  /*135f0*/  STG.E.128 [R12.64], R28 ;  /* 0x0000001c0c007986 */ /* 0x0103e4000c101d08 */
.L_x_453:
[----:B------:R-:W-:Y:S05]  /*13600*/  BSYNC B0 ;  /* 0x0000000000007941 */ /* 0x000fea0003800000 */
.L_x_452:
        /* <DEDUP_REMOVED lines=15> */
.L_x_455:
[----:B------:R-:W-:Y:S05]  /*13700*/  BSYNC B0 ;  /* 0x0000000000007941 */ /* 0x000fea0003800000 */
.L_x_454:
        /* <DEDUP_REMOVED lines=13> */
[----:B----4-:R-:W-:Y:S01]  /*137e0*/  STG.E.128 [R2.64], R40 ;  /* 0x0000002802007986 */ /* 0x010fe2000c101d08 */
[----:B------:R-:W-:Y:S05]  /*137f0*/  EXIT ;  /* 0x000000000000794d */ /* 0x000fea0003800000 */
.L_x_409:
[----:B--2---:R-:W2:Y:S04]  /*13800*/  LDL.LU R15, [R1+0x30] ;  /* 0x00003000010f7983 */ /* 0x004ea80000300800 */
[----:B------:R-:W3:Y:S01]  /*13810*/  LDL.LU R14, [R1+0x38] ;  /* 0x00003800010e7983 */ /* 0x000ee20000300800 */
[----:B------:R-:W1:Y:S01]  /*13820*/  LDC.U8 R0, c[0x0][0x328] ;  /* 0x0000ca00ff007b82 */ /* 0x000e620000000000 */
[----:B------:R-:W-:Y:S01]  /*13830*/  SHF.R.S32.HI R8, RZ, 0x1f, R28 ;  /* 0x0000001fff087819 */ /* 0x000fe2000001141c */
[----:B------:R-:W-:Y:S01]  /*13840*/  BSSY B0, `(.L_x_456) ;  /* 0x0000041000007945 */ /* 0x000fe20003800000 */
[----:B------:R-:W-:Y:S02]  /*13850*/  SHF.R.S32.HI R9, RZ, 0x1f, R13 ;  /* 0x0000001fff097819 */ /* 0x000fe4000001140d */
[----:B------:R-:W-:-:S03]  /*13860*/  LEA.HI R8, R8, R28, RZ, 0x2 ;  /* 0x0000001c08087211 */ /* 0x000fc600078f10ff */
[----:B------:R-:W4:Y:S01]  /*13870*/  LDC.U8 R4, c[0x0][0x329] ;  /* 0x0000ca40ff047b82 */ /* 0x000f220000000000 */
[----:B------:R-:W-:Y:S01]  /*13880*/  LOP3.LUT R7, R8, 0xfffffffc, RZ, 0xc0, !PT ;  /* 0xfffffffc08077812 */ /* 0x000fe200078ec0ff */
[----:B------:R-:W-:-:S04]  /*13890*/  IMAD R9, R9, c[0x0][0x1f0], RZ ;  /* 0x00007c0009097a24 */ /* 0x000fc800078e02ff */
[----:B------:R-:W-:Y:S02]  /*138a0*/  IMAD.IADD R19, R28, 0x1, -R7 ;  /* 0x000000011c137824 */ /* 0x000fe400078e0a07 */
[----:B------:R-:W-:Y:S01]  /*138b0*/  IMAD R9, R13, c[0x0][0x1f4], R9 ;  /* 0x00007d000d097a24 */ /* 0x000fe200078e0209 */
[----:B-1----:R-:W-:Y:S02]  /*138c0*/  ISETP.NE.AND P3, PT, R0, RZ, PT ;  /* 0x000000ff0000720c */ /* 0x002fe40003f65270 */
[C---:B----4-:R-:W-:Y:S02]  /*138d0*/  ISETP.NE.AND P0, PT, R4.reuse, RZ, PT ;  /* 0x000000ff0400720c */ /* 0x050fe40003f05270 */
[----:B------:R-:W-:-:S11]  /*138e0*/  ISETP.NE.OR P2, PT, R4, RZ, !P3 ;  /* 0x000000ff0400720c */ /* 0x000fd60005f45670 */
[----:B------:R-:W-:Y:S01]  /*138f0*/  @P0 IMAD.MOV.U32 R5, RZ, RZ, c[0x0][0x210] ;  /* 0x00008400ff050624 */ /* 0x000fe200078e00ff */
[----:B------:R-:W-:Y:S01]  /*13900*/  @P0 MOV R17, c[0x0][0x210] ;  /* 0x0000840000110a02 */ /* 0x000fe20000000f00 */
[----:B------:R-:W-:Y:S02]  /*13910*/  @!P0 IMAD.MOV.U32 R6, RZ, RZ, c[0x0][0x214] ;  /* 0x00008500ff068624 */ /* 0x000fe400078e00ff */
[----:B------:R-:W-:Y:S02]  /*13920*/  @P0 IMAD R5, R5, c[0x0][0x214], RZ ;  /* 0x0000850005050a24 */ /* 0x000fe400078e02ff */
[----:B------:R-:W-:Y:S01]  /*13930*/  @!P0 IMAD.MOV.U32 R17, RZ, RZ, 0x1 ;  /* 0x00000001ff118424 */ /* 0x000fe200078e00ff */
[----:B------:R-:W-:Y:S02]  /*13940*/  @!P0 SEL R5, R6, c[0x0][0x234], !P3 ;  /* 0x00008d0006058a07 */ /* 0x000fe40005800000 */
[----:B------:R-:W-:Y:S01]  /*13950*/  CS2R R6, SRZ ;  /* 0x0000000000067805 */ /* 0x000fe2000001ff00 */
[----:B--2---:R-:W-:-:S02]  /*13960*/  ISETP.NE.AND P4, PT, R15, -0x1, PT ;  /* 0xffffffff0f00780c */ /* 0x004fc40003f85270 */
[----:B------:R-:W-:Y:S02]  /*13970*/  ISETP.NE.OR P1, PT, R15, -0x1, P2 ;  /* 0xffffffff0f00780c */ /* 0x000fe40001725670 */
[----:B---3--:R-:W-:-:S09]  /*13980*/  IADD3 R14, -R29, R14, RZ ;  /* 0x0000000e1d0e7210 */ /* 0x008fd20007ffe1ff */
[----:B------:R-:W-:Y:S01]  /*13990*/  @!P4 SHF.R.S32.HI R0, RZ, 0x1f, R12 ;  /* 0x0000001fff00c819 */ /* 0x000fe2000001140c */
[----:B------:R-:W-:-:S04]  /*139a0*/  @P4 IMAD.WIDE.U32 R2, R15, c[0x0][0x1e8], RZ ;  /* 0x00007a000f024a25 */ /* 0x000fc800078e00ff */
[----:B------:R-:W-:Y:S02]  /*139b0*/  @!P4 IMAD R0, R0, c[0x0][0x1e0], RZ ;  /* 0x000078000000ca24 */ /* 0x000fe400078e02ff */
[----:B------:R-:W-:Y:S02]  /*139c0*/  @P4 IMAD R4, R15, c[0x0][0x1ec], R3 ;  /* 0x00007b000f044a24 */ /* 0x000fe400078e0203 */
[----:B------:R-:W-:Y:S02]  /*139d0*/  @P4 IMAD.MOV.U32 R10, RZ, RZ, R2 ;  /* 0x000000ffff0a4224 */ /* 0x000fe400078e0002 */
[----:B------:R-:W-:-:S04]  /*139e0*/  @!P4 IMAD.WIDE.U32 R2, R12, c[0x0][0x1e0], RZ ;  /* 0x000078000c02ca25 */ /* 0x000fc800078e00ff */
[----:B------:R-:W-:Y:S01]  /*139f0*/  @!P4 IMAD R0, R12, c[0x0][0x1e4], R0 ;  /* 0x000079000c00ca24 */ /* 0x000fe200078e0200 */
[----:B------:R-:W-:Y:S01]  /*13a00*/  @!P4 MOV R10, R2 ;  /* 0x00000002000ac202 */ /* 0x000fe20000000f00 */
[----:B------:R-:W-:Y:S02]  /*13a10*/  @!P1 IMAD R15, R12, c[0x0][0x214], RZ ;  /* 0x000085000c0f9a24 */ /* 0x000fe400078e02ff */
[----:B------:R-:W-:Y:S02]  /*13a20*/  @!P4 IMAD.IADD R4, R3, 0x1, R0 ;  /* 0x000000010304c824 */ /* 0x000fe400078e0200 */
[----:B------:R-:W-:Y:S01]  /*13a30*/  IMAD.SHL.U32 R0, R19, 0x8, RZ ;  /* 0x0000000813007824 */ /* 0x000fe200078e00ff */
[----:B------:R1:W-:Y:S01]  /*13a40*/  @!P1 STL [R1+0x30], R15 ;  /* 0x0000300f01009387 */ /* 0x0003e20000100800 */
[----:B------:R-:W-:Y:S01]  /*13a50*/  @P0 IMAD.MOV.U32 R2, RZ, RZ, 0x1 ;  /* 0x00000001ff020424 */ /* 0x000fe200078e00ff */
[----:B------:R-:W-:Y:S01]  /*13a60*/  @!P2 SHF.R.S32.HI R7, RZ, 0x1f, R15 ;  /* 0x0000001fff07a819 */ /* 0x000fe2000001140f */
[----:B------:R-:W-:Y:S01]  /*13a70*/  @!P0 IMAD R2, R5, c[0x0][0x1c0], RZ ;  /* 0x0000700005028a24 */ /* 0x000fe200078e02ff */
[C---:B------:R-:W-:Y:S01]  /*13a80*/  IADD3 R10, P3, R0.reuse, R10, RZ ;  /* 0x0000000a000a7210 */ /* 0x040fe20007f7e0ff */
[----:B------:R-:W-:Y:S01]  /*13a90*/  @!P2 IMAD.MOV.U32 R6, RZ, RZ, R15 ;  /* 0x000000ffff06a224 */ /* 0x000fe200078e000f */
[----:B------:R-:W-:Y:S01]  /*13aa0*/  ISETP.GE.AND P1, PT, R0, c[0x0][0x220], PT ;  /* 0x0000880000007a0c */ /* 0x000fe20003f26270 */
[----:B------:R-:W-:Y:S01]  /*13ab0*/  IMAD R2, R12, R2, RZ ;  /* 0x000000020c027224 */ /* 0x000fe200078e02ff */
[----:B------:R-:W-:-:S02]  /*13ac0*/  LEA.HI.X.SX32 R11, R0, R4, 0x1, P3 ;  /* 0x00000004000b7211 */ /* 0x000fc400018f0eff */
[----:B------:R-:W-:Y:S02]  /*13ad0*/  SHF.R.S32.HI R4, RZ, 0x2, R8 ;  /* 0x00000002ff047819 */ /* 0x000fe40000011408 */
[----:B------:R-:W-:Y:S01]  /*13ae0*/  SEL R0, R2, RZ, P2 ;  /* 0x000000ff02007207 */ /* 0x000fe20001000000 */
[----:B------:R-:W-:Y:S01]  /*13af0*/  IMAD R2, R29, R17, RZ ;  /* 0x000000111d027224 */ /* 0x000fe200078e02ff */
[CC--:B------:R-:W-:Y:S01]  /*13b00*/  ISETP.GE.OR P3, PT, R4.reuse, R14.reuse, P1 ;  /* 0x0000000e0400720c */ /* 0x0c0fe20000f66670 */
[C---:B------:R-:W-:Y:S01]  /*13b10*/  IMAD.WIDE.U32 R10, R13.reuse, c[0x0][0x1f0], R10 ;  /* 0x00007c000d0a7a25 */ /* 0x040fe200078e000a */
[----:B------:R-:W-:Y:S02]  /*13b20*/  ISETP.GE.AND P6, PT, R4, R14, PT ;  /* 0x0000000e0400720c */ /* 0x000fe40003fc6270 */
[----:B------:R-:W-:Y:S01]  /*13b30*/  SHF.R.S32.HI R8, RZ, 0x1f, R2 ;  /* 0x0000001fff087819 */ /* 0x000fe20000011402 */
[----:B------:R-:W-:Y:S01]  /*13b40*/  IMAD R0, R13, R5, R0 ;  /* 0x000000050d007224 */ /* 0x000fe200078e0200 */
[----:B------:R-:W-:-:S04]  /*13b50*/  SHF.R.S32.HI R5, RZ, 0x1f, R4 ;  /* 0x0000001fff057819 */ /* 0x000fc80000011404 */
[--C-:B------:R-:W-:Y:S01]  /*13b60*/  IADD3 R20, P2, P0, R2, R6, R0.reuse ;  /* 0x0000000602147210 */ /* 0x100fe2000785e000 */
[----:B-1----:R-:W1:Y:S01]  /*13b70*/  S2R R15, SR_CTAID.X ;  /* 0x00000000000f7919 */ /* 0x002e620000002500 */
[----:B------:R-:W-:-:S04]  /*13b80*/  SHF.R.S32.HI R0, RZ, 0x1f, R0 ;  /* 0x0000001fff007819 */ /* 0x000fc80000011400 */
[----:B------:R-:W-:Y:S01]  /*13b90*/  IADD3.X R18, R8, R7, R0, P2, P0 ;  /* 0x0000000708127210 */ /* 0x000fe200017e0400 */
        /* <DEDUP_REMOVED lines=11> */
.L_x_457:
[----:B------:R-:W-:Y:S05]  /*13c50*/  BSYNC B0 ;  /* 0x0000000000007941 */ /* 0x000fea0003800000 */
.L_x_456:
        /* <DEDUP_REMOVED lines=16> */
.L_x_459:
[----:B------:R-:W-:Y:S05]  /*13d60*/  BSYNC B0 ;  /* 0x0000000000007941 */ /* 0x000fea0003800000 */
.L_x_458:
        /* <DEDUP_REMOVED lines=16> */
.L_x_461:
[----:B------:R-:W-:Y:S05]  /*13e70*/  BSYNC B0 ;  /* 0x0000000000007941 */ /* 0x000fea0003800000 */
.L_x_460:
        /* <DEDUP_REMOVED lines=15> */
.L_x_463:
[----:B------:R-:W-:Y:S05]  /*13f70*/  BSYNC B0 ;  /* 0x0000000000007941 */ /* 0x000fea0003800000 */
.L_x_462:
        /* <DEDUP_REMOVED lines=34> */
.L_x_464:
        /* <DEDUP_REMOVED lines=14> */
.L_x_619:


//--------------------- .text._ZN5flash16flash_fwd_kernelI23Flash_fwd_kernel_traitsILi32ELi128ELi128ELi4ELb0ELb0EN7cutlass10bfloat16_tE19Flash_kernel_traitsILi32ELi128ELi128ELi4ES3_EELb1ELb1ELb0ELb1ELb0ELb0ELb0ELb1EEEvNS_16Flash_fwd_paramsE --------------------------
	.section	.text._ZN5flash16flash_fwd_kernelI23Flash_fwd_kernel_traitsILi32ELi128ELi128ELi4ELb0ELb0EN7cutlass10bfloat16_tE19Flash_kernel_traitsILi32ELi128ELi128ELi4ES3_EELb1ELb1ELb0ELb1ELb0ELb0ELb0ELb1EEEvNS_16Flash_fwd_paramsE,"ax",@progbits
	.sectioninfo	@"SHI_REGISTERS=255"
	.align	128
        .global         _ZN5flash16flash_fwd_kernelI23Flash_fwd_kernel_traitsILi32ELi128ELi128ELi4ELb0ELb0EN7cutlass10bfloat16_tE19Flash_kernel_traitsILi32ELi128ELi128ELi4ES3_EELb1ELb1ELb0ELb1ELb0ELb0ELb0ELb1EEEvNS_16Flash_fwd_paramsE
        .type           _ZN5flash16flash_fwd_kernelI23Flash_fwd_kernel_traitsILi32ELi128ELi128ELi4ELb0ELb0EN7cutlass10bfloat16_tE19Flash_kernel_traitsILi32ELi128ELi128ELi4ES3_EELb1ELb1ELb0ELb1ELb0ELb0ELb0ELb1EEEvNS_16Flash_fwd_paramsE,@function
        .size           _ZN5flash16flash_fwd_kernelI23Flash_fwd_kernel_traitsILi32ELi128ELi128ELi4ELb0ELb0EN7cutlass10bfloat16_tE19Flash_kernel_traitsILi32ELi128ELi128ELi4ES3_EELb1ELb1ELb0ELb1ELb0ELb0ELb0ELb1EEEvNS_16Flash_fwd_paramsE,(.L_x_607 - _ZN5flash16flash_fwd_kernelI23Flash_fwd_kernel_traitsILi32ELi128ELi128ELi4ELb0ELb0EN7cutlass10bfloat16_tE19Flash_kernel_traitsILi32ELi128ELi128ELi4ES3_EELb1ELb1ELb0ELb1ELb0ELb0ELb0ELb1EEEvNS_16Flash_fwd_paramsE)
        .other          _ZN5flash16flash_fwd_kernelI23Flash_fwd_kernel_traitsILi32ELi128ELi128ELi4ELb0ELb0EN7cutlass10bfloat16_tE19Flash_kernel_traitsILi32ELi128ELi128ELi4ES3_EELb1ELb1ELb0ELb1ELb0ELb0ELb0ELb1EEEvNS_16Flash_fwd_paramsE,@"STO_CUDA_ENTRY STV_DEFAULT"
_ZN5flash16flash_fwd_kernelI23Flash_fwd_kernel_traitsILi32ELi128ELi128ELi4ELb0ELb0EN7cutlass10bfloat16_tE19Flash_kernel_traitsILi32ELi128ELi128ELi4ES3_EELb1ELb1ELb0ELb1ELb0ELb0ELb0ELb1EEEvNS_16Flash_fwd_paramsE:
.text._ZN5flash16flash_fwd_kernelI23Flash_fwd_kernel_traitsILi32ELi128ELi128ELi4ELb0ELb0EN7cutlass10bfloat16_tE19Flash_kernel_traitsILi32ELi128ELi128ELi4ES3_EELb1ELb1ELb0ELb1ELb0ELb0ELb0ELb1EEEvNS_16Flash_fwd_paramsE:
[----:B------:R-:W-:Y:S02]  /*0000*/  MOV R1, c[0x0][0x28] ;  /* 0x00000a0000017a02 */ /* 0x000fe40000000f00 */
[----:B------:R-:W-:Y:S01]  /*0010*/  ULDC.64 UR4, c[0x0][0x40] ;  /* 0x0000100000047ab9 */ /* 0x000fe20000000a00 */
[----:B------:R-:W-:Y:S01]  /*0020*/  BSSY B3, `(.L_x_465) ;  /* 0x0000005000037945 */ /* 0x000fe20003800000 */
[----:B------:R-:W-:Y:S01]  /*0030*/  UIADD3 UR6, UP0, UR4, 0x160, URZ ;  /* 0x0000016004067890 */ /* 0x000fe2000ff1e03f */
[----:B------:R-:W-:-:S03]  /*0040*/  IADD3 R1, R1, -0x408, RZ ;  /* 0xfffffbf801017810 */ /* 0x000fc60007ffe0ff */
[----:B------:R-:W-:-:S07]  /*0050*/  UIADD3.X UR7, URZ, UR5, URZ, UP0, !UPT ;  /* 0x000000053f077290 */ /* 0x000fce00087fe43f */
[----:B------:R-:W-:Y:S05]  /*0060*/  CALL.REL.NOINC `($_ZN5flash16flash_fwd_kernelI23Flash_fwd_kernel_traitsILi32ELi128ELi128ELi4ELb0ELb0EN7cutlass10bfloat16_tE19Flash_kernel_traitsILi32ELi128ELi128ELi4ES3_EELb1ELb1ELb0ELb1ELb0ELb0ELb0ELb1EEEvNS_16Flash_fwd_paramsE$_ZN5flash22compute_attn_1rowblockI23Flash_fwd_kernel_traitsILi32ELi128ELi128ELi4ELb0ELb0EN7cutlass10bfloat16_tE19Flash_kernel_traitsILi32ELi128ELi128ELi4ES3_EELb1ELb1ELb0ELb1ELb0ELb0ELb0ELb1ENS_16Flash_fwd_paramsEEEvRKT8_iii) ;  /* 0x0000002000007944 */ /* 0x000fea0003c00000 */
[----:B------:R-:W-:Y:S05]  /*0070*/  BSYNC B3 ;  /* 0x0000000000037941 */ /* 0x000fea0003800000 */
.L_x_465:
[----:B------:R-:W-:Y:S05]  /*0080*/  EXIT ;  /* 0x000000000000794d */ /* 0x000fea0003800000 */
        .type           $_ZN5flash16flash_fwd_kernelI23Flash_fwd_kernel_traitsILi32ELi128ELi128ELi4ELb0ELb0EN7cutlass10bfloat16_tE19Flash_kernel_traitsILi32ELi128ELi128ELi4ES3_EELb1ELb1ELb0ELb1ELb0ELb0ELb0ELb1EEEvNS_16Flash_fwd_paramsE$_ZN5flash22compute_attn_1rowblockI23Flash_fwd_kernel_traitsILi32ELi128ELi128ELi4ELb0ELb0EN7cutlass10bfloat16_tE19Flash_kernel_traitsILi32ELi128ELi128ELi4ES3_EELb1ELb1ELb0ELb1ELb0ELb0ELb0ELb1ENS_16Flash_fwd_paramsEEEvRKT8_iii,@function
        .size           $_ZN5flash16flash_fwd_kernelI23Flash_fwd_kernel_traitsILi32ELi128ELi128ELi4ELb0ELb0EN7cutlass10bfloat16_tE19Flash_kernel_traitsILi32ELi128ELi128ELi4ES3_EELb1ELb1ELb0ELb1ELb0ELb0ELb0ELb1EEEvNS_16Flash_fwd_paramsE$_ZN5flash22compute_attn_1rowblockI23Flash_fwd_kernel_traitsILi32ELi128ELi128ELi4ELb0ELb0EN7cutlass10bfloat16_tE19Flash_kernel_traitsILi32ELi128ELi128ELi4ES3_EELb1ELb1ELb0ELb1ELb0ELb0ELb0ELb1ENS_16Flash_fwd_paramsEEEvRKT8_iii,($__internal_0_$__cuda_sm70_shflsync_bfly_p - $_ZN5flash16flash_fwd_kernelI23Flash_fwd_kernel_traitsILi32ELi128ELi128ELi4ELb0ELb0EN7cutlass10bfloat16_tE19Flash_kernel_traitsILi32ELi128ELi128ELi4ES3_EELb1ELb1ELb0ELb1ELb0ELb0ELb0ELb1EEEvNS_16Flash_fwd_paramsE$_ZN5flash22compute_attn_1rowblockI23Flash_fwd_kernel_traitsILi32ELi128ELi128ELi4ELb0ELb0EN7cutlass10bfloat16_tE19Flash_kernel_traitsILi32ELi128ELi128ELi4ES3_EELb1ELb1ELb0ELb1ELb0ELb0ELb0ELb1ENS_16Flash_fwd_paramsEEEvRKT8_iii)
$_ZN5flash16flash_fwd_kernelI23Flash_fwd_kernel_traitsILi32ELi128ELi128ELi4ELb0ELb0EN7cutlass10bfloat16_tE19Flash_kernel_traitsILi32ELi128ELi128ELi4ES3_EELb1ELb1ELb0ELb1ELb0ELb0ELb0ELb1EEEvNS_16Flash_fwd_paramsE$_ZN5flash22compute_attn_1rowblockI23Flash_fwd_kernel_traitsILi32ELi128ELi128ELi4ELb0ELb0EN7cutlass10bfloat16_tE19Flash_kernel_traitsILi32ELi128ELi128ELi4ES3_EELb1ELb1ELb0ELb1ELb0ELb0ELb0ELb1ENS_16Flash_fwd_paramsEEEvRKT8_iii:
[----:B------:R-:W-:Y:S01]  /*0090*/  IMAD.U32 R2, RZ, RZ, UR6 ;  /* 0x00000006ff027e24 */ /* 0x000fe2000f8e00ff */
[----:B------:R-:W-:Y:S01]  /*00a0*/  ULDC.64 UR10, c[0x0][0x118] ;  /* 0x00004600000a7ab9 */ /* 0x000fe20000000a00 */
[----:B------:R-:W-:-:S05]  /*00b0*/  IMAD.U32 R3, RZ, RZ, UR7 ;  /* 0x00000007ff037e24 */ /* 0x000fca000f8e00ff */
[----:B------:R-:W2:Y:S04]  /*00c0*/  LD.E.U8 R0, [R2.64+0x1a4] ;  /* 0x0001a40a02007980 */ /* 0x000ea8000c101100 */
[----:B------:R-:W3:Y:S01]  /*00d0*/  LD.E.64 R246, [R2.64+0x190] ;  /* 0x0001900a02f67980 */ /* 0x000ee2000c101b00 */
[----:B------:R-:W1:Y:S03]  /*00e0*/  S2UR UR8, SR_CTAID.Y ;  /* 0x00000000000879c3 */ /* 0x000e660000002600 */
[----:B------:R-:W4:Y:S04]  /*00f0*/  S2R R43, SR_TID.X ;  /* 0x00000000002b7919 */ /* 0x000f280000002100 */
[----:B------:R-:W3:Y:S01]  /*0100*/  LD.E.64 R6, [R2.64+0x198] ;  /* 0x0001980a02067980 */ /* 0x000ee2000c101b00 */
[----:B------:R-:W1:Y:S08]  /*0110*/  S2UR UR5, SR_CTAID.X ;  /* 0x00000000000579c3 */ /* 0x000e700000002500 */
[----:B------:R-:W1:Y:S02]  /*0120*/  S2UR UR4, SR_CTAID.Z ;  /* 0x00000000000479c3 */ /* 0x000e640000002700 */
[----:B-1----:R-:W-:-:S06]  /*0130*/  ULOP3.LUT UR4, UR4, UR5, UR8, 0xfe, !UPT ;  /* 0x0000000504047292 */ /* 0x002fcc000f8efe08 */
[----:B----4-:R-:W-:-:S13]  /*0140*/  LOP3.LUT P2, RZ, R43, UR4, RZ, 0xfc, !PT ;  /* 0x000000042bff7c12 */ /* 0x010fda000f84fcff */
[----:B------:R1:W4:Y:S01]  /*0150*/  @!P2 LD.E.64 R12, [R2.64+0x1a8] ;  /* 0x0001a80a020ca980 */ /* 0x000322000c101b00 */
[----:B--2---:R-:W-:-:S13]  /*0160*/  ISETP.NE.AND P1, PT, R0, RZ, PT ;  /* 0x000000ff0000720c */ /* 0x004fda0003f25270 */
[----:B---3--:R-:W4:Y:S04]  /*0170*/  @P1 LD.E.64 R246, [R246.64] ;  /* 0x0000000af6f61980 */ /* 0x008f28000c101b00 */
[----:B------:R1:W2:Y:S01]  /*0180*/  @P1 LD.E R0, [R2.64+0x1a0] ;  /* 0x0001a00a02001980 */ /* 0x0002a2000c101900 */
[----:B------:R-:W-:Y:S01]  /*0190*/  IMAD.U32 R10, RZ, RZ, UR6 ;  /* 0x00000006ff0a7e24 */ /* 0x000fe2000f8e00ff */
[----:B------:R-:W-:Y:S01]  /*01a0*/  MOV R5, UR7 ;  /* 0x0000000700057c02 */ /* 0x000fe20008000f00 */
[----:B------:R-:W-:Y:S01]  /*01b0*/  IMAD.U32 R4, RZ, RZ, UR6 ;  /* 0x00000006ff047e24 */ /* 0x000fe2000f8e00ff */
[----:B------:R-:W-:Y:S01]  /*01c0*/  MOV R9, UR7 ;  /* 0x0000000700097c02 */ /* 0x000fe20008000f00 */
[----:B------:R-:W-:Y:S02]  /*01d0*/  IMAD.U32 R11, RZ, RZ, UR7 ;  /* 0x00000007ff0b7e24 */ /* 0x000fe4000f8e00ff */
[----:B------:R-:W-:Y:S01]  /*01e0*/  IMAD.U32 R8, RZ, RZ, UR6 ;  /* 0x00000006ff087e24 */ /* 0x000fe2000f8e00ff */
[----:B------:R3:W5:Y:S04]  /*01f0*/  LD.E.U8 R191, [R4.64+0x178] ;  /* 0x0001780a04bf7980 */ /* 0x000768000c101100 */
[----:B------:R-:W2:Y:S04]  /*0200*/  LD.E R10, [R10.64+0x60] ;  /* 0x0000600a0a0a7980 */ /* 0x000ea8000c101900 */
[----:B-1----:R-:W2:Y:S04]  /*0210*/  @P1 LD.E.64 R2, [R6.64] ;  /* 0x0000000a06021980 */ /* 0x002ea8000c101b00 */
[----:B----4-:R-:W-:Y:S04]  /*0220*/  @!P2 ST.E.64 [R12.64], R246 ;  /* 0x000000f60c00a985 */ /* 0x010fe8000c101b0a */
[----:B------:R-:W4:Y:S01]  /*0230*/  @!P2 LD.E.64 R8, [R8.64+0x1a8] ;  /* 0x0001a80a0808a980 */ /* 0x000f22000c101b00 */
[----:B--2---:R-:W-:-:S05]  /*0240*/  @P1 IADD3 R0, P0, R0, R2, RZ ;  /* 0x0000000200001210 */ /* 0x004fca0007f1e0ff */
[----:B------:R-:W-:Y:S02]  /*0250*/  @P1 IMAD.X R2, RZ, RZ, R3, P0 ;  /* 0x000000ffff021224 */ /* 0x000fe400000e0603 */
[----:B------:R-:W-:Y:S02]  /*0260*/  @P1 IMAD.MOV.U32 R6, RZ, RZ, R0 ;  /* 0x000000ffff061224 */ /* 0x000fe400078e0000 */
[----:B------:R-:W-:-:S03]  /*0270*/  @P1 IMAD.MOV.U32 R7, RZ, RZ, R2 ;  /* 0x000000ffff071224 */ /* 0x000fc600078e0002 */
[----:B------:R-:W-:Y:S01]  /*0280*/  @!P2 MOV R2, R6 ;  /* 0x000000060002a202 */ /* 0x000fe20000000f00 */
[----:B------:R-:W-:-:S05]  /*0290*/  @!P2 IMAD.MOV.U32 R3, RZ, RZ, R7 ;  /* 0x000000ffff03a224 */ /* 0x000fca00078e0007 */
[----:B----4-:R1:W-:Y:S04]  /*02a0*/  @!P2 ST.E.64 [R8.64+0x8], R2 ;  /* 0x000008020800a985 */ /* 0x0103e8000c101b0a */
[----:B---3--:R-:W2:Y:S04]  /*02b0*/  LD.E.64 R4, [R4.64+0xe0] ;  /* 0x0000e00a04047980 */ /* 0x008ea8000c101b00 */
[----:B------:R-:W3:Y:S01]  /*02c0*/  S2R R55, SR_CTAID.Y ;  /* 0x0000000000377919 */ /* 0x000ee20000002600 */
[----:B------:R-:W-:Y:S02]  /*02d0*/  IMAD.MOV.U32 R52, RZ, RZ, -0x1 ;  /* 0xffffffffff347424 */ /* 0x000fe400078e00ff */
[----:B-1----:R-:W-:Y:S01]  /*02e0*/  IMAD.U32 R2, RZ, RZ, UR6 ;  /* 0x00000006ff027e24 */ /* 0x002fe2000f8e00ff */
[----:B------:R-:W-:-:S06]  /*02f0*/  MOV R3, UR7 ;  /* 0x0000000700037c02 */ /* 0x000fcc0008000f00 */
[----:B------:R-:W4:Y:S01]  /*0300*/  LD.E.64 R2, [R2.64+0xe8] ;  /* 0x0000e80a02027980 */ /* 0x000f22000c101b00 */
[----:B--2---:R-:W-:-:S04]  /*0310*/  ISETP.NE.U32.AND P3, PT, R4, RZ, PT ;  /* 0x000000ff0400720c */ /* 0x004fc80003f65070 */
[----:B------:R-:W-:Y:S01]  /*0320*/  ISETP.NE.AND.EX P3, PT, R5, RZ, PT, P3 ;  /* 0x000000ff0500720c */ /* 0x000fe20003f65330 */
[----:B---3--:R-:W-:-:S12]  /*0330*/  IMAD.WIDE R4, R55, 0x4, R4 ;  /* 0x0000000437047825 */ /* 0x008fd800078e0204 */
[----:B------:R-:W2:Y:S04]  /*0340*/  @P3 LD.E R52, [R4.64] ;  /* 0x0000000a04343980 */ /* 0x000ea8000c101900 */
[----:B------:R-:W1:Y:S01]  /*0350*/  S2R R56, SR_CTAID.Z ;  /* 0x0000000000387919 */ /* 0x000e620000002700 */
[----:B------:R-:W-:-:S04]  /*0360*/  SHF.R.S32.HI R40, RZ, 0x1f, R43 ;  /* 0x0000001fff287819 */ /* 0x000fc8000001142b */
[----:B------:R-:W-:-:S04]  /*0370*/  LEA.HI R37, R40, R43, RZ, 0x5 ;  /* 0x0000002b28257211 */ /* 0x000fc800078f28ff */
[----:B------:R-:W-:-:S05]  /*0380*/  LOP3.LUT R0, R37, 0xffffffe0, RZ, 0xc0, !PT ;  /* 0xffffffe025007812 */ /* 0x000fca00078ec0ff */
[----:B------:R-:W-:Y:S02]  /*0390*/  IMAD.IADD R31, R43, 0x1, -R0 ;  /* 0x000000012b1f7824 */ /* 0x000fe400078e0a00 */
[----:B-1----:R-:W-:-:S05]  /*03a0*/  IMAD R8, R55, R10, R56 ;  /* 0x0000000a37087224 */ /* 0x002fca00078e0238 */
[----:B------:R-:W-:-:S04]  /*03b0*/  SHF.L.U32 R8, R8, 0x5, RZ ;  /* 0x0000000508087819 */ /* 0x000fc800000006ff */
[----:B------:R-:W-:Y:S02]  /*03c0*/  IADD3 R244, P2, P1, R8, R6, R31 ;  /* 0x0000000608f47210 */ /* 0x000fe4000795e01f */
[----:B----4-:R-:W-:-:S03]  /*03d0*/  ISETP.NE.U32.AND P0, PT, R2, RZ, PT ;  /* 0x000000ff0200720c */ /* 0x010fc60003f05070 */
[----:B------:R1:W-:Y:S01]  /*03e0*/  STL [R1+0x2f8], R244 ;  /* 0x0002f8f401007387 */ /* 0x0003e20000100800 */
[----:B------:R-:W-:Y:S02]  /*03f0*/  ISETP.NE.AND.EX P0, PT, R3, RZ, PT, P0 ;  /* 0x000000ff0300720c */ /* 0x000fe40003f05300 */
[----:B------:R-:W-:Y:S02]  /*0400*/  SHF.R.S32.HI R0, RZ, 0x1f, R31 ;  /* 0x0000001fff007819 */ /* 0x000fe4000001141f */
[----:B------:R-:W-:Y:S01]  /*0410*/  SHF.R.S32.HI R9, RZ, 0x1f, R8 ;  /* 0x0000001fff097819 */ /* 0x000fe20000011408 */
[----:B------:R-:W-:Y:S01]  /*0420*/  BSSY B0, `(.L_x_466) ;  /* 0x000000c000007945 */ /* 0x000fe20003800000 */
[----:B------:R-:W-:Y:S02]  /*0430*/  IMAD.MOV.U32 R21, RZ, RZ, -0x1 ;  /* 0xffffffffff157424 */ /* 0x000fe400078e00ff */
[----:B------:R-:W-:Y:S01]  /*0440*/  IADD3.X R221, R9, R7, R0, P2, P1 ;  /* 0x0000000709dd7210 */ /* 0x000fe200017e2400 */
[----:B------:R-:W-:Y:S01]  /*0450*/  IMAD.WIDE R6, R55, 0x4, R2 ;  /* 0x0000000437067825 */ /* 0x000fe200078e0202 */
[----:B--2---:R1:W-:Y:S03]  /*0460*/  STL [R1+0x2fc], R52 ;  /* 0x0002fc3401007387 */ /* 0x0043e60000100800 */
[----:B------:R-:W-:Y:S05]  /*0470*/  @!P0 BRA `(.L_x_467) ;  /* 0x0000006000008947 */ /* 0x000fea0003800000 */
[----:B------:R-:W-:Y:S01]  /*0480*/  IMAD.U32 R2, RZ, RZ, UR6 ;  /* 0x00000006ff027e24 */ /* 0x000fe2000f8e00ff */
[----:B------:R-:W-:-:S05]  /*0490*/  MOV R3, UR7 ;  /* 0x0000000700037c02 */ /* 0x000fca0008000f00 */
[----:B------:R-:W2:Y:S02]  /*04a0*/  LD.E.U8 R2, [R2.64+0x1b2] ;  /* 0x0001b20a02027980 */ /* 0x000ea4000c101100 */
[----:B--2---:R-:W-:-:S13]  /*04b0*/  ISETP.NE.AND P1, PT, R2, RZ, PT ;  /* 0x000000ff0200720c */ /* 0x004fda0003f25270 */
[----:B------:R-:W-:Y:S05]  /*04c0*/  @!P1 BRA `(.L_x_467) ;  /* 0x0000001000009947 */ /* 0x000fea0003800000 */
[----:B------:R2:W5:Y:S02]  /*04d0*/  LD.E R21, [R6.64] ;  /* 0x0000000a06157980 */ /* 0x000564000c101900 */
.L_x_467:
[----:B------:R-:W-:Y:S05]  /*04e0*/  BSYNC B0 ;  /* 0x0000000000007941 */ /* 0x000fea0003800000 */
.L_x_466:
[----:B------:R3:W4:Y:S01]  /*04f0*/  @P3 LD.E R0, [R4.64+0x4] ;  /* 0x0000040a04003980 */ /* 0x000722000c101900 */
[----:B------:R-:W-:Y:S02]  /*0500*/  IMAD.U32 R2, RZ, RZ, UR6 ;  /* 0x00000006ff027e24 */ /* 0x000fe4000f8e00ff */
[----:B------:R-:W-:-:S06]  /*0510*/  IMAD.U32 R3, RZ, RZ, UR7 ;  /* 0x00000007ff037e24 */ /* 0x000fcc000f8e00ff */
[----:B--2---:R-:W2:Y:S01]  /*0520*/  LD.E.64 R2, [R2.64+0xf0] ;  /* 0x0000f00a02027980 */ /* 0x004ea2000c101b00 */
[----:B---3--:R-:W-:Y:S01]  /*0530*/  IMAD.U32 R4, RZ, RZ, UR6 ;  /* 0x00000006ff047e24 */ /* 0x008fe2000f8e00ff */
[----:B------:R-:W-:Y:S02]  /*0540*/  MOV R5, UR7 ;  /* 0x0000000700057c02 */ /* 0x000fe40008000f00 */
[----:B------:R-:W-:Y:S02]  /*0550*/  MOV R20, RZ ;  /* 0x000000ff00147202 */ /* 0x000fe40000000f00 */
[----:B----4-:R-:W-:-:S06]  /*0560*/  @P3 IADD3 R51, -R52, R0, RZ ;  /* 0x0000000034333210 */ /* 0x010fcc0007ffe1ff */
[----:B------:R-:W3:Y:S01]  /*0570*/  @!P3 LD.E R51, [R4.64+0xb4] ;  /* 0x0000b40a0433b980 */ /* 0x000ee2000c101900 */
[----:B--2---:R-:W-:-:S04]  /*0580*/  ISETP.NE.U32.AND P1, PT, R2, RZ, PT ;  /* 0x000000ff0200720c */ /* 0x004fc80003f25070 */
[----:B------:R-:W-:-:S13]  /*0590*/  ISETP.NE.AND.EX P1, PT, R3, RZ, PT, P1 ;  /* 0x000000ff0300720c */ /* 0x000fda0003f25310 */
[----:B------:R-:W-:-:S05]  /*05a0*/  @P1 IMAD.WIDE R2, R55, 0x4, R2 ;  /* 0x0000000437021825 */ /* 0x000fca00078e0202 */
[----:B------:R2:W5:Y:S01]  /*05b0*/  @P1 LD.E R20, [R2.64] ;  /* 0x0000000a02141980 */ /* 0x000562000c101900 */
[----:B------:R-:W-:Y:S03]  /*05c0*/  BSSY B0, `(.L_x_468) ;  /* 0x000000e000007945 */ /* 0x000fe60003800000 */
[----:B---3--:R2:W-:Y:S01]  /*05d0*/  STL [R1+0x30c], R51 ;  /* 0x00030c3301007387 */ /* 0x0085e20000100800 */
[----:B------:R-:W-:Y:S05]  /*05e0*/  @!P0 BRA `(.L_x_469) ;  /* 0x0000008000008947 */ /* 0x000fea0003800000 */
[----:B--2---:R-:W-:Y:S01]  /*05f0*/  IMAD.U32 R2, RZ, RZ, UR6 ;  /* 0x00000006ff027e24 */ /* 0x004fe2000f8e00ff */
[----:B------:R-:W-:-:S05]  /*0600*/  MOV R3, UR7 ;  /* 0x0000000700037c02 */ /* 0x000fca0008000f00 */
[----:B------:R-:W2:Y:S02]  /*0610*/  LD.E.U8 R2, [R2.64+0x1b2] ;  /* 0x0001b20a02027980 */ /* 0x000ea4000c101100 */
[----:B--2---:R-:W-:-:S13]  /*0620*/  ISETP.NE.AND P0, PT, R2, RZ, PT ;  /* 0x000000ff0200720c */ /* 0x004fda0003f05270 */
[----:B------:R-:W2:Y:S02]  /*0630*/  @P0 LD.E R0, [R6.64+0x4] ;  /* 0x0000040a06000980 */ /* 0x000ea4000c101900 */
[----:B--2--5:R-:W-:-:S06]  /*0640*/  @P0 IMAD.IADD R4, R0, 0x1, -R21 ;  /* 0x0000000100040824 */ /* 0x024fcc00078e0a15 */
[----:B------:R2:W5:Y:S01]  /*0650*/  @!P0 LD.E R4, [R6.64] ;  /* 0x0000000a06048980 */ /* 0x000562000c101900 */
[----:B------:R-:W-:Y:S05]  /*0660*/  BRA `(.L_x_470) ;  /* 0x0000003000007947 */ /* 0x000fea0003800000 */
.L_x_469:
[----:B--2---:R-:W-:Y:S02]  /*0670*/  MOV R2, UR6 ;  /* 0x0000000600027c02 */ /* 0x004fe40008000f00 */
[----:B------:R-:W-:-:S05]  /*0680*/  MOV R3, UR7 ;  /* 0x0000000700037c02 */ /* 0x000fca0008000f00 */
[----:B------:R2:W5:Y:S02]  /*0690*/  LD.E R4, [R2.64+0xb8] ;  /* 0x0000b80a02047980 */ /* 0x000564000c101900 */
.L_x_470:
[----:B------:R-:W-:Y:S05]  /*06a0*/  BSYNC B0 ;  /* 0x0000000000007941 */ /* 0x000fea0003800000 */
.L_x_468:
[----:B--2---:R-:W-:Y:S02]  /*06b0*/  IMAD.U32 R2, RZ, RZ, UR6 ;  /* 0x00000006ff027e24 */ /* 0x004fe4000f8e00ff */
[----:B------:R-:W-:-:S06]  /*06c0*/  IMAD.U32 R3, RZ, RZ, UR7 ;  /* 0x00000007ff037e24 */ /* 0x000fcc000f8e00ff */
[----:B------:R-:W2:Y:S01]  /*06d0*/  LD.E.64 R2, [R2.64+0xf8] ;  /* 0x0000f80a02027980 */ /* 0x000ea2000c101b00 */
[----:B------:R-:W-:Y:S01]  /*06e0*/  BSSY B1, `(.L_x_471) ;  /* 0x0000015000017945 */ /* 0x000fe20003800000 */
[----:B--2---:R-:W-:-:S04]  /*06f0*/  ISETP.NE.U32.AND P0, PT, R2, RZ, PT ;  /* 0x000000ff0200720c */ /* 0x004fc80003f05070 */
[----:B------:R-:W-:-:S13]  /*0700*/  ISETP.NE.AND.EX P0, PT, R3, RZ, PT, P0 ;  /* 0x000000ff0300720c */ /* 0x000fda0003f05300 */
[----:B------:R-:W-:Y:S05]  /*0710*/  @!P0 BRA `(.L_x_472) ;  /* 0x0000004000008947 */ /* 0x000fea0003800000 */
[----:B------:R-:W-:-:S05]  /*0720*/  IMAD.WIDE R2, R55, 0x4, R2 ;  /* 0x0000000437027825 */ /* 0x000fca00078e0202 */
[----:B------:R-:W2:Y:S02]  /*0730*/  LD.E R0, [R2.64] ;  /* 0x0000000a02007980 */ /* 0x000ea4000c101900 */
[----:B--2--5:R-:W-:Y:S01]  /*0740*/  IADD3 R42, R0, -R20, RZ ;  /* 0x80000014002a7210 */ /* 0x024fe20007ffe0ff */
[----:B------:R-:W-:Y:S05]  /*0750*/  BRA `(.L_x_473) ;  /* 0x000000d000007947 */ /* 0x000fea0003800000 */
.L_x_472:
[----:B------:R-:W-:Y:S01]  /*0760*/  IMAD.U32 R2, RZ, RZ, UR6 ;  /* 0x00000006ff027e24 */ /* 0x000fe2000f8e00ff */
[----:B------:R-:W-:-:S06]  /*0770*/  MOV R3, UR7 ;  /* 0x0000000700037c02 */ /* 0x000fcc0008000f00 */
[----:B------:R-:W2:Y:S01]  /*0780*/  LD.E.64 R2, [R2.64+0x108] ;  /* 0x0001080a02027980 */ /* 0x000ea2000c101b00 */
[----:B------:R-:W-:Y:S01]  /*0790*/  BSSY B0, `(.L_x_474) ;  /* 0x0000008000007945 */ /* 0x000fe20003800000 */
[----:B------:R-:W-:Y:S01]  /*07a0*/  IMAD.MOV.U32 R0, RZ, RZ, RZ ;  /* 0x000000ffff007224 */ /* 0x000fe200078e00ff */
[----:B--2---:R-:W-:-:S04]  /*07b0*/  ISETP.NE.U32.AND P0, PT, R2, RZ, PT ;  /* 0x000000ff0200720c */ /* 0x004fc80003f05070 */
[----:B------:R-:W-:-:S13]  /*07c0*/  ISETP.NE.AND.EX P0, PT, R3, RZ, PT, P0 ;  /* 0x000000ff0300720c */ /* 0x000fda0003f05300 */
[----:B------:R-:W-:Y:S05]  /*07d0*/  @!P0 BRA `(.L_x_475) ;  /* 0x0000003000008947 */ /* 0x000fea0003800000 */
[----:B------:R-:W-:Y:S02]  /*07e0*/  MOV R2, UR6 ;  /* 0x0000000600027c02 */ /* 0x000fe40008000f00 */
[----:B------:R-:W-:-:S05]  /*07f0*/  MOV R3, UR7 ;  /* 0x0000000700037c02 */ /* 0x000fca0008000f00 */
[----:B------:R2:W5:Y:S02]  /*0800*/  LD.E R0, [R2.64+0xbc] ;  /* 0x0000bc0a02007980 */ /* 0x000564000c101900 */
.L_x_475:
[----:B------:R-:W-:Y:S05]  /*0810*/  BSYNC B0 ;  /* 0x0000000000007941 */ /* 0x000fea0003800000 */
.L_x_474:
[----:B-----5:R-:W-:Y:S02]  /*0820*/  IADD3 R42, R0, R4, -R20 ;  /* 0x00000004002a7210 */ /* 0x020fe40007ffe814 */
.L_x_473:
[----:B------:R-:W-:Y:S05]  /*0830*/  BSYNC B1 ;  /* 0x0000000000017941 */ /* 0x000fea0003800000 */
.L_x_471:
[----:B------:R-:W3:Y:S01]  /*0840*/  S2R R50, SR_CTAID.X ;  /* 0x0000000000327919 */ /* 0x000ee20000002500 */
[----:B------:R-:W-:Y:S01]  /*0850*/  MOV R0, 0x70 ;  /* 0x0000007000007802 */ /* 0x000fe20000000f00 */
[----:B--2---:R-:W-:-:S03]  /*0860*/  IMAD.MOV.U32 R3, RZ, RZ, 0x0 ;  /* 0x00000000ff037424 */ /* 0x004fc600078e00ff */
[----:B------:R-:W-:Y:S01]  /*0870*/  MOV R2, R0 ;  /* 0x0000000000027202 */ /* 0x000fe20000000f00 */
[----:B---3--:R-:W-:-:S05]  /*0880*/  IMAD.SHL.U32 R44, R50, 0x80, RZ ;  /* 0x00000080322c7824 */ /* 0x008fca00078e00ff */
[----:B------:R-:W-:-:S13]  /*0890*/  ISETP.GT.AND P0, PT, R51, R44, PT ;  /* 0x0000002c3300720c */ /* 0x000fda0003f04270 */
[----:B------:R-:W-:Y:S05]  /*08a0*/  @!P0 RET.REL.NODEC R2 `(_ZN5flash16flash_fwd_kernelI23Flash_fwd_kernel_traitsILi32ELi128ELi128ELi4ELb0ELb0EN7cutlass10bfloat16_tE19Flash_kernel_traitsILi32ELi128ELi128ELi4ES3_EELb1ELb1ELb0ELb1ELb0ELb0ELb0ELb1EEEvNS_16Flash_fwd_paramsE) ;  /* 0xfffff75002008950 */ /* 0x000fea0003c3ffff */
[----:B------:R-:W-:Y:S02]  /*08b0*/  IMAD.U32 R2, RZ, RZ, UR6 ;  /* 0x00000006ff027e24 */ /* 0x000fe4000f8e00ff */
[----:B------:R-:W-:-:S05]  /*08c0*/  IMAD.U32 R3, RZ, RZ, UR7 ;  /* 0x00000007ff037e24 */ /* 0x000fca000f8e00ff */
[----:B------:R2:W3:Y:S02]  /*08d0*/  LD.E R0, [R2.64+0x188] ;  /* 0x0001880a02007980 */ /* 0x0004e4000c101900 */
[----:B--2---:R-:W-:Y:S02]  /*08e0*/  IADD3 R2, -R51, 0xff, R44 ;  /* 0x000000ff33027810 */ /* 0x004fe40007ffe12c */
[----:B------:R-:W-:Y:S02]  /*08f0*/  IADD3 R3, R42, 0x7f, RZ ;  /* 0x0000007f2a037810 */ /* 0x000fe40007ffe0ff */
[----:B---3--:R-:W-:Y:S02]  /*0900*/  IADD3 R0, R0, R2, R42 ;  /* 0x0000000200007210 */ /* 0x008fe40007ffe02a */
[----:B------:R-:W-:Y:S02]  /*0910*/  SHF.R.S32.HI R2, RZ, 0x1f, R3 ;  /* 0x0000001fff027819 */ /* 0x000fe40000011403 */
[----:B------:R-:W-:-:S02]  /*0920*/  SHF.R.S32.HI R4, RZ, 0x1f, R0 ;  /* 0x0000001fff047819 */ /* 0x000fc40000011400 */
[----:B------:R-:W-:Y:S02]  /*0930*/  LEA.HI R2, R2, R3, RZ, 0x7 ;  /* 0x0000000302027211 */ /* 0x000fe400078f38ff */
[----:B------:R-:W-:Y:S02]  /*0940*/  LEA.HI R0, R4, R0, RZ, 0x7 ;  /* 0x0000000004007211 */ /* 0x000fe400078f38ff */
[----:B------:R-:W-:Y:S02]  /*0950*/  SHF.R.S32.HI R2, RZ, 0x7, R2 ;  /* 0x00000007ff027819 */ /* 0x000fe40000011402 */
[----:B------:R-:W-:-:S04]  /*0960*/  SHF.R.S32.HI R0, RZ, 0x7, R0 ;  /* 0x00000007ff007819 */ /* 0x000fc80000011400 */
[----:B------:R-:W-:-:S04]  /*0970*/  IMNMX R148, R2, R0, PT ;  /* 0x0000000002947217 */ /* 0x000fc80003800200 */
[----:B------:R-:W-:Y:S01]  /*0980*/  ISETP.GE.AND P0, PT, R148, 0x1, PT ;  /* 0x000000019400780c */ /* 0x000fe20003f06270 */
[----:B------:R2:W-:-:S12]  /*0990*/  STL [R1+0x198], R148 ;  /* 0x0001989401007387 */ /* 0x0005d80000100800 */
[----:B------:R-:W-:Y:S05]  /*09a0*/  @!P0 BRA `(.L_x_476) ;  /* 0x0002c3a000008947 */ /* 0x000fea0003800000 */
[----:B------:R-:W-:Y:S01]  /*09b0*/  IMAD.U32 R2, RZ, RZ, UR6 ;  /* 0x00000006ff027e24 */ /* 0x000fe2000f8e00ff */
[----:B------:R-:W-:Y:S01]  /*09c0*/  MOV R4, UR6 ;  /* 0x0000000600047c02 */ /* 0x000fe20008000f00 */
[----:B------:R-:W-:Y:S01]  /*09d0*/  IMAD.U32 R3, RZ, RZ, UR7 ;  /* 0x00000007ff037e24 */ /* 0x000fe2000f8e00ff */
[----:B------:R-:W-:Y:S01]  /*09e0*/  MOV R15, UR7 ;  /* 0x00000007000f7c02 */ /* 0x000fe20008000f00 */
[----:B------:R-:W-:Y:S02]  /*09f0*/  IMAD.U32 R5, RZ, RZ, UR7 ;  /* 0x00000007ff057e24 */ /* 0x000fe4000f8e00ff */
[----:B------:R-:W-:Y:S01]  /*0a00*/  IMAD.U32 R14, RZ, RZ, UR6 ;  /* 0x00000006ff0e7e24 */ /* 0x000fe2000f8e00ff */
[----:B------:R-:W3:Y:S01]  /*0a10*/  LD.E.64 R250, [R2.64+0x38] ;  /* 0x0000380a02fa7980 */ /* 0x000ee2000c101b00 */
[----:B------:R-:W-:-:S03]  /*0a20*/  ISETP.NE.AND P0, PT, R21, -0x1, PT ;  /* 0xffffffff1500780c */ /* 0x000fc60003f05270 */
[----:B--2---:R4:W2:Y:S04]  /*0a30*/  LD.E.64 R22, [R4.64+0x30] ;  /* 0x0000300a04167980 */ /* 0x0048a8000c101b00 */
[----:B------:R4:W2:Y:S04]  /*0a40*/  LD.E.64 R28, [R4.64+0x48] ;  /* 0x0000480a041c7980 */ /* 0x0008a8000c101b00 */
[----:B------:R4:W5:Y:S01]  /*0a50*/  LD.E.64 R34, [R4.64+0x58] ;  /* 0x0000580a04227980 */ /* 0x000962000c101b00 */
[----:B------:R-:W-:Y:S01]  /*0a60*/  IMAD.U32 R6, RZ, RZ, UR6 ;  /* 0x00000006ff067e24 */ /* 0x000fe2000f8e00ff */
[----:B------:R-:W-:Y:S01]  /*0a70*/  MOV R7, UR7 ;  /* 0x0000000700077c02 */ /* 0x000fe20008000f00 */
[----:B------:R-:W-:Y:S01]  /*0a80*/  IMAD.U32 R8, RZ, RZ, UR6 ;  /* 0x00000006ff087e24 */ /* 0x000fe2000f8e00ff */
[----:B------:R-:W-:Y:S01]  /*0a90*/  MOV R9, UR7 ;  /* 0x0000000700097c02 */ /* 0x000fe20008000f00 */
[----:B------:R1:W2:Y:S04]  /*0aa0*/  LD.E.64 R48, [R2.64+0x40] ;  /* 0x0000400a02307980 */ /* 0x0002a8000c101b00 */
[----:B------:R1:W2:Y:S04]  /*0ab0*/  LD.E R54, [R6.64+0xc8] ;  /* 0x0000c80a06367980 */ /* 0x0002a8000c101900 */
[----:B------:R1:W5:Y:S04]  /*0ac0*/  LD.E R39, [R8.64+0x60] ;  /* 0x0000600a08277980 */ /* 0x000368000c101900 */
[----:B------:R1:W5:Y:S04]  /*0ad0*/  LD.E.64 R32, [R8.64+0x50] ;  /* 0x0000500a08207980 */ /* 0x000368000c101b00 */
[----:B------:R3:W2:Y:S04]  /*0ae0*/  @!P0 LD.E.64 R18, [R2.64+0x20] ;  /* 0x0000200a02128980 */ /* 0x0006a8000c101b00 */
[----:B----4-:R-:W4:Y:S01]  /*0af0*/  LD.E.64 R4, [R14.64+0xc0] ;  /* 0x0000c00a0e047980 */ /* 0x010f22000c101b00 */
[----:B------:R-:W-:-:S03]  /*0b00*/  ISETP.NE.AND P1, PT, R52, -0x1, PT ;  /* 0xffffffff3400780c */ /* 0x000fc60003f25270 */
[----:B------:R3:W2:Y:S01]  /*0b10*/  @!P0 LD.E.64 R24, [R2.64+0x28] ;  /* 0x0000280a02188980 */ /* 0x0006a2000c101b00 */
[----:B------:R-:W-:Y:S01]  /*0b20*/  IMAD.U32 R10, RZ, RZ, UR6 ;  /* 0x00000006ff0a7e24 */ /* 0x000fe2000f8e00ff */
[----:B------:R-:W-:Y:S02]  /*0b30*/  MOV R11, UR7 ;  /* 0x00000007000b7c02 */ /* 0x000fe40008000f00 */
[----:B------:R1:W2:Y:S04]  /*0b40*/  LD.E.64 R46, [R6.64+0x10] ;  /* 0x0000100a062e7980 */ /* 0x0002a8000c101b00 */
[----:B------:R3:W2:Y:S04]  /*0b50*/  LD.E.64 R248, [R10.64+0x8] ;  /* 0x0000080a0af87980 */ /* 0x0006a8000c101b00 */
[----:B------:R3:W2:Y:S04]  /*0b60*/  @!P1 LD.E.64 R26, [R2.64+0x18] ;  /* 0x0000180a021a9980 */ /* 0x0006a8000c101b00 */
[----:B-1----:R1:W2:Y:S01]  /*0b70*/  LD.E.64 R8, [R2.64+0x98] ;  /* 0x0000980a02087980 */ /* 0x0022a2000c101b00 */
[----:B------:R-:W-:Y:S01]  /*0b80*/  LEA.HI R41, R40, R43, RZ, 0x3 ;  /* 0x0000002b28297211 */ /* 0x000fe200078f18ff */
[----:B------:R-:W-:Y:S01]  /*0b90*/  IMAD.U32 R12, RZ, RZ, UR6 ;  /* 0x00000006ff0c7e24 */ /* 0x000fe2000f8e00ff */
[----:B------:R-:W-:Y:S01]  /*0ba0*/  MOV R13, UR7 ;  /* 0x00000007000d7c02 */ /* 0x000fe20008000f00 */
[----:B------:R1:W5:Y:S01]  /*0bb0*/  LD.E R30, [R2.64+0x68] ;  /* 0x0000680a021e7980 */ /* 0x000362000c101900 */
[----:B------:R-:W-:-:S03]  /*0bc0*/  SHF.R.S32.HI R38, RZ, 0x3, R41 ;  /* 0x00000003ff267819 */ /* 0x000fc60000011429 */
[----:B------:R1:W5:Y:S02]  /*0bd0*/  LD.E.64 R16, [R12.64] ;  /* 0x0000000a0c107980 */ /* 0x000364000c101b00 */
[----:B------:R-:W-:-:S05]  /*0be0*/  IMAD.SHL.U32 R0, R38, 0x40, RZ ;  /* 0x0000004026007824 */ /* 0x000fca00078e00ff */
[----:B------:R-:W-:Y:S02]  /*0bf0*/  LOP3.LUT R0, R0, 0xc0, RZ, 0xc0, !PT ;  /* 0x000000c000007812 */ /* 0x000fe400078ec0ff */
[----:B------:R-:W-:Y:S02]  /*0c00*/  SHF.R.S32.HI R36, RZ, 0x5, R37 ;  /* 0x00000005ff247819 */ /* 0x000fe40000011425 */
[----:B------:R-:W-:Y:S01]  /*0c10*/  @!P0 SHF.R.S32.HI R7, RZ, 0x1f, R55 ;  /* 0x0000001fff078819 */ /* 0x000fe20000011437 */
[----:B------:R-:W-:Y:S01]  /*0c20*/  IMAD.IADD R57, R51, 0x1, -R44 ;  /* 0x0000000133397824 */ /* 0x000fe200078e0a2c */
[----:B------:R-:W-:Y:S01]  /*0c30*/  BSSY B0, `(.L_x_477) ;  /* 0x000006a000007945 */ /* 0x000fe20003800000 */
[----:B---3--:R-:W-:Y:S01]  /*0c40*/  STL.64 [R1+0x20], R250 ;  /* 0x000020fa01007387 */ /* 0x008fe20000100a00 */
[----:B-1----:R-:W-:-:S03]  /*0c50*/  @!P0 IMAD R3, R251, R20, RZ ;  /* 0x00000014fb038224 */ /* 0x002fc600078e02ff */
[----:B----4-:R1:W-:Y:S01]  /*0c60*/  STL.64 [R1+0x2a0], R4 ;  /* 0x0002a00401007387 */ /* 0x0103e20000100a00 */
[----:B------:R-:W-:-:S03]  /*0c70*/  IMAD.MOV.U32 R11, RZ, RZ, R4 ;  /* 0x000000ffff0b7224 */ /* 0x000fc600078e0004 */
[----:B--2---:R-:W-:Y:S04]  /*0c80*/  STL.64 [R1+0x28], R48 ;  /* 0x0000283001007387 */ /* 0x004fe80000100a00 */
[----:B------:R-:W-:Y:S01]  /*0c90*/  STL [R1+0x2d4], R54 ;  /* 0x0002d43601007387 */ /* 0x000fe20000100800 */
[----:B-1----:R-:W-:-:S04]  /*0ca0*/  LEA.HI R5, R40, R43, RZ, 0x2 ;  /* 0x0000002b28057211 */ /* 0x002fc800078f10ff */
[C---:B------:R-:W-:Y:S02]  /*0cb0*/  LOP3.LUT R2, R5.reuse, 0xfffffffc, RZ, 0xc0, !PT ;  /* 0xfffffffc05027812 */ /* 0x040fe400078ec0ff */
[----:B------:R-:W-:Y:S02]  /*0cc0*/  SHF.R.S32.HI R12, RZ, 0x2, R5 ;  /* 0x00000002ff0c7819 */ /* 0x000fe40000011405 */
[----:B------:R-:W-:Y:S02]  /*0cd0*/  IADD3 R2, -R2, R43, RZ ;  /* 0x0000002b02027210 */ /* 0x000fe40007ffe1ff */
[----:B------:R-:W-:Y:S02]  /*0ce0*/  @!P0 SHF.R.S32.HI R4, RZ, 0x1f, R20 ;  /* 0x0000001fff048819 */ /* 0x000fe40000011414 */
[----:B------:R-:W-:Y:S02]  /*0cf0*/  LEA.HI R5, R5, R12, RZ, 0x1 ;  /* 0x0000000c05057211 */ /* 0x000fe400078f08ff */
[----:B------:R-:W-:Y:S01]  /*0d00*/  SHF.L.U32 R45, R2, 0x3, RZ ;  /* 0x00000003022d7819 */ /* 0x000fe200000006ff */
[C---:B------:R-:W-:Y:S01]  /*0d10*/  @!P0 IMAD R6, R250.reuse, R4, R3 ;  /* 0x00000004fa068224 */ /* 0x040fe200078e0203 */
[----:B------:R-:W-:Y:S01]  /*0d20*/  LOP3.LUT R5, R5, 0x7fffffe, RZ, 0xc0, !PT ;  /* 0x07fffffe05057812 */ /* 0x000fe200078ec0ff */
[----:B------:R-:W-:Y:S01]  /*0d30*/  @!P0 IMAD.WIDE.U32 R2, R250, R20, RZ ;  /* 0x00000014fa028225 */ /* 0x000fe200078e00ff */
[----:B------:R-:W-:-:S02]  /*0d40*/  LOP3.LUT R4, R0, 0x18, R45, 0xf8, !PT ;  /* 0x0000001800047812 */ /* 0x000fc400078ef82d */
[----:B------:R-:W-:Y:S01]  /*0d50*/  SHF.R.U32.HI R0, RZ, 0x3, R0 ;  /* 0x00000003ff007819 */ /* 0x000fe20000011600 */
[----:B------:R-:W-:Y:S01]  /*0d60*/  IMAD.IADD R5, R12, 0x1, -R5 ;  /* 0x000000010c057824 */ /* 0x000fe200078e0a05 */
[----:B------:R-:W-:Y:S01]  /*0d70*/  STL [R1+0x2cc], R45 ;  /* 0x0002cc2d01007387 */ /* 0x000fe20000100800 */
[----:B------:R-:W-:Y:S02]  /*0d80*/  @!P0 IADD3 R3, R3, R6, RZ ;  /* 0x0000000603038210 */ /* 0x000fe40007ffe0ff */
[----:B------:R-:W-:Y:S01]  /*0d90*/  LOP3.LUT R0, R4, R0, RZ, 0x3c, !PT ;  /* 0x0000000004007212 */ /* 0x000fe200078e3cff */
[----:B------:R1:W-:Y:S01]  /*0da0*/  STL.64 [R1+0x1c8], R8 ;  /* 0x0001c80801007387 */ /* 0x0003e20000100a00 */
[----:B------:R-:W-:Y:S01]  /*0db0*/  @P0 IADD3 R4, R20, R21, RZ ;  /* 0x0000001514040210 */ /* 0x000fe20007ffe0ff */
[----:B------:R-:W-:-:S04]  /*0dc0*/  IMAD R5, R36, 0x8, R5 ;  /* 0x0000000824057824 */ /* 0x000fc800078e0205 */
[----:B------:R-:W-:Y:S01]  /*0dd0*/  IMAD.U32 R194, R5, 0x20, R0 ;  /* 0x0000002005c27824 */ /* 0x000fe200078e0000 */
[----:B------:R-:W-:Y:S01]  /*0de0*/  @P0 IADD3 R0, R20, R21, RZ ;  /* 0x0000001514000210 */ /* 0x000fe20007ffe0ff */
[----:B-1----:R-:W-:Y:S02]  /*0df0*/  @!P0 IMAD R9, R19, R55, RZ ;  /* 0x0000003713098224 */ /* 0x002fe400078e02ff */
[----:B------:R-:W-:Y:S02]  /*0e00*/  @P0 IMAD R8, R251, R4, RZ ;  /* 0x00000004fb080224 */ /* 0x000fe400078e02ff */
[----:B------:R-:W-:Y:S02]  /*0e10*/  @!P0 IMAD R9, R18, R7, R9 ;  /* 0x0000000712098224 */ /* 0x000fe400078e0209 */
[----:B------:R-:W-:Y:S01]  /*0e20*/  @!P0 IMAD.WIDE.U32 R6, R55, R18, R2 ;  /* 0x0000001237068225 */ /* 0x000fe200078e0002 */
[----:B------:R-:W-:-:S03]  /*0e30*/  @!P0 SHF.R.S32.HI R2, RZ, 0x1f, R20 ;  /* 0x0000001fff028819 */ /* 0x000fc60000011414 */
[----:B------:R-:W-:-:S04]  /*0e40*/  @P0 IMAD.WIDE.U32 R4, R250, R4, RZ ;  /* 0x00000004fa040225 */ /* 0x000fc800078e00ff */
[----:B------:R-:W-:Y:S02]  /*0e50*/  @!P0 IMAD R3, R49, R20, RZ ;  /* 0x0000001431038224 */ /* 0x000fe400078e02ff */
[----:B------:R-:W-:Y:S02]  /*0e60*/  @P0 IMAD.IADD R21, R5, 0x1, R8 ;  /* 0x0000000105150824 */ /* 0x000fe400078e0208 */
[----:B------:R-:W-:Y:S01]  /*0e70*/  @!P0 IMAD R8, R48, R2, R3 ;  /* 0x0000000230088224 */ /* 0x000fe200078e0203 */
[----:B------:R-:W-:Y:S01]  /*0e80*/  @P0 MOV R18, R4 ;  /* 0x0000000400120202 */ /* 0x000fe20000000f00 */
[----:B------:R-:W-:Y:S01]  /*0e90*/  @!P0 IMAD.WIDE.U32 R2, R48, R20, RZ ;  /* 0x0000001430028225 */ /* 0x000fe200078e00ff */
[----:B------:R-:W-:-:S03]  /*0ea0*/  @!P0 MOV R18, R6 ;  /* 0x0000000600128202 */ /* 0x000fc60000000f00 */
[----:B------:R-:W-:Y:S01]  /*0eb0*/  @!P0 IMAD.IADD R21, R7, 0x1, R9 ;  /* 0x0000000107158824 */ /* 0x000fe200078e0209 */
[----:B------:R-:W-:Y:S01]  /*0ec0*/  @!P0 SHF.R.S32.HI R6, RZ, 0x1f, R55 ;  /* 0x0000001fff068819 */ /* 0x000fe20000011437 */
[-C--:B------:R-:W-:Y:S02]  /*0ed0*/  @P0 IMAD R7, R49, R0.reuse, RZ ;  /* 0x0000000031070224 */ /* 0x080fe400078e02ff */
[----:B------:R-:W-:Y:S01]  /*0ee0*/  @P0 IMAD.WIDE.U32 R4, R48, R0, RZ ;  /* 0x0000000030040225 */ /* 0x000fe200078e00ff */
[----:B------:R-:W-:-:S03]  /*0ef0*/  SHF.R.S32.HI R13, RZ, 0x1f, R12 ;  /* 0x0000001fff0d7819 */ /* 0x000fc6000001140c */
[----:B------:R-:W-:Y:S02]  /*0f00*/  @!P0 IMAD.IADD R3, R3, 0x1, R8 ;  /* 0x0000000103038824 */ /* 0x000fe400078e0208 */
[----:B------:R-:W-:Y:S01]  /*0f10*/  @!P0 IMAD R0, R25, R55, RZ ;  /* 0x0000003719008224 */ /* 0x000fe200078e02ff */
[----:B------:R-:W-:Y:S01]  /*0f20*/  @P0 IADD3 R15, R5, R7, RZ ;  /* 0x00000007050f0210 */ /* 0x000fe20007ffe0ff */
[----:B------:R-:W-:Y:S02]  /*0f30*/  @P0 IMAD.MOV.U32 R14, RZ, RZ, R4 ;  /* 0x000000ffff0e0224 */ /* 0x000fe400078e0004 */
[----:B------:R-:W-:Y:S02]  /*0f40*/  @!P0 IMAD R0, R24, R6, R0 ;  /* 0x0000000618008224 */ /* 0x000fe400078e0200 */
[----:B------:R-:W-:Y:S01]  /*0f50*/  @!P0 IMAD.WIDE.U32 R4, R55, R24, R2 ;  /* 0x0000001837048225 */ /* 0x000fe200078e0002 */
[----:B------:R-:W-:-:S03]  /*0f60*/  @!P1 SHF.R.S32.HI R3, RZ, 0x1f, R55 ;  /* 0x0000001fff039819 */ /* 0x000fc60000011437 */
[----:B------:R-:W-:Y:S02]  /*0f70*/  @!P1 IMAD R2, R27, R55, RZ ;  /* 0x000000371b029224 */ /* 0x000fe400078e02ff */
[-C--:B------:R-:W-:Y:S02]  /*0f80*/  @P1 IMAD R10, R23, R52.reuse, RZ ;  /* 0x00000034170a1224 */ /* 0x080fe400078e02ff */
[----:B------:R-:W-:Y:S01]  /*0f90*/  @P1 IMAD.WIDE.U32 R6, R22, R52, RZ ;  /* 0x0000003416061225 */ /* 0x000fe200078e00ff */
[----:B------:R-:W-:Y:S01]  /*0fa0*/  @!P0 IADD3 R15, R5, R0, RZ ;  /* 0x00000000050f8210 */ /* 0x000fe20007ffe0ff */
[----:B------:R1:W-:Y:S02]  /*0fb0*/  STL.64 [R1+0x50], R248 ;  /* 0x000050f801007387 */ /* 0x0003e40000100a00 */
[----:B------:R-:W-:Y:S02]  /*0fc0*/  IMAD.WIDE R52, R50, 0x80, R12 ;  /* 0x0000008032347825 */ /* 0x000fe400078e020c */
[----:B------:R1:W-:Y:S02]  /*0fd0*/  STL.64 [R1+0x58], R46 ;  /* 0x0000582e01007387 */ /* 0x0003e40000100a00 */
[----:B------:R-:W-:-:S02]  /*0fe0*/  @!P1 IMAD R0, R26, R3, R2 ;  /* 0x000000031a009224 */ /* 0x000fc400078e0202 */
[----:B------:R-:W-:Y:S01]  /*0ff0*/  @!P1 IMAD.WIDE.U32 R8, R26, R55, RZ ;  /* 0x000000371a089225 */ /* 0x000fe200078e00ff */
[----:B------:R1:W-:Y:S03]  /*1000*/  STL [R1+0x308], R57 ;  /* 0x0003083901007387 */ /* 0x0003e60000100800 */
[----:B------:R-:W-:Y:S01]  /*1010*/  @P1 IMAD.IADD R5, R7, 0x1, R10 ;  /* 0x0000000107051824 */ /* 0x000fe200078e020a */
[----:B------:R1:W-:Y:S01]  /*1020*/  STL.64 [R1+0x300], R52 ;  /* 0x0003003401007387 */ /* 0x0003e20000100a00 */
[----:B------:R-:W-:Y:S01]  /*1030*/  @!P1 IMAD.IADD R5, R9, 0x1, R0 ;  /* 0x0000000109059824 */ /* 0x000fe200078e0200 */
[----:B------:R-:W-:Y:S01]  /*1040*/  @!P1 MOV R6, R8 ;  /* 0x0000000800069202 */ /* 0x000fe20000000f00 */
[--C-:B------:R-:W-:Y:S01]  /*1050*/  @P1 IMAD.MOV.U32 R2, RZ, RZ, R22.reuse ;  /* 0x000000ffff021224 */ /* 0x100fe200078e0016 */
[----:B------:R-:W-:Y:S01]  /*1060*/  SHF.R.S32.HI R0, RZ, 0x1f, R37 ;  /* 0x0000001fff007819 */ /* 0x000fe20000011425 */
[----:B------:R-:W-:Y:S01]  /*1070*/  @!P1 IMAD.MOV.U32 R2, RZ, RZ, R22 ;  /* 0x000000ffff029224 */ /* 0x000fe200078e0016 */
[----:B------:R-:W-:-:S02]  /*1080*/  @P1 MOV R3, R23 ;  /* 0x0000001700031202 */ /* 0x000fc40000000f00 */
[----:B------:R-:W-:Y:S02]  /*1090*/  @!P1 MOV R3, R23 ;  /* 0x0000001700039202 */ /* 0x000fe40000000f00 */
[----:B------:R-:W-:Y:S02]  /*10a0*/  @!P0 MOV R14, R4 ;  /* 0x00000004000e8202 */ /* 0x000fe40000000f00 */
[----:B------:R-:W-:Y:S02]  /*10b0*/  ISETP.GE.AND P1, PT, R12, R57, PT ;  /* 0x000000390c00720c */ /* 0x000fe40003f26270 */
[----:B------:R-:W-:Y:S02]  /*10c0*/  SHF.R.S32.HI R4, RZ, 0x1f, R31 ;  /* 0x0000001fff047819 */ /* 0x000fe4000001141f */
[----:B------:R-:W-:Y:S02]  /*10d0*/  LEA.HI R0, R0, R36, RZ, 0x2 ;  /* 0x0000002400007211 */ /* 0x000fe400078f10ff */
[----:B------:R-:W-:-:S02]  /*10e0*/  SHF.R.S32.HI R20, RZ, 0x1f, R45 ;  /* 0x0000001fff147819 */ /* 0x000fc4000001142d */
[----:B------:R-:W-:Y:S02]  /*10f0*/  IADD3 R6, P0, R45, R6, RZ ;  /* 0x000000062d067210 */ /* 0x000fe40007f1e0ff */
[----:B------:R-:W-:Y:S02]  /*1100*/  SHF.R.S32.HI R19, RZ, 0x1f, R56 ;  /* 0x0000001fff137819 */ /* 0x000fe40000011438 */
[----:B------:R-:W-:Y:S01]  /*1110*/  LEA.HI R26, R4, R31, RZ, 0x2 ;  /* 0x0000001f041a7211 */ /* 0x000fe200078f10ff */
[----:B------:R-:W-:Y:S01]  /*1120*/  IMAD R4, R29, R56, RZ ;  /* 0x000000381d047224 */ /* 0x000fe200078e02ff */
[----:B------:R-:W-:Y:S02]  /*1130*/  LOP3.LUT R0, R0, 0xffffffc, RZ, 0xc0, !PT ;  /* 0x0ffffffc00007812 */ /* 0x000fe400078ec0ff */
[----:B------:R-:W-:Y:S01]  /*1140*/  IADD3.X R7, R20, R5, RZ, P0, !PT ;  /* 0x0000000514077210 */ /* 0x000fe200007fe4ff */
[----:B------:R-:W-:Y:S01]  /*1150*/  IMAD R4, R28, R19, R4 ;  /* 0x000000131c047224 */ /* 0x000fe200078e0204 */
[----:B------:R-:W-:Y:S01]  /*1160*/  SHF.R.S32.HI R25, RZ, 0x2, R26 ;  /* 0x00000002ff197819 */ /* 0x000fe2000001141a */
[----:B------:R-:W-:-:S02]  /*1170*/  IMAD.IADD R0, R36, 0x1, -R0 ;  /* 0x0000000124007824 */ /* 0x000fc400078e0a00 */
[----:B------:R-:W-:-:S03]  /*1180*/  IMAD.WIDE.U32 R6, R56, R28, R6 ;  /* 0x0000001c38067225 */ /* 0x000fc600078e0006 */
[----:B------:R-:W-:Y:S01]  /*1190*/  LEA R28, R0, R25, 0x4 ;  /* 0x00000019001c7211 */ /* 0x000fe200078e20ff */
[----:B------:R-:W-:Y:S01]  /*11a0*/  IMAD.SHL.U32 R194, R194, 0x2, RZ ;  /* 0x00000002c2c27824 */ /* 0x000fe200078e00ff */
[----:B------:R-:W-:Y:S01]  /*11b0*/  IADD3 R5, R7, R4, RZ ;  /* 0x0000000407057210 */ /* 0x000fe20007ffe0ff */
[----:B------:R-:W-:Y:S05]  /*11c0*/  @P1 BRA `(.L_x_478) ;  /* 0x0000010000001947 */ /* 0x000fea0003800000 */
[----:B-1----:R-:W-:-:S13]  /*11d0*/  ISETP.GE.AND P0, PT, R45, R11, PT ;  /* 0x0000000b2d00720c */ /* 0x002fda0003f06270 */
[----:B------:R1:W-:Y:S04]  /*11e0*/  @P0 STS [R194], RZ ;  /* 0x000000ffc2000388 */ /* 0x0003e80000000800 */
[----:B------:R1:W-:Y:S04]  /*11f0*/  @P0 STS [R194+0x4], RZ ;  /* 0x000004ffc2000388 */ /* 0x0003e80000000800 */
[----:B------:R1:W-:Y:S01]  /*1200*/  @P0 STS.64 [R194+0x8], RZ ;  /* 0x000008ffc2000388 */ /* 0x0003e20000000a00 */
[----:B------:R-:W-:Y:S05]  /*1210*/  @P0 BRA `(.L_x_478) ;  /* 0x000000b000000947 */ /* 0x000fea0003800000 */
[----:B------:R-:W-:Y:S01]  /*1220*/  MOV R4, R6 ;  /* 0x0000000600047202 */ /* 0x000fe20000000f00 */
[----:B------:R-:W-:-:S04]  /*1230*/  IMAD R0, R53, R2, RZ ;  /* 0x0000000235007224 */ /* 0x000fc800078e02ff */
[----:B------:R-:W-:-:S04]  /*1240*/  IMAD.WIDE.U32 R8, R52, R2, R4 ;  /* 0x0000000234087225 */ /* 0x000fc800078e0004 */
[----:B------:R-:W-:Y:S01]  /*1250*/  IMAD R0, R52, R3, R0 ;  /* 0x0000000334007224 */ /* 0x000fe200078e0200 */
[----:B-----5:R-:W-:-:S04]  /*1260*/  LEA R10, P0, R8, R16, 0x1 ;  /* 0x00000010080a7211 */ /* 0x020fc800078008ff */
[----:B------:R-:W-:-:S04]  /*1270*/  IADD3 R0, R9, R0, RZ ;  /* 0x0000000009007210 */ /* 0x000fc80007ffe0ff */
[----:B------:R-:W-:-:S05]  /*1280*/  LEA.HI.X R11, R8, R17, R0, 0x1, P0 ;  /* 0x00000011080b7211 */ /* 0x000fca00000f0c00 */
[----:B------:R-:W-:Y:S01]  /*1290*/  @!PT LDS RZ, [RZ] ;  /* 0x00000000fffff984 */ /* 0x000fe20000000800 */
[----:B------:R-:W-:Y:S01]  /*12a0*/  @!PT LDS RZ, [RZ] ;  /* 0x00000000fffff984 */ /* 0x000fe20000000800 */
[----:B------:R-:W-:Y:S01]  /*12b0*/  @!PT LDS RZ, [RZ] ;  /* 0x00000000fffff984 */ /* 0x000fe20000000800 */
[----:B------:R2:W-:Y:S02]  /*12c0*/  LDGSTS.E.BYPASS.LTC128B.128 [R194], [R10.64] ;  /* 0x000000000ac27fae */ /* 0x0005e4000b901d4a */
.L_x_478:
[----:B-1----:R-:W-:Y:S05]  /*12d0*/  BSYNC B0 ;  /* 0x0000000000007941 */ /* 0x002fea0003800000 */
.L_x_477:
[----:B------:R-:W-:Y:S01]  /*12e0*/  IADD3 R24, R12, 0x20, RZ ;  /* 0x000000200c187810 */ /* 0x000fe20007ffe0ff */
[----:B------:R-:W-:Y:S03]  /*12f0*/  BSSY B0, `(.L_x_479) ;  /* 0x0000015000007945 */ /* 0x000fe60003800000 */
[----:B------:R-:W-:-:S13]  /*1300*/  ISETP.GE.AND P0, PT, R24, R57, PT ;  /* 0x000000391800720c */ /* 0x000fda0003f06270 */
[----:B------:R-:W-:Y:S05]  /*1310*/  @P0 BRA `(.L_x_480) ;  /* 0x0000012000000947 */ /* 0x000fea0003800000 */
[----:B------:R-:W3:Y:S02]  /*1320*/  LDL R0, [R1+0x2a0] ;  /* 0x0002a00001007983 */ /* 0x000ee40000100800 */
[----:B---3--:R-:W-:-:S13]  /*1330*/  ISETP.GE.AND P0, PT, R45, R0, PT ;  /* 0x000000002d00720c */ /* 0x008fda0003f06270 */
[----:B------:R1:W-:Y:S01]  /*1340*/  @P0 STS.128 [R194+0x800], RZ ;  /* 0x000800ffc2000388 */ /* 0x0003e20000000c00 */
[----:B------:R-:W-:Y:S05]  /*1350*/  @P0 BRA `(.L_x_480) ;  /* 0x000000e000000947 */ /* 0x000fea0003800000 */
[----:B------:R-:W-:Y:S02]  /*1360*/  IADD3 R0, P0, R52, 0x20, RZ ;  /* 0x0000002034007810 */ /* 0x000fe40007f1e0ff */
[----:B------:R-:W-:-:S03]  /*1370*/  MOV R9, R5 ;  /* 0x0000000500097202 */ /* 0x000fc60000000f00 */
[----:B------:R-:W-:-:S04]  /*1380*/  IMAD.X R8, RZ, RZ, R53, P0 ;  /* 0x000000ffff087224 */ /* 0x000fc800000e0635 */
[----:B--2---:R-:W-:Y:S02]  /*1390*/  IMAD R10, R8, R2, RZ ;  /* 0x00000002080a7224 */ /* 0x004fe400078e02ff */
[----:B------:R-:W-:-:S04]  /*13a0*/  IMAD.MOV.U32 R8, RZ, RZ, R6 ;  /* 0x000000ffff087224 */ /* 0x000fc800078e0006 */
        /* <DEDUP_REMOVED lines=8> */
[----:B------:R2:W-:Y:S02]  /*1430*/  LDGSTS.E.BYPASS.LTC128B.128 [R194+0x800], [R10.64] ;  /* 0x008000000ac27fae */ /* 0x0005e4000b901d4a */
.L_x_480:
[----:B------:R-:W-:Y:S05]  /*1440*/  BSYNC B0 ;  /* 0x0000000000007941 */ /* 0x000fea0003800000 */
.L_x_479:
        /* <DEDUP_REMOVED lines=22> */
.L_x_482:
[----:B------:R-:W-:Y:S05]  /*15b0*/  BSYNC B0 ;  /* 0x0000000000007941 */ /* 0x000fea0003800000 */
.L_x_481:
[----:B------:R-:W-:Y:S01]  /*15c0*/  IADD3 R22, R12, 0x60, RZ ;  /* 0x000000600c167810 */ /* 0x000fe20007ffe0ff */
[----:B------:R-:W-:Y:S03]  /*15d0*/  BSSY B0, `(.L_x_483) ;  /* 0x0000014000007945 */ /* 0x000fe60003800000 */
[----:B------:R-:W-:-:S13]  /*15e0*/  ISETP.GE.AND P0, PT, R22, R57, PT ;  /* 0x000000391600720c */ /* 0x000fda0003f06270 */
[----:B------:R-:W-:Y:S05]  /*15f0*/  @P0 BRA `(.L_x_484) ;  /* 0x0000011000000947 */ /* 0x000fea0003800000 */
[----:B------:R-:W4:Y:S02]  /*1600*/  LDL R0, [R1+0x2a0] ;  /* 0x0002a00001007983 */ /* 0x000f240000100800 */
[----:B----4-:R-:W-:-:S13]  /*1610*/  ISETP.GE.AND P0, PT, R45, R0, PT ;  /* 0x000000002d00720c */ /* 0x010fda0003f06270 */
[----:B------:R4:W-:Y:S01]  /*1620*/  @P0 STS.128 [R194+0x1800], RZ ;  /* 0x001800ffc2000388 */ /* 0x0009e20000000c00 */
[----:B------:R-:W-:Y:S05]  /*1630*/  @P0 BRA `(.L_x_484) ;  /* 0x000000d000000947 */ /* 0x000fea0003800000 */
[----:B------:R-:W-:-:S04]  /*1640*/  IADD3 R0, P0, R52, 0x60, RZ ;  /* 0x0000006034007810 */ /* 0x000fc80007f1e0ff */
[----:B------:R-:W-:-:S05]  /*1650*/  IADD3.X R4, RZ, R53, RZ, P0, !PT ;  /* 0x00000035ff047210 */ /* 0x000fca00007fe4ff */
[----:B------:R-:W-:Y:S01]  /*1660*/  IMAD R7, R4, R2, RZ ;  /* 0x0000000204077224 */ /* 0x000fe200078e02ff */
[----:B------:R-:W-:-:S03]  /*1670*/  MOV R4, R6 ;  /* 0x0000000600047202 */ /* 0x000fc60000000f00 */
[-C--:B------:R-:W-:Y:S02]  /*1680*/  IMAD R3, R3, R0.reuse, R7 ;  /* 0x0000000003037224 */ /* 0x080fe400078e0207 */
[----:B------:R-:W-:-:S05]  /*1690*/  IMAD.WIDE.U32 R4, R2, R0, R4 ;  /* 0x0000000002047225 */ /* 0x000fca00078e0004 */
[----:B-----5:R-:W-:Y:S02]  /*16a0*/  LEA R2, P0, R4, R16, 0x1 ;  /* 0x0000001004027211 */ /* 0x020fe400078008ff */
[----:B------:R-:W-:-:S04]  /*16b0*/  IADD3 R3, R5, R3, RZ ;  /* 0x0000000305037210 */ /* 0x000fc80007ffe0ff */
[----:B------:R-:W-:-:S05]  /*16c0*/  LEA.HI.X R3, R4, R17, R3, 0x1, P0 ;  /* 0x0000001104037211 */ /* 0x000fca00000f0c03 */
[----:B------:R-:W-:Y:S01]  /*16d0*/  @!PT LDS RZ, [RZ] ;  /* 0x00000000fffff984 */ /* 0x000fe20000000800 */
[----:B------:R-:W-:Y:S01]  /*16e0*/  @!PT LDS RZ, [RZ] ;  /* 0x00000000fffff984 */ /* 0x000fe20000000800 */
[----:B------:R-:W-:Y:S01]  /*16f0*/  @!PT LDS RZ, [RZ] ;  /* 0x00000000fffff984 */ /* 0x000fe20000000800 */
[----:B------:R1:W-:Y:S02]  /*1700*/  LDGSTS.E.BYPASS.LTC128B.128 [R194+0x1800], [R2.64] ;  /* 0x0180000002c27fae */ /* 0x0003e4000b901d4a */
.L_x_484:
[----:B------:R-:W-:Y:S05]  /*1710*/  BSYNC B0 ;  /* 0x0000000000007941 */ /* 0x000fea0003800000 */
.L_x_483:
[----:B-----5:R-:W-:Y:S01]  /*1720*/  IABS R0, R30 ;  /* 0x0000001e00007213 */ /* 0x020fe20000000000 */
[----:B------:R-:W-:Y:S01]  /*1730*/  IMAD R7, R251, R12, RZ ;  /* 0x0000000cfb077224 */ /* 0x000fe200078e02ff */
[----:B------:R-:W-:Y:S01]  /*1740*/  IABS R5, R30 ;  /* 0x0000001e00057213 */ /* 0x000fe20000000000 */
[----:B------:R-:W-:Y:S01]  /*1750*/  BSSY B0, `(.L_x_485) ;  /* 0x0000058000007945 */ /* 0x000fe20003800000 */
[----:B------:R-:W-:Y:S01]  /*1760*/  IABS R6, R56 ;  /* 0x0000003800067213 */ /* 0x000fe20000000000 */
[----:B------:R-:W-:Y:S01]  /*1770*/  IMAD.MOV.U32 R4, RZ, RZ, R0 ;  /* 0x000000ffff047224 */ /* 0x000fe200078e0000 */
[----:B------:R-:W-:Y:S01]  /*1780*/  LEA.HI R27, R40, R43, RZ, 0x4 ;  /* 0x0000002b281b7211 */ /* 0x000fe200078f20ff */
[C---:B--2---:R-:W-:Y:S01]  /*1790*/  IMAD R10, R250.reuse, R13, R7 ;  /* 0x0000000dfa0a7224 */ /* 0x044fe200078e0207 */
[C---:B------:R-:W-:Y:S01]  /*17a0*/  SHF.L.U64.HI R252, R250.reuse, 0x7, R251 ;  /* 0x00000007fafc7819 */ /* 0x040fe200000102fb */
[----:B-1----:R-:W1:Y:S01]  /*17b0*/  I2F.RP R2, R4 ;  /* 0x0000000400027306 */ /* 0x002e620000209400 */
[----:B------:R-:W-:-:S02]  /*17c0*/  SHF.L.U32 R245, R250, 0x7, RZ ;  /* 0x00000007faf57819 */ /* 0x000fc400000006ff */
[----:B------:R-:W-:-:S04]  /*17d0*/  IADD3 R195, R148, -0x1, RZ ;  /* 0xffffffff94c37810 */ /* 0x000fc80007ffe0ff */
[----:B------:R-:W-:Y:S01]  /*17e0*/  SHF.R.S32.HI R16, RZ, 0x1f, R195 ;  /* 0x0000001fff107819 */ /* 0x000fe200000114c3 */
[----:B-1----:R-:W1:Y:S02]  /*17f0*/  MUFU.RCP R2, R2 ;  /* 0x0000000200027308 */ /* 0x002e640000001000 */
[----:B-1----:R-:W-:-:S06]  /*1800*/  IADD3 R2, R2, 0xffffffe, RZ ;  /* 0x0ffffffe02027810 */ /* 0x002fcc0007ffe0ff */
[----:B------:R-:W1:Y:S02]  /*1810*/  F2I.FTZ.U32.TRUNC.NTZ R3, R2 ;  /* 0x0000000200037305 */ /* 0x000e64000021f000 */
[----:B-1----:R-:W-:Y:S01]  /*1820*/  IMAD.MOV R0, RZ, RZ, -R3 ;  /* 0x000000ffff007224 */ /* 0x002fe200078e0a03 */
[----:B------:R-:W-:-:S03]  /*1830*/  MOV R2, RZ ;  /* 0x000000ff00027202 */ /* 0x000fc60000000f00 */
[----:B------:R-:W-:-:S04]  /*1840*/  IMAD R0, R0, R4, RZ ;  /* 0x0000000400007224 */ /* 0x000fc800078e02ff */
[----:B------:R-:W-:-:S04]  /*1850*/  IMAD.HI.U32 R3, R3, R0, R2 ;  /* 0x0000000003037227 */ /* 0x000fc800078e0002 */
[----:B------:R-:W-:-:S04]  /*1860*/  IMAD.MOV R0, RZ, RZ, -R5 ;  /* 0x000000ffff007224 */ /* 0x000fc800078e0a05 */
[----:B------:R-:W-:Y:S02]  /*1870*/  IMAD.MOV.U32 R2, RZ, RZ, R0 ;  /* 0x000000ffff027224 */ /* 0x000fe400078e0000 */
[----:B------:R-:W-:Y:S01]  /*1880*/  IMAD.HI.U32 R0, R3, R6, RZ ;  /* 0x0000000603007227 */ /* 0x000fe200078e00ff */
[----:B------:R-:W-:-:S03]  /*1890*/  LOP3.LUT R3, R56, R30, RZ, 0x3c, !PT ;  /* 0x0000001e38037212 */ /* 0x000fc600078e3cff */
[----:B------:R-:W-:Y:S01]  /*18a0*/  IMAD R2, R0, R2, R6 ;  /* 0x0000000200027224 */ /* 0x000fe200078e0206 */
[----:B------:R-:W-:Y:S01]  /*18b0*/  ISETP.GE.AND P2, PT, R3, RZ, PT ;  /* 0x000000ff0300720c */ /* 0x000fe20003f46270 */
[----:B------:R-:W-:-:S03]  /*18c0*/  IMAD R6, R49, R12, RZ ;  /* 0x0000000c31067224 */ /* 0x000fc600078e02ff */
[----:B------:R-:W-:Y:S01]  /*18d0*/  ISETP.GT.U32.AND P3, PT, R4, R2, PT ;  /* 0x000000020400720c */ /* 0x000fe20003f64070 */
[----:B------:R-:W-:Y:S01]  /*18e0*/  IMAD R9, R48, R13, R6 ;  /* 0x0000000d30097224 */ /* 0x000fe200078e0206 */
[----:B------:R-:W-:-:S04]  /*18f0*/  LOP3.LUT R6, R27, 0xfffffff0, RZ, 0xc0, !PT ;  /* 0xfffffff01b067812 */ /* 0x000fc800078ec0ff */
[----:B------:R-:W-:-:S07]  /*1900*/  IADD3 R11, -R6, R43, RZ ;  /* 0x0000002b060b7210 */ /* 0x000fce0007ffe1ff */
[-C--:B------:R-:W-:Y:S02]  /*1910*/  @!P3 IADD3 R2, R2, -R4.reuse, RZ ;  /* 0x800000040202b210 */ /* 0x080fe40007ffe0ff */
[----:B------:R-:W-:Y:S02]  /*1920*/  @!P3 IADD3 R0, R0, 0x1, RZ ;  /* 0x000000010000b810 */ /* 0x000fe40007ffe0ff */
[----:B------:R-:W-:Y:S02]  /*1930*/  ISETP.GE.U32.AND P4, PT, R2, R4, PT ;  /* 0x000000040200720c */ /* 0x000fe40003f86070 */
[C---:B------:R-:W-:Y:S02]  /*1940*/  IADD3 R4, P0, R45.reuse, R18, RZ ;  /* 0x000000122d047210 */ /* 0x040fe40007f1e0ff */
[----:B------:R-:W-:Y:S01]  /*1950*/  IADD3 R2, P1, R45, R14, RZ ;  /* 0x0000000e2d027210 */ /* 0x000fe20007f3e0ff */
[----:B------:R-:W-:Y:S02]  /*1960*/  IMAD R14, R195, -0x80, R42 ;  /* 0xffffff80c30e7824 */ /* 0x000fe400078e022a */
[----:B------:R-:W-:Y:S01]  /*1970*/  IMAD.X R5, R20, 0x1, R21, P0 ;  /* 0x0000000114057824 */ /* 0x000fe200000e0615 */
[----:B------:R-:W-:Y:S01]  /*1980*/  ISETP.NE.AND P0, PT, R30, RZ, PT ;  /* 0x000000ff1e00720c */ /* 0x000fe20003f05270 */
[----:B------:R-:W-:Y:S01]  /*1990*/  IMAD.X R3, R20, 0x1, R15, P1 ;  /* 0x0000000114037824 */ /* 0x000fe200008e060f */
[----:B------:R-:W-:Y:S01]  /*19a0*/  LEA.HI R15, R11, R11, RZ, 0x1 ;  /* 0x0000000b0b0f7211 */ /* 0x000fe200078f08ff */
[----:B------:R-:W-:-:S02]  /*19b0*/  IMAD.MOV.U32 R21, RZ, RZ, 0x10 ;  /* 0x00000010ff157424 */ /* 0x000fc400078e00ff */
[----:B------:R-:W-:Y:S01]  /*19c0*/  @P4 IADD3 R0, R0, 0x1, RZ ;  /* 0x0000000100004810 */ /* 0x000fe20007ffe0ff */
[----:B------:R-:W-:Y:S01]  /*19d0*/  IMAD.WIDE.U32 R6, R48, R12, R2 ;  /* 0x0000000c30067225 */ /* 0x000fe200078e0002 */
[----:B------:R-:W-:-:S03]  /*19e0*/  SHF.R.S32.HI R8, RZ, 0x1, R15 ;  /* 0x00000001ff087819 */ /* 0x000fc6000001140f */
[----:B------:R-:W-:Y:S01]  /*19f0*/  IMAD.WIDE.U32 R2, R250, R12, R4 ;  /* 0x0000000cfa027225 */ /* 0x000fe200078e0004 */
[----:B------:R-:W-:-:S03]  /*1a00*/  SHF.R.S32.HI R4, RZ, 0x1f, R15 ;  /* 0x0000001fff047819 */ /* 0x000fc6000001140f */
[----:B------:R-:W-:Y:S01]  /*1a10*/  @!P2 IMAD.MOV R0, RZ, RZ, -R0 ;  /* 0x000000ffff00a224 */ /* 0x000fe200078e0a00 */
[----:B------:R-:W-:Y:S01]  /*1a20*/  @!P0 LOP3.LUT R0, RZ, R30, RZ, 0x33, !PT ;  /* 0x0000001eff008212 */ /* 0x000fe200078e33ff */
[----:B------:R-:W-:Y:S01]  /*1a30*/  IMAD.IADD R5, R7, 0x1, R9 ;  /* 0x0000000107057824 */ /* 0x000fe200078e0209 */
[----:B------:R-:W-:Y:S02]  /*1a40*/  IADD3 R3, R3, R10, RZ ;  /* 0x0000000a03037210 */ /* 0x000fe40007ffe0ff */
[----:B------:R-:W-:Y:S01]  /*1a50*/  LEA.HI R9, R4, R8, RZ, 0x2 ;  /* 0x0000000804097211 */ /* 0x000fe200078f10ff */
[----:B------:R-:W-:Y:S01]  /*1a60*/  IMAD.MOV.U32 R4, RZ, RZ, R6 ;  /* 0x000000ffff047224 */ /* 0x000fe200078e0006 */
[----:B------:R-:W-:Y:S01]  /*1a70*/  SHF.R.S32.HI R6, RZ, 0x1f, R0 ;  /* 0x0000001fff067819 */ /* 0x000fe20000011400 */
[----:B------:R-:W-:Y:S01]  /*1a80*/  IMAD R7, R33, R0, RZ ;  /* 0x0000000021077224 */ /* 0x000fe200078e02ff */
[----:B------:R-:W-:Y:S01]  /*1a90*/  ISETP.GE.AND P0, PT, R12, R14, PT ;  /* 0x0000000e0c00720c */ /* 0x000fe20003f06270 */
[----:B------:R-:W-:Y:S01]  /*1aa0*/  IMAD.WIDE.U32 R60, R32, R0, R2 ;  /* 0x00000000203c7225 */ /* 0x000fe200078e0002 */
[----:B------:R-:W-:-:S03]  /*1ab0*/  LOP3.LUT R9, R9, 0xfffffffc, RZ, 0xc0, !PT ;  /* 0xfffffffc09097812 */ /* 0x000fc600078ec0ff */
[----:B------:R-:W-:Y:S01]  /*1ac0*/  IMAD R2, R35, R0, RZ ;  /* 0x0000000023027224 */ /* 0x000fe200078e02ff */
[----:B------:R-:W-:Y:S01]  /*1ad0*/  MOV R58, R60 ;  /* 0x0000003c003a7202 */ /* 0x000fe20000000f00 */
[----:B------:R-:W-:Y:S01]  /*1ae0*/  IMAD R3, R32, R6, R7 ;  /* 0x0000000620037224 */ /* 0x000fe200078e0207 */
[----:B------:R1:W-:Y:S01]  /*1af0*/  STL.64 [R1+0x2f0], R60 ;  /* 0x0002f03c01007387 */ /* 0x0003e20000100a00 */
[----:B------:R-:W-:-:S03]  /*1b00*/  IMAD.WIDE.U32 R52, R34, R0, R4 ;  /* 0x0000000022347225 */ /* 0x000fc600078e0004 */
[----:B------:R1:W-:Y:S01]  /*1b10*/  STL [R1+0x200], R252 ;  /* 0x000200fc01007387 */ /* 0x0003e20000100800 */
[----:B------:R-:W-:Y:S02]  /*1b20*/  IMAD R5, R34, R6, R2 ;  /* 0x0000000622057224 */ /* 0x000fe400078e0202 */
[----:B------:R-:W-:Y:S01]  /*1b30*/  IMAD.IADD R59, R61, 0x1, R3 ;  /* 0x000000013d3b7824 */ /* 0x000fe200078e0203 */
[----:B------:R1:W-:Y:S01]  /*1b40*/  STL.64 [R1+0x2e8], R52 ;  /* 0x0002e83401007387 */ /* 0x0003e20000100a00 */
[----:B------:R-:W-:Y:S02]  /*1b50*/  IMAD.IADD R33, R53, 0x1, R5 ;  /* 0x0000000135217824 */ /* 0x000fe400078e0205 */
[----:B------:R-:W-:Y:S01]  /*1b60*/  IMAD.IADD R17, R8, 0x1, -R9 ;  /* 0x0000000108117824 */ /* 0x000fe200078e0a09 */
[----:B------:R1:W-:Y:S01]  /*1b70*/  STL [R1+0x144], R245 ;  /* 0x000144f501007387 */ /* 0x0003e20000100800 */
[----:B------:R-:W-:Y:S02]  /*1b80*/  IMAD R0, R252, R195, RZ ;  /* 0x000000c3fc007224 */ /* 0x000fe400078e02ff */
[----:B------:R-:W-:Y:S01]  /*1b90*/  IMAD.WIDE.U32 R2, R195, R245, R58 ;  /* 0x000000f5c3027225 */ /* 0x000fe200078e003a */
[----:B------:R1:W-:Y:S01]  /*1ba0*/  STL.64 [R1+0x2d8], R58 ;  /* 0x0002d83a01007387 */ /* 0x0003e20000100a00 */
[----:B------:R-:W-:-:S02]  /*1bb0*/  LOP3.LUT P1, RZ, R17, 0x2, RZ, 0xc0, !PT ;  /* 0x0000000211ff7812 */ /* 0x000fc4000782c0ff */
[----:B------:R-:W-:Y:S01]  /*1bc0*/  IMAD R0, R16, R245, R0 ;  /* 0x000000f510007224 */ /* 0x000fe200078e0200 */
[----:B------:R1:W-:Y:S01]  /*1bd0*/  STL [R1+0x2e4], R33 ;  /* 0x0002e42101007387 */ /* 0x0003e20000100800 */
[----:B------:R-:W-:-:S03]  /*1be0*/  SEL R4, R21, 0xfffffff0, !P1 ;  /* 0xfffffff015047807 */ /* 0x000fc60004800000 */
[----:B------:R-:W-:Y:S01]  /*1bf0*/  IADD3 R7, R3, R0, RZ ;  /* 0x0000000003077210 */ /* 0x000fe20007ffe0ff */
[----:B------:R-:W-:Y:S05]  /*1c00*/  @P0 BRA `(.L_x_486) ;  /* 0x000000c000000947 */ /* 0x000fea0003800000 */
[----:B------:R-:W2:Y:S02]  /*1c10*/  LDL R29, [R1+0x2a0] ;  /* 0x0002a000011d7983 */ /* 0x000ea40000100800 */
[----:B--2---:R-:W-:-:S13]  /*1c20*/  ISETP.GE.AND P0, PT, R45, R29, PT ;  /* 0x0000001d2d00720c */ /* 0x004fda0003f06270 */
[----:B------:R2:W-:Y:S04]  /*1c30*/  @P0 STS [R194+0x2000], RZ ;  /* 0x002000ffc2000388 */ /* 0x0005e80000000800 */
[----:B------:R2:W-:Y:S04]  /*1c40*/  @P0 STS [R194+0x2004], RZ ;  /* 0x002004ffc2000388 */ /* 0x0005e80000000800 */
[----:B------:R2:W-:Y:S01]  /*1c50*/  @P0 STS.64 [R194+0x2008], RZ ;  /* 0x002008ffc2000388 */ /* 0x0005e20000000a00 */
[----:B------:R-:W-:Y:S05]  /*1c60*/  @P0 BRA `(.L_x_486) ;  /* 0x0000006000000947 */ /* 0x000fea0003800000 */
[----:B------:R-:W-:-:S04]  /*1c70*/  LEA R8, P0, R2, R248, 0x1 ;  /* 0x000000f802087211 */ /* 0x000fc800078008ff */
[----:B------:R-:W-:-:S05]  /*1c80*/  LEA.HI.X R9, R2, R249, R7, 0x1, P0 ;  /* 0x000000f902097211 */ /* 0x000fca00000f0c07 */
[----:B------:R-:W-:Y:S01]  /*1c90*/  @!PT LDS RZ, [RZ] ;  /* 0x00000000fffff984 */ /* 0x000fe20000000800 */
[----:B------:R-:W-:Y:S01]  /*1ca0*/  @!PT LDS RZ, [RZ] ;  /* 0x00000000fffff984 */ /* 0x000fe20000000800 */
[----:B------:R-:W-:Y:S01]  /*1cb0*/  @!PT LDS RZ, [RZ] ;  /* 0x00000000fffff984 */ /* 0x000fe20000000800 */
[----:B------:R1:W-:Y:S04]  /*1cc0*/  LDGSTS.E.BYPASS.LTC128B.128 [R194+0x2000], [R8.64] ;  /* 0x0200000008c27fae */ /* 0x0003e8000b901d4a */
.L_x_486:
[----:B------:R-:W-:Y:S05]  /*1cd0*/  BSYNC B0 ;  /* 0x0000000000007941 */ /* 0x000fea0003800000 */
.L_x_485:
[----:B------:R-:W-:Y:S01]  /*1ce0*/  ISETP.GE.AND P0, PT, R24, R14, PT ;  /* 0x0000000e1800720c */ /* 0x000fe20003f06270 */
[----:B------:R-:W-:Y:S01]  /*1cf0*/  BSSY B0, `(.L_x_487) ;  /* 0x0000010000007945 */ /* 0x000fe20003800000 */
[C---:B------:R-:W-:Y:S01]  /*1d00*/  SHF.L.U64.HI R220, R250.reuse, 0x5, R251 ;  /* 0x00000005fadc7819 */ /* 0x040fe200000102fb */
[----:B------:R-:W-:-:S10]  /*1d10*/  IMAD.SHL.U32 R211, R250, 0x20, RZ ;  /* 0x00000020fad37824 */ /* 0x000fd400078e00ff */
[----:B------:R-:W-:Y:S05]  /*1d20*/  @P0 BRA `(.L_x_488) ;  /* 0x000000c000000947 */ /* 0x000fea0003800000 */
[----:B------:R-:W5:Y:S02]  /*1d30*/  LDL R0, [R1+0x2a0] ;  /* 0x0002a00001007983 */ /* 0x000f640000100800 */
[----:B-----5:R-:W-:-:S13]  /*1d40*/  ISETP.GE.AND P0, PT, R45, R0, PT ;  /* 0x000000002d00720c */ /* 0x020fda0003f06270 */
[----:B------:R1:W-:Y:S01]  /*1d50*/  @P0 STS.128 [R194+0x2800], RZ ;  /* 0x002800ffc2000388 */ /* 0x0003e20000000c00 */
[----:B------:R-:W-:Y:S05]  /*1d60*/  @P0 BRA `(.L_x_488) ;  /* 0x0000008000000947 */ /* 0x000fea0003800000 */
[----:B------:R-:W-:-:S05]  /*1d70*/  IADD3 R0, P0, R211, R2, RZ ;  /* 0x00000002d3007210 */ /* 0x000fca0007f1e0ff */
[----:B------:R-:W-:Y:S01]  /*1d80*/  IMAD.X R5, R220, 0x1, R7, P0 ;  /* 0x00000001dc057824 */ /* 0x000fe200000e0607 */
[----:B-1----:R-:W-:-:S04]  /*1d90*/  LEA R8, P0, R0, R248, 0x1 ;  /* 0x000000f800087211 */ /* 0x002fc800078008ff */
[----:B------:R-:W-:-:S05]  /*1da0*/  LEA.HI.X R9, R0, R249, R5, 0x1, P0 ;  /* 0x000000f900097211 */ /* 0x000fca00000f0c05 */
[----:B------:R-:W-:Y:S01]  /*1db0*/  @!PT LDS RZ, [RZ] ;  /* 0x00000000fffff984 */ /* 0x000fe20000000800 */
[----:B------:R-:W-:Y:S01]  /*1dc0*/  @!PT LDS RZ, [RZ] ;  /* 0x00000000fffff984 */ /* 0x000fe20000000800 */
[----:B------:R-:W-:Y:S01]  /*1dd0*/  @!PT LDS RZ, [RZ] ;  /* 0x00000000fffff984 */ /* 0x000fe20000000800 */
[----:B------:R1:W-:Y:S04]  /*1de0*/  LDGSTS.E.BYPASS.LTC128B.128 [R194+0x2800], [R8.64] ;  /* 0x0280000008c27fae */ /* 0x0003e8000b901d4a */
.L_x_488:
[----:B------:R-:W-:Y:S05]  /*1df0*/  BSYNC B0 ;  /* 0x0000000000007941 */ /* 0x000fea0003800000 */
.L_x_487:
[----:B------:R-:W-:Y:S01]  /*1e00*/  ISETP.GE.AND P0, PT, R23, R14, PT ;  /* 0x0000000e1700720c */ /* 0x000fe20003f06270 */
[----:B------:R-:W-:-:S12]  /*1e10*/  BSSY B0, `(.L_x_489) ;  /* 0x000000e000007945 */ /* 0x000fd80003800000 */
[----:B------:R-:W-:Y:S05]  /*1e20*/  @P0 BRA `(.L_x_490) ;  /* 0x000000c000000947 */ /* 0x000fea0003800000 */
[----:B------:R-:W5:Y:S02]  /*1e30*/  LDL R0, [R1+0x2a0] ;  /* 0x0002a00001007983 */ /* 0x000f640000100800 */
[----:B-----5:R-:W-:-:S13]  /*1e40*/  ISETP.GE.AND P0, PT, R45, R0, PT ;  /* 0x000000002d00720c */ /* 0x020fda0003f06270 */
[----:B------:R1:W-:Y:S01]  /*1e50*/  @P0 STS.128 [R194+0x3000], RZ ;  /* 0x003000ffc2000388 */ /* 0x0003e20000000c00 */
[----:B------:R-:W-:Y:S05]  /*1e60*/  @P0 BRA `(.L_x_490) ;  /* 0x0000008000000947 */ /* 0x000fea0003800000 */
[----:B------:R-:W-:-:S04]  /*1e70*/  LEA R0, P0, R250, R2, 0x6 ;  /* 0x00000002fa007211 */ /* 0x000fc800078030ff */
[----:B------:R-:W-:Y:S02]  /*1e80*/  LEA.HI.X R5, R250, R7, R251, 0x6, P0 ;  /* 0x00000007fa057211 */ /* 0x000fe400000f34fb */
[----:B-1----:R-:W-:-:S04]  /*1e90*/  LEA R8, P0, R0, R248, 0x1 ;  /* 0x000000f800087211 */ /* 0x002fc800078008ff */
[----:B------:R-:W-:-:S05]  /*1ea0*/  LEA.HI.X R9, R0, R249, R5, 0x1, P0 ;  /* 0x000000f900097211 */ /* 0x000fca00000f0c05 */
[----:B------:R-:W-:Y:S01]  /*1eb0*/  @!PT LDS RZ, [RZ] ;  /* 0x00000000fffff984 */ /* 0x000fe20000000800 */
[----:B------:R-:W-:Y:S01]  /*1ec0*/  @!PT LDS RZ, [RZ] ;  /* 0x00000000fffff984 */ /* 0x000fe20000000800 */
[----:B------:R-:W-:Y:S01]  /*1ed0*/  @!PT LDS RZ, [RZ] ;  /* 0x00000000fffff984 */ /* 0x000fe20000000800 */
[----:B------:R1:W-:Y:S04]  /*1ee0*/  LDGSTS.E.BYPASS.LTC128B.128 [R194+0x3000], [R8.64] ;  /* 0x0300000008c27fae */ /* 0x0003e8000b901d4a */
.L_x_490:
[----:B------:R-:W-:Y:S05]  /*1ef0*/  BSYNC B0 ;  /* 0x0000000000007941 */ /* 0x000fea0003800000 */
.L_x_489:
[----:B------:R-:W-:Y:S01]  /*1f00*/  ISETP.GE.AND P0, PT, R22, R14, PT ;  /* 0x0000000e1600720c */ /* 0x000fe20003f06270 */
[----:B------:R-:W-:-:S12]  /*1f10*/  BSSY B0, `(.L_x_491) ;  /* 0x0000010000007945 */ /* 0x000fd80003800000 */
[----:B------:R-:W-:Y:S05]  /*1f20*/  @P0 BRA `(.L_x_492) ;  /* 0x000000e000000947 */ /* 0x000fea0003800000 */
[----:B------:R-:W5:Y:S02]  /*1f30*/  LDL R0, [R1+0x2a0] ;  /* 0x0002a00001007983 */ /* 0x000f640000100800 */
[----:B-----5:R-:W-:-:S13]  /*1f40*/  ISETP.GE.AND P0, PT, R45, R0, PT ;  /* 0x000000002d00720c */ /* 0x020fda0003f06270 */
[----:B------:R1:W-:Y:S01]  /*1f50*/  @P0 STS.128 [R194+0x3800], RZ ;  /* 0x003800ffc2000388 */ /* 0x0003e20000000c00 */
[----:B------:R-:W-:Y:S05]  /*1f60*/  @P0 BRA `(.L_x_492) ;  /* 0x000000a000000947 */ /* 0x000fea0003800000 */
[----:B------:R-:W-:Y:S01]  /*1f70*/  MOV R6, R2 ;  /* 0x0000000200067202 */ /* 0x000fe20000000f00 */
[----:B------:R-:W-:-:S04]  /*1f80*/  IMAD R0, R251, 0x60, RZ ;  /* 0x00000060fb007824 */ /* 0x000fc800078e02ff */
[----:B------:R-:W-:-:S05]  /*1f90*/  IMAD.WIDE.U32 R6, R250, 0x60, R6 ;  /* 0x00000060fa067825 */ /* 0x000fca00078e0006 */
[----:B------:R-:W-:Y:S02]  /*1fa0*/  IADD3 R0, R7, R0, RZ ;  /* 0x0000000007007210 */ /* 0x000fe40007ffe0ff */
[----:B------:R-:W-:-:S04]  /*1fb0*/  LEA R2, P0, R6, R248, 0x1 ;  /* 0x000000f806027211 */ /* 0x000fc800078008ff */
[----:B------:R-:W-:-:S05]  /*1fc0*/  LEA.HI.X R3, R6, R249, R0, 0x1, P0 ;  /* 0x000000f906037211 */ /* 0x000fca00000f0c00 */
[----:B------:R-:W-:Y:S01]  /*1fd0*/  @!PT LDS RZ, [RZ] ;  /* 0x00000000fffff984 */ /* 0x000fe20000000800 */
[----:B------:R-:W-:Y:S01]  /*1fe0*/  @!PT LDS RZ, [RZ] ;  /* 0x00000000fffff984 */ /* 0x000fe20000000800 */
[----:B------:R-:W-:Y:S01]  /*1ff0*/  @!PT LDS RZ, [RZ] ;  /* 0x00000000fffff984 */ /* 0x000fe20000000800 */
[----:B------:R1:W-:Y:S04]  /*2000*/  LDGSTS.E.BYPASS.LTC128B.128 [R194+0x3800], [R2.64] ;  /* 0x0380000002c27fae */ /* 0x0003e8000b901d4a */
.L_x_492:
[----:B------:R-:W-:Y:S05]  /*2010*/  BSYNC B0 ;  /* 0x0000000000007941 */ /* 0x000fea0003800000 */
.L_x_491:
[----:B-1----:R-:W-:Y:S01]  /*2020*/  IMAD.U32 R2, RZ, RZ, UR6 ;  /* 0x00000006ff027e24 */ /* 0x002fe2000f8e00ff */
[----:B------:R-:W5:Y:S01]  /*2030*/  LDL.LU R10, [R1+0x2a4] ;  /* 0x0002a400010a7983 */ /* 0x000f620000300800 */
[----:B------:R-:W-:Y:S02]  /*2040*/  IMAD.U32 R3, RZ, RZ, UR7 ;  /* 0x00000007ff037e24 */ /* 0x000fe4000f8e00ff */
[----:B------:R-:W-:Y:S02]  /*2050*/  IMAD.U32 R6, RZ, RZ, UR6 ;  /* 0x00000006ff067e24 */ /* 0x000fe4000f8e00ff */
[----:B------:R-:W-:Y:S01]  /*2060*/  IMAD.U32 R7, RZ, RZ, UR7 ;  /* 0x00000007ff077e24 */ /* 0x000fe2000f8e00ff */
[----:B------:R-:W-:Y:S01]  /*2070*/  MOV R9, UR7 ;  /* 0x0000000700097c02 */ /* 0x000fe20008000f00 */
[----:B--2---:R-:W2:Y:S01]  /*2080*/  LD.E.64 R2, [R2.64+0x1b8] ;  /* 0x0001b80a02027980 */ /* 0x004ea2000c101b00 */
[----:B------:R-:W-:-:S03]  /*2090*/  IMAD.U32 R8, RZ, RZ, UR6 ;  /* 0x00000006ff087e24 */ /* 0x000fc6000f8e00ff */
[----:B------:R-:W0:Y:S01]  /*20a0*/  LDGDEPBAR ;  /* 0x00000000000079af */ /* 0x000e220000000000 */
[----:B--2---:R-:W-:-:S04]  /*20b0*/  ISETP.NE.U32.AND P3, PT, R2, RZ, PT ;  /* 0x000000ff0200720c */ /* 0x004fc80003f65070 */
[----:B------:R-:W-:-:S13]  /*20c0*/  ISETP.NE.AND.EX P3, PT, R3, RZ, PT, P3 ;  /* 0x000000ff0300720c */ /* 0x000fda0003f65330 */
[----:B------:R-:W2:Y:S01]  /*20d0*/  @P3 LD.E.64 R6, [R6.64+0x1c0] ;  /* 0x0001c00a06063980 */ /* 0x000ea2000c101b00 */
[----:B------:R-:W-:Y:S01]  /*20e0*/  @P3 SHF.R.S32.HI R5, RZ, 0x1f, R55 ;  /* 0x0000001fff053819 */ /* 0x000fe20000011437 */
[----:B------:R-:W-:Y:S02]  /*20f0*/  @P3 IMAD.MOV.U32 R18, RZ, RZ, R56 ;  /* 0x000000ffff123224 */ /* 0x000fe400078e0038 */
[----:B---3--:R1:W3:Y:S01]  /*2100*/  @P3 LD.E R20, [R8.64+0xd8] ;  /* 0x0000d80a08143980 */ /* 0x0082e2000c101900 */
[----:B------:R-:W-:Y:S01]  /*2110*/  ISETP.GE.AND P1, PT, R12, R14, PT ;  /* 0x0000000e0c00720c */ /* 0x000fe20003f26270 */
[----:B------:R-:W-:Y:S02]  /*2120*/  IMAD.MOV.U32 R32, RZ, RZ, R52 ;  /* 0x000000ffff207224 */ /* 0x000fe400078e0034 */
[----:B--2---:R-:W-:Y:S02]  /*2130*/  @P3 IMAD R0, R7, R55, RZ ;  /* 0x0000003707003224 */ /* 0x004fe400078e02ff */
[----:B-1----:R-:W-:-:S04]  /*2140*/  @P3 IMAD.WIDE.U32 R8, R55, R6, R18 ;  /* 0x0000000637083225 */ /* 0x002fc800078e0012 */
[----:B------:R-:W-:Y:S01]  /*2150*/  @P3 IMAD R6, R6, R5, R0 ;  /* 0x0000000506063224 */ /* 0x000fe200078e0200 */
[----:B------:R-:W-:-:S03]  /*2160*/  @P3 LEA R2, P0, R8, R2, 0x2 ;  /* 0x0000000208023211 */ /* 0x000fc600078010ff */
[----:B------:R-:W-:Y:S02]  /*2170*/  @P3 IMAD.IADD R6, R9, 0x1, R6 ;  /* 0x0000000109063824 */ /* 0x000fe400078e0206 */
[----:B------:R-:W-:-:S03]  /*2180*/  IMAD.U32 R7, RZ, RZ, UR7 ;  /* 0x00000007ff077e24 */ /* 0x000fc6000f8e00ff */
[----:B------:R-:W-:Y:S01]  /*2190*/  @P3 LEA.HI.X R3, R8, R3, R6, 0x2, P0 ;  /* 0x0000000308033211 */ /* 0x000fe200000f1406 */
[----:B------:R-:W-:-:S04]  /*21a0*/  IMAD.U32 R6, RZ, RZ, UR6 ;  /* 0x00000006ff067e24 */ /* 0x000fc8000f8e00ff */
[----:B------:R1:W2:Y:S04]  /*21b0*/  @P3 LD.E R18, [R2.64] ;  /* 0x0000000a02123980 */ /* 0x0002a8000c101900 */
[----:B------:R4:W2:Y:S01]  /*21c0*/  LD.E R40, [R6.64+0x188] ;  /* 0x0001880a06287980 */ /* 0x0008a2000c101900 */
[----:B------:R-:W-:Y:S01]  /*21d0*/  IMAD R0, R55, R39, R56 ;  /* 0x0000002737007224 */ /* 0x000fe200078e0238 */
[----:B------:R-:W-:Y:S01]  /*21e0*/  SHF.R.S32.HI R5, RZ, 0x1f, R11 ;  /* 0x0000001fff057819 */ /* 0x000fe2000001140b */
[----:B------:R-:W-:Y:S01]  /*21f0*/  IMAD.SHL.U32 R19, R48, 0x80, RZ ;  /* 0x0000008030137824 */ /* 0x000fe200078e00ff */
[----:B------:R-:W-:-:S04]  /*2200*/  DEPBAR.LE SB0, 0x0 ;  /* 0x000080000000791a */ /* 0x000fc80000000000 */
[----:B-----5:R-:W-:Y:S01]  /*2210*/  IMAD R8, R10, R0, R44 ;  /* 0x000000000a087224 */ /* 0x020fe200078e022c */
[----:B------:R-:W-:Y:S02]  /*2220*/  LOP3.LUT R0, R26, 0x7ffffffc, RZ, 0xc0, !PT ;  /* 0x7ffffffc1a007812 */ /* 0x000fe400078ec0ff */
[----:B------:R-:W-:Y:S02]  /*2230*/  LEA.HI R9, R5, R11, RZ, 0x3 ;  /* 0x0000000b05097211 */ /* 0x000fe400078f18ff */
[----:B-1----:R-:W-:Y:S01]  /*2240*/  LOP3.LUT R3, R15, 0x7fffffe, RZ, 0xc0, !PT ;  /* 0x07fffffe0f037812 */ /* 0x002fe200078ec0ff */
[----:B----4-:R-:W-:Y:S01]  /*2250*/  IMAD.IADD R6, R31, 0x1, -R0 ;  /* 0x000000011f067824 */ /* 0x010fe200078e0a00 */
[----:B------:R-:W-:-:S03]  /*2260*/  LOP3.LUT R0, R41, 0xfffffff8, RZ, 0xc0, !PT ;  /* 0xfffffff829007812 */ /* 0x000fc600078ec0ff */
[----:B------:R-:W-:Y:S01]  /*2270*/  IMAD.IADD R10, R11, 0x1, -R3 ;  /* 0x000000010b0a7824 */ /* 0x000fe200078e0a03 */
[----:B------:R-:W-:Y:S02]  /*2280*/  LEA R2, R36, R25, 0x4 ;  /* 0x0000001924027211 */ /* 0x000fe400078e20ff */
[----:B------:R-:W-:Y:S02]  /*2290*/  SHF.L.U64.HI R7, R48, 0x7, R49 ;  /* 0x0000000730077819 */ /* 0x000fe40000010231 */
[----:B------:R-:W-:Y:S02]  /*22a0*/  SHF.R.S32.HI R11, RZ, 0x4, R27 ;  /* 0x00000004ff0b7819 */ /* 0x000fe4000001141b */
[----:B------:R-:W-:Y:S01]  /*22b0*/  IADD3 R0, -R0, R43, RZ ;  /* 0x0000002b00007210 */ /* 0x000fe20007ffe1ff */
[----:B------:R-:W-:Y:S01]  /*22c0*/  IMAD.SHL.U32 R3, R148, 0x80, RZ ;  /* 0x0000008094037824 */ /* 0x000fe200078e00ff */
[----:B------:R-:W-:Y:S01]  /*22d0*/  IADD3 R15, R2, 0x1, R44 ;  /* 0x00000001020f7810 */ /* 0x000fe20007ffe02c */
[----:B------:R1:W-:Y:S01]  /*22e0*/  STL [R1+0x204], R7 ;  /* 0x0002040701007387 */ /* 0x0003e20000100800 */
[----:B------:R-:W-:Y:S01]  /*22f0*/  IMAD R2, R7, R195, RZ ;  /* 0x000000c307027224 */ /* 0x000fe200078e02ff */
[----:B------:R-:W-:Y:S01]  /*2300*/  LEA.HI R5, R27, R11, RZ, 0x1 ;  /* 0x0000000b1b057211 */ /* 0x000fe200078f08ff */
[----:B------:R-:W-:-:S02]  /*2310*/  IMAD.SHL.U32 R6, R6, 0x2, RZ ;  /* 0x0000000206067824 */ /* 0x000fc400078e00ff */
[----:B------:R-:W-:Y:S01]  /*2320*/  IMAD R12, R54, R8, R3 ;  /* 0x00000008360c7224 */ /* 0x000fe200078e0203 */
[----:B------:R-:W-:Y:S01]  /*2330*/  LOP3.LUT R5, R5, 0xfffffffe, RZ, 0xc0, !PT ;  /* 0xfffffffe05057812 */ /* 0x000fe200078ec0ff */
[----:B------:R-:W-:Y:S02]  /*2340*/  IMAD R13, R16, R19, R2 ;  /* 0x00000013100d7224 */ /* 0x000fe400078e0202 */
[----:B------:R-:W-:Y:S02]  /*2350*/  IMAD R8, R54, R28, R6 ;  /* 0x0000001c36087224 */ /* 0x000fe400078e0206 */
[----:B------:R-:W-:Y:S01]  /*2360*/  IMAD.SHL.U32 R6, R9, 0x20, RZ ;  /* 0x0000002009067824 */ /* 0x000fe200078e00ff */
[----:B------:R-:W-:Y:S01]  /*2370*/  WARPSYNC 0xffffffff ;  /* 0xffffffff00007948 */ /* 0x000fe20003800000 */
[----:B------:R-:W-:Y:S01]  /*2380*/  IMAD.IADD R5, R11, 0x1, -R5 ;  /* 0x000000010b057824 */ /* 0x000fe200078e0a05 */
[----:B------:R-:W-:Y:S01]  /*2390*/  BAR.SYNC.DEFER_BLOCKING 0x0 ;  /* 0x0000000000007b1d */ /* 0x000fe20000010000 */
[----:B-1----:R-:W-:-:S04]  /*23a0*/  LEA.HI R7, R0, R0, RZ, 0x1 ;  /* 0x0000000000077211 */ /* 0x002fc800078f08ff */
[----:B------:R-:W-:-:S04]  /*23b0*/  LOP3.LUT R2, R7, 0x7fffffe, RZ, 0xc0, !PT ;  /* 0x07fffffe07027812 */ /* 0x000fc800078ec0ff */
[----:B------:R-:W-:Y:S02]  /*23c0*/  IADD3 R0, R0, -R2, RZ ;  /* 0x8000000200007210 */ /* 0x000fe40007ffe0ff */
[----:B------:R-:W-:Y:S01]  /*23d0*/  LOP3.LUT R2, R6, 0xffffff00, RZ, 0xc0, !PT ;  /* 0xffffff0006027812 */ /* 0x000fe200078ec0ff */
[C---:B------:R-:W-:Y:S02]  /*23e0*/  IMAD.SHL.U32 R6, R5.reuse, 0x8, RZ ;  /* 0x0000000805067824 */ /* 0x040fe400078e00ff */
[----:B------:R-:W-:Y:S02]  /*23f0*/  IMAD R11, R5, 0x8, R0 ;  /* 0x00000008050b7824 */ /* 0x000fe400078e0200 */
[--C-:B------:R-:W-:Y:S01]  /*2400*/  IMAD R5, R36, 0x200, R2.reuse ;  /* 0x0000020024057824 */ /* 0x100fe200078e0202 */
[----:B------:R-:W-:Y:S01]  /*2410*/  SHF.R.S32.HI R0, RZ, 0x1, R7 ;  /* 0x00000001ff007819 */ /* 0x000fe20000011407 */
[----:B------:R-:W-:-:S03]  /*2420*/  IMAD R9, R10, 0x20, R2 ;  /* 0x000000200a097824 */ /* 0x000fc600078e0202 */
[----:B------:R-:W-:Y:S02]  /*2430*/  LEA R7, R10, R5, 0x5 ;  /* 0x000000050a077211 */ /* 0x000fe400078e28ff */
[----:B------:R-:W-:Y:S01]  /*2440*/  IADD3 R10, R12, -0x80, RZ ;  /* 0xffffff800c0a7810 */ /* 0x000fe20007ffe0ff */
[----:B------:R-:W-:Y:S01]  /*2450*/  IMAD.SHL.U32 R3, R17, 0x40, RZ ;  /* 0x0000004011037824 */ /* 0x000fe200078e00ff */
[----:B------:R-:W-:Y:S02]  /*2460*/  SHF.R.S32.HI R5, RZ, 0x1f, R8 ;  /* 0x0000001fff057819 */ /* 0x000fe40000011408 */
[----:B------:R-:W-:Y:S01]  /*2470*/  IADD3 R8, P0, R8, R10, RZ ;  /* 0x0000000a08087210 */ /* 0x000fe20007f1e0ff */
[----:B------:R-:W-:Y:S01]  /*2480*/  IMAD R223, R50, 0x8, R36 ;  /* 0x0000000832df7824 */ /* 0x000fe200078e0224 */
[----:B------:R-:W-:Y:S02]  /*2490*/  LOP3.LUT R3, R3, 0xc0, RZ, 0xc0, !PT ;  /* 0x000000c003037812 */ /* 0x000fe400078ec0ff */
[----:B------:R-:W-:Y:S01]  /*24a0*/  LEA.HI.X.SX32 R5, R10, R5, 0x1, P0 ;  /* 0x000000050a057211 */ /* 0x000fe200000f0eff */
[----:B------:R-:W-:Y:S01]  /*24b0*/  STL [R1+0x184], R19 ;  /* 0x0001841301007387 */ /* 0x000fe20000100800 */
[C---:B------:R-:W-:Y:S01]  /*24c0*/  LOP3.LUT P2, RZ, R0.reuse, 0x2, RZ, 0xc0, !PT ;  /* 0x0000000200ff7812 */ /* 0x040fe2000784c0ff */
[----:B------:R-:W-:Y:S01]  /*24d0*/  IMAD.SHL.U32 R0, R0, 0x40, RZ ;  /* 0x0000004000007824 */ /* 0x000fe200078e00ff */
[----:B------:R-:W-:Y:S01]  /*24e0*/  LOP3.LUT R6, R3, 0x8, R6, 0xf8, !PT ;  /* 0x0000000803067812 */ /* 0x000fe200078ef806 */
[----:B------:R-:W-:Y:S01]  /*24f0*/  STL [R1+0x164], R8 ;  /* 0x0001640801007387 */ /* 0x000fe20000100800 */
[----:B------:R-:W-:-:S03]  /*2500*/  SHF.R.U32.HI R3, RZ, 0x3, R3 ;  /* 0x00000003ff037819 */ /* 0x000fc60000011603 */
[----:B------:R1:W-:Y:S01]  /*2510*/  STL [R1+0x168], R5 ;  /* 0x0001680501007387 */ /* 0x0003e20000100800 */
[----:B------:R-:W-:-:S03]  /*2520*/  IMAD.SHL.U32 R2, R38, 0x8, RZ ;  /* 0x0000000826027824 */ /* 0x000fc600078e00ff */
[----:B------:R4:W-:Y:S01]  /*2530*/  STL.64 [R1+0x2e0], R32 ;  /* 0x0002e02001007387 */ /* 0x0009e20000100a00 */
[----:B------:R-:W-:-:S03]  /*2540*/  LOP3.LUT R3, R6, R3, RZ, 0x3c, !PT ;  /* 0x0000000306037212 */ /* 0x000fc600078e3cff */
[----:B------:R4:W-:Y:S01]  /*2550*/  @P1 STS [R194+0x4000], RZ ;  /* 0x004000ffc2001388 */ /* 0x0009e20000000800 */
[----:B------:R-:W-:-:S03]  /*2560*/  LOP3.LUT R0, R0, 0xc0, RZ, 0xc0, !PT ;  /* 0x000000c000007812 */ /* 0x000fc600078ec0ff */
[----:B------:R4:W-:Y:S04]  /*2570*/  @P1 STS [R194+0x4004], RZ ;  /* 0x004004ffc2001388 */ /* 0x0009e80000000800 */
[----:B------:R4:W-:Y:S04]  /*2580*/  @P1 STS.64 [R194+0x4008], RZ ;  /* 0x004008ffc2001388 */ /* 0x0009e80000000a00 */
[----:B------:R4:W-:Y:S01]  /*2590*/  STL [R1+0x2a4], R223 ;  /* 0x0002a4df01007387 */ /* 0x0009e20000100800 */
[----:B---3--:R-:W2:Y:S01]  /*25a0*/  @P3 MUFU.RCP R6, R20 ;  /* 0x0000001400063308 */ /* 0x008ea20000001000 */
[----:B------:R-:W-:-:S02]  /*25b0*/  LOP3.LUT R2, R0, 0x8, R2, 0xf8, !PT ;  /* 0x0000000800027812 */ /* 0x000fc400078ef802 */
[----:B------:R-:W-:Y:S01]  /*25c0*/  SHF.R.U32.HI R0, RZ, 0x3, R0 ;  /* 0x00000003ff007819 */ /* 0x000fe20000011600 */
[----:B------:R-:W-:-:S03]  /*25d0*/  IMAD.IADD R222, R3, 0x1, R9 ;  /* 0x0000000103de7824 */ /* 0x000fc600078e0209 */
[----:B------:R-:W-:Y:S02]  /*25e0*/  LOP3.LUT R2, R2, R0, RZ, 0x3c, !PT ;  /* 0x0000000002027212 */ /* 0x000fe400078e3cff */
[----:B------:R-:W-:Y:S01]  /*25f0*/  IADD3 R0, R3, R7, RZ ;  /* 0x0000000703007210 */ /* 0x000fe20007ffe0ff */
[----:B------:R-:W-:Y:S01]  /*2600*/  IMAD.SHL.U32 R3, R43, 0x2, RZ ;  /* 0x000000022b037824 */ /* 0x000fe200078e00ff */
[----:B-1----:R-:W-:Y:S01]  /*2610*/  IADD3 R5, R42, R15, -R51 ;  /* 0x0000000f2a057210 */ /* 0x002fe20007ffe833 */
[----:B------:R-:W-:Y:S01]  /*2620*/  IMAD.WIDE.U32 R8, R195, R19, R32 ;  /* 0x00000013c3087225 */ /* 0x000fe200078e0020 */
[----:B------:R-:W-:Y:S01]  /*2630*/  BSSY B0, `(.L_x_493) ;  /* 0x0000016000007945 */ /* 0x000fe20003800000 */
[----:B------:R-:W-:Y:S02]  /*2640*/  IADD3 R177, R246, -0x4ab325aa, RZ ;  /* 0xb54cda56f6b17810 */ /* 0x000fe40007ffe0ff */
[----:B------:R-:W-:Y:S01]  /*2650*/  IMAD.MOV.U32 R180, RZ, RZ, RZ ;  /* 0x000000ffffb47224 */ /* 0x000fe200078e00ff */
[----:B------:R-:W-:Y:S01]  /*2660*/  LOP3.LUT R190, R3, 0x6, RZ, 0xc0, !PT ;  /* 0x0000000603be7812 */ /* 0x000fe200078ec0ff */
[----:B------:R-:W-:Y:S01]  /*2670*/  IMAD.U32 R2, R11, 0x20, R2 ;  /* 0x000000200b027824 */ /* 0x000fe200078e0002 */
[----:B------:R-:W-:Y:S01]  /*2680*/  SEL R3, R21, 0xfffffff0, !P2 ;  /* 0xfffffff015037807 */ /* 0x000fe20005000000 */
[----:B------:R-:W-:-:S02]  /*2690*/  IMAD.IADD R7, R9, 0x1, R13 ;  /* 0x0000000109077824 */ /* 0x000fc400078e020d */
[----:B--2---:R-:W-:Y:S01]  /*26a0*/  @P3 FMUL.FTZ R180, R18, R6 ;  /* 0x0000000612b43220 */ /* 0x004fe20000410000 */
[----:B------:R-:W-:Y:S01]  /*26b0*/  IADD3 R40, R5, R40, RZ ;  /* 0x0000002805287210 */ /* 0x000fe20007ffe0ff */
[----:B------:R-:W-:Y:S05]  /*26c0*/  @P1 BRA `(.L_x_494) ;  /* 0x000000c000001947 */ /* 0x000fea0003800000 */
[----:B----4-:R-:W2:Y:S02]  /*26d0*/  LDL R29, [R1+0x2a0] ;  /* 0x0002a000011d7983 */ /* 0x010ea40000100800 */
        /* <DEDUP_REMOVED lines=11> */
.L_x_494:
[----:B----4-:R-:W-:Y:S05]  /*2790*/  BSYNC B0 ;  /* 0x0000000000007941 */ /* 0x010fea0003800000 */
.L_x_493:
[----:B------:R-:W-:Y:S01]  /*27a0*/  ISETP.GE.AND P0, PT, R24, R14, PT ;  /* 0x0000000e1800720c */ /* 0x000fe20003f06270 */
[----:B------:R-:W-:-:S12]  /*27b0*/  BSSY B0, `(.L_x_495) ;  /* 0x000000f000007945 */ /* 0x000fd80003800000 */
[----:B------:R3:W-:Y:S01]  /*27c0*/  @P0 STS.128 [R194+0x4800], RZ ;  /* 0x004800ffc2000388 */ /* 0x0007e20000000c00 */
[----:B------:R-:W-:Y:S05]  /*27d0*/  @P0 BRA `(.L_x_496) ;  /* 0x000000c000000947 */ /* 0x000fea0003800000 */
[----:B------:R-:W4:Y:S02]  /*27e0*/  LDL R5, [R1+0x2a0] ;  /* 0x0002a00001057983 */ /* 0x000f240000100800 */
[----:B----4-:R-:W-:-:S13]  /*27f0*/  ISETP.GE.AND P0, PT, R45, R5, PT ;  /* 0x000000052d00720c */ /* 0x010fda0003f06270 */
[----:B------:R4:W-:Y:S01]  /*2800*/  @P0 STS.128 [R194+0x4800], RZ ;  /* 0x004800ffc2000388 */ /* 0x0009e20000000c00 */
[----:B------:R-:W-:Y:S05]  /*2810*/  @P0 BRA `(.L_x_496) ;  /* 0x0000008000000947 */ /* 0x000fea0003800000 */
[----:B------:R-:W-:-:S04]  /*2820*/  LEA R5, P0, R48, R8, 0x5 ;  /* 0x0000000830057211 */ /* 0x000fc800078028ff */
[----:B--2---:R-:W-:Y:S02]  /*2830*/  LEA.HI.X R11, R48, R7, R49, 0x5, P0 ;  /* 0x00000007300b7211 */ /* 0x004fe400000f2c31 */
[----:B------:R-:W-:-:S04]  /*2840*/  LEA R10, P0, R5, R46, 0x1 ;  /* 0x0000002e050a7211 */ /* 0x000fc800078008ff */
[----:B------:R-:W-:-:S05]  /*2850*/  LEA.HI.X R11, R5, R47, R11, 0x1, P0 ;  /* 0x0000002f050b7211 */ /* 0x000fca00000f0c0b */
[----:B------:R-:W-:Y:S01]  /*2860*/  @!PT LDS RZ, [RZ] ;  /* 0x00000000fffff984 */ /* 0x000fe20000000800 */
[----:B------:R-:W-:Y:S01]  /*2870*/  @!PT LDS RZ, [RZ] ;  /* 0x00000000fffff984 */ /* 0x000fe20000000800 */
[----:B------:R-:W-:Y:S01]  /*2880*/  @!PT LDS RZ, [RZ] ;  /* 0x00000000fffff984 */ /* 0x000fe20000000800 */
[----:B------:R2:W-:Y:S04]  /*2890*/  LDGSTS.E.BYPASS.LTC128B.128 [R194+0x4800], [R10.64] ;  /* 0x048000000ac27fae */ /* 0x0005e8000b901d4a */
.L_x_496:
[----:B------:R-:W-:Y:S05]  /*28a0*/  BSYNC B0 ;  /* 0x0000000000007941 */ /* 0x000fea0003800000 */
.L_x_495:
[----:B------:R-:W-:Y:S01]  /*28b0*/  ISETP.GE.AND P0, PT, R23, R14, PT ;  /* 0x0000000e1700720c */ /* 0x000fe20003f06270 */
[----:B------:R-:W-:-:S12]  /*28c0*/  BSSY B0, `(.L_x_497) ;  /* 0x000000f000007945 */ /* 0x000fd80003800000 */
[----:B------:R1:W-:Y:S01]  /*28d0*/  @P0 STS.128 [R194+0x5000], RZ ;  /* 0x005000ffc2000388 */ /* 0x0003e20000000c00 */
[----:B------:R-:W-:Y:S05]  /*28e0*/  @P0 BRA `(.L_x_498) ;  /* 0x000000c000000947 */ /* 0x000fea0003800000 */
[----:B------:R-:W5:Y:S02]  /*28f0*/  LDL R5, [R1+0x2a0] ;  /* 0x0002a00001057983 */ /* 0x000f640000100800 */
[----:B-----5:R-:W-:-:S13]  /*2900*/  ISETP.GE.AND P0, PT, R45, R5, PT ;  /* 0x000000052d00720c */ /* 0x020fda0003f06270 */
        /* <DEDUP_REMOVED lines=10> */
.L_x_498:
[----:B------:R-:W-:Y:S05]  /*29b0*/  BSYNC B0 ;  /* 0x0000000000007941 */ /* 0x000fea0003800000 */
.L_x_497:
        /* <DEDUP_REMOVED lines=18> */
.L_x_500:
[----:B------:R-:W-:Y:S05]  /*2ae0*/  BSYNC B0 ;  /* 0x0000000000007941 */ /* 0x000fea0003800000 */
.L_x_499:
[----:B------:R-:W-:Y:S01]  /*2af0*/  IMAD.SHL.U32 R138, R0, 0x2, RZ ;  /* 0x00000002008a7824 */ /* 0x000fe200078e00ff */
[----:B------:R-:W-:Y:S01]  /*2b00*/  IADD3 R7, R40, 0x40, RZ ;  /* 0x0000004028077810 */ /* 0x000fe20007ffe0ff */
[----:B------:R-:W-:Y:S01]  /*2b10*/  IMAD.SHL.U32 R136, R2, 0x2, RZ ;  /* 0x0000000202887824 */ /* 0x000fe200078e00ff */
[----:B------:R-:W-:Y:S01]  /*2b20*/  IADD3 R2, R40, 0x48, RZ ;  /* 0x0000004828027810 */ /* 0x000fe20007ffe0ff */
[----:B------:R-:W-:Y:S01]  /*2b30*/  IMAD R139, R4, 0x2, R138 ;  /* 0x00000002048b7824 */ /* 0x000fe200078e028a */
[----:B------:R-:W-:Y:S01]  /*2b40*/  LDSM.16.M88.4 R12, [R138] ;  /* 0x000000008a0c783b */ /* 0x000fe20000000200 */
[C---:B------:R-:W-:Y:S01]  /*2b50*/  IMAD R41, R3.reuse, 0x2, R136 ;  /* 0x0000000203297824 */ /* 0x040fe200078e0288 */
[----:B------:R-:W-:Y:S01]  /*2b60*/  IADD3 R0, R136, 0x2000, RZ ;  /* 0x0000200088007810 */ /* 0x000fe20007ffe0ff */
[----:B------:R-:W-:Y:S01]  /*2b70*/  BSSY B1, `(.L_x_501) ;  /* 0x0000254000017945 */ /* 0x000fe20003800000 */
[----:B------:R-:W5:Y:S03]  /*2b80*/  LDSM.16.M88.4 R16, [R136+0x2000] ;  /* 0x002000008810783b */ /* 0x000f660000000200 */
[----:B------:R-:W-:Y:S01]  /*2b90*/  IMAD R137, R3, 0x2, R0 ;  /* 0x0000000203897824 */ /* 0x000fe200078e0200 */
[----:B-12---:R-:W1:Y:S04]  /*2ba0*/  LDSM.16.M88.4 R8, [R138+0x1000] ;  /* 0x001000008a08783b */ /* 0x006e680000000200 */
[----:B------:R-:W2:Y:S04]  /*2bb0*/  LDSM.16.M88.4 R52, [R136+0x2400] ;  /* 0x002400008834783b */ /* 0x000ea80000000200 */
[----:B------:R-:W3:Y:S04]  /*2bc0*/  LDSM.16.M88.4 R48, [R136+0x2800] ;  /* 0x002800008830783b */ /* 0x000ee80000000200 */
[----:B------:R-:W4:Y:S04]  /*2bd0*/  LDSM.16.M88.4 R44, [R136+0x2c00] ;  /* 0x002c0000882c783b */ /* 0x000f280000000200 */
[----:B------:R-:W2:Y:S04]  /*2be0*/  LDSM.16.M88.4 R36, [R136+0x3000] ;  /* 0x003000008824783b */ /* 0x000ea80000000200 */
[----:B------:R-:W2:Y:S04]  /*2bf0*/  LDSM.16.M88.4 R32, [R136+0x3400] ;  /* 0x003400008820783b */ /* 0x000ea80000000200 */
[----:B------:R-:W2:Y:S04]  /*2c00*/  LDSM.16.M88.4 R28, [R136+0x3800] ;  /* 0x00380000881c783b */ /* 0x000ea80000000200 */
[----:B------:R-:W2:Y:S04]  /*2c10*/  LDSM.16.M88.4 R24, [R136+0x3c00] ;  /* 0x003c00008818783b */ /* 0x000ea80000000200 */
[----:B------:R-:W-:Y:S04]  /*2c20*/  LDSM.16.M88.4 R20, [R139] ;  /* 0x000000008b14783b */ /* 0x000fe80000000200 */
[----:B------:R-:W3:Y:S01]  /*2c30*/  LDSM.16.M88.4 R56, [R41+0x2000] ;  /* 0x002000002938783b */ /* 0x000ee20000000200 */
[-C--:B-----5:R-:W-:Y:S03]  /*2c40*/  HMMA.16816.F32.BF16 R60, R12, R16.reuse, RZ ;  /* 0x000000100c3c723c */ /* 0x0a0fe600000418ff */
[----:B------:R-:W0:Y:S05]  /*2c50*/  LDGDEPBAR ;  /* 0x00000000000079af */ /* 0x000e2a0000000000 */
[C---:B-1----:R-:W-:Y:S08]  /*2c60*/  HMMA.16816.F32.BF16 R64, R8.reuse, R16, RZ ;  /* 0x000000100840723c */ /* 0x042ff000000418ff */
        /* <DEDUP_REMOVED lines=16> */
[----:B------:R-:W-:Y:S07]  /*2d70*/  HMMA.16816.F32.BF16 R240, R8, R26, RZ ;  /* 0x0000001a08f0723c */ /* 0x000fee00000418ff */
[----:B------:R-:W-:Y:S01]  /*2d80*/  IMAD R11, R195, 0x80, R190 ;  /* 0x00000080c30b7824 */ /* 0x000fe200078e02be */
[----:B------:R-:W-:Y:S01]  /*2d90*/  HMMA.16816.F32.BF16 R76, R12, R52, RZ ;  /* 0x000000340c4c723c */ /* 0x000fe200000418ff */
[----:B------:R-:W-:-:S03]  /*2da0*/  IADD3 R8, R40, 0x8, RZ ;  /* 0x0000000828087810 */ /* 0x000fc60007ffe0ff */
[C---:B------:R-:W-:Y:S02]  /*2db0*/  IADD3 R5, R11.reuse, 0x1, RZ ;  /* 0x000000010b057810 */ /* 0x040fe40007ffe0ff */
[----:B------:R-:W-:Y:S02]  /*2dc0*/  IADD3 R0, R11, 0x9, RZ ;  /* 0x000000090b007810 */ /* 0x000fe40007ffe0ff */
[C---:B------:R-:W-:Y:S01]  /*2dd0*/  HMMA.16816.F32.BF16 R88, R12.reuse, R48, RZ ;  /* 0x000000300c58723c */ /* 0x040fe200000418ff */
[----:B------:R-:W2:Y:S07]  /*2de0*/  I2F R6, R5 ;  /* 0x0000000500067306 */ /* 0x000eae0000201400 */
        /* <DEDUP_REMOVED lines=12> */
[----:B------:R-:W3:Y:S07]  /*2eb0*/  LDSM.16.M88.4 R12, [R41+0x2400] ;  /* 0x00240000290c783b */ /* 0x000eee0000000200 */
[-C--:B------:R-:W-:Y:S07]  /*2ec0*/  HMMA.16816.F32.BF16 R132, R20, R56.reuse, R60 ;  /* 0x000000381484723c */ /* 0x080fee000004183c */
[-C--:B------:R-:W-:Y:S01]  /*2ed0*/  IMNMX R61, R40, R42.reuse, PT ;  /* 0x0000002a283d7217 */ /* 0x080fe20003800200 */
[----:B-1----:R-:W-:Y:S01]  /*2ee0*/  HMMA.16816.F32.BF16 R128, R16, R56, R64 ;  /* 0x000000381080723c */ /* 0x002fe20000041840 */
[----:B------:R-:W-:-:S02]  /*2ef0*/  IMNMX R60, R8, R42, PT ;  /* 0x0000002a083c7217 */ /* 0x000fc40003800200 */
[-C--:B------:R-:W-:Y:S02]  /*2f00*/  IMNMX R63, R7, R42.reuse, PT ;  /* 0x0000002a073f7217 */ /* 0x080fe40003800200 */
[----:B------:R-:W-:Y:S02]  /*2f10*/  IMNMX R62, R2, R42, PT ;  /* 0x0000002a023e7217 */ /* 0x000fe40003800200 */
[----:B------:R-:W-:Y:S01]  /*2f20*/  IADD3 R2, R11, 0x8, RZ ;  /* 0x000000080b027810 */ /* 0x000fe20007ffe0ff */
[----:B------:R-:W-:Y:S01]  /*2f30*/  HMMA.16816.F32.BF16 R24, R20, R58, R68 ;  /* 0x0000003a1418723c */ /* 0x000fe20000041844 */
[C---:B------:R-:W-:Y:S02]  /*2f40*/  ISETP.GE.AND P2, PT, R5.reuse, R61, PT ;  /* 0x0000003d0500720c */ /* 0x040fe40003f46270 */
[C---:B------:R-:W-:Y:S01]  /*2f50*/  ISETP.GE.AND P0, PT, R5.reuse, R60, PT ;  /* 0x0000003c0500720c */ /* 0x040fe20003f06270 */
[----:B------:R1:W4:Y:S01]  /*2f60*/  I2F R3, R2 ;  /* 0x0000000200037306 */ /* 0x0003220000201400 */
[----:B------:R-:W-:-:S02]  /*2f70*/  ISETP.GE.AND P6, PT, R5, R63, PT ;  /* 0x0000003f0500720c */ /* 0x000fc40003fc6270 */
[----:B------:R-:W-:Y:S01]  /*2f80*/  ISETP.GE.AND P3, PT, R5, R62, PT ;  /* 0x0000003e0500720c */ /* 0x000fe20003f66270 */
[----:B------:R-:W-:Y:S01]  /*2f90*/  HMMA.16816.F32.BF16 R28, R16, R58, R72 ;  /* 0x0000003a101c723c */ /* 0x000fe20000041848 */
[-C--:B--2---:R-:W-:Y:S01]  /*2fa0*/  FFMA.FTZ R5, R6, R180.reuse, R133 ;  /* 0x000000b406057223 */ /* 0x084fe20000010085 */
[----:B------:R-:W-:Y:S01]  /*2fb0*/  ISETP.GE.AND P1, PT, R2, R61, PT ;  /* 0x0000003d0200720c */ /* 0x000fe20003f26270 */
[----:B------:R-:W-:Y:S01]  /*2fc0*/  FFMA.FTZ R8, R6, R180, R135 ;  /* 0x000000b406087223 */ /* 0x000fe20000010087 */
[C---:B------:R-:W-:Y:S01]  /*2fd0*/  ISETP.GE.AND P5, PT, R2.reuse, R60, PT ;  /* 0x0000003c0200720c */ /* 0x040fe20003fa6270 */
[----:B------:R-:W-:Y:S01]  /*2fe0*/  IMAD.MOV.U32 R135, RZ, RZ, R148 ;  /* 0x000000ffff877224 */ /* 0x000fe200078e0094 */
[----:B------:R-:W-:Y:S02]  /*2ff0*/  FSEL R202, R5, -INF , !P2 ;  /* 0xff80000005ca7808 */ /* 0x000fe40005000000 */
[----:B------:R-:W2:Y:S01]  /*3000*/  I2F R5, R0 ;  /* 0x0000000000057306 */ /* 0x000ea20000201400 */
[----:B------:R-:W-:Y:S01]  /*3010*/  ISETP.GE.AND P4, PT, R2, R63, PT ;  /* 0x0000003f0200720c */ /* 0x000fe20003f86270 */
[----:B------:R-:W-:Y:S01]  /*3020*/  FFMA.FTZ R7, R6, R180, R129 ;  /* 0x000000b406077223 */ /* 0x000fe20000010081 */
[----:B------:R-:W-:Y:S01]  /*3030*/  ISETP.GE.AND P2, PT, R2, R62, PT ;  /* 0x0000003e0200720c */ /* 0x000fe20003f46270 */
[----:B-1----:R-:W-:Y:S01]  /*3040*/  FFMA.FTZ R2, R6, R180, R131 ;  /* 0x000000b406027223 */ /* 0x002fe20000010083 */
[----:B---3--:R-:W-:Y:S01]  /*3050*/  HMMA.16816.F32.BF16 R44, R20, R12, R76 ;  /* 0x0000000c142c723c */ /* 0x008fe2000004184c */
[----:B------:R-:W-:-:S02]  /*3060*/  FSEL R207, R8, -INF , !P0 ;  /* 0xff80000008cf7808 */ /* 0x000fc40004000000 */
[CC--:B----4-:R-:W-:Y:S01]  /*3070*/  FFMA.FTZ R6, R3.reuse, R180.reuse, R24 ;  /* 0x000000b403067223 */ /* 0x0d0fe20000010018 */
[----:B------:R-:W-:Y:S01]  /*3080*/  FSEL R192, R2, -INF , !P3 ;  /* 0xff80000002c07808 */ /* 0x000fe20005800000 */
[-C--:B------:R-:W-:Y:S01]  /*3090*/  FFMA.FTZ R9, R3, R180.reuse, R26 ;  /* 0x000000b403097223 */ /* 0x080fe2000001001a */
[----:B------:R-:W-:Y:S02]  /*30a0*/  IADD3 R2, R11, 0x10, RZ ;  /* 0x000000100b027810 */ /* 0x000fe40007ffe0ff */
[----:B------:R-:W-:Y:S01]  /*30b0*/  FSEL R209, R7, -INF , !P6 ;  /* 0xff80000007d17808 */ /* 0x000fe20007000000 */
[----:B------:R-:W-:Y:S01]  /*30c0*/  HMMA.16816.F32.BF16 R36, R16, R12, R80 ;  /* 0x0000000c1024723c */ /* 0x000fe20000041850 */
[----:B------:R-:W-:Y:S01]  /*30d0*/  FSEL R203, R6, -INF , !P1 ;  /* 0xff80000006cb7808 */ /* 0x000fe20004800000 */
[CC--:B------:R-:W-:Y:S01]  /*30e0*/  FFMA.FTZ R8, R3.reuse, R180.reuse, R28 ;  /* 0x000000b403087223 */ /* 0x0c0fe2000001001c */
[C---:B------:R-:W-:Y:S01]  /*30f0*/  ISETP.GE.AND P0, PT, R0.reuse, R61, PT ;  /* 0x0000003d0000720c */ /* 0x040fe20003f06270 */
[----:B------:R-:W-:Y:S01]  /*3100*/  FFMA.FTZ R6, R3, R180, R30 ;  /* 0x000000b403067223 */ /* 0x000fe2000001001e */
[C---:B------:R-:W-:Y:S01]  /*3110*/  ISETP.GE.AND P6, PT, R0.reuse, R60, PT ;  /* 0x0000003c0000720c */ /* 0x040fe20003fc6270 */
[CC--:B--2---:R-:W-:Y:S01]  /*3120*/  FFMA.FTZ R7, R5.reuse, R180.reuse, R25 ;  /* 0x000000b405077223 */ /* 0x0c4fe20000010019 */
[----:B------:R-:W1:Y:S01]  /*3130*/  I2F R3, R2 ;  /* 0x0000000200037306 */ /* 0x000e620000201400 */
[----:B------:R-:W-:Y:S01]  /*3140*/  FFMA.FTZ R10, R5, R180, R27 ;  /* 0x000000b4050a7223 */ /* 0x000fe2000001001b */
[C---:B------:R-:W-:Y:S01]  /*3150*/  ISETP.GE.AND P3, PT, R0.reuse, R63, PT ;  /* 0x0000003f0000720c */ /* 0x040fe20003f66270 */
[----:B------:R-:W2:Y:S01]  /*3160*/  LDSM.16.M88.4 R24, [R41+0x2800] ;  /* 0x002800002918783b */ /* 0x000ea20000000200 */
[----:B------:R-:W-:Y:S01]  /*3170*/  ISETP.GE.AND P1, PT, R0, R62, PT ;  /* 0x0000003e0000720c */ /* 0x000fe20003f26270 */
[----:B------:R-:W-:Y:S01]  /*3180*/  HMMA.16816.F32.BF16 R32, R20, R14, R52 ;  /* 0x0000000e1420723c */ /* 0x000fe20000041834 */
[----:B------:R-:W-:-:S02]  /*3190*/  IADD3 R0, R11, 0x11, RZ ;  /* 0x000000110b007810 */ /* 0x000fc40007ffe0ff */
[----:B------:R-:W-:Y:S02]  /*31a0*/  FSEL R206, R9, -INF , !P5 ;  /* 0xff80000009ce7808 */ /* 0x000fe40006800000 */
[----:B------:R-:W-:Y:S02]  /*31b0*/  FSEL R210, R8, -INF , !P4 ;  /* 0xff80000008d27808 */ /* 0x000fe40006000000 */
[----:B------:R-:W-:Y:S02]  /*31c0*/  FSEL R189, R6, -INF , !P2 ;  /* 0xff80000006bd7808 */ /* 0x000fe40005000000 */
[----:B------:R-:W-:Y:S01]  /*31d0*/  FSEL R200, R7, -INF , !P0 ;  /* 0xff80000007c87808 */ /* 0x000fe20004000000 */
[-C--:B------:R-:W-:Y:S01]  /*31e0*/  FFMA.FTZ R7, R5, R180.reuse, R29 ;  /* 0x000000b405077223 */ /* 0x080fe2000001001d */
[C---:B------:R-:W-:Y:S01]  /*31f0*/  ISETP.GE.AND P5, PT, R2.reuse, R61, PT ;  /* 0x0000003d0200720c */ /* 0x040fe20003fa6270 */
[C---:B-1----:R-:W-:Y:S01]  /*3200*/  FFMA.FTZ R6, R3.reuse, R180, R44 ;  /* 0x000000b403067223 */ /* 0x042fe2000001002c */
[C---:B------:R-:W-:Y:S01]  /*3210*/  ISETP.GE.AND P4, PT, R2.reuse, R60, PT ;  /* 0x0000003c0200720c */ /* 0x040fe20003f86270 */
[CC--:B------:R-:W-:Y:S01]  /*3220*/  FFMA.FTZ R9, R3.reuse, R180.reuse, R46 ;  /* 0x000000b403097223 */ /* 0x0c0fe2000001002e */
[C---:B------:R-:W-:Y:S01]  /*3230*/  ISETP.GE.AND P2, PT, R2.reuse, R63, PT ;  /* 0x0000003f0200720c */ /* 0x040fe20003f46270 */
[----:B------:R-:W-:Y:S01]  /*3240*/  FFMA.FTZ R8, R3, R180, R36 ;  /* 0x000000b403087223 */ /* 0x000fe20000010024 */
[----:B------:R-:W-:Y:S01]  /*3250*/  ISETP.GE.AND P0, PT, R2, R62, PT ;  /* 0x0000003e0200720c */ /* 0x000fe20003f06270 */
[-C--:B------:R-:W-:Y:S01]  /*3260*/  FFMA.FTZ R2, R5, R180.reuse, R31 ;  /* 0x000000b405027223 */ /* 0x080fe2000001001f */
[----:B------:R-:W-:Y:S01]  /*3270*/  FSEL R208, R7, -INF , !P3 ;  /* 0xff80000007d07808 */ /* 0x000fe20005800000 */
[----:B------:R-:W1:Y:S01]  /*3280*/  I2F R5, R0 ;  /* 0x0000000000057306 */ /* 0x000e620000201400 */
[----:B------:R-:W-:Y:S01]  /*3290*/  FSEL R183, R6, -INF , !P5 ;  /* 0xff80000006b77808 */ /* 0x000fe20006800000 */
[----:B------:R-:W-:Y:S01]  /*32a0*/  HMMA.16816.F32.BF16 R28, R16, R14, R84 ;  /* 0x0000000e101c723c */ /* 0x000fe20000041854 */
[----:B------:R-:W-:Y:S01]  /*32b0*/  FSEL R181, R2, -INF , !P1 ;  /* 0xff80000002b57808 */ /* 0x000fe20004800000 */
[----:B------:R-:W-:Y:S01]  /*32c0*/  FFMA.FTZ R6, R3, R180, R38 ;  /* 0x000000b403067223 */ /* 0x000fe20000010026 */
[----:B------:R-:W-:Y:S01]  /*32d0*/  IADD3 R2, R11, 0x18, RZ ;  /* 0x000000180b027810 */ /* 0x000fe20007ffe0ff */
[----:B------:R-:W3:Y:S01]  /*32e0*/  LDSM.16.M88.4 R12, [R41+0x2c00] ;  /* 0x002c0000290c783b */ /* 0x000ee20000000200 */
[----:B------:R-:W-:-:S02]  /*32f0*/  FSEL R205, R10, -INF , !P6 ;  /* 0xff8000000acd7808 */ /* 0x000fc40007000000 */
[C---:B------:R-:W-:Y:S01]  /*3300*/  ISETP.GE.AND P6, PT, R0.reuse, R61, PT ;  /* 0x0000003d0000720c */ /* 0x040fe20003fc6270 */
[----:B------:R-:W4:Y:S01]  /*3310*/  I2F R3, R2 ;  /* 0x0000000200037306 */ /* 0x000f220000201400 */
[C---:B------:R-:W-:Y:S02]  /*3320*/  ISETP.GE.AND P3, PT, R0.reuse, R60, PT ;  /* 0x0000003c0000720c */ /* 0x040fe40003f66270 */
[C---:B------:R-:W-:Y:S02]  /*3330*/  ISETP.GE.AND P1, PT, R0.reuse, R63, PT ;  /* 0x0000003f0000720c */ /* 0x040fe40003f26270 */
[----:B------:R-:W-:Y:S01]  /*3340*/  ISETP.GE.AND P5, PT, R0, R62, PT ;  /* 0x0000003e0000720c */ /* 0x000fe20003fa6270 */
[-C--:B-1----:R-:W-:Y:S01]  /*3350*/  FFMA.FTZ R7, R5, R180.reuse, R45 ;  /* 0x000000b405077223 */ /* 0x082fe2000001002d */
[----:B------:R-:W-:Y:S01]  /*3360*/  IADD3 R0, R11, 0x19, RZ ;  /* 0x000000190b007810 */ /* 0x000fe20007ffe0ff */
[----:B------:R-:W-:Y:S01]  /*3370*/  FFMA.FTZ R10, R5, R180, R47 ;  /* 0x000000b4050a7223 */ /* 0x000fe2000001002f */
[----:B------:R-:W-:Y:S01]  /*3380*/  FSEL R193, R9, -INF , !P4 ;  /* 0xff80000009c17808 */ /* 0x000fe20006000000 */
[----:B--2---:R-:W-:Y:S01]  /*3390*/  HMMA.16816.F32.BF16 R44, R20, R24, R88 ;  /* 0x00000018142c723c */ /* 0x004fe20000041858 */
[----:B------:R-:W-:-:S02]  /*33a0*/  FSEL R204, R8, -INF , !P2 ;  /* 0xff80000008cc7808 */ /* 0x000fc40005000000 */
[----:B------:R-:W-:Y:S02]  /*33b0*/  FSEL R175, R6, -INF , !P0 ;  /* 0xff80000006af7808 */ /* 0x000fe40004000000 */
[----:B------:R-:W-:Y:S01]  /*33c0*/  FSEL R178, R7, -INF , !P6 ;  /* 0xff80000007b27808 */ /* 0x000fe20007000000 */
[-C--:B------:R-:W-:Y:S01]  /*33d0*/  FFMA.FTZ R7, R5, R180.reuse, R37 ;  /* 0x000000b405077223 */ /* 0x080fe20000010025 */
[C---:B------:R-:W-:Y:S01]  /*33e0*/  ISETP.GE.AND P4, PT, R2.reuse, R61, PT ;  /* 0x0000003d0200720c */ /* 0x040fe20003f86270 */
[C---:B----4-:R-:W-:Y:S01]  /*33f0*/  FFMA.FTZ R6, R3.reuse, R180, R32 ;  /* 0x000000b403067223 */ /* 0x050fe20000010020 */
        /* <DEDUP_REMOVED lines=12> */
[----:B------:R-:W-:-:S02]  /*34c0*/  IADD3 R2, R11, 0x20, RZ ;  /* 0x000000200b027810 */ /* 0x000fc40007ffe0ff */
[----:B------:R-:W-:Y:S02]  /*34d0*/  FSEL R188, R10, -INF , !P3 ;  /* 0xff8000000abc7808 */ /* 0x000fe40005800000 */
[C---:B------:R-:W-:Y:S01]  /*34e0*/  ISETP.GE.AND P3, PT, R0.reuse, R61, PT ;  /* 0x0000003d0000720c */ /* 0x040fe20003f66270 */
[----:B------:R-:W2:Y:S01]  /*34f0*/  I2F R3, R2 ;  /* 0x0000000200037306 */ /* 0x000ea20000201400 */
[C---:B------:R-:W-:Y:S02]  /*3500*/  ISETP.GE.AND P1, PT, R0.reuse, R60, PT ;  /* 0x0000003c0000720c */ /* 0x040fe40003f26270 */
[C---:B------:R-:W-:Y:S02]  /*3510*/  ISETP.GE.AND P5, PT, R0.reuse, R63, PT ;  /* 0x0000003f0000720c */ /* 0x040fe40003fa6270 */
[----:B------:R-:W-:Y:S01]  /*3520*/  ISETP.GE.AND P4, PT, R0, R62, PT ;  /* 0x0000003e0000720c */ /* 0x000fe20003f86270 */
[-C--:B-1----:R-:W-:Y:S01]  /*3530*/  FFMA.FTZ R7, R5, R180.reuse, R33 ;  /* 0x000000b405077223 */ /* 0x082fe20000010021 */
[----:B------:R-:W-:Y:S01]  /*3540*/  IADD3 R0, R11, 0x21, RZ ;  /* 0x000000210b007810 */ /* 0x000fe20007ffe0ff */
[----:B------:R-:W-:Y:S01]  /*3550*/  FFMA.FTZ R10, R5, R180, R35 ;  /* 0x000000b4050a7223 */ /* 0x000fe20000010023 */
[----:B------:R-:W-:Y:S01]  /*3560*/  FSEL R176, R9, -INF , !P2 ;  /* 0xff80000009b07808 */ /* 0x000fe20005000000 */
[----:B------:R-:W-:Y:S01]  /*3570*/  HMMA.16816.F32.BF16 R32, R20, R26, R48 ;  /* 0x0000001a1420723c */ /* 0x000fe20000041830 */
[----:B------:R-:W-:-:S02]  /*3580*/  FSEL R182, R8, -INF , !P0 ;  /* 0xff80000008b67808 */ /* 0x000fc40004000000 */
[----:B------:R-:W-:Y:S02]  /*3590*/  FSEL R159, R6, -INF , !P6 ;  /* 0xff800000069f7808 */ /* 0x000fe40007000000 */
[----:B------:R-:W-:Y:S01]  /*35a0*/  FSEL R170, R7, -INF , !P3 ;  /* 0xff80000007aa7808 */ /* 0x000fe20005800000 */
[-C--:B------:R-:W-:Y:S01]  /*35b0*/  FFMA.FTZ R7, R5, R180.reuse, R29 ;  /* 0x000000b405077223 */ /* 0x080fe2000001001d */
[C---:B------:R-:W-:Y:S01]  /*35c0*/  ISETP.GE.AND P2, PT, R2.reuse, R61, PT ;  /* 0x0000003d0200720c */ /* 0x040fe20003f46270 */
[C---:B--2---:R-:W-:Y:S01]  /*35d0*/  FFMA.FTZ R6, R3.reuse, R180, R44 ;  /* 0x000000b403067223 */ /* 0x044fe2000001002c */
        /* <DEDUP_REMOVED lines=8> */
[----:B------:R-:W-:Y:S01]  /*3660*/  HMMA.16816.F32.BF16 R28, R16, R26, R96 ;  /* 0x0000001a101c723c */ /* 0x000fe20000041860 */
[----:B------:R-:W-:Y:S01]  /*3670*/  FSEL R179, R7, -INF , !P5 ;  /* 0xff80000007b37808 */ /* 0x000fe20006800000 */
[----:B------:R-:W-:Y:S01]  /*3680*/  FFMA.FTZ R6, R3, R180, R38 ;  /* 0x000000b403067223 */ /* 0x000fe20000010026 */
[----:B------:R-:W-:Y:S01]  /*3690*/  FSEL R156, R2, -INF , !P4 ;  /* 0xff800000029c7808 */ /* 0x000fe20006000000 */
[----:B------:R-:W2:Y:S01]  /*36a0*/  LDSM.16.M88.4 R24, [R41+0x3000] ;  /* 0x003000002918783b */ /* 0x000ea20000000200 */
[----:B------:R-:W-:-:S02]  /*36b0*/  IADD3 R2, R11, 0x28, RZ ;  /* 0x000000280b027810 */ /* 0x000fc40007ffe0ff */
[----:B------:R-:W-:Y:S02]  /*36c0*/  FSEL R173, R10, -INF , !P1 ;  /* 0xff8000000aad7808 */ /* 0x000fe40004800000 */
[----:B------:R-:W4:Y:S01]  /*36d0*/  I2F R3, R2 ;  /* 0x0000000200037306 */ /* 0x000f220000201400 */
[C---:B------:R-:W-:Y:S02]  /*36e0*/  ISETP.GE.AND P1, PT, R0.reuse, R61, PT ;  /* 0x0000003d0000720c */ /* 0x040fe40003f26270 */
[C---:B------:R-:W-:Y:S02]  /*36f0*/  ISETP.GE.AND P5, PT, R0.reuse, R60, PT ;  /* 0x0000003c0000720c */ /* 0x040fe40003fa6270 */
[C---:B------:R-:W-:Y:S01]  /*3700*/  ISETP.GE.AND P4, PT, R0.reuse, R63, PT ;  /* 0x0000003f0000720c */ /* 0x040fe20003f86270 */
[C---:B-1----:R-:W-:Y:S01]  /*3710*/  FFMA.FTZ R7, R5.reuse, R180, R45 ;  /* 0x000000b405077223 */ /* 0x042fe2000001002d */
[----:B------:R-:W-:Y:S01]  /*3720*/  ISETP.GE.AND P2, PT, R0, R62, PT ;  /* 0x0000003e0000720c */ /* 0x000fe20003f46270 */
[----:B------:R-:W-:Y:S01]  /*3730*/  FFMA.FTZ R10, R5, R180, R47 ;  /* 0x000000b4050a7223 */ /* 0x000fe2000001002f */
[----:B------:R-:W-:Y:S01]  /*3740*/  IADD3 R0, R11, 0x29, RZ ;  /* 0x000000290b007810 */ /* 0x000fe20007ffe0ff */
[----:B---3--:R-:W-:Y:S01]  /*3750*/  HMMA.16816.F32.BF16 R44, R20, R12, R100 ;  /* 0x0000000c142c723c */ /* 0x008fe20000041864 */
[----:B------:R-:W-:-:S02]  /*3760*/  FSEL R169, R9, -INF , !P0 ;  /* 0xff80000009a97808 */ /* 0x000fc40004000000 */
[----:B------:R-:W-:Y:S02]  /*3770*/  FSEL R172, R8, -INF , !P6 ;  /* 0xff80000008ac7808 */ /* 0x000fe40007000000 */
[----:B------:R-:W-:Y:S01]  /*3780*/  FSEL R150, R6, -INF , !P3 ;  /* 0xff80000006967808 */ /* 0x000fe20005800000 */
[-C--:B----4-:R-:W-:Y:S01]  /*3790*/  FFMA.FTZ R6, R3, R180.reuse, R32 ;  /* 0x000000b403067223 */ /* 0x090fe20000010020 */
[----:B------:R-:W-:Y:S01]  /*37a0*/  FSEL R154, R7, -INF , !P1 ;  /* 0xff800000079a7808 */ /* 0x000fe20004800000 */
[-C--:B------:R-:W-:Y:S01]  /*37b0*/  FFMA.FTZ R7, R5, R180.reuse, R37 ;  /* 0x000000b405077223 */ /* 0x080fe20000010025 */
[C---:B------:R-:W-:Y:S01]  /*37c0*/  ISETP.GE.AND P0, PT, R2.reuse, R61, PT ;  /* 0x0000003d0200720c */ /* 0x040fe20003f06270 */
[C---:B------:R-:W-:Y:S01]  /*37d0*/  FFMA.FTZ R8, R3.reuse, R180, R28 ;  /* 0x000000b403087223 */ /* 0x040fe2000001001c */
[C---:B------:R-:W-:Y:S01]  /*37e0*/  ISETP.GE.AND P6, PT, R2.reuse, R60, PT ;  /* 0x0000003c0200720c */ /* 0x040fe20003fc6270 */
[----:B------:R-:W-:Y:S01]  /*37f0*/  FFMA.FTZ R9, R3, R180, R34 ;  /* 0x000000b403097223 */ /* 0x000fe20000010022 */
[----:B------:R-:W-:-:S02]  /*3800*/  ISETP.GE.AND P3, PT, R2, R63, PT ;  /* 0x0000003f0200720c */ /* 0x000fc40003f66270 */
[----:B------:R-:W-:Y:S01]  /*3810*/  ISETP.GE.AND P1, PT, R2, R62, PT ;  /* 0x0000003e0200720c */ /* 0x000fe20003f26270 */
[-C--:B------:R-:W-:Y:S01]  /*3820*/  FFMA.FTZ R2, R5, R180.reuse, R39 ;  /* 0x000000b405027223 */ /* 0x080fe20000010027 */
[----:B------:R-:W-:Y:S01]  /*3830*/  FSEL R152, R6, -INF , !P0 ;  /* 0xff80000006987808 */ /* 0x000fe20004000000 */
[----:B------:R-:W1:Y:S01]  /*3840*/  I2F R5, R0 ;  /* 0x0000000000057306 */ /* 0x000e620000201400 */
[----:B------:R-:W-:Y:S01]  /*3850*/  HMMA.16816.F32.BF16 R36, R16, R12, R104 ;  /* 0x0000000c1024723c */ /* 0x000fe20000041868 */
[----:B------:R-:W-:Y:S01]  /*3860*/  FFMA.FTZ R6, R3, R180, R30 ;  /* 0x000000b403067223 */ /* 0x000fe2000001001e */
[----:B------:R-:W-:Y:S02]  /*3870*/  FSEL R148, R2, -INF , !P2 ;  /* 0xff80000002947808 */ /* 0x000fe40005000000 */
[----:B------:R-:W-:Y:S02]  /*3880*/  IADD3 R2, R11, 0x30, RZ ;  /* 0x000000300b027810 */ /* 0x000fe40007ffe0ff */
[----:B------:R-:W-:-:S02]  /*3890*/  FSEL R168, R7, -INF , !P4 ;  /* 0xff80000007a87808 */ /* 0x000fc40006000000 */
[----:B------:R-:W3:Y:S01]  /*38a0*/  I2F R3, R2 ;  /* 0x0000000200037306 */ /* 0x000ee20000201400 */
[----:B------:R-:W-:Y:S02]  /*38b0*/  FSEL R157, R10, -INF , !P5 ;  /* 0xff8000000a9d7808 */ /* 0x000fe40006800000 */
[C---:B------:R-:W-:Y:S02]  /*38c0*/  ISETP.GE.AND P5, PT, R0.reuse, R61, PT ;  /* 0x0000003d0000720c */ /* 0x040fe40003fa6270 */
[C---:B------:R-:W-:Y:S01]  /*38d0*/  ISETP.GE.AND P4, PT, R0.reuse, R60, PT ;  /* 0x0000003c0000720c */ /* 0x040fe20003f86270 */
[CC--:B-1----:R-:W-:Y:S01]  /*38e0*/  FFMA.FTZ R7, R5.reuse, R180.reuse, R33 ;  /* 0x000000b405077223 */ /* 0x0c2fe20000010021 */
[C---:B------:R-:W-:Y:S01]  /*38f0*/  ISETP.GE.AND P2, PT, R0.reuse, R63, PT ;  /* 0x0000003f0000720c */ /* 0x040fe20003f46270 */
[----:B------:R-:W-:Y:S01]  /*3900*/  FFMA.FTZ R10, R5, R180, R35 ;  /* 0x000000b4050a7223 */ /* 0x000fe20000010023 */
[----:B------:R-:W-:Y:S01]  /*3910*/  ISETP.GE.AND P0, PT, R0, R62, PT ;  /* 0x0000003e0000720c */ /* 0x000fe20003f06270 */
[----:B------:R-:W-:Y:S01]  /*3920*/  HMMA.16816.F32.BF16 R32, R20, R14, R108 ;  /* 0x0000000e1420723c */ /* 0x000fe2000004186c */
[----:B------:R-:W-:-:S02]  /*3930*/  IADD3 R0, R11, 0x31, RZ ;  /* 0x000000310b007810 */ /* 0x000fc40007ffe0ff */
[----:B------:R-:W-:Y:S02]  /*3940*/  FSEL R153, R9, -INF , !P6 ;  /* 0xff80000009997808 */ /* 0x000fe40007000000 */
[----:B------:R-:W-:Y:S01]  /*3950*/  FSEL R155, R8, -INF , !P3 ;  /* 0xff800000089b7808 */ /* 0x000fe20005800000 */
[CC--:B---3--:R-:W-:Y:S01]  /*3960*/  FFMA.FTZ R9, R3.reuse, R180.reuse, R46 ;  /* 0x000000b403097223 */ /* 0x0c8fe2000001002e */
[----:B------:R-:W-:Y:S01]  /*3970*/  FSEL R129, R6, -INF , !P1 ;  /* 0xff80000006817808 */ /* 0x000fe20004800000 */
[-C--:B------:R-:W-:Y:S01]  /*3980*/  FFMA.FTZ R6, R3, R180.reuse, R44 ;  /* 0x000000b403067223 */ /* 0x080fe2000001002c */
[----:B------:R-:W-:Y:S01]  /*3990*/  FSEL R133, R7, -INF , !P5 ;  /* 0xff80000007857808 */ /* 0x000fe20006800000 */
[-C--:B------:R-:W-:Y:S01]  /*39a0*/  FFMA.FTZ R7, R5, R180.reuse, R29 ;  /* 0x000000b405077223 */ /* 0x080fe2000001001d */
[C---:B------:R-:W-:Y:S01]  /*39b0*/  ISETP.GE.AND P6, PT, R2.reuse, R61, PT ;  /* 0x0000003d0200720c */ /* 0x040fe20003fc6270 */
[----:B------:R-:W-:Y:S01]  /*39c0*/  FFMA.FTZ R8, R3, R180, R36 ;  /* 0x000000b403087223 */ /* 0x000fe20000010024 */
[----:B------:R-:W-:-:S02]  /*39d0*/  ISETP.GE.AND P3, PT, R2, R60, PT ;  /* 0x0000003c0200720c */ /* 0x000fc40003f66270 */
[C---:B------:R-:W-:Y:S02]  /*39e0*/  ISETP.GE.AND P1, PT, R2.reuse, R63, PT ;  /* 0x0000003f0200720c */ /* 0x040fe40003f26270 */
[----:B------:R-:W-:Y:S01]  /*39f0*/  ISETP.GE.AND P5, PT, R2, R62, PT ;  /* 0x0000003e0200720c */ /* 0x000fe20003fa6270 */
[-C--:B------:R-:W-:Y:S01]  /*3a00*/  FFMA.FTZ R2, R5, R180.reuse, R31 ;  /* 0x000000b405027223 */ /* 0x080fe2000001001f */
[----:B------:R-:W-:Y:S01]  /*3a10*/  FSEL R131, R6, -INF , !P6 ;  /* 0xff80000006837808 */ /* 0x000fe20007000000 */
[----:B------:R-:W1:Y:S01]  /*3a20*/  I2F R5, R0 ;  /* 0x0000000000057306 */ /* 0x000e620000201400 */
[----:B------:R-:W-:Y:S01]  /*3a30*/  HMMA.16816.F32.BF16 R28, R16, R14, R116 ;  /* 0x0000000e101c723c */ /* 0x000fe20000041874 */
[----:B------:R-:W-:Y:S01]  /*3a40*/  FFMA.FTZ R6, R3, R180, R38 ;  /* 0x000000b403067223 */ /* 0x000fe20000010026 */
[----:B------:R-:W-:Y:S01]  /*3a50*/  FSEL R109, R2, -INF , !P0 ;  /* 0xff800000026d7808 */ /* 0x000fe20004000000 */
[----:B------:R-:W3:Y:S01]  /*3a60*/  LDSM.16.M88.4 R12, [R41+0x3400] ;  /* 0x00340000290c783b */ /* 0x000ee20000000200 */
[----:B------:R-:W-:-:S02]  /*3a70*/  IADD3 R2, R11, 0x38, RZ ;  /* 0x000000380b027810 */ /* 0x000fc40007ffe0ff */
[----:B------:R-:W-:Y:S02]  /*3a80*/  FSEL R151, R7, -INF , !P2 ;  /* 0xff80000007977808 */ /* 0x000fe40005000000 */
[----:B------:R-:W4:Y:S01]  /*3a90*/  I2F R3, R2 ;  /* 0x0000000200037306 */ /* 0x000f220000201400 */
[----:B------:R-:W-:Y:S02]  /*3aa0*/  FSEL R149, R10, -INF , !P4 ;  /* 0xff8000000a957808 */ /* 0x000fe40006000000 */
[C---:B------:R-:W-:Y:S02]  /*3ab0*/  ISETP.GE.AND P4, PT, R0.reuse, R61, PT ;  /* 0x0000003d0000720c */ /* 0x040fe40003f86270 */
[C---:B------:R-:W-:Y:S01]  /*3ac0*/  ISETP.GE.AND P2, PT, R0.reuse, R60, PT ;  /* 0x0000003c0000720c */ /* 0x040fe20003f46270 */
[CC--:B-1----:R-:W-:Y:S01]  /*3ad0*/  FFMA.FTZ R7, R5.reuse, R180.reuse, R45 ;  /* 0x000000b405077223 */ /* 0x0c2fe2000001002d */
[C---:B------:R-:W-:Y:S01]  /*3ae0*/  ISETP.GE.AND P0, PT, R0.reuse, R63, PT ;  /* 0x0000003f0000720c */ /* 0x040fe20003f06270 */
[----:B------:R-:W-:Y:S01]  /*3af0*/  FFMA.FTZ R10, R5, R180, R47 ;  /* 0x000000b4050a7223 */ /* 0x000fe2000001002f */
[----:B------:R-:W-:Y:S01]  /*3b00*/  ISETP.GE.AND P6, PT, R0, R62, PT ;  /* 0x0000003e0000720c */ /* 0x000fe20003fc6270 */
[----:B--2---:R-:W-:Y:S01]  /*3b10*/  HMMA.16816.F32.BF16 R44, R20, R24, R112 ;  /* 0x00000018142c723c */ /* 0x004fe20000041870 */
[----:B------:R-:W-:-:S02]  /*3b20*/  IADD3 R0, R11, 0x39, RZ ;  /* 0x000000390b007810 */ /* 0x000fc40007ffe0ff */
[----:B------:R-:W-:Y:S02]  /*3b30*/  FSEL R116, R9, -INF , !P3 ;  /* 0xff80000009747808 */ /* 0x000fe40005800000 */
[----:B------:R-:W-:Y:S01]  /*3b40*/  FSEL R117, R8, -INF , !P1 ;  /* 0xff80000008757808 */ /* 0x000fe20004800000 */
[CC--:B----4-:R-:W-:Y:S01]  /*3b50*/  FFMA.FTZ R8, R3.reuse, R180.reuse, R28 ;  /* 0x000000b403087223 */ /* 0x0d0fe2000001001c */
        /* <DEDUP_REMOVED lines=14> */
[----:B------:R-:W-:Y:S02]  /*3c40*/  FSEL R101, R2, -INF , !P6 ;  /* 0xff80000002657808 */ /* 0x000fe40007000000 */
[----:B------:R-:W-:-:S02]  /*3c50*/  IADD3 R2, R11, 0x40, RZ ;  /* 0x000000400b027810 */ /* 0x000fc40007ffe0ff */
[----:B------:R-:W-:Y:S02]  /*3c60*/  FSEL R111, R7, -INF , !P0 ;  /* 0xff800000076f7808 */ /* 0x000fe40004000000 */
[----:B------:R-:W2:Y:S01]  /*3c70*/  I2F R3, R2 ;  /* 0x0000000200037306 */ /* 0x000ea20000201400 */
        /* <DEDUP_REMOVED lines=11> */
[CC--:B--2---:R-:W-:Y:S01]  /*3d30*/  FFMA.FTZ R9, R3.reuse, R180.reuse, R46 ;  /* 0x000000b403097223 */ /* 0x0c4fe2000001002e */
        /* <DEDUP_REMOVED lines=15> */
[----:B------:R-:W2:Y:S01]  /*3e30*/  LDSM.16.M88.4 R24, [R41+0x3800] ;  /* 0x003800002918783b */ /* 0x000ea20000000200 */
        /* <DEDUP_REMOVED lines=10> */
[----:B---3--:R-:W-:Y:S01]  /*3ee0*/  HMMA.16816.F32.BF16 R44, R20, R12, R140 ;  /* 0x0000000c142c723c */ /* 0x008fe2000004188c */
        /* <DEDUP_REMOVED lines=50> */
[----:B------:R-:W-:Y:S01]  /*4210*/  IADD3 R2, R11, 0x58, RZ ;  /* 0x000000580b027810 */ /* 0x000fe20007ffe0ff */
[----:B------:R-:W-:-:S04]  /*4220*/  DEPBAR.LE SB0, 0x0 ;  /* 0x000080000000791a */ /* 0x000fc80000000000 */
[----:B------:R-:W4:Y:S01]  /*4230*/  I2F R3, R2 ;  /* 0x0000000200037306 */ /* 0x000f220000201400 */
[----:B------:R-:W-:Y:S02]  /*4240*/  FSEL R88, R7, -INF , !P1 ;  /* 0xff80000007587808 */ /* 0x000fe40004800000 */
[----:B------:R-:W-:Y:S02]  /*4250*/  FSEL R87, R10, -INF , !P3 ;  /* 0xff8000000a577808 */ /* 0x000fe40005800000 */
[C---:B------:R-:W-:Y:S01]  /*4260*/  ISETP.GE.AND P3, PT, R0.reuse, R61, PT ;  /* 0x0000003d0000720c */ /* 0x040fe20003f66270 */
[C---:B-1----:R-:W-:Y:S01]  /*4270*/  FFMA.FTZ R7, R5.reuse, R180, R45 ;  /* 0x000000b405077223 */ /* 0x042fe2000001002d */
[C---:B------:R-:W-:Y:S01]  /*4280*/  ISETP.GE.AND P1, PT, R0.reuse, R60, PT ;  /* 0x0000003c0000720c */ /* 0x040fe20003f26270 */
[----:B------:R-:W-:Y:S01]  /*4290*/  FFMA.FTZ R10, R5, R180, R47 ;  /* 0x000000b4050a7223 */ /* 0x000fe2000001002f */
[C---:B------:R-:W-:Y:S01]  /*42a0*/  ISETP.GE.AND P5, PT, R0.reuse, R63, PT ;  /* 0x0000003f0000720c */ /* 0x040fe20003fa6270 */
[----:B--2---:R-:W-:Y:S01]  /*42b0*/  HMMA.16816.F32.BF16 R44, R20, R24, R184 ;  /* 0x00000018142c723c */ /* 0x004fe200000418b8 */
[----:B------:R-:W-:Y:S01]  /*42c0*/  BAR.SYNC.DEFER_BLOCKING 0x0 ;  /* 0x0000000000007b1d */ /* 0x000fe20000010000 */
[----:B------:R-:W-:-:S02]  /*42d0*/  ISETP.GE.AND P4, PT, R0, R62, PT ;  /* 0x0000003e0000720c */ /* 0x000fc40003f86270 */
[----:B------:R-:W-:Y:S02]  /*42e0*/  IADD3 R0, R11, 0x59, RZ ;  /* 0x000000590b007810 */ /* 0x000fe40007ffe0ff */
[----:B------:R-:W-:Y:S01]  /*42f0*/  FSEL R82, R9, -INF , !P2 ;  /* 0xff80000009527808 */ /* 0x000fe20005000000 */
[CC--:B----4-:R-:W-:Y:S01]  /*4300*/  FFMA.FTZ R9, R3.reuse, R180.reuse, R34 ;  /* 0x000000b403097223 */ /* 0x0d0fe20000010022 */
[----:B------:R-:W-:Y:S01]  /*4310*/  FSEL R85, R8, -INF , !P0 ;  /* 0xff80000008557808 */ /* 0x000fe20004000000 */
[CC--:B------:R-:W-:Y:S01]  /*4320*/  FFMA.FTZ R8, R3.reuse, R180.reuse, R28 ;  /* 0x000000b403087223 */ /* 0x0c0fe2000001001c */
[----:B------:R-:W-:Y:S01]  /*4330*/  FSEL R70, R6, -INF , !P6 ;  /* 0xff80000006467808 */ /* 0x000fe20007000000 */
[-C--:B------:R-:W-:Y:S01]  /*4340*/  FFMA.FTZ R6, R3, R180.reuse, R32 ;  /* 0x000000b403067223 */ /* 0x080fe20000010020 */
[----:B------:R-:W-:Y:S01]  /*4350*/  FSEL R76, R7, -INF , !P3 ;  /* 0xff800000074c7808 */ /* 0x000fe20005800000 */
[----:B------:R-:W-:Y:S01]  /*4360*/  FFMA.FTZ R7, R5, R180, R37 ;  /* 0x000000b405077223 */ /* 0x000fe20000010025 */
[----:B------:R-:W-:-:S02]  /*4370*/  ISETP.GE.AND P2, PT, R2, R61, PT ;  /* 0x0000003d0200720c */ /* 0x000fc40003f46270 */
[C---:B------:R-:W-:Y:S02]  /*4380*/  ISETP.GE.AND P0, PT, R2.reuse, R60, PT ;  /* 0x0000003c0200720c */ /* 0x040fe40003f06270 */
[C---:B------:R-:W-:Y:S02]  /*4390*/  ISETP.GE.AND P6, PT, R2.reuse, R63, PT ;  /* 0x0000003f0200720c */ /* 0x040fe40003fc6270 */
[----:B------:R-:W-:Y:S01]  /*43a0*/  ISETP.GE.AND P3, PT, R2, R62, PT ;  /* 0x0000003e0200720c */ /* 0x000fe20003f66270 */
[-C--:B------:R-:W-:Y:S01]  /*43b0*/  FFMA.FTZ R2, R5, R180.reuse, R39 ;  /* 0x000000b405027223 */ /* 0x080fe20000010027 */
[----:B------:R-:W-:Y:S01]  /*43c0*/  FSEL R73, R6, -INF , !P2 ;  /* 0xff80000006497808 */ /* 0x000fe20005000000 */
[----:B------:R-:W1:Y:S01]  /*43d0*/  I2F R5, R0 ;  /* 0x0000000000057306 */ /* 0x000e620000201400 */
[----:B------:R-:W-:Y:S01]  /*43e0*/  FFMA.FTZ R6, R3, R180, R30 ;  /* 0x000000b403067223 */ /* 0x000fe2000001001e */
[----:B------:R-:W-:Y:S01]  /*43f0*/  HMMA.16816.F32.BF16 R36, R16, R24, R216 ;  /* 0x000000181024723c */ /* 0x000fe200000418d8 */
[----:B------:R-:W-:-:S02]  /*4400*/  FSEL R67, R2, -INF , !P4 ;  /* 0xff80000002437808 */ /* 0x000fc40006000000 */
[----:B------:R-:W-:Y:S02]  /*4410*/  IADD3 R2, R11, 0x60, RZ ;  /* 0x000000600b027810 */ /* 0x000fe40007ffe0ff */
        /* <DEDUP_REMOVED lines=13> */
[CC--:B--2---:R-:W-:Y:S01]  /*44f0*/  FFMA.FTZ R8, R3.reuse, R180.reuse, R46 ;  /* 0x000000b403087223 */ /* 0x0c4fe2000001002e */
[----:B------:R-:W-:Y:S01]  /*4500*/  FSEL R58, R6, -INF , !P3 ;  /* 0xff800000063a7808 */ /* 0x000fe20005800000 */
[-C--:B------:R-:W-:Y:S01]  /*4510*/  FFMA.FTZ R6, R3, R180.reuse, R44 ;  /* 0x000000b403067223 */ /* 0x080fe2000001002c */
[----:B------:R-:W-:Y:S01]  /*4520*/  FSEL R68, R7, -INF , !P1 ;  /* 0xff80000007447808 */ /* 0x000fe20004800000 */
[CC--:B------:R-:W-:Y:S01]  /*4530*/  FFMA.FTZ R7, R5.reuse, R180.reuse, R29 ;  /* 0x000000b405077223 */ /* 0x0c0fe2000001001d */
[C---:B------:R-:W-:Y:S01]  /*4540*/  ISETP.GE.AND P0, PT, R2.reuse, R61, PT ;  /* 0x0000003d0200720c */ /* 0x040fe20003f06270 */
[----:B------:R-:W-:Y:S01]  /*4550*/  FFMA.FTZ R5, R5, R180, R31 ;  /* 0x000000b405057223 */ /* 0x000fe2000001001f */
[C---:B------:R-:W-:Y:S01]  /*4560*/  ISETP.GE.AND P6, PT, R2.reuse, R60, PT ;  /* 0x0000003c0200720c */ /* 0x040fe20003fc6270 */
[----:B------:R-:W-:Y:S01]  /*4570*/  HMMA.16816.F32.BF16 R28, R20, R26, R212 ;  /* 0x0000001a141c723c */ /* 0x000fe200000418d4 */
[----:B------:R-:W-:-:S02]  /*4580*/  ISETP.GE.AND P3, PT, R2, R63, PT ;  /* 0x0000003f0200720c */ /* 0x000fc40003f66270 */
[----:B------:R-:W-:Y:S02]  /*4590*/  ISETP.GE.AND P1, PT, R2, R62, PT ;  /* 0x0000003e0200720c */ /* 0x000fe40003f26270 */
[----:B------:R-:W1:Y:S01]  /*45a0*/  I2F R2, R0 ;  /* 0x0000000000027306 */ /* 0x000e620000201400 */
[----:B------:R-:W-:Y:S02]  /*45b0*/  FSEL R71, R10, -INF , !P5 ;  /* 0xff8000000a477808 */ /* 0x000fe40006800000 */
[----:B------:R-:W-:Y:S01]  /*45c0*/  FSEL R72, R7, -INF , !P4 ;  /* 0xff80000007487808 */ /* 0x000fe20006000000 */
[-C--:B------:R-:W-:Y:S01]  /*45d0*/  FFMA.FTZ R7, R3, R180.reuse, R36 ;  /* 0x000000b403077223 */ /* 0x080fe20000010024 */
[----:B------:R-:W-:Y:S01]  /*45e0*/  FSEL R55, R5, -INF , !P2 ;  /* 0xff80000005377808 */ /* 0x000fe20005000000 */
[----:B------:R-:W-:Y:S01]  /*45f0*/  FFMA.FTZ R5, R3, R180, R38 ;  /* 0x000000b403057223 */ /* 0x000fe20000010026 */
[----:B------:R-:W-:Y:S01]  /*4600*/  FSEL R64, R6, -INF , !P0 ;  /* 0xff80000006407808 */ /* 0x000fe20004000000 */
[----:B------:R-:W-:Y:S01]  /*4610*/  HMMA.16816.F32.BF16 R24, R16, R26, R228 ;  /* 0x0000001a1018723c */ /* 0x000fe200000418e4 */
[----:B------:R-:W-:-:S02]  /*4620*/  ISETP.GE.AND P5, PT, R0, R61, PT ;  /* 0x0000003d0000720c */ /* 0x000fc40003fa6270 */
[C---:B------:R-:W-:Y:S02]  /*4630*/  ISETP.GE.AND P4, PT, R0.reuse, R60, PT ;  /* 0x0000003c0000720c */ /* 0x040fe40003f86270 */
[C---:B------:R-:W-:Y:S02]  /*4640*/  ISETP.GE.AND P2, PT, R0.reuse, R63, PT ;  /* 0x0000003f0000720c */ /* 0x040fe40003f46270 */
[----:B------:R-:W-:Y:S01]  /*4650*/  ISETP.GE.AND P0, PT, R0, R62, PT ;  /* 0x0000003e0000720c */ /* 0x000fe20003f06270 */
[CC--:B-1----:R-:W-:Y:S01]  /*4660*/  FFMA.FTZ R6, R2.reuse, R180.reuse, R45 ;  /* 0x000000b402067223 */ /* 0x0c2fe2000001002d */
[----:B------:R-:W-:Y:S01]  /*4670*/  IADD3 R0, R11, 0x68, RZ ;  /* 0x000000680b007810 */ /* 0x000fe20007ffe0ff */
[-C--:B------:R-:W-:Y:S01]  /*4680*/  FFMA.FTZ R9, R2, R180.reuse, R47 ;  /* 0x000000b402097223 */ /* 0x080fe2000001002f */
[----:B------:R-:W-:Y:S01]  /*4690*/  FSEL R66, R8, -INF , !P6 ;  /* 0xff80000008427808 */ /* 0x000fe20007000000 */
[----:B------:R-:W-:Y:S01]  /*46a0*/  HMMA.16816.F32.BF16 R16, R16, R14, R240 ;  /* 0x0000000e1010723c */ /* 0x000fe200000418f0 */
[----:B------:R-:W1:Y:S01]  /*46b0*/  I2F R3, R0 ;  /* 0x0000000000037306 */ /* 0x000e620000201400 */
[----:B------:R-:W-:Y:S01]  /*46c0*/  FSEL R69, R7, -INF , !P3 ;  /* 0xff80000007457808 */ /* 0x000fe20005800000 */
[CC--:B------:R-:W-:Y:S01]  /*46d0*/  FFMA.FTZ R7, R2.reuse, R180.reuse, R37 ;  /* 0x000000b402077223 */ /* 0x0c0fe20000010025 */
[----:B------:R-:W-:Y:S01]  /*46e0*/  FSEL R51, R5, -INF , !P1 ;  /* 0xff80000005337808 */ /* 0x000fe20004800000 */
[----:B------:R-:W-:Y:S01]  /*46f0*/  FFMA.FTZ R5, R2, R180, R39 ;  /* 0x000000b402057223 */ /* 0x000fe20000010027 */
[----:B------:R-:W-:-:S02]  /*4700*/  FSEL R56, R6, -INF , !P5 ;  /* 0xff80000006387808 */ /* 0x000fc40006800000 */
[C---:B------:R-:W-:Y:S01]  /*4710*/  ISETP.GE.AND P6, PT, R0.reuse, R61, PT ;  /* 0x0000003d0000720c */ /* 0x040fe20003fc6270 */
[C---:B------:R-:W-:Y:S01]  /*4720*/  HMMA.16816.F32.BF16 R36, R20.reuse, R12, R224 ;  /* 0x0000000c1424723c */ /* 0x040fe200000418e0 */
[C---:B------:R-:W-:Y:S02]  /*4730*/  ISETP.GE.AND P3, PT, R0.reuse, R60, PT ;  /* 0x0000003c0000720c */ /* 0x040fe40003f66270 */
[C---:B------:R-:W-:Y:S02]  /*4740*/  ISETP.GE.AND P1, PT, R0.reuse, R63, PT ;  /* 0x0000003f0000720c */ /* 0x040fe40003f26270 */
[----:B------:R-:W-:Y:S02]  /*4750*/  ISETP.GE.AND P5, PT, R0, R62, PT ;  /* 0x0000003e0000720c */ /* 0x000fe40003fa6270 */
[----:B------:R-:W-:Y:S01]  /*4760*/  FSEL R59, R9, -INF , !P4 ;  /* 0xff800000093b7808 */ /* 0x000fe20006000000 */
[-C--:B-1----:R-:W-:Y:S01]  /*4770*/  FFMA.FTZ R6, R3, R180.reuse, R28 ;  /* 0x000000b403067223 */ /* 0x082fe2000001001c */
        /* <DEDUP_REMOVED lines=9> */
[----:B------:R-:W-:-:S02]  /*4810*/  ISETP.GE.AND P4, PT, R0, R61, PT ;  /* 0x0000003d0000720c */ /* 0x000fc40003f86270 */
[C---:B------:R-:W-:Y:S02]  /*4820*/  ISETP.GE.AND P2, PT, R0.reuse, R60, PT ;  /* 0x0000003c0000720c */ /* 0x040fe40003f46270 */
[C---:B------:R-:W-:Y:S02]  /*4830*/  ISETP.GE.AND P0, PT, R0.reuse, R63, PT ;  /* 0x0000003f0000720c */ /* 0x040fe40003f06270 */
[----:B------:R-:W-:Y:S02]  /*4840*/  ISETP.GE.AND P6, PT, R0, R62, PT ;  /* 0x0000003e0000720c */ /* 0x000fe40003fc6270 */
[----:B------:R-:W-:Y:S02]  /*4850*/  FSEL R54, R5, -INF , !P3 ;  /* 0xff80000005367808 */ /* 0x000fe40005800000 */
[----:B------:R-:W-:Y:S01]  /*4860*/  FSEL R57, R8, -INF , !P1 ;  /* 0xff80000008397808 */ /* 0x000fe20004800000 */
[CC--:B-1----:R-:W-:Y:S01]  /*4870*/  FFMA.FTZ R3, R2.reuse, R180.reuse, R29 ;  /* 0x000000b402037223 */ /* 0x0c2fe2000001001d */
[----:B------:R-:W-:Y:S01]  /*4880*/  IADD3 R0, R11, 0x70, RZ ;  /* 0x000000700b007810 */ /* 0x000fe20007ffe0ff */
[----:B------:R-:W-:Y:S01]  /*4890*/  FFMA.FTZ R5, R2, R180, R25 ;  /* 0x000000b402057223 */ /* 0x000fe20000010019 */
[----:B------:R-:W-:-:S02]  /*48a0*/  FSEL R41, R6, -INF , !P5 ;  /* 0xff80000006297808 */ /* 0x000fc40006800000 */
[----:B------:R-:W1:Y:S01]  /*48b0*/  I2F R7, R0 ;  /* 0x0000000000077306 */ /* 0x000e620000201400 */
[----:B------:R-:W-:Y:S01]  /*48c0*/  FSEL R49, R3, -INF , !P4 ;  /* 0xff80000003317808 */ /* 0x000fe20006000000 */
[-C--:B------:R-:W-:Y:S01]  /*48d0*/  FFMA.FTZ R3, R2, R180.reuse, R31 ;  /* 0x000000b402037223 */ /* 0x080fe2000001001f */
[----:B------:R-:W-:Y:S01]  /*48e0*/  ISETP.GE.AND P3, PT, R0, R61, PT ;  /* 0x0000003d0000720c */ /* 0x000fe20003f66270 */
[----:B------:R-:W-:Y:S01]  /*48f0*/  FFMA.FTZ R2, R2, R180, R27 ;  /* 0x000000b402027223 */ /* 0x000fe2000001001b */
[C---:B------:R-:W-:Y:S02]  /*4900*/  ISETP.GE.AND P1, PT, R0.reuse, R60, PT ;  /* 0x0000003c0000720c */ /* 0x040fe40003f26270 */
[C---:B------:R-:W-:Y:S02]  /*4910*/  ISETP.GE.AND P5, PT, R0.reuse, R63, PT ;  /* 0x0000003f0000720c */ /* 0x040fe40003fa6270 */
[----:B------:R-:W-:Y:S02]  /*4920*/  ISETP.GE.AND P4, PT, R0, R62, PT ;  /* 0x0000003e0000720c */ /* 0x000fe40003f86270 */
[----:B------:R-:W-:-:S02]  /*4930*/  FSEL R50, R3, -INF , !P2 ;  /* 0xff80000003327808 */ /* 0x000fc40005000000 */
[----:B------:R-:W-:Y:S02]  /*4940*/  FSEL R52, R5, -INF , !P0 ;  /* 0xff80000005347808 */ /* 0x000fe40004000000 */
[----:B------:R-:W-:Y:S01]  /*4950*/  FSEL R31, R2, -INF , !P6 ;  /* 0xff800000021f7808 */ /* 0x000fe20007000000 */
[-C--:B-1----:R-:W-:Y:S01]  /*4960*/  FFMA.FTZ R3, R7, R180.reuse, R36 ;  /* 0x000000b407037223 */ /* 0x082fe20000010024 */
[----:B------:R-:W-:Y:S01]  /*4970*/  IADD3 R0, R11, 0x71, RZ ;  /* 0x000000710b007810 */ /* 0x000fe20007ffe0ff */
[CC--:B------:R-:W-:Y:S02]  /*4980*/  FFMA.FTZ R6, R7.reuse, R180.reuse, R38 ;  /* 0x000000b407067223 */ /* 0x0c0fe40000010026 */
[-C--:B------:R-:W-:Y:S01]  /*4990*/  FFMA.FTZ R5, R7, R180.reuse, R32 ;  /* 0x000000b407057223 */ /* 0x080fe20000010020 */
[----:B------:R1:W2:Y:S01]  /*49a0*/  I2F R8, R0 ;  /* 0x0000000000087306 */ /* 0x0002a20000201400 */
[----:B------:R-:W-:Y:S01]  /*49b0*/  FSEL R43, R3, -INF , !P3 ;  /* 0xff800000032b7808 */ /* 0x000fe20005800000 */
[----:B------:R-:W-:Y:S01]  /*49c0*/  FFMA.FTZ R3, R7, R180, R34 ;  /* 0x000000b407037223 */ /* 0x000fe20000010022 */
[----:B------:R-:W-:-:S02]  /*49d0*/  ISETP.GE.AND P2, PT, R0, R61, PT ;  /* 0x0000003d0000720c */ /* 0x000fc40003f46270 */
[C---:B------:R-:W-:Y:S02]  /*49e0*/  ISETP.GE.AND P0, PT, R0.reuse, R60, PT ;  /* 0x0000003c0000720c */ /* 0x040fe40003f06270 */
[C---:B------:R-:W-:Y:S02]  /*49f0*/  ISETP.GE.AND P6, PT, R0.reuse, R63, PT ;  /* 0x0000003f0000720c */ /* 0x040fe40003fc6270 */
[----:B------:R-:W-:Y:S02]  /*4a00*/  ISETP.GE.AND P3, PT, R0, R62, PT ;  /* 0x0000003e0000720c */ /* 0x000fe40003f66270 */
[----:B------:R-:W-:Y:S02]  /*4a10*/  FSEL R46, R6, -INF , !P1 ;  /* 0xff800000062e7808 */ /* 0x000fe40004800000 */
[----:B------:R-:W-:Y:S01]  /*4a20*/  I2F R6, R11 ;  /* 0x0000000b00067306 */ /* 0x000fe20000201400 */
[----:B------:R-:W-:Y:S02]  /*4a30*/  FSEL R47, R5, -INF , !P5 ;  /* 0xff800000052f7808 */ /* 0x000fe40006800000 */
[----:B-1----:R-:W-:Y:S01]  /*4a40*/  IADD3 R0, R11, 0x78, RZ ;  /* 0x000000780b007810 */ /* 0x002fe20007ffe0ff */
[CC--:B--2---:R-:W-:Y:S01]  /*4a50*/  FFMA.FTZ R7, R8.reuse, R180.reuse, R37 ;  /* 0x000000b408077223 */ /* 0x0c4fe20000010025 */
[----:B------:R-:W-:Y:S01]  /*4a60*/  FSEL R29, R3, -INF , !P4 ;  /* 0xff800000031d7808 */ /* 0x000fe20006000000 */
[-C--:B------:R-:W-:Y:S01]  /*4a70*/  FFMA.FTZ R3, R8, R180.reuse, R33 ;  /* 0x000000b408037223 */ /* 0x080fe20000010021 */
[----:B------:R-:W-:Y:S01]  /*4a80*/  ISETP.GE.AND P1, PT, R0, R61, PT ;  /* 0x0000003d0000720c */ /* 0x000fe20003f26270 */
[----:B------:R1:W2:Y:S01]  /*4a90*/  I2F R2, R0 ;  /* 0x0000000000027306 */ /* 0x0002a20000201400 */
[----:B------:R-:W-:Y:S01]  /*4aa0*/  FSEL R30, R7, -INF , !P2 ;  /* 0xff800000071e7808 */ /* 0x000fe20005000000 */
[----:B------:R-:W-:Y:S01]  /*4ab0*/  FFMA.FTZ R9, R8, R180, R39 ;  /* 0x000000b408097223 */ /* 0x000fe20000010027 */
[----:B------:R-:W-:-:S02]  /*4ac0*/  ISETP.GE.AND P5, PT, R0, R60, PT ;  /* 0x0000003c0000720c */ /* 0x000fc40003fa6270 */
[C---:B------:R-:W-:Y:S02]  /*4ad0*/  ISETP.GE.AND P4, PT, R0.reuse, R63, PT ;  /* 0x0000003f0000720c */ /* 0x040fe40003f86270 */
[----:B------:R-:W-:Y:S02]  /*4ae0*/  ISETP.GE.AND P2, PT, R0, R62, PT ;  /* 0x0000003e0000720c */ /* 0x000fe40003f46270 */
[----:B------:R-:W-:Y:S02]  /*4af0*/  FSEL R45, R3, -INF , !P6 ;  /* 0xff800000032d7808 */ /* 0x000fe40007000000 */
[----:B------:R-:W-:Y:S02]  /*4b00*/  ISETP.GE.AND P6, PT, R11, R60, PT ;  /* 0x0000003c0b00720c */ /* 0x000fe40003fc6270 */
[----:B------:R-:W-:Y:S02]  /*4b10*/  FSEL R44, R9, -INF , !P0 ;  /* 0xff800000092c7808 */ /* 0x000fe40004000000 */
[----:B------:R-:W-:Y:S01]  /*4b20*/  ISETP.GE.AND P0, PT, R11, R61, PT ;  /* 0x0000003d0b00720c */ /* 0x000fe20003f06270 */
[----:B-1----:R-:W-:-:S02]  /*4b30*/  FFMA.FTZ R0, R8, R180, R35 ;  /* 0x000000b408007223 */ /* 0x002fc40000010023 */
[CC--:B--2---:R-:W-:Y:S02]  /*4b40*/  FFMA.FTZ R5, R2.reuse, R180.reuse, R20 ;  /* 0x000000b402057223 */ /* 0x0c4fe40000010014 */
[-C--:B------:R-:W-:Y:S01]  /*4b50*/  FFMA.FTZ R7, R2, R180.reuse, R22 ;  /* 0x000000b402077223 */ /* 0x080fe20000010016 */
[----:B------:R-:W-:Y:S01]  /*4b60*/  FSEL R26, R0, -INF , !P3 ;  /* 0xff800000001a7808 */ /* 0x000fe20005800000 */
[-C--:B------:R-:W-:Y:S01]  /*4b70*/  FFMA.FTZ R3, R2, R180.reuse, R18 ;  /* 0x000000b402037223 */ /* 0x080fe20000010012 */
[----:B------:R-:W-:Y:S01]  /*4b80*/  IADD3 R0, R11, 0x79, RZ ;  /* 0x000000790b007810 */ /* 0x000fe20007ffe0ff */
[-C--:B------:R-:W-:Y:S01]  /*4b90*/  FFMA.FTZ R8, R6, R180.reuse, R134 ;  /* 0x000000b406087223 */ /* 0x080fe20000010086 */
[----:B------:R-:W-:Y:S01]  /*4ba0*/  FSEL R22, R5, -INF , !P1 ;  /* 0xff80000005167808 */ /* 0x000fe20004800000 */
[-C--:B------:R-:W-:Y:S01]  /*4bb0*/  FFMA.FTZ R5, R2, R180.reuse, R16 ;  /* 0x000000b402057223 */ /* 0x080fe20000010010 */
[----:B------:R-:W-:Y:S01]  /*4bc0*/  FSEL R18, R3, -INF , !P2 ;  /* 0xff80000003127808 */ /* 0x000fe20005000000 */
[----:B------:R-:W1:Y:S01]  /*4bd0*/  I2F R2, R0 ;  /* 0x0000000000027306 */ /* 0x000e620000201400 */
[----:B------:R-:W-:Y:S01]  /*4be0*/  FSEL R20, R8, -INF , !P6 ;  /* 0xff80000008147808 */ /* 0x000fe20007000000 */
[----:B------:R-:W-:Y:S01]  /*4bf0*/  FFMA.FTZ R3, R6, R180, R132 ;  /* 0x000000b406037223 */ /* 0x000fe20000010084 */
[----:B------:R-:W-:-:S02]  /*4c00*/  ISETP.GE.AND P6, PT, R135, 0x2, PT ;  /* 0x000000028700780c */ /* 0x000fc40003fc6270 */
[----:B------:R-:W-:Y:S01]  /*4c10*/  FSEL R40, R7, -INF , !P5 ;  /* 0xff80000007287808 */ /* 0x000fe20006800000 */
[----:B------:R-:W-:Y:S01]  /*4c20*/  FFMA.FTZ R7, R6, R180, R128 ;  /* 0x000000b406077223 */ /* 0x000fe20000010080 */
[----:B------:R-:W-:Y:S02]  /*4c30*/  FSEL R42, R5, -INF , !P4 ;  /* 0xff800000052a7808 */ /* 0x000fe40006000000 */
[----:B------:R-:W-:Y:S02]  /*4c40*/  FSEL R16, R3, -INF , !P0 ;  /* 0xff80000003107808 */ /* 0x000fe40004000000 */
[C---:B------:R-:W-:Y:S02]  /*4c50*/  ISETP.GE.AND P5, PT, R0.reuse, R61, PT ;  /* 0x0000003d0000720c */ /* 0x040fe40003fa6270 */
[C---:B------:R-:W-:Y:S02]  /*4c60*/  ISETP.GE.AND P4, PT, R0.reuse, R60, PT ;  /* 0x0000003c0000720c */ /* 0x040fe40003f86270 */
[-C--:B------:R-:W-:Y:S01]  /*4c70*/  ISETP.GE.AND P2, PT, R0, R63.reuse, PT ;  /* 0x0000003f0000720c */ /* 0x080fe20003f46270 */
[----:B-1----:R-:W-:Y:S01]  /*4c80*/  FFMA.FTZ R5, R2, R180, R23 ;  /* 0x000000b402057223 */ /* 0x002fe20000010017 */
[----:B------:R-:W-:Y:S01]  /*4c90*/  ISETP.GE.AND P0, PT, R0, R62, PT ;  /* 0x0000003e0000720c */ /* 0x000fe20003f06270 */
[-C--:B------:R-:W-:Y:S01]  /*4ca0*/  FFMA.FTZ R0, R6, R180.reuse, R130 ;  /* 0x000000b406007223 */ /* 0x080fe20000010082 */
[C---:B------:R-:W-:Y:S01]  /*4cb0*/  ISETP.GE.AND P3, PT, R11.reuse, R63, PT ;  /* 0x0000003f0b00720c */ /* 0x040fe20003f66270 */
[C---:B------:R-:W-:Y:S01]  /*4cc0*/  FFMA.FTZ R6, R2.reuse, R180, R21 ;  /* 0x000000b402067223 */ /* 0x040fe20000010015 */
[----:B------:R-:W-:Y:S01]  /*4cd0*/  ISETP.GE.AND P1, PT, R11, R62, PT ;  /* 0x0000003e0b00720c */ /* 0x000fe20003f26270 */
[CC--:B------:R-:W-:Y:S01]  /*4ce0*/  FFMA.FTZ R3, R2.reuse, R180.reuse, R17 ;  /* 0x000000b402037223 */ /* 0x0c0fe20000010011 */
[----:B------:R-:W-:Y:S01]  /*4cf0*/  FSEL R33, R7, -INF , !P3 ;  /* 0xff80000007217808 */ /* 0x000fe20005800000 */
[----:B------:R-:W-:Y:S01]  /*4d00*/  FFMA.FTZ R2, R2, R180, R19 ;  /* 0x000000b402027223 */ /* 0x000fe20000010013 */
[----:B------:R-:W-:-:S02]  /*4d10*/  FSEL R24, R0, -INF , !P1 ;  /* 0xff80000000187808 */ /* 0x000fc40004800000 */
[----:B------:R-:W-:Y:S02]  /*4d20*/  FSEL R19, R6, -INF , !P5 ;  /* 0xff80000006137808 */ /* 0x000fe40006800000 */
[----:B------:R-:W-:Y:S02]  /*4d30*/  FSEL R34, R5, -INF , !P4 ;  /* 0xff80000005227808 */ /* 0x000fe40006000000 */
[----:B------:R-:W-:Y:S02]  /*4d40*/  FSEL R35, R3, -INF , !P2 ;  /* 0xff80000003237808 */ /* 0x000fe40005000000 */
[----:B------:R-:W-:Y:S01]  /*4d50*/  FSEL R15, R2, -INF , !P0 ;  /* 0xff800000020f7808 */ /* 0x000fe20004000000 */
[----:B------:R-:W-:Y:S05]  /*4d60*/  @!P6 BRA `(.L_x_502) ;  /* 0x000003400000e947 */ /* 0x000fea0003800000 */
[----:B------:R-:W2:Y:S04]  /*4d70*/  LDL R114, [R1+0x2a0] ;  /* 0x0002a00001727983 */ /* 0x000ea80000100800 */
[----:B------:R-:W2:Y:S04]  /*4d80*/  LDL R115, [R1+0x2cc] ;  /* 0x0002cc0001737983 */ /* 0x000ea80000100800 */
[----:B------:R-:W3:Y:S01]  /*4d90*/  LDL.64 R118, [R1+0x2d8] ;  /* 0x0002d80001767983 */ /* 0x000ee20000100a00 */
[----:B------:R-:W-:-:S04]  /*4da0*/  IADD3 R2, R135, -0x2, RZ ;  /* 0xfffffffe87027810 */ /* 0x000fc80007ffe0ff */
[----:B------:R-:W-:Y:S01]  /*4db0*/  SHF.R.S32.HI R0, RZ, 0x1f, R2 ;  /* 0x0000001fff007819 */ /* 0x000fe20000011402 */
[----:B------:R-:W-:-:S04]  /*4dc0*/  IMAD R6, R252, R2, RZ ;  /* 0x00000002fc067224 */ /* 0x000fc800078e02ff */
[-C--:B------:R-:W-:Y:S01]  /*4dd0*/  IMAD R6, R0, R245.reuse, R6 ;  /* 0x000000f500067224 */ /* 0x080fe200078e0206 */
[----:B------:R-:W-:Y:S01]  /*4de0*/  BSSY B0, `(.L_x_503) ;  /* 0x000002b000007945 */ /* 0x000fe20003800000 */
[----:B--2---:R-:W-:Y:S01]  /*4df0*/  ISETP.GE.AND P0, PT, R115, R114, PT ;  /* 0x000000727300720c */ /* 0x004fe20003f06270 */
[----:B---3--:R-:W-:-:S04]  /*4e00*/  IMAD.WIDE.U32 R2, R2, R245, R118 ;  /* 0x000000f502027225 */ /* 0x008fc800078e0076 */
[----:B------:R-:W-:-:S08]  /*4e10*/  IMAD.IADD R7, R3, 0x1, R6 ;  /* 0x0000000103077824 */ /* 0x000fd000078e0206 */
[-C--:B------:R-:W-:Y:S02]  /*4e20*/  @!P0 IADD3 R5, P1, R211, R2.reuse, RZ ;  /* 0x00000002d3058210 */ /* 0x080fe40007f3e0ff */
[----:B------:R-:W-:Y:S02]  /*4e30*/  @!P0 LEA R0, P2, R250, R2, 0x6 ;  /* 0x00000002fa008211 */ /* 0x000fe400078430ff */
[-C--:B------:R-:W-:Y:S01]  /*4e40*/  @!P0 LEA R12, P4, R2, R248.reuse, 0x1 ;  /* 0x000000f8020c8211 */ /* 0x080fe200078808ff */
[----:B------:R-:W-:Y:S01]  /*4e50*/  @!P0 IMAD.X R9, R220, 0x1, R7, P1 ;  /* 0x00000001dc098824 */ /* 0x000fe200008e0607 */
[-C--:B------:R-:W-:Y:S02]  /*4e60*/  @!P0 LEA R10, P3, R5, R248.reuse, 0x1 ;  /* 0x000000f8050a8211 */ /* 0x080fe400078608ff */
[----:B------:R-:W-:Y:S02]  /*4e70*/  @!P0 LEA R8, P1, R0, R248, 0x1 ;  /* 0x000000f800088211 */ /* 0x000fe400078208ff */
[----:B------:R-:W-:-:S02]  /*4e80*/  @!P0 LEA.HI.X R14, R250, R7, R251, 0x6, P2 ;  /* 0x00000007fa0e8211 */ /* 0x000fc400010f34fb */
[-C--:B------:R-:W-:Y:S02]  /*4e90*/  @!P0 LEA.HI.X R13, R2, R249.reuse, R7, 0x1, P4 ;  /* 0x000000f9020d8211 */ /* 0x080fe400020f0c07 */
[-C--:B------:R-:W-:Y:S01]  /*4ea0*/  @!P0 LEA.HI.X R11, R5, R249.reuse, R9, 0x1, P3 ;  /* 0x000000f9050b8211 */ /* 0x080fe200018f0c09 */
[----:B------:R1:W-:Y:S01]  /*4eb0*/  @P0 STS [R194+0x2000], RZ ;  /* 0x002000ffc2000388 */ /* 0x0003e20000000800 */
[----:B------:R-:W-:-:S03]  /*4ec0*/  @!P0 LEA.HI.X R9, R0, R249, R14, 0x1, P1 ;  /* 0x000000f900098211 */ /* 0x000fc600008f0c0e */
[----:B------:R1:W-:Y:S04]  /*4ed0*/  @P0 STS [R194+0x2004], RZ ;  /* 0x002004ffc2000388 */ /* 0x0003e80000000800 */
[----:B------:R1:W-:Y:S04]  /*4ee0*/  @P0 STS.64 [R194+0x2008], RZ ;  /* 0x002008ffc2000388 */ /* 0x0003e80000000a00 */
        /* <DEDUP_REMOVED lines=26> */
.L_x_504:
[----:B------:R-:W-:Y:S05]  /*5090*/  BSYNC B0 ;  /* 0x0000000000007941 */ /* 0x000fea0003800000 */
.L_x_503:
[----:B------:R-:W0:Y:S02]  /*50a0*/  LDGDEPBAR ;  /* 0x00000000000079af */ /* 0x000e240000000000 */
.L_x_502:
[----:B------:R-:W-:Y:S05]  /*50b0*/  BSYNC B1 ;  /* 0x0000000000017941 */ /* 0x000fea0003800000 */
.L_x_501:
[----:B--2---:R-:W-:Y:S01]  /*50c0*/  IMAD.U32 R2, RZ, RZ, UR6 ;  /* 0x00000006ff027e24 */ /* 0x004fe2000f8e00ff */
[----:B------:R-:W-:Y:S01]  /*50d0*/  STL [R1+0x3b0], R161 ;  /* 0x0003b0a101007387 */ /* 0x000fe20000100800 */
[----:B------:R-:W-:Y:S01]  /*50e0*/  IMAD.U32 R3, RZ, RZ, UR7 ;  /* 0x00000007ff037e24 */ /* 0x000fe2000f8e00ff */
[----:B-1----:R-:W-:Y:S02]  /*50f0*/  FMNMX.FTZ R12, R24, R192, !PT ;  /* 0x000000c0180c7209 */ /* 0x002fe40007810000 */
[----:B------:R-:W-:Y:S01]  /*5100*/  FMNMX.FTZ R5, R33, R209, !PT ;  /* 0x000000d121057209 */ /* 0x000fe20007810000 */
[----:B------:R-:W-:Y:S04]  /*5110*/  STL [R1+0x3ac], R160 ;  /* 0x0003aca001007387 */ /* 0x000fe80000100800 */
[----:B------:R1:W2:Y:S01]  /*5120*/  LD.E R0, [R2.64+0xdc] ;  /* 0x0000dc0a02007980 */ /* 0x0002a2000c101900 */
        /* <DEDUP_REMOVED lines=10> */
[----:B-1----:R-:W-:-:S03]  /*51d0*/  FMNMX.FTZ R3, R16, R202, !PT ;  /* 0x000000ca10037209 */ /* 0x002fc60007810000 */
        /* <DEDUP_REMOVED lines=30> */
[----:B------:R-:W-:Y:S01]  /*53c0*/  STL.64 [R1+0x358], R234 ;  /* 0x000358ea01007387 */ /* 0x000fe20000100a00 */
        /* <DEDUP_REMOVED lines=20> */
[----:B------:R-:W-:Y:S01]  /*5510*/  STL.64 [R1+0x328], R138 ;  /* 0x0003288a01007387 */ /* 0x000fe20000100a00 */
        /* <DEDUP_REMOVED lines=72> */
[----:B------:R-:W1:Y:S01]  /*59a0*/  SHFL.BFLY PT, R7, R12, 0x2, 0x1f ;  /* 0x0c401f000c077f89 */ /* 0x000e6200000e0000 */
        /* <DEDUP_REMOVED lines=10> */
[----:B------:R-:W3:Y:S01]  /*5a50*/  SHFL.BFLY PT, R5, R135, 0x2, 0x1f ;  /* 0x0c401f0087057f89 */ /* 0x000ee200000e0000 */
[----:B------:R-:W-:Y:S02]  /*5a60*/  FMNMX.FTZ R3, R34, R3, !PT ;  /* 0x0000000322037209 */ /* 0x000fe40007810000 */
[----:B------:R-:W-:-:S03]  /*5a70*/  FMNMX.FTZ R2, R47, R2, !PT ;  /* 0x000000022f027209 */ /* 0x000fc60007810000 */
[----:B------:R-:W4:Y:S01]  /*5a80*/  SHFL.BFLY PT, R6, R3, 0x2, 0x1f ;  /* 0x0c401f0003067f89 */ /* 0x000f2200000e0000 */
[----:B------:R-:W-:Y:S02]  /*5a90*/  FMNMX.FTZ R2, R45, R2, !PT ;  /* 0x000000022d027209 */ /* 0x000fe40007810000 */
[----:B-1----:R-:W-:Y:S02]  /*5aa0*/  FMNMX.FTZ R12, R12, R7, !PT ;  /* 0x000000070c0c7209 */ /* 0x002fe40007810000 */
[----:B------:R-:W-:-:S03]  /*5ab0*/  FMNMX.FTZ R2, R42, R2, !PT ;  /* 0x000000022a027209 */ /* 0x000fc60007810000 */
[----:B------:R-:W1:Y:S01]  /*5ac0*/  SHFL.BFLY PT, R7, R12, 0x1, 0x1f ;  /* 0x0c201f000c077f89 */ /* 0x000e6200000e0000 */
[----:B------:R-:W-:-:S05]  /*5ad0*/  FMNMX.FTZ R2, R35, R2, !PT ;  /* 0x0000000223027209 */ /* 0x000fca0007810000 */
[----:B------:R-:W1:Y:S01]  /*5ae0*/  SHFL.BFLY PT, R13, R2, 0x2, 0x1f ;  /* 0x0c401f00020d7f89 */ /* 0x000e6200000e0000 */
[----:B---3--:R-:W-:-:S05]  /*5af0*/  FMNMX.FTZ R135, R135, R5, !PT ;  /* 0x0000000587877209 */ /* 0x008fca0007810000 */
[----:B------:R-:W3:Y:S01]  /*5b00*/  SHFL.BFLY PT, R5, R135, 0x1, 0x1f ;  /* 0x0c201f0087057f89 */ /* 0x000ee200000e0000 */
[----:B----4-:R-:W-:-:S05]  /*5b10*/  FMNMX.FTZ R3, R3, R6, !PT ;  /* 0x0000000603037209 */ /* 0x010fca0007810000 */
[----:B------:R-:W4:Y:S01]  /*5b20*/  SHFL.BFLY PT, R134, R3, 0x1, 0x1f ;  /* 0x0c201f0003867f89 */ /* 0x000f2200000e0000 */
[----:B-1----:R-:W-:-:S04]  /*5b30*/  FMNMX.FTZ R12, R12, R7, !PT ;  /* 0x000000070c0c7209 */ /* 0x002fc80007810000 */
[----:B------:R-:W-:Y:S02]  /*5b40*/  FSETP.NEU.FTZ.AND P0, PT, R12, -INF , PT ;  /* 0xff8000000c00780b */ /* 0x000fe40003f1d000 */
[----:B------:R-:W-:Y:S01]  /*5b50*/  FMNMX.FTZ R13, R2, R13, !PT ;  /* 0x0000000d020d7209 */ /* 0x000fe20007810000 */
[----:B--2---:R-:W-:-:S04]  /*5b60*/  FMUL.FTZ R2, R0, R12 ;  /* 0x0000000c00027220 */ /* 0x004fc80000410000 */
[----:B------:R-:W1:Y:S01]  /*5b70*/  SHFL.BFLY PT, R6, R13, 0x1, 0x1f ;  /* 0x0c201f000d067f89 */ /* 0x000e6200000e0000 */
[----:B---3--:R-:W-:Y:S02]  /*5b80*/  FMNMX.FTZ R135, R135, R5, !PT ;  /* 0x0000000587877209 */ /* 0x008fe40007810000 */
[----:B------:R-:W-:Y:S01]  /*5b90*/  FSEL R2, R2, RZ, P0 ;  /* 0x000000ff02027208 */ /* 0x000fe20000000000 */
[----:B------:R-:W-:Y:S01]  /*5ba0*/  STL [R1+0x340], R12 ;  /* 0x0003400c01007387 */ /* 0x000fe20000100800 */
[----:B----4-:R-:W-:-:S03]  /*5bb0*/  FMNMX.FTZ R134, R3, R134, !PT ;  /* 0x0000008603867209 */ /* 0x010fc60007810000 */
[-CC-:B------:R-:W-:Y:S01]  /*5bc0*/  FFMA.FTZ R199, R159, R0.reuse, -R2.reuse ;  /* 0x000000009fc77223 */ /* 0x180fe20000010802 */
[----:B------:R-:W-:Y:S01]  /*5bd0*/  STL [R1+0x344], R135 ;  /* 0x0003448701007387 */ /* 0x000fe20000100800 */
[-CC-:B------:R-:W-:Y:S02]  /*5be0*/  FFMA.FTZ R211, R156, R0.reuse, -R2.reuse ;  /* 0x000000009cd37223 */ /* 0x180fe40000010802 */
[-CC-:B------:R-:W-:Y:S01]  /*5bf0*/  FFMA.FTZ R213, R148, R0.reuse, -R2.reuse ;  /* 0x0000000094d57223 */ /* 0x180fe20000010802 */
[----:B------:R-:W-:Y:S01]  /*5c00*/  STL [R1+0x384], R192 ;  /* 0x000384c001007387 */ /* 0x000fe20000100800 */
[-CC-:B------:R-:W-:Y:S02]  /*5c10*/  FFMA.FTZ R3, R109, R0.reuse, -R2.reuse ;  /* 0x000000006d037223 */ /* 0x180fe40000010802 */
[-CC-:B------:R-:W-:Y:S01]  /*5c20*/  FFMA.FTZ R196, R94, R0.reuse, -R2.reuse ;  /* 0x000000005ec47223 */ /* 0x180fe20000010802 */
[----:B------:R-:W-:Y:S01]  /*5c30*/  STL [R1+0x3c4], R199 ;  /* 0x0003c4c701007387 */ /* 0x000fe20000100800 */
[----:B------:R-:W-:-:S03]  /*5c40*/  FFMA.FTZ R197, R91, R0, -R2 ;  /* 0x000000005bc57223 */ /* 0x000fc60000010802 */
[----:B------:R-:W-:Y:S01]  /*5c50*/  STL [R1+0x3b8], R159 ;  /* 0x0003b89f01007387 */ /* 0x000fe20000100800 */
[----:B------:R-:W-:-:S03]  /*5c60*/  FFMA.FTZ R198, R86, R0, -R2 ;  /* 0x0000000056c67223 */ /* 0x000fc60000010802 */
[----:B------:R-:W-:Y:S04]  /*5c70*/  STL [R1+0x3c0], R211 ;  /* 0x0003c0d301007387 */ /* 0x000fe80000100800 */
[----:B------:R-:W-:Y:S04]  /*5c80*/  STL [R1+0x3bc], R213 ;  /* 0x0003bcd501007387 */ /* 0x000fe80000100800 */
[----:B------:R-:W-:Y:S01]  /*5c90*/  STL [R1+0xc], R3 ;  /* 0x00000c0301007387 */ /* 0x000fe20000100800 */
[----:B------:R-:W-:-:S03]  /*5ca0*/  FMUL.FTZ R5, R0, R135 ;  /* 0x0000008700057220 */ /* 0x000fc60000410000 */
[----:B------:R2:W-:Y:S01]  /*5cb0*/  STL [R1+0x398], R196 ;  /* 0x000398c401007387 */ /* 0x0005e20000100800 */
[----:B------:R-:W-:-:S03]  /*5cc0*/  FSETP.NEU.FTZ.AND P0, PT, R135, -INF , PT ;  /* 0xff8000008700780b */ /* 0x000fc60003f1d000 */
[----:B------:R3:W-:Y:S01]  /*5cd0*/  STL [R1+0x3a4], R197 ;  /* 0x0003a4c501007387 */ /* 0x0007e20000100800 */
[----:B------:R-:W-:-:S03]  /*5ce0*/  FFMA.FTZ R24, R24, R0, -R2 ;  /* 0x0000000018187223 */ /* 0x000fc60000010802 */
[----:B------:R-:W-:Y:S01]  /*5cf0*/  STL [R1+0x3a8], R198 ;  /* 0x0003a8c601007387 */ /* 0x000fe20000100800 */
[-CC-:B------:R-:W-:Y:S02]  /*5d00*/  FFMA.FTZ R25, R192, R0.reuse, -R2.reuse ;  /* 0x00000000c0197223 */ /* 0x180fe40000010802 */
[-CC-:B------:R-:W-:Y:S02]  /*5d10*/  FFMA.FTZ R27, R189, R0.reuse, -R2.reuse ;  /* 0x00000000bd1b7223 */ /* 0x180fe40000010802 */
[-CC-:B------:R-:W-:Y:S02]  /*5d20*/  FFMA.FTZ R28, R181, R0.reuse, -R2.reuse ;  /* 0x00000000b51c7223 */ /* 0x180fe40000010802 */
[-CC-:B------:R-:W-:Y:S02]  /*5d30*/  FFMA.FTZ R175, R175, R0.reuse, -R2.reuse ;  /* 0x00000000afaf7223 */ /* 0x180fe40000010802 */
[-CC-:B------:R-:W-:Y:S02]  /*5d40*/  FFMA.FTZ R171, R171, R0.reuse, -R2.reuse ;  /* 0x00000000abab7223 */ /* 0x180fe40000010802 */
[----:B------:R-:W-:-:S02]  /*5d50*/  FFMA.FTZ R212, R150, R0, -R2 ;  /* 0x0000000096d47223 */ /* 0x000fc40000010802 */
[-CC-:B--2---:R-:W-:Y:S02]  /*5d60*/  FFMA.FTZ R196, R78, R0.reuse, -R2.reuse ;  /* 0x000000004ec47223 */ /* 0x184fe40000010802 */
[-CC-:B------:R-:W-:Y:S02]  /*5d70*/  FFMA.FTZ R248, R129, R0.reuse, -R2.reuse ;  /* 0x0000000081f87223 */ /* 0x180fe40000010802 */
[-CC-:B------:R-:W-:Y:S01]  /*5d80*/  FFMA.FTZ R211, R104, R0.reuse, -R2.reuse ;  /* 0x0000000068d37223 */ /* 0x180fe20000010802 */
[----:B------:R2:W-:Y:S01]  /*5d90*/  STL [R1+0x3b4], R196 ;  /* 0x0003b4c401007387 */ /* 0x0005e20000100800 */
[-CC-:B------:R-:W-:Y:S02]  /*5da0*/  FFMA.FTZ R12, R101, R0.reuse, -R2.reuse ;  /* 0x00000000650c7223 */ /* 0x180fe40000010802 */
[-CC-:B------:R-:W-:Y:S02]  /*5db0*/  FFMA.FTZ R229, R83, R0.reuse, -R2.reuse ;  /* 0x0000000053e57223 */ /* 0x180fe40000010802 */
[----:B------:R-:W-:-:S02]  /*5dc0*/  FFMA.FTZ R62, R75, R0, -R2 ;  /* 0x000000004b3e7223 */ /* 0x000fc40000010802 */
[-CC-:B------:R-:W-:Y:S02]  /*5dd0*/  FFMA.FTZ R187, R70, R0.reuse, -R2.reuse ;  /* 0x0000000046bb7223 */ /* 0x180fe40000010802 */
[-CC-:B------:R-:W-:Y:S02]  /*5de0*/  FFMA.FTZ R162, R67, R0.reuse, -R2.reuse ;  /* 0x0000000043a27223 */ /* 0x180fe40000010802 */
[-CC-:B------:R-:W-:Y:S02]  /*5df0*/  FFMA.FTZ R159, R58, R0.reuse, -R2.reuse ;  /* 0x000000003a9f7223 */ /* 0x180fe40000010802 */
[-CC-:B------:R-:W-:Y:S02]  /*5e00*/  FFMA.FTZ R135, R55, R0.reuse, -R2.reuse ;  /* 0x0000000037877223 */ /* 0x180fe40000010802 */
[-CC-:B---3--:R-:W-:Y:S02]  /*5e10*/  FFMA.FTZ R197, R51, R0.reuse, -R2.reuse ;  /* 0x0000000033c57223 */ /* 0x188fe40000010802 */
[----:B------:R-:W-:-:S02]  /*5e20*/  FFMA.FTZ R63, R41, R0, -R2 ;  /* 0x00000000293f7223 */ /* 0x000fc40000010802 */
[-CC-:B------:R-:W-:Y:S02]  /*5e30*/  FFMA.FTZ R199, R31, R0.reuse, -R2.reuse ;  /* 0x000000001fc77223 */ /* 0x180fe40000010802 */
[-CC-:B------:R-:W-:Y:S02]  /*5e40*/  FFMA.FTZ R194, R29, R0.reuse, -R2.reuse ;  /* 0x000000001dc27223 */ /* 0x180fe40000010802 */
[-CC-:B------:R-:W-:Y:S02]  /*5e50*/  FFMA.FTZ R238, R26, R0.reuse, -R2.reuse ;  /* 0x000000001aee7223 */ /* 0x180fe40000010802 */
[-CC-:B--2---:R-:W-:Y:S02]  /*5e60*/  FFMA.FTZ R196, R48, R0.reuse, -R2.reuse ;  /* 0x0000000030c47223 */ /* 0x184fe40000010802 */
[-CC-:B------:R-:W-:Y:S02]  /*5e70*/  FFMA.FTZ R4, R18, R0.reuse, -R2.reuse ;  /* 0x0000000012047223 */ /* 0x180fe40000010802 */
[----:B------:R-:W-:Y:S01]  /*5e80*/  FFMA.FTZ R198, R15, R0, -R2 ;  /* 0x000000000fc67223 */ /* 0x000fe20000010802 */
[----:B------:R-:W-:-:S02]  /*5e90*/  FSEL R2, R5, RZ, P0 ;  /* 0x000000ff05027208 */ /* 0x000fc40000000000 */
[----:B-1----:R-:W-:Y:S01]  /*5ea0*/  FMNMX.FTZ R13, R13, R6, !PT ;  /* 0x000000060d0d7209 */ /* 0x002fe20007810000 */
[----:B------:R-:W-:Y:S02]  /*5eb0*/  IMAD.SHL.U32 R192, R195, 0x4, RZ ;  /* 0x00000004c3c07824 */ /* 0x000fe400078e00ff */
[-CC-:B------:R-:W-:Y:S02]  /*5ec0*/  FFMA.FTZ R8, R16, R0.reuse, -R2.reuse ;  /* 0x0000000010087223 */ /* 0x180fe40000010802 */
[--C-:B------:R-:W-:Y:S01]  /*5ed0*/  FFMA.FTZ R7, R202, R0, -R2.reuse ;  /* 0x00000000ca077223 */ /* 0x100fe20000010802 */
[----:B------:R-:W-:Y:S01]  /*5ee0*/  FSETP.NEU.FTZ.AND P1, PT, R134, -INF , PT ;  /* 0xff8000008600780b */ /* 0x000fe20003f3d000 */
[C---:B------:R-:W-:Y:S01]  /*5ef0*/  FMUL.FTZ R3, R0.reuse, R134 ;  /* 0x0000008600037220 */ /* 0x040fe20000410000 */
[----:B------:R-:W-:Y:S01]  /*5f00*/  FSETP.NEU.FTZ.AND P0, PT, R13, -INF , PT ;  /* 0xff8000000d00780b */ /* 0x000fe20003f1d000 */
[----:B------:R-:W-:Y:S01]  /*5f10*/  FMUL.FTZ R6, R0, R13 ;  /* 0x0000000d00067220 */ /* 0x000fe20000410000 */
[----:B------:R-:W-:Y:S01]  /*5f20*/  LOP3.LUT R5, R247, R192, RZ, 0x3c, !PT ;  /* 0x000000c0f7057212 */ /* 0x000fe200078e3cff */
[----:B------:R-:W-:Y:S01]  /*5f30*/  IMAD.WIDE.U32 R216, R244, -0x2daee0ad, RZ ;  /* 0xd2511f53f4d87825 */ /* 0x000fe200078e00ff */
[----:B------:R-:W-:Y:S01]  /*5f40*/  FSEL R3, R3, RZ, P1 ;  /* 0x000000ff03037208 */ /* 0x000fe20000800000 */
[----:B------:R-:W-:Y:S02]  /*5f50*/  MUFU.EX2 R8, R8 ;  /* 0x0000000800087308 */ /* 0x000fe40000000800 */
[----:B------:R-:W-:-:S02]  /*5f60*/  FFMA.FTZ R18, R178, R0, -R2 ;  /* 0x00000000b2127223 */ /* 0x000fc40000010802 */
[-CC-:B------:R-:W-:Y:S02]  /*5f70*/  FFMA.FTZ R26, R174, R0.reuse, -R2.reuse ;  /* 0x00000000ae1a7223 */ /* 0x180fe40000010802 */
[----:B------:R-:W-:Y:S02]  /*5f80*/  IMAD.MOV.U32 R61, RZ, RZ, R223 ;  /* 0x000000ffff3d7224 */ /* 0x000fe400078e00df */
[-CC-:B------:R-:W-:Y:S01]  /*5f90*/  FFMA.FTZ R15, R203, R0.reuse, -R2.reuse ;  /* 0x00000000cb0f7223 */ /* 0x180fe20000010802 */
[----:B------:R-:W1:Y:S01]  /*5fa0*/  MUFU.EX2 R7, R7 ;  /* 0x0000000700077308 */ /* 0x000e620000000800 */
[-CC-:B------:R-:W-:Y:S02]  /*5fb0*/  FFMA.FTZ R16, R200, R0.reuse, -R2.reuse ;  /* 0x00000000c8107223 */ /* 0x180fe40000010802 */
[-CC-:B------:R-:W-:Y:S02]  /*5fc0*/  FFMA.FTZ R17, R183, R0.reuse, -R2.reuse ;  /* 0x00000000b7117223 */ /* 0x180fe40000010802 */
[----:B------:R-:W-:-:S02]  /*5fd0*/  FFMA.FTZ R29, R170, R0, -R2 ;  /* 0x00000000aa1d7223 */ /* 0x000fc40000010802 */
[-CC-:B------:R-:W-:Y:S02]  /*5fe0*/  FFMA.FTZ R31, R158, R0.reuse, -R2.reuse ;  /* 0x000000009e1f7223 */ /* 0x180fe40000010802 */
[-CC-:B------:R-:W-:Y:S02]  /*5ff0*/  FFMA.FTZ R36, R154, R0.reuse, -R2.reuse ;  /* 0x000000009a247223 */ /* 0x180fe40000010802 */
[-CC-:B------:R-:W-:Y:S02]  /*6000*/  FFMA.FTZ R37, R152, R0.reuse, -R2.reuse ;  /* 0x0000000098257223 */ /* 0x180fe40000010802 */
        /* <DEDUP_REMOVED lines=20> */
[----:B------:R-:W-:Y:S01]  /*6150*/  FFMA.FTZ R228, R19, R0, -R2 ;  /* 0x0000000013e47223 */ /* 0x000fe20000010802 */
[----:B------:R-:W-:Y:S01]  /*6160*/  FSEL R2, R6, RZ, P0 ;  /* 0x000000ff06027208 */ /* 0x000fe20000000000 */
[----:B------:R-:W-:Y:S01]  /*6170*/  IMAD.WIDE.U32 R234, R61, -0x326172a9, RZ ;  /* 0xcd9e8d573dea7825 */ /* 0x000fe200078e00ff */
[----:B------:R-:W-:-:S02]  /*6180*/  LOP3.LUT R5, R5, R217, RZ, 0x3c, !PT ;  /* 0x000000d905057212 */ /* 0x000fc400078e3cff */
[----:B------:R-:W-:Y:S01]  /*6190*/  LOP3.LUT R60, R246, R221, RZ, 0x3c, !PT ;  /* 0x000000ddf63c7212 */ /* 0x000fe200078e3cff */
[----:B------:R-:W-:Y:S01]  /*61a0*/  IMAD.MOV.U32 R160, RZ, RZ, R222 ;  /* 0x000000ffffa07224 */ /* 0x000fe200078e00de */
[----:B------:R2:W-:Y:S01]  /*61b0*/  STL [R1+0x348], R135 ;  /* 0x0003488701007387 */ /* 0x0005e20000100800 */
        /* <DEDUP_REMOVED lines=10> */
[-C--:B------:R-:W-:Y:S01]  /*6260*/  FFMA.FTZ R44, R210, R0.reuse, -R2 ;  /* 0x00000000d22c7223 */ /* 0x080fe20000010802 */
[----:B------:R-:W-:Y:S01]  /*6270*/  IADD3 R240, R246, -0x61c88647, RZ ;  /* 0x9e3779b9f6f07810 */ /* 0x000fe20007ffe0ff */
        /* <DEDUP_REMOVED lines=21> */
[-C--:B------:R-:W-:Y:S02]  /*63d0*/  FFMA.FTZ R188, R54, R0.reuse, -R3 ;  /* 0x0000000036bc7223 */ /* 0x080fe40000010803 */
        /* <DEDUP_REMOVED lines=30> */
[----:B------:R-:W-:Y:S01]  /*65c0*/  FFMA.FTZ R161, R35, R0, -R2 ;  /* 0x0000000023a17223 */ /* 0x000fe20000010802 */
[----:B------:R-:W-:Y:S01]  /*65d0*/  LOP3.LUT R0, R60, R235, RZ, 0x3c, !PT ;  /* 0x000000eb3c007212 */ /* 0x000fe200078e3cff */
[----:B------:R-:W-:Y:S01]  /*65e0*/  IMAD.WIDE.U32 R50, R5, -0x326172a9, RZ ;  /* 0xcd9e8d5705327825 */ /* 0x000fe200078e00ff */
[----:B------:R-:W-:-:S03]  /*65f0*/  IADD3 R190, R247, -0x4498517b, RZ ;  /* 0xbb67ae85f7be7810 */ /* 0x000fc60007ffe0ff */
[----:B------:R-:W-:Y:S01]  /*6600*/  IMAD.WIDE.U32 R138, R0, -0x2daee0ad, RZ ;  /* 0xd2511f53008a7825 */ /* 0x000fe200078e00ff */
[----:B------:R-:W-:Y:S02]  /*6610*/  LOP3.LUT R6, R51, R240, R234, 0x96, !PT ;  /* 0x000000f033067212 */ /* 0x000fe400078e96ea */
[----:B-1----:R-:W-:Y:S01]  /*6620*/  F2FP.BF16.PACK_AB R20, R7, R8 ;  /* 0x000000080714723e */ /* 0x002fe200000010ff */
[----:B------:R-:W-:Y:S01]  /*6630*/  FADD.FTZ R33, R8, R7 ;  /* 0x0000000708217221 */ /* 0x000fe20000010000 */
[----:B------:R-:W-:Y:S01]  /*6640*/  LOP3.LUT R0, R139, R190, R216, 0x96, !PT ;  /* 0x000000be8b007212 */ /* 0x000fe200078e96d8 */
[----:B------:R-:W-:Y:S01]  /*6650*/  IMAD.WIDE.U32 R6, R6, -0x2daee0ad, RZ ;  /* 0xd2511f5306067825 */ /* 0x000fe200078e00ff */
[----:B------:R-:W-:Y:S02]  /*6660*/  IADD3 R241, R247, 0x76cf5d0a, RZ ;  /* 0x76cf5d0af7f17810 */ /* 0x000fe40007ffe0ff */
[----:B------:R-:W-:Y:S01]  /*6670*/  IADD3 R239, R246, 0x3c6ef372, RZ ;  /* 0x3c6ef372f6ef7810 */ /* 0x000fe20007ffe0ff */
[----:B------:R-:W-:Y:S01]  /*6680*/  IMAD.WIDE.U32 R132, R0, -0x326172a9, RZ ;  /* 0xcd9e8d5700847825 */ /* 0x000fe200078e00ff */
[----:B------:R-:W-:-:S02]  /*6690*/  LOP3.LUT R10, R7, R241, R138, 0x96, !PT ;  /* 0x000000f1070a7212 */ /* 0x000fc400078e968a */
[----:B------:R-:W-:Y:S02]  /*66a0*/  IADD3 R233, R246, -0x255992d5, RZ ;  /* 0xdaa66d2bf6e97810 */ /* 0x000fe40007ffe0ff */
[----:B------:R-:W-:Y:S01]  /*66b0*/  LOP3.LUT R2, R133, R239, R50, 0x96, !PT ;  /* 0x000000ef85027212 */ /* 0x000fe200078e9632 */
[----:B------:R-:W-:Y:S01]  /*66c0*/  IMAD.WIDE.U32 R10, R10, -0x326172a9, RZ ;  /* 0xcd9e8d570a0a7825 */ /* 0x000fe200078e00ff */
[----:B------:R-:W-:-:S03]  /*66d0*/  IADD3 R242, R247, 0x32370b8f, RZ ;  /* 0x32370b8ff7f27810 */ /* 0x000fc60007ffe0ff */
[----:B------:R-:W-:Y:S01]  /*66e0*/  IMAD.WIDE.U32 R2, R2, -0x2daee0ad, RZ ;  /* 0xd2511f5302027825 */ /* 0x000fe200078e00ff */
[----:B------:R-:W-:Y:S02]  /*66f0*/  LOP3.LUT R8, R11, R233, R132, 0x96, !PT ;  /* 0x000000e90b087212 */ /* 0x000fe400078e9684 */
[----:B------:R-:W-:Y:S02]  /*6700*/  IADD3 R251, R247, -0x126145ec, RZ ;  /* 0xed9eba14f7fb7810 */ /* 0x000fe40007ffe0ff */
[----:B------:R-:W-:Y:S01]  /*6710*/  LOP3.LUT R3, R3, R242, R6, 0x96, !PT ;  /* 0x000000f203037212 */ /* 0x000fe200078e9606 */
[----:B------:R-:W-:Y:S01]  /*6720*/  IMAD.WIDE.U32 R8, R8, -0x2daee0ad, RZ ;  /* 0xd2511f5308087825 */ /* 0x000fe200078e00ff */
[----:B------:R-:W-:-:S04]  /*6730*/  IADD3 R249, R246, 0x78dde6e4, RZ ;  /* 0x78dde6e4f6f97810 */ /* 0x000fc80007ffe0ff */
[----:B------:R-:W-:Y:S01]  /*6740*/  LOP3.LUT R6, R9, R251, R2, 0x96, !PT ;  /* 0x000000fb09067212 */ /* 0x000fe200078e9602 */
[----:B------:R-:W-:-:S05]  /*6750*/  IMAD.WIDE.U32 R2, R3, -0x326172a9, RZ ;  /* 0xcd9e8d5703027825 */ /* 0x000fca00078e00ff */
[----:B------:R-:W-:Y:S01]  /*6760*/  LOP3.LUT R10, R3, R249, R10, 0x96, !PT ;  /* 0x000000f9030a7212 */ /* 0x000fe200078e960a */
[----:B------:R-:W-:Y:S01]  /*6770*/  IMAD.WIDE.U32 R6, R6, -0x326172a9, RZ ;  /* 0xcd9e8d5706067825 */ /* 0x000fe200078e00ff */
[----:B------:R-:W-:Y:S02]  /*6780*/  IADD3 R245, R246, 0x1715609d, RZ ;  /* 0x1715609df6f57810 */ /* 0x000fe40007ffe0ff */
[----:B------:R-:W-:Y:S01]  /*6790*/  IADD3 R243, R247, -0x56f99767, RZ ;  /* 0xa9066899f7f37810 */ /* 0x000fe20007ffe0ff */
[----:B------:R-:W-:Y:S01]  /*67a0*/  IMAD.WIDE.U32 R10, R10, -0x2daee0ad, RZ ;  /* 0xd2511f530a0a7825 */ /* 0x000fe200078e00ff */
[----:B------:R-:W-:-:S04]  /*67b0*/  LOP3.LUT R14, R7, R245, R2, 0x96, !PT ;  /* 0x000000f5070e7212 */ /* 0x000fc800078e9602 */
[----:B------:R-:W-:-:S05]  /*67c0*/  LOP3.LUT R2, R11, R243, R8, 0x96, !PT ;  /* 0x000000f30b027212 */ /* 0x000fca00078e9608 */
[----:B------:R-:W-:-:S05]  /*67d0*/  IMAD.WIDE.U32 R2, R2, -0x326172a9, RZ ;  /* 0xcd9e8d5702027825 */ /* 0x000fca00078e00ff */
[----:B------:R-:W-:-:S04]  /*67e0*/  LOP3.LUT R0, R3, R177, R6, 0x96, !PT ;  /* 0x000000b103007212 */ /* 0x000fc800078e9606 */
[----:B------:R-:W-:-:S04]  /*67f0*/  LOP3.LUT R5, R0, 0xff, RZ, 0xc0, !PT ;  /* 0x000000ff00057812 */ /* 0x000fc800078ec0ff */
[----:B------:R-:W-:Y:S02]  /*6800*/  ISETP.GE.U32.AND P2, PT, R191, R5, PT ;  /* 0x00000005bf00720c */ /* 0x000fe40003f46070 */
[----:B------:R-:W-:-:S04]  /*6810*/  LOP3.LUT R5, R0, 0xffff, RZ, 0xc0, !PT ;  /* 0x0000ffff00057812 */ /* 0x000fc800078ec0ff */
[----:B------:R-:W-:Y:S01]  /*6820*/  SHF.R.U32.HI R5, RZ, 0x8, R5 ;  /* 0x00000008ff057819 */ /* 0x000fe20000011605 */
[----:B------:R-:W1:Y:S03]  /*6830*/  MUFU.EX2 R15, R15 ;  /* 0x0000000f000f7308 */ /* 0x000e660000000800 */
[----:B------:R-:W-:-:S04]  /*6840*/  LOP3.LUT R5, R5, 0xffff, RZ, 0xc0, !PT ;  /* 0x0000ffff05057812 */ /* 0x000fc800078ec0ff */
[----:B------:R-:W-:Y:S01]  /*6850*/  ISETP.GE.U32.AND P1, PT, R191, R5, PT ;  /* 0x00000005bf00720c */ /* 0x000fe20003f26070 */
[----:B------:R-:W2:Y:S01]  /*6860*/  MUFU.EX2 R7, R16 ;  /* 0x0000001000077308 */ /* 0x000ea20000000800 */
[--C-:B------:R-:W-:Y:S02]  /*6870*/  SHF.R.U32.HI R5, RZ, 0x10, R0.reuse ;  /* 0x00000010ff057819 */ /* 0x100fe40000011600 */
[----:B------:R-:W-:-:S05]  /*6880*/  SHF.R.U32.HI R0, RZ, 0x18, R0 ;  /* 0x00000018ff007819 */ /* 0x000fca0000011600 */
[----:B------:R-:W3:Y:S01]  /*6890*/  MUFU.EX2 R17, R17 ;  /* 0x0000001100117308 */ /* 0x000ee20000000800 */
[----:B------:R-:W-:Y:S02]  /*68a0*/  ISETP.GE.U32.AND P0, PT, R191, R0, PT ;  /* 0x00000000bf00720c */ /* 0x000fe40003f06070 */
[----:B------:R-:W-:-:S05]  /*68b0*/  LOP3.LUT R0, R2, 0xff, RZ, 0xc0, !PT ;  /* 0x000000ff02007812 */ /* 0x000fca00078ec0ff */
[----:B------:R-:W4:Y:S01]  /*68c0*/  MUFU.EX2 R9, R18 ;  /* 0x0000001200097308 */ /* 0x000f220000000800 */
[----:B------:R-:W-:Y:S01]  /*68d0*/  ISETP.GE.U32.AND P5, PT, R191, R0, PT ;  /* 0x00000000bf00720c */ /* 0x000fe20003fa6070 */
[----:B-1----:R-:W-:-:S06]  /*68e0*/  FADD.FTZ R0, R15, R33 ;  /* 0x000000210f007221 */ /* 0x002fcc0000010000 */
[----:B------:R-:W-:Y:S01]  /*68f0*/  MUFU.EX2 R19, R19 ;  /* 0x0000001300137308 */ /* 0x000fe20000000800 */
[----:B--2---:R-:W-:-:S07]  /*6900*/  FADD.FTZ R0, R7, R0 ;  /* 0x0000000007007221 */ /* 0x004fce0000010000 */
[----:B------:R-:W1:Y:S01]  /*6910*/  MUFU.EX2 R8, R21 ;  /* 0x0000001500087308 */ /* 0x000e620000000800 */
[----:B------:R-:W-:Y:S01]  /*6920*/  LOP3.LUT R5, R5, 0xff, RZ, 0xc0, !PT ;  /* 0x000000ff05057812 */ /* 0x000fe200078ec0ff */
[----:B---3--:R-:W-:Y:S01]  /*6930*/  FADD.FTZ R0, R17, R0 ;  /* 0x0000000011007221 */ /* 0x008fe20000010000 */
[----:B------:R-:W-:Y:S02]  /*6940*/  PRMT R157, R20, 0x7610, R157 ;  /* 0x00007610149d7816 */ /* 0x000fe4000000009d */
[----:B------:R-:W-:Y:S01]  /*6950*/  ISETP.GE.U32.AND P4, PT, R191, R5, PT ;  /* 0x00000005bf00720c */ /* 0x000fe20003f86070 */
[----:B----4-:R-:W-:Y:S01]  /*6960*/  FADD.FTZ R11, R9, R0 ;  /* 0x00000000090b7221 */ /* 0x010fe20000010000 */
[----:B------:R-:W-:Y:S01]  /*6970*/  LOP3.LUT R3, R2, 0xffff, RZ, 0xc0, !PT ;  /* 0x0000ffff02037812 */ /* 0x000fe200078ec0ff */
[----:B------:R-:W2:Y:S01]  /*6980*/  MUFU.EX2 R16, R22 ;  /* 0x0000001600107308 */ /* 0x000ea20000000800 */
[--C-:B------:R-:W-:Y:S02]  /*6990*/  SHF.R.U32.HI R5, RZ, 0x10, R2.reuse ;  /* 0x00000010ff057819 */ /* 0x100fe40000011602 */
[----:B------:R-:W-:-:S02]  /*69a0*/  SHF.R.U32.HI R2, RZ, 0x18, R2 ;  /* 0x00000018ff027819 */ /* 0x000fc40000011602 */
[----:B------:R-:W-:Y:S01]  /*69b0*/  F2FP.BF16.PACK_AB R7, R7, R15 ;  /* 0x0000000f0707723e */ /* 0x000fe200000010ff */
[----:B------:R-:W-:Y:S01]  /*69c0*/  @!P2 HFMA2.BF16_V2 R42, -RZ.H0_H0, RZ.H0_H0, -R157.H0_H0 ;  /* 0x200000ffff2aa231 */ /* 0x000fe2000034099d */
[----:B-1----:R-:W-:Y:S01]  /*69d0*/  F2FP.BF16.PACK_AB R0, R8, R19 ;  /* 0x000000130800723e */ /* 0x002fe200000010ff */
[----:B------:R-:W1:Y:S01]  /*69e0*/  MUFU.EX2 R15, R23 ;  /* 0x00000017000f7308 */ /* 0x000e620000000800 */
[----:B------:R-:W-:Y:S02]  /*69f0*/  PRMT R156, R20, 0x7632, R156 ;  /* 0x00007632149c7816 */ /* 0x000fe4000000009c */
[----:B------:R-:W-:Y:S02]  /*6a00*/  ISETP.GE.U32.AND P3, PT, R191, R2, PT ;  /* 0x00000002bf00720c */ /* 0x000fe40003f66070 */
[C---:B------:R-:W-:Y:S02]  /*6a10*/  PRMT R155, R0.reuse, 0x7632, R155 ;  /* 0x00007632009b7816 */ /* 0x040fe4000000009b */
[----:B------:R-:W-:-:S02]  /*6a20*/  PRMT R154, R0, 0x7610, R154 ;  /* 0x00007610009a7816 */ /* 0x000fc4000000009a */
[----:B------:R-:W-:Y:S02]  /*6a30*/  LOP3.LUT R2, R5, 0xff, RZ, 0xc0, !PT ;  /* 0x000000ff05027812 */ /* 0x000fe400078ec0ff */
[----:B------:R-:W-:Y:S01]  /*6a40*/  SHF.R.U32.HI R0, RZ, 0x8, R3 ;  /* 0x00000008ff007819 */ /* 0x000fe20000011603 */
[----:B------:R-:W-:Y:S01]  /*6a50*/  @!P1 HFMA2.BF16_V2 R35, -RZ.H0_H0, RZ.H0_H0, -R156.H0_H0 ;  /* 0x200000ffff239231 */ /* 0x000fe2000034099c */
[----:B------:R-:W-:Y:S02]  /*6a60*/  PRMT R232, R157, 0x5410, R156 ;  /* 0x000054109de87816 */ /* 0x000fe4000000009c */
[----:B------:R-:W-:Y:S01]  /*6a70*/  @!P2 PRMT R157, R42, 0x5410, RZ ;  /* 0x000054102a9da816 */ /* 0x000fe200000000ff */
[----:B------:R-:W-:Y:S01]  /*6a80*/  FADD.FTZ R6, R19, R8 ;  /* 0x0000000813067221 */ /* 0x000fe20000010000 */
[----:B------:R-:W-:Y:S01]  /*6a90*/  ISETP.GE.U32.AND P2, PT, R191, R2, PT ;  /* 0x00000002bf00720c */ /* 0x000fe20003f46070 */
[----:B------:R-:W-:Y:S01]  /*6aa0*/  IMAD.WIDE.U32 R2, R14, -0x2daee0ad, RZ ;  /* 0xd2511f530e027825 */ /* 0x000fe200078e00ff */
[----:B------:R-:W-:-:S02]  /*6ab0*/  LOP3.LUT R0, R0, 0xffff, RZ, 0xc0, !PT ;  /* 0x0000ffff00007812 */ /* 0x000fc400078ec0ff */
[----:B------:R-:W-:Y:S01]  /*6ac0*/  IADD3 R173, R247, 0x646e171e, RZ ;  /* 0x646e171ef7ad7810 */ /* 0x000fe20007ffe0ff */
[----:B--2---:R-:W-:Y:S01]  /*6ad0*/  FADD.FTZ R5, R16, R6 ;  /* 0x0000000610057221 */ /* 0x004fe20000010000 */
[----:B------:R-:W-:Y:S02]  /*6ae0*/  @!P1 PRMT R156, R35, 0x5410, RZ ;  /* 0x00005410239c9816 */ /* 0x000fe400000000ff */
[----:B------:R-:W-:Y:S02]  /*6af0*/  ISETP.GE.U32.AND P1, PT, R191, R0, PT ;  /* 0x00000000bf00720c */ /* 0x000fe40003f26070 */
[----:B------:R-:W-:Y:S01]  /*6b00*/  LOP3.LUT R0, R3, R173, R10, 0x96, !PT ;  /* 0x000000ad03007212 */ /* 0x000fe200078e960a */
[----:B------:R-:W-:Y:S01]  /*6b10*/  @!P0 HFMA2.BF16_V2 R45, -RZ.H0_H0, RZ.H0_H0, -R155.H0_H0 ;  /* 0x200000ffff2d8231 */ /* 0x000fe2000034099b */
[----:B-1----:R-:W-:Y:S02]  /*6b20*/  FADD.FTZ R8, R15, R5 ;  /* 0x000000050f087221 */ /* 0x002fe40000010000 */
[----:B------:R-:W-:Y:S01]  /*6b30*/  LOP3.LUT R5, R0, 0xff, RZ, 0xc0, !PT ;  /* 0x000000ff00057812 */ /* 0x000fe200078ec0ff */
[----:B------:R-:W-:Y:S01]  /*6b40*/  @!P4 HFMA2.BF16_V2 R47, -RZ.H0_H0, RZ.H0_H0, -R154.H0_H0 ;  /* 0x200000ffff2fc231 */ /* 0x000fe2000034099a */
[----:B------:R-:W-:-:S02]  /*6b50*/  PRMT R136, R154, 0x5410, R155 ;  /* 0x000054109a887816 */ /* 0x000fc4000000009b */
[----:B------:R-:W-:Y:S02]  /*6b60*/  @!P0 PRMT R155, R45, 0x5410, RZ ;  /* 0x000054102d9b8816 */ /* 0x000fe400000000ff */
[----:B------:R-:W-:Y:S02]  /*6b70*/  ISETP.GE.U32.AND P0, PT, R191, R5, PT ;  /* 0x00000005bf00720c */ /* 0x000fe40003f06070 */
[--C-:B------:R-:W-:Y:S02]  /*6b80*/  SHF.R.U32.HI R5, RZ, 0x18, R0.reuse ;  /* 0x00000018ff057819 */ /* 0x100fe40000011600 */
[----:B------:R-:W-:Y:S02]  /*6b90*/  @!P4 PRMT R154, R47, 0x5410, RZ ;  /* 0x000054102f9ac816 */ /* 0x000fe400000000ff */
[----:B------:R-:W-:Y:S02]  /*6ba0*/  ISETP.GE.U32.AND P4, PT, R191, R5, PT ;  /* 0x00000005bf00720c */ /* 0x000fe40003f86070 */
[----:B------:R-:W-:-:S02]  /*6bb0*/  SHF.R.U32.HI R5, RZ, 0x10, R0 ;  /* 0x00000010ff057819 */ /* 0x000fc40000011600 */
[----:B------:R-:W-:Y:S01]  /*6bc0*/  LOP3.LUT R0, R0, 0xffff, RZ, 0xc0, !PT ;  /* 0x0000ffff00007812 */ /* 0x000fe200078ec0ff */
[----:B------:R-:W1:Y:S01]  /*6bd0*/  MUFU.EX2 R10, R30 ;  /* 0x0000001e000a7308 */ /* 0x000e620000000800 */
[----:B------:R-:W-:Y:S02]  /*6be0*/  PRMT R153, R7, 0x7632, R153 ;  /* 0x0000763207997816 */ /* 0x000fe40000000099 */
[----:B------:R-:W-:Y:S02]  /*6bf0*/  F2FP.BF16.PACK_AB R6, R15, R16 ;  /* 0x000000100f06723e */ /* 0x000fe400000010ff */
[----:B------:R-:W-:Y:S01]  /*6c00*/  SHF.R.U32.HI R0, RZ, 0x8, R0 ;  /* 0x00000008ff007819 */ /* 0x000fe20000011600 */
[----:B------:R-:W-:Y:S01]  /*6c10*/  @!P1 HFMA2.BF16_V2 R54, -RZ.H0_H0, RZ.H0_H0, -R153.H0_H0 ;  /* 0x200000ffff369231 */ /* 0x000fe20000340999 */
[----:B------:R-:W-:Y:S02]  /*6c20*/  PRMT R152, R7, 0x7610, R152 ;  /* 0x0000761007987816 */ /* 0x000fe40000000098 */
[----:B------:R-:W-:Y:S01]  /*6c30*/  PRMT R151, R6, 0x7632, R151 ;  /* 0x0000763206977816 */ /* 0x000fe20000000097 */
[----:B------:R-:W2:Y:S01]  /*6c40*/  MUFU.EX2 R7, R32 ;  /* 0x0000002000077308 */ /* 0x000ea20000000800 */
[----:B------:R-:W-:-:S02]  /*6c50*/  LOP3.LUT R0, R0, 0xffff, RZ, 0xc0, !PT ;  /* 0x0000ffff00007812 */ /* 0x000fc400078ec0ff */
[----:B------:R-:W-:Y:S01]  /*6c60*/  PRMT R163, R152, 0x5410, R153 ;  /* 0x0000541098a37816 */ /* 0x000fe20000000099 */
[----:B------:R-:W-:Y:S01]  /*6c70*/  @!P3 HFMA2.BF16_V2 R55, -RZ.H0_H0, RZ.H0_H0, -R151.H0_H0 ;  /* 0x200000ffff37b231 */ /* 0x000fe20000340997 */
[----:B------:R-:W-:Y:S02]  /*6c80*/  @!P1 PRMT R153, R54, 0x5410, RZ ;  /* 0x0000541036999816 */ /* 0x000fe400000000ff */
[----:B------:R-:W-:Y:S02]  /*6c90*/  PRMT R150, R6, 0x7610, R150 ;  /* 0x0000761006967816 */ /* 0x000fe40000000096 */
[----:B------:R-:W-:Y:S02]  /*6ca0*/  ISETP.GE.U32.AND P1, PT, R191, R0, PT ;  /* 0x00000000bf00720c */ /* 0x000fe40003f26070 */
[----:B------:R-:W-:Y:S02]  /*6cb0*/  LOP3.LUT R0, R2, 0xff, RZ, 0xc0, !PT ;  /* 0x000000ff02007812 */ /* 0x000fe400078ec0ff */
[----:B------:R-:W-:-:S02]  /*6cc0*/  PRMT R250, R150, 0x5410, R151 ;  /* 0x0000541096fa7816 */ /* 0x000fc40000000097 */
[----:B------:R-:W-:Y:S02]  /*6cd0*/  @!P3 PRMT R151, R55, 0x5410, RZ ;  /* 0x000054103797b816 */ /* 0x000fe400000000ff */
[----:B------:R-:W-:Y:S01]  /*6ce0*/  ISETP.GE.U32.AND P3, PT, R191, R0, PT ;  /* 0x00000000bf00720c */ /* 0x000fe20003f66070 */
[----:B-1----:R-:W-:Y:S01]  /*6cf0*/  FADD.FTZ R0, R10, R8 ;  /* 0x000000080a007221 */ /* 0x002fe20000010000 */
[----:B------:R-:W-:Y:S01]  /*6d00*/  F2FP.BF16.PACK_AB R9, R9, R17 ;  /* 0x000000110909723e */ /* 0x000fe200000010ff */
[----:B------:R-:W1:Y:S01]  /*6d10*/  MUFU.EX2 R16, R26 ;  /* 0x0000001a00107308 */ /* 0x000e620000000800 */
[----:B------:R-:W-:Y:S01]  /*6d20*/  @!P5 HFMA2.BF16_V2 R52, -RZ.H0_H0, RZ.H0_H0, -R152.H0_H0 ;  /* 0x200000ffff34d231 */ /* 0x000fe20000340998 */
[----:B------:R-:W-:Y:S01]  /*6d30*/  LOP3.LUT R3, R2, 0xffff, RZ, 0xc0, !PT ;  /* 0x0000ffff02037812 */ /* 0x000fe200078ec0ff */
[----:B--2---:R-:W-:Y:S01]  /*6d40*/  FADD.FTZ R6, R7, R0 ;  /* 0x0000000007067221 */ /* 0x004fe20000010000 */
[C---:B------:R-:W-:Y:S02]  /*6d50*/  PRMT R149, R9.reuse, 0x7610, R149 ;  /* 0x0000761009957816 */ /* 0x040fe40000000095 */
[----:B------:R-:W-:-:S02]  /*6d60*/  PRMT R148, R9, 0x7632, R148 ;  /* 0x0000763209947816 */ /* 0x000fc40000000094 */
[----:B------:R-:W2:Y:S01]  /*6d70*/  MUFU.EX2 R15, R29 ;  /* 0x0000001d000f7308 */ /* 0x000ea20000000800 */
[----:B------:R-:W-:Y:S02]  /*6d80*/  F2FP.BF16.PACK_AB R0, R7, R10 ;  /* 0x0000000a0700723e */ /* 0x000fe400000010ff */
[----:B------:R-:W-:Y:S02]  /*6d90*/  LOP3.LUT R5, R5, 0xff, RZ, 0xc0, !PT ;  /* 0x000000ff05057812 */ /* 0x000fe400078ec0ff */
[----:B------:R-:W-:-:S03]  /*6da0*/  SHF.R.U32.HI R3, RZ, 0x8, R3 ;  /* 0x00000008ff037819 */ /* 0x000fc60000011603 */
[----:B------:R-:W3:Y:S01]  /*6db0*/  MUFU.EX2 R7, R38 ;  /* 0x0000002600077308 */ /* 0x000ee20000000800 */
[----:B------:R-:W-:Y:S01]  /*6dc0*/  @!P5 PRMT R152, R52, 0x5410, RZ ;  /* 0x000054103498d816 */ /* 0x000fe200000000ff */
[----:B------:R-:W-:Y:S01]  /*6dd0*/  @!P2 HFMA2.BF16_V2 R56, -RZ.H0_H0, RZ.H0_H0, -R150.H0_H0 ;  /* 0x200000ffff38a231 */ /* 0x000fe20000340996 */
[----:B------:R-:W-:Y:S01]  /*6de0*/  ISETP.GE.U32.AND P5, PT, R191, R5, PT ;  /* 0x00000005bf00720c */ /* 0x000fe20003fa6070 */
[----:B------:R-:W-:-:S04]  /*6df0*/  @!P0 HFMA2.BF16_V2 R58, -RZ.H0_H0, RZ.H0_H0, -R149.H0_H0 ;  /* 0x200000ffff3a8231 */ /* 0x000fc80000340995 */
[----:B------:R-:W4:Y:S01]  /*6e00*/  MUFU.EX2 R9, R41 ;  /* 0x0000002900097308 */ /* 0x000f220000000800 */
[----:B------:R-:W-:Y:S02]  /*6e10*/  SHF.R.U32.HI R5, RZ, 0x10, R2 ;  /* 0x00000010ff057819 */ /* 0x000fe40000011602 */
[C---:B------:R-:W-:Y:S02]  /*6e20*/  PRMT R144, R0.reuse, 0x7632, R144 ;  /* 0x0000763200907816 */ /* 0x040fe40000000090 */
[----:B------:R-:W-:Y:S02]  /*6e30*/  PRMT R142, R0, 0x7610, R142 ;  /* 0x00007610008e7816 */ /* 0x000fe4000000008e */
[----:B------:R-:W-:Y:S01]  /*6e40*/  SHF.R.U32.HI R2, RZ, 0x18, R2 ;  /* 0x00000018ff027819 */ /* 0x000fe20000011602 */
[----:B------:R2:W-:Y:S01]  /*6e50*/  MUFU.EX2 R18, R31 ;  /* 0x0000001f00127308 */ /* 0x0005e20000000800 */
[----:B------:R-:W-:Y:S01]  /*6e60*/  LOP3.LUT R0, R3, 0xffff, RZ, 0xc0, !PT ;  /* 0x0000ffff03007812 */ /* 0x000fe200078ec0ff */
[----:B------:R-:W-:Y:S01]  /*6e70*/  @!P1 HFMA2.BF16_V2 R57, -RZ.H0_H0, RZ.H0_H0, -R148.H0_H0 ;  /* 0x200000ffff399231 */ /* 0x000fe20000340994 */
[----:B------:R-:W-:-:S02]  /*6e80*/  @!P2 PRMT R150, R56, 0x5410, RZ ;  /* 0x000054103896a816 */ /* 0x000fc400000000ff */
[----:B------:R-:W-:Y:S01]  /*6e90*/  ISETP.GE.U32.AND P2, PT, R191, R0, PT ;  /* 0x00000000bf00720c */ /* 0x000fe20003f46070 */
[----:B-1----:R-:W-:Y:S02]  /*6ea0*/  FADD.FTZ R0, R16, R11 ;  /* 0x0000000b10007221 */ /* 0x002fe40000010000 */
[----:B------:R-:W-:Y:S01]  /*6eb0*/  MUFU.EX2 R24, R24 ;  /* 0x0000001800187308 */ /* 0x000fe20000000800 */
[----:B--2---:R-:W-:Y:S01]  /*6ec0*/  IMAD.MOV.U32 R31, RZ, RZ, R211 ;  /* 0x000000ffff1f7224 */ /* 0x004fe200078e00d3 */
[----:B------:R-:W-:-:S06]  /*6ed0*/  PRMT R211, R149, 0x5410, R148 ;  /* 0x0000541095d37816 */ /* 0x000fcc0000000094 */
[----:B------:R-:W1:Y:S01]  /*6ee0*/  MUFU.EX2 R25, R25 ;  /* 0x0000001900197308 */ /* 0x000e620000000800 */
[----:B------:R-:W-:Y:S02]  /*6ef0*/  @!P0 PRMT R149, R58, 0x5410, RZ ;  /* 0x000054103a958816 */ /* 0x000fe400000000ff */
[----:B------:R-:W-:Y:S02]  /*6f00*/  ISETP.GE.U32.AND P0, PT, R191, R2, PT ;  /* 0x00000002bf00720c */ /* 0x000fe40003f06070 */
[----:B------:R-:W-:Y:S01]  /*6f10*/  LOP3.LUT R2, R5, 0xff, RZ, 0xc0, !PT ;  /* 0x000000ff05027812 */ /* 0x000fe200078ec0ff */
[----:B------:R-:W-:Y:S01]  /*6f20*/  FADD.FTZ R5, R15, R0 ;  /* 0x000000000f057221 */ /* 0x000fe20000010000 */
[----:B------:R-:W-:Y:S01]  /*6f30*/  @!P1 PRMT R148, R57, 0x5410, RZ ;  /* 0x0000541039949816 */ /* 0x000fe200000000ff */
[----:B------:R-:W-:Y:S01]  /*6f40*/  MUFU.EX2 R10, R34 ;  /* 0x00000022000a7308 */ /* 0x000fe20000000800 */
[----:B------:R-:W-:Y:S01]  /*6f50*/  ISETP.GE.U32.AND P1, PT, R191, R2, PT ;  /* 0x00000002bf00720c */ /* 0x000fe20003f26070 */
[----:B---3--:R-:W-:Y:S01]  /*6f60*/  FADD.FTZ R2, R7, R6 ;  /* 0x0000000607027221 */ /* 0x008fe20000010000 */
[----:B----4-:R-:W-:-:S05]  /*6f70*/  F2FP.BF16.PACK_AB R0, R9, R7 ;  /* 0x000000070900723e */ /* 0x010fca00000010ff */
[----:B------:R-:W2:Y:S08]  /*6f80*/  MUFU.EX2 R8, R40 ;  /* 0x0000002800087308 */ /* 0x000eb00000000800 */
[----:B------:R-:W3:Y:S01]  /*6f90*/  MUFU.EX2 R27, R27 ;  /* 0x0000001b001b7308 */ /* 0x000ee20000000800 */
[----:B------:R-:W-:-:S07]  /*6fa0*/  F2FP.BF16.PACK_AB R3, R15, R16 ;  /* 0x000000100f03723e */ /* 0x000fce00000010ff */
[----:B------:R-:W4:Y:S01]  /*6fb0*/  MUFU.EX2 R7, R44 ;  /* 0x0000002c00077308 */ /* 0x000f220000000800 */
[----:B------:R-:W-:-:S07]  /*6fc0*/  PRMT R145, R0, 0x7610, R145 ;  /* 0x0000761000917816 */ /* 0x000fce0000000091 */
[----:B------:R-:W2:Y:S01]  /*6fd0*/  MUFU.EX2 R28, R28 ;  /* 0x0000001c001c7308 */ /* 0x000ea20000000800 */
[----:B------:R-:W-:Y:S01]  /*6fe0*/  PRMT R143, R0, 0x7632, R143 ;  /* 0x00007632008f7816 */ /* 0x000fe2000000008f */
[----:B------:R-:W-:Y:S02]  /*6ff0*/  FADD.FTZ R0, R9, R2 ;  /* 0x0000000209007221 */ /* 0x000fe40000010000 */
[----:B-1----:R-:W-:-:S04]  /*7000*/  FADD.FTZ R2, R24, R25 ;  /* 0x0000001918027221 */ /* 0x002fc80000010000 */
[----:B------:R-:W1:Y:S01]  /*7010*/  MUFU.EX2 R6, R46 ;  /* 0x0000002e00067308 */ /* 0x000e620000000800 */
[C---:B------:R-:W-:Y:S02]  /*7020*/  PRMT R147, R3.reuse, 0x7610, R147 ;  /* 0x0000761003937816 */ /* 0x040fe40000000093 */
[----:B------:R-:W-:-:S05]  /*7030*/  PRMT R146, R3, 0x7632, R146 ;  /* 0x0000763203927816 */ /* 0x000fca0000000092 */
[----:B------:R1:W1:Y:S01]  /*7040*/  MUFU.EX2 R17, R36 ;  /* 0x0000002400117308 */ /* 0x0002620000000800 */
[----:B--2---:R-:W-:Y:S02]  /*7050*/  FADD.FTZ R3, R10, R8 ;  /* 0x000000080a037221 */ /* 0x004fe40000010000 */
[----:B---3--:R-:W-:-:S05]  /*7060*/  FADD.FTZ R2, R27, R2 ;  /* 0x000000021b027221 */ /* 0x008fca0000010000 */
[----:B------:R-:W-:Y:S01]  /*7070*/  MUFU.EX2 R19, R37 ;  /* 0x0000002500137308 */ /* 0x000fe20000000800 */
[----:B----4-:R-:W-:-:S07]  /*7080*/  FADD.FTZ R3, R7, R3 ;  /* 0x0000000307037221 */ /* 0x010fce0000010000 */
[----:B------:R-:W2:Y:S01]  /*7090*/  MUFU.EX2 R14, R43 ;  /* 0x0000002b000e7308 */ /* 0x000ea20000000800 */
[----:B-1----:R-:W-:Y:S01]  /*70a0*/  F2FP.BF16.PACK_AB R36, R25, R24 ;  /* 0x000000181924723e */ /* 0x002fe200000010ff */
[----:B------:R-:W-:Y:S01]  /*70b0*/  FADD.FTZ R25, R28, R2 ;  /* 0x000000021c197221 */ /* 0x000fe20000010000 */
[----:B------:R-:W-:Y:S01]  /*70c0*/  F2FP.BF16.PACK_AB R41, R8, R10 ;  /* 0x0000000a0829723e */ /* 0x000fe200000010ff */
[----:B------:R-:W-:-:S04]  /*70d0*/  FADD.FTZ R2, R18, R5 ;  /* 0x0000000512027221 */ /* 0x000fc80000010000 */
[----:B------:R-:W-:Y:S01]  /*70e0*/  MUFU.EX2 R20, R39 ;  /* 0x0000002700147308 */ /* 0x000fe20000000800 */
[----:B------:R-:W-:-:S07]  /*70f0*/  FADD.FTZ R24, R6, R3 ;  /* 0x0000000306187221 */ /* 0x000fce0000010000 */
[----:B------:R-:W1:Y:S01]  /*7100*/  MUFU.EX2 R9, R48 ;  /* 0x0000003000097308 */ /* 0x000e620000000800 */
[----:B------:R-:W-:-:S07]  /*7110*/  FADD.FTZ R2, R17, R2 ;  /* 0x0000000211027221 */ /* 0x000fce0000010000 */
[----:B------:R-:W3:Y:S01]  /*7120*/  MUFU.EX2 R8, R49 ;  /* 0x0000003100087308 */ /* 0x000ee20000000800 */
[----:B--2---:R-:W-:Y:S02]  /*7130*/  FADD.FTZ R0, R14, R0 ;  /* 0x000000000e007221 */ /* 0x004fe40000010000 */
[----:B------:R-:W-:-:S05]  /*7140*/  FADD.FTZ R2, R19, R2 ;  /* 0x0000000213027221 */ /* 0x000fca0000010000 */
[----:B------:R-:W2:Y:S01]  /*7150*/  MUFU.EX2 R3, R53 ;  /* 0x0000003500037308 */ /* 0x000ea20000000800 */
[----:B------:R-:W-:Y:S01]  /*7160*/  PRMT R21, R145, 0x5410, R143 ;  /* 0x0000541091157816 */ /* 0x000fe2000000008f */
[----:B-1----:R-:W-:Y:S02]  /*7170*/  FADD.FTZ R0, R9, R0 ;  /* 0x0000000009007221 */ /* 0x002fe40000010000 */
[----:B------:R-:W-:Y:S01]  /*7180*/  FADD.FTZ R15, R20, R2 ;  /* 0x00000002140f7221 */ /* 0x000fe20000010000 */
[----:B------:R-:W-:Y:S01]  /*7190*/  IADD3 R2, R192, 0x1, RZ ;  /* 0x00000001c0027810 */ /* 0x000fe20007ffe0ff */
[----:B------:R-:W-:Y:S02]  /*71a0*/  IMAD.MOV.U32 R46, RZ, RZ, R21 ;  /* 0x000000ffff2e7224 */ /* 0x000fe400078e0015 */
[----:B------:R-:W-:Y:S01]  /*71b0*/  IMAD.MOV.U32 R21, RZ, RZ, R186 ;  /* 0x000000ffff157224 */ /* 0x000fe200078e00ba */
[----:B------:R-:W-:Y:S01]  /*71c0*/  LOP3.LUT R186, R247, R2, RZ, 0x3c, !PT ;  /* 0x00000002f7ba7212 */ /* 0x000fe200078e3cff */
[----:B---3--:R-:W-:Y:S01]  /*71d0*/  FADD.FTZ R0, R8, R0 ;  /* 0x0000000008007221 */ /* 0x008fe20000010000 */
[----:B------:R-:W-:-:S02]  /*71e0*/  F2FP.BF16.PACK_AB R17, R17, R18 ;  /* 0x000000121111723e */ /* 0x000fc400000010ff */
[----:B------:R-:W-:Y:S01]  /*71f0*/  F2FP.BF16.PACK_AB R18, R9, R14 ;  /* 0x0000000e0912723e */ /* 0x000fe200000010ff */
[----:B--2---:R-:W-:Y:S01]  /*7200*/  FADD.FTZ R14, R3, R0 ;  /* 0x00000000030e7221 */ /* 0x004fe20000010000 */
[----:B------:R-:W-:Y:S02]  /*7210*/  LOP3.LUT R0, R186, R217, RZ, 0x3c, !PT ;  /* 0x000000d9ba007212 */ /* 0x000fe400078e3cff */
[----:B------:R-:W-:-:S03]  /*7220*/  F2FP.BF16.PACK_AB R48, R28, R27 ;  /* 0x0000001b1c30723e */ /* 0x000fc600000010ff */
[----:B------:R-:W-:Y:S01]  /*7230*/  IMAD.WIDE.U32 R28, R0, -0x326172a9, RZ ;  /* 0xcd9e8d57001c7825 */ /* 0x000fe200078e00ff */
[----:B------:R-:W-:-:S04]  /*7240*/  F2FP.BF16.PACK_AB R34, R6, R7 ;  /* 0x000000070622723e */ /* 0x000fc800000010ff */
[----:B------:R-:W-:Y:S02]  /*7250*/  LOP3.LUT R2, R29, R240, R234, 0x96, !PT ;  /* 0x000000f01d027212 */ /* 0x000fe400078e96ea */
[----:B------:R-:W-:Y:S02]  /*7260*/  LOP3.LUT R6, R133, R239, R28, 0x96, !PT ;  /* 0x000000ef85067212 */ /* 0x000fe400078e961c */
[----:B------:R-:W-:Y:S02]  /*7270*/  F2FP.BF16.PACK_AB R20, R20, R19 ;  /* 0x000000131414723e */ /* 0x000fe400000010ff */
[----:B------:R-:W-:Y:S01]  /*7280*/  F2FP.BF16.PACK_AB R19, R3, R8 ;  /* 0x000000080313723e */ /* 0x000fe200000010ff */
[----:B------:R-:W-:-:S04]  /*7290*/  IMAD.WIDE.U32 R2, R2, -0x2daee0ad, RZ ;  /* 0xd2511f5302027825 */ /* 0x000fc800078e00ff */
[----:B------:R-:W-:Y:S01]  /*72a0*/  IMAD.WIDE.U32 R6, R6, -0x2daee0ad, RZ ;  /* 0xd2511f5306067825 */ /* 0x000fe200078e00ff */
[----:B------:R-:W-:-:S04]  /*72b0*/  LOP3.LUT R10, R3, R241, R138, 0x96, !PT ;  /* 0x000000f1030a7212 */ /* 0x000fc800078e968a */
[----:B------:R-:W-:Y:S01]  /*72c0*/  LOP3.LUT R8, R7, R242, R2, 0x96, !PT ;  /* 0x000000f207087212 */ /* 0x000fe200078e9602 */
        /* <DEDUP_REMOVED lines=10> */
[----:B------:R-:W-:-:S04]  /*7370*/  @!P5 HFMA2.BF16_V2 R59, -RZ.H0_H0, RZ.H0_H0, -R142.H0_H0 ;  /* 0x200000ffff3bd231 */ /* 0x000fc8000034098e */
[----:B------:R-:W-:Y:S02]  /*7380*/  LOP3.LUT R0, R3, R177, R6, 0x96, !PT ;  /* 0x000000b103007212 */ /* 0x000fe400078e9606 */
[----:B------:R-:W-:Y:S02]  /*7390*/  PRMT R45, R142, 0x5410, R144 ;  /* 0x000054108e2d7816 */ /* 0x000fe40000000090 */
[C---:B------:R-:W-:Y:S02]  /*73a0*/  LOP3.LUT R5, R0.reuse, 0xff, RZ, 0xc0, !PT ;  /* 0x000000ff00057812 */ /* 0x040fe400078ec0ff */
[----:B------:R-:W-:Y:S02]  /*73b0*/  @!P5 PRMT R142, R59, 0x5410, RZ ;  /* 0x000054103b8ed816 */ /* 0x000fe400000000ff */
[----:B------:R-:W-:Y:S02]  /*73c0*/  ISETP.GE.U32.AND P5, PT, R191, R5, PT ;  /* 0x00000005bf00720c */ /* 0x000fe40003fa6070 */
[----:B------:R-:W-:Y:S01]  /*73d0*/  LOP3.LUT R5, R0, 0xffff, RZ, 0xc0, !PT ;  /* 0x0000ffff00057812 */ /* 0x000fe200078ec0ff */
[----:B------:R-:W-:-:S03]  /*73e0*/  @!P4 HFMA2.BF16_V2 R64, -RZ.H0_H0, RZ.H0_H0, -R144.H0_H0 ;  /* 0x200000ffff40c231 */ /* 0x000fc60000340990 */
[----:B------:R-:W-:-:S04]  /*73f0*/  SHF.R.U32.HI R5, RZ, 0x8, R5 ;  /* 0x00000008ff057819 */ /* 0x000fc80000011605 */
[----:B------:R-:W-:Y:S02]  /*7400*/  LOP3.LUT R5, R5, 0xffff, RZ, 0xc0, !PT ;  /* 0x0000ffff05057812 */ /* 0x000fe400078ec0ff */
[----:B------:R-:W-:Y:S02]  /*7410*/  @!P4 PRMT R144, R64, 0x5410, RZ ;  /* 0x000054104090c816 */ /* 0x000fe400000000ff */
[----:B------:R-:W-:Y:S02]  /*7420*/  ISETP.GE.U32.AND P4, PT, R191, R5, PT ;  /* 0x00000005bf00720c */ /* 0x000fe40003f86070 */
[----:B------:R-:W-:Y:S01]  /*7430*/  SHF.R.U32.HI R5, RZ, 0x10, R0 ;  /* 0x00000010ff057819 */ /* 0x000fe20000011600 */
[----:B------:R-:W-:Y:S01]  /*7440*/  @!P2 HFMA2.BF16_V2 R67, -RZ.H0_H0, RZ.H0_H0, -R146.H0_H0 ;  /* 0x200000ffff43a231 */ /* 0x000fe20000340992 */
[----:B------:R-:W-:Y:S01]  /*7450*/  IMAD.MOV.U32 R182, RZ, RZ, R62 ;  /* 0x000000ffffb67224 */ /* 0x000fe200078e003e */
[----:B------:R-:W-:Y:S01]  /*7460*/  @!P3 HFMA2.BF16_V2 R68, -RZ.H0_H0, RZ.H0_H0, -R147.H0_H0 ;  /* 0x200000ffff44b231 */ /* 0x000fe20000340993 */
[----:B------:R-:W-:Y:S01]  /*7470*/  LOP3.LUT R5, R5, 0xff, RZ, 0xc0, !PT ;  /* 0x000000ff05057812 */ /* 0x000fe200078ec0ff */
[----:B------:R-:W1:Y:S01]  /*7480*/  MUFU.EX2 R9, R70 ;  /* 0x0000004600097308 */ /* 0x000e620000000800 */
[----:B------:R-:W-:-:S02]  /*7490*/  PRMT R62, R147, 0x5410, R146 ;  /* 0x00005410933e7816 */ /* 0x000fc40000000092 */
[----:B------:R-:W-:Y:S02]  /*74a0*/  SHF.R.U32.HI R0, RZ, 0x18, R0 ;  /* 0x00000018ff007819 */ /* 0x000fe40000011600 */
[----:B------:R-:W-:-:S03]  /*74b0*/  @!P2 PRMT R146, R67, 0x5410, RZ ;  /* 0x000054104392a816 */ /* 0x000fc600000000ff */
[----:B------:R-:W2:Y:S01]  /*74c0*/  MUFU.EX2 R16, R75 ;  /* 0x0000004b00107308 */ /* 0x000ea20000000800 */
[C---:B------:R-:W-:Y:S01]  /*74d0*/  ISETP.GE.U32.AND P2, PT, R191.reuse, R5, PT ;  /* 0x00000005bf00720c */ /* 0x040fe20003f46070 */
[----:B------:R-:W-:Y:S01]  /*74e0*/  @!P1 HFMA2.BF16_V2 R66, -RZ.H0_H0, RZ.H0_H0, -R145.H0_H0 ;  /* 0x200000ffff429231 */ /* 0x000fe20000340991 */
[----:B------:R-:W-:Y:S02]  /*74f0*/  @!P3 PRMT R147, R68, 0x5410, RZ ;  /* 0x000054104493b816 */ /* 0x000fe400000000ff */
[----:B------:R-:W-:-:S03]  /*7500*/  ISETP.GE.U32.AND P3, PT, R191, R0, PT ;  /* 0x00000000bf00720c */ /* 0x000fc60003f66070 */
[----:B------:R-:W3:Y:S01]  /*7510*/  MUFU.EX2 R5, R73 ;  /* 0x0000004900057308 */ /* 0x000ee20000000800 */
[----:B------:R-:W-:Y:S01]  /*7520*/  LOP3.LUT R0, R2, 0xff, RZ, 0xc0, !PT ;  /* 0x000000ff02007812 */ /* 0x000fe200078ec0ff */
[----:B------:R-:W-:Y:S01]  /*7530*/  @!P0 HFMA2.BF16_V2 R65, -RZ.H0_H0, RZ.H0_H0, -R143.H0_H0 ;  /* 0x200000ffff418231 */ /* 0x000fe2000034098f */
[----:B------:R-:W-:-:S05]  /*7540*/  @!P1 PRMT R145, R66, 0x5410, RZ ;  /* 0x0000541042919816 */ /* 0x000fca00000000ff */
[----:B------:R-:W4:Y:S01]  /*7550*/  MUFU.EX2 R11, R78 ;  /* 0x0000004e000b7308 */ /* 0x000f220000000800 */
[----:B------:R-:W-:Y:S02]  /*7560*/  ISETP.GE.U32.AND P1, PT, R191, R0, PT ;  /* 0x00000000bf00720c */ /* 0x000fe40003f26070 */
[----:B------:R-:W-:Y:S02]  /*7570*/  SHF.R.U32.HI R0, RZ, 0x18, R2 ;  /* 0x00000018ff007819 */ /* 0x000fe40000011602 */
[----:B------:R-:W-:Y:S02]  /*7580*/  @!P0 PRMT R143, R65, 0x5410, RZ ;  /* 0x00005410418f8816 */ /* 0x000fe400000000ff */
[----:B------:R-:W-:Y:S02]  /*7590*/  LOP3.LUT R6, R2, 0xffff, RZ, 0xc0, !PT ;  /* 0x0000ffff02067812 */ /* 0x000fe400078ec0ff */
[----:B------:R-:W-:Y:S01]  /*75a0*/  ISETP.GE.U32.AND P0, PT, R191, R0, PT ;  /* 0x00000000bf00720c */ /* 0x000fe20003f06070 */
[----:B-1----:R-:W-:Y:S01]  /*75b0*/  FADD.FTZ R0, R9, R14 ;  /* 0x0000000e09007221 */ /* 0x002fe20000010000 */
[----:B------:R-:W-:-:S02]  /*75c0*/  PRMT R141, R17, 0x7610, R141 ;  /* 0x00007610118d7816 */ /* 0x000fc4000000008d */
[----:B------:R-:W-:Y:S01]  /*75d0*/  SHF.R.U32.HI R3, RZ, 0x10, R2 ;  /* 0x00000010ff037819 */ /* 0x000fe20000011602 */
[----:B--2---:R-:W-:Y:S01]  /*75e0*/  FADD.FTZ R2, R16, R15 ;  /* 0x0000000f10027221 */ /* 0x004fe20000010000 */
[----:B------:R-:W-:Y:S01]  /*75f0*/  LOP3.LUT R8, R7, R245, R8, 0x96, !PT ;  /* 0x000000f507087212 */ /* 0x000fe200078e9608 */
[----:B---3--:R-:W-:Y:S01]  /*7600*/  FADD.FTZ R15, R5, R0 ;  /* 0x00000000050f7221 */ /* 0x008fe20000010000 */
[----:B------:R-:W-:Y:S01]  /*7610*/  @!P5 HFMA2.BF16_V2 R69, -RZ.H0_H0, RZ.H0_H0, -R141.H0_H0 ;  /* 0x200000ffff45d231 */ /* 0x000fe2000034098d */
[----:B------:R-:W-:Y:S01]  /*7620*/  PRMT R140, R17, 0x7632, R140 ;  /* 0x00007632118c7816 */ /* 0x000fe2000000008c */
[----:B----4-:R-:W-:Y:S01]  /*7630*/  FADD.FTZ R7, R11, R2 ;  /* 0x000000020b077221 */ /* 0x010fe20000010000 */
[----:B------:R-:W-:Y:S01]  /*7640*/  LOP3.LUT R0, R3, 0xff, RZ, 0xc0, !PT ;  /* 0x000000ff03007812 */ /* 0x000fe200078ec0ff */
[----:B------:R-:W-:Y:S02]  /*7650*/  IMAD.MOV.U32 R47, RZ, RZ, R182 ;  /* 0x000000ffff2f7224 */ /* 0x000fe400078e00b6 */
[----:B------:R-:W-:Y:S01]  /*7660*/  IMAD.WIDE.U32 R2, R8, -0x2daee0ad, RZ ;  /* 0xd2511f5308027825 */ /* 0x000fe200078e00ff */
[----:B------:R-:W-:-:S03]  /*7670*/  F2FP.BF16.PACK_AB R14, R5, R9 ;  /* 0x00000009050e723e */ /* 0x000fc600000010ff */
[----:B------:R-:W-:Y:S01]  /*7680*/  IMAD.MOV.U32 R182, RZ, RZ, R160 ;  /* 0x000000ffffb67224 */ /* 0x000fe200078e00a0 */
[----:B------:R-:W-:Y:S02]  /*7690*/  PRMT R160, R141, 0x5410, R140 ;  /* 0x000054108da07816 */ /* 0x000fe4000000008c */
[----:B------:R-:W-:Y:S02]  /*76a0*/  @!P5 PRMT R141, R69, 0x5410, RZ ;  /* 0x00005410458dd816 */ /* 0x000fe400000000ff */
[----:B------:R-:W-:Y:S02]  /*76b0*/  ISETP.GE.U32.AND P5, PT, R191, R0, PT ;  /* 0x00000000bf00720c */ /* 0x000fe40003fa6070 */
[----:B------:R-:W-:Y:S02]  /*76c0*/  LOP3.LUT R0, R3, R173, R10, 0x96, !PT ;  /* 0x000000ad03007212 */ /* 0x000fe400078e960a */
[----:B------:R-:W-:Y:S02]  /*76d0*/  LOP3.LUT R9, R2, 0xffff, RZ, 0xc0, !PT ;  /* 0x0000ffff02097812 */ /* 0x000fe400078ec0ff */
[----:B------:R-:W-:-:S02]  /*76e0*/  PRMT R131, R18, 0x7632, R131 ;  /* 0x0000763212837816 */ /* 0x000fc40000000083 */
[----:B------:R-:W-:Y:S02]  /*76f0*/  LOP3.LUT R5, R2, 0xff, RZ, 0xc0, !PT ;  /* 0x000000ff02057812 */ /* 0x000fe400078ec0ff */
[--C-:B------:R-:W-:Y:S02]  /*7700*/  SHF.R.U32.HI R8, RZ, 0x10, R2.reuse ;  /* 0x00000010ff087819 */ /* 0x100fe40000011602 */
[----:B------:R-:W-:Y:S02]  /*7710*/  SHF.R.U32.HI R3, RZ, 0x18, R2 ;  /* 0x00000018ff037819 */ /* 0x000fe40000011602 */
[----:B------:R-:W-:Y:S01]  /*7720*/  SHF.R.U32.HI R2, RZ, 0x8, R6 ;  /* 0x00000008ff027819 */ /* 0x000fe20000011606 */
[----:B------:R-:W-:Y:S01]  /*7730*/  @!P4 HFMA2.BF16_V2 R71, -RZ.H0_H0, RZ.H0_H0, -R140.H0_H0 ;  /* 0x200000ffff47c231 */ /* 0x000fe2000034098c */
[----:B------:R-:W-:Y:S01]  /*7740*/  PRMT R130, R18, 0x7610, R130 ;  /* 0x0000761012827816 */ /* 0x000fe20000000082 */
[----:B------:R-:W-:Y:S01]  /*7750*/  @!P3 HFMA2.BF16_V2 R72, -RZ.H0_H0, RZ.H0_H0, -R131.H0_H0 ;  /* 0x200000ffff48b231 */ /* 0x000fe20000340983 */
[----:B------:R-:W-:Y:S01]  /*7760*/  LOP3.LUT R2, R2, 0xffff, RZ, 0xc0, !PT ;  /* 0x0000ffff02027812 */ /* 0x000fe200078ec0ff */
[----:B------:R-:W-:Y:S01]  /*7770*/  IMAD.MOV.U32 R26, RZ, RZ, R229 ;  /* 0x000000ffff1a7224 */ /* 0x000fe200078e00e5 */
[----:B------:R-:W1:Y:S01]  /*7780*/  MUFU.EX2 R10, R105 ;  /* 0x00000069000a7308 */ /* 0x000e620000000800 */
[----:B------:R-:W-:-:S02]  /*7790*/  @!P4 PRMT R140, R71, 0x5410, RZ ;  /* 0x00005410478cc816 */ /* 0x000fc400000000ff */
[----:B------:R-:W-:Y:S02]  /*77a0*/  PRMT R229, R130, 0x5410, R131 ;  /* 0x0000541082e57816 */ /* 0x000fe40000000083 */
[C---:B------:R-:W-:Y:S02]  /*77b0*/  ISETP.GE.U32.AND P4, PT, R191.reuse, R2, PT ;  /* 0x00000002bf00720c */ /* 0x040fe40003f86070 */
[----:B------:R-:W-:Y:S02]  /*77c0*/  @!P3 PRMT R131, R72, 0x5410, RZ ;  /* 0x000054104883b816 */ /* 0x000fe400000000ff */
[----:B------:R-:W-:Y:S02]  /*77d0*/  ISETP.GE.U32.AND P3, PT, R191, R5, PT ;  /* 0x00000005bf00720c */ /* 0x000fe40003f66070 */
[----:B------:R-:W-:Y:S01]  /*77e0*/  LOP3.LUT R2, R0, 0xffff, RZ, 0xc0, !PT ;  /* 0x0000ffff00027812 */ /* 0x000fe200078ec0ff */
[----:B------:R-:W2:Y:S01]  /*77f0*/  MUFU.EX2 R5, R100 ;  /* 0x0000006400057308 */ /* 0x000ea20000000800 */
[----:B------:R-:W-:-:S02]  /*7800*/  @!P2 HFMA2.BF16_V2 R74, -RZ.H0_H0, RZ.H0_H0, -R130.H0_H0 ;  /* 0x200000ffff4aa231 */ /* 0x000fc40000340982 */
[----:B------:R-:W-:-:S04]  /*7810*/  SHF.R.U32.HI R2, RZ, 0x8, R2 ;  /* 0x00000008ff027819 */ /* 0x000fc80000011602 */
[----:B------:R-:W-:Y:S02]  /*7820*/  LOP3.LUT R2, R2, 0xffff, RZ, 0xc0, !PT ;  /* 0x0000ffff02027812 */ /* 0x000fe400078ec0ff */
[----:B------:R-:W-:Y:S02]  /*7830*/  @!P2 PRMT R130, R74, 0x5410, RZ ;  /* 0x000054104a82a816 */ /* 0x000fe400000000ff */
[----:B------:R-:W-:Y:S02]  /*7840*/  PRMT R128, R20, 0x7610, R128 ;  /* 0x0000761014807816 */ /* 0x000fe40000000080 */
[----:B------:R-:W-:Y:S01]  /*7850*/  ISETP.GE.U32.AND P2, PT, R191, R2, PT ;  /* 0x00000002bf00720c */ /* 0x000fe20003f46070 */
[----:B-1----:R-:W-:Y:S01]  /*7860*/  FADD.FTZ R2, R10, R7 ;  /* 0x000000070a027221 */ /* 0x002fe20000010000 */
[----:B------:R-:W-:Y:S01]  /*7870*/  PRMT R124, R20, 0x7632, R124 ;  /* 0x00007632147c7816 */ /* 0x000fe2000000007c */
[----:B------:R-:W-:Y:S01]  /*7880*/  @!P1 HFMA2.BF16_V2 R77, -RZ.H0_H0, RZ.H0_H0, -R128.H0_H0 ;  /* 0x200000ffff4d9231 */ /* 0x000fe20000340980 */
[----:B------:R-:W-:Y:S01]  /*7890*/  F2FP.BF16.PACK_AB R11, R11, R16 ;  /* 0x000000100b0b723e */ /* 0x000fe200000010ff */
[----:B--2---:R-:W-:Y:S01]  /*78a0*/  FADD.FTZ R6, R5, R2 ;  /* 0x0000000205067221 */ /* 0x004fe20000010000 */
[----:B------:R-:W-:Y:S01]  /*78b0*/  LOP3.LUT R2, R0, 0xff, RZ, 0xc0, !PT ;  /* 0x000000ff00027812 */ /* 0x000fe200078ec0ff */
[----:B------:R1:W-:Y:S01]  /*78c0*/  MUFU.EX2 R16, R171 ;  /* 0x000000ab00107308 */ /* 0x0003e20000000800 */
[----:B------:R-:W-:-:S02]  /*78d0*/  PRMT R120, R19, 0x7610, R120 ;  /* 0x0000761013787816 */ /* 0x000fc40000000078 */
[----:B------:R-:W-:Y:S02]  /*78e0*/  PRMT R122, R19, 0x7632, R122 ;  /* 0x00007632137a7816 */ /* 0x000fe4000000007a */
[----:B------:R-:W-:Y:S01]  /*78f0*/  PRMT R119, R11, 0x7610, R119 ;  /* 0x000076100b777816 */ /* 0x000fe20000000077 */
[----:B------:R-:W-:Y:S01]  /*7900*/  @!P5 HFMA2.BF16_V2 R82, -RZ.H0_H0, RZ.H0_H0, -R120.H0_H0 ;  /* 0x200000ffff52d231 */ /* 0x000fe20000340978 */
[----:B-1----:R-:W-:Y:S02]  /*7910*/  PRMT R171, R128, 0x5410, R124 ;  /* 0x0000541080ab7816 */ /* 0x002fe4000000007c */
[----:B------:R-:W-:Y:S02]  /*7920*/  @!P1 PRMT R128, R77, 0x5410, RZ ;  /* 0x000054104d809816 */ /* 0x000fe400000000ff */
[----:B------:R-:W-:Y:S02]  /*7930*/  ISETP.GE.U32.AND P1, PT, R191, R2, PT ;  /* 0x00000002bf00720c */ /* 0x000fe40003f26070 */
[----:B------:R-:W-:-:S02]  /*7940*/  SHF.R.U32.HI R2, RZ, 0x18, R0 ;  /* 0x00000018ff027819 */ /* 0x000fc40000011600 */
[----:B------:R-:W-:Y:S01]  /*7950*/  SHF.R.U32.HI R0, RZ, 0x10, R0 ;  /* 0x00000010ff007819 */ /* 0x000fe20000011600 */
[----:B------:R1:W-:Y:S01]  /*7960*/  MUFU.EX2 R23, R175 ;  /* 0x000000af00177308 */ /* 0x0003e20000000800 */
[----:B------:R-:W-:Y:S02]  /*7970*/  @!P4 HFMA2.BF16_V2 R79, -RZ.H0_H0, RZ.H0_H0, -R124.H0_H0 ;  /* 0x200000ffff4fc231 */ /* 0x000fe4000034097c */
[----:B------:R-:W-:Y:S02]  /*7980*/  LOP3.LUT R0, R0, 0xff, RZ, 0xc0, !PT ;  /* 0x000000ff00007812 */ /* 0x000fe400078ec0ff */
[----:B------:R-:W-:-:S03]  /*7990*/  PRMT R118, R11, 0x7632, R118 ;  /* 0x000076320b767816 */ /* 0x000fc60000000076 */
[----:B------:R-:W2:Y:S01]  /*79a0*/  MUFU.EX2 R7, R106 ;  /* 0x0000006a00077308 */ /* 0x000ea20000000800 */
[----:B------:R-:W-:Y:S01]  /*79b0*/  @!P1 HFMA2.BF16_V2 R84, -RZ.H0_H0, RZ.H0_H0, -R119.H0_H0 ;  /* 0x200000ffff549231 */ /* 0x000fe20000340977 */
[----:B------:R-:W-:Y:S01]  /*79c0*/  @!P4 PRMT R124, R79, 0x5410, RZ ;  /* 0x000054104f7cc816 */ /* 0x000fe200000000ff */
[----:B------:R-:W-:Y:S02]  /*79d0*/  IMAD.MOV.U32 R32, RZ, RZ, R248 ;  /* 0x000000ffff207224 */ /* 0x000fe400078e00f8 */
[----:B-1----:R-:W-:Y:S01]  /*79e0*/  IMAD.MOV.U32 R175, RZ, RZ, R182 ;  /* 0x000000ffffaf7224 */ /* 0x002fe200078e00b6 */
[----:B------:R-:W-:Y:S02]  /*79f0*/  PRMT R182, R120, 0x5410, R122 ;  /* 0x0000541078b67816 */ /* 0x000fe4000000007a */
[----:B------:R-:W-:Y:S02]  /*7a00*/  @!P5 PRMT R120, R82, 0x5410, RZ ;  /* 0x000054105278d816 */ /* 0x000fe400000000ff */
[----:B------:R-:W-:-:S02]  /*7a10*/  ISETP.GE.U32.AND P5, PT, R191, R0, PT ;  /* 0x00000000bf00720c */ /* 0x000fc40003fa6070 */
[----:B------:R-:W-:Y:S02]  /*7a20*/  LOP3.LUT R0, R8, 0xff, RZ, 0xc0, !PT ;  /* 0x000000ff08007812 */ /* 0x000fe400078ec0ff */
[----:B------:R-:W-:Y:S02]  /*7a30*/  ISETP.GE.U32.AND P4, PT, R191, R2, PT ;  /* 0x00000002bf00720c */ /* 0x000fe40003f86070 */
[----:B------:R-:W1:Y:S01]  /*7a40*/  MUFU.EX2 R2, R103 ;  /* 0x0000006700027308 */ /* 0x000e620000000800 */
[----:B------:R-:W-:Y:S02]  /*7a50*/  PRMT R248, R119, 0x5410, R118 ;  /* 0x0000541077f87816 */ /* 0x000fe40000000076 */
[----:B------:R-:W-:Y:S02]  /*7a60*/  @!P1 PRMT R119, R84, 0x5410, RZ ;  /* 0x0000541054779816 */ /* 0x000fe400000000ff */
[----:B------:R-:W-:Y:S02]  /*7a70*/  ISETP.GE.U32.AND P1, PT, R191, R0, PT ;  /* 0x00000000bf00720c */ /* 0x000fe40003f26070 */
[----:B------:R-:W-:Y:S01]  /*7a80*/  SHF.R.U32.HI R0, RZ, 0x8, R9 ;  /* 0x00000008ff007819 */ /* 0x000fe20000011609 */
[----:B------:R-:W-:Y:S01]  /*7a90*/  @!P2 HFMA2.BF16_V2 R83, -RZ.H0_H0, RZ.H0_H0, -R118.H0_H0 ;  /* 0x200000ffff53a231 */ /* 0x000fe20000340976 */
[----:B------:R-:W-:-:S02]  /*7aa0*/  F2FP.BF16.PACK_AB R5, R5, R10 ;  /* 0x0000000a0505723e */ /* 0x000fc400000010ff */
[----:B------:R-:W-:Y:S01]  /*7ab0*/  LOP3.LUT R0, R0, 0xffff, RZ, 0xc0, !PT ;  /* 0x0000ffff00007812 */ /* 0x000fe200078ec0ff */
[----:B------:R-:W-:Y:S01]  /*7ac0*/  @!P0 HFMA2.BF16_V2 R81, -RZ.H0_H0, RZ.H0_H0, -R122.H0_H0 ;  /* 0x200000ffff518231 */ /* 0x000fe2000034097a */
[----:B------:R-:W-:Y:S01]  /*7ad0*/  @!P2 PRMT R118, R83, 0x5410, RZ ;  /* 0x000054105376a816 */ /* 0x000fe200000000ff */
[----:B------:R-:W3:Y:S01]  /*7ae0*/  MUFU.EX2 R10, R76 ;  /* 0x0000004c000a7308 */ /* 0x000ee20000000800 */
[----:B------:R-:W-:Y:S01]  /*7af0*/  ISETP.GE.U32.AND P2, PT, R191, R0, PT ;  /* 0x00000000bf00720c */ /* 0x000fe20003f46070 */
[----:B--2---:R-:W-:Y:S01]  /*7b00*/  FADD.FTZ R0, R7, R15 ;  /* 0x0000000f07007221 */ /* 0x004fe20000010000 */
[----:B------:R-:W-:Y:S02]  /*7b10*/  @!P0 PRMT R122, R81, 0x5410, RZ ;  /* 0x00005410517a8816 */ /* 0x000fe400000000ff */
[----:B------:R-:W-:Y:S01]  /*7b20*/  ISETP.GE.U32.AND P0, PT, R191, R3, PT ;  /* 0x00000003bf00720c */ /* 0x000fe20003f06070 */
[C---:B-1----:R-:W-:Y:S02]  /*7b30*/  FADD.FTZ R3, R2.reuse, R0 ;  /* 0x0000000002037221 */ /* 0x042fe40000010000 */
[----:B------:R-:W1:Y:S01]  /*7b40*/  MUFU.EX2 R8, R80 ;  /* 0x0000005000087308 */ /* 0x000e620000000800 */
[----:B------:R-:W-:Y:S01]  /*7b50*/  F2FP.BF16.PACK_AB R0, R2, R7 ;  /* 0x000000070200723e */ /* 0x000fe200000010ff */
[----:B------:R-:W-:Y:S01]  /*7b60*/  IMAD.MOV.U32 R78, RZ, RZ, R21 ;  /* 0x000000ffff4e7224 */ /* 0x000fe200078e0015 */
[----:B------:R-:W-:-:S02]  /*7b70*/  PRMT R129, R5, 0x7610, R129 ;  /* 0x0000761005817816 */ /* 0x000fc40000000081 */
[----:B------:R-:W-:-:S03]  /*7b80*/  PRMT R126, R5, 0x7632, R126 ;  /* 0x00007632057e7816 */ /* 0x000fc6000000007e */
[----:B------:R-:W2:Y:S01]  /*7b90*/  MUFU.EX2 R7, R87 ;  /* 0x0000005700077308 */ /* 0x000ea20000000800 */
[----:B------:R-:W-:-:S07]  /*7ba0*/  PRMT R125, R0, 0x7610, R125 ;  /* 0x00007610007d7816 */ /* 0x000fce000000007d */
[----:B------:R-:W4:Y:S01]  /*7bb0*/  MUFU.EX2 R21, R97 ;  /* 0x0000006100157308 */ /* 0x000f220000000800 */
[----:B------:R-:W-:Y:S01]  /*7bc0*/  PRMT R127, R0, 0x7632, R127 ;  /* 0x00007632007f7816 */ /* 0x000fe2000000007f */
[----:B---3--:R-:W-:-:S06]  /*7bd0*/  FADD.FTZ R0, R10, R24 ;  /* 0x000000180a007221 */ /* 0x008fcc0000010000 */
[----:B------:R-:W3:Y:S01]  /*7be0*/  MUFU.EX2 R5, R93 ;  /* 0x0000005d00057308 */ /* 0x000ee20000000800 */
[----:B------:R-:W-:-:S07]  /*7bf0*/  FADD.FTZ R2, R23, R25 ;  /* 0x0000001917027221 */ /* 0x000fce0000010000 */
[----:B------:R-:W2:Y:S01]  /*7c00*/  MUFU.EX2 R17, R94 ;  /* 0x0000005e00117308 */ /* 0x000ea20000000800 */
[----:B-1----:R-:W-:Y:S01]  /*7c10*/  FADD.FTZ R0, R8, R0 ;  /* 0x0000000008007221 */ /* 0x002fe20000010000 */
[C---:B------:R-:W-:Y:S02]  /*7c20*/  PRMT R123, R14.reuse, 0x7610, R123 ;  /* 0x000076100e7b7816 */ /* 0x040fe4000000007b */
[----:B------:R-:W-:-:S04]  /*7c30*/  PRMT R121, R14, 0x7632, R121 ;  /* 0x000076320e797816 */ /* 0x000fc80000000079 */
[----:B------:R-:W-:Y:S01]  /*7c40*/  MUFU.EX2 R22, R101 ;  /* 0x0000006500167308 */ /* 0x000fe20000000800 */
[----:B------:R-:W-:-:S07]  /*7c50*/  IMAD.MOV.U32 R14, RZ, RZ, R26 ;  /* 0x000000ffff0e7224 */ /* 0x000fce00078e001a */
[----:B------:R-:W1:Y:S01]  /*7c60*/  MUFU.EX2 R18, R98 ;  /* 0x0000006200127308 */ /* 0x000e620000000800 */
[----:B------:R-:W-:Y:S01]  /*7c70*/  IMAD.MOV.U32 R26, RZ, RZ, R165 ;  /* 0x000000ffff1a7224 */ /* 0x000fe200078e00a5 */
[----:B------:R-:W-:Y:S01]  /*7c80*/  F2FP.BF16.PACK_AB R83, R8, R10 ;  /* 0x0000000a0853723e */ /* 0x000fe200000010ff */
[----:B------:R-:W-:Y:S02]  /*7c90*/  FADD.FTZ R27, R16, R2 ;  /* 0x00000002101b7221 */ /* 0x000fe40000010000 */
[----:B--2---:R-:W-:-:S03]  /*7ca0*/  FADD.FTZ R0, R7, R0 ;  /* 0x0000000007007221 */ /* 0x004fc60000010000 */
[----:B------:R-:W-:Y:S01]  /*7cb0*/  MUFU.EX2 R20, R104 ;  /* 0x0000006800147308 */ /* 0x000fe20000000800 */
[----:B----4-:R-:W-:-:S07]  /*7cc0*/  FADD.FTZ R2, R21, R6 ;  /* 0x0000000615027221 */ /* 0x010fce0000010000 */
[----:B------:R-:W2:Y:S01]  /*7cd0*/  MUFU.EX2 R9, R95 ;  /* 0x0000005f00097308 */ /* 0x000ea20000000800 */
[----:B------:R-:W-:Y:S01]  /*7ce0*/  IMAD.MOV.U32 R24, RZ, RZ, R26 ;  /* 0x000000ffff187224 */ /* 0x000fe200078e001a */
[C---:B---3--:R-:W-:Y:S01]  /*7cf0*/  F2FP.BF16.PACK_AB R80, R5.reuse, R7 ;  /* 0x000000070550723e */ /* 0x048fe200000010ff */
[----:B------:R-:W-:-:S05]  /*7d00*/  FADD.FTZ R26, R5, R0 ;  /* 0x00000000051a7221 */ /* 0x000fca0000010000 */
[----:B------:R-:W3:Y:S01]  /*7d10*/  MUFU.EX2 R8, R108 ;  /* 0x0000006c00087308 */ /* 0x000ee20000000800 */
[----:B------:R-:W-:Y:S02]  /*7d20*/  FADD.FTZ R2, R17, R2 ;  /* 0x0000000211027221 */ /* 0x000fe40000010000 */
[----:B-1----:R-:W-:-:S05]  /*7d30*/  FADD.FTZ R0, R18, R3 ;  /* 0x0000000312007221 */ /* 0x002fca0000010000 */
[----:B------:R-:W1:Y:S01]  /*7d40*/  MUFU.EX2 R5, R109 ;  /* 0x0000006d00057308 */ /* 0x000e620000000800 */
[----:B------:R-:W-:Y:S02]  /*7d50*/  FADD.FTZ R2, R22, R2 ;  /* 0x0000000216027221 */ /* 0x000fe40000010000 */
[----:B--2---:R-:W-:Y:S02]  /*7d60*/  FADD.FTZ R0, R9, R0 ;  /* 0x0000000009007221 */ /* 0x004fe40000010000 */
[----:B------:R-:W-:Y:S01]  /*7d70*/  FADD.FTZ R15, R20, R2 ;  /* 0x00000002140f7221 */ /* 0x000fe20000010000 */
[----:B------:R-:W-:Y:S02]  /*7d80*/  IADD3 R2, R192, 0x2, RZ ;  /* 0x00000002c0027810 */ /* 0x000fe40007ffe0ff */
[----:B------:R-:W-:Y:S01]  /*7d90*/  F2FP.BF16.PACK_AB R17, R17, R21 ;  /* 0x000000151111723e */ /* 0x000fe200000010ff */
[----:B------:R-:W-:Y:S01]  /*7da0*/  IMAD.MOV.U32 R21, RZ, RZ, R78 ;  /* 0x000000ffff157224 */ /* 0x000fe200078e004e */
[----:B------:R-:W-:Y:S01]  /*7db0*/  LOP3.LUT R78, R247, R2, RZ, 0x3c, !PT ;  /* 0x00000002f74e7212 */ /* 0x000fe200078e3cff */
[----:B---3--:R-:W-:Y:S01]  /*7dc0*/  FADD.FTZ R0, R8, R0 ;  /* 0x0000000008007221 */ /* 0x008fe20000010000 */
[----:B------:R-:W-:Y:S01]  /*7dd0*/  F2FP.BF16.PACK_AB R84, R16, R23 ;  /* 0x000000171054723e */ /* 0x000fe200000010ff */
[----:B------:R-:W-:-:S02]  /*7de0*/  IMAD.MOV.U32 R16, RZ, RZ, R14 ;  /* 0x000000ffff107224 */ /* 0x000fc400078e000e */
[----:B-1----:R-:W-:Y:S01]  /*7df0*/  FADD.FTZ R14, R5, R0 ;  /* 0x00000000050e7221 */ /* 0x002fe20000010000 */
[----:B------:R-:W-:Y:S02]  /*7e00*/  LOP3.LUT R0, R78, R217, RZ, 0x3c, !PT ;  /* 0x000000d94e007212 */ /* 0x000fe400078e3cff */
[----:B------:R-:W-:Y:S01]  /*7e10*/  F2FP.BF16.PACK_AB R20, R20, R22 ;  /* 0x000000161414723e */ /* 0x000fe200000010ff */
[----:B------:R-:W-:Y:S02]  /*7e20*/  IMAD.MOV.U32 R22, RZ, RZ, R24 ;  /* 0x000000ffff167224 */ /* 0x000fe400078e0018 */
[----:B------:R-:W-:-:S05]  /*7e30*/  IMAD.WIDE.U32 R24, R0, -0x326172a9, RZ ;  /* 0xcd9e8d5700187825 */ /* 0x000fca00078e00ff */
[----:B------:R-:W-:Y:S02]  /*7e40*/  LOP3.LUT R2, R25, R240, R234, 0x96, !PT ;  /* 0x000000f019027212 */ /* 0x000fe400078e96ea */
[----:B------:R-:W-:-:S03]  /*7e50*/  LOP3.LUT R6, R133, R239, R24, 0x96, !PT ;  /* 0x000000ef85067212 */ /* 0x000fc600078e9618 */
[----:B------:R-:W-:-:S04]  /*7e60*/  IMAD.WIDE.U32 R2, R2, -0x2daee0ad, RZ ;  /* 0xd2511f5302027825 */ /* 0x000fc800078e00ff */
[----:B------:R-:W-:Y:S01]  /*7e70*/  IMAD.WIDE.U32 R6, R6, -0x2daee0ad, RZ ;  /* 0xd2511f5306067825 */ /* 0x000fe200078e00ff */
[----:B------:R-:W-:Y:S02]  /*7e80*/  PRMT R11, R129, 0x5410, R126 ;  /* 0x00005410810b7816 */ /* 0x000fe4000000007e */
[----:B------:R-:W-:Y:S02]  /*7e90*/  F2FP.BF16.PACK_AB R19, R5, R8 ;  /* 0x000000080513723e */ /* 0x000fe400000010ff */
[----:B------:R-:W-:Y:S02]  /*7ea0*/  LOP3.LUT R10, R3, R241, R138, 0x96, !PT ;  /* 0x000000f1030a7212 */ /* 0x000fe400078e968a */
[----:B------:R-:W-:Y:S01]  /*7eb0*/  LOP3.LUT R8, R7, R242, R2, 0x96, !PT ;  /* 0x000000f207087212 */ /* 0x000fe200078e9602 */
[----:B------:R-:W-:Y:S01]  /*7ec0*/  IMAD.MOV.U32 R23, RZ, RZ, R11 ;  /* 0x000000ffff177224 */ /* 0x000fe200078e000b */
        /* <DEDUP_REMOVED lines=12> */
[----:B------:R-:W-:Y:S01]  /*7f90*/  LOP3.LUT R0, R3, R177, R6, 0x96, !PT ;  /* 0x000000b103007212 */ /* 0x000fe200078e9606 */
[----:B------:R-:W-:Y:S01]  /*7fa0*/  IMAD.MOV.U32 R30, RZ, RZ, R12 ;  /* 0x000000ffff1e7224 */ /* 0x000fe200078e000c */
[----:B------:R-:W-:Y:S02]  /*7fb0*/  PRMT R12, R123, 0x5410, R121 ;  /* 0x000054107b0c7816 */ /* 0x000fe40000000079 */
[----:B------:R-:W-:Y:S02]  /*7fc0*/  LOP3.LUT R5, R0, 0xff, RZ, 0xc0, !PT ;  /* 0x000000ff00057812 */ /* 0x000fe400078ec0ff */
[----:B------:R-:W-:Y:S02]  /*7fd0*/  @!P5 PRMT R123, R86, 0x5410, RZ ;  /* 0x00005410567bd816 */ /* 0x000fe400000000ff */
[----:B------:R-:W-:Y:S02]  /*7fe0*/  ISETP.GE.U32.AND P5, PT, R191, R5, PT ;  /* 0x00000005bf00720c */ /* 0x000fe40003fa6070 */
[----:B------:R-:W-:Y:S01]  /*7ff0*/  LOP3.LUT R5, R0, 0xffff, RZ, 0xc0, !PT ;  /* 0x0000ffff00057812 */ /* 0x000fe200078ec0ff */
[----:B------:R-:W-:-:S03]  /*8000*/  @!P4 HFMA2.BF16_V2 R85, -RZ.H0_H0, RZ.H0_H0, -R121.H0_H0 ;  /* 0x200000ffff55c231 */ /* 0x000fc60000340979 */
[----:B------:R-:W-:Y:S02]  /*8010*/  SHF.R.U32.HI R5, RZ, 0x8, R5 ;  /* 0x00000008ff057819 */ /* 0x000fe40000011605 */
[----:B------:R-:W-:Y:S01]  /*8020*/  LOP3.LUT R8, R7, R245, R8, 0x96, !PT ;  /* 0x000000f507087212 */ /* 0x000fe200078e9608 */
[----:B------:R-:W-:Y:S01]  /*8030*/  IMAD.MOV.U32 R7, RZ, RZ, R16 ;  /* 0x000000ffff077224 */ /* 0x000fe200078e0010 */
[----:B------:R-:W-:Y:S01]  /*8040*/  LOP3.LUT R5, R5, 0xffff, RZ, 0xc0, !PT ;  /* 0x0000ffff05057812 */ /* 0x000fe200078ec0ff */
[----:B------:R-:W1:Y:S01]  /*8050*/  MUFU.EX2 R16, R114 ;  /* 0x0000007200107308 */ /* 0x000e620000000800 */
[----:B------:R-:W-:Y:S01]  /*8060*/  @!P4 PRMT R121, R85, 0x5410, RZ ;  /* 0x000054105579c816 */ /* 0x000fe200000000ff */
[----:B------:R-:W-:Y:S01]  /*8070*/  @!P3 HFMA2.BF16_V2 R91, -RZ.H0_H0, RZ.H0_H0, -R129.H0_H0 ;  /* 0x200000ffff5bb231 */ /* 0x000fe20000340981 */
[----:B------:R-:W-:Y:S02]  /*8080*/  ISETP.GE.U32.AND P4, PT, R191, R5, PT ;  /* 0x00000005bf00720c */ /* 0x000fe40003f86070 */
[----:B------:R-:W-:-:S02]  /*8090*/  SHF.R.U32.HI R5, RZ, 0x10, R0 ;  /* 0x00000010ff057819 */ /* 0x000fc40000011600 */
[----:B------:R-:W-:Y:S01]  /*80a0*/  SHF.R.U32.HI R0, RZ, 0x18, R0 ;  /* 0x00000018ff007819 */ /* 0x000fe20000011600 */
[----:B------:R-:W2:Y:S01]  /*80b0*/  MUFU.EX2 R11, R115 ;  /* 0x00000073000b7308 */ /* 0x000ea20000000800 */
[----:B------:R-:W-:Y:S01]  /*80c0*/  @!P1 HFMA2.BF16_V2 R89, -RZ.H0_H0, RZ.H0_H0, -R125.H0_H0 ;  /* 0x200000ffff599231 */ /* 0x000fe2000034097d */
[----:B------:R-:W-:Y:S02]  /*80d0*/  @!P3 PRMT R129, R91, 0x5410, RZ ;  /* 0x000054105b81b816 */ /* 0x000fe400000000ff */
[----:B------:R-:W-:Y:S02]  /*80e0*/  ISETP.GE.U32.AND P3, PT, R191, R0, PT ;  /* 0x00000000bf00720c */ /* 0x000fe40003f66070 */
[----:B------:R-:W-:Y:S02]  /*80f0*/  LOP3.LUT R0, R2, 0xff, RZ, 0xc0, !PT ;  /* 0x000000ff02007812 */ /* 0x000fe400078ec0ff */
[----:B------:R-:W-:Y:S02]  /*8100*/  PRMT R165, R125, 0x5410, R127 ;  /* 0x000054107da57816 */ /* 0x000fe4000000007f */
[----:B------:R-:W-:-:S02]  /*8110*/  @!P1 PRMT R125, R89, 0x5410, RZ ;  /* 0x00005410597d9816 */ /* 0x000fc400000000ff */
[----:B------:R-:W-:Y:S02]  /*8120*/  ISETP.GE.U32.AND P1, PT, R191, R0, PT ;  /* 0x00000000bf00720c */ /* 0x000fe40003f26070 */
[----:B------:R-:W-:Y:S02]  /*8130*/  LOP3.LUT R6, R2, 0xffff, RZ, 0xc0, !PT ;  /* 0x0000ffff02067812 */ /* 0x000fe400078ec0ff */
[--C-:B------:R-:W-:Y:S02]  /*8140*/  SHF.R.U32.HI R0, RZ, 0x18, R2.reuse ;  /* 0x00000018ff007819 */ /* 0x100fe40000011602 */
[----:B------:R-:W-:Y:S01]  /*8150*/  SHF.R.U32.HI R3, RZ, 0x10, R2 ;  /* 0x00000010ff037819 */ /* 0x000fe20000011602 */
[----:B-1----:R-:W-:Y:S01]  /*8160*/  FADD.FTZ R2, R16, R15 ;  /* 0x0000000f10027221 */ /* 0x002fe20000010000 */
[----:B------:R1:W-:Y:S01]  /*8170*/  STL [R1+0x140], R192 ;  /* 0x000140c001007387 */ /* 0x0003e20000100800 */
[----:B------:R-:W-:-:S03]  /*8180*/  IMAD.MOV.U32 R15, RZ, RZ, R7 ;  /* 0x000000ffff0f7224 */ /* 0x000fc600078e0007 */
[----:B------:R-:W-:Y:S01]  /*8190*/  STL [R1+0x2c4], R60 ;  /* 0x0002c43c01007387 */ /* 0x000fe20000100800 */
[----:B--2---:R-:W-:-:S03]  /*81a0*/  FADD.FTZ R7, R11, R2 ;  /* 0x000000020b077221 */ /* 0x004fc60000010000 */
[----:B------:R2:W-:Y:S01]  /*81b0*/  STL.64 [R1+0x260], R234 ;  /* 0x000260ea01007387 */ /* 0x0005e20000100a00 */
[----:B------:R-:W-:-:S03]  /*81c0*/  IMAD.MOV.U32 R2, RZ, RZ, R199 ;  /* 0x000000ffff027224 */ /* 0x000fc600078e00c7 */
[----:B------:R-:W-:Y:S04]  /*81d0*/  STL [R1+0x2c8], R190 ;  /* 0x0002c8be01007387 */ /* 0x000fe80000100800 */
[----:B------:R3:W-:Y:S04]  /*81e0*/  STL.64 [R1+0xc0], R138 ;  /* 0x0000c08a01007387 */ /* 0x0007e80000100a00 */
[----:B------:R-:W4:Y:S01]  /*81f0*/  LDL.LU R199, [R1+0x3c4] ;  /* 0x0003c40001c77983 */ /* 0x000f220000300800 */
[----:B------:R-:W-:Y:S01]  /*8200*/  @!P2 HFMA2.BF16_V2 R90, -RZ.H0_H0, RZ.H0_H0, -R126.H0_H0 ;  /* 0x200000ffff5aa231 */ /* 0x000fe2000034097e */
[----:B------:R-:W-:Y:S01]  /*8210*/  LOP3.LUT R5, R5, 0xff, RZ, 0xc0, !PT ;  /* 0x000000ff05057812 */ /* 0x000fe200078ec0ff */
[----:B------:R-:W1:Y:S03]  /*8220*/  MUFU.EX2 R9, R112 ;  /* 0x0000007000097308 */ /* 0x000e660000000800 */
[----:B------:R-:W-:-:S02]  /*8230*/  @!P2 PRMT R126, R90, 0x5410, RZ ;  /* 0x000054105a7ea816 */ /* 0x000fc400000000ff */
[----:B------:R-:W-:-:S03]  /*8240*/  ISETP.GE.U32.AND P2, PT, R191, R5, PT ;  /* 0x00000005bf00720c */ /* 0x000fc60003f46070 */
[----:B------:R-:W2:Y:S01]  /*8250*/  MUFU.EX2 R5, R113 ;  /* 0x0000007100057308 */ /* 0x000ea20000000800 */
[----:B------:R-:W-:Y:S01]  /*8260*/  @!P0 HFMA2.BF16_V2 R88, -RZ.H0_H0, RZ.H0_H0, -R127.H0_H0 ;  /* 0x200000ffff588231 */ /* 0x000fe2000034097f */
[----:B------:R-:W-:-:S04]  /*8270*/  PRMT R117, R17, 0x7610, R117 ;  /* 0x0000761011757816 */ /* 0x000fc80000000075 */
[----:B------:R-:W-:Y:S02]  /*8280*/  @!P0 PRMT R127, R88, 0x5410, RZ ;  /* 0x00005410587f8816 */ /* 0x000fe400000000ff */
[----:B------:R-:W-:Y:S01]  /*8290*/  ISETP.GE.U32.AND P0, PT, R191, R0, PT ;  /* 0x00000000bf00720c */ /* 0x000fe20003f06070 */
[----:B-1----:R-:W-:Y:S01]  /*82a0*/  FADD.FTZ R0, R9, R14 ;  /* 0x0000000e09007221 */ /* 0x002fe20000010000 */
[----:B------:R-:W-:Y:S01]  /*82b0*/  F2FP.BF16.PACK_AB R11, R11, R16 ;  /* 0x000000100b0b723e */ /* 0x000fe200000010ff */
[----:B------:R-:W-:Y:S01]  /*82c0*/  IMAD.MOV.U32 R16, RZ, RZ, R15 ;  /* 0x000000ffff107224 */ /* 0x000fe200078e000f */
[----:B------:R-:W-:Y:S01]  /*82d0*/  @!P5 HFMA2.BF16_V2 R92, -RZ.H0_H0, RZ.H0_H0, -R117.H0_H0 ;  /* 0x200000ffff5cd231 */ /* 0x000fe20000340975 */
[----:B------:R-:W-:Y:S01]  /*82e0*/  PRMT R116, R17, 0x7632, R116 ;  /* 0x0000763211747816 */ /* 0x000fe20000000074 */
[----:B------:R-:W-:Y:S02]  /*82f0*/  IMAD.MOV.U32 R17, RZ, RZ, R21 ;  /* 0x000000ffff117224 */ /* 0x000fe400078e0015 */
[C---:B--2---:R-:W-:Y:S01]  /*8300*/  FADD.FTZ R15, R5.reuse, R0 ;  /* 0x00000000050f7221 */ /* 0x044fe20000010000 */
[----:B------:R-:W-:Y:S01]  /*8310*/  F2FP.BF16.PACK_AB R14, R5, R9 ;  /* 0x00000009050e723e */ /* 0x000fe200000010ff */
[----:B------:R-:W-:Y:S01]  /*8320*/  IMAD.MOV.U32 R5, RZ, RZ, R2 ;  /* 0x000000ffff057224 */ /* 0x000fe200078e0002 */
[----:B------:R-:W-:Y:S01]  /*8330*/  LOP3.LUT R0, R3, 0xff, RZ, 0xc0, !PT ;  /* 0x000000ff03007812 */ /* 0x000fe200078ec0ff */
[----:B------:R-:W-:-:S04]  /*8340*/  IMAD.WIDE.U32 R2, R8, -0x2daee0ad, RZ ;  /* 0xd2511f5308027825 */ /* 0x000fc800078e00ff */
[----:B------:R-:W-:Y:S01]  /*8350*/  IMAD.MOV.U32 R21, RZ, RZ, R182 ;  /* 0x000000ffff157224 */ /* 0x000fe200078e00b6 */
[----:B------:R-:W-:Y:S02]  /*8360*/  PRMT R182, R117, 0x5410, R116 ;  /* 0x0000541075b67816 */ /* 0x000fe40000000074 */
[----:B------:R-:W-:Y:S02]  /*8370*/  @!P5 PRMT R117, R92, 0x5410, RZ ;  /* 0x000054105c75d816 */ /* 0x000fe400000000ff */
[----:B------:R-:W-:Y:S02]  /*8380*/  ISETP.GE.U32.AND P5, PT, R191, R0, PT ;  /* 0x00000000bf00720c */ /* 0x000fe40003fa6070 */
[----:B------:R-:W-:Y:S01]  /*8390*/  LOP3.LUT R0, R3, R173, R10, 0x96, !PT ;  /* 0x000000ad03007212 */ /* 0x000fe200078e960a */
[----:B------:R-:W-:Y:S01]  /*83a0*/  IMAD.MOV.U32 R10, RZ, RZ, R5 ;  /* 0x000000ffff0a7224 */ /* 0x000fe200078e0005 */
[C---:B------:R-:W-:Y:S02]  /*83b0*/  LOP3.LUT R9, R2.reuse, 0xffff, RZ, 0xc0, !PT ;  /* 0x0000ffff02097812 */ /* 0x040fe400078ec0ff */
[----:B------:R-:W-:-:S02]  /*83c0*/  LOP3.LUT R5, R2, 0xff, RZ, 0xc0, !PT ;  /* 0x000000ff02057812 */ /* 0x000fc400078ec0ff */
[--C-:B------:R-:W-:Y:S02]  /*83d0*/  SHF.R.U32.HI R8, RZ, 0x10, R2.reuse ;  /* 0x00000010ff087819 */ /* 0x100fe40000011602 */
[----:B------:R-:W-:Y:S02]  /*83e0*/  SHF.R.U32.HI R3, RZ, 0x18, R2 ;  /* 0x00000018ff037819 */ /* 0x000fe40000011602 */
[----:B------:R-:W-:Y:S01]  /*83f0*/  SHF.R.U32.HI R2, RZ, 0x8, R6 ;  /* 0x00000008ff027819 */ /* 0x000fe20000011606 */
[----:B------:R-:W-:Y:S02]  /*8400*/  IMAD.MOV.U32 R6, RZ, RZ, R23 ;  /* 0x000000ffff067224 */ /* 0x000fe400078e0017 */
[----:B----4-:R1:W-:Y:S02]  /*8410*/  MUFU.EX2 R23, R199 ;  /* 0x000000c700177308 */ /* 0x0103e40000000800 */
[----:B-1----:R-:W-:Y:S02]  /*8420*/  IMAD.MOV.U32 R199, RZ, RZ, R211 ;  /* 0x000000ffffc77224 */ /* 0x002fe400078e00d3 */
[----:B------:R-:W2:Y:S01]  /*8430*/  LDL.LU R211, [R1+0x3c0] ;  /* 0x0003c00001d37983 */ /* 0x000ea20000300800 */
[----:B------:R-:W-:-:S02]  /*8440*/  PRMT R115, R18, 0x7632, R115 ;  /* 0x0000763212737816 */ /* 0x000fc40000000073 */
[----:B------:R-:W-:Y:S01]  /*8450*/  PRMT R114, R18, 0x7610, R114 ;  /* 0x0000761012727816 */ /* 0x000fe20000000072 */
[----:B------:R-:W-:Y:S02]  /*8460*/  IMAD.MOV.U32 R18, RZ, RZ, R10 ;  /* 0x000000ffff127224 */ /* 0x000fe400078e000a */
[----:B------:R-:W-:Y:S01]  /*8470*/  @!P3 HFMA2.BF16_V2 R99, -RZ.H0_H0, RZ.H0_H0, -R115.H0_H0 ;  /* 0x200000ffff63b231 */ /* 0x000fe20000340973 */
[----:B------:R1:W4:Y:S02]  /*8480*/  MUFU.EX2 R10, R174 ;  /* 0x000000ae000a7308 */ /* 0x0003240000000800 */
[----:B-1----:R-:W-:Y:S01]  /*8490*/  IMAD.MOV.U32 R174, RZ, RZ, R136 ;  /* 0x000000ffffae7224 */ /* 0x002fe200078e0088 */
[----:B------:R-:W-:Y:S02]  /*84a0*/  PRMT R136, R114, 0x5410, R115 ;  /* 0x0000541072887816 */ /* 0x000fe40000000073 */
[----:B------:R-:W-:Y:S02]  /*84b0*/  @!P3 PRMT R115, R99, 0x5410, RZ ;  /* 0x000054106373b816 */ /* 0x000fe400000000ff */
[----:B------:R-:W-:-:S02]  /*84c0*/  ISETP.GE.U32.AND P3, PT, R191, R5, PT ;  /* 0x00000005bf00720c */ /* 0x000fc40003f66070 */
[----:B------:R1:W1:Y:S02]  /*84d0*/  MUFU.EX2 R5, R178 ;  /* 0x000000b200057308 */ /* 0x0002640000000800 */
[----:B-1----:R-:W-:-:S06]  /*84e0*/  IMAD.MOV.U32 R178, RZ, RZ, R21 ;  /* 0x000000ffffb27224 */ /* 0x002fcc00078e0015 */
[----:B--2---:R1:W-:Y:S02]  /*84f0*/  MUFU.EX2 R21, R211 ;  /* 0x000000d300157308 */ /* 0x0043e40000000800 */
[----:B-1----:R-:W-:Y:S02]  /*8500*/  IMAD.MOV.U32 R211, RZ, RZ, R213 ;  /* 0x000000ffffd37224 */ /* 0x002fe400078e00d5 */
[----:B------:R-:W2:Y:S01]  /*8510*/  LDL.LU R213, [R1+0x3bc] ;  /* 0x0003bc0001d57983 */ /* 0x000ea20000300800 */
[----:B------:R-:W-:Y:S01]  /*8520*/  @!P4 HFMA2.BF16_V2 R96, -RZ.H0_H0, RZ.H0_H0, -R116.H0_H0 ;  /* 0x200000ffff60c231 */ /* 0x000fe20000340974 */
[----:B------:R-:W-:-:S04]  /*8530*/  LOP3.LUT R2, R2, 0xffff, RZ, 0xc0, !PT ;  /* 0x0000ffff02027812 */ /* 0x000fc800078ec0ff */
[----:B------:R-:W-:Y:S02]  /*8540*/  @!P4 PRMT R116, R96, 0x5410, RZ ;  /* 0x000054106074c816 */ /* 0x000fe400000000ff */
[----:B------:R-:W-:Y:S02]  /*8550*/  ISETP.GE.U32.AND P4, PT, R191, R2, PT ;  /* 0x00000002bf00720c */ /* 0x000fe40003f86070 */
[----:B------:R-:W-:Y:S01]  /*8560*/  LOP3.LUT R2, R0, 0xffff, RZ, 0xc0, !PT ;  /* 0x0000ffff00027812 */ /* 0x000fe200078ec0ff */
[----:B------:R-:W-:-:S03]  /*8570*/  @!P2 HFMA2.BF16_V2 R102, -RZ.H0_H0, RZ.H0_H0, -R114.H0_H0 ;  /* 0x200000ffff66a231 */ /* 0x000fc60000340972 */
[----:B------:R-:W-:-:S04]  /*8580*/  SHF.R.U32.HI R2, RZ, 0x8, R2 ;  /* 0x00000008ff027819 */ /* 0x000fc80000011602 */
[----:B------:R-:W-:Y:S02]  /*8590*/  LOP3.LUT R2, R2, 0xffff, RZ, 0xc0, !PT ;  /* 0x0000ffff02027812 */ /* 0x000fe400078ec0ff */
[----:B------:R-:W-:Y:S02]  /*85a0*/  @!P2 PRMT R114, R102, 0x5410, RZ ;  /* 0x000054106672a816 */ /* 0x000fe400000000ff */
[----:B------:R-:W-:Y:S01]  /*85b0*/  ISETP.GE.U32.AND P2, PT, R191, R2, PT ;  /* 0x00000002bf00720c */ /* 0x000fe20003f46070 */
[----:B------:R-:W-:Y:S02]  /*85c0*/  IMAD.MOV.U32 R2, RZ, RZ, R22 ;  /* 0x000000ffff027224 */ /* 0x000fe400078e0016 */
[----:B------:R1:W-:Y:S01]  /*85d0*/  MUFU.EX2 R22, R212 ;  /* 0x000000d400167308 */ /* 0x0003e20000000800 */
[C---:B------:R-:W-:Y:S02]  /*85e0*/  PRMT R113, R20.reuse, 0x7610, R113 ;  /* 0x0000761014717816 */ /* 0x040fe40000000071 */
[----:B------:R-:W-:Y:S01]  /*85f0*/  PRMT R112, R20, 0x7632, R112 ;  /* 0x0000763214707816 */ /* 0x000fe20000000070 */
[----:B------:R-:W-:-:S02]  /*8600*/  IMAD.MOV.U32 R20, RZ, RZ, R6 ;  /* 0x000000ffff147224 */ /* 0x000fc400078e0006 */
[----:B------:R-:W-:Y:S01]  /*8610*/  @!P1 HFMA2.BF16_V2 R107, -RZ.H0_H0, RZ.H0_H0, -R113.H0_H0 ;  /* 0x200000ffff6b9231 */ /* 0x000fe20000340971 */
[----:B-1----:R-:W-:Y:S02]  /*8620*/  IMAD.MOV.U32 R212, RZ, RZ, R2 ;  /* 0x000000ffffd47224 */ /* 0x002fe400078e0002 */
[----:B----4-:R-:W-:Y:S02]  /*8630*/  FADD.FTZ R2, R10, R7 ;  /* 0x000000070a027221 */ /* 0x010fe40000010000 */
[----:B------:R-:W-:Y:S02]  /*8640*/  IMAD.MOV.U32 R7, RZ, RZ, R159 ;  /* 0x000000ffff077224 */ /* 0x000fe400078e009f */
[C---:B------:R-:W-:Y:S01]  /*8650*/  FADD.FTZ R6, R5.reuse, R2 ;  /* 0x0000000205067221 */ /* 0x040fe20000010000 */
[----:B------:R-:W-:Y:S01]  /*8660*/  F2FP.BF16.PACK_AB R5, R5, R10 ;  /* 0x0000000a0505723e */ /* 0x000fe200000010ff */
[----:B------:R-:W-:Y:S01]  /*8670*/  IMAD.MOV.U32 R10, RZ, RZ, R20 ;  /* 0x000000ffff0a7224 */ /* 0x000fe200078e0014 */
[----:B------:R-:W-:Y:S01]  /*8680*/  @!P4 HFMA2.BF16_V2 R110, -RZ.H0_H0, RZ.H0_H0, -R112.H0_H0 ;  /* 0x200000ffff6ec231 */ /* 0x000fe20000340970 */
[----:B------:R-:W-:Y:S01]  /*8690*/  IMAD.MOV.U32 R20, RZ, RZ, R7 ;  /* 0x000000ffff147224 */ /* 0x000fe200078e0007 */
[----:B------:R-:W-:Y:S01]  /*86a0*/  LOP3.LUT R2, R0, 0xff, RZ, 0xc0, !PT ;  /* 0x000000ff00027812 */ /* 0x000fe200078ec0ff */
[----:B------:R-:W-:Y:S01]  /*86b0*/  IMAD.MOV.U32 R7, RZ, RZ, R18 ;  /* 0x000000ffff077224 */ /* 0x000fe200078e0012 */
[----:B------:R-:W-:Y:S01]  /*86c0*/  PRMT R111, R19, 0x7632, R111 ;  /* 0x00007632136f7816 */ /* 0x000fe2000000006f */
[----:B------:R1:W4:Y:S04]  /*86d0*/  LDL.LU R159, [R1+0x3b8] ;  /* 0x0003b800019f7983 */ /* 0x0003280000300800 */
[----:B------:R-:W-:Y:S01]  /*86e0*/  @!P0 HFMA2.BF16_V2 R158, -RZ.H0_H0, RZ.H0_H0, -R111.H0_H0 ;  /* 0x200000ffff9e8231 */ /* 0x000fe2000034096f */
[----:B--2---:R2:W-:Y:S02]  /*86f0*/  MUFU.EX2 R18, R213 ;  /* 0x000000d500127308 */ /* 0x0045e40000000800 */
[----:B--2---:R-:W-:Y:S01]  /*8700*/  IMAD.MOV.U32 R213, RZ, RZ, R212 ;  /* 0x000000ffffd57224 */ /* 0x004fe200078e00d4 */
[----:B------:R-:W-:-:S02]  /*8710*/  PRMT R212, R113, 0x5410, R112 ;  /* 0x0000541071d47816 */ /* 0x000fc40000000070 */
[----:B------:R-:W-:Y:S02]  /*8720*/  @!P1 PRMT R113, R107, 0x5410, RZ ;  /* 0x000054106b719816 */ /* 0x000fe400000000ff */
[----:B------:R-:W-:Y:S01]  /*8730*/  ISETP.GE.U32.AND P1, PT, R191, R2, PT ;  /* 0x00000002bf00720c */ /* 0x000fe20003f26070 */
[----:B------:R-:W-:Y:S02]  /*8740*/  IMAD.MOV.U32 R2, RZ, RZ, R16 ;  /* 0x000000ffff027224 */ /* 0x000fe400078e0010 */
[----:B------:R2:W-:Y:S01]  /*8750*/  MUFU.EX2 R16, R181 ;  /* 0x000000b500107308 */ /* 0x0005e20000000800 */
[----:B------:R-:W-:Y:S02]  /*8760*/  @!P4 PRMT R112, R110, 0x5410, RZ ;  /* 0x000054106e70c816 */ /* 0x000fe400000000ff */
[----:B------:R-:W-:Y:S01]  /*8770*/  PRMT R110, R19, 0x7610, R110 ;  /* 0x00007610136e7816 */ /* 0x000fe2000000006e */
[----:B------:R-:W-:-:S04]  /*8780*/  IMAD.MOV.U32 R19, RZ, RZ, R17 ;  /* 0x000000ffff137224 */ /* 0x000fc800078e0011 */
[----:B------:R1:W-:Y:S01]  /*8790*/  MUFU.EX2 R17, R184 ;  /* 0x000000b800117308 */ /* 0x0003e20000000800 */
[----:B--2---:R-:W-:Y:S01]  /*87a0*/  IMAD.MOV.U32 R181, RZ, RZ, R2 ;  /* 0x000000ffffb57224 */ /* 0x004fe200078e0002 */
[----:B------:R-:W-:-:S04]  /*87b0*/  SHF.R.U32.HI R2, RZ, 0x18, R0 ;  /* 0x00000018ff027819 */ /* 0x000fc80000011600 */
[----:B------:R-:W-:Y:S01]  /*87c0*/  ISETP.GE.U32.AND P4, PT, R191, R2, PT ;  /* 0x00000002bf00720c */ /* 0x000fe20003f86070 */
[----:B------:R-:W-:Y:S01]  /*87d0*/  IMAD.MOV.U32 R2, RZ, RZ, R211 ;  /* 0x000000ffff027224 */ /* 0x000fe200078e00d3 */
[----:B------:R-:W-:Y:S01]  /*87e0*/  PRMT R211, R110, 0x5410, R111 ;  /* 0x000054106ed37816 */ /* 0x000fe2000000006f */
[----:B-1----:R-:W-:Y:S01]  /*87f0*/  IMAD.MOV.U32 R184, RZ, RZ, R196 ;  /* 0x000000ffffb87224 */ /* 0x002fe200078e00c4 */
[----:B------:R-:W-:Y:S01]  /*8800*/  @!P0 PRMT R111, R158, 0x5410, RZ ;  /* 0x000054109e6f8816 */ /* 0x000fe200000000ff */
[----:B------:R-:W2:Y:S01]  /*8810*/  LDL.LU R196, [R1+0x3b4] ;  /* 0x0003b40001c47983 */ /* 0x000ea20000300800 */
[----:B------:R-:W-:-:S03]  /*8820*/  IMAD.MOV.U32 R158, RZ, RZ, R161 ;  /* 0x000000ffff9e7224 */ /* 0x000fc600078e00a1 */
[----:B------:R1:W2:Y:S01]  /*8830*/  LDL.LU R161, [R1+0x3b0] ;  /* 0x0003b00001a17983 */ /* 0x0002a20000300800 */
[----:B------:R-:W-:Y:S01]  /*8840*/  ISETP.GE.U32.AND P0, PT, R191, R3, PT ;  /* 0x00000003bf00720c */ /* 0x000fe20003f06070 */
[----:B------:R-:W-:Y:S02]  /*8850*/  IMAD.MOV.U32 R3, RZ, RZ, R19 ;  /* 0x000000ffff037224 */ /* 0x000fe400078e0013 */
[----:B------:R3:W-:Y:S01]  /*8860*/  MUFU.EX2 R19, R185 ;  /* 0x000000b900137308 */ /* 0x0007e20000000800 */
[----:B------:R-:W-:Y:S01]  /*8870*/  SHF.R.U32.HI R0, RZ, 0x10, R0 ;  /* 0x00000010ff007819 */ /* 0x000fe20000011600 */
[----:B----4-:R-:W-:-:S03]  /*8880*/  @!P5 HFMA2.BF16_V2 R159, -RZ.H0_H0, RZ.H0_H0, -R110.H0_H0 ;  /* 0x200000ffff9fd231 */ /* 0x010fc6000034096e */
[----:B------:R-:W-:Y:S01]  /*8890*/  LOP3.LUT R0, R0, 0xff, RZ, 0xc0, !PT ;  /* 0x000000ff00007812 */ /* 0x000fe200078ec0ff */
[----:B---3--:R-:W-:Y:S02]  /*88a0*/  IMAD.MOV.U32 R185, RZ, RZ, R160 ;  /* 0x000000ffffb97224 */ /* 0x008fe400078e00a0 */
[----:B------:R1:W3:Y:S01]  /*88b0*/  LDL.LU R160, [R1+0x3ac] ;  /* 0x0003ac0001a07983 */ /* 0x0002e20000300800 */
[----:B------:R-:W-:Y:S02]  /*88c0*/  @!P5 PRMT R110, R159, 0x5410, RZ ;  /* 0x000054109f6ed816 */ /* 0x000fe400000000ff */
[----:B------:R-:W-:Y:S02]  /*88d0*/  PRMT R109, R11, 0x7610, R109 ;  /* 0x000076100b6d7816 */ /* 0x000fe4000000006d */
[----:B------:R-:W-:Y:S01]  /*88e0*/  ISETP.GE.U32.AND P5, PT, R191, R0, PT ;  /* 0x00000000bf00720c */ /* 0x000fe20003fa6070 */
[----:B------:R-:W-:Y:S01]  /*88f0*/  IMAD.MOV.U32 R0, RZ, RZ, R2 ;  /* 0x000000ffff007224 */ /* 0x000fe200078e0002 */
[----:B------:R-:W-:Y:S01]  /*8900*/  PRMT R108, R11, 0x7632, R108 ;  /* 0x000076320b6c7816 */ /* 0x000fe2000000006c */
[----:B------:R-:W-:Y:S01]  /*8910*/  IMAD.MOV.U32 R159, RZ, RZ, R3 ;  /* 0x000000ffff9f7224 */ /* 0x000fe200078e0003 */
[----:B------:R4:W-:Y:S01]  /*8920*/  MUFU.EX2 R2, R170 ;  /* 0x000000aa00027308 */ /* 0x0009e20000000800 */
[----:B------:R-:W-:-:S02]  /*8930*/  IMAD.MOV.U32 R3, RZ, RZ, R181 ;  /* 0x000000ffff037224 */ /* 0x000fc400078e00b5 */
[----:B------:R-:W-:Y:S02]  /*8940*/  IMAD.MOV.U32 R181, RZ, RZ, R10 ;  /* 0x000000ffffb57224 */ /* 0x000fe400078e000a */
[----:B------:R-:W-:-:S03]  /*8950*/  IMAD.MOV.U32 R11, RZ, RZ, R197 ;  /* 0x000000ffff0b7224 */ /* 0x000fc600078e00c5 */
[----:B------:R1:W1:Y:S01]  /*8960*/  MUFU.EX2 R10, R169 ;  /* 0x000000a9000a7308 */ /* 0x0002620000000800 */
[----:B----4-:R-:W-:Y:S01]  /*8970*/  IMAD.MOV.U32 R170, RZ, RZ, R0 ;  /* 0x000000ffffaa7224 */ /* 0x010fe200078e0000 */
[----:B------:R-:W-:Y:S01]  /*8980*/  LOP3.LUT R0, R8, 0xff, RZ, 0xc0, !PT ;  /* 0x000000ff08007812 */ /* 0x000fe200078ec0ff */
[----:B------:R-:W-:Y:S01]  /*8990*/  IMAD.MOV.U32 R8, RZ, RZ, R185 ;  /* 0x000000ffff087224 */ /* 0x000fe200078e00b9 */
[----:B------:R-:W-:Y:S01]  /*89a0*/  PRMT R185, R109, 0x5410, R108 ;  /* 0x000054106db97816 */ /* 0x000fe2000000006c */
[----:B-1----:R-:W-:Y:S02]  /*89b0*/  IMAD.MOV.U32 R169, RZ, RZ, R198 ;  /* 0x000000ffffa97224 */ /* 0x002fe400078e00c6 */
[----:B------:R-:W4:Y:S04]  /*89c0*/  LDL.LU R198, [R1+0x3a8] ;  /* 0x0003a80001c67983 */ /* 0x000f280000300800 */
[----:B------:R-:W4:Y:S01]  /*89d0*/  LDL.LU R197, [R1+0x3a4] ;  /* 0x0003a40001c57983 */ /* 0x000f220000300800 */
[----:B--2---:R-:W-:-:S05]  /*89e0*/  @!P1 HFMA2.BF16_V2 R161, -RZ.H0_H0, RZ.H0_H0, -R109.H0_H0 ;  /* 0x200000ffffa19231 */ /* 0x004fca000034096d */
[----:B------:R-:W-:Y:S01]  /*89f0*/  @!P1 PRMT R109, R161, 0x5410, RZ ;  /* 0x00005410a16d9816 */ /* 0x000fe200000000ff */
[----:B------:R-:W-:Y:S02]  /*8a00*/  IMAD.MOV.U32 R161, RZ, RZ, R163 ;  /* 0x000000ffffa17224 */ /* 0x000fe400078e00a3 */
[----:B------:R1:W2:Y:S01]  /*8a10*/  LDL.LU R163, [R1+0x3a0] ;  /* 0x0003a00001a37983 */ /* 0x0002a20000300800 */
[----:B------:R-:W-:Y:S01]  /*8a20*/  ISETP.GE.U32.AND P1, PT, R191, R0, PT ;  /* 0x00000000bf00720c */ /* 0x000fe20003f26070 */
[----:B------:R-:W-:Y:S02]  /*8a30*/  IMAD.MOV.U32 R0, RZ, RZ, R162 ;  /* 0x000000ffff007224 */ /* 0x000fe400078e00a2 */
[----:B------:R1:W4:Y:S01]  /*8a40*/  LDL.LU R162, [R1+0x39c] ;  /* 0x00039c0001a27983 */ /* 0x0003220000300800 */
[----:B---3--:R-:W-:-:S05]  /*8a50*/  @!P2 HFMA2.BF16_V2 R160, -RZ.H0_H0, RZ.H0_H0, -R108.H0_H0 ;  /* 0x200000ffffa0a231 */ /* 0x008fca000034096c */
[----:B------:R-:W-:Y:S01]  /*8a60*/  @!P2 PRMT R108, R160, 0x5410, RZ ;  /* 0x00005410a06ca816 */ /* 0x000fe200000000ff */
[----:B------:R-:W-:Y:S01]  /*8a70*/  IMAD.MOV.U32 R160, RZ, RZ, R0 ;  /* 0x000000ffffa07224 */ /* 0x000fe200078e0000 */
[----:B------:R-:W-:-:S04]  /*8a80*/  SHF.R.U32.HI R0, RZ, 0x8, R9 ;  /* 0x00000008ff007819 */ /* 0x000fc80000011609 */
[----:B------:R-:W-:Y:S02]  /*8a90*/  LOP3.LUT R0, R0, 0xffff, RZ, 0xc0, !PT ;  /* 0x0000ffff00007812 */ /* 0x000fe400078ec0ff */
[C---:B------:R-:W-:Y:S02]  /*8aa0*/  PRMT R107, R14.reuse, 0x7610, R107 ;  /* 0x000076100e6b7816 */ /* 0x040fe4000000006b */
[----:B------:R-:W-:Y:S01]  /*8ab0*/  ISETP.GE.U32.AND P2, PT, R191, R0, PT ;  /* 0x00000000bf00720c */ /* 0x000fe20003f46070 */
[----:B------:R-:W-:Y:S02]  /*8ac0*/  IMAD.MOV.U32 R0, RZ, RZ, R7 ;  /* 0x000000ffff007224 */ /* 0x000fe400078e0007 */
[----:B------:R-:W-:Y:S01]  /*8ad0*/  IMAD.MOV.U32 R9, RZ, RZ, R11 ;  /* 0x000000ffff097224 */ /* 0x000fe200078e000b */
[----:B------:R3:W1:Y:S01]  /*8ae0*/  MUFU.EX2 R7, R172 ;  /* 0x000000ac00077308 */ /* 0x0006620000000800 */
[----:B------:R-:W-:Y:S01]  /*8af0*/  PRMT R106, R14, 0x7632, R106 ;  /* 0x000076320e6a7816 */ /* 0x000fe2000000006a */
[----:B------:R-:W-:-:S06]  /*8b00*/  IMAD.MOV.U32 R14, RZ, RZ, R167 ;  /* 0x000000ffff0e7224 */ /* 0x000fcc00078e00a7 */
[----:B------:R1:W-:Y:S01]  /*8b10*/  MUFU.EX2 R11, R189 ;  /* 0x000000bd000b7308 */ /* 0x0003e20000000800 */
[----:B---3--:R-:W-:Y:S02]  /*8b20*/  IMAD.MOV.U32 R172, RZ, RZ, R0 ;  /* 0x000000ffffac7224 */ /* 0x008fe400078e0000 */
[----:B------:R-:W-:Y:S02]  /*8b30*/  FADD.FTZ R0, R10, R15 ;  /* 0x0000000f0a007221 */ /* 0x000fe40000010000 */
[----:B------:R-:W-:Y:S02]  /*8b40*/  IMAD.MOV.U32 R15, RZ, RZ, R9 ;  /* 0x000000ffff0f7224 */ /* 0x000fe400078e0009 */
[----:B------:R-:W-:Y:S02]  /*8b50*/  IMAD.MOV.U32 R9, RZ, RZ, R213 ;  /* 0x000000ffff097224 */ /* 0x000fe400078e00d5 */
[----:B-1----:R-:W-:Y:S02]  /*8b60*/  IMAD.MOV.U32 R189, RZ, RZ, R196 ;  /* 0x000000ffffbd7224 */ /* 0x002fe400078e00c4 */
[----:B------:R-:W3:Y:S01]  /*8b70*/  LDL.LU R196, [R1+0x398] ;  /* 0x0003980001c47983 */ /* 0x000ee20000300800 */
[----:B------:R-:W-:Y:S01]  /*8b80*/  IMAD.MOV.U32 R213, RZ, RZ, R178 ;  /* 0x000000ffffd57224 */ /* 0x000fe200078e00b2 */
[----:B------:R-:W-:-:S02]  /*8b90*/  PRMT R178, R107, 0x5410, R106 ;  /* 0x000054106bb27816 */ /* 0x000fc4000000006a */
[----:B------:R1:W3:Y:S01]  /*8ba0*/  LDL.LU R167, [R1+0x394] ;  /* 0x0003940001a77983 */ /* 0x0002e20000300800 */
[C---:B------:R-:W-:Y:S02]  /*8bb0*/  PRMT R105, R5.reuse, 0x7610, R105 ;  /* 0x0000761005697816 */ /* 0x040fe40000000069 */
[----:B------:R-:W-:Y:S02]  /*8bc0*/  PRMT R104, R5, 0x7632, R104 ;  /* 0x0000763205687816 */ /* 0x000fe40000000068 */
[----:B------:R1:W1:Y:S01]  /*8bd0*/  MUFU.EX2 R5, R168 ;  /* 0x000000a800057308 */ /* 0x0002620000000800 */
[----:B--2---:R-:W-:Y:S02]  /*8be0*/  @!P5 HFMA2.BF16_V2 R163, -RZ.H0_H0, RZ.H0_H0, -R107.H0_H0 ;  /* 0x200000ffffa3d231 */ /* 0x004fe4000034096b */
[----:B----4-:R-:W-:-:S03]  /*8bf0*/  @!P4 HFMA2.BF16_V2 R162, -RZ.H0_H0, RZ.H0_H0, -R106.H0_H0 ;  /* 0x200000ffffa2c231 */ /* 0x010fc6000034096a */
[----:B------:R-:W-:Y:S01]  /*8c00*/  @!P5 PRMT R107, R163, 0x5410, RZ ;  /* 0x00005410a36bd816 */ /* 0x000fe200000000ff */
[----:B------:R-:W-:Y:S02]  /*8c10*/  IMAD.MOV.U32 R163, RZ, RZ, R166 ;  /* 0x000000ffffa37224 */ /* 0x000fe400078e00a6 */
[----:B------:R2:W4:Y:S01]  /*8c20*/  LDL.LU R166, [R1+0x390] ;  /* 0x0003900001a67983 */ /* 0x0005220000300800 */
[----:B------:R-:W-:Y:S01]  /*8c30*/  @!P4 PRMT R106, R162, 0x5410, RZ ;  /* 0x00005410a26ac816 */ /* 0x000fe200000000ff */
[----:B------:R-:W-:Y:S02]  /*8c40*/  IMAD.MOV.U32 R162, RZ, RZ, R163 ;  /* 0x000000ffffa27224 */ /* 0x000fe400078e00a3 */
[----:B------:R-:W-:Y:S02]  /*8c50*/  IMAD.MOV.U32 R163, RZ, RZ, R3 ;  /* 0x000000ffffa37224 */ /* 0x000fe400078e0003 */
[C---:B------:R-:W-:Y:S01]  /*8c60*/  FADD.FTZ R3, R2.reuse, R0 ;  /* 0x0000000002037221 */ /* 0x040fe20000010000 */
[----:B------:R-:W-:Y:S01]  /*8c70*/  F2FP.BF16.PACK_AB R0, R2, R10 ;  /* 0x0000000a0200723e */ /* 0x000fe200000010ff */
[----:B------:R-:W-:-:S02]  /*8c80*/  IMAD.MOV.U32 R10, RZ, RZ, R165 ;  /* 0x000000ffff0a7224 */ /* 0x000fc400078e00a5 */
[----:B------:R2:W2:Y:S01]  /*8c90*/  LDL.LU R165, [R1+0x38c] ;  /* 0x00038c0001a57983 */ /* 0x0004a20000300800 */
[----:B------:R-:W-:-:S03]  /*8ca0*/  IMAD.MOV.U32 R2, RZ, RZ, R164 ;  /* 0x000000ffff027224 */ /* 0x000fc600078e00a4 */
[----:B------:R2:W2:Y:S04]  /*8cb0*/  LDL.LU R164, [R1+0x388] ;  /* 0x0003880001a47983 */ /* 0x0004a80000300800 */
[----:B-1----:R-:W2:Y:S01]  /*8cc0*/  LDL.LU R168, [R1+0xc] ;  /* 0x00000c0001a87983 */ /* 0x002ea20000300800 */
[C---:B------:R-:W-:Y:S02]  /*8cd0*/  PRMT R103, R0.reuse, 0x7610, R103 ;  /* 0x0000761000677816 */ /* 0x040fe40000000067 */
[----:B------:R-:W-:Y:S01]  /*8ce0*/  PRMT R102, R0, 0x7632, R102 ;  /* 0x0000763200667816 */ /* 0x000fe20000000066 */
[----:B------:R-:W-:Y:S02]  /*8cf0*/  IMAD.MOV.U32 R0, RZ, RZ, R9 ;  /* 0x000000ffff007224 */ /* 0x000fe400078e0009 */
[----:B------:R1:W1:Y:S02]  /*8d00*/  MUFU.EX2 R9, R183 ;  /* 0x000000b700097308 */ /* 0x0002640000000800 */
[----:B-1----:R-:W-:Y:S01]  /*8d10*/  IMAD.MOV.U32 R183, RZ, RZ, R248 ;  /* 0x000000ffffb77224 */ /* 0x002fe200078e00f8 */
[----:B------:R-:W-:Y:S01]  /*8d20*/  PRMT R248, R105, 0x5410, R104 ;  /* 0x0000541069f87816 */ /* 0x000fe20000000068 */
[----:B---3--:R-:W-:-:S05]  /*8d30*/  @!P3 HFMA2.BF16_V2 R167, -RZ.H0_H0, RZ.H0_H0, -R105.H0_H0 ;  /* 0x200000ffffa7b231 */ /* 0x008fca0000340969 */
[----:B------:R-:W-:Y:S01]  /*8d40*/  @!P3 PRMT R105, R167, 0x5410, RZ ;  /* 0x00005410a769b816 */ /* 0x000fe200000000ff */
[----:B------:R-:W-:Y:S02]  /*8d50*/  IMAD.MOV.U32 R167, RZ, RZ, R10 ;  /* 0x000000ffffa77224 */ /* 0x000fe400078e000a */
[----:B------:R-:W-:Y:S02]  /*8d60*/  IMAD.MOV.U32 R10, RZ, RZ, R2 ;  /* 0x000000ffff0a7224 */ /* 0x000fe400078e0002 */
[----:B------:R-:W-:-:S04]  /*8d70*/  FADD.FTZ R2, R7, R26 ;  /* 0x0000001a07027221 */ /* 0x000fc80000010000 */
[----:B------:R-:W-:Y:S02]  /*8d80*/  FADD.FTZ R26, R5, R2 ;  /* 0x00000002051a7221 */ /* 0x000fe40000010000 */
[----:B------:R-:W-:-:S04]  /*8d90*/  FADD.FTZ R2, R16, R6 ;  /* 0x0000000610027221 */ /* 0x000fc80000010000 */
[----:B------:R-:W-:-:S04]  /*8da0*/  FADD.FTZ R2, R17, R2 ;  /* 0x0000000211027221 */ /* 0x000fc80000010000 */
[----:B------:R-:W-:Y:S01]  /*8db0*/  FADD.FTZ R2, R19, R2 ;  /* 0x0000000213027221 */ /* 0x000fe20000010000 */
[----:B------:R-:W-:Y:S02]  /*8dc0*/  F2FP.BF16.PACK_AB R70, R5, R7 ;  /* 0x000000070546723e */ /* 0x000fe400000010ff */
[----:B------:R-:W-:Y:S01]  /*8dd0*/  MUFU.EX2 R7, R188 ;  /* 0x000000bc00077308 */ /* 0x000fe20000000800 */
[----:B------:R-:W-:-:S07]  /*8de0*/  F2FP.BF16.PACK_AB R82, R21, R23 ;  /* 0x000000171552723e */ /* 0x000fce00000010ff */
[----:B------:R1:W-:Y:S01]  /*8df0*/  MUFU.EX2 R5, R193 ;  /* 0x000000c100057308 */ /* 0x0003e20000000800 */
[----:B------:R-:W-:Y:S02]  /*8e00*/  F2FP.BF16.PACK_AB R65, R18, R22 ;  /* 0x000000161241723e */ /* 0x000fe400000010ff */
[----:B------:R-:W-:Y:S02]  /*8e10*/  F2FP.BF16.PACK_AB R17, R17, R16 ;  /* 0x000000101111723e */ /* 0x000fe400000010ff */
[----:B------:R-:W-:Y:S02]  /*8e20*/  F2FP.BF16.PACK_AB R19, R11, R19 ;  /* 0x000000130b13723e */ /* 0x000fe400000010ff */
[C---:B------:R-:W-:Y:S02]  /*8e30*/  PRMT R101, R17.reuse, 0x7610, R101 ;  /* 0x0000761011657816 */ /* 0x040fe40000000065 */
[----:B------:R-:W-:Y:S01]  /*8e40*/  PRMT R100, R17, 0x7632, R100 ;  /* 0x0000763211647816 */ /* 0x000fe20000000064 */
[----:B------:R-:W-:Y:S01]  /*8e50*/  IMAD.MOV.U32 R17, RZ, RZ, R198 ;  /* 0x000000ffff117224 */ /* 0x000fe200078e00c6 */
[----:B----4-:R-:W-:-:S05]  /*8e60*/  @!P2 HFMA2.BF16_V2 R166, -RZ.H0_H0, RZ.H0_H0, -R104.H0_H0 ;  /* 0x200000ffffa6a231 */ /* 0x010fca0000340968 */
[----:B------:R-:W-:Y:S01]  /*8e70*/  @!P2 PRMT R104, R166, 0x5410, RZ ;  /* 0x00005410a668a816 */ /* 0x000fe200000000ff */
[----:B--2---:R-:W-:Y:S02]  /*8e80*/  @!P1 HFMA2.BF16_V2 R165, -RZ.H0_H0, RZ.H0_H0, -R103.H0_H0 ;  /* 0x200000ffffa59231 */ /* 0x004fe40000340967 */
[----:B------:R-:W-:Y:S01]  /*8e90*/  @!P0 HFMA2.BF16_V2 R164, -RZ.H0_H0, RZ.H0_H0, -R102.H0_H0 ;  /* 0x200000ffffa48231 */ /* 0x000fe20000340966 */
[----:B------:R-:W-:Y:S01]  /*8ea0*/  IMAD.MOV.U32 R166, RZ, RZ, R168 ;  /* 0x000000ffffa67224 */ /* 0x000fe200078e00a8 */
[----:B------:R-:W-:-:S03]  /*8eb0*/  PRMT R168, R103, 0x5410, R102 ;  /* 0x0000541067a87816 */ /* 0x000fc60000000066 */
[----:B------:R-:W-:Y:S01]  /*8ec0*/  @!P0 PRMT R102, R164, 0x5410, RZ ;  /* 0x00005410a4668816 */ /* 0x000fe200000000ff */
[----:B------:R-:W-:Y:S02]  /*8ed0*/  IMAD.MOV.U32 R164, RZ, RZ, R172 ;  /* 0x000000ffffa47224 */ /* 0x000fe400078e00ac */
[----:B------:R-:W-:Y:S01]  /*8ee0*/  IMAD.MOV.U32 R172, RZ, RZ, R8 ;  /* 0x000000ffffac7224 */ /* 0x000fe200078e0008 */
[----:B------:R-:W-:Y:S01]  /*8ef0*/  @!P1 PRMT R103, R165, 0x5410, RZ ;  /* 0x00005410a5679816 */ /* 0x000fe200000000ff */
[----:B------:R2:W3:Y:S01]  /*8f00*/  MUFU.EX2 R8, R176 ;  /* 0x000000b000087308 */ /* 0x0004e20000000800 */
[----:B------:R-:W-:Y:S02]  /*8f10*/  IMAD.MOV.U32 R165, RZ, RZ, R183 ;  /* 0x000000ffffa57224 */ /* 0x000fe400078e00b7 */
[----:B------:R-:W-:Y:S02]  /*8f20*/  IMAD.MOV.U32 R183, RZ, RZ, R14 ;  /* 0x000000ffffb77224 */ /* 0x000fe400078e000e */
[----:B------:R-:W-:Y:S01]  /*8f30*/  FADD.FTZ R14, R11, R2 ;  /* 0x000000020b0e7221 */ /* 0x000fe20000010000 */
[----:B------:R-:W-:Y:S01]  /*8f40*/  IADD3 R2, R192, 0x3, RZ ;  /* 0x00000003c0027810 */ /* 0x000fe20007ffe0ff */
[----:B-1----:R-:W-:Y:S01]  /*8f50*/  IMAD.MOV.U32 R193, RZ, RZ, R164 ;  /* 0x000000ffffc17224 */ /* 0x002fe200078e00a4 */
[----:B------:R1:W4:Y:S01]  /*8f60*/  LDL.LU R192, [R1+0x384] ;  /* 0x0003840001c07983 */ /* 0x0003220000300800 */
[----:B--2---:R-:W-:-:S02]  /*8f70*/  IMAD.MOV.U32 R176, RZ, RZ, R0 ;  /* 0x000000ffffb07224 */ /* 0x004fc400078e0000 */
[----:B------:R-:W-:Y:S01]  /*8f80*/  FADD.FTZ R0, R23, R27 ;  /* 0x0000001b17007221 */ /* 0x000fe20000010000 */
[----:B------:R-:W-:-:S03]  /*8f90*/  LOP3.LUT R188, R217, R247, R2, 0x96, !PT ;  /* 0x000000f7d9bc7212 */ /* 0x000fc600078e9602 */
[----:B------:R-:W-:-:S04]  /*8fa0*/  FADD.FTZ R0, R21, R0 ;  /* 0x0000000015007221 */ /* 0x000fc80000010000 */
[----:B------:R-:W-:Y:S02]  /*8fb0*/  FADD.FTZ R0, R22, R0 ;  /* 0x0000000016007221 */ /* 0x000fe40000010000 */
[----:B------:R-:W-:-:S04]  /*8fc0*/  IMAD.WIDE.U32 R22, R188, -0x326172a9, RZ ;  /* 0xcd9e8d57bc167825 */ /* 0x000fc800078e00ff */
[----:B------:R-:W-:Y:S02]  /*8fd0*/  FADD.FTZ R21, R18, R0 ;  /* 0x0000000012157221 */ /* 0x000fe40000010000 */
[----:B------:R-:W-:Y:S01]  /*8fe0*/  FADD.FTZ R0, R9, R3 ;  /* 0x0000000309007221 */ /* 0x000fe20000010000 */
[----:B------:R-:W-:Y:S02]  /*8ff0*/  LOP3.LUT R2, R23, R240, R234, 0x96, !PT ;  /* 0x000000f017027212 */ /* 0x000fe400078e96ea */
[----:B------:R-:W-:Y:S01]  /*9000*/  LOP3.LUT R6, R133, R239, R22, 0x96, !PT ;  /* 0x000000ef85067212 */ /* 0x000fe200078e9616 */
[----:B---3--:R-:W-:Y:S01]  /*9010*/  FADD.FTZ R0, R8, R0 ;  /* 0x0000000008007221 */ /* 0x008fe20000010000 */
[----:B------:R-:W-:Y:S01]  /*9020*/  F2FP.BF16.PACK_AB R18, R5, R7 ;  /* 0x000000070512723e */ /* 0x000fe200000010ff */
[----:B------:R-:W-:-:S04]  /*9030*/  IMAD.WIDE.U32 R2, R2, -0x2daee0ad, RZ ;  /* 0xd2511f5302027825 */ /* 0x000fc800078e00ff */
[----:B------:R-:W-:Y:S02]  /*9040*/  FADD.FTZ R0, R7, R0 ;  /* 0x0000000007007221 */ /* 0x000fe40000010000 */
[----:B------:R-:W-:Y:S01]  /*9050*/  IMAD.WIDE.U32 R6, R6, -0x2daee0ad, RZ ;  /* 0xd2511f5306067825 */ /* 0x000fe200078e00ff */
[----:B------:R-:W-:-:S03]  /*9060*/  F2FP.BF16.PACK_AB R16, R8, R9 ;  /* 0x000000090810723e */ /* 0x000fc600000010ff */
[----:B------:R-:W-:Y:S02]  /*9070*/  IMAD.MOV.U32 R164, RZ, RZ, R162 ;  /* 0x000000ffffa47224 */ /* 0x000fe400078e00a2 */
[----:B------:R-:W-:Y:S02]  /*9080*/  IMAD.MOV.U32 R162, RZ, RZ, R15 ;  /* 0x000000ffffa27224 */ /* 0x000fe400078e000f */
[----:B------:R-:W-:Y:S01]  /*9090*/  FADD.FTZ R15, R5, R0 ;  /* 0x00000000050f7221 */ /* 0x000fe20000010000 */
[----:B------:R-:W-:Y:S01]  /*90a0*/  LOP3.LUT R8, R7, R242, R2, 0x96, !PT ;  /* 0x000000f207087212 */ /* 0x000fe200078e9602 */
[----:B------:R-:W-:Y:S01]  /*90b0*/  IMAD.MOV.U32 R0, RZ, RZ, R10 ;  /* 0x000000ffff007224 */ /* 0x000fe200078e000a */
[----:B------:R-:W-:-:S03]  /*90c0*/  LOP3.LUT R10, R3, R241, R138, 0x96, !PT ;  /* 0x000000f1030a7212 */ /* 0x000fc600078e968a */
[----:B------:R-:W-:-:S04]  /*90d0*/  IMAD.WIDE.U32 R8, R8, -0x326172a9, RZ ;  /* 0xcd9e8d5708087825 */ /* 0x000fc800078e00ff */
[----:B------:R-:W-:-:S05]  /*90e0*/  IMAD.WIDE.U32 R10, R10, -0x326172a9, RZ ;  /* 0xcd9e8d570a0a7825 */ /* 0x000fca00078e00ff */
[----:B------:R-:W-:Y:S02]  /*90f0*/  LOP3.LUT R3, R11, R233, R132, 0x96, !PT ;  /* 0x000000e90b037212 */ /* 0x000fe400078e9684 */
[----:B------:R-:W-:-:S03]  /*9100*/  LOP3.LUT R10, R9, R249, R10, 0x96, !PT ;  /* 0x000000f9090a7212 */ /* 0x000fc600078e960a */
[----:B------:R-:W-:-:S04]  /*9110*/  IMAD.WIDE.U32 R2, R3, -0x2daee0ad, RZ ;  /* 0xd2511f5303027825 */ /* 0x000fc800078e00ff */
[----:B------:R-:W-:Y:S01]  /*9120*/  IMAD.WIDE.U32 R10, R10, -0x2daee0ad, RZ ;  /* 0xd2511f530a0a7825 */ /* 0x000fe200078e00ff */
[----:B------:R-:W-:-:S04]  /*9130*/  LOP3.LUT R6, R3, R251, R6, 0x96, !PT ;  /* 0x000000fb03067212 */ /* 0x000fc800078e9606 */
[----:B------:R-:W-:Y:S01]  /*9140*/  LOP3.LUT R2, R11, R243, R2, 0x96, !PT ;  /* 0x000000f30b027212 */ /* 0x000fe200078e9602 */
[----:B------:R-:W-:-:S04]  /*9150*/  IMAD.WIDE.U32 R6, R6, -0x326172a9, RZ ;  /* 0xcd9e8d5706067825 */ /* 0x000fc800078e00ff */
[----:B------:R-:W-:-:S04]  /*9160*/  IMAD.WIDE.U32 R2, R2, -0x326172a9, RZ ;  /* 0xcd9e8d5702027825 */ /* 0x000fc800078e00ff */
[----:B------:R-:W-:Y:S01]  /*9170*/  IMAD.MOV.U32 R11, RZ, RZ, R0 ;  /* 0x000000ffff0b7224 */ /* 0x000fe200078e0000 */
[----:B------:R-:W-:-:S04]  /*9180*/  LOP3.LUT R0, R3, R177, R6, 0x96, !PT ;  /* 0x000000b103007212 */ /* 0x000fc800078e9606 */
[----:B------:R-:W-:-:S04]  /*9190*/  LOP3.LUT R5, R0, 0xff, RZ, 0xc0, !PT ;  /* 0x000000ff00057812 */ /* 0x000fc800078ec0ff */
[----:B------:R-:W-:Y:S02]  /*91a0*/  ISETP.GE.U32.AND P1, PT, R191, R5, PT ;  /* 0x00000005bf00720c */ /* 0x000fe40003f26070 */
[----:B------:R-:W-:-:S04]  /*91b0*/  LOP3.LUT R5, R0, 0xffff, RZ, 0xc0, !PT ;  /* 0x0000ffff00057812 */ /* 0x000fc800078ec0ff */
[----:B------:R-:W-:Y:S01]  /*91c0*/  SHF.R.U32.HI R5, RZ, 0x8, R5 ;  /* 0x00000008ff057819 */ /* 0x000fe20000011605 */
[----:B------:R-:W-:Y:S01]  /*91d0*/  IMAD.MOV.U32 R27, RZ, RZ, R166 ;  /* 0x000000ffff1b7224 */ /* 0x000fe200078e00a6 */
[----:B------:R-:W-:Y:S01]  /*91e0*/  LOP3.LUT R8, R7, R245, R8, 0x96, !PT ;  /* 0x000000f507087212 */ /* 0x000fe200078e9608 */
[----:B------:R2:W-:Y:S01]  /*91f0*/  MUFU.EX2 R9, R219 ;  /* 0x000000db00097308 */ /* 0x0005e20000000800 */
[----:B------:R-:W-:Y:S01]  /*9200*/  LOP3.LUT R5, R5, 0xffff, RZ, 0xc0, !PT ;  /* 0x0000ffff05057812 */ /* 0x000fe200078ec0ff */
[----:B------:R-:W-:Y:S02]  /*9210*/  IMAD.MOV.U32 R166, RZ, RZ, R160 ;  /* 0x000000ffffa67224 */ /* 0x000fe400078e00a0 */
[----:B------:R-:W-:-:S04]  /*9220*/  IMAD.MOV.U32 R160, RZ, RZ, R161 ;  /* 0x000000ffffa07224 */ /* 0x000fc800078e00a1 */
[----:B------:R-:W3:Y:S01]  /*9230*/  MUFU.EX2 R7, R218 ;  /* 0x000000da00077308 */ /* 0x000ee20000000800 */
[----:B------:R-:W-:Y:S01]  /*9240*/  IMAD.MOV.U32 R161, RZ, RZ, R187 ;  /* 0x000000ffffa17224 */ /* 0x000fe200078e00bb */
[----:B------:R-:W-:Y:S01]  /*9250*/  ISETP.GE.U32.AND P4, PT, R191, R5, PT ;  /* 0x00000005bf00720c */ /* 0x000fe20003f86070 */
[----:B------:R1:W4:Y:S01]  /*9260*/  LDL.LU R187, [R1+0x380] ;  /* 0x0003800001bb7983 */ /* 0x0003220000300800 */
[----:B------:R-:W-:Y:S01]  /*9270*/  SHF.R.U32.HI R5, RZ, 0x10, R0 ;  /* 0x00000010ff057819 */ /* 0x000fe20000011600 */
[----:B--2---:R-:W-:-:S03]  /*9280*/  IMAD.MOV.U32 R219, RZ, RZ, R11 ;  /* 0x000000ffffdb7224 */ /* 0x004fc600078e000b */
[----:B------:R2:W1:Y:S01]  /*9290*/  MUFU.EX2 R6, R214 ;  /* 0x000000d600067308 */ /* 0x0004620000000800 */
[----:B------:R-:W-:-:S04]  /*92a0*/  SHF.R.U32.HI R0, RZ, 0x18, R0 ;  /* 0x00000018ff007819 */ /* 0x000fc80000011600 */
[----:B------:R-:W-:-:S03]  /*92b0*/  ISETP.GE.U32.AND P3, PT, R191, R0, PT ;  /* 0x00000000bf00720c */ /* 0x000fc60003f66070 */
[----:B------:R1:W1:Y:S01]  /*92c0*/  MUFU.EX2 R11, R215 ;  /* 0x000000d7000b7308 */ /* 0x0002620000000800 */
[----:B------:R-:W-:Y:S01]  /*92d0*/  LOP3.LUT R0, R2, 0xff, RZ, 0xc0, !PT ;  /* 0x000000ff02007812 */ /* 0x000fe200078ec0ff */
[----:B--2---:R-:W-:Y:S02]  /*92e0*/  IMAD.MOV.U32 R214, RZ, RZ, R219 ;  /* 0x000000ffffd67224 */ /* 0x004fe400078e00db */
[----:B------:R-:W-:Y:S02]  /*92f0*/  IMAD.MOV.U32 R219, RZ, RZ, R163 ;  /* 0x000000ffffdb7224 */ /* 0x000fe400078e00a3 */
[----:B-1----:R-:W-:Y:S02]  /*9300*/  IMAD.MOV.U32 R215, RZ, RZ, R214 ;  /* 0x000000ffffd77224 */ /* 0x002fe400078e00d6 */
[----:B------:R-:W-:Y:S02]  /*9310*/  IMAD.MOV.U32 R214, RZ, RZ, R219 ;  /* 0x000000ffffd67224 */ /* 0x000fe400078e00db */
[----:B------:R-:W-:-:S02]  /*9320*/  IMAD.MOV.U32 R219, RZ, RZ, R213 ;  /* 0x000000ffffdb7224 */ /* 0x000fc400078e00d5 */
[----:B------:R-:W-:Y:S02]  /*9330*/  IMAD.MOV.U32 R213, RZ, RZ, R20 ;  /* 0x000000ffffd57224 */ /* 0x000fe400078e0014 */
[----:B------:R-:W-:Y:S01]  /*9340*/  IMAD.MOV.U32 R20, RZ, RZ, R196 ;  /* 0x000000ffff147224 */ /* 0x000fe200078e00c4 */
[----:B------:R-:W-:Y:S01]  /*9350*/  ISETP.GE.U32.AND P2, PT, R191, R0, PT ;  /* 0x00000000bf00720c */ /* 0x000fe20003f46070 */
[----:B------:R1:W2:Y:S01]  /*9360*/  LDL.LU R196, [R1+0x37c] ;  /* 0x00037c0001c47983 */ /* 0x0002a20000300800 */
[----:B---3--:R-:W-:Y:S02]  /*9370*/  FADD.FTZ R0, R7, R14 ;  /* 0x0000000e07007221 */ /* 0x008fe40000010000 */
[----:B------:R-:W-:Y:S02]  /*9380*/  IMAD.MOV.U32 R14, RZ, RZ, R215 ;  /* 0x000000ffff0e7224 */ /* 0x000fe400078e00d7 */
[----:B------:R-:W-:Y:S02]  /*9390*/  IMAD.MOV.U32 R215, RZ, RZ, R197 ;  /* 0x000000ffffd77224 */ /* 0x000fe400078e00c5 */
[----:B------:R1:W3:Y:S04]  /*93a0*/  LDL.LU R197, [R1+0x378] ;  /* 0x0003780001c57983 */ /* 0x0002e80000300800 */
[----:B------:R1:W3:Y:S01]  /*93b0*/  LDL.LU R198, [R1+0x374] ;  /* 0x0003740001c67983 */ /* 0x0002e20000300800 */
[----:B------:R-:W-:Y:S01]  /*93c0*/  IMAD.MOV.U32 R218, RZ, RZ, R193 ;  /* 0x000000ffffda7224 */ /* 0x000fe200078e00c1 */
[----:B------:R-:W-:Y:S01]  /*93d0*/  LOP3.LUT R5, R5, 0xff, RZ, 0xc0, !PT ;  /* 0x000000ff05057812 */ /* 0x000fe200078ec0ff */
[----:B------:R-:W-:-:S02]  /*93e0*/  IMAD.MOV.U32 R193, RZ, RZ, R176 ;  /* 0x000000ffffc17224 */ /* 0x000fc400078e00b0 */
[----:B------:R-:W-:Y:S01]  /*93f0*/  IMAD.MOV.U32 R176, RZ, RZ, R167 ;  /* 0x000000ffffb07224 */ /* 0x000fe200078e00a7 */
[----:B------:R-:W-:Y:S01]  /*9400*/  ISETP.GE.U32.AND P5, PT, R191, R5, PT ;  /* 0x00000005bf00720c */ /* 0x000fe20003fa6070 */
[----:B------:R-:W-:Y:S01]  /*9410*/  IMAD.MOV.U32 R167, RZ, RZ, R169 ;  /* 0x000000ffffa77224 */ /* 0x000fe200078e00a9 */
[----:B------:R-:W-:Y:S01]  /*9420*/  LOP3.LUT R5, R2, 0xffff, RZ, 0xc0, !PT ;  /* 0x0000ffff02057812 */ /* 0x000fe200078ec0ff */
[----:B------:R-:W-:Y:S01]  /*9430*/  IMAD.MOV.U32 R169, RZ, RZ, R181 ;  /* 0x000000ffffa97224 */ /* 0x000fe200078e00b5 */
[----:B------:R-:W-:Y:S01]  /*9440*/  SHF.R.U32.HI R3, RZ, 0x10, R2 ;  /* 0x00000010ff037819 */ /* 0x000fe20000011602 */
[C---:B------:R-:W-:Y:S01]  /*9450*/  FADD.FTZ R181, R9.reuse, R0 ;  /* 0x0000000009b57221 */ /* 0x040fe20000010000 */
[----:B------:R-:W-:Y:S01]  /*9460*/  SHF.R.U32.HI R2, RZ, 0x18, R2 ;  /* 0x00000018ff027819 */ /* 0x000fe20000011602 */
[----:B------:R-:W-:Y:S01]  /*9470*/  FADD.FTZ R0, R6, R15 ;  /* 0x0000000f06007221 */ /* 0x000fe20000010000 */
[----:B------:R-:W-:Y:S01]  /*9480*/  @!P1 HFMA2.BF16_V2 R179, -RZ.H0_H0, RZ.H0_H0, -R101.H0_H0 ;  /* 0x200000ffffb39231 */ /* 0x000fe20000340965 */
[----:B------:R-:W-:Y:S01]  /*9490*/  IMAD.MOV.U32 R163, RZ, RZ, R182 ;  /* 0x000000ffffa37224 */ /* 0x000fe200078e00b6 */
[----:B------:R-:W-:Y:S01]  /*94a0*/  F2FP.BF16.PACK_AB R9, R9, R7 ;  /* 0x000000070909723e */ /* 0x000fe200000010ff */
[----:B------:R-:W-:Y:S01]  /*94b0*/  FADD.FTZ R182, R11, R0 ;  /* 0x000000000bb67221 */ /* 0x000fe20000010000 */
[----:B------:R-:W-:Y:S01]  /*94c0*/  ISETP.GE.U32.AND P0, PT, R191, R2, PT ;  /* 0x00000002bf00720c */ /* 0x000fe20003f06070 */
[----:B------:R-:W-:Y:S01]  /*94d0*/  IMAD.MOV.U32 R7, RZ, RZ, R214 ;  /* 0x000000ffff077224 */ /* 0x000fe200078e00d6 */
[----:B------:R-:W-:Y:S01]  /*94e0*/  LOP3.LUT R0, R3, 0xff, RZ, 0xc0, !PT ;  /* 0x000000ff03007812 */ /* 0x000fe200078ec0ff */
[----:B------:R-:W-:Y:S01]  /*94f0*/  IMAD.MOV.U32 R214, RZ, RZ, R218 ;  /* 0x000000ffffd67224 */ /* 0x000fe200078e00da */
[----:B------:R-:W-:Y:S01]  /*9500*/  PRMT R218, R101, 0x5410, R100 ;  /* 0x0000541065da7816 */ /* 0x000fe20000000064 */
[----:B------:R-:W-:Y:S01]  /*9510*/  IMAD.WIDE.U32 R2, R8, -0x2daee0ad, RZ ;  /* 0xd2511f5308027825 */ /* 0x000fe200078e00ff */
[----:B------:R-:W-:-:S02]  /*9520*/  @!P1 PRMT R101, R179, 0x5410, RZ ;  /* 0x00005410b3659816 */ /* 0x000fc400000000ff */
[----:B------:R-:W-:Y:S01]  /*9530*/  ISETP.GE.U32.AND P1, PT, R191, R0, PT ;  /* 0x00000000bf00720c */ /* 0x000fe20003f26070 */
[----:B------:R-:W-:Y:S01]  /*9540*/  IMAD.MOV.U32 R179, RZ, RZ, R215 ;  /* 0x000000ffffb37224 */ /* 0x000fe200078e00d7 */
[----:B------:R-:W-:Y:S01]  /*9550*/  LOP3.LUT R0, R3, R173, R10, 0x96, !PT ;  /* 0x000000ad03007212 */ /* 0x000fe200078e960a */
[----:B------:R-:W-:Y:S01]  /*9560*/  IMAD.MOV.U32 R15, RZ, RZ, R7 ;  /* 0x000000ffff0f7224 */ /* 0x000fe200078e0007 */
[C---:B------:R-:W-:Y:S02]  /*9570*/  PRMT R98, R16.reuse, 0x7610, R98 ;  /* 0x0000761010627816 */ /* 0x040fe40000000062 */
[----:B------:R-:W-:Y:S02]  /*9580*/  F2FP.BF16.PACK_AB R11, R11, R6 ;  /* 0x000000060b0b723e */ /* 0x000fe400000010ff */
[----:B------:R-:W-:Y:S02]  /*9590*/  PRMT R99, R16, 0x7632, R99 ;  /* 0x0000763210637816 */ /* 0x000fe40000000063 */
[----:B------:R-:W-:-:S02]  /*95a0*/  LOP3.LUT R7, R2, 0xffff, RZ, 0xc0, !PT ;  /* 0x0000ffff02077812 */ /* 0x000fc400078ec0ff */
[----:B------:R-:W-:Y:S02]  /*95b0*/  LOP3.LUT R6, R2, 0xff, RZ, 0xc0, !PT ;  /* 0x000000ff02067812 */ /* 0x000fe400078ec0ff */
[--C-:B------:R-:W-:Y:S02]  /*95c0*/  SHF.R.U32.HI R8, RZ, 0x10, R2.reuse ;  /* 0x00000010ff087819 */ /* 0x100fe40000011602 */
[----:B------:R-:W-:Y:S02]  /*95d0*/  SHF.R.U32.HI R3, RZ, 0x18, R2 ;  /* 0x00000018ff037819 */ /* 0x000fe40000011602 */
[----:B------:R-:W-:Y:S02]  /*95e0*/  SHF.R.U32.HI R2, RZ, 0x10, R0 ;  /* 0x00000010ff027819 */ /* 0x000fe40000011600 */
[----:B------:R-:W-:Y:S02]  /*95f0*/  PRMT R97, R19, 0x7610, R97 ;  /* 0x0000761013617816 */ /* 0x000fe40000000061 */
[----:B------:R-:W-:-:S02]  /*9600*/  SHF.R.U32.HI R5, RZ, 0x8, R5 ;  /* 0x00000008ff057819 */ /* 0x000fc40000011605 */
[----:B------:R-:W-:Y:S02]  /*9610*/  LOP3.LUT R2, R2, 0xff, RZ, 0xc0, !PT ;  /* 0x000000ff02027812 */ /* 0x000fe400078ec0ff */
[----:B------:R-:W-:Y:S02]  /*9620*/  PRMT R215, R98, 0x5410, R99 ;  /* 0x0000541062d77816 */ /* 0x000fe40000000063 */
[----:B------:R-:W-:Y:S02]  /*9630*/  LOP3.LUT R5, R5, 0xffff, RZ, 0xc0, !PT ;  /* 0x0000ffff05057812 */ /* 0x000fe400078ec0ff */
[----:B------:R-:W-:Y:S01]  /*9640*/  PRMT R96, R19, 0x7632, R96 ;  /* 0x0000763213607816 */ /* 0x000fe20000000060 */
[----:B------:R-:W1:Y:S01]  /*9650*/  MUFU.EX2 R10, R226 ;  /* 0x000000e2000a7308 */ /* 0x000e620000000800 */
[C---:B------:R-:W-:Y:S02]  /*9660*/  PRMT R94, R18.reuse, 0x7610, R94 ;  /* 0x00007610125e7816 */ /* 0x040fe4000000005e */
[----:B------:R-:W-:-:S03]  /*9670*/  PRMT R95, R18, 0x7632, R95 ;  /* 0x00007632125f7816 */ /* 0x000fc6000000005f */
[----:B------:R-:W-:Y:S01]  /*9680*/  @!P1 HFMA2.BF16_V2 R201, -RZ.H0_H0, RZ.H0_H0, -R94.H0_H0 ;  /* 0x200000ffffc99231 */ /* 0x000fe2000034095e */
[C---:B------:R-:W-:Y:S01]  /*9690*/  PRMT R93, R9.reuse, 0x7610, R93 ;  /* 0x00007610095d7816 */ /* 0x040fe2000000005d */
[----:B-1----:R-:W-:Y:S01]  /*96a0*/  FADD.FTZ R181, R10, R181 ;  /* 0x000000b50ab57221 */ /* 0x002fe20000010000 */
[----:B------:R-:W-:Y:S01]  /*96b0*/  PRMT R92, R9, 0x7632, R92 ;  /* 0x00007632095c7816 */ /* 0x000fe2000000005c */
[----:B------:R-:W-:Y:S08]  /*96c0*/  MUFU.EX2 R32, R32 ;  /* 0x0000002000207308 */ /* 0x000ff00000000800 */
[----:B------:R-:W-:Y:S01]  /*96d0*/  MUFU.EX2 R27, R27 ;  /* 0x0000001b001b7308 */ /* 0x000fe20000000800 */
[----:B----4-:R-:W-:-:S05]  /*96e0*/  @!P3 HFMA2.BF16_V2 R192, -RZ.H0_H0, RZ.H0_H0, -R99.H0_H0 ;  /* 0x200000ffffc0b231 */ /* 0x010fca0000340963 */
[----:B------:R-:W-:Y:S02]  /*96f0*/  @!P3 PRMT R99, R192, 0x5410, RZ ;  /* 0x00005410c063b816 */ /* 0x000fe400000000ff */
[----:B------:R-:W-:Y:S08]  /*9700*/  MUFU.EX2 R31, R31 ;  /* 0x0000001f001f7308 */ /* 0x000ff00000000800 */
[----:B------:R-:W-:Y:S08]  /*9710*/  MUFU.EX2 R30, R30 ;  /* 0x0000001e001e7308 */ /* 0x000ff00000000800 */
[----:B------:R-:W-:Y:S08]  /*9720*/  MUFU.EX2 R20, R20 ;  /* 0x0000001400147308 */ /* 0x000ff00000000800 */
[----:B------:R-:W-:Y:S01]  /*9730*/  MUFU.EX2 R17, R17 ;  /* 0x0000001100117308 */ /* 0x000fe20000000800 */
[----:B------:R-:W-:-:S05]  /*9740*/  @!P4 HFMA2.BF16_V2 R187, -RZ.H0_H0, RZ.H0_H0, -R100.H0_H0 ;  /* 0x200000ffffbbc231 */ /* 0x000fca0000340964 */
[----:B------:R-:W-:Y:S01]  /*9750*/  @!P4 PRMT R100, R187, 0x5410, RZ ;  /* 0x00005410bb64c816 */ /* 0x000fe200000000ff */
[----:B------:R-:W-:Y:S02]  /*9760*/  IMAD.MOV.U32 R187, RZ, RZ, R179 ;  /* 0x000000ffffbb7224 */ /* 0x000fe400078e00b3 */
[----:B------:R-:W-:Y:S02]  /*9770*/  IMAD.MOV.U32 R179, RZ, RZ, R14 ;  /* 0x000000ffffb37224 */ /* 0x000fe400078e000e */
[----:B------:R-:W-:Y:S01]  /*9780*/  IMAD.MOV.U32 R14, RZ, RZ, R170 ;  /* 0x000000ffff0e7224 */ /* 0x000fe200078e00aa */
[----:B------:R1:W-:Y:S01]  /*9790*/  MUFU.EX2 R16, R187 ;  /* 0x000000bb00107308 */ /* 0x0003e20000000800 */
[----:B------:R-:W-:Y:S02]  /*97a0*/  ISETP.GE.U32.AND P4, PT, R191, R5, PT ;  /* 0x00000005bf00720c */ /* 0x000fe40003f86070 */
[----:B-1----:R-:W-:Y:S02]  /*97b0*/  IMAD.MOV.U32 R187, RZ, RZ, R14 ;  /* 0x000000ffffbb7224 */ /* 0x002fe400078e000e */
[----:B------:R-:W-:-:S02]  /*97c0*/  IMAD.MOV.U32 R14, RZ, RZ, R214 ;  /* 0x000000ffff0e7224 */ /* 0x000fc400078e00d6 */
[----:B------:R-:W-:Y:S02]  /*97d0*/  IMAD.MOV.U32 R214, RZ, RZ, R172 ;  /* 0x000000ffffd67224 */ /* 0x000fe400078e00ac */
[----:B------:R-:W-:Y:S01]  /*97e0*/  IMAD.MOV.U32 R192, RZ, RZ, R187 ;  /* 0x000000ffffc07224 */ /* 0x000fe200078e00bb */
[----:B--2---:R-:W-:Y:S01]  /*97f0*/  @!P5 HFMA2.BF16_V2 R196, -RZ.H0_H0, RZ.H0_H0, -R98.H0_H0 ;  /* 0x200000ffffc4d231 */ /* 0x004fe20000340962 */
[----:B------:R-:W-:-:S04]  /*9800*/  IMAD.MOV.U32 R187, RZ, RZ, R214 ;  /* 0x000000ffffbb7224 */ /* 0x000fc800078e00d6 */
[----:B------:R-:W-:Y:S01]  /*9810*/  @!P5 PRMT R98, R196, 0x5410, RZ ;  /* 0x00005410c462d816 */ /* 0x000fe200000000ff */
[----:B---3--:R-:W-:Y:S01]  /*9820*/  @!P2 HFMA2.BF16_V2 R197, -RZ.H0_H0, RZ.H0_H0, -R97.H0_H0 ;  /* 0x200000ffffc5a231 */ /* 0x008fe20000340961 */
[----:B------:R-:W-:Y:S02]  /*9830*/  ISETP.GE.U32.AND P5, PT, R191, R2, PT ;  /* 0x00000002bf00720c */ /* 0x000fe40003fa6070 */
[----:B------:R-:W-:Y:S02]  /*9840*/  LOP3.LUT R2, R0, 0xff, RZ, 0xc0, !PT ;  /* 0x000000ff00027812 */ /* 0x000fe400078ec0ff */
[----:B------:R-:W-:Y:S01]  /*9850*/  PRMT R214, R97, 0x5410, R96 ;  /* 0x0000541061d67816 */ /* 0x000fe20000000060 */
[----:B------:R-:W1:Y:S01]  /*9860*/  MUFU.EX2 R5, R228 ;  /* 0x000000e400057308 */ /* 0x000e620000000800 */
[----:B------:R-:W-:Y:S02]  /*9870*/  @!P2 PRMT R97, R197, 0x5410, RZ ;  /* 0x00005410c561a816 */ /* 0x000fe400000000ff */
[----:B------:R-:W-:-:S02]  /*9880*/  ISETP.GE.U32.AND P2, PT, R191, R2, PT ;  /* 0x00000002bf00720c */ /* 0x000fc40003f46070 */
[----:B------:R-:W-:Y:S02]  /*9890*/  SHF.R.U32.HI R2, RZ, 0x18, R0 ;  /* 0x00000018ff027819 */ /* 0x000fe40000011600 */
[----:B------:R-:W-:Y:S01]  /*98a0*/  LOP3.LUT R0, R0, 0xffff, RZ, 0xc0, !PT ;  /* 0x0000ffff00007812 */ /* 0x000fe200078ec0ff */
[----:B------:R-:W-:-:S03]  /*98b0*/  IMAD.MOV.U32 R19, RZ, RZ, R192 ;  /* 0x000000ffff137224 */ /* 0x000fc600078e00c0 */
[----:B------:R-:W-:Y:S01]  /*98c0*/  SHF.R.U32.HI R0, RZ, 0x8, R0 ;  /* 0x00000008ff007819 */ /* 0x000fe20000011600 */
[----:B------:R-:W-:Y:S01]  /*98d0*/  IMAD.MOV.U32 R192, RZ, RZ, R187 ;  /* 0x000000ffffc07224 */ /* 0x000fe200078e00bb */
[----:B------:R-:W-:Y:S01]  /*98e0*/  @!P4 HFMA2.BF16_V2 R198, -RZ.H0_H0, RZ.H0_H0, -R96.H0_H0 ;  /* 0x200000ffffc6c231 */ /* 0x000fe20000340960 */
[----:B------:R-:W-:Y:S01]  /*98f0*/  IMAD.MOV.U32 R187, RZ, RZ, R213 ;  /* 0x000000ffffbb7224 */ /* 0x000fe200078e00d5 */
[----:B------:R-:W-:Y:S02]  /*9900*/  LOP3.LUT R0, R0, 0xffff, RZ, 0xc0, !PT ;  /* 0x0000ffff00007812 */ /* 0x000fe400078ec0ff */
[----:B------:R-:W-:Y:S02]  /*9910*/  PRMT R213, R94, 0x5410, R95 ;  /* 0x000054105ed57816 */ /* 0x000fe4000000005f */
[----:B------:R-:W-:Y:S02]  /*9920*/  @!P1 PRMT R94, R201, 0x5410, RZ ;  /* 0x00005410c95e9816 */ /* 0x000fe400000000ff */
[----:B------:R-:W-:Y:S01]  /*9930*/  ISETP.GE.U32.AND P1, PT, R191, R0, PT ;  /* 0x00000000bf00720c */ /* 0x000fe20003f26070 */
[C---:B-1----:R-:W-:Y:S01]  /*9940*/  FADD.FTZ R181, R5.reuse, R181 ;  /* 0x000000b505b57221 */ /* 0x042fe20000010000 */
[----:B------:R-:W-:Y:S01]  /*9950*/  @!P4 PRMT R96, R198, 0x5410, RZ ;  /* 0x00005410c660c816 */ /* 0x000fe200000000ff */
[----:B------:R-:W-:Y:S01]  /*9960*/  IMAD.MOV.U32 R226, RZ, RZ, R14 ;  /* 0x000000ffffe27224 */ /* 0x000fe200078e000e */
[----:B------:R-:W-:Y:S01]  /*9970*/  F2FP.BF16.PACK_AB R5, R5, R10 ;  /* 0x0000000a0505723e */ /* 0x000fe200000010ff */
[----:B------:R-:W-:Y:S01]  /*9980*/  IMAD.MOV.U32 R14, RZ, RZ, R193 ;  /* 0x000000ffff0e7224 */ /* 0x000fe200078e00c1 */
[----:B------:R-:W-:Y:S01]  /*9990*/  ISETP.GE.U32.AND P4, PT, R191, R2, PT ;  /* 0x00000002bf00720c */ /* 0x000fe20003f86070 */
[----:B------:R-:W-:Y:S01]  /*99a0*/  MUFU.EX2 R10, R222 ;  /* 0x000000de000a7308 */ /* 0x000fe20000000800 */
[----:B------:R-:W-:Y:S01]  /*99b0*/  SHF.R.U32.HI R0, RZ, 0x8, R7 ;  /* 0x00000008ff007819 */ /* 0x000fe20000011607 */
[----:B------:R-:W-:Y:S01]  /*99c0*/  IMAD.MOV.U32 R196, RZ, RZ, R14 ;  /* 0x000000ffffc47224 */ /* 0x000fe200078e000e */
[----:B------:R-:W-:-:S05]  /*99d0*/  @!P2 HFMA2.BF16_V2 R202, -RZ.H0_H0, RZ.H0_H0, -R93.H0_H0 ;  /* 0x200000ffffcaa231 */ /* 0x000fca000034095d */
[----:B------:R-:W1:Y:S01]  /*99e0*/  MUFU.EX2 R2, R225 ;  /* 0x000000e100027308 */ /* 0x000e620000000800 */
[----:B------:R-:W-:Y:S01]  /*99f0*/  LOP3.LUT R0, R0, 0xffff, RZ, 0xc0, !PT ;  /* 0x0000ffff00007812 */ /* 0x000fe200078ec0ff */
[----:B------:R-:W-:Y:S01]  /*9a00*/  IMAD.MOV.U32 R228, RZ, RZ, R219 ;  /* 0x000000ffffe47224 */ /* 0x000fe200078e00db */
[----:B------:R-:W-:Y:S01]  /*9a10*/  PRMT R219, R93, 0x5410, R92 ;  /* 0x000054105ddb7816 */ /* 0x000fe2000000005c */
[----:B------:R-:W-:-:S04]  /*9a20*/  @!P1 HFMA2.BF16_V2 R204, -RZ.H0_H0, RZ.H0_H0, -R92.H0_H0 ;  /* 0x200000ffffcc9231 */ /* 0x000fc8000034095c */
[----:B------:R-:W2:Y:S01]  /*9a30*/  MUFU.EX2 R14, R210 ;  /* 0x000000d2000e7308 */ /* 0x000ea20000000800 */
[----:B------:R-:W-:Y:S02]  /*9a40*/  @!P2 PRMT R93, R202, 0x5410, RZ ;  /* 0x00005410ca5da816 */ /* 0x000fe400000000ff */
[----:B------:R-:W-:Y:S02]  /*9a50*/  ISETP.GE.U32.AND P2, PT, R191, R0, PT ;  /* 0x00000000bf00720c */ /* 0x000fe40003f46070 */
[----:B------:R-:W-:-:S03]  /*9a60*/  LOP3.LUT R0, R8, 0xff, RZ, 0xc0, !PT ;  /* 0x000000ff08007812 */ /* 0x000fc600078ec0ff */
[----:B------:R-:W3:Y:S01]  /*9a70*/  MUFU.EX2 R7, R220 ;  /* 0x000000dc00077308 */ /* 0x000ee20000000800 */
[----:B------:R-:W-:Y:S02]  /*9a80*/  @!P1 PRMT R92, R204, 0x5410, RZ ;  /* 0x00005410cc5c9816 */ /* 0x000fe400000000ff */
[----:B------:R-:W-:Y:S02]  /*9a90*/  ISETP.GE.U32.AND P1, PT, R191, R0, PT ;  /* 0x00000000bf00720c */ /* 0x000fe40003f26070 */
[----:B-1----:R-:W-:Y:S01]  /*9aa0*/  F2FP.BF16.PACK_AB R0, R2, R10 ;  /* 0x0000000a0200723e */ /* 0x002fe200000010ff */
[----:B------:R-:W-:-:S03]  /*9ab0*/  FADD.FTZ R182, R10, R182 ;  /* 0x000000b60ab67221 */ /* 0x000fc60000010000 */
[C---:B------:R-:W-:Y:S02]  /*9ac0*/  PRMT R87, R0.reuse, 0x7610, R87 ;  /* 0x0000761000577816 */ /* 0x040fe40000000057 */
[----:B------:R-:W-:Y:S01]  /*9ad0*/  PRMT R86, R0, 0x7632, R86 ;  /* 0x0000763200567816 */ /* 0x000fe20000000056 */
[----:B--2---:R-:W-:Y:S02]  /*9ae0*/  FADD.FTZ R0, R14, R26 ;  /* 0x0000001a0e007221 */ /* 0x004fe40000010000 */
[----:B------:R-:W-:Y:S02]  /*9af0*/  FADD.FTZ R182, R2, R182 ;  /* 0x000000b602b67221 */ /* 0x000fe40000010000 */
[----:B---3--:R-:W-:Y:S02]  /*9b00*/  FADD.FTZ R2, R7, R0 ;  /* 0x0000000007027221 */ /* 0x008fe40000010000 */
[----:B------:R-:W-:-:S04]  /*9b10*/  FADD.FTZ R0, R32, R21 ;  /* 0x0000001520007221 */ /* 0x000fc80000010000 */
[----:B------:R-:W-:-:S04]  /*9b20*/  FADD.FTZ R0, R27, R0 ;  /* 0x000000001b007221 */ /* 0x000fc80000010000 */
[----:B------:R-:W-:Y:S01]  /*9b30*/  FADD.FTZ R0, R31, R0 ;  /* 0x000000001f007221 */ /* 0x000fe20000010000 */
[----:B------:R-:W1:Y:S03]  /*9b40*/  MUFU.EX2 R15, R15 ;  /* 0x0000000f000f7308 */ /* 0x000e660000000800 */
[----:B------:R-:W-:Y:S01]  /*9b50*/  FADD.FTZ R0, R30, R0 ;  /* 0x000000001e007221 */ /* 0x000fe20000010000 */
[----:B------:R-:W-:-:S03]  /*9b60*/  IADD3 R61, R61, 0x4, RZ ;  /* 0x000000043d3d7810 */ /* 0x000fc60007ffe0ff */
[----:B------:R-:W-:Y:S02]  /*9b70*/  FADD.FTZ R0, R20, R0 ;  /* 0x0000000014007221 */ /* 0x000fe40000010000 */
[----:B------:R-:W-:Y:S02]  /*9b80*/  IMAD.MOV.U32 R198, RZ, RZ, R179 ;  /* 0x000000ffffc67224 */ /* 0x000fe400078e00b3 */
[----:B------:R-:W-:Y:S02]  /*9b90*/  FADD.FTZ R0, R16, R0 ;  /* 0x0000000010007221 */ /* 0x000fe40000010000 */
[----:B------:R-:W-:Y:S02]  /*9ba0*/  IMAD.MOV.U32 R179, RZ, RZ, R46 ;  /* 0x000000ffffb37224 */ /* 0x000fe400078e002e */
[----:B------:R-:W-:Y:S01]  /*9bb0*/  IMAD.MOV.U32 R222, RZ, RZ, R47 ;  /* 0x000000ffffde7224 */ /* 0x000fe200078e002f */
[----:B------:R-:W-:Y:S01]  /*9bc0*/  @!P0 HFMA2.BF16_V2 R200, -RZ.H0_H0, RZ.H0_H0, -R95.H0_H0 ;  /* 0x200000ffffc88231 */ /* 0x000fe2000034095f */
[----:B------:R-:W-:-:S02]  /*9bd0*/  FADD.FTZ R0, R17, R0 ;  /* 0x0000000011007221 */ /* 0x000fc40000010000 */
[----:B------:R-:W-:Y:S01]  /*9be0*/  IMAD.WIDE.U32 R46, R61, -0x326172a9, RZ ;  /* 0xcd9e8d573d2e7825 */ /* 0x000fe200078e00ff */
[----:B------:R-:W-:-:S03]  /*9bf0*/  F2FP.BF16.PACK_AB R68, R16, R20 ;  /* 0x000000141044723e */ /* 0x000fc600000010ff */
[----:B------:R-:W-:Y:S02]  /*9c00*/  IMAD.MOV.U32 R170, RZ, RZ, R229 ;  /* 0x000000ffffaa7224 */ /* 0x000fe400078e00e5 */
[----:B------:R3:W3:Y:S01]  /*9c10*/  LDL.LU R229, [R1+0x370] ;  /* 0x0003700001e57983 */ /* 0x0006e20000300800 */
[----:B-1----:R-:W-:Y:S01]  /*9c20*/  FADD.FTZ R16, R15, R0 ;  /* 0x000000000f107221 */ /* 0x002fe20000010000 */
[----:B------:R-:W-:Y:S02]  /*9c30*/  LOP3.LUT R0, R60, R47, RZ, 0x3c, !PT ;  /* 0x0000002f3c007212 */ /* 0x000fe400078e3cff */
[----:B------:R-:W-:Y:S01]  /*9c40*/  @!P0 PRMT R95, R200, 0x5410, RZ ;  /* 0x00005410c85f8816 */ /* 0x000fe200000000ff */
[----:B------:R-:W-:Y:S02]  /*9c50*/  IMAD.MOV.U32 R200, RZ, RZ, R189 ;  /* 0x000000ffffc87224 */ /* 0x000fe400078e00bd */
[----:B------:R-:W-:Y:S02]  /*9c60*/  IMAD.MOV.U32 R197, RZ, RZ, R19 ;  /* 0x000000ffffc57224 */ /* 0x000fe400078e0013 */
[----:B------:R-:W-:Y:S01]  /*9c70*/  IMAD.WIDE.U32 R18, R0, -0x2daee0ad, RZ ;  /* 0xd2511f5300127825 */ /* 0x000fe200078e00ff */
[----:B------:R1:W-:Y:S03]  /*9c80*/  MUFU.EX2 R20, R200 ;  /* 0x000000c800147308 */ /* 0x0003e60000000800 */
[----:B------:R-:W-:-:S02]  /*9c90*/  IMAD.MOV.U32 R172, RZ, RZ, R232 ;  /* 0x000000ffffac7224 */ /* 0x000fc400078e00e8 */
[----:B------:R-:W-:Y:S01]  /*9ca0*/  IMAD.MOV.U32 R193, RZ, RZ, R162 ;  /* 0x000000ffffc17224 */ /* 0x000fe200078e00a2 */
[----:B------:R3:W4:Y:S01]  /*9cb0*/  LDL.LU R232, [R1+0x36c] ;  /* 0x00036c0001e87983 */ /* 0x0007220000300800 */
[----:B------:R-:W-:Y:S02]  /*9cc0*/  IMAD.MOV.U32 R162, RZ, RZ, R237 ;  /* 0x000000ffffa27224 */ /* 0x000fe400078e00ed */
[----:B------:R-:W-:Y:S01]  /*9cd0*/  IMAD.MOV.U32 R189, RZ, RZ, R199 ;  /* 0x000000ffffbd7224 */ /* 0x000fe200078e00c7 */
[----:B------:R3:W3:Y:S01]  /*9ce0*/  LDL.LU R237, [R1+0x368] ;  /* 0x0003680001ed7983 */ /* 0x0006e20000300800 */
[----:B------:R-:W-:Y:S01]  /*9cf0*/  IMAD.MOV.U32 R199, RZ, RZ, R238 ;  /* 0x000000ffffc77224 */ /* 0x000fe200078e00ee */
[----:B------:R-:W-:Y:S02]  /*9d00*/  LOP3.LUT R0, R19, R190, R216, 0x96, !PT ;  /* 0x000000be13007212 */ /* 0x000fe400078e96d8 */
[----:B------:R3:W3:Y:S01]  /*9d10*/  LDL.LU R238, [R1+0x364] ;  /* 0x0003640001ee7983 */ /* 0x0006e20000300800 */
[----:B-1----:R-:W-:-:S02]  /*9d20*/  IMAD.MOV.U32 R200, RZ, RZ, R222 ;  /* 0x000000ffffc87224 */ /* 0x002fc400078e00de */
[----:B------:R-:W-:Y:S02]  /*9d30*/  IMAD.MOV.U32 R222, RZ, RZ, R198 ;  /* 0x000000ffffde7224 */ /* 0x000fe400078e00c6 */
[----:B------:R-:W-:Y:S01]  /*9d40*/  IMAD.MOV.U32 R198, RZ, RZ, R197 ;  /* 0x000000ffffc67224 */ /* 0x000fe200078e00c5 */
[----:B------:R-:W-:Y:S01]  /*9d50*/  STL [R1+0x2d0], R61 ;  /* 0x0002d03d01007387 */ /* 0x000fe20000100800 */
[----:B------:R-:W-:Y:S01]  /*9d60*/  IMAD.MOV.U32 R197, RZ, RZ, R187 ;  /* 0x000000ffffc57224 */ /* 0x000fe200078e00bb */
[----:B------:R1:W-:Y:S01]  /*9d70*/  MUFU.EX2 R19, R200 ;  /* 0x000000c800137308 */ /* 0x0003e20000000800 */
[----:B------:R-:W-:Y:S02]  /*9d80*/  IMAD.MOV.U32 R187, RZ, RZ, R248 ;  /* 0x000000ffffbb7224 */ /* 0x000fe400078e00f8 */
[----:B------:R3:W3:Y:S01]  /*9d90*/  LDL.LU R248, [R1+0x360] ;  /* 0x0003600001f87983 */ /* 0x0006e20000300800 */
[----:B------:R-:W-:Y:S02]  /*9da0*/  IMAD.MOV.U32 R201, RZ, RZ, R235 ;  /* 0x000000ffffc97224 */ /* 0x000fe400078e00eb */
[----:B-1----:R-:W-:-:S02]  /*9db0*/  IMAD.MOV.U32 R200, RZ, RZ, R234 ;  /* 0x000000ffffc87224 */ /* 0x002fc400078e00ea */
[----:B------:R1:W3:Y:S01]  /*9dc0*/  LDL.LU.64 R234, [R1+0x358] ;  /* 0x0003580001ea7983 */ /* 0x0002e20000300a00 */
[----:B------:R-:W1:Y:S01]  /*9dd0*/  MUFU.EX2 R9, R221 ;  /* 0x000000dd00097308 */ /* 0x000e620000000800 */
[----:B------:R-:W-:Y:S02]  /*9de0*/  ISETP.GE.U32.AND P3, PT, R191, R6, PT ;  /* 0x00000006bf00720c */ /* 0x000fe40003f66070 */
[C---:B------:R-:W-:Y:S02]  /*9df0*/  PRMT R91, R11.reuse, 0x7610, R91 ;  /* 0x000076100b5b7816 */ /* 0x040fe4000000005b */
[----:B------:R-:W-:-:S03]  /*9e00*/  PRMT R90, R11, 0x7632, R90 ;  /* 0x000076320b5a7816 */ /* 0x000fc6000000005a */
[----:B------:R-:W1:Y:S01]  /*9e10*/  MUFU.EX2 R6, R223 ;  /* 0x000000df00067308 */ /* 0x000e620000000800 */
[----:B------:R-:W-:-:S07]  /*9e20*/  ISETP.GE.U32.AND P0, PT, R191, R3, PT ;  /* 0x00000003bf00720c */ /* 0x000fce0003f06070 */
[----:B------:R-:W1:Y:S02]  /*9e30*/  MUFU.EX2 R11, R224 ;  /* 0x000000e0000b7308 */ /* 0x000e640000000800 */
[----:B-1----:R-:W-:-:S06]  /*9e40*/  FADD.FTZ R2, R9, R2 ;  /* 0x0000000209027221 */ /* 0x002fcc0000010000 */
[----:B------:R-:W1:Y:S01]  /*9e50*/  MUFU.EX2 R3, R227 ;  /* 0x000000e300037308 */ /* 0x000e620000000800 */
[----:B------:R-:W-:Y:S01]  /*9e60*/  F2FP.BF16.PACK_AB R59, R7, R14 ;  /* 0x0000000e073b723e */ /* 0x000fe200000010ff */
[----:B------:R-:W-:-:S06]  /*9e70*/  FADD.FTZ R2, R6, R2 ;  /* 0x0000000206027221 */ /* 0x000fcc0000010000 */
[----:B------:R-:W1:Y:S01]  /*9e80*/  MUFU.EX2 R8, R230 ;  /* 0x000000e600087308 */ /* 0x000e620000000800 */
[----:B------:R-:W-:Y:S01]  /*9e90*/  PRMT R89, R5, 0x7610, R89 ;  /* 0x0000761005597816 */ /* 0x000fe20000000059 */
[----:B------:R-:W-:Y:S01]  /*9ea0*/  FADD.FTZ R2, R11, R2 ;  /* 0x000000020b027221 */ /* 0x000fe20000010000 */
[----:B------:R-:W-:-:S05]  /*9eb0*/  PRMT R88, R5, 0x7632, R88 ;  /* 0x0000763205587816 */ /* 0x000fca0000000058 */
[----:B------:R-:W1:Y:S02]  /*9ec0*/  MUFU.EX2 R7, R231 ;  /* 0x000000e700077308 */ /* 0x000e640000000800 */
[C---:B-1----:R-:W-:Y:S01]  /*9ed0*/  FADD.FTZ R2, R3.reuse, R2 ;  /* 0x0000000203027221 */ /* 0x042fe20000010000 */
[----:B------:R-:W-:-:S05]  /*9ee0*/  F2FP.BF16.PACK_AB R53, R3, R11 ;  /* 0x0000000b0335723e */ /* 0x000fca00000010ff */
[----:B------:R-:W1:Y:S01]  /*9ef0*/  MUFU.EX2 R5, R236 ;  /* 0x000000ec00057308 */ /* 0x000e620000000800 */
[----:B------:R-:W-:-:S07]  /*9f00*/  FADD.FTZ R2, R8, R2 ;  /* 0x0000000208027221 */ /* 0x000fce0000010000 */
[----:B------:R-:W1:Y:S01]  /*9f10*/  MUFU.EX2 R3, R244 ;  /* 0x000000f400037308 */ /* 0x000e620000000800 */
[----:B------:R-:W-:Y:S01]  /*9f20*/  FADD.FTZ R2, R7, R2 ;  /* 0x0000000207027221 */ /* 0x000fe20000010000 */
[----:B------:R-:W-:Y:S01]  /*9f30*/  F2FP.BF16.PACK_AB R39, R15, R17 ;  /* 0x000000110f27723e */ /* 0x000fe200000010ff */
[----:B------:R-:W-:Y:S01]  /*9f40*/  IMAD.WIDE.U32 R14, R0, -0x326172a9, RZ ;  /* 0xcd9e8d57000e7825 */ /* 0x000fe200078e00ff */
[----:B------:R-:W-:-:S03]  /*9f50*/  F2FP.BF16.PACK_AB R55, R6, R9 ;  /* 0x000000090637723e */ /* 0x000fc600000010ff */
[----:B-1----:R-:W-:Y:S01]  /*9f60*/  FADD.FTZ R2, R5, R2 ;  /* 0x0000000205027221 */ /* 0x002fe20000010000 */
[----:B------:R-:W-:Y:S02]  /*9f70*/  LOP3.LUT R6, R15, R239, R50, 0x96, !PT ;  /* 0x000000ef0f067212 */ /* 0x000fe400078e9632 */
[----:B------:R-:W-:Y:S01]  /*9f80*/  F2FP.BF16.PACK_AB R27, R27, R32 ;  /* 0x000000201b1b723e */ /* 0x000fe200000010ff */
[----:B------:R-:W-:Y:S01]  /*9f90*/  FADD.FTZ R17, R3, R2 ;  /* 0x0000000203117221 */ /* 0x000fe20000010000 */
[----:B------:R-:W-:Y:S02]  /*9fa0*/  LOP3.LUT R2, R51, R240, R46, 0x96, !PT ;  /* 0x000000f033027212 */ /* 0x000fe400078e962e */
[----:B------:R-:W-:Y:S01]  /*9fb0*/  F2FP.BF16.PACK_AB R32, R7, R8 ;  /* 0x000000080720723e */ /* 0x000fe200000010ff */
[----:B------:R-:W-:Y:S01]  /*9fc0*/  IMAD.WIDE.U32 R6, R6, -0x2daee0ad, RZ ;  /* 0xd2511f5306067825 */ /* 0x000fe200078e00ff */
[----:B------:R-:W-:-:S03]  /*9fd0*/  F2FP.BF16.PACK_AB R37, R3, R5 ;  /* 0x000000050325723e */ /* 0x000fc600000010ff */
        /* <DEDUP_REMOVED lines=13> */
[----:B------:R-:W-:Y:S02]  /*a0b0*/  @!P4 HFMA2.BF16_V2 R205, -RZ.H0_H0, RZ.H0_H0, -R90.H0_H0 ;  /* 0x200000ffffcdc231 */ /* 0x000fe4000034095a */
[----:B------:R-:W-:Y:S02]  /*a0c0*/  @!P3 HFMA2.BF16_V2 R207, -RZ.H0_H0, RZ.H0_H0, -R89.H0_H0 ;  /* 0x200000ffffcfb231 */ /* 0x000fe40000340959 */
[----:B------:R-:W-:Y:S02]  /*a0d0*/  LOP3.LUT R0, R3, R177, R6, 0x96, !PT ;  /* 0x000000b103007212 */ /* 0x000fe400078e9606 */
[----:B------:R-:W-:Y:S02]  /*a0e0*/  PRMT R210, R91, 0x5410, R90 ;  /* 0x000054105bd27816 */ /* 0x000fe4000000005a */
[----:B------:R-:W-:Y:S02]  /*a0f0*/  LOP3.LUT R5, R0, 0xff, RZ, 0xc0, !PT ;  /* 0x000000ff00057812 */ /* 0x000fe400078ec0ff */
[----:B------:R-:W-:-:S02]  /*a100*/  @!P4 PRMT R90, R205, 0x5410, RZ ;  /* 0x00005410cd5ac816 */ /* 0x000fc400000000ff */
[----:B------:R-:W-:Y:S02]  /*a110*/  PRMT R205, R89, 0x5410, R88 ;  /* 0x0000541059cd7816 */ /* 0x000fe40000000058 */
[----:B------:R-:W-:Y:S02]  /*a120*/  @!P3 PRMT R89, R207, 0x5410, RZ ;  /* 0x00005410cf59b816 */ /* 0x000fe400000000ff */
[----:B------:R-:W-:Y:S02]  /*a130*/  ISETP.GE.U32.AND P3, PT, R191, R5, PT ;  /* 0x00000005bf00720c */ /* 0x000fe40003f66070 */
[----:B------:R-:W-:-:S04]  /*a140*/  LOP3.LUT R5, R0, 0xffff, RZ, 0xc0, !PT ;  /* 0x0000ffff00057812 */ /* 0x000fc800078ec0ff */
[----:B------:R-:W-:-:S04]  /*a150*/  SHF.R.U32.HI R5, RZ, 0x8, R5 ;  /* 0x00000008ff057819 */ /* 0x000fc80000011605 */
[----:B------:R-:W-:-:S04]  /*a160*/  LOP3.LUT R5, R5, 0xffff, RZ, 0xc0, !PT ;  /* 0x0000ffff05057812 */ /* 0x000fc800078ec0ff */
[----:B------:R-:W-:Y:S02]  /*a170*/  ISETP.GE.U32.AND P4, PT, R191, R5, PT ;  /* 0x00000005bf00720c */ /* 0x000fe40003f86070 */
[----:B------:R-:W-:Y:S01]  /*a180*/  SHF.R.U32.HI R5, RZ, 0x10, R0 ;  /* 0x00000010ff057819 */ /* 0x000fe20000011600 */
[----:B------:R-:W-:Y:S01]  /*a190*/  @!P1 HFMA2.BF16_V2 R209, -RZ.H0_H0, RZ.H0_H0, -R87.H0_H0 ;  /* 0x200000ffffd19231 */ /* 0x000fe20000340957 */
[----:B------:R1:W1:Y:S02]  /*a1a0*/  MUFU.EX2 R11, R222 ;  /* 0x000000de000b7308 */ /* 0x0002640000000800 */
[----:B------:R-:W-:Y:S01]  /*a1b0*/  LOP3.LUT R5, R5, 0xff, RZ, 0xc0, !PT ;  /* 0x000000ff05057812 */ /* 0x000fe200078ec0ff */
[----:B------:R-:W-:Y:S01]  /*a1c0*/  @!P2 HFMA2.BF16_V2 R206, -RZ.H0_H0, RZ.H0_H0, -R88.H0_H0 ;  /* 0x200000ffffcea231 */ /* 0x000fe20000340958 */
[----:B------:R-:W-:Y:S02]  /*a1d0*/  PRMT R204, R87, 0x5410, R86 ;  /* 0x0000541057cc7816 */ /* 0x000fe40000000056 */
[----:B------:R-:W-:-:S02]  /*a1e0*/  @!P1 PRMT R87, R209, 0x5410, RZ ;  /* 0x00005410d1579816 */ /* 0x000fc400000000ff */
[----:B------:R-:W-:Y:S02]  /*a1f0*/  ISETP.GE.U32.AND P1, PT, R191, R5, PT ;  /* 0x00000005bf00720c */ /* 0x000fe40003f26070 */
[----:B------:R-:W-:Y:S01]  /*a200*/  SHF.R.U32.HI R0, RZ, 0x18, R0 ;  /* 0x00000018ff007819 */ /* 0x000fe20000011600 */
[----:B-1----:R-:W-:Y:S01]  /*a210*/  IMAD.MOV.U32 R222, RZ, RZ, R198 ;  /* 0x000000ffffde7224 */ /* 0x002fe200078e00c6 */
[----:B------:R-:W-:-:S03]  /*a220*/  @!P0 HFMA2.BF16_V2 R208, -RZ.H0_H0, RZ.H0_H0, -R86.H0_H0 ;  /* 0x200000ffffd08231 */ /* 0x000fc60000340956 */
[----:B------:R-:W1:Y:S01]  /*a230*/  MUFU.EX2 R5, R222 ;  /* 0x000000de00057308 */ /* 0x000e620000000800 */
[----:B------:R-:W-:Y:S02]  /*a240*/  @!P2 PRMT R88, R206, 0x5410, RZ ;  /* 0x00005410ce58a816 */ /* 0x000fe400000000ff */
[C---:B------:R-:W-:Y:S02]  /*a250*/  ISETP.GE.U32.AND P2, PT, R191.reuse, R0, PT ;  /* 0x00000000bf00720c */ /* 0x040fe40003f46070 */
[----:B------:R-:W-:Y:S01]  /*a260*/  LOP3.LUT R0, R2, 0xff, RZ, 0xc0, !PT ;  /* 0x000000ff02007812 */ /* 0x000fe200078ec0ff */
[----:B------:R-:W-:Y:S01]  /*a270*/  @!P5 HFMA2.BF16_V2 R203, -RZ.H0_H0, RZ.H0_H0, -R91.H0_H0 ;  /* 0x200000ffffcbd231 */ /* 0x000fe2000034095b */
[----:B------:R-:W-:Y:S02]  /*a280*/  @!P0 PRMT R86, R208, 0x5410, RZ ;  /* 0x00005410d0568816 */ /* 0x000fe400000000ff */
[----:B------:R-:W-:Y:S02]  /*a290*/  ISETP.GE.U32.AND P0, PT, R191, R0, PT ;  /* 0x00000000bf00720c */ /* 0x000fe40003f06070 */
[----:B------:R-:W-:-:S02]  /*a2a0*/  LOP3.LUT R9, R7, R245, R8, 0x96, !PT ;  /* 0x000000f507097212 */ /* 0x000fc400078e9608 */
[--C-:B------:R-:W-:Y:S02]  /*a2b0*/  SHF.R.U32.HI R0, RZ, 0x18, R2.reuse ;  /* 0x00000018ff007819 */ /* 0x100fe40000011602 */
[----:B------:R-:W-:Y:S02]  /*a2c0*/  LOP3.LUT R6, R2, 0xffff, RZ, 0xc0, !PT ;  /* 0x0000ffff02067812 */ /* 0x000fe400078ec0ff */
[----:B------:R-:W-:Y:S01]  /*a2d0*/  SHF.R.U32.HI R7, RZ, 0x10, R2 ;  /* 0x00000010ff077819 */ /* 0x000fe20000011602 */
[----:B------:R-:W-:Y:S01]  /*a2e0*/  FADD.FTZ R2, R11, R17 ;  /* 0x000000110b027221 */ /* 0x000fe20000010000 */
[----:B------:R-:W-:Y:S02]  /*a2f0*/  @!P5 PRMT R91, R203, 0x5410, RZ ;  /* 0x00005410cb5bd816 */ /* 0x000fe400000000ff */
[----:B------:R-:W-:Y:S01]  /*a300*/  ISETP.GE.U32.AND P5, PT, R191, R0, PT ;  /* 0x00000000bf00720c */ /* 0x000fe20003fa6070 */
[----:B------:R-:W-:Y:S02]  /*a310*/  FADD.FTZ R0, R20, R16 ;  /* 0x0000001014007221 */ /* 0x000fe40000010000 */
[----:B-1----:R-:W-:-:S02]  /*a320*/  FADD.FTZ R16, R5, R2 ;  /* 0x0000000205107221 */ /* 0x002fc40000010000 */
[----:B------:R-:W-:Y:S01]  /*a330*/  IMAD.WIDE.U32 R2, R9, -0x2daee0ad, RZ ;  /* 0xd2511f5309027825 */ /* 0x000fe200078e00ff */
[----:B------:R-:W-:Y:S02]  /*a340*/  PRMT R40, R41, 0x7632, R40 ;  /* 0x0000763229287816 */ /* 0x000fe40000000028 */
[----:B------:R-:W-:Y:S01]  /*a350*/  F2FP.BF16.PACK_AB R33, R5, R11 ;  /* 0x0000000b0521723e */ /* 0x000fe200000010ff */
[----:B------:R-:W-:Y:S01]  /*a360*/  IMAD.MOV.U32 R220, RZ, RZ, R200 ;  /* 0x000000ffffdc7224 */ /* 0x000fe200078e00c8 */
[C---:B------:R-:W-:Y:S01]  /*a370*/  LOP3.LUT R5, R2.reuse, 0xff, RZ, 0xc0, !PT ;  /* 0x000000ff02057812 */ /* 0x040fe200078ec0ff */
[----:B------:R-:W-:Y:S01]  /*a380*/  IMAD.MOV.U32 R200, RZ, RZ, R161 ;  /* 0x000000ffffc87224 */ /* 0x000fe200078e00a1 */
[----:B------:R-:W-:Y:S01]  /*a390*/  PRMT R161, R41, 0x5410, R40 ;  /* 0x0000541029a17816 */ /* 0x000fe20000000028 */
[----:B------:R-:W-:Y:S01]  /*a3a0*/  FADD.FTZ R8, R19, R0 ;  /* 0x0000000013087221 */ /* 0x000fe20000010000 */
[----:B------:R-:W-:Y:S02]  /*a3b0*/  LOP3.LUT R0, R3, R173, R10, 0x96, !PT ;  /* 0x000000ad03007212 */ /* 0x000fe400078e960a */
[----:B------:R-:W-:-:S02]  /*a3c0*/  LOP3.LUT R9, R2, 0xffff, RZ, 0xc0, !PT ;  /* 0x0000ffff02097812 */ /* 0x000fc400078ec0ff */
[----:B------:R-:W-:Y:S02]  /*a3d0*/  SHF.R.U32.HI R10, RZ, 0x10, R2 ;  /* 0x00000010ff0a7819 */ /* 0x000fe40000011602 */
[C---:B------:R-:W-:Y:S01]  /*a3e0*/  PRMT R74, R36.reuse, 0x7632, R74 ;  /* 0x00007632244a7816 */ /* 0x040fe2000000004a */
[----:B------:R-:W-:Y:S01]  /*a3f0*/  IMAD.MOV.U32 R222, RZ, RZ, R166 ;  /* 0x000000ffffde7224 */ /* 0x000fe200078e00a6 */
[----:B------:R-:W-:Y:S01]  /*a400*/  PRMT R75, R36, 0x7610, R75 ;  /* 0x00007610244b7816 */ /* 0x000fe2000000004b */
[----:B------:R-:W-:Y:S02]  /*a410*/  IMAD.MOV.U32 R198, RZ, RZ, R183 ;  /* 0x000000ffffc67224 */ /* 0x000fe400078e00b7 */
[----:B------:R-:W-:Y:S01]  /*a420*/  IMAD.MOV.U32 R166, RZ, RZ, R160 ;  /* 0x000000ffffa67224 */ /* 0x000fe200078e00a0 */
[----:B------:R-:W-:Y:S01]  /*a430*/  PRMT R160, R75, 0x5410, R74 ;  /* 0x000054104ba07816 */ /* 0x000fe2000000004a */
[----:B------:R-:W-:Y:S02]  /*a440*/  IMAD.MOV.U32 R183, RZ, RZ, R199 ;  /* 0x000000ffffb77224 */ /* 0x000fe400078e00c7 */
[----:B------:R-:W-:-:S02]  /*a450*/  IMAD.MOV.U32 R199, RZ, RZ, R250 ;  /* 0x000000ffffc77224 */ /* 0x000fc400078e00fa */
[----:B------:R1:W2:Y:S01]  /*a460*/  LDL.LU R250, [R1+0x350] ;  /* 0x0003500001fa7983 */ /* 0x0002a20000300800 */
[----:B---3--:R-:W-:-:S05]  /*a470*/  @!P3 HFMA2.BF16_V2 R229, -RZ.H0_H0, RZ.H0_H0, -R41.H0_H0 ;  /* 0x200000ffffe5b231 */ /* 0x008fca0000340929 */
[----:B------:R-:W-:Y:S02]  /*a480*/  @!P3 PRMT R41, R229, 0x5410, RZ ;  /* 0x00005410e529b816 */ /* 0x000fe400000000ff */
[----:B------:R-:W-:Y:S02]  /*a490*/  ISETP.GE.U32.AND P3, PT, R191, R5, PT ;  /* 0x00000005bf00720c */ /* 0x000fe40003f66070 */
[----:B------:R-:W-:Y:S02]  /*a4a0*/  SHF.R.U32.HI R5, RZ, 0x18, R2 ;  /* 0x00000018ff057819 */ /* 0x000fe40000011602 */
[----:B------:R-:W-:Y:S01]  /*a4b0*/  SHF.R.U32.HI R2, RZ, 0x8, R6 ;  /* 0x00000008ff027819 */ /* 0x000fe20000011606 */
[----:B----4-:R-:W-:-:S03]  /*a4c0*/  @!P4 HFMA2.BF16_V2 R232, -RZ.H0_H0, RZ.H0_H0, -R40.H0_H0 ;  /* 0x200000ffffe8c231 */ /* 0x010fc60000340928 */
[----:B------:R-:W-:Y:S02]  /*a4d0*/  LOP3.LUT R2, R2, 0xffff, RZ, 0xc0, !PT ;  /* 0x0000ffff02027812 */ /* 0x000fe400078ec0ff */
[----:B------:R-:W-:Y:S02]  /*a4e0*/  @!P4 PRMT R40, R232, 0x5410, RZ ;  /* 0x00005410e828c816 */ /* 0x000fe400000000ff */
[----:B------:R-:W-:Y:S02]  /*a4f0*/  ISETP.GE.U32.AND P4, PT, R191, R2, PT ;  /* 0x00000002bf00720c */ /* 0x000fe40003f86070 */
[----:B------:R-:W-:Y:S02]  /*a500*/  LOP3.LUT R2, R7, 0xff, RZ, 0xc0, !PT ;  /* 0x000000ff07027812 */ /* 0x000fe400078ec0ff */
[----:B------:R3:W4:Y:S02]  /*a510*/  MUFU.EX2 R7, R200 ;  /* 0x000000c800077308 */ /* 0x0007240000000800 */
[----:B---3--:R-:W-:-:S02]  /*a520*/  IMAD.MOV.U32 R200, RZ, RZ, R222 ;  /* 0x000000ffffc87224 */ /* 0x008fc400078e00de */
[----:B------:R-:W-:Y:S01]  /*a530*/  IMAD.MOV.U32 R222, RZ, RZ, R198 ;  /* 0x000000ffffde7224 */ /* 0x000fe200078e00c6 */
[----:B------:R-:W-:Y:S01]  /*a540*/  @!P2 HFMA2.BF16_V2 R234, -RZ.H0_H0, RZ.H0_H0, -R74.H0_H0 ;  /* 0x200000ffffeaa231 */ /* 0x000fe2000034094a */
[----:B------:R-:W-:Y:S02]  /*a550*/  IMAD.MOV.U32 R198, RZ, RZ, R197 ;  /* 0x000000ffffc67224 */ /* 0x000fe400078e00c5 */
[----:B------:R-:W3:Y:S01]  /*a560*/  MUFU.EX2 R6, R200 ;  /* 0x000000c800067308 */ /* 0x000ee20000000800 */
[----:B------:R-:W-:Y:S01]  /*a570*/  IMAD.MOV.U32 R197, RZ, RZ, R192 ;  /* 0x000000ffffc57224 */ /* 0x000fe200078e00c0 */
[----:B------:R-:W-:Y:S02]  /*a580*/  @!P2 PRMT R74, R234, 0x5410, RZ ;  /* 0x00005410ea4aa816 */ /* 0x000fe400000000ff */
[----:B------:R-:W-:Y:S01]  /*a590*/  ISETP.GE.U32.AND P2, PT, R191, R2, PT ;  /* 0x00000002bf00720c */ /* 0x000fe20003f46070 */
[----:B------:R-:W-:Y:S01]  /*a5a0*/  IMAD.MOV.U32 R192, RZ, RZ, R226 ;  /* 0x000000ffffc07224 */ /* 0x000fe200078e00e2 */
[----:B------:R-:W-:Y:S01]  /*a5b0*/  LOP3.LUT R2, R0, 0xffff, RZ, 0xc0, !PT ;  /* 0x0000ffff00027812 */ /* 0x000fe200078ec0ff */
[----:B------:R-:W-:-:S02]  /*a5c0*/  IMAD.MOV.U32 R226, RZ, RZ, R165 ;  /* 0x000000ffffe27224 */ /* 0x000fc400078e00a5 */
[----:B------:R-:W-:Y:S01]  /*a5d0*/  IMAD.MOV.U32 R165, RZ, RZ, R168 ;  /* 0x000000ffffa57224 */ /* 0x000fe200078e00a8 */
[----:B------:R-:W-:Y:S01]  /*a5e0*/  SHF.R.U32.HI R2, RZ, 0x8, R2 ;  /* 0x00000008ff027819 */ /* 0x000fe20000011602 */
[----:B------:R-:W-:Y:S01]  /*a5f0*/  IMAD.MOV.U32 R168, RZ, RZ, R170 ;  /* 0x000000ffffa87224 */ /* 0x000fe200078e00aa */
[----:B------:R-:W-:Y:S01]  /*a600*/  @!P1 HFMA2.BF16_V2 R235, -RZ.H0_H0, RZ.H0_H0, -R75.H0_H0 ;  /* 0x200000ffffeb9231 */ /* 0x000fe2000034094b */
[----:B------:R-:W-:Y:S02]  /*a610*/  IMAD.MOV.U32 R170, RZ, RZ, R174 ;  /* 0x000000ffffaa7224 */ /* 0x000fe400078e00ae */
[----:B------:R-:W-:Y:S01]  /*a620*/  IMAD.MOV.U32 R174, RZ, RZ, R252 ;  /* 0x000000ffffae7224 */ /* 0x000fe200078e00fc */
[----:B------:R-:W-:Y:S01]  /*a630*/  LOP3.LUT R2, R2, 0xffff, RZ, 0xc0, !PT ;  /* 0x0000ffff02027812 */ /* 0x000fe200078ec0ff */
[----:B------:R1:W2:Y:S01]  /*a640*/  LDL.LU R252, [R1+0x34c] ;  /* 0x00034c0001fc7983 */ /* 0x0002a20000300800 */
[----:B------:R-:W-:-:S03]  /*a650*/  @!P1 PRMT R75, R235, 0x5410, RZ ;  /* 0x00005410eb4b9816 */ /* 0x000fc600000000ff */
[----:B------:R1:W2:Y:S01]  /*a660*/  LDL.LU.S16 R202, [R1] ;  /* 0x0000000001ca7983 */ /* 0x0002a20000300600 */
[----:B------:R-:W-:Y:S01]  /*a670*/  ISETP.GE.U32.AND P1, PT, R191, R2, PT ;  /* 0x00000002bf00720c */ /* 0x000fe20003f26070 */
[----:B----4-:R-:W-:Y:S01]  /*a680*/  FADD.FTZ R2, R7, R8 ;  /* 0x0000000807027221 */ /* 0x010fe20000010000 */
[----:B------:R-:W-:Y:S02]  /*a690*/  F2FP.BF16.PACK_AB R30, R30, R31 ;  /* 0x0000001f1e1e723e */ /* 0x000fe400000010ff */
[C---:B---3--:R-:W-:Y:S01]  /*a6a0*/  F2FP.BF16.PACK_AB R31, R6.reuse, R7 ;  /* 0x00000007061f723e */ /* 0x048fe200000010ff */
[----:B------:R-:W-:Y:S02]  /*a6b0*/  FADD.FTZ R3, R6, R2 ;  /* 0x0000000206037221 */ /* 0x000fe40000010000 */
[----:B------:R3:W-:Y:S02]  /*a6c0*/  MUFU.EX2 R6, R135 ;  /* 0x0000008700067308 */ /* 0x0007e40000000800 */
[----:B---3--:R-:W3:Y:S01]  /*a6d0*/  LDL.LU R135, [R1+0x348] ;  /* 0x0003480001877983 */ /* 0x008ee20000300800 */
[----:B------:R-:W-:-:S02]  /*a6e0*/  PRMT R73, R34, 0x7610, R73 ;  /* 0x0000761022497816 */ /* 0x000fc40000000049 */
[----:B------:R-:W-:-:S03]  /*a6f0*/  PRMT R72, R34, 0x7632, R72 ;  /* 0x0000763222487816 */ /* 0x000fc60000000048 */
[----:B------:R-:W-:Y:S01]  /*a700*/  @!P0 HFMA2.BF16_V2 R237, -RZ.H0_H0, RZ.H0_H0, -R73.H0_H0 ;  /* 0x200000ffffed8231 */ /* 0x000fe20000340949 */
[----:B------:R-:W-:Y:S01]  /*a710*/  LOP3.LUT R2, R0, 0xff, RZ, 0xc0, !PT ;  /* 0x000000ff00027812 */ /* 0x000fe200078ec0ff */
[----:B------:R-:W-:Y:S01]  /*a720*/  IMAD.MOV.U32 R200, RZ, RZ, R159 ;  /* 0x000000ffffc87224 */ /* 0x000fe200078e009f */
[----:B------:R-:W-:Y:S02]  /*a730*/  PRMT R159, R73, 0x5410, R72 ;  /* 0x00005410499f7816 */ /* 0x000fe40000000048 */
[----:B------:R-:W-:Y:S02]  /*a740*/  @!P0 PRMT R73, R237, 0x5410, RZ ;  /* 0x00005410ed498816 */ /* 0x000fe400000000ff */
[----:B------:R-:W-:Y:S02]  /*a750*/  PRMT R71, R48, 0x7632, R71 ;  /* 0x0000763230477816 */ /* 0x000fe40000000047 */
[----:B------:R-:W-:Y:S02]  /*a760*/  ISETP.GE.U32.AND P0, PT, R191, R2, PT ;  /* 0x00000002bf00720c */ /* 0x000fe40003f06070 */
[----:B------:R-:W-:-:S02]  /*a770*/  SHF.R.U32.HI R2, RZ, 0x18, R0 ;  /* 0x00000018ff027819 */ /* 0x000fc40000011600 */
[----:B------:R-:W-:Y:S02]  /*a780*/  PRMT R77, R83, 0x7632, R77 ;  /* 0x00007632534d7816 */ /* 0x000fe4000000004d */
[----:B------:R-:W-:Y:S01]  /*a790*/  SHF.R.U32.HI R0, RZ, 0x10, R0 ;  /* 0x00000010ff007819 */ /* 0x000fe20000011600 */
[----:B------:R-:W-:Y:S01]  /*a7a0*/  IMAD.MOV.U32 R225, RZ, RZ, R198 ;  /* 0x000000ffffe17224 */ /* 0x000fe200078e00c6 */
[----:B------:R-:W-:Y:S01]  /*a7b0*/  @!P5 HFMA2.BF16_V2 R248, -RZ.H0_H0, RZ.H0_H0, -R71.H0_H0 ;  /* 0x200000fffff8d231 */ /* 0x000fe20000340947 */
[----:B------:R-:W-:Y:S01]  /*a7c0*/  IMAD.MOV.U32 R198, RZ, RZ, R192 ;  /* 0x000000ffffc67224 */ /* 0x000fe200078e00c0 */
[----:B------:R-:W-:Y:S01]  /*a7d0*/  LOP3.LUT R0, R0, 0xff, RZ, 0xc0, !PT ;  /* 0x000000ff00007812 */ /* 0x000fe200078ec0ff */
[----:B------:R-:W-:Y:S02]  /*a7e0*/  IMAD.MOV.U32 R192, RZ, RZ, R166 ;  /* 0x000000ffffc07224 */ /* 0x000fe400078e00a6 */
[----:B------:R-:W-:Y:S01]  /*a7f0*/  IMAD.MOV.U32 R166, RZ, RZ, R158 ;  /* 0x000000ffffa67224 */ /* 0x000fe200078e009e */
[----:B------:R-:W-:Y:S01]  /*a800*/  PRMT R158, R48, 0x5410, R71 ;  /* 0x00005410309e7816 */ /* 0x000fe20000000047 */
[----:B------:R-:W-:Y:S01]  /*a810*/  IMAD.MOV.U32 R221, RZ, RZ, R201 ;  /* 0x000000ffffdd7224 */ /* 0x000fe200078e00c9 */
[----:B------:R-:W-:Y:S01]  /*a820*/  @!P5 PRMT R71, R248, 0x5410, RZ ;  /* 0x00005410f847d816 */ /* 0x000fe200000000ff */
[----:B------:R-:W-:Y:S01]  /*a830*/  IMAD.MOV.U32 R201, RZ, RZ, R222 ;  /* 0x000000ffffc97224 */ /* 0x000fe200078e00de */
[----:B------:R-:W-:Y:S01]  /*a840*/  ISETP.GE.U32.AND P5, PT, R191, R0, PT ;  /* 0x00000000bf00720c */ /* 0x000fe20003fa6070 */
[----:B------:R-:W-:-:S02]  /*a850*/  IMAD.MOV.U32 R222, RZ, RZ, R226 ;  /* 0x000000ffffde7224 */ /* 0x000fc400078e00e2 */
[----:B------:R-:W-:Y:S01]  /*a860*/  IMAD.MOV.U32 R226, RZ, RZ, R165 ;  /* 0x000000ffffe27224 */ /* 0x000fe200078e00a5 */
[----:B------:R-:W-:Y:S01]  /*a870*/  PRMT R165, R83, 0x5410, R77 ;  /* 0x0000541053a57816 */ /* 0x000fe2000000004d */
[----:B--2---:R-:W-:-:S05]  /*a880*/  @!P1 HFMA2.BF16_V2 R202, -RZ.H0_H0, RZ.H0_H0, -R77.H0_H0 ;  /* 0x200000ffffca9231 */ /* 0x004fca000034094d */
[----:B------:R-:W-:Y:S01]  /*a890*/  PRMT R0, R202, 0x7610, R0 ;  /* 0x00007610ca007816 */ /* 0x000fe20000000000 */
[----:B------:R-:W-:Y:S02]  /*a8a0*/  IMAD.MOV.U32 R202, RZ, RZ, R201 ;  /* 0x000000ffffca7224 */ /* 0x000fe400078e00c9 */
[----:B------:R-:W-:Y:S01]  /*a8b0*/  IMAD.MOV.U32 R201, RZ, RZ, R225 ;  /* 0x000000ffffc97224 */ /* 0x000fe200078e00e1 */
[----:B------:R-:W-:Y:S02]  /*a8c0*/  @!P1 PRMT R77, R0, 0x5410, RZ ;  /* 0x00005410004d9816 */ /* 0x000fe400000000ff */
[----:B------:R1:W2:Y:S01]  /*a8d0*/  LDL.LU.S16 R0, [R1+0x8] ;  /* 0x0000080001007983 */ /* 0x0002a20000300600 */
[----:B---3--:R-:W-:-:S03]  /*a8e0*/  IMAD.MOV.U32 R225, RZ, RZ, R135 ;  /* 0x000000ffffe17224 */ /* 0x008fc600078e0087 */
[----:B------:R1:W5:Y:S04]  /*a8f0*/  LDL.LU R135, [R1+0x344] ;  /* 0x0003440001877983 */ /* 0x0003680000300800 */
[----:B------:R1:W3:Y:S01]  /*a900*/  LDL.LU.S16 R8, [R1+0x10] ;  /* 0x0000100001087983 */ /* 0x0002e20000300600 */
[----:B------:R-:W-:-:S05]  /*a910*/  @!P4 HFMA2.BF16_V2 R238, -RZ.H0_H0, RZ.H0_H0, -R72.H0_H0 ;  /* 0x200000ffffeec231 */ /* 0x000fca0000340948 */
[----:B------:R-:W-:Y:S02]  /*a920*/  @!P4 PRMT R72, R238, 0x5410, RZ ;  /* 0x00005410ee48c816 */ /* 0x000fe400000000ff */
[----:B------:R-:W-:Y:S01]  /*a930*/  ISETP.GE.U32.AND P4, PT, R191, R2, PT ;  /* 0x00000002bf00720c */ /* 0x000fe20003f86070 */
[----:B------:R-:W-:Y:S01]  /*a940*/  @!P0 HFMA2.BF16_V2 R252, -RZ.H0_H0, RZ.H0_H0, -R83.H0_H0 ;  /* 0x200000fffffc8231 */ /* 0x000fe20000340953 */
[----:B------:R-:W-:-:S04]  /*a950*/  PRMT R85, R84, 0x7632, R85 ;  /* 0x0000763254557816 */ /* 0x000fc80000000055 */
[----:B------:R-:W-:Y:S02]  /*a960*/  @!P0 PRMT R83, R252, 0x5410, RZ ;  /* 0x00005410fc538816 */ /* 0x000fe400000000ff */
[----:B------:R-:W-:Y:S02]  /*a970*/  ISETP.GE.U32.AND P0, PT, R191, R5, PT ;  /* 0x00000005bf00720c */ /* 0x000fe40003f06070 */
[----:B------:R4:W1:Y:S01]  /*a980*/  MUFU.EX2 R5, R202 ;  /* 0x000000ca00057308 */ /* 0x0008620000000800 */
[----:B------:R-:W-:Y:S01]  /*a990*/  F2FP.BF16.PACK_AB R35, R19, R20 ;  /* 0x000000141323723e */ /* 0x000fe200000010ff */
[----:B------:R-:W-:Y:S01]  /*a9a0*/  @!P2 HFMA2.BF16_V2 R250, -RZ.H0_H0, RZ.H0_H0, -R48.H0_H0 ;  /* 0x200000fffffaa231 */ /* 0x000fe20000340930 */
[----:B----4-:R-:W-:Y:S02]  /*a9b0*/  IMAD.MOV.U32 R202, RZ, RZ, R201 ;  /* 0x000000ffffca7224 */ /* 0x010fe400078e00c9 */
[----:B------:R-:W-:Y:S02]  /*a9c0*/  IMAD.MOV.U32 R201, RZ, RZ, R225 ;  /* 0x000000ffffc97224 */ /* 0x000fe400078e00e1 */
[----:B------:R-:W-:-:S02]  /*a9d0*/  IMAD.MOV.U32 R225, RZ, RZ, R200 ;  /* 0x000000ffffe17224 */ /* 0x000fc400078e00c8 */
[----:B------:R-:W-:Y:S02]  /*a9e0*/  IMAD.MOV.U32 R200, RZ, RZ, R198 ;  /* 0x000000ffffc87224 */ /* 0x000fe400078e00c6 */
[----:B------:R-:W-:Y:S02]  /*a9f0*/  IMAD.MOV.U32 R198, RZ, RZ, R196 ;  /* 0x000000ffffc67224 */ /* 0x000fe400078e00c4 */
[----:B------:R-:W-:Y:S01]  /*aa00*/  IMAD.MOV.U32 R196, RZ, RZ, R193 ;  /* 0x000000ffffc47224 */ /* 0x000fe200078e00c1 */
[----:B------:R-:W-:Y:S01]  /*aa10*/  @!P2 PRMT R48, R250, 0x5410, RZ ;  /* 0x00005410fa30a816 */ /* 0x000fe200000000ff */
[----:B------:R-:W-:Y:S02]  /*aa20*/  IMAD.MOV.U32 R193, RZ, RZ, R162 ;  /* 0x000000ffffc17224 */ /* 0x000fe400078e00a2 */
[----:B------:R-:W-:Y:S02]  /*aa30*/  IMAD.MOV.U32 R162, RZ, RZ, R163 ;  /* 0x000000ffffa27224 */ /* 0x000fe400078e00a3 */
[----:B------:R-:W-:-:S02]  /*aa40*/  IMAD.MOV.U32 R163, RZ, RZ, R184 ;  /* 0x000000ffffa37224 */ /* 0x000fc400078e00b8 */
[----:B------:R-:W-:Y:S01]  /*aa50*/  IMAD.MOV.U32 R184, RZ, RZ, R12 ;  /* 0x000000ffffb87224 */ /* 0x000fe200078e000c */
[----:B------:R-:W-:Y:S01]  /*aa60*/  LOP3.LUT R11, R29, R240, R46, 0x96, !PT ;  /* 0x000000f01d0b7212 */ /* 0x000fe200078e962e */
[----:B------:R4:W5:Y:S01]  /*aa70*/  LDL.LU R12, [R1+0x340] ;  /* 0x00034000010c7983 */ /* 0x0009620000300800 */
[----:B-1----:R-:W-:Y:S01]  /*aa80*/  F2FP.BF16.PACK_AB R29, R5, R6 ;  /* 0x00000006051d723e */ /* 0x002fe200000010ff */
[----:B--2---:R-:W-:-:S05]  /*aa90*/  @!P4 HFMA2.BF16_V2 R0, -RZ.H0_H0, RZ.H0_H0, -R85.H0_H0 ;  /* 0x200000ffff00c231 */ /* 0x004fca0000340955 */
[----:B------:R-:W-:Y:S02]  /*aaa0*/  PRMT R19, R0, 0x7610, R19 ;  /* 0x0000761000137816 */ /* 0x000fe40000000013 */
[----:B------:R-:W-:Y:S01]  /*aab0*/  SHF.R.U32.HI R0, RZ, 0x8, R9 ;  /* 0x00000008ff007819 */ /* 0x000fe20000011609 */
[----:B---3--:R-:W-:-:S05]  /*aac0*/  @!P5 HFMA2.BF16_V2 R8, -RZ.H0_H0, RZ.H0_H0, -R84.H0_H0 ;  /* 0x200000ffff08d231 */ /* 0x008fca0000340954 */
[----:B------:R-:W-:Y:S02]  /*aad0*/  PRMT R7, R8, 0x7610, R7 ;  /* 0x0000761008077816 */ /* 0x000fe40000000007 */
[----:B------:R1:W-:Y:S01]  /*aae0*/  MUFU.EX2 R8, R202 ;  /* 0x000000ca00087308 */ /* 0x0003e20000000800 */
[----:B------:R-:W-:-:S04]  /*aaf0*/  LOP3.LUT R0, R0, 0xffff, RZ, 0xc0, !PT ;  /* 0x0000ffff00007812 */ /* 0x000fc800078ec0ff */
[----:B------:R-:W-:Y:S01]  /*ab00*/  ISETP.GE.U32.AND P2, PT, R191, R0, PT ;  /* 0x00000000bf00720c */ /* 0x000fe20003f46070 */
[----:B-1----:R-:W-:Y:S02]  /*ab10*/  IMAD.MOV.U32 R202, RZ, RZ, R201 ;  /* 0x000000ffffca7224 */ /* 0x002fe400078e00c9 */
[----:B------:R-:W-:Y:S02]  /*ab20*/  IMAD.MOV.U32 R201, RZ, RZ, R225 ;  /* 0x000000ffffc97224 */ /* 0x000fe400078e00e1 */
[----:B------:R-:W-:Y:S02]  /*ab30*/  IMAD.MOV.U32 R225, RZ, RZ, R200 ;  /* 0x000000ffffe17224 */ /* 0x000fe400078e00c8 */
[----:B------:R-:W-:Y:S02]  /*ab40*/  IMAD.MOV.U32 R200, RZ, RZ, R198 ;  /* 0x000000ffffc87224 */ /* 0x000fe400078e00c6 */
[----:B------:R-:W-:Y:S02]  /*ab50*/  IMAD.MOV.U32 R198, RZ, RZ, R196 ;  /* 0x000000ffffc67224 */ /* 0x000fe400078e00c4 */
[----:B------:R-:W-:-:S02]  /*ab60*/  IMAD.MOV.U32 R196, RZ, RZ, R164 ;  /* 0x000000ffffc47224 */ /* 0x000fc400078e00a4 */
[----:B------:R-:W-:Y:S02]  /*ab70*/  IMAD.MOV.U32 R223, RZ, RZ, R202 ;  /* 0x000000ffffdf7224 */ /* 0x000fe400078e00ca */
[----:B------:R-:W-:Y:S01]  /*ab80*/  IMAD.MOV.U32 R202, RZ, RZ, R201 ;  /* 0x000000ffffca7224 */ /* 0x000fe200078e00c9 */
[----:B------:R-:W-:Y:S01]  /*ab90*/  PRMT R164, R84, 0x5410, R85 ;  /* 0x0000541054a47816 */ /* 0x000fe20000000055 */
[----:B------:R-:W-:Y:S01]  /*aba0*/  IMAD.MOV.U32 R201, RZ, RZ, R200 ;  /* 0x000000ffffc97224 */ /* 0x000fe200078e00c8 */
[----:B------:R-:W-:Y:S01]  /*abb0*/  @!P5 PRMT R84, R7, 0x5410, RZ ;  /* 0x000054100754d816 */ /* 0x000fe200000000ff */
[----:B------:R-:W-:Y:S01]  /*abc0*/  IMAD.MOV.U32 R200, RZ, RZ, R196 ;  /* 0x000000ffffc87224 */ /* 0x000fe200078e00c4 */
[----:B------:R1:W-:Y:S01]  /*abd0*/  MUFU.EX2 R7, R223 ;  /* 0x000000df00077308 */ /* 0x0003e20000000800 */
[----:B------:R-:W-:Y:S02]  /*abe0*/  IMAD.MOV.U32 R196, RZ, RZ, R4 ;  /* 0x000000ffffc47224 */ /* 0x000fe400078e0004 */
[----:B------:R-:W-:Y:S01]  /*abf0*/  FADD.FTZ R0, R6, R16 ;  /* 0x0000001006007221 */ /* 0x000fe20000010000 */
[----:B------:R-:W2:Y:S03]  /*ac00*/  LDL.LU R4, [R1+0x33c] ;  /* 0x00033c0001047983 */ /* 0x000ea60000300800 */
[----:B------:R-:W-:-:S02]  /*ac10*/  FADD.FTZ R0, R5, R0 ;  /* 0x0000000005007221 */ /* 0x000fc40000010000 */
[----:B-1----:R-:W-:Y:S02]  /*ac20*/  IMAD.MOV.U32 R223, RZ, RZ, R202 ;  /* 0x000000ffffdf7224 */ /* 0x002fe400078e00ca */
[----:B------:R-:W-:Y:S02]  /*ac30*/  IMAD.MOV.U32 R202, RZ, RZ, R201 ;  /* 0x000000ffffca7224 */ /* 0x000fe400078e00c9 */
[----:B------:R-:W-:Y:S02]  /*ac40*/  IMAD.MOV.U32 R201, RZ, RZ, R196 ;  /* 0x000000ffffc97224 */ /* 0x000fe400078e00c4 */
[----:B------:R-:W-:Y:S02]  /*ac50*/  IMAD.MOV.U32 R196, RZ, RZ, R194 ;  /* 0x000000ffffc47224 */ /* 0x000fe400078e00c2 */
[----:B------:R4:W5:Y:S04]  /*ac60*/  LDL.LU R194, [R1+0x338] ;  /* 0x0003380001c27983 */ /* 0x0009680000300800 */
[----:B------:R4:W3:Y:S01]  /*ac70*/  LDL.LU.S16 R5, [R1+0x30] ;  /* 0x0000300001057983 */ /* 0x0008e20000300600 */
[----:B------:R1:W1:Y:S01]  /*ac80*/  MUFU.EX2 R6, R223 ;  /* 0x000000df00067308 */ /* 0x0002620000000800 */
[----:B------:R-:W-:Y:S01]  /*ac90*/  @!P4 PRMT R85, R19, 0x5410, RZ ;  /* 0x000054101355c816 */ /* 0x000fe200000000ff */
[----:B-1----:R-:W-:-:S02]  /*aca0*/  IMAD.MOV.U32 R223, RZ, RZ, R202 ;  /* 0x000000ffffdf7224 */ /* 0x002fc400078e00ca */
[----:B------:R-:W-:Y:S01]  /*acb0*/  IMAD.MOV.U32 R202, RZ, RZ, R180 ;  /* 0x000000ffffca7224 */ /* 0x000fe200078e00b4 */
[----:B---3--:R-:W-:-:S05]  /*acc0*/  @!P3 HFMA2.BF16_V2 R5, -RZ.H0_H0, RZ.H0_H0, -R80.H0_H0 ;  /* 0x200000ffff05b231 */ /* 0x008fca0000340950 */
[----:B------:R-:W-:Y:S02]  /*acd0*/  PRMT R16, R5, 0x7610, R16 ;  /* 0x0000761005107816 */ /* 0x000fe40000000010 */
[----:B------:R4:W3:Y:S04]  /*ace0*/  LDL.LU.S16 R5, [R1+0x1c] ;  /* 0x00001c0001057983 */ /* 0x0008e80000300600 */
[----:B------:R4:W5:Y:S04]  /*acf0*/  LDL.LU R180, [R1+0x334] ;  /* 0x0003340001b47983 */ /* 0x0009680000300800 */
[----:B------:R4:W2:Y:S01]  /*ad00*/  LDL.LU.S16 R19, [R1+0x38] ;  /* 0x0000380001137983 */ /* 0x0008a20000300600 */
[----:B------:R-:W-:-:S04]  /*ad10*/  LOP3.LUT R2, R10, 0xff, RZ, 0xc0, !PT ;  /* 0x000000ff0a027812 */ /* 0x000fc800078ec0ff */
[----:B------:R-:W-:-:S13]  /*ad20*/  ISETP.GE.U32.AND P1, PT, R191, R2, PT ;  /* 0x00000002bf00720c */ /* 0x000fda0003f26070 */
[----:B--2---:R-:W-:-:S05]  /*ad30*/  @!P1 HFMA2.BF16_V2 R19, -RZ.H0_H0, RZ.H0_H0, -R82.H0_H0 ;  /* 0x200000ffff139231 */ /* 0x004fca0000340952 */
[----:B------:R-:W-:Y:S02]  /*ad40*/  PRMT R9, R19, 0x7610, R9 ;  /* 0x0000761013097816 */ /* 0x000fe40000000009 */
[----:B------:R4:W2:Y:S01]  /*ad50*/  LDL.LU.S16 R19, [R1+0x34] ;  /* 0x0000340001137983 */ /* 0x0008a20000300600 */
[----:B------:R-:W-:Y:S02]  /*ad60*/  PRMT R79, R80, 0x7632, R79 ;  /* 0x00007632504f7816 */ /* 0x000fe4000000004f */
[----:B------:R-:W-:-:S03]  /*ad70*/  PRMT R81, R82, 0x7632, R81 ;  /* 0x0000763252517816 */ /* 0x000fc60000000051 */
[----:B---3--:R-:W-:-:S05]  /*ad80*/  @!P2 HFMA2.BF16_V2 R5, -RZ.H0_H0, RZ.H0_H0, -R79.H0_H0 ;  /* 0x200000ffff05a231 */ /* 0x008fca000034094f */
[----:B------:R-:W-:Y:S02]  /*ad90*/  PRMT R10, R5, 0x7610, R10 ;  /* 0x00007610050a7816 */ /* 0x000fe4000000000a */
[----:B------:R1:W3:Y:S01]  /*ada0*/  MUFU.EX2 R5, R223 ;  /* 0x000000df00057308 */ /* 0x0002e20000000800 */
[----:B------:R-:W-:Y:S01]  /*adb0*/  LOP3.LUT R17, R15, R239, R28, 0x96, !PT ;  /* 0x000000ef0f117212 */ /* 0x000fe200078e961c */
[----:B-1----:R-:W-:-:S04]  /*adc0*/  IMAD.MOV.U32 R223, RZ, RZ, R198 ;  /* 0x000000ffffdf7224 */ /* 0x002fc800078e00c6 */
[----:B------:R-:W-:Y:S02]  /*add0*/  IMAD.MOV.U32 R203, RZ, RZ, R223 ;  /* 0x000000ffffcb7224 */ /* 0x000fe400078e00df */
[----:B------:R-:W-:Y:S01]  /*ade0*/  IMAD.MOV.U32 R223, RZ, RZ, R163 ;  /* 0x000000ffffdf7224 */ /* 0x000fe200078e00a3 */
[----:B------:R-:W-:Y:S01]  /*adf0*/  PRMT R163, R82, 0x5410, R81 ;  /* 0x0000541052a37816 */ /* 0x000fe20000000051 */
[----:B------:R-:W-:Y:S01]  /*ae00*/  IMAD.MOV.U32 R198, RZ, RZ, R162 ;  /* 0x000000ffffc67224 */ /* 0x000fe200078e00a2 */
[----:B------:R-:W-:Y:S01]  /*ae10*/  PRMT R162, R80, 0x5410, R79 ;  /* 0x0000541050a27816 */ /* 0x000fe2000000004f */
[----:B------:R-:W-:Y:S01]  /*ae20*/  FADD.FTZ R0, R6, R0 ;  /* 0x0000000006007221 */ /* 0x000fe20000010000 */
[----:B------:R-:W-:Y:S02]  /*ae30*/  F2FP.BF16.PACK_AB R26, R7, R8 ;  /* 0x00000008071a723e */ /* 0x000fe400000010ff */
[----:B---3--:R-:W-:Y:S02]  /*ae40*/  F2FP.BF16.PACK_AB R44, R5, R6 ;  /* 0x00000006052c723e */ /* 0x008fe400000010ff */
[----:B------:R-:W-:-:S02]  /*ae50*/  @!P2 PRMT R79, R10, 0x5410, RZ ;  /* 0x000054100a4fa816 */ /* 0x000fc400000000ff */
[----:B------:R-:W-:Y:S01]  /*ae60*/  @!P1 PRMT R82, R9, 0x5410, RZ ;  /* 0x0000541009529816 */ /* 0x000fe200000000ff */
[----:B------:R-:W-:Y:S02]  /*ae70*/  IMAD.MOV.U32 R224, RZ, RZ, R203 ;  /* 0x000000ffffe07224 */ /* 0x000fe400078e00cb */
[----:B------:R-:W-:Y:S02]  /*ae80*/  IMAD.MOV.U32 R203, RZ, RZ, R223 ;  /* 0x000000ffffcb7224 */ /* 0x000fe400078e00df */
[----:B------:R-:W-:Y:S02]  /*ae90*/  IMAD.MOV.U32 R223, RZ, RZ, R137 ;  /* 0x000000ffffdf7224 */ /* 0x000fe400078e0089 */
[----:B------:R-:W-:Y:S01]  /*aea0*/  IMAD.MOV.U32 R206, RZ, RZ, R220 ;  /* 0x000000ffffce7224 */ /* 0x000fe200078e00dc */
[----:B------:R4:W5:Y:S01]  /*aeb0*/  LDL.LU R137, [R1+0x330] ;  /* 0x0003300001897983 */ /* 0x0009620000300800 */
[----:B------:R-:W-:Y:S02]  /*aec0*/  IMAD.MOV.U32 R207, RZ, RZ, R221 ;  /* 0x000000ffffcf7224 */ /* 0x000fe400078e00dd */
[----:B------:R-:W-:-:S02]  /*aed0*/  IMAD.MOV.U32 R220, RZ, RZ, R138 ;  /* 0x000000ffffdc7224 */ /* 0x000fc400078e008a */
[----:B------:R-:W-:Y:S02]  /*aee0*/  IMAD.MOV.U32 R221, RZ, RZ, R139 ;  /* 0x000000ffffdd7224 */ /* 0x000fe400078e008b */
[----:B------:R4:W5:Y:S01]  /*aef0*/  LDL.LU.64 R138, [R1+0x328] ;  /* 0x00032800018a7983 */ /* 0x0009620000300a00 */
[----:B--2---:R-:W-:-:S05]  /*af00*/  @!P0 HFMA2.BF16_V2 R19, -RZ.H0_H0, RZ.H0_H0, -R81.H0_H0 ;  /* 0x200000ffff138231 */ /* 0x004fca0000340951 */
[----:B------:R-:W-:-:S04]  /*af10*/  PRMT R2, R19, 0x7610, R2 ;  /* 0x0000761013027816 */ /* 0x000fc80000000002 */
[----:B------:R-:W-:Y:S01]  /*af20*/  @!P0 PRMT R81, R2, 0x5410, RZ ;  /* 0x0000541002518816 */ /* 0x000fe200000000ff */
[----:B------:R-:W-:-:S04]  /*af30*/  FADD.FTZ R2, R8, R3 ;  /* 0x0000000308027221 */ /* 0x000fc80000010000 */
[----:B------:R-:W-:Y:S02]  /*af40*/  FADD.FTZ R19, R7, R2 ;  /* 0x0000000207137221 */ /* 0x000fe40000010000 */
        /* <DEDUP_REMOVED lines=12> */
[----:B------:R-:W-:Y:S01]  /*b010*/  IMAD.WIDE.U32 R6, R6, -0x326172a9, RZ ;  /* 0xcd9e8d5706067825 */ /* 0x000fe200078e00ff */
[----:B------:R1:W-:Y:S04]  /*b020*/  MUFU.EX2 R11, R203 ;  /* 0x000000cb000b7308 */ /* 0x0003e80000000800 */
[----:B------:R-:W-:Y:S01]  /*b030*/  LOP3.LUT R9, R7, R245, R8, 0x96, !PT ;  /* 0x000000f507097212 */ /* 0x000fe200078e9608 */
[----:B-1----:R-:W-:Y:S02]  /*b040*/  IMAD.MOV.U32 R203, RZ, RZ, R223 ;  /* 0x000000ffffcb7224 */ /* 0x002fe400078e00df */
[----:B------:R-:W-:Y:S02]  /*b050*/  IMAD.MOV.U32 R223, RZ, RZ, R202 ;  /* 0x000000ffffdf7224 */ /* 0x000fe400078e00ca */
[----:B------:R-:W-:-:S02]  /*b060*/  IMAD.MOV.U32 R202, RZ, RZ, R200 ;  /* 0x000000ffffca7224 */ /* 0x000fc400078e00c8 */
[----:B------:R-:W-:Y:S01]  /*b070*/  IMAD.MOV.U32 R200, RZ, RZ, R198 ;  /* 0x000000ffffc87224 */ /* 0x000fe200078e00c6 */
[----:B------:R1:W2:Y:S01]  /*b080*/  MUFU.EX2 R7, R203 ;  /* 0x000000cb00077308 */ /* 0x0002a20000000800 */
[----:B------:R-:W-:Y:S02]  /*b090*/  IMAD.MOV.U32 R198, RZ, RZ, R193 ;  /* 0x000000ffffc67224 */ /* 0x000fe400078e00c1 */
[----:B------:R-:W-:Y:S02]  /*b0a0*/  IMAD.MOV.U32 R193, RZ, RZ, R136 ;  /* 0x000000ffffc17224 */ /* 0x000fe400078e0088 */
[----:B------:R4:W5:Y:S03]  /*b0b0*/  LDL.LU R136, [R1+0x320] ;  /* 0x0003200001887983 */ /* 0x0009660000300800 */
[----:B------:R3:W2:Y:S01]  /*b0c0*/  MUFU.EX2 R17, R224 ;  /* 0x000000e000117308 */ /* 0x0006a20000000800 */
[----:B-1----:R-:W-:-:S02]  /*b0d0*/  IMAD.MOV.U32 R203, RZ, RZ, R223 ;  /* 0x000000ffffcb7224 */ /* 0x002fc400078e00df */
[----:B------:R-:W-:Y:S02]  /*b0e0*/  IMAD.MOV.U32 R223, RZ, RZ, R202 ;  /* 0x000000ffffdf7224 */ /* 0x000fe400078e00ca */
[----:B------:R-:W-:Y:S02]  /*b0f0*/  IMAD.MOV.U32 R202, RZ, RZ, R198 ;  /* 0x000000ffffca7224 */ /* 0x000fe400078e00c6 */
[----:B------:R-:W-:Y:S02]  /*b100*/  IMAD.MOV.U32 R198, RZ, RZ, R63 ;  /* 0x000000ffffc67224 */ /* 0x000fe400078e003f */
[----:B------:R4:W5:Y:S02]  /*b110*/  LDL.LU R63, [R1+0x31c] ;  /* 0x00031c00013f7983 */ /* 0x0009640000300800 */
[----:B---3--:R-:W-:Y:S02]  /*b120*/  IMAD.MOV.U32 R224, RZ, RZ, R198 ;  /* 0x000000ffffe07224 */ /* 0x008fe400078e00c6 */
[----:B------:R-:W-:-:S02]  /*b130*/  IMAD.MOV.U32 R198, RZ, RZ, R197 ;  /* 0x000000ffffc67224 */ /* 0x000fc400078e00c5 */
[----:B------:R-:W-:Y:S02]  /*b140*/  IMAD.MOV.U32 R197, RZ, RZ, R169 ;  /* 0x000000ffffc57224 */ /* 0x000fe400078e00a9 */
[----:B------:R4:W3:Y:S01]  /*b150*/  LDL.LU.S16 R169, [R1+0x64] ;  /* 0x0000640001a97983 */ /* 0x0008e20000300600 */
[----:B------:R-:W-:Y:S01]  /*b160*/  IMAD.WIDE.U32 R2, R2, -0x326172a9, RZ ;  /* 0xcd9e8d5702027825 */ /* 0x000fe200078e00ff */
[----:B------:R-:W-:Y:S02]  /*b170*/  @!P3 PRMT R80, R16, 0x5410, RZ ;  /* 0x000054101050b816 */ /* 0x000fe400000000ff */
[----:B------:R-:W-:Y:S01]  /*b180*/  PRMT R69, R70, 0x7632, R69 ;  /* 0x0000763246457816 */ /* 0x000fe20000000045 */
[----:B------:R-:W-:Y:S01]  /*b190*/  FADD.FTZ R16, R5, R0 ;  /* 0x0000000005107221 */ /* 0x000fe20000010000 */
[----:B------:R-:W-:Y:S01]  /*b1a0*/  LOP3.LUT R0, R3, R177, R6, 0x96, !PT ;  /* 0x000000b103007212 */ /* 0x000fe200078e9606 */
[----:B------:R4:W4:Y:S03]  /*b1b0*/  LDL.LU.S16 R227, [R1+0x68] ;  /* 0x0000680001e37983 */ /* 0x0009260000300600 */
[----:B------:R-:W-:-:S04]  /*b1c0*/  LOP3.LUT R5, R0, 0xff, RZ, 0xc0, !PT ;  /* 0x000000ff00057812 */ /* 0x000fc800078ec0ff */
[----:B------:R-:W-:Y:S02]  /*b1d0*/  ISETP.GE.U32.AND P5, PT, R191, R5, PT ;  /* 0x00000005bf00720c */ /* 0x000fe40003fa6070 */
[----:B------:R-:W-:-:S04]  /*b1e0*/  LOP3.LUT R5, R0, 0xffff, RZ, 0xc0, !PT ;  /* 0x0000ffff00057812 */ /* 0x000fc800078ec0ff */
[----:B------:R-:W-:-:S04]  /*b1f0*/  SHF.R.U32.HI R5, RZ, 0x8, R5 ;  /* 0x00000008ff057819 */ /* 0x000fc80000011605 */
[----:B------:R-:W-:-:S04]  /*b200*/  LOP3.LUT R5, R5, 0xffff, RZ, 0xc0, !PT ;  /* 0x0000ffff05057812 */ /* 0x000fc800078ec0ff */
[----:B------:R-:W-:Y:S02]  /*b210*/  ISETP.GE.U32.AND P4, PT, R191, R5, PT ;  /* 0x00000005bf00720c */ /* 0x000fe40003f86070 */
[----:B------:R-:W-:-:S04]  /*b220*/  SHF.R.U32.HI R5, RZ, 0x10, R0 ;  /* 0x00000010ff057819 */ /* 0x000fc80000011600 */
[----:B------:R-:W-:Y:S02]  /*b230*/  LOP3.LUT R5, R5, 0xff, RZ, 0xc0, !PT ;  /* 0x000000ff05057812 */ /* 0x000fe400078ec0ff */
[----:B------:R-:W-:Y:S02]  /*b240*/  SHF.R.U32.HI R0, RZ, 0x18, R0 ;  /* 0x00000018ff007819 */ /* 0x000fe40000011600 */
[C---:B------:R-:W-:Y:S02]  /*b250*/  ISETP.GE.U32.AND P1, PT, R191.reuse, R5, PT ;  /* 0x00000005bf00720c */ /* 0x040fe40003f26070 */
[----:B------:R1:W1:Y:S01]  /*b260*/  MUFU.EX2 R5, R203 ;  /* 0x000000cb00057308 */ /* 0x0002620000000800 */
[----:B------:R-:W-:Y:S02]  /*b270*/  ISETP.GE.U32.AND P3, PT, R191, R0, PT ;  /* 0x00000000bf00720c */ /* 0x000fe40003f66070 */
[C---:B------:R-:W-:Y:S02]  /*b280*/  LOP3.LUT R0, R2.reuse, 0xff, RZ, 0xc0, !PT ;  /* 0x000000ff02007812 */ /* 0x040fe400078ec0ff */
[----:B------:R-:W-:-:S02]  /*b290*/  LOP3.LUT R6, R2, 0xffff, RZ, 0xc0, !PT ;  /* 0x0000ffff02067812 */ /* 0x000fc400078ec0ff */
[----:B------:R-:W-:Y:S02]  /*b2a0*/  ISETP.GE.U32.AND P0, PT, R191, R0, PT ;  /* 0x00000000bf00720c */ /* 0x000fe40003f06070 */
[--C-:B------:R-:W-:Y:S02]  /*b2b0*/  SHF.R.U32.HI R0, RZ, 0x18, R2.reuse ;  /* 0x00000018ff007819 */ /* 0x100fe40000011602 */
[----:B------:R-:W-:Y:S01]  /*b2c0*/  SHF.R.U32.HI R3, RZ, 0x10, R2 ;  /* 0x00000010ff037819 */ /* 0x000fe20000011602 */
[----:B--2---:R-:W-:Y:S01]  /*b2d0*/  FADD.FTZ R2, R7, R16 ;  /* 0x0000001007027221 */ /* 0x004fe20000010000 */
[----:B------:R-:W-:Y:S01]  /*b2e0*/  ISETP.GE.U32.AND P2, PT, R191, R0, PT ;  /* 0x00000000bf00720c */ /* 0x000fe20003f46070 */
[----:B------:R-:W-:Y:S02]  /*b2f0*/  FADD.FTZ R0, R17, R19 ;  /* 0x0000001311007221 */ /* 0x000fe40000010000 */
[----:B-1----:R-:W-:Y:S02]  /*b300*/  IMAD.MOV.U32 R203, RZ, RZ, R202 ;  /* 0x000000ffffcb7224 */ /* 0x002fe400078e00ca */
[----:B------:R-:W-:-:S02]  /*b310*/  IMAD.MOV.U32 R202, RZ, RZ, R183 ;  /* 0x000000ffffca7224 */ /* 0x000fc400078e00b7 */
[----:B------:R-:W-:Y:S02]  /*b320*/  FADD.FTZ R183, R5, R2 ;  /* 0x0000000205b77221 */ /* 0x000fe40000010000 */
[----:B------:R-:W-:Y:S01]  /*b330*/  FADD.FTZ R8, R11, R0 ;  /* 0x000000000b087221 */ /* 0x000fe20000010000 */
[----:B------:R-:W-:Y:S02]  /*b340*/  LOP3.LUT R0, R3, 0xff, RZ, 0xc0, !PT ;  /* 0x000000ff03007812 */ /* 0x000fe400078ec0ff */
[----:B------:R-:W-:Y:S01]  /*b350*/  F2FP.BF16.PACK_AB R21, R5, R7 ;  /* 0x000000070515723e */ /* 0x000fe200000010ff */
[----:B---3--:R-:W-:-:S05]  /*b360*/  @!P5 HFMA2.BF16_V2 R169, -RZ.H0_H0, RZ.H0_H0, -R70.H0_H0 ;  /* 0x200000ffffa9d231 */ /* 0x008fca0000340946 */
[----:B------:R-:W-:Y:S02]  /*b370*/  PRMT R2, R169, 0x7610, R2 ;  /* 0x00007610a9027816 */ /* 0x000fe40000000002 */
[----:B------:R-:W-:Y:S02]  /*b380*/  PRMT R169, R70, 0x5410, R69 ;  /* 0x0000541046a97816 */ /* 0x000fe40000000045 */
[----:B------:R-:W-:Y:S01]  /*b390*/  @!P5 PRMT R70, R2, 0x5410, RZ ;  /* 0x000054100246d816 */ /* 0x000fe200000000ff */
[----:B------:R-:W-:Y:S01]  /*b3a0*/  IMAD.WIDE.U32 R2, R9, -0x2daee0ad, RZ ;  /* 0xd2511f5309027825 */ /* 0x000fe200078e00ff */
[----:B------:R-:W-:-:S04]  /*b3b0*/  ISETP.GE.U32.AND P5, PT, R191, R0, PT ;  /* 0x00000000bf00720c */ /* 0x000fc80003fa6070 */
[----:B------:R-:W-:Y:S02]  /*b3c0*/  LOP3.LUT R0, R3, R173, R10, 0x96, !PT ;  /* 0x000000ad03007212 */ /* 0x000fe400078e960a */
[C---:B------:R-:W-:Y:S02]  /*b3d0*/  LOP3.LUT R5, R2.reuse, 0xff, RZ, 0xc0, !PT ;  /* 0x000000ff02057812 */ /* 0x040fe400078ec0ff */
[----:B------:R-:W-:Y:S02]  /*b3e0*/  LOP3.LUT R9, R2, 0xffff, RZ, 0xc0, !PT ;  /* 0x0000ffff02097812 */ /* 0x000fe400078ec0ff */
[--C-:B------:R-:W-:Y:S02]  /*b3f0*/  SHF.R.U32.HI R10, RZ, 0x10, R2.reuse ;  /* 0x00000010ff0a7819 */ /* 0x100fe40000011602 */
[----:B------:R-:W-:Y:S02]  /*b400*/  SHF.R.U32.HI R7, RZ, 0x18, R2 ;  /* 0x00000018ff077819 */ /* 0x000fe40000011602 */
[----:B------:R-:W-:-:S02]  /*b410*/  SHF.R.U32.HI R2, RZ, 0x8, R6 ;  /* 0x00000008ff027819 */ /* 0x000fc40000011606 */
[----:B------:R1:W2:Y:S01]  /*b420*/  LDL.LU.S16 R6, [R1+0x6c] ;  /* 0x00006c0001067983 */ /* 0x0002a20000300600 */
[----:B------:R-:W-:Y:S01]  /*b430*/  PRMT R66, R65, 0x7632, R66 ;  /* 0x0000763241427816 */ /* 0x000fe20000000042 */
[----:B----4-:R-:W-:Y:S01]  /*b440*/  @!P4 HFMA2.BF16_V2 R227, -RZ.H0_H0, RZ.H0_H0, -R69.H0_H0 ;  /* 0x200000ffffe3c231 */ /* 0x010fe20000340945 */
[----:B------:R-:W-:-:S04]  /*b450*/  F2FP.BF16.PACK_AB R20, R11, R17 ;  /* 0x000000110b14723e */ /* 0x000fc800000010ff */
[----:B------:R-:W-:Y:S01]  /*b460*/  PRMT R16, R227, 0x7610, R16 ;  /* 0x00007610e3107816 */ /* 0x000fe20000000010 */
[----:B------:R-:W-:Y:S02]  /*b470*/  IMAD.MOV.U32 R227, RZ, RZ, R224 ;  /* 0x000000ffffe37224 */ /* 0x000fe400078e00e0 */
[----:B------:R-:W-:Y:S02]  /*b480*/  IMAD.MOV.U32 R224, RZ, RZ, R225 ;  /* 0x000000ffffe07224 */ /* 0x000fe400078e00e1 */
[----:B------:R-:W-:Y:S02]  /*b490*/  IMAD.MOV.U32 R230, RZ, RZ, R227 ;  /* 0x000000ffffe67224 */ /* 0x000fe400078e00e3 */
[----:B------:R-:W-:Y:S01]  /*b4a0*/  IMAD.MOV.U32 R225, RZ, RZ, R168 ;  /* 0x000000ffffe17224 */ /* 0x000fe200078e00a8 */
[----:B------:R-:W-:Y:S01]  /*b4b0*/  PRMT R168, R65, 0x5410, R66 ;  /* 0x0000541041a87816 */ /* 0x000fe20000000042 */
[----:B------:R-:W-:Y:S02]  /*b4c0*/  IMAD.MOV.U32 R227, RZ, RZ, R224 ;  /* 0x000000ffffe37224 */ /* 0x000fe400078e00e0 */
[----:B------:R-:W-:-:S02]  /*b4d0*/  IMAD.MOV.U32 R224, RZ, RZ, R174 ;  /* 0x000000ffffe07224 */ /* 0x000fc400078e00ae */
[----:B------:R-:W-:Y:S02]  /*b4e0*/  IMAD.MOV.U32 R174, RZ, RZ, R62 ;  /* 0x000000ffffae7224 */ /* 0x000fe400078e003e */
[----:B------:R1:W5:Y:S01]  /*b4f0*/  LDL.LU R62, [R1+0x318] ;  /* 0x00031800013e7983 */ /* 0x0003620000300800 */
[----:B--2---:R-:W-:-:S05]  /*b500*/  @!P3 HFMA2.BF16_V2 R6, -RZ.H0_H0, RZ.H0_H0, -R66.H0_H0 ;  /* 0x200000ffff06b231 */ /* 0x004fca0000340942 */
[----:B------:R-:W-:-:S04]  /*b510*/  PRMT R11, R6, 0x7610, R11 ;  /* 0x00007610060b7816 */ /* 0x000fc8000000000b */
[----:B------:R-:W-:Y:S02]  /*b520*/  @!P3 PRMT R66, R11, 0x5410, RZ ;  /* 0x000054100b42b816 */ /* 0x000fe400000000ff */
[----:B------:R-:W-:Y:S02]  /*b530*/  ISETP.GE.U32.AND P3, PT, R191, R5, PT ;  /* 0x00000005bf00720c */ /* 0x000fe40003f66070 */
[----:B------:R1:W2:Y:S01]  /*b540*/  LDL.LU.S16 R5, [R1+0x70] ;  /* 0x0000700001057983 */ /* 0x0002a20000300600 */
[----:B------:R-:W-:Y:S01]  /*b550*/  LOP3.LUT R2, R2, 0xffff, RZ, 0xc0, !PT ;  /* 0x0000ffff02027812 */ /* 0x000fe200078ec0ff */
[----:B------:R-:W3:Y:S01]  /*b560*/  MUFU.EX2 R11, R230 ;  /* 0x000000e6000b7308 */ /* 0x000ee20000000800 */
[----:B------:R-:W-:Y:S01]  /*b570*/  @!P4 PRMT R69, R16, 0x5410, RZ ;  /* 0x000054101045c816 */ /* 0x000fe200000000ff */
[----:B--2---:R-:W-:-:S05]  /*b580*/  @!P1 HFMA2.BF16_V2 R5, -RZ.H0_H0, RZ.H0_H0, -R65.H0_H0 ;  /* 0x200000ffff059231 */ /* 0x004fca0000340941 */
[----:B------:R-:W-:-:S04]  /*b590*/  PRMT R3, R5, 0x7610, R3 ;  /* 0x0000761005037816 */ /* 0x000fc80000000003 */
[----:B------:R-:W-:Y:S02]  /*b5a0*/  @!P1 PRMT R65, R3, 0x5410, RZ ;  /* 0x0000541003419816 */ /* 0x000fe400000000ff */
[----:B------:R1:W2:Y:S01]  /*b5b0*/  LDL.LU.S16 R3, [R1+0x74] ;  /* 0x0000740001037983 */ /* 0x0002a20000300600 */
[----:B------:R-:W-:Y:S02]  /*b5c0*/  ISETP.GE.U32.AND P4, PT, R191, R2, PT ;  /* 0x00000002bf00720c */ /* 0x000fe40003f86070 */
[----:B------:R-:W-:Y:S01]  /*b5d0*/  LOP3.LUT R2, R0, 0xffff, RZ, 0xc0, !PT ;  /* 0x0000ffff00027812 */ /* 0x000fe200078ec0ff */
[----:B------:R-:W4:Y:S03]  /*b5e0*/  MUFU.EX2 R5, R227 ;  /* 0x000000e300057308 */ /* 0x000f260000000800 */
[----:B------:R-:W-:-:S04]  /*b5f0*/  SHF.R.U32.HI R2, RZ, 0x8, R2 ;  /* 0x00000008ff027819 */ /* 0x000fc80000011602 */
[----:B------:R-:W-:-:S04]  /*b600*/  LOP3.LUT R2, R2, 0xffff, RZ, 0xc0, !PT ;  /* 0x0000ffff02027812 */ /* 0x000fc800078ec0ff */
[----:B------:R-:W-:Y:S01]  /*b610*/  ISETP.GE.U32.AND P1, PT, R191, R2, PT ;  /* 0x00000002bf00720c */ /* 0x000fe20003f26070 */
[----:B---3--:R-:W-:Y:S01]  /*b620*/  FADD.FTZ R2, R11, R8 ;  /* 0x000000080b027221 */ /* 0x008fe20000010000 */
[----:B--2---:R-:W-:-:S05]  /*b630*/  @!P0 HFMA2.BF16_V2 R3, -RZ.H0_H0, RZ.H0_H0, -R59.H0_H0 ;  /* 0x200000ffff038231 */ /* 0x004fca000034093b */
[----:B------:R-:W-:Y:S01]  /*b640*/  PRMT R229, R3, 0x7610, R229 ;  /* 0x0000761003e57816 */ /* 0x000fe200000000e5 */
[----:B----4-:R-:W-:Y:S02]  /*b650*/  FADD.FTZ R3, R5, R2 ;  /* 0x0000000205037221 */ /* 0x010fe40000010000 */
[----:B------:R1:W2:Y:S01]  /*b660*/  LDL.LU.S16 R2, [R1+0x78] ;  /* 0x0000780001027983 */ /* 0x0002a20000300600 */
[C---:B------:R-:W-:Y:S01]  /*b670*/  PRMT R57, R59.reuse, 0x7632, R57 ;  /* 0x000076323b397816 */ /* 0x040fe20000000039 */
[----:B------:R-:W-:Y:S02]  /*b680*/  IMAD.MOV.U32 R227, RZ, RZ, R203 ;  /* 0x000000ffffe37224 */ /* 0x000fe400078e00cb */
[----:B------:R-:W-:Y:S02]  /*b690*/  IMAD.MOV.U32 R203, RZ, RZ, R223 ;  /* 0x000000ffffcb7224 */ /* 0x000fe400078e00df */
[----:B------:R-:W-:Y:S02]  /*b6a0*/  IMAD.MOV.U32 R223, RZ, RZ, R196 ;  /* 0x000000ffffdf7224 */ /* 0x000fe400078e00c4 */
[----:B------:R-:W-:Y:S01]  /*b6b0*/  IMAD.MOV.U32 R196, RZ, RZ, R167 ;  /* 0x000000ffffc47224 */ /* 0x000fe200078e00a7 */
[----:B------:R-:W-:-:S02]  /*b6c0*/  PRMT R167, R59, 0x5410, R57 ;  /* 0x000054103ba77816 */ /* 0x000fc40000000039 */
[----:B------:R-:W-:Y:S01]  /*b6d0*/  @!P0 PRMT R59, R229, 0x5410, RZ ;  /* 0x00005410e53b8816 */ /* 0x000fe200000000ff */
[----:B--2---:R-:W-:-:S05]  /*b6e0*/  @!P4 HFMA2.BF16_V2 R2, -RZ.H0_H0, RZ.H0_H0, -R57.H0_H0 ;  /* 0x200000ffff02c231 */ /* 0x004fca0000340939 */
[----:B------:R-:W-:Y:S02]  /*b6f0*/  PRMT R209, R2, 0x7610, R209 ;  /* 0x0000761002d17816 */ /* 0x000fe400000000d1 */
[----:B------:R-:W-:-:S04]  /*b700*/  LOP3.LUT R2, R0, 0xff, RZ, 0xc0, !PT ;  /* 0x000000ff00027812 */ /* 0x000fc800078ec0ff */
[----:B------:R-:W-:Y:S02]  /*b710*/  ISETP.GE.U32.AND P0, PT, R191, R2, PT ;  /* 0x00000002bf00720c */ /* 0x000fe40003f06070 */
[----:B------:R1:W2:Y:S01]  /*b720*/  LDL.LU.S16 R2, [R1+0x7c] ;  /* 0x00007c0001027983 */ /* 0x0002a20000300600 */
[C---:B------:R-:W-:Y:S01]  /*b730*/  PRMT R52, R27.reuse, 0x7610, R52 ;  /* 0x000076101b347816 */ /* 0x040fe20000000034 */
[----:B------:R-:W-:Y:S01]  /*b740*/  IMAD.MOV.U32 R230, RZ, RZ, R227 ;  /* 0x000000ffffe67224 */ /* 0x000fe200078e00e3 */
[----:B------:R-:W-:Y:S01]  /*b750*/  PRMT R49, R27, 0x7632, R49 ;  /* 0x000076321b317816 */ /* 0x000fe20000000031 */
[----:B------:R-:W-:Y:S02]  /*b760*/  IMAD.MOV.U32 R227, RZ, RZ, R203 ;  /* 0x000000ffffe37224 */ /* 0x000fe400078e00cb */
[----:B------:R-:W-:Y:S02]  /*b770*/  IMAD.MOV.U32 R203, RZ, RZ, R223 ;  /* 0x000000ffffcb7224 */ /* 0x000fe400078e00df */
[----:B------:R-:W-:Y:S01]  /*b780*/  IMAD.MOV.U32 R223, RZ, RZ, R166 ;  /* 0x000000ffffdf7224 */ /* 0x000fe200078e00a6 */
[----:B------:R-:W-:Y:S01]  /*b790*/  PRMT R166, R52, 0x5410, R49 ;  /* 0x0000541034a67816 */ /* 0x000fe20000000031 */
[----:B--2---:R-:W-:-:S05]  /*b7a0*/  @!P5 HFMA2.BF16_V2 R2, -RZ.H0_H0, RZ.H0_H0, -R52.H0_H0 ;  /* 0x200000ffff02d231 */ /* 0x004fca0000340934 */
[----:B------:R-:W-:-:S04]  /*b7b0*/  PRMT R8, R2, 0x7610, R8 ;  /* 0x0000761002087816 */ /* 0x000fc80000000008 */
[----:B------:R-:W-:Y:S02]  /*b7c0*/  @!P5 PRMT R52, R8, 0x5410, RZ ;  /* 0x000054100834d816 */ /* 0x000fe400000000ff */
[----:B------:R1:W2:Y:S01]  /*b7d0*/  LDL.LU.S16 R8, [R1+0x80] ;  /* 0x0000800001087983 */ /* 0x0002a20000300600 */
[----:B------:R-:W-:Y:S01]  /*b7e0*/  F2FP.BF16.PACK_AB R19, R5, R11 ;  /* 0x0000000b0513723e */ /* 0x000fe200000010ff */
[----:B--2---:R-:W-:-:S05]  /*b7f0*/  @!P2 HFMA2.BF16_V2 R8, -RZ.H0_H0, RZ.H0_H0, -R49.H0_H0 ;  /* 0x200000ffff08a231 */ /* 0x004fca0000340931 */
[----:B------:R-:W-:Y:S02]  /*b800*/  PRMT R5, R8, 0x7610, R5 ;  /* 0x0000761008057816 */ /* 0x000fe40000000005 */
[----:B------:R1:W2:Y:S01]  /*b810*/  LDL.LU.S16 R8, [R1+0x84] ;  /* 0x0000840001087983 */ /* 0x0002a20000300600 */
[----:B------:R-:W-:Y:S02]  /*b820*/  SHF.R.U32.HI R2, RZ, 0x18, R0 ;  /* 0x00000018ff027819 */ /* 0x000fe40000011600 */
[----:B------:R-:W-:Y:S01]  /*b830*/  @!P4 PRMT R57, R209, 0x5410, RZ ;  /* 0x00005410d139c816 */ /* 0x000fe200000000ff */
[----:B------:R-:W-:Y:S01]  /*b840*/  IMAD.MOV.U32 R209, RZ, RZ, R230 ;  /* 0x000000ffffd17224 */ /* 0x000fe200078e00e6 */
[----:B------:R-:W-:Y:S01]  /*b850*/  ISETP.GE.U32.AND P4, PT, R191, R2, PT ;  /* 0x00000002bf00720c */ /* 0x000fe20003f86070 */
[----:B------:R-:W-:Y:S01]  /*b860*/  IMAD.MOV.U32 R230, RZ, RZ, R227 ;  /* 0x000000ffffe67224 */ /* 0x000fe200078e00e3 */
[----:B------:R-:W-:Y:S01]  /*b870*/  PRMT R54, R55, 0x7632, R54 ;  /* 0x0000763237367816 */ /* 0x000fe20000000036 */
[----:B------:R-:W-:-:S02]  /*b880*/  IMAD.MOV.U32 R227, RZ, RZ, R202 ;  /* 0x000000ffffe37224 */ /* 0x000fc400078e00ca */
[----:B------:R-:W-:Y:S01]  /*b890*/  IMAD.MOV.U32 R202, RZ, RZ, R176 ;  /* 0x000000ffffca7224 */ /* 0x000fe200078e00b0 */
[----:B------:R-:W-:Y:S01]  /*b8a0*/  PRMT R176, R55, 0x5410, R54 ;  /* 0x0000541037b07816 */ /* 0x000fe20000000036 */
[----:B--2---:R-:W-:-:S05]  /*b8b0*/  @!P0 HFMA2.BF16_V2 R8, -RZ.H0_H0, RZ.H0_H0, -R55.H0_H0 ;  /* 0x200000ffff088231 */ /* 0x004fca0000340937 */
[----:B------:R-:W-:-:S04]  /*b8c0*/  PRMT R2, R8, 0x7610, R2 ;  /* 0x0000761008027816 */ /* 0x000fc80000000002 */
[----:B------:R-:W-:Y:S02]  /*b8d0*/  @!P0 PRMT R55, R2, 0x5410, RZ ;  /* 0x0000541002378816 */ /* 0x000fe400000000ff */
[----:B------:R1:W2:Y:S01]  /*b8e0*/  LDL.LU.S16 R2, [R1+0x88] ;  /* 0x0000880001027983 */ /* 0x0002a20000300600 */
[----:B------:R-:W-:-:S04]  /*b8f0*/  SHF.R.U32.HI R0, RZ, 0x10, R0 ;  /* 0x00000010ff007819 */ /* 0x000fc80000011600 */
[----:B------:R-:W-:-:S04]  /*b900*/  LOP3.LUT R0, R0, 0xff, RZ, 0xc0, !PT ;  /* 0x000000ff00007812 */ /* 0x000fc800078ec0ff */
[----:B------:R-:W-:Y:S01]  /*b910*/  ISETP.GE.U32.AND P5, PT, R191, R0, PT ;  /* 0x00000000bf00720c */ /* 0x000fe20003fa6070 */
[----:B--2---:R-:W-:-:S05]  /*b920*/  @!P1 HFMA2.BF16_V2 R2, -RZ.H0_H0, RZ.H0_H0, -R54.H0_H0 ;  /* 0x200000ffff029231 */ /* 0x004fca0000340936 */
[----:B------:R-:W-:-:S04]  /*b930*/  PRMT R0, R2, 0x7610, R0 ;  /* 0x0000761002007816 */ /* 0x000fc80000000000 */
[----:B------:R-:W-:Y:S02]  /*b940*/  @!P1 PRMT R54, R0, 0x5410, RZ ;  /* 0x0000541000369816 */ /* 0x000fe400000000ff */
[----:B------:R1:W2:Y:S01]  /*b950*/  LDL.LU.S16 R0, [R1+0x8c] ;  /* 0x00008c0001007983 */ /* 0x0002a20000300600 */
[----:B------:R-:W-:-:S05]  /*b960*/  PRMT R58, R30, 0x7610, R58 ;  /* 0x000076101e3a7816 */ /* 0x000fca000000003a */
[----:B--2---:R-:W-:-:S05]  /*b970*/  @!P5 HFMA2.BF16_V2 R0, -RZ.H0_H0, RZ.H0_H0, -R58.H0_H0 ;  /* 0x200000ffff00d231 */ /* 0x004fca000034093a */
[----:B------:R-:W-:Y:S02]  /*b980*/  PRMT R208, R0, 0x7610, R208 ;  /* 0x0000761000d07816 */ /* 0x000fe400000000d0 */
[----:B------:R-:W-:Y:S02]  /*b990*/  SHF.R.U32.HI R0, RZ, 0x8, R9 ;  /* 0x00000008ff007819 */ /* 0x000fe40000011609 */
[----:B------:R1:W2:Y:S01]  /*b9a0*/  LDL.LU.S16 R9, [R1+0x90] ;  /* 0x0000900001097983 */ /* 0x0002a20000300600 */
[----:B------:R-:W-:Y:S02]  /*b9b0*/  PRMT R56, R30, 0x7632, R56 ;  /* 0x000076321e387816 */ /* 0x000fe40000000038 */
[----:B------:R-:W-:Y:S02]  /*b9c0*/  ISETP.GE.U32.AND P0, PT, R191, R7, PT ;  /* 0x00000007bf00720c */ /* 0x000fe40003f06070 */
[----:B------:R-:W-:-:S04]  /*b9d0*/  LOP3.LUT R2, R10, 0xff, RZ, 0xc0, !PT ;  /* 0x000000ff0a027812 */ /* 0x000fc800078ec0ff */
[----:B------:R-:W-:Y:S01]  /*b9e0*/  ISETP.GE.U32.AND P1, PT, R191, R2, PT ;  /* 0x00000002bf00720c */ /* 0x000fe20003f26070 */
[----:B--2---:R-:W-:-:S05]  /*b9f0*/  @!P4 HFMA2.BF16_V2 R9, -RZ.H0_H0, RZ.H0_H0, -R56.H0_H0 ;  /* 0x200000ffff09c231 */ /* 0x004fca0000340938 */
[----:B------:R-:W-:Y:S02]  /*ba00*/  PRMT R7, R9, 0x7610, R7 ;  /* 0x0000761009077816 */ /* 0x000fe40000000007 */
[----:B------:R2:W-:Y:S02]  /*ba10*/  MUFU.EX2 R9, R203 ;  /* 0x000000cb00097308 */ /* 0x0005e40000000800 */
[----:B--2---:R-:W-:Y:S02]  /*ba20*/  IMAD.MOV.U32 R203, RZ, RZ, R223 ;  /* 0x000000ffffcb7224 */ /* 0x004fe400078e00df */
[----:B------:R-:W-:Y:S02]  /*ba30*/  IMAD.MOV.U32 R223, RZ, RZ, R198 ;  /* 0x000000ffffdf7224 */ /* 0x000fe400078e00c6 */
[----:B------:R-:W-:Y:S01]  /*ba40*/  IMAD.MOV.U32 R198, RZ, RZ, R172 ;  /* 0x000000ffffc67224 */ /* 0x000fe200078e00ac */
[----:B------:R-:W-:Y:S02]  /*ba50*/  PRMT R172, R58, 0x5410, R56 ;  /* 0x000054103aac7816 */ /* 0x000fe40000000038 */
[----:B------:R-:W-:-:S02]  /*ba60*/  @!P5 PRMT R58, R208, 0x5410, RZ ;  /* 0x00005410d03ad816 */ /* 0x000fc400000000ff */
[----:B------:R1:W3:Y:S04]  /*ba70*/  LDL.LU.S16 R208, [R1+0x98] ;  /* 0x0000980001d07983 */ /* 0x0002e80000300600 */
[----:B------:R1:W3:Y:S01]  /*ba80*/  LDL.LU.S16 R2, [R1+0x94] ;  /* 0x0000940001027983 */ /* 0x0002e20000300600 */
[----:B------:R-:W-:Y:S02]  /*ba90*/  LOP3.LUT R0, R0, 0xffff, RZ, 0xc0, !PT ;  /* 0x0000ffff00007812 */ /* 0x000fe400078ec0ff */
[----:B------:R-:W-:Y:S01]  /*baa0*/  @!P2 PRMT R49, R5, 0x5410, RZ ;  /* 0x000054100531a816 */ /* 0x000fe200000000ff */
[----:B------:R-:W4:Y:S01]  /*bab0*/  MUFU.EX2 R8, R209 ;  /* 0x000000d100087308 */ /* 0x000f220000000800 */
[----:B------:R-:W-:Y:S02]  /*bac0*/  ISETP.GE.U32.AND P2, PT, R191, R0, PT ;  /* 0x00000000bf00720c */ /* 0x000fe40003f46070 */
[----:B------:R-:W-:-:S05]  /*bad0*/  PRMT R64, R53, 0x7632, R64 ;  /* 0x0000763235407816 */ /* 0x000fca0000000040 */
[----:B------:R-:W1:Y:S01]  /*bae0*/  MUFU.EX2 R5, R230 ;  /* 0x000000e600057308 */ /* 0x000e620000000800 */
[----:B----4-:R-:W-:-:S04]  /*baf0*/  FADD.FTZ R183, R8, R183 ;  /* 0x000000b708b77221 */ /* 0x010fc80000010000 */
[C---:B-1----:R-:W-:Y:S01]  /*bb00*/  FADD.FTZ R183, R5.reuse, R183 ;  /* 0x000000b705b77221 */ /* 0x042fe20000010000 */
[----:B------:R-:W-:Y:S02]  /*bb10*/  F2FP.BF16.PACK_AB R17, R5, R8 ;  /* 0x000000080511723e */ /* 0x000fe400000010ff */
[----:B------:R1:W4:Y:S02]  /*bb20*/  MUFU.EX2 R5, R224 ;  /* 0x000000e000057308 */ /* 0x0003240000000800 */
[----:B-1----:R-:W-:Y:S01]  /*bb30*/  IMAD.MOV.U32 R224, RZ, RZ, R170 ;  /* 0x000000ffffe07224 */ /* 0x002fe200078e00aa */
[----:B---3--:R-:W-:-:S05]  /*bb40*/  @!P2 HFMA2.BF16_V2 R2, -RZ.H0_H0, RZ.H0_H0, -R64.H0_H0 ;  /* 0x200000ffff02a231 */ /* 0x008fca0000340940 */
[----:B------:R-:W-:Y:S02]  /*bb50*/  PRMT R10, R2, 0x7610, R10 ;  /* 0x00007610020a7816 */ /* 0x000fe4000000000a */
[----:B------:R1:W3:Y:S02]  /*bb60*/  MUFU.EX2 R2, R203 ;  /* 0x000000cb00027308 */ /* 0x0002e40000000800 */
[----:B-1----:R-:W-:Y:S02]  /*bb70*/  IMAD.MOV.U32 R203, RZ, RZ, R198 ;  /* 0x000000ffffcb7224 */ /* 0x002fe400078e00c6 */
[----:B------:R-:W-:Y:S02]  /*bb80*/  IMAD.MOV.U32 R198, RZ, RZ, R197 ;  /* 0x000000ffffc67224 */ /* 0x000fe400078e00c5 */
[----:B------:R-:W-:Y:S02]  /*bb90*/  IMAD.MOV.U32 R197, RZ, RZ, R171 ;  /* 0x000000ffffc57224 */ /* 0x000fe400078e00ab */
[----:B------:R1:W2:Y:S04]  /*bba0*/  LDL.LU.S16 R171, [R1+0xa0] ;  /* 0x0000a00001ab7983 */ /* 0x0002a80000300600 */
[----:B------:R1:W2:Y:S01]  /*bbb0*/  LDL.LU.S16 R170, [R1+0x9c] ;  /* 0x00009c0001aa7983 */ /* 0x0002a20000300600 */
[----:B------:R-:W-:-:S02]  /*bbc0*/  PRMT R67, R68, 0x7632, R67 ;  /* 0x0000763244437816 */ /* 0x000fc40000000043 */
[----:B------:R-:W-:Y:S02]  /*bbd0*/  @!P4 PRMT R56, R7, 0x5410, RZ ;  /* 0x000054100738c816 */ /* 0x000fe400000000ff */
[----:B------:R1:W1:Y:S01]  /*bbe0*/  MUFU.EX2 R7, R227 ;  /* 0x000000e300077308 */ /* 0x0002620000000800 */
[----:B------:R-:W-:Y:S01]  /*bbf0*/  LOP3.LUT R6, R25, R240, R46, 0x96, !PT ;  /* 0x000000f019067212 */ /* 0x000fe200078e962e */
[----:B----4-:R-:W-:Y:S01]  /*bc00*/  FADD.FTZ R183, R5, R183 ;  /* 0x000000b705b77221 */ /* 0x010fe20000010000 */
[----:B------:R-:W-:Y:S02]  /*bc10*/  LOP3.LUT R16, R15, R239, R24, 0x96, !PT ;  /* 0x000000ef0f107212 */ /* 0x000fe400078e9618 */
[C---:B---3--:R-:W-:Y:S01]  /*bc20*/  F2FP.BF16.PACK_AB R43, R2.reuse, R5 ;  /* 0x00000005022b723e */ /* 0x048fe200000010ff */
[----:B------:R-:W-:Y:S01]  /*bc30*/  FADD.FTZ R183, R2, R183 ;  /* 0x000000b702b77221 */ /* 0x000fe20000010000 */
[----:B------:R-:W-:Y:S01]  /*bc40*/  @!P3 HFMA2.BF16_V2 R208, -RZ.H0_H0, RZ.H0_H0, -R53.H0_H0 ;  /* 0x200000ffffd0b231 */ /* 0x000fe20000340935 */
[----:B-1----:R-:W-:-:S02]  /*bc50*/  IMAD.MOV.U32 R227, RZ, RZ, R201 ;  /* 0x000000ffffe37224 */ /* 0x002fc400078e00c9 */
[----:B------:R-:W-:Y:S02]  /*bc60*/  IMAD.MOV.U32 R201, RZ, RZ, R196 ;  /* 0x000000ffffc97224 */ /* 0x000fe400078e00c4 */
[----:B------:R-:W-:Y:S02]  /*bc70*/  IMAD.MOV.U32 R196, RZ, RZ, R228 ;  /* 0x000000ffffc47224 */ /* 0x000fe400078e00e4 */
[----:B------:R-:W-:Y:S01]  /*bc80*/  IMAD.MOV.U32 R228, RZ, RZ, R193 ;  /* 0x000000ffffe47224 */ /* 0x000fe200078e00c1 */
[----:B------:R-:W-:Y:S01]  /*bc90*/  F2FP.BF16.PACK_AB R76, R7, R9 ;  /* 0x00000009074c723e */ /* 0x000fe200000010ff */
[----:B------:R-:W-:Y:S01]  /*bca0*/  IMAD.MOV.U32 R193, RZ, RZ, R184 ;  /* 0x000000ffffc17224 */ /* 0x000fe200078e00b8 */
[----:B------:R-:W-:Y:S01]  /*bcb0*/  PRMT R11, R208, 0x7610, R11 ;  /* 0x00007610d00b7816 */ /* 0x000fe2000000000b */
[----:B--2---:R-:W-:Y:S02]  /*bcc0*/  @!P1 HFMA2.BF16_V2 R171, -RZ.H0_H0, RZ.H0_H0, -R68.H0_H0 ;  /* 0x200000ffffab9231 */ /* 0x004fe40000340944 */
[----:B------:R-:W-:-:S03]  /*bcd0*/  @!P0 HFMA2.BF16_V2 R170, -RZ.H0_H0, RZ.H0_H0, -R67.H0_H0 ;  /* 0x200000ffffaa8231 */ /* 0x000fc60000340943 */
[----:B------:R-:W-:Y:S02]  /*bce0*/  PRMT R8, R171, 0x7610, R8 ;  /* 0x00007610ab087816 */ /* 0x000fe40000000008 */
[----:B------:R-:W-:Y:S02]  /*bcf0*/  PRMT R0, R170, 0x7610, R0 ;  /* 0x00007610aa007816 */ /* 0x000fe40000000000 */
[----:B------:R-:W-:Y:S02]  /*bd00*/  PRMT R171, R68, 0x5410, R67 ;  /* 0x0000541044ab7816 */ /* 0x000fe40000000043 */
[----:B------:R-:W-:Y:S01]  /*bd10*/  @!P0 PRMT R67, R0, 0x5410, RZ ;  /* 0x0000541000438816 */ /* 0x000fe200000000ff */
[----:B------:R-:W-:Y:S02]  /*bd20*/  FADD.FTZ R0, R9, R3 ;  /* 0x0000000309007221 */ /* 0x000fe40000010000 */
[----:B------:R-:W-:-:S04]  /*bd30*/  IMAD.WIDE.U32 R2, R6, -0x2daee0ad, RZ ;  /* 0xd2511f5306027825 */ /* 0x000fc800078e00ff */
[----:B------:R-:W-:Y:S02]  /*bd40*/  FADD.FTZ R184, R7, R0 ;  /* 0x0000000007b87221 */ /* 0x000fe40000010000 */
[----:B------:R-:W-:Y:S01]  /*bd50*/  IMAD.WIDE.U32 R6, R16, -0x2daee0ad, RZ ;  /* 0xd2511f5310067825 */ /* 0x000fe200078e00ff */
[----:B------:R-:W-:Y:S02]  /*bd60*/  PRMT R170, R53, 0x5410, R64 ;  /* 0x0000541035aa7816 */ /* 0x000fe40000000040 */
[----:B------:R-:W-:Y:S02]  /*bd70*/  @!P2 PRMT R64, R10, 0x5410, RZ ;  /* 0x000054100a40a816 */ /* 0x000fe400000000ff */
[----:B------:R-:W-:Y:S02]  /*bd80*/  @!P1 PRMT R68, R8, 0x5410, RZ ;  /* 0x0000541008449816 */ /* 0x000fe400000000ff */
[----:B------:R-:W-:Y:S02]  /*bd90*/  LOP3.LUT R10, R3, R241, R18, 0x96, !PT ;  /* 0x000000f1030a7212 */ /* 0x000fe400078e9612 */
[----:B------:R-:W-:-:S02]  /*bda0*/  LOP3.LUT R8, R7, R242, R2, 0x96, !PT ;  /* 0x000000f207087212 */ /* 0x000fc400078e9602 */
[----:B------:R-:W-:Y:S01]  /*bdb0*/  @!P3 PRMT R53, R11, 0x5410, RZ ;  /* 0x000054100b35b816 */ /* 0x000fe200000000ff */
        /* <DEDUP_REMOVED lines=9> */
[----:B------:R-:W-:-:S05]  /*be50*/  IMAD.WIDE.U32 R2, R2, -0x326172a9, RZ ;  /* 0xcd9e8d5702027825 */ /* 0x000fca00078e00ff */
[----:B------:R-:W-:-:S04]  /*be60*/  LOP3.LUT R0, R3, R177, R6, 0x96, !PT ;  /* 0x000000b103007212 */ /* 0x000fc800078e9606 */
[----:B------:R-:W-:-:S04]  /*be70*/  LOP3.LUT R5, R0, 0xff, RZ, 0xc0, !PT ;  /* 0x000000ff00057812 */ /* 0x000fc800078ec0ff */
[----:B------:R-:W-:Y:S02]  /*be80*/  ISETP.GE.U32.AND P0, PT, R191, R5, PT ;  /* 0x00000005bf00720c */ /* 0x000fe40003f06070 */
[----:B------:R1:W-:Y:S02]  /*be90*/  MUFU.EX2 R5, R201 ;  /* 0x000000c900057308 */ /* 0x0003e40000000800 */
[----:B-1----:R-:W-:Y:S02]  /*bea0*/  IMAD.MOV.U32 R201, RZ, RZ, R228 ;  /* 0x000000ffffc97224 */ /* 0x002fe400078e00e4 */
[----:B------:R-:W-:Y:S02]  /*beb0*/  IMAD.MOV.U32 R228, RZ, RZ, R187 ;  /* 0x000000ffffe47224 */ /* 0x000fe400078e00bb */
[----:B------:R1:W2:Y:S01]  /*bec0*/  LDL.LU.S16 R187, [R1+0xb4] ;  /* 0x0000b40001bb7983 */ /* 0x0002a20000300600 */
[----:B------:R-:W-:-:S03]  /*bed0*/  LOP3.LUT R8, R7, R245, R8, 0x96, !PT ;  /* 0x000000f507087212 */ /* 0x000fc600078e9608 */
[----:B------:R1:W3:Y:S01]  /*bee0*/  LDL.LU.S16 R7, [R1+0xb8] ;  /* 0x0000b80001077983 */ /* 0x0002e20000300600 */
[----:B------:R-:W4:Y:S01]  /*bef0*/  MUFU.EX2 R6, R227 ;  /* 0x000000e300067308 */ /* 0x000f220000000800 */
[C---:B------:R-:W-:Y:S02]  /*bf00*/  PRMT R51, R32.reuse, 0x7610, R51 ;  /* 0x0000761020337816 */ /* 0x040fe40000000033 */
[----:B------:R-:W-:Y:S01]  /*bf10*/  PRMT R50, R32, 0x7632, R50 ;  /* 0x0000763220327816 */ /* 0x000fe20000000032 */
[----:B----4-:R-:W-:Y:S01]  /*bf20*/  FADD.FTZ R184, R6, R184 ;  /* 0x000000b806b87221 */ /* 0x010fe20000010000 */
[----:B------:R-:W-:-:S03]  /*bf30*/  F2FP.BF16.PACK_AB R42, R5, R6 ;  /* 0x00000006052a723e */ /* 0x000fc600000010ff */
[----:B------:R-:W-:Y:S01]  /*bf40*/  FADD.FTZ R184, R5, R184 ;  /* 0x000000b805b87221 */ /* 0x000fe20000010000 */
[----:B------:R-:W-:-:S04]  /*bf50*/  LOP3.LUT R5, R0, 0xffff, RZ, 0xc0, !PT ;  /* 0x0000ffff00057812 */ /* 0x000fc800078ec0ff */
[----:B------:R-:W-:-:S04]  /*bf60*/  SHF.R.U32.HI R5, RZ, 0x8, R5 ;  /* 0x00000008ff057819 */ /* 0x000fc80000011605 */
[----:B------:R-:W-:Y:S01]  /*bf70*/  LOP3.LUT R5, R5, 0xffff, RZ, 0xc0, !PT ;  /* 0x0000ffff05057812 */ /* 0x000fe200078ec0ff */
[----:B--2---:R-:W-:-:S05]  /*bf80*/  @!P0 HFMA2.BF16_V2 R187, -RZ.H0_H0, RZ.H0_H0, -R51.H0_H0 ;  /* 0x200000ffffbb8231 */ /* 0x004fca0000340933 */
[----:B------:R-:W-:Y:S02]  /*bf90*/  PRMT R9, R187, 0x7610, R9 ;  /* 0x00007610bb097816 */ /* 0x000fe40000000009 */
[----:B------:R-:W-:Y:S02]  /*bfa0*/  PRMT R187, R51, 0x5410, R50 ;  /* 0x0000541033bb7816 */ /* 0x000fe40000000032 */
[----:B------:R-:W-:Y:S02]  /*bfb0*/  @!P0 PRMT R51, R9, 0x5410, RZ ;  /* 0x0000541009338816 */ /* 0x000fe400000000ff */
[----:B------:R-:W-:-:S13]  /*bfc0*/  ISETP.GE.U32.AND P0, PT, R191, R5, PT ;  /* 0x00000005bf00720c */ /* 0x000fda0003f06070 */
[----:B---3--:R-:W-:-:S05]  /*bfd0*/  @!P0 HFMA2.BF16_V2 R7, -RZ.H0_H0, RZ.H0_H0, -R50.H0_H0 ;  /* 0x200000ffff078231 */ /* 0x008fca0000340932 */
[----:B------:R-:W-:Y:S02]  /*bfe0*/  PRMT R5, R7, 0x7610, R5 ;  /* 0x0000761007057816 */ /* 0x000fe40000000005 */
[----:B------:R1:W2:Y:S04]  /*bff0*/  LDL.LU.S16 R7, [R1+0xbc] ;  /* 0x0000bc0001077983 */ /* 0x0002a80000300600 */
[----:B------:R1:W3:Y:S01]  /*c000*/  LDL.LU.S16 R6, [R1+0xcc] ;  /* 0x0000cc0001067983 */ /* 0x0002e20000300600 */
[----:B------:R-:W-:Y:S02]  /*c010*/  @!P0 PRMT R50, R5, 0x5410, RZ ;  /* 0x0000541005328816 */ /* 0x000fe400000000ff */
[--C-:B------:R-:W-:Y:S02]  /*c020*/  SHF.R.U32.HI R5, RZ, 0x18, R0.reuse ;  /* 0x00000018ff057819 */ /* 0x100fe40000011600 */
[----:B------:R-:W-:-:S04]  /*c030*/  SHF.R.U32.HI R0, RZ, 0x10, R0 ;  /* 0x00000010ff007819 */ /* 0x000fc80000011600 */
[----:B------:R-:W-:-:S04]  /*c040*/  LOP3.LUT R0, R0, 0xff, RZ, 0xc0, !PT ;  /* 0x000000ff00007812 */ /* 0x000fc800078ec0ff */
[C---:B------:R-:W-:Y:S02]  /*c050*/  ISETP.GE.U32.AND P1, PT, R191.reuse, R0, PT ;  /* 0x00000000bf00720c */ /* 0x040fe40003f26070 */
[----:B------:R-:W-:Y:S02]  /*c060*/  ISETP.GE.U32.AND P0, PT, R191, R5, PT ;  /* 0x00000005bf00720c */ /* 0x000fe40003f06070 */
[----:B------:R-:W-:Y:S01]  /*c070*/  PRMT R38, R39, 0x7632, R38 ;  /* 0x0000763227267816 */ /* 0x000fe20000000026 */
[----:B------:R-:W-:Y:S02]  /*c080*/  IMAD.MOV.U32 R227, RZ, RZ, R203 ;  /* 0x000000ffffe37224 */ /* 0x000fe400078e00cb */
[----:B------:R-:W-:Y:S02]  /*c090*/  IMAD.MOV.U32 R203, RZ, RZ, R223 ;  /* 0x000000ffffcb7224 */ /* 0x000fe400078e00df */
[----:B------:R-:W-:Y:S02]  /*c0a0*/  IMAD.MOV.U32 R223, RZ, RZ, R201 ;  /* 0x000000ffffdf7224 */ /* 0x000fe400078e00c9 */
[----:B------:R-:W-:-:S02]  /*c0b0*/  IMAD.MOV.U32 R201, RZ, RZ, R196 ;  /* 0x000000ffffc97224 */ /* 0x000fc400078e00c4 */
[----:B------:R-:W-:Y:S01]  /*c0c0*/  IMAD.MOV.U32 R196, RZ, RZ, R185 ;  /* 0x000000ffffc47224 */ /* 0x000fe200078e00b9 */
[----:B------:R-:W-:Y:S01]  /*c0d0*/  PRMT R185, R39, 0x5410, R38 ;  /* 0x0000541027b97816 */ /* 0x000fe20000000026 */
[----:B---3--:R-:W-:-:S05]  /*c0e0*/  @!P1 HFMA2.BF16_V2 R6, -RZ.H0_H0, RZ.H0_H0, -R39.H0_H0 ;  /* 0x200000ffff069231 */ /* 0x008fca0000340927 */
[----:B------:R-:W-:Y:S02]  /*c0f0*/  PRMT R0, R6, 0x7610, R0 ;  /* 0x0000761006007816 */ /* 0x000fe40000000000 */
[----:B------:R1:W3:Y:S01]  /*c100*/  LDL.LU.S16 R6, [R1+0xd4] ;  /* 0x0000d40001067983 */ /* 0x0002e20000300600 */
[----:B--2---:R-:W-:-:S05]  /*c110*/  @!P0 HFMA2.BF16_V2 R7, -RZ.H0_H0, RZ.H0_H0, -R38.H0_H0 ;  /* 0x200000ffff078231 */ /* 0x004fca0000340926 */
[----:B------:R-:W-:-:S04]  /*c120*/  PRMT R5, R7, 0x7610, R5 ;  /* 0x0000761007057816 */ /* 0x000fc80000000005 */
[----:B------:R-:W-:Y:S02]  /*c130*/  @!P0 PRMT R38, R5, 0x5410, RZ ;  /* 0x0000541005268816 */ /* 0x000fe400000000ff */
[----:B------:R1:W2:Y:S01]  /*c140*/  LDL.LU.S16 R5, [R1+0xd8] ;  /* 0x0000d80001057983 */ /* 0x0002a20000300600 */
[----:B------:R-:W-:Y:S02]  /*c150*/  @!P1 PRMT R39, R0, 0x5410, RZ ;  /* 0x0000541000279816 */ /* 0x000fe400000000ff */
[----:B------:R-:W-:-:S04]  /*c160*/  LOP3.LUT R0, R2, 0xff, RZ, 0xc0, !PT ;  /* 0x000000ff02007812 */ /* 0x000fc800078ec0ff */
[----:B------:R-:W-:Y:S02]  /*c170*/  ISETP.GE.U32.AND P0, PT, R191, R0, PT ;  /* 0x00000000bf00720c */ /* 0x000fe40003f06070 */
[----:B------:R-:W-:Y:S01]  /*c180*/  PRMT R36, R37, 0x7632, R36 ;  /* 0x0000763225247816 */ /* 0x000fe20000000024 */
[----:B------:R-:W-:-:S03]  /*c190*/  IMAD.MOV.U32 R230, RZ, RZ, R179 ;  /* 0x000000ffffe67224 */ /* 0x000fc600078e00b3 */
[----:B------:R-:W-:-:S07]  /*c1a0*/  PRMT R179, R37, 0x5410, R36 ;  /* 0x0000541025b37816 */ /* 0x000fce0000000024 */
[----:B---3--:R-:W-:-:S05]  /*c1b0*/  @!P0 HFMA2.BF16_V2 R6, -RZ.H0_H0, RZ.H0_H0, -R37.H0_H0 ;  /* 0x200000ffff068231 */ /* 0x008fca0000340925 */
[----:B------:R-:W-:Y:S02]  /*c1c0*/  PRMT R0, R6, 0x7610, R0 ;  /* 0x0000761006007816 */ /* 0x000fe40000000000 */
[----:B------:R1:W3:Y:S02]  /*c1d0*/  LDL.LU.S16 R6, [R1+0xdc] ;  /* 0x0000dc0001067983 */ /* 0x0002e40000300600 */
[----:B------:R-:W-:Y:S02]  /*c1e0*/  @!P0 PRMT R37, R0, 0x5410, RZ ;  /* 0x0000541000258816 */ /* 0x000fe400000000ff */
[----:B------:R-:W-:-:S04]  /*c1f0*/  LOP3.LUT R0, R2, 0xffff, RZ, 0xc0, !PT ;  /* 0x0000ffff02007812 */ /* 0x000fc800078ec0ff */
[----:B------:R-:W-:-:S04]  /*c200*/  SHF.R.U32.HI R0, RZ, 0x8, R0 ;  /* 0x00000008ff007819 */ /* 0x000fc80000011600 */
[----:B------:R-:W-:-:S04]  /*c210*/  LOP3.LUT R0, R0, 0xffff, RZ, 0xc0, !PT ;  /* 0x0000ffff00007812 */ /* 0x000fc800078ec0ff */
[----:B------:R-:W-:-:S13]  /*c220*/  ISETP.GE.U32.AND P0, PT, R191, R0, PT ;  /* 0x00000000bf00720c */ /* 0x000fda0003f06070 */
[----:B--2---:R-:W-:-:S05]  /*c230*/  @!P0 HFMA2.BF16_V2 R5, -RZ.H0_H0, RZ.H0_H0, -R36.H0_H0 ;  /* 0x200000ffff058231 */ /* 0x004fca0000340924 */
[----:B------:R-:W-:Y:S02]  /*c240*/  PRMT R0, R5, 0x7610, R0 ;  /* 0x0000761005007816 */ /* 0x000fe40000000000 */
[----:B------:R1:W2:Y:S04]  /*c250*/  LDL.LU.S16 R5, [R1+0xe0] ;  /* 0x0000e00001057983 */ /* 0x0002a80000300600 */
[----:B------:R1:W4:Y:S01]  /*c260*/  LDL.LU.S16 R7, [R1+0xe4] ;  /* 0x0000e40001077983 */ /* 0x0003220000300600 */
[----:B------:R-:W-:Y:S02]  /*c270*/  @!P0 PRMT R36, R0, 0x5410, RZ ;  /* 0x0000541000248816 */ /* 0x000fe400000000ff */
[----:B------:R-:W-:-:S04]  /*c280*/  SHF.R.U32.HI R0, RZ, 0x10, R2 ;  /* 0x00000010ff007819 */ /* 0x000fc80000011602 */
[----:B------:R-:W-:-:S04]  /*c290*/  LOP3.LUT R0, R0, 0xff, RZ, 0xc0, !PT ;  /* 0x000000ff00007812 */ /* 0x000fc800078ec0ff */
[----:B------:R-:W-:Y:S02]  /*c2a0*/  ISETP.GE.U32.AND P1, PT, R191, R0, PT ;  /* 0x00000000bf00720c */ /* 0x000fe40003f26070 */
[----:B------:R-:W-:-:S04]  /*c2b0*/  SHF.R.U32.HI R2, RZ, 0x18, R2 ;  /* 0x00000018ff027819 */ /* 0x000fc80000011602 */
[----:B------:R-:W-:Y:S02]  /*c2c0*/  ISETP.GE.U32.AND P0, PT, R191, R2, PT ;  /* 0x00000002bf00720c */ /* 0x000fe40003f06070 */
[----:B------:R-:W-:Y:S01]  /*c2d0*/  PRMT R34, R35, 0x7632, R34 ;  /* 0x0000763223227816 */ /* 0x000fe20000000022 */
[----:B------:R-:W-:Y:S02]  /*c2e0*/  IMAD.MOV.U32 R209, RZ, RZ, R230 ;  /* 0x000000ffffd17224 */ /* 0x000fe400078e00e6 */
[----:B------:R-:W-:Y:S02]  /*c2f0*/  IMAD.MOV.U32 R230, RZ, RZ, R227 ;  /* 0x000000ffffe67224 */ /* 0x000fe400078e00e3 */
[----:B---3--:R-:W-:-:S05]  /*c300*/  @!P1 HFMA2.BF16_V2 R6, -RZ.H0_H0, RZ.H0_H0, -R35.H0_H0 ;  /* 0x200000ffff069231 */ /* 0x008fca0000340923 */
[----:B------:R-:W-:Y:S02]  /*c310*/  PRMT R2, R6, 0x7610, R2 ;  /* 0x0000761006027816 */ /* 0x000fe40000000002 */
[----:B------:R1:W3:Y:S01]  /*c320*/  LDL.LU.S16 R6, [R1+0xe8] ;  /* 0x0000e80001067983 */ /* 0x0002e20000300600 */
[----:B------:R-:W-:Y:S02]  /*c330*/  IMAD.MOV.U32 R227, RZ, RZ, R203 ;  /* 0x000000ffffe37224 */ /* 0x000fe400078e00cb */
[----:B------:R-:W-:Y:S02]  /*c340*/  IMAD.MOV.U32 R203, RZ, RZ, R225 ;  /* 0x000000ffffcb7224 */ /* 0x000fe400078e00e1 */
[----:B------:R-:W-:Y:S02]  /*c350*/  IMAD.MOV.U32 R225, RZ, RZ, R222 ;  /* 0x000000ffffe17224 */ /* 0x000fe400078e00de */
[----:B------:R-:W-:Y:S01]  /*c360*/  IMAD.MOV.U32 R222, RZ, RZ, R178 ;  /* 0x000000ffffde7224 */ /* 0x000fe200078e00b2 */
[----:B------:R-:W-:-:S02]  /*c370*/  PRMT R178, R35, 0x5410, R34 ;  /* 0x0000541023b27816 */ /* 0x000fc40000000022 */
[----:B------:R-:W-:Y:S01]  /*c380*/  @!P1 PRMT R35, R2, 0x5410, RZ ;  /* 0x0000541002239816 */ /* 0x000fe200000000ff */
[----:B------:R-:W-:Y:S01]  /*c390*/  IMAD.WIDE.U32 R2, R8, -0x2daee0ad, RZ ;  /* 0xd2511f5308027825 */ /* 0x000fe200078e00ff */
[----:B--2---:R-:W-:-:S05]  /*c3a0*/  @!P0 HFMA2.BF16_V2 R5, -RZ.H0_H0, RZ.H0_H0, -R34.H0_H0 ;  /* 0x200000ffff058231 */ /* 0x004fca0000340922 */
[----:B------:R-:W-:-:S04]  /*c3b0*/  PRMT R0, R5, 0x7610, R0 ;  /* 0x0000761005007816 */ /* 0x000fc80000000000 */
[----:B------:R-:W-:Y:S02]  /*c3c0*/  @!P0 PRMT R34, R0, 0x5410, RZ ;  /* 0x0000541000228816 */ /* 0x000fe400000000ff */
[----:B------:R-:W-:-:S04]  /*c3d0*/  LOP3.LUT R0, R3, R173, R10, 0x96, !PT ;  /* 0x000000ad03007212 */ /* 0x000fc800078e960a */
[----:B------:R-:W-:-:S04]  /*c3e0*/  LOP3.LUT R5, R0, 0xff, RZ, 0xc0, !PT ;  /* 0x000000ff00057812 */ /* 0x000fc800078ec0ff */
[----:B------:R-:W-:Y:S01]  /*c3f0*/  ISETP.GE.U32.AND P0, PT, R191, R5, PT ;  /* 0x00000005bf00720c */ /* 0x000fe20003f06070 */
[----:B------:R-:W-:Y:S01]  /*c400*/  IMAD.MOV.U32 R208, RZ, RZ, R230 ;  /* 0x000000ffffd07224 */ /* 0x000fe200078e00e6 */
[----:B------:R-:W-:Y:S01]  /*c410*/  PRMT R32, R33, 0x7632, R32 ;  /* 0x0000763221207816 */ /* 0x000fe20000000020 */
[----:B------:R-:W-:Y:S02]  /*c420*/  IMAD.MOV.U32 R230, RZ, RZ, R227 ;  /* 0x000000ffffe67224 */ /* 0x000fe400078e00e3 */
[----:B------:R-:W-:Y:S02]  /*c430*/  IMAD.MOV.U32 R227, RZ, RZ, R203 ;  /* 0x000000ffffe37224 */ /* 0x000fe400078e00cb */
[----:B------:R-:W-:-:S06]  /*c440*/  IMAD.MOV.U32 R203, RZ, RZ, R225 ;  /* 0x000000ffffcb7224 */ /* 0x000fcc00078e00e1 */
[----:B----4-:R-:W-:Y:S01]  /*c450*/  @!P0 HFMA2.BF16_V2 R7, -RZ.H0_H0, RZ.H0_H0, -R33.H0_H0 ;  /* 0x200000ffff078231 */ /* 0x010fe20000340921 */
[----:B------:R-:W-:Y:S01]  /*c460*/  IMAD.MOV.U32 R225, RZ, RZ, R196 ;  /* 0x000000ffffe17224 */ /* 0x000fe200078e00c4 */
[----:B------:R-:W-:-:S03]  /*c470*/  PRMT R196, R33, 0x5410, R32 ;  /* 0x0000541021c47816 */ /* 0x000fc60000000020 */
[----:B------:R-:W-:Y:S02]  /*c480*/  PRMT R5, R7, 0x7610, R5 ;  /* 0x0000761007057816 */ /* 0x000fe40000000005 */
[----:B------:R1:W2:Y:S02]  /*c490*/  LDL.LU.S16 R7, [R1+0xec] ;  /* 0x0000ec0001077983 */ /* 0x0002a40000300600 */
[----:B------:R-:W-:Y:S02]  /*c4a0*/  @!P0 PRMT R33, R5, 0x5410, RZ ;  /* 0x0000541005218816 */ /* 0x000fe400000000ff */
[----:B------:R-:W-:-:S04]  /*c4b0*/  LOP3.LUT R5, R0, 0xffff, RZ, 0xc0, !PT ;  /* 0x0000ffff00057812 */ /* 0x000fc800078ec0ff */
[----:B------:R-:W-:-:S04]  /*c4c0*/  SHF.R.U32.HI R5, RZ, 0x8, R5 ;  /* 0x00000008ff057819 */ /* 0x000fc80000011605 */
[----:B------:R-:W-:-:S04]  /*c4d0*/  LOP3.LUT R5, R5, 0xffff, RZ, 0xc0, !PT ;  /* 0x0000ffff05057812 */ /* 0x000fc800078ec0ff */
[----:B------:R-:W-:-:S13]  /*c4e0*/  ISETP.GE.U32.AND P0, PT, R191, R5, PT ;  /* 0x00000005bf00720c */ /* 0x000fda0003f06070 */
[----:B---3--:R-:W-:-:S05]  /*c4f0*/  @!P0 HFMA2.BF16_V2 R6, -RZ.H0_H0, RZ.H0_H0, -R32.H0_H0 ;  /* 0x200000ffff068231 */ /* 0x008fca0000340920 */
[----:B------:R-:W-:Y:S02]  /*c500*/  PRMT R5, R6, 0x7610, R5 ;  /* 0x0000761006057816 */ /* 0x000fe40000000005 */
[----:B------:R1:W3:Y:S02]  /*c510*/  LDL.LU.S16 R6, [R1+0xf0] ;  /* 0x0000f00001067983 */ /* 0x0002e40000300600 */
[----:B------:R-:W-:Y:S02]  /*c520*/  @!P0 PRMT R32, R5, 0x5410, RZ ;  /* 0x0000541005208816 */ /* 0x000fe400000000ff */
[--C-:B------:R-:W-:Y:S02]  /*c530*/  SHF.R.U32.HI R5, RZ, 0x10, R0.reuse ;  /* 0x00000010ff057819 */ /* 0x100fe40000011600 */
[----:B------:R-:W-:-:S04]  /*c540*/  SHF.R.U32.HI R0, RZ, 0x18, R0 ;  /* 0x00000018ff007819 */ /* 0x000fc80000011600 */
[----:B------:R-:W-:Y:S02]  /*c550*/  ISETP.GE.U32.AND P0, PT, R191, R0, PT ;  /* 0x00000000bf00720c */ /* 0x000fe40003f06070 */
[----:B------:R-:W-:Y:S02]  /*c560*/  PRMT R30, R31, 0x7632, R30 ;  /* 0x000076321f1e7816 */ /* 0x000fe4000000001e */
[----:B------:R-:W-:-:S04]  /*c570*/  LOP3.LUT R5, R5, 0xff, RZ, 0xc0, !PT ;  /* 0x000000ff05057812 */ /* 0x000fc800078ec0ff */
[----:B------:R-:W-:Y:S01]  /*c580*/  ISETP.GE.U32.AND P1, PT, R191, R5, PT ;  /* 0x00000005bf00720c */ /* 0x000fe20003f26070 */
[----:B------:R-:W-:Y:S02]  /*c590*/  IMAD.MOV.U32 R231, RZ, RZ, R208 ;  /* 0x000000ffffe77224 */ /* 0x000fe400078e00d0 */
[----:B------:R-:W-:Y:S02]  /*c5a0*/  IMAD.MOV.U32 R208, RZ, RZ, R230 ;  /* 0x000000ffffd07224 */ /* 0x000fe400078e00e6 */
[----:B------:R-:W-:Y:S02]  /*c5b0*/  IMAD.MOV.U32 R230, RZ, RZ, R227 ;  /* 0x000000ffffe67224 */ /* 0x000fe400078e00e3 */
[----:B------:R-:W-:Y:S02]  /*c5c0*/  IMAD.MOV.U32 R227, RZ, RZ, R203 ;  /* 0x000000ffffe37224 */ /* 0x000fe400078e00cb */
[----:B------:R-:W-:Y:S01]  /*c5d0*/  IMAD.MOV.U32 R203, RZ, RZ, R193 ;  /* 0x000000ffffcb7224 */ /* 0x000fe200078e00c1 */
[----:B------:R-:W-:-:S03]  /*c5e0*/  PRMT R193, R31, 0x5410, R30 ;  /* 0x000054101fc17816 */ /* 0x000fc6000000001e */
[----:B--2---:R-:W-:-:S05]  /*c5f0*/  @!P1 HFMA2.BF16_V2 R7, -RZ.H0_H0, RZ.H0_H0, -R31.H0_H0 ;  /* 0x200000ffff079231 */ /* 0x004fca000034091f */
[----:B------:R-:W-:-:S04]  /*c600*/  PRMT R5, R7, 0x7610, R5 ;  /* 0x0000761007057816 */ /* 0x000fc80000000005 */
[----:B------:R-:W-:Y:S01]  /*c610*/  @!P1 PRMT R31, R5, 0x5410, RZ ;  /* 0x00005410051f9816 */ /* 0x000fe200000000ff */
[----:B------:R-:W-:Y:S02]  /*c620*/  IMAD.MOV.U32 R236, RZ, RZ, R208 ;  /* 0x000000ffffec7224 */ /* 0x000fe400078e00d0 */
[----:B------:R-:W-:-:S04]  /*c630*/  IMAD.MOV.U32 R208, RZ, RZ, R230 ;  /* 0x000000ffffd07224 */ /* 0x000fc800078e00e6 */
[----:B------:R-:W-:Y:S02]  /*c640*/  IMAD.MOV.U32 R244, RZ, RZ, R208 ;  /* 0x000000fffff47224 */ /* 0x000fe400078e00d0 */
[----:B------:R-:W-:Y:S02]  /*c650*/  IMAD.MOV.U32 R208, RZ, RZ, R209 ;  /* 0x000000ffffd07224 */ /* 0x000fe400078e00d1 */
[----:B------:R-:W-:Y:S02]  /*c660*/  IMAD.MOV.U32 R209, RZ, RZ, R201 ;  /* 0x000000ffffd17224 */ /* 0x000fe400078e00c9 */
[----:B------:R-:W-:Y:S01]  /*c670*/  IMAD.MOV.U32 R201, RZ, RZ, R189 ;  /* 0x000000ffffc97224 */ /* 0x000fe200078e00bd */
[C---:B------:R-:W-:Y:S02]  /*c680*/  PRMT R25, R44.reuse, 0x7610, R25 ;  /* 0x000076102c197816 */ /* 0x040fe40000000019 */
[----:B------:R-:W-:Y:S01]  /*c690*/  PRMT R24, R44, 0x7632, R24 ;  /* 0x000076322c187816 */ /* 0x000fe20000000018 */
[----:B---3--:R-:W-:-:S05]  /*c6a0*/  @!P0 HFMA2.BF16_V2 R6, -RZ.H0_H0, RZ.H0_H0, -R30.H0_H0 ;  /* 0x200000ffff068231 */ /* 0x008fca000034091e */
[----:B------:R-:W-:Y:S02]  /*c6b0*/  PRMT R0, R6, 0x7610, R0 ;  /* 0x0000761006007816 */ /* 0x000fe40000000000 */
[----:B------:R1:W2:Y:S04]  /*c6c0*/  LDL.LU.S16 R6, [R1+0xf8] ;  /* 0x0000f80001067983 */ /* 0x0002a80000300600 */
[----:B------:R1:W3:Y:S04]  /*c6d0*/  LDL.LU.S16 R5, [R1+0x100] ;  /* 0x0001000001057983 */ /* 0x0002e80000300600 */
[----:B------:R1:W4:Y:S04]  /*c6e0*/  LDL.LU.S16 R189, [R1+0x10c] ;  /* 0x00010c0001bd7983 */ /* 0x0003280000300600 */
[----:B------:R1:W3:Y:S04]  /*c6f0*/  LDL.LU.S16 R232, [R1+0x110] ;  /* 0x0001100001e87983 */ /* 0x0002e80000300600 */
[----:B------:R1:W3:Y:S04]  /*c700*/  LDL.LU.S16 R229, [R1+0x114] ;  /* 0x0001140001e57983 */ /* 0x0002e80000300600 */
[----:B------:R1:W3:Y:S01]  /*c710*/  LDL.LU.S16 R44, [R1+0x118] ;  /* 0x00011800012c7983 */ /* 0x0002e20000300600 */
[----:B------:R-:W-:-:S02]  /*c720*/  @!P0 PRMT R30, R0, 0x5410, RZ ;  /* 0x00005410001e8816 */ /* 0x000fc400000000ff */
[----:B------:R-:W-:-:S04]  /*c730*/  LOP3.LUT R0, R2, 0xff, RZ, 0xc0, !PT ;  /* 0x000000ff02007812 */ /* 0x000fc800078ec0ff */
[----:B------:R-:W-:Y:S01]  /*c740*/  ISETP.GE.U32.AND P0, PT, R191, R0, PT ;  /* 0x00000000bf00720c */ /* 0x000fe20003f06070 */
[----:B------:R-:W-:Y:S01]  /*c750*/  IMAD.MOV.U32 R230, RZ, RZ, R227 ;  /* 0x000000ffffe67224 */ /* 0x000fe200078e00e3 */
[----:B------:R-:W-:Y:S01]  /*c760*/  PRMT R28, R29, 0x7632, R28 ;  /* 0x000076321d1c7816 */ /* 0x000fe2000000001c */
[----:B------:R-:W-:Y:S01]  /*c770*/  IMAD.MOV.U32 R227, RZ, RZ, R203 ;  /* 0x000000ffffe37224 */ /* 0x000fe200078e00cb */
[----:B------:R-:W-:Y:S01]  /*c780*/  LOP3.LUT R10, R15, R239, R22, 0x96, !PT ;  /* 0x000000ef0f0a7212 */ /* 0x000fe200078e9616 */
[----:B------:R-:W-:Y:S01]  /*c790*/  IMAD.MOV.U32 R203, RZ, RZ, R192 ;  /* 0x000000ffffcb7224 */ /* 0x000fe200078e00c0 */
[----:B------:R-:W-:-:S03]  /*c7a0*/  PRMT R192, R29, 0x5410, R28 ;  /* 0x000054101dc07816 */ /* 0x000fc6000000001c */
[----:B------:R-:W-:Y:S01]  /*c7b0*/  IMAD.WIDE.U32 R10, R10, -0x2daee0ad, RZ ;  /* 0xd2511f530a0a7825 */ /* 0x000fe200078e00ff */
[C---:B------:R-:W-:Y:S02]  /*c7c0*/  PRMT R27, R26.reuse, 0x7610, R27 ;  /* 0x000076101a1b7816 */ /* 0x040fe4000000001b */
[----:B------:R-:W-:Y:S01]  /*c7d0*/  PRMT R26, R26, 0x7632, R26 ;  /* 0x000076321a1a7816 */ /* 0x000fe2000000001a */
[----:B--2---:R-:W-:-:S05]  /*c7e0*/  @!P0 HFMA2.BF16_V2 R6, -RZ.H0_H0, RZ.H0_H0, -R29.H0_H0 ;  /* 0x200000ffff068231 */ /* 0x004fca000034091d */
[----:B------:R-:W-:Y:S02]  /*c7f0*/  PRMT R0, R6, 0x7610, R0 ;  /* 0x0000761006007816 */ /* 0x000fe40000000000 */
[----:B------:R-:W-:-:S05]  /*c800*/  LOP3.LUT R6, R23, R240, R46, 0x96, !PT ;  /* 0x000000f017067212 */ /* 0x000fca00078e962e */
[----:B------:R-:W-:Y:S01]  /*c810*/  IMAD.WIDE.U32 R6, R6, -0x2daee0ad, RZ ;  /* 0xd2511f5306067825 */ /* 0x000fe200078e00ff */
[----:B------:R-:W-:Y:S02]  /*c820*/  @!P0 PRMT R29, R0, 0x5410, RZ ;  /* 0x00005410001d8816 */ /* 0x000fe400000000ff */
[----:B------:R-:W-:Y:S02]  /*c830*/  LOP3.LUT R0, R2, 0xffff, RZ, 0xc0, !PT ;  /* 0x0000ffff02007812 */ /* 0x000fe400078ec0ff */
[----:B------:R-:W-:Y:S02]  /*c840*/  LOP3.LUT R8, R7, R241, R18, 0x96, !PT ;  /* 0x000000f107087212 */ /* 0x000fe400078e9612 */
[----:B------:R-:W-:-:S03]  /*c850*/  SHF.R.U32.HI R0, RZ, 0x8, R0 ;  /* 0x00000008ff007819 */ /* 0x000fc60000011600 */
[----:B------:R-:W-:Y:S01]  /*c860*/  IMAD.WIDE.U32 R8, R8, -0x326172a9, RZ ;  /* 0xcd9e8d5708087825 */ /* 0x000fe200078e00ff */
[----:B------:R-:W-:Y:S02]  /*c870*/  LOP3.LUT R11, R11, R242, R6, 0x96, !PT ;  /* 0x000000f20b0b7212 */ /* 0x000fe400078e9606 */
[----:B------:R-:W-:Y:S02]  /*c880*/  LOP3.LUT R0, R0, 0xffff, RZ, 0xc0, !PT ;  /* 0x0000ffff00007812 */ /* 0x000fe400078ec0ff */
[----:B------:R-:W-:Y:S02]  /*c890*/  LOP3.LUT R6, R9, R233, R14, 0x96, !PT ;  /* 0x000000e909067212 */ /* 0x000fe400078e960e */
[----:B------:R-:W-:-:S03]  /*c8a0*/  ISETP.GE.U32.AND P0, PT, R191, R0, PT ;  /* 0x00000000bf00720c */ /* 0x000fc60003f06070 */
[----:B------:R-:W-:-:S05]  /*c8b0*/  IMAD.WIDE.U32 R6, R6, -0x2daee0ad, RZ ;  /* 0xd2511f5306067825 */ /* 0x000fca00078e00ff */
[----:B------:R-:W-:Y:S01]  /*c8c0*/  LOP3.LUT R7, R7, R251, R10, 0x96, !PT ;  /* 0x000000fb07077212 */ /* 0x000fe200078e960a */
[----:B------:R-:W-:-:S04]  /*c8d0*/  IMAD.WIDE.U32 R10, R11, -0x326172a9, RZ ;  /* 0xcd9e8d570b0a7825 */ /* 0x000fc800078e00ff */
[----:B---3--:R-:W-:Y:S01]  /*c8e0*/  @!P0 HFMA2.BF16_V2 R5, -RZ.H0_H0, RZ.H0_H0, -R28.H0_H0 ;  /* 0x200000ffff058231 */ /* 0x008fe2000034091c */
[----:B------:R-:W-:-:S04]  /*c8f0*/  LOP3.LUT R8, R11, R249, R8, 0x96, !PT ;  /* 0x000000f90b087212 */ /* 0x000fc800078e9608 */
[----:B------:R-:W-:Y:S01]  /*c900*/  PRMT R0, R5, 0x7610, R0 ;  /* 0x0000761005007816 */ /* 0x000fe20000000000 */
[----:B------:R-:W-:-:S03]  /*c910*/  IMAD.WIDE.U32 R8, R8, -0x2daee0ad, RZ ;  /* 0xd2511f5308087825 */ /* 0x000fc600078e00ff */
[----:B------:R-:W-:Y:S02]  /*c920*/  @!P0 PRMT R28, R0, 0x5410, RZ ;  /* 0x00005410001c8816 */ /* 0x000fe400000000ff */
[----:B------:R-:W-:Y:S02]  /*c930*/  LOP3.LUT R3, R9, R243, R6, 0x96, !PT ;  /* 0x000000f309037212 */ /* 0x000fe400078e9606 */
[--C-:B------:R-:W-:Y:S01]  /*c940*/  SHF.R.U32.HI R0, RZ, 0x10, R2.reuse ;  /* 0x00000010ff007819 */ /* 0x100fe20000011602 */
[----:B------:R-:W-:Y:S01]  /*c950*/  IMAD.WIDE.U32 R6, R7, -0x326172a9, RZ ;  /* 0xcd9e8d5707067825 */ /* 0x000fe200078e00ff */
[----:B------:R-:W-:Y:S02]  /*c960*/  SHF.R.U32.HI R5, RZ, 0x18, R2 ;  /* 0x00000018ff057819 */ /* 0x000fe40000011602 */
[----:B------:R-:W-:Y:S01]  /*c970*/  LOP3.LUT R0, R0, 0xff, RZ, 0xc0, !PT ;  /* 0x000000ff00007812 */ /* 0x000fe200078ec0ff */
[----:B------:R-:W-:-:S03]  /*c980*/  IMAD.WIDE.U32 R2, R3, -0x326172a9, RZ ;  /* 0xcd9e8d5703027825 */ /* 0x000fc600078e00ff */
[----:B------:R-:W-:Y:S02]  /*c990*/  ISETP.GE.U32.AND P2, PT, R191, R0, PT ;  /* 0x00000000bf00720c */ /* 0x000fe40003f46070 */
[----:B------:R-:W-:Y:S02]  /*c9a0*/  LOP3.LUT R0, R3, R177, R6, 0x96, !PT ;  /* 0x000000b103007212 */ /* 0x000fe400078e9606 */
[----:B------:R-:W-:Y:S02]  /*c9b0*/  ISETP.GE.U32.AND P1, PT, R191, R5, PT ;  /* 0x00000005bf00720c */ /* 0x000fe40003f26070 */
[----:B------:R-:W-:-:S04]  /*c9c0*/  LOP3.LUT R5, R0, 0xff, RZ, 0xc0, !PT ;  /* 0x000000ff00057812 */ /* 0x000fc800078ec0ff */
[----:B------:R-:W-:-:S13]  /*c9d0*/  ISETP.GE.U32.AND P0, PT, R191, R5, PT ;  /* 0x00000005bf00720c */ /* 0x000fda0003f06070 */
[----:B------:R-:W-:-:S05]  /*c9e0*/  @!P0 HFMA2.BF16_V2 R229, -RZ.H0_H0, RZ.H0_H0, -R25.H0_H0 ;  /* 0x200000ffffe58231 */ /* 0x000fca0000340919 */
[----:B------:R-:W-:Y:S01]  /*c9f0*/  PRMT R5, R229, 0x7610, R5 ;  /* 0x00007610e5057816 */ /* 0x000fe20000000005 */
[----:B------:R-:W-:Y:S02]  /*ca00*/  IMAD.MOV.U32 R229, RZ, RZ, R244 ;  /* 0x000000ffffe57224 */ /* 0x000fe400078e00f4 */
[----:B------:R-:W-:Y:S02]  /*ca10*/  IMAD.MOV.U32 R244, RZ, RZ, R236 ;  /* 0x000000fffff47224 */ /* 0x000fe400078e00ec */
[----:B------:R-:W-:Y:S02]  /*ca20*/  IMAD.MOV.U32 R236, RZ, RZ, R231 ;  /* 0x000000ffffec7224 */ /* 0x000fe400078e00e7 */
[----:B------:R-:W-:Y:S02]  /*ca30*/  IMAD.MOV.U32 R231, RZ, RZ, R224 ;  /* 0x000000ffffe77224 */ /* 0x000fe400078e00e0 */
[----:B------:R-:W-:Y:S01]  /*ca40*/  IMAD.MOV.U32 R224, RZ, RZ, R200 ;  /* 0x000000ffffe07224 */ /* 0x000fe200078e00c8 */
[----:B------:R-:W-:-:S02]  /*ca50*/  PRMT R200, R25, 0x5410, R24 ;  /* 0x0000541019c87816 */ /* 0x000fc40000000018 */
[----:B------:R-:W-:Y:S02]  /*ca60*/  @!P0 PRMT R25, R5, 0x5410, RZ ;  /* 0x0000541005198816 */ /* 0x000fe400000000ff */
[----:B------:R-:W-:-:S04]  /*ca70*/  LOP3.LUT R5, R0, 0xffff, RZ, 0xc0, !PT ;  /* 0x0000ffff00057812 */ /* 0x000fc800078ec0ff */
[----:B------:R-:W-:-:S04]  /*ca80*/  SHF.R.U32.HI R5, RZ, 0x8, R5 ;  /* 0x00000008ff057819 */ /* 0x000fc80000011605 */
[----:B------:R-:W-:-:S04]  /*ca90*/  LOP3.LUT R5, R5, 0xffff, RZ, 0xc0, !PT ;  /* 0x0000ffff05057812 */ /* 0x000fc800078ec0ff */
[----:B------:R-:W-:Y:S01]  /*caa0*/  ISETP.GE.U32.AND P0, PT, R191, R5, PT ;  /* 0x00000005bf00720c */ /* 0x000fe20003f06070 */
[----:B------:R-:W-:Y:S02]  /*cab0*/  @!P1 HFMA2.BF16_V2 R232, -RZ.H0_H0, RZ.H0_H0, -R26.H0_H0 ;  /* 0x200000ffffe89231 */ /* 0x000fe4000034091a */
[----:B----4-:R-:W-:-:S03]  /*cac0*/  @!P2 HFMA2.BF16_V2 R189, -RZ.H0_H0, RZ.H0_H0, -R27.H0_H0 ;  /* 0x200000ffffbda231 */ /* 0x010fc6000034091b */
[----:B------:R-:W-:Y:S02]  /*cad0*/  PRMT R46, R232, 0x7610, R46 ;  /* 0x00007610e82e7816 */ /* 0x000fe4000000002e */
[----:B------:R-:W-:Y:S02]  /*cae0*/  PRMT R47, R189, 0x7610, R47 ;  /* 0x00007610bd2f7816 */ /* 0x000fe4000000002f */
[----:B------:R-:W-:-:S03]  /*caf0*/  PRMT R189, R27, 0x5410, R26 ;  /* 0x000054101bbd7816 */ /* 0x000fc6000000001a */
[----:B------:R-:W-:Y:S01]  /*cb00*/  @!P0 HFMA2.BF16_V2 R44, -RZ.H0_H0, RZ.H0_H0, -R24.H0_H0 ;  /* 0x200000ffff2c8231 */ /* 0x000fe20000340918 */
[----:B------:R-:W-:Y:S02]  /*cb10*/  @!P1 PRMT R26, R46, 0x5410, RZ ;  /* 0x000054102e1a9816 */ /* 0x000fe400000000ff */
[----:B------:R1:W2:Y:S02]  /*cb20*/  LDL.LU.S16 R46, [R1+0x11c] ;  /* 0x00011c00012e7983 */ /* 0x0002a40000300600 */
[----:B------:R-:W-:Y:S02]  /*cb30*/  PRMT R5, R44, 0x7610, R5 ;  /* 0x000076102c057816 */ /* 0x000fe40000000005 */
[----:B------:R1:W3:Y:S02]  /*cb40*/  LDL.LU.S16 R44, [R1+0x120] ;  /* 0x00012000012c7983 */ /* 0x0002e40000300600 */
[----:B------:R-:W-:Y:S02]  /*cb50*/  @!P0 PRMT R24, R5, 0x5410, RZ ;  /* 0x0000541005188816 */ /* 0x000fe400000000ff */
[----:B------:R-:W-:-:S02]  /*cb60*/  SHF.R.U32.HI R5, RZ, 0x10, R0 ;  /* 0x00000010ff057819 */ /* 0x000fc40000011600 */
[----:B------:R-:W-:-:S04]  /*cb70*/  SHF.R.U32.HI R0, RZ, 0x18, R0 ;  /* 0x00000018ff007819 */ /* 0x000fc80000011600 */
[----:B------:R-:W-:Y:S02]  /*cb80*/  ISETP.GE.U32.AND P0, PT, R191, R0, PT ;  /* 0x00000000bf00720c */ /* 0x000fe40003f06070 */
[----:B------:R-:W-:Y:S02]  /*cb90*/  PRMT R22, R20, 0x7632, R22 ;  /* 0x0000763214167816 */ /* 0x000fe40000000016 */
[----:B------:R-:W-:-:S04]  /*cba0*/  LOP3.LUT R5, R5, 0xff, RZ, 0xc0, !PT ;  /* 0x000000ff05057812 */ /* 0x000fc800078ec0ff */
[----:B------:R-:W-:Y:S02]  /*cbb0*/  ISETP.GE.U32.AND P1, PT, R191, R5, PT ;  /* 0x00000005bf00720c */ /* 0x000fe40003f26070 */
[----:B------:R-:W-:Y:S01]  /*cbc0*/  PRMT R23, R20, 0x7610, R23 ;  /* 0x0000761014177816 */ /* 0x000fe20000000017 */
[----:B------:R-:W-:Y:S02]  /*cbd0*/  IMAD.MOV.U32 R232, RZ, RZ, R244 ;  /* 0x000000ffffe87224 */ /* 0x000fe400078e00f4 */
[----:B------:R-:W-:Y:S02]  /*cbe0*/  IMAD.MOV.U32 R244, RZ, RZ, R236 ;  /* 0x000000fffff47224 */ /* 0x000fe400078e00ec */
[----:B------:R-:W-:Y:S02]  /*cbf0*/  IMAD.MOV.U32 R236, RZ, RZ, R231 ;  /* 0x000000ffffec7224 */ /* 0x000fe400078e00e7 */
[----:B------:R-:W-:Y:S02]  /*cc00*/  IMAD.MOV.U32 R231, RZ, RZ, R208 ;  /* 0x000000ffffe77224 */ /* 0x000fe400078e00d0 */
        /* <DEDUP_REMOVED lines=11> */
[----:B------:R-:W-:Y:S01]  /*ccc0*/  ISETP.GE.U32.AND P0, PT, R191, R0, PT ;  /* 0x00000000bf00720c */ /* 0x000fe20003f06070 */
[----:B------:R-:W-:Y:S01]  /*ccd0*/  IMAD.MOV.U32 R234, RZ, RZ, R244 ;  /* 0x000000ffffea7224 */ /* 0x000fe200078e00f4 */
[C---:B------:R-:W-:Y:S01]  /*cce0*/  PRMT R20, R21.reuse, 0x7632, R20 ;  /* 0x0000763215147816 */ /* 0x040fe20000000014 */
[----:B------:R-:W-:Y:S02]  /*ccf0*/  IMAD.MOV.U32 R244, RZ, RZ, R236 ;  /* 0x000000fffff47224 */ /* 0x000fe400078e00ec */
[----:B------:R-:W-:Y:S02]  /*cd00*/  IMAD.MOV.U32 R236, RZ, RZ, R231 ;  /* 0x000000ffffec7224 */ /* 0x000fe400078e00e7 */
[----:B------:R-:W-:Y:S02]  /*cd10*/  IMAD.MOV.U32 R231, RZ, RZ, R209 ;  /* 0x000000ffffe77224 */ /* 0x000fe400078e00d1 */
[----:B------:R-:W-:Y:S01]  /*cd20*/  IMAD.MOV.U32 R209, RZ, RZ, R198 ;  /* 0x000000ffffd17224 */ /* 0x000fe200078e00c6 */
[----:B------:R-:W-:-:S03]  /*cd30*/  PRMT R198, R21, 0x5410, R20 ;  /* 0x0000541015c67816 */ /* 0x000fc60000000014 */
        /* <DEDUP_REMOVED lines=10> */
[----:B------:R1:W2:Y:S02]  /*cde0*/  LDL.LU.S16 R5, [R1+0x130] ;  /* 0x0001300001057983 */ /* 0x0002a40000300600 */
[----:B------:R-:W-:Y:S02]  /*cdf0*/  @!P0 PRMT R20, R0, 0x5410, RZ ;  /* 0x0000541000148816 */ /* 0x000fe400000000ff */
[----:B------:R-:W-:-:S04]  /*ce00*/  SHF.R.U32.HI R0, RZ, 0x10, R2 ;  /* 0x00000010ff007819 */ /* 0x000fc80000011602 */
[----:B------:R-:W-:-:S04]  /*ce10*/  LOP3.LUT R0, R0, 0xff, RZ, 0xc0, !PT ;  /* 0x000000ff00007812 */ /* 0x000fc800078ec0ff */
[----:B------:R-:W-:Y:S02]  /*ce20*/  ISETP.GE.U32.AND P1, PT, R191, R0, PT ;  /* 0x00000000bf00720c */ /* 0x000fe40003f26070 */
[----:B------:R-:W-:-:S04]  /*ce30*/  SHF.R.U32.HI R2, RZ, 0x18, R2 ;  /* 0x00000018ff027819 */ /* 0x000fc80000011602 */
[----:B------:R-:W-:Y:S02]  /*ce40*/  ISETP.GE.U32.AND P0, PT, R191, R2, PT ;  /* 0x00000002bf00720c */ /* 0x000fe40003f06070 */
[----:B------:R-:W-:Y:S01]  /*ce50*/  PRMT R18, R19, 0x7632, R18 ;  /* 0x0000763213127816 */ /* 0x000fe20000000012 */
[----:B------:R-:W-:Y:S01]  /*ce60*/  IMAD.MOV.U32 R235, RZ, RZ, R244 ;  /* 0x000000ffffeb7224 */ /* 0x000fe200078e00f4 */
[----:B------:R-:W-:Y:S01]  /*ce70*/  LOP3.LUT R10, R7, R245, R10, 0x96, !PT ;  /* 0x000000f5070a7212 */ /* 0x000fe200078e960a */
[----:B------:R-:W-:Y:S01]  /*ce80*/  IMAD.MOV.U32 R244, RZ, RZ, R197 ;  /* 0x000000fffff47224 */ /* 0x000fe200078e00c5 */
[----:B------:R-:W-:Y:S01]  /*ce90*/  PRMT R197, R19, 0x5410, R18 ;  /* 0x0000541013c57816 */ /* 0x000fe20000000012 */
[----:B---3--:R-:W-:-:S05]  /*cea0*/  @!P1 HFMA2.BF16_V2 R44, -RZ.H0_H0, RZ.H0_H0, -R19.H0_H0 ;  /* 0x200000ffff2c9231 */ /* 0x008fca0000340913 */
[----:B------:R-:W-:Y:S02]  /*ceb0*/  PRMT R2, R44, 0x7610, R2 ;  /* 0x000076102c027816 */ /* 0x000fe40000000002 */
[----:B------:R1:W3:Y:S02]  /*cec0*/  LDL.LU.S16 R44, [R1+0x134] ;  /* 0x00013400012c7983 */ /* 0x0002e40000300600 */
[----:B------:R-:W-:Y:S01]  /*ced0*/  @!P1 PRMT R19, R2, 0x5410, RZ ;  /* 0x0000541002139816 */ /* 0x000fe200000000ff */
[----:B------:R-:W-:Y:S01]  /*cee0*/  IMAD.WIDE.U32 R2, R10, -0x2daee0ad, RZ ;  /* 0xd2511f530a027825 */ /* 0x000fe200078e00ff */
[----:B--2---:R-:W-:-:S05]  /*cef0*/  @!P0 HFMA2.BF16_V2 R5, -RZ.H0_H0, RZ.H0_H0, -R18.H0_H0 ;  /* 0x200000ffff058231 */ /* 0x004fca0000340912 */
[----:B------:R-:W-:-:S04]  /*cf00*/  PRMT R0, R5, 0x7610, R0 ;  /* 0x0000761005007816 */ /* 0x000fc80000000000 */
[----:B------:R-:W-:Y:S02]  /*cf10*/  @!P0 PRMT R18, R0, 0x5410, RZ ;  /* 0x0000541000128816 */ /* 0x000fe400000000ff */
[----:B------:R-:W-:Y:S02]  /*cf20*/  LOP3.LUT R0, R3, R173, R8, 0x96, !PT ;  /* 0x000000ad03007212 */ /* 0x000fe400078e9608 */
[----:B------:R1:W2:Y:S02]  /*cf30*/  LDL.LU.S16 R8, [R1+0x138] ;  /* 0x0001380001087983 */ /* 0x0002a40000300600 */
[----:B------:R-:W-:Y:S01]  /*cf40*/  LOP3.LUT R5, R0, 0xff, RZ, 0xc0, !PT ;  /* 0x000000ff00057812 */ /* 0x000fe200078ec0ff */
[----:B------:R-:W-:Y:S01]  /*cf50*/  IMAD.MOV.U32 R237, RZ, RZ, R235 ;  /* 0x000000ffffed7224 */ /* 0x000fe200078e00eb */
[----:B------:R-:W-:Y:S01]  /*cf60*/  PRMT R16, R17, 0x7632, R16 ;  /* 0x0000763211107816 */ /* 0x000fe20000000010 */
[----:B------:R-:W4:Y:S01]  /*cf70*/  LDL R252, [R1+0x2d4] ;  /* 0x0002d40001fc7983 */ /* 0x000f220000100800 */
[----:B------:R-:W-:Y:S01]  /*cf80*/  ISETP.GE.U32.AND P0, PT, R191, R5, PT ;  /* 0x00000005bf00720c */ /* 0x000fe20003f06070 */
[----:B------:R-:W-:-:S02]  /*cf90*/  IMAD.MOV.U32 R235, RZ, RZ, R234 ;  /* 0x000000ffffeb7224 */ /* 0x000fc400078e00ea */
[----:B------:R-:W-:Y:S02]  /*cfa0*/  IMAD.MOV.U32 R234, RZ, RZ, R208 ;  /* 0x000000ffffea7224 */ /* 0x000fe400078e00d0 */
[----:B------:R-:W-:Y:S01]  /*cfb0*/  IMAD.MOV.U32 R208, RZ, RZ, R203 ;  /* 0x000000ffffd07224 */ /* 0x000fe200078e00cb */
        /* <DEDUP_REMOVED lines=13> */
[----:B------:R-:W-:-:S04]  /*d090*/  LOP3.LUT R5, R2, 0xff, RZ, 0xc0, !PT ;  /* 0x000000ff02057812 */ /* 0x000fc800078ec0ff */
[----:B------:R-:W-:Y:S02]  /*d0a0*/  ISETP.GE.U32.AND P0, PT, R191, R5, PT ;  /* 0x00000005bf00720c */ /* 0x000fe40003f06070 */
[C---:B------:R-:W-:Y:S02]  /*d0b0*/  PRMT R15, R43.reuse, 0x7610, R15 ;  /* 0x000076102b0f7816 */ /* 0x040fe4000000000f */
[----:B------:R-:W-:Y:S01]  /*d0c0*/  LOP3.LUT R3, R2, 0xffff, RZ, 0xc0, !PT ;  /* 0x0000ffff02037812 */ /* 0x000fe200078ec0ff */
[----:B------:R-:W-:Y:S01]  /*d0d0*/  IMAD.MOV.U32 R238, RZ, RZ, R235 ;  /* 0x000000ffffee7224 */ /* 0x000fe200078e00eb */
[----:B------:R-:W-:Y:S02]  /*d0e0*/  PRMT R14, R43, 0x7632, R14 ;  /* 0x000076322b0e7816 */ /* 0x000fe4000000000e */
[----:B------:R-:W-:Y:S01]  /*d0f0*/  SHF.R.U32.HI R3, RZ, 0x8, R3 ;  /* 0x00000008ff037819 */ /* 0x000fe20000011603 */
[----:B------:R-:W-:Y:S02]  /*d100*/  IMAD.MOV.U32 R235, RZ, RZ, R234 ;  /* 0x000000ffffeb7224 */ /* 0x000fe400078e00ea */
[----:B------:R-:W-:Y:S01]  /*d110*/  IMAD.MOV.U32 R234, RZ, RZ, R208 ;  /* 0x000000ffffea7224 */ /* 0x000fe200078e00d0 */
[----:B------:R-:W-:Y:S01]  /*d120*/  LOP3.LUT R3, R3, 0xffff, RZ, 0xc0, !PT ;  /* 0x0000ffff03037812 */ /* 0x000fe200078ec0ff */
[----:B------:R-:W-:-:S02]  /*d130*/  IMAD.MOV.U32 R208, RZ, RZ, R209 ;  /* 0x000000ffffd07224 */ /* 0x000fc400078e00d1 */
[----:B------:R-:W-:Y:S01]  /*d140*/  IMAD.MOV.U32 R209, RZ, RZ, R202 ;  /* 0x000000ffffd17224 */ /* 0x000fe200078e00ca */
[----:B------:R-:W-:Y:S01]  /*d150*/  PRMT R202, R15, 0x5410, R14 ;  /* 0x000054100fca7816 */ /* 0x000fe2000000000e */
[----:B------:R-:W-:Y:S02]  /*d160*/  IMAD.MOV.U32 R248, RZ, RZ, R238 ;  /* 0x000000fffff87224 */ /* 0x000fe400078e00ee */
[----:B------:R-:W-:Y:S02]  /*d170*/  IMAD.MOV.U32 R238, RZ, RZ, R234 ;  /* 0x000000ffffee7224 */ /* 0x000fe400078e00ea */
[----:B------:R-:W-:Y:S01]  /*d180*/  IMAD.MOV.U32 R234, RZ, RZ, R45 ;  /* 0x000000ffffea7224 */ /* 0x000fe200078e002d */
[----:B---3--:R-:W-:-:S05]  /*d190*/  @!P0 HFMA2.BF16_V2 R44, -RZ.H0_H0, RZ.H0_H0, -R15.H0_H0 ;  /* 0x200000ffff2c8231 */ /* 0x008fca000034090f */
[----:B------:R-:W-:Y:S02]  /*d1a0*/  PRMT R9, R44, 0x7610, R9 ;  /* 0x000076102c097816 */ /* 0x000fe40000000009 */
[----:B------:R1:W3:Y:S02]  /*d1b0*/  LDL.LU.S16 R44, [R1+0x154] ;  /* 0x00015400012c7983 */ /* 0x0002e40000300600 */
[----:B------:R-:W-:Y:S02]  /*d1c0*/  @!P0 PRMT R15, R9, 0x5410, RZ ;  /* 0x00005410090f8816 */ /* 0x000fe400000000ff */
[----:B------:R-:W-:Y:S01]  /*d1d0*/  ISETP.GE.U32.AND P0, PT, R191, R3, PT ;  /* 0x00000003bf00720c */ /* 0x000fe20003f06070 */
[----:B------:R1:W3:-:S12]  /*d1e0*/  LDL.LU.S16 R43, [R1+0x158] ;  /* 0x00015800012b7983 */ /* 0x0002d80000300600 */
[----:B--2---:R-:W-:-:S05]  /*d1f0*/  @!P0 HFMA2.BF16_V2 R8, -RZ.H0_H0, RZ.H0_H0, -R14.H0_H0 ;  /* 0x200000ffff088231 */ /* 0x004fca000034090e */
[----:B------:R-:W-:-:S04]  /*d200*/  PRMT R7, R8, 0x7610, R7 ;  /* 0x0000761008077816 */ /* 0x000fc80000000007 */
[----:B------:R-:W-:Y:S02]  /*d210*/  @!P0 PRMT R14, R7, 0x5410, RZ ;  /* 0x00005410070e8816 */ /* 0x000fe400000000ff */
[----:B------:R-:W2:Y:S04]  /*d220*/  LDL R7, [R1+0x168] ;  /* 0x0001680001077983 */ /* 0x000ea80000100800 */
[----:B------:R-:W2:Y:S04]  /*d230*/  LDL.LU.64 R8, [R1+0x1c8] ;  /* 0x0001c80001087983 */ /* 0x000ea80000300a00 */
[----:B------:R-:W2:Y:S01]  /*d240*/  LDL R45, [R1+0x164] ;  /* 0x00016400012d7983 */ /* 0x000ea20000100800 */
        /* <DEDUP_REMOVED lines=8> */
[----:B------:R-:W-:Y:S01]  /*d2d0*/  IMAD.MOV.U32 R235, RZ, RZ, R201 ;  /* 0x000000ffffeb7224 */ /* 0x000fe200078e00c9 */
[----:B------:R-:W-:Y:S02]  /*d2e0*/  PRMT R201, R11, 0x5410, R10 ;  /* 0x000054100bc97816 */ /* 0x000fe4000000000a */
[----:B------:R-:W-:Y:S01]  /*d2f0*/  @!P2 PRMT R27, R47, 0x5410, RZ ;  /* 0x000054102f1ba816 */ /* 0x000fe200000000ff */
[----:B---3--:R-:W-:-:S05]  /*d300*/  @!P0 HFMA2.BF16_V2 R43, -RZ.H0_H0, RZ.H0_H0, -R10.H0_H0 ;  /* 0x200000ffff2b8231 */ /* 0x008fca000034090a */
[----:B------:R-:W-:-:S04]  /*d310*/  PRMT R2, R43, 0x7610, R2 ;  /* 0x000076102b027816 */ /* 0x000fc80000000002 */
[----:B------:R-:W-:Y:S01]  /*d320*/  @!P0 PRMT R10, R2, 0x5410, RZ ;  /* 0x00005410020a8816 */ /* 0x000fe200000000ff */
[----:B------:R-:W-:Y:S01]  /*d330*/  @!P1 HFMA2.BF16_V2 R44, -RZ.H0_H0, RZ.H0_H0, -R11.H0_H0 ;  /* 0x200000ffff2c9231 */ /* 0x000fe2000034090b */
[----:B----4-:R-:W-:-:S04]  /*d340*/  IMAD.SHL.U32 R2, R252, 0x8, RZ ;  /* 0x00000008fc027824 */ /* 0x010fc800078e00ff */
[----:B------:R-:W-:Y:S01]  /*d350*/  PRMT R3, R44, 0x7610, R3 ;  /* 0x000076102c037816 */ /* 0x000fe20000000003 */
[----:B------:R3:W-:Y:S03]  /*d360*/  STL [R1+0x1b0], R2 ;  /* 0x0001b00201007387 */ /* 0x0007e60000100800 */
[----:B------:R-:W-:Y:S01]  /*d370*/  @!P1 PRMT R11, R3, 0x5410, RZ ;  /* 0x00005410030b9816 */ /* 0x000fe200000000ff */
[----:B------:R-:W-:-:S05]  /*d380*/  IMAD R3, R252, 0x48, RZ ;  /* 0x00000048fc037824 */ /* 0x000fca00078e02ff */
[----:B------:R-:W-:Y:S01]  /*d390*/  STL [R1+0x21c], R3 ;  /* 0x00021c0301007387 */ /* 0x000fe20000100800 */
[----:B--2---:R-:W-:-:S04]  /*d3a0*/  LEA R46, P0, R45, R8, 0x1 ;  /* 0x000000082d2e7211 */ /* 0x004fc800078008ff */
[----:B------:R-:W-:-:S05]  /*d3b0*/  LEA.HI.X R47, R45, R9, R7, 0x1, P0 ;  /* 0x000000092d2f7211 */ /* 0x000fca00000f0c07 */
[----:B------:R-:W-:-:S04]  /*d3c0*/  IMAD.WIDE R44, R2, 0x2, R46 ;  /* 0x00000002022c7825 */ /* 0x000fc800078e022e */
[----:B---3--:R-:W-:Y:S01]  /*d3d0*/  IMAD.SHL.U32 R2, R252, 0x40, RZ ;  /* 0x00000040fc027824 */ /* 0x008fe200078e00ff */
[----:B------:R-:W-:Y:S03]  /*d3e0*/  ST.E.U16 [R46.64], R157 ;  /* 0x0000009d2e007985 */ /* 0x000fe6000c10150a */
[--C-:B------:R-:W-:Y:S01]  /*d3f0*/  IMAD.WIDE R42, R2, 0x2, R46.reuse ;  /* 0x00000002022a7825 */ /* 0x100fe200078e022e */
[----:B------:R-:W-:Y:S04]  /*d400*/  ST.E.U16 [R46.64+0x2], R156 ;  /* 0x0000029c2e007985 */ /* 0x000fe8000c10150a */
[----:B------:R-:W-:Y:S04]  /*d410*/  ST.E.U16 [R44.64], R154 ;  /* 0x0000009a2c007985 */ /* 0x000fe8000c10150a */
[----:B------:R-:W-:Y:S04]  /*d420*/  ST.E.U16 [R44.64+0x2], R155 ;  /* 0x0000029b2c007985 */ /* 0x000fe8000c10150a */
[----:B------:R-:W-:Y:S04]  /*d430*/  ST.E.U16 [R42.64], R41 ;  /* 0x000000292a007985 */ /* 0x000fe8000c10150a */
[----:B------:R2:W-:Y:S02]  /*d440*/  ST.E.U16 [R42.64+0x2], R40 ;  /* 0x000002282a007985 */ /* 0x0005e4000c10150a */
[----:B--2---:R-:W-:-:S02]  /*d450*/  IMAD.WIDE R40, R3, 0x2, R46 ;  /* 0x0000000203287825 */ /* 0x004fc400078e022e */
[----:B------:R1:W2:Y:S04]  /*d460*/  LDL.LU.S16 R3, [R1+0x168] ;  /* 0x0001680001037983 */ /* 0x0002a80000300600 */
[----:B------:R1:W3:Y:S01]  /*d470*/  LDL.LU.S16 R7, [R1+0x164] ;  /* 0x0001640001077983 */ /* 0x0002e20000300600 */
[--C-:B------:R-:W-:Y:S02]  /*d480*/  SHF.R.U32.HI R2, RZ, 0x10, R0.reuse ;  /* 0x00000010ff027819 */ /* 0x100fe40000011600 */
[----:B------:R-:W-:-:S04]  /*d490*/  SHF.R.U32.HI R0, RZ, 0x18, R0 ;  /* 0x00000018ff007819 */ /* 0x000fc80000011600 */
[C---:B------:R-:W-:Y:S02]  /*d4a0*/  ISETP.GE.U32.AND P0, PT, R191.reuse, R0, PT ;  /* 0x00000000bf00720c */ /* 0x040fe40003f06070 */
[----:B------:R-:W-:Y:S02]  /*d4b0*/  LOP3.LUT R2, R2, 0xff, RZ, 0xc0, !PT ;  /* 0x000000ff02027812 */ /* 0x000fe400078ec0ff */
[C---:B------:R-:W-:Y:S02]  /*d4c0*/  PRMT R0, R76.reuse, 0x7632, R0 ;  /* 0x000076324c007816 */ /* 0x040fe40000000000 */
[----:B------:R-:W-:Y:S01]  /*d4d0*/  ISETP.GE.U32.AND P1, PT, R191, R2, PT ;  /* 0x00000002bf00720c */ /* 0x000fe20003f26070 */
[----:B------:R-:W-:Y:S01]  /*d4e0*/  IMAD.WIDE.U32 R154, R61, -0x326172a9, RZ ;  /* 0xcd9e8d573d9a7825 */ /* 0x000fe200078e00ff */
[----:B------:R-:W-:Y:S01]  /*d4f0*/  PRMT R5, R76, 0x7610, R5 ;  /* 0x000076104c057816 */ /* 0x000fe20000000005 */
[----:B------:R-:W-:Y:S04]  /*d500*/  ST.E.U16 [R40.64], R75 ;  /* 0x0000004b28007985 */ /* 0x000fe8000c10150a */
[----:B------:R-:W-:Y:S04]  /*d510*/  ST.E.U16 [R40.64+0x2], R74 ;  /* 0x0000024a28007985 */ /* 0x000fe8000c10150a */
[----:B------:R4:W-:Y:S04]  /*d520*/  ST.E.U16 [R46.64+0x10], R152 ;  /* 0x000010982e007985 */ /* 0x0009e8000c10150a */
[----:B------:R-:W-:Y:S04]  /*d530*/  ST.E.U16 [R46.64+0x12], R153 ;  /* 0x000012992e007985 */ /* 0x000fe8000c10150a */
[----:B------:R-:W-:Y:S04]  /*d540*/  ST.E.U16 [R44.64+0x10], R150 ;  /* 0x000010962c007985 */ /* 0x000fe8000c10150a */
[----:B------:R-:W-:Y:S04]  /*d550*/  ST.E.U16 [R44.64+0x12], R151 ;  /* 0x000012972c007985 */ /* 0x000fe8000c10150a */
[----:B------:R-:W-:Y:S04]  /*d560*/  ST.E.U16 [R42.64+0x10], R73 ;  /* 0x000010492a007985 */ /* 0x000fe8000c10150a */
[----:B------:R-:W-:Y:S01]  /*d570*/  ST.E.U16 [R42.64+0x12], R72 ;  /* 0x000012482a007985 */ /* 0x000fe2000c10150a */
[----:B------:R-:W-:-:S02]  /*d580*/  IMAD.MOV.U32 R157, RZ, RZ, R250 ;  /* 0x000000ffff9d7224 */ /* 0x000fc400078e00fa */
[----:B------:R-:W-:Y:S01]  /*d590*/  IMAD.MOV.U32 R252, RZ, RZ, R248 ;  /* 0x000000fffffc7224 */ /* 0x000fe200078e00f8 */
[----:B------:R1:W5:Y:S01]  /*d5a0*/  LDL.LU R61, [R1+0x314] ;  /* 0x00031400013d7983 */ /* 0x0003620000300800 */
[----:B----4-:R-:W-:-:S03]  /*d5b0*/  PRMT R152, R5, 0x5410, R0 ;  /* 0x0000541005987816 */ /* 0x010fc60000000000 */
[----:B------:R-:W-:Y:S04]  /*d5c0*/  ST.E.U16 [R40.64+0x10], R48 ;  /* 0x0000103028007985 */ /* 0x000fe8000c10150a */
[----:B------:R-:W-:Y:S04]  /*d5d0*/  ST.E.U16 [R40.64+0x12], R71 ;  /* 0x0000124728007985 */ /* 0x000fe8000c10150a */
[----:B------:R-:W-:Y:S04]  /*d5e0*/  ST.E.U16 [R46.64+0x20], R149 ;  /* 0x000020952e007985 */ /* 0x000fe8000c10150a */
[----:B------:R4:W-:Y:S01]  /*d5f0*/  ST.E.U16 [R46.64+0x22], R148 ;  /* 0x000022942e007985 */ /* 0x0009e2000c10150a */
[----:B------:R-:W-:-:S02]  /*d600*/  IMAD.MOV.U32 R250, RZ, RZ, R237 ;  /* 0x000000fffffa7224 */ /* 0x000fc400078e00ed */
[----:B------:R-:W-:Y:S02]  /*d610*/  IMAD.MOV.U32 R237, RZ, RZ, R236 ;  /* 0x000000ffffed7224 */ /* 0x000fe400078e00ec */
[----:B------:R-:W-:Y:S02]  /*d620*/  IMAD.MOV.U32 R248, RZ, RZ, R174 ;  /* 0x000000fffff87224 */ /* 0x000fe400078e00ae */
[----:B------:R-:W-:Y:S01]  /*d630*/  IMAD.MOV.U32 R236, RZ, RZ, R175 ;  /* 0x000000ffffec7224 */ /* 0x000fe200078e00af */
[----:B------:R-:W-:Y:S04]  /*d640*/  ST.E.U16 [R44.64+0x20], R142 ;  /* 0x0000208e2c007985 */ /* 0x000fe8000c10150a */
        /* <DEDUP_REMOVED lines=14> */
[----:B------:R1:W-:Y:S04]  /*d730*/  ST.E.U16 [R46.64+0x42], R140 ;  /* 0x0000428c2e007985 */ /* 0x0003e8000c10150a */
        /* <DEDUP_REMOVED lines=20> */
[----:B------:R1:W-:Y:S04]  /*d880*/  ST.E.U16 [R40.64+0x60], R58 ;  /* 0x0000603a28007985 */ /* 0x0003e8000c10150a */
[----:B------:R1:W-:Y:S04]  /*d890*/  ST.E.U16 [R40.64+0x62], R56 ;  /* 0x0000623828007985 */ /* 0x0003e8000c10150a */
[----:B------:R-:W-:Y:S04]  /*d8a0*/  ST.E.U16 [R46.64+0x70], R129 ;  /* 0x000070812e007985 */ /* 0x000fe8000c10150a */
[----:B------:R-:W-:Y:S01]  /*d8b0*/  ST.E.U16 [R46.64+0x72], R126 ;  /* 0x0000727e2e007985 */ /* 0x000fe2000c10150a */
[----:B--2---:R-:W-:-:S05]  /*d8c0*/  @!P0 HFMA2.BF16_V2 R3, -RZ.H0_H0, RZ.H0_H0, -R0.H0_H0 ;  /* 0x200000ffff038231 */ /* 0x004fca0000340900 */
[----:B------:R-:W-:Y:S01]  /*d8d0*/  PRMT R2, R3, 0x7610, R2 ;  /* 0x0000761003027816 */ /* 0x000fe20000000002 */
[----:B---3--:R-:W-:-:S03]  /*d8e0*/  @!P1 HFMA2.BF16_V2 R7, -RZ.H0_H0, RZ.H0_H0, -R5.H0_H0 ;  /* 0x200000ffff079231 */ /* 0x008fc60000340905 */
[----:B------:R-:W-:Y:S02]  /*d8f0*/  @!P0 PRMT R0, R2, 0x5410, RZ ;  /* 0x0000541002008816 */ /* 0x000fe400000000ff */
[----:B------:R-:W-:Y:S02]  /*d900*/  LOP3.LUT R2, R60, R155, RZ, 0x3c, !PT ;  /* 0x0000009b3c027212 */ /* 0x000fe400078e3cff */
[----:B------:R-:W-:-:S03]  /*d910*/  PRMT R6, R7, 0x7610, R6 ;  /* 0x0000761007067816 */ /* 0x000fc60000000006 */
[----:B----4-:R-:W-:Y:S01]  /*d920*/  IMAD.WIDE.U32 R148, R2, -0x2daee0ad, RZ ;  /* 0xd2511f5302947825 */ /* 0x010fe200078e00ff */
[----:B------:R-:W-:Y:S02]  /*d930*/  @!P1 PRMT R5, R6, 0x5410, RZ ;  /* 0x0000541006059816 */ /* 0x000fe400000000ff */
[----:B------:R-:W-:Y:S02]  /*d940*/  LOP3.LUT R2, R78, R217, RZ, 0x3c, !PT ;  /* 0x000000d94e027212 */ /* 0x000fe400078e3cff */
[----:B------:R-:W-:-:S03]  /*d950*/  LOP3.LUT R6, R149, R190, R216, 0x96, !PT ;  /* 0x000000be95067212 */ /* 0x000fc600078e96d8 */
[----:B------:R-:W-:-:S04]  /*d960*/  IMAD.WIDE.U32 R2, R2, -0x326172a9, RZ ;  /* 0xcd9e8d5702027825 */ /* 0x000fc800078e00ff */
[----:B------:R-:W-:Y:S01]  /*d970*/  IMAD.WIDE.U32 R174, R6, -0x326172a9, RZ ;  /* 0xcd9e8d5706ae7825 */ /* 0x000fe200078e00ff */
[----:B------:R-:W-:-:S04]  /*d980*/  LOP3.LUT R71, R133, R239, R2, 0x96, !PT ;  /* 0x000000ef85477212 */ /* 0x000fc800078e9602 */
[----:B------:R-:W-:Y:S01]  /*d990*/  LOP3.LUT R73, R175, R239, R2, 0x96, !PT ;  /* 0x000000efaf497212 */ /* 0x000fe200078e9602 */
[----:B------:R-:W-:Y:S01]  /*d9a0*/  IMAD.SHL.U32 R2, R195, 0x4, RZ ;  /* 0x00000004c3027824 */ /* 0x000fe200078e00ff */
[----:B------:R-:W-:-:S04]  /*d9b0*/  LOP3.LUT R7, R186, R217, RZ, 0x3c, !PT ;  /* 0x000000d9ba077212 */ /* 0x000fc800078e3cff */
[----:B------:R-:W-:Y:S01]  /*d9c0*/  LOP3.LUT R2, R217, R247, R2, 0x96, !PT ;  /* 0x000000f7d9027212 */ /* 0x000fe200078e9602 */
[----:B------:R-:W-:Y:S01]  /*d9d0*/  IMAD.WIDE.U32 R6, R7, -0x326172a9, RZ ;  /* 0xcd9e8d5707067825 */ /* 0x000fe200078e00ff */
[CC--:B------:R-:W-:Y:S02]  /*d9e0*/  LOP3.LUT R8, R3.reuse, R240.reuse, R206, 0x96, !PT ;  /* 0x000000f003087212 */ /* 0x0c0fe400078e96ce */
[-C--:B------:R-:W-:Y:S01]  /*d9f0*/  LOP3.LUT R74, R3, R240.reuse, R154, 0x96, !PT ;  /* 0x000000f0034a7212 */ /* 0x080fe200078e969a */
[----:B------:R-:W-:Y:S01]  /*da00*/  IMAD.WIDE.U32 R2, R2, -0x326172a9, RZ ;  /* 0xcd9e8d5702027825 */ /* 0x000fe200078e00ff */
[-CC-:B------:R-:W-:Y:S02]  /*da10*/  LOP3.LUT R72, R133, R239.reuse, R6.reuse, 0x96, !PT ;  /* 0x000000ef85487212 */ /* 0x180fe400078e9606 */
[----:B------:R-:W-:Y:S02]  /*da20*/  LOP3.LUT R78, R175, R239, R6, 0x96, !PT ;  /* 0x000000efaf4e7212 */ /* 0x000fe400078e9606 */
[-CC-:B------:R-:W-:Y:S01]  /*da30*/  LOP3.LUT R6, R3, R240.reuse, R206.reuse, 0x96, !PT ;  /* 0x000000f003067212 */ /* 0x180fe200078e96ce */
[----:B-1----:R-:W-:Y:S01]  /*da40*/  IMAD.WIDE.U32 R140, R71, -0x2daee0ad, RZ ;  /* 0xd2511f53478c7825 */ /* 0x002fe200078e00ff */
[----:B------:R-:W-:-:S02]  /*da50*/  LOP3.LUT R9, R7, R240, R206, 0x96, !PT ;  /* 0x000000f007097212 */ /* 0x000fc400078e96ce */
[-C--:B------:R-:W-:Y:S02]  /*da60*/  LOP3.LUT R75, R3, R240.reuse, R154, 0x96, !PT ;  /* 0x000000f0034b7212 */ /* 0x080fe400078e969a */
[-CC-:B------:R-:W-:Y:S02]  /*da70*/  LOP3.LUT R48, R133, R239.reuse, R2.reuse, 0x96, !PT ;  /* 0x000000ef85307212 */ /* 0x180fe400078e9602 */
[----:B------:R-:W-:Y:S01]  /*da80*/  LOP3.LUT R77, R175, R239, R2, 0x96, !PT ;  /* 0x000000efaf4d7212 */ /* 0x000fe200078e9602 */
[----:B------:R-:W-:Y:S01]  /*da90*/  IMAD.WIDE.U32 R2, R8, -0x2daee0ad, RZ ;  /* 0xd2511f5308027825 */ /* 0x000fe200078e00ff */
[----:B------:R-:W-:-:S03]  /*daa0*/  LOP3.LUT R76, R7, R240, R154, 0x96, !PT ;  /* 0x000000f0074c7212 */ /* 0x000fc600078e969a */
[----:B------:R-:W-:Y:S01]  /*dab0*/  IMAD.WIDE.U32 R70, R6, -0x2daee0ad, RZ ;  /* 0xd2511f5306467825 */ /* 0x000fe200078e00ff */
[----:B------:R-:W-:Y:S02]  /*dac0*/  LOP3.LUT R66, R3, R241, R220, 0x96, !PT ;  /* 0x000000f103427212 */ /* 0x000fe400078e96dc */
[----:B------:R-:W-:Y:S01]  /*dad0*/  LOP3.LUT R65, R141, R242, R2, 0x96, !PT ;  /* 0x000000f28d417212 */ /* 0x000fe200078e9602 */
[----:B------:R-:W-:-:S04]  /*dae0*/  IMAD.WIDE.U32 R6, R9, -0x2daee0ad, RZ ;  /* 0xd2511f5309067825 */ /* 0x000fc800078e00ff */
[----:B------:R-:W-:Y:S01]  /*daf0*/  IMAD.WIDE.U32 R82, R72, -0x2daee0ad, RZ ;  /* 0xd2511f5348527825 */ /* 0x000fe200078e00ff */
[----:B------:R-:W-:-:S03]  /*db00*/  LOP3.LUT R49, R7, R241, R220, 0x96, !PT ;  /* 0x000000f107317212 */ /* 0x000fc600078e96dc */
[----:B------:R-:W-:Y:S01]  /*db10*/  IMAD.WIDE.U32 R80, R48, -0x2daee0ad, RZ ;  /* 0xd2511f5330507825 */ /* 0x000fe200078e00ff */
[-C--:B------:R-:W-:Y:S02]  /*db20*/  LOP3.LUT R9, R83, R242.reuse, R6, 0x96, !PT ;  /* 0x000000f253097212 */ /* 0x080fe400078e9606 */
[----:B------:R-:W-:Y:S01]  /*db30*/  LOP3.LUT R8, R71, R241, R220, 0x96, !PT ;  /* 0x000000f147087212 */ /* 0x000fe200078e96dc */
[----:B------:R-:W-:Y:S01]  /*db40*/  IMAD.WIDE.U32 R2, R74, -0x2daee0ad, RZ ;  /* 0xd2511f534a027825 */ /* 0x000fe200078e00ff */
[----:B------:R-:W-:-:S03]  /*db50*/  LOP3.LUT R57, R81, R242, R70, 0x96, !PT ;  /* 0x000000f251397212 */ /* 0x000fc600078e9646 */
[----:B------:R-:W-:-:S04]  /*db60*/  IMAD.WIDE.U32 R130, R73, -0x2daee0ad, RZ ;  /* 0xd2511f5349827825 */ /* 0x000fc800078e00ff */
[----:B------:R-:W-:-:S04]  /*db70*/  IMAD.WIDE.U32 R6, R66, -0x326172a9, RZ ;  /* 0xcd9e8d5742067825 */ /* 0x000fc800078e00ff */
[----:B------:R-:W-:Y:S01]  /*db80*/  IMAD.WIDE.U32 R142, R65, -0x326172a9, RZ ;  /* 0xcd9e8d57418e7825 */ /* 0x000fe200078e00ff */
[----:B------:R-:W-:-:S03]  /*db90*/  LOP3.LUT R120, R3, R241, R148, 0x96, !PT ;  /* 0x000000f103787212 */ /* 0x000fc600078e9694 */
[----:B------:R-:W-:Y:S01]  /*dba0*/  IMAD.WIDE.U32 R54, R75, -0x2daee0ad, RZ ;  /* 0xd2511f534b367825 */ /* 0x000fe200078e00ff */
[----:B------:R-:W-:-:S03]  /*dbb0*/  LOP3.LUT R119, R131, R242, R2, 0x96, !PT ;  /* 0x000000f283777212 */ /* 0x000fc600078e9602 */
[----:B------:R-:W-:Y:S01]  /*dbc0*/  IMAD.WIDE.U32 R70, R77, -0x2daee0ad, RZ ;  /* 0xd2511f534d467825 */ /* 0x000fe200078e00ff */
[----:B------:R-:W-:Y:S02]  /*dbd0*/  LOP3.LUT R121, R7, R233, R132, 0x96, !PT ;  /* 0x000000e907797212 */ /* 0x000fe400078e9684 */
[----:B------:R-:W-:Y:S01]  /*dbe0*/  LOP3.LUT R128, R143, R249, R6, 0x96, !PT ;  /* 0x000000f98f807212 */ /* 0x000fe200078e9606 */
[----:B------:R-:W-:Y:S01]  /*dbf0*/  IMAD.WIDE.U32 R2, R76, -0x2daee0ad, RZ ;  /* 0xd2511f534c027825 */ /* 0x000fe200078e00ff */
[----:B------:R-:W-:Y:S01]  /*dc00*/  ST.E.U16 [R44.64+0x70], R125 ;  /* 0x0000707d2c007985 */ /* 0x000fe2000c10150a */
[----:B------:R-:W-:Y:S02]  /*dc10*/  LOP3.LUT R48, R55, R241, R148, 0x96, !PT ;  /* 0x000000f137307212 */ /* 0x000fe400078e9694 */
[----:B------:R-:W-:Y:S01]  /*dc20*/  IMAD.WIDE.U32 R78, R78, -0x2daee0ad, RZ ;  /* 0xd2511f534e4e7825 */ /* 0x000fe200078e00ff */
[----:B------:R-:W-:Y:S01]  /*dc30*/  ST.E.U16 [R44.64+0x72], R127 ;  /* 0x0000727f2c007985 */ /* 0x000fe2000c10150a */
[----:B------:R-:W-:-:S02]  /*dc40*/  LOP3.LUT R52, R71, R242, R54, 0x96, !PT ;  /* 0x000000f247347212 */ /* 0x000fc400078e9636 */
[----:B------:R-:W-:Y:S01]  /*dc50*/  IMAD.WIDE.U32 R6, R8, -0x326172a9, RZ ;  /* 0xcd9e8d5708067825 */ /* 0x000fe200078e00ff */
[----:B------:R1:W-:Y:S01]  /*dc60*/  ST.E.U16 [R42.64+0x70], R53 ;  /* 0x000070352a007985 */ /* 0x0003e2000c10150a */
[----:B------:R-:W-:-:S03]  /*dc70*/  LOP3.LUT R58, R3, R241, R148, 0x96, !PT ;  /* 0x000000f1033a7212 */ /* 0x000fc600078e9694 */
[----:B------:R-:W-:Y:S01]  /*dc80*/  ST.E.U16 [R42.64+0x72], R64 ;  /* 0x000072402a007985 */ /* 0x000fe2000c10150a */
[----:B------:R-:W-:-:S03]  /*dc90*/  LOP3.LUT R56, R79, R242, R2, 0x96, !PT ;  /* 0x000000f24f387212 */ /* 0x000fc600078e9602 */
[----:B------:R-:W-:Y:S01]  /*dca0*/  ST.E.U16 [R40.64+0x70], R68 ;  /* 0x0000704428007985 */ /* 0x000fe2000c10150a */
[----:B------:R-:W-:-:S03]  /*dcb0*/  LOP3.LUT R8, R7, R233, R132, 0x96, !PT ;  /* 0x000000e907087212 */ /* 0x000fc600078e9684 */
[----:B------:R-:W-:Y:S01]  /*dcc0*/  ST.E.U16 [R40.64+0x72], R67 ;  /* 0x0000724328007985 */ /* 0x000fe2000c10150a */
[----:B------:R-:W-:-:S03]  /*dcd0*/  IMAD.WIDE.U32 R2, R49, -0x326172a9, RZ ;  /* 0xcd9e8d5731027825 */ /* 0x000fc600078e00ff */
[----:B------:R-:W-:Y:S01]  /*dce0*/  ST.E.U16 [R46.64+0x80], R117 ;  /* 0x000080752e007985 */ /* 0x000fe2000c10150a */
[----:B------:R-:W-:-:S03]  /*dcf0*/  IMAD.WIDE.U32 R48, R48, -0x326172a9, RZ ;  /* 0xcd9e8d5730307825 */ /* 0x000fc600078e00ff */
[----:B------:R-:W-:Y:S04]  /*dd00*/  ST.E.U16 [R46.64+0x82], R116 ;  /* 0x000082742e007985 */ /* 0x000fe8000c10150a */
[----:B------:R-:W-:Y:S04]  /*dd10*/  ST.E.U16 [R44.64+0x80], R114 ;  /* 0x000080722c007985 */ /* 0x000fe8000c10150a */
[----:B------:R-:W-:Y:S01]  /*dd20*/  ST.E.U16 [R44.64+0x82], R115 ;  /* 0x000082732c007985 */ /* 0x000fe2000c10150a */
[----:B-1----:R-:W-:-:S03]  /*dd30*/  IMAD.WIDE.U32 R52, R52, -0x326172a9, RZ ;  /* 0xcd9e8d5734347825 */ /* 0x002fc600078e00ff */
[----:B------:R-:W-:Y:S01]  /*dd40*/  ST.E.U16 [R42.64+0x80], R51 ;  /* 0x000080332a007985 */ /* 0x000fe2000c10150a */
[----:B------:R-:W-:-:S03]  /*dd50*/  IMAD.WIDE.U32 R124, R9, -0x326172a9, RZ ;  /* 0xcd9e8d57097c7825 */ /* 0x000fc600078e00ff */
[----:B------:R-:W-:Y:S01]  /*dd60*/  ST.E.U16 [R42.64+0x82], R50 ;  /* 0x000082322a007985 */ /* 0x000fe2000c10150a */
[----:B------:R-:W-:-:S03]  /*dd70*/  IMAD.WIDE.U32 R8, R8, -0x2daee0ad, RZ ;  /* 0xd2511f5308087825 */ /* 0x000fc600078e00ff */
[----:B------:R-:W-:Y:S04]  /*dd80*/  ST.E.U16 [R40.64+0x80], R39 ;  /* 0x0000802728007985 */ /* 0x000fe8000c10150a */
[----:B------:R-:W-:Y:S01]  /*dd90*/  ST.E.U16 [R40.64+0x82], R38 ;  /* 0x0000822628007985 */ /* 0x000fe2000c10150a */
[----:B------:R-:W-:-:S03]  /*dda0*/  IMAD.WIDE.U32 R54, R57, -0x326172a9, RZ ;  /* 0xcd9e8d5739367825 */ /* 0x000fc600078e00ff */
[----:B------:R-:W-:Y:S04]  /*ddb0*/  ST.E.U16 [R46.64+0x90], R113 ;  /* 0x000090712e007985 */ /* 0x000fe8000c10150a */
[----:B------:R-:W-:Y:S01]  /*ddc0*/  ST.E.U16 [R46.64+0x92], R112 ;  /* 0x000092702e007985 */ /* 0x000fe2000c10150a */
[----:B------:R-:W-:-:S03]  /*ddd0*/  LOP3.LUT R7, R49, R233, R174, 0x96, !PT ;  /* 0x000000e931077212 */ /* 0x000fc600078e96ae */
[----:B------:R-:W-:Y:S01]  /*dde0*/  ST.E.U16 [R44.64+0x90], R110 ;  /* 0x0000906e2c007985 */ /* 0x000fe2000c10150a */
[----:B------:R-:W-:-:S03]  /*ddf0*/  LOP3.LUT R48, R53, R249, R48, 0x96, !PT ;  /* 0x000000f935307212 */ /* 0x000fc600078e9630 */
[----:B------:R-:W-:Y:S04]  /*de00*/  ST.E.U16 [R44.64+0x92], R111 ;  /* 0x0000926f2c007985 */ /* 0x000fe8000c10150a */
[----:B------:R-:W-:Y:S04]  /*de10*/  ST.E.U16 [R42.64+0x90], R37 ;  /* 0x000090252a007985 */ /* 0x000fe8000c10150a */
[----:B------:R-:W-:Y:S04]  /*de20*/  ST.E.U16 [R42.64+0x92], R36 ;  /* 0x000092242a007985 */ /* 0x000fe8000c10150a */
[----:B------:R-:W-:Y:S04]  /*de30*/  ST.E.U16 [R40.64+0x90], R35 ;  /* 0x0000902328007985 */ /* 0x000fe8000c10150a */
[----:B------:R-:W-:Y:S01]  /*de40*/  ST.E.U16 [R40.64+0x92], R34 ;  /* 0x0000922228007985 */ /* 0x000fe2000c10150a */
[----:B------:R-:W-:-:S03]  /*de50*/  LOP3.LUT R59, R3, R233, R132, 0x96, !PT ;  /* 0x000000e9033b7212 */ /* 0x000fc600078e9684 */
[----:B------:R-:W-:Y:S01]  /*de60*/  ST.E.U16 [R46.64+0xa0], R109 ;  /* 0x0000a06d2e007985 */ /* 0x000fe2000c10150a */
        /* <DEDUP_REMOVED lines=9> */
[----:B------:R-:W-:Y:S01]  /*df00*/  ST.E.U16 [R42.64+0xa2], R32 ;  /* 0x0000a2202a007985 */ /* 0x000fe2000c10150a */
[----:B------:R-:W-:-:S03]  /*df10*/  IMAD.WIDE.U32 R6, R7, -0x2daee0ad, RZ ;  /* 0xd2511f5307067825 */ /* 0x000fc600078e00ff */
[----:B------:R-:W-:Y:S01]  /*df20*/  ST.E.U16 [R40.64+0xa0], R31 ;  /* 0x0000a01f28007985 */ /* 0x000fe2000c10150a */
[----:B------:R-:W-:-:S03]  /*df30*/  IMAD.WIDE.U32 R72, R48, -0x2daee0ad, RZ ;  /* 0xd2511f5330487825 */ /* 0x000fc600078e00ff */
[----:B------:R-:W-:Y:S04]  /*df40*/  ST.E.U16 [R40.64+0xa2], R30 ;  /* 0x0000a21e28007985 */ /* 0x000fe8000c10150a */
[----:B------:R-:W-:Y:S04]  /*df50*/  ST.E.U16 [R46.64+0xb0], R105 ;  /* 0x0000b0692e007985 */ /* 0x000fe8000c10150a */
[----:B------:R-:W-:Y:S04]  /*df60*/  ST.E.U16 [R46.64+0xb2], R104 ;  /* 0x0000b2682e007985 */ /* 0x000fe8000c10150a */
[----:B------:R-:W-:Y:S04]  /*df70*/  ST.E.U16 [R44.64+0xb0], R103 ;  /* 0x0000b0672c007985 */ /* 0x000fe8000c10150a */
[----:B------:R-:W-:Y:S01]  /*df80*/  ST.E.U16 [R44.64+0xb2], R102 ;  /* 0x0000b2662c007985 */ /* 0x000fe2000c10150a */
[----:B------:R-:W-:-:S03]  /*df90*/  LOP3.LUT R84, R123, R249, R2, 0x96, !PT ;  /* 0x000000f97b547212 */ /* 0x000fc600078e9602 */
        /* <DEDUP_REMOVED lines=15> */
[----:B------:R-:W-:-:S03]  /*e090*/  IMAD.WIDE.U32 R6, R7, -0x326172a9, RZ ;  /* 0xcd9e8d5707067825 */ /* 0x000fc600078e00ff */
[----:B------:R-:W-:Y:S01]  /*e0a0*/  ST.E.U16 [R46.64+0xd0], R97 ;  /* 0x0000d0612e007985 */ /* 0x000fe2000c10150a */
[----:B------:R-:W-:-:S03]  /*e0b0*/  IMAD.WIDE.U32 R2, R2, -0x326172a9, RZ ;  /* 0xcd9e8d5702027825 */ /* 0x000fc600078e00ff */
[----:B------:R-:W-:Y:S04]  /*e0c0*/  ST.E.U16 [R46.64+0xd2], R96 ;  /* 0x0000d2602e007985 */ /* 0x000fe8000c10150a */
[----:B------:R-:W-:Y:S04]  /*e0d0*/  ST.E.U16 [R44.64+0xd0], R94 ;  /* 0x0000d05e2c007985 */ /* 0x000fe8000c10150a */
[----:B------:R-:W-:Y:S01]  /*e0e0*/  ST.E.U16 [R44.64+0xd2], R95 ;  /* 0x0000d25f2c007985 */ /* 0x000fe2000c10150a */
[----:B------:R-:W-:-:S03]  /*e0f0*/  IMAD.WIDE.U32 R74, R9, -0x2daee0ad, RZ ;  /* 0xd2511f53094a7825 */ /* 0x000fc600078e00ff */
[----:B------:R-:W-:Y:S04]  /*e100*/  ST.E.U16 [R42.64+0xd0], R21 ;  /* 0x0000d0152a007985 */ /* 0x000fe8000c10150a */
[----:B------:R-:W-:Y:S04]  /*e110*/  ST.E.U16 [R42.64+0xd2], R20 ;  /* 0x0000d2142a007985 */ /* 0x000fe8000c10150a */
[----:B------:R-:W-:Y:S04]  /*e120*/  ST.E.U16 [R40.64+0xd0], R19 ;  /* 0x0000d01328007985 */ /* 0x000fe8000c10150a */
[----:B------:R-:W-:Y:S04]  /*e130*/  ST.E.U16 [R40.64+0xd2], R18 ;  /* 0x0000d21228007985 */ /* 0x000fe8000c10150a */
[----:B------:R-:W-:Y:S04]  /*e140*/  ST.E.U16 [R46.64+0xe0], R93 ;  /* 0x0000e05d2e007985 */ /* 0x000fe8000c10150a */
[----:B------:R-:W-:Y:S01]  /*e150*/  ST.E.U16 [R46.64+0xe2], R92 ;  /* 0x0000e25c2e007985 */ /* 0x000fe2000c10150a */
[----:B------:R-:W-:-:S03]  /*e160*/  IMAD.SHL.U32 R236, R236, 0x2, RZ ;  /* 0x00000002ecec7824 */ /* 0x000fc600078e00ff */
[----:B------:R-:W-:Y:S04]  /*e170*/  ST.E.U16 [R44.64+0xe0], R91 ;  /* 0x0000e05b2c007985 */ /* 0x000fe8000c10150a */
[----:B------:R-:W-:Y:S04]  /*e180*/  ST.E.U16 [R44.64+0xe2], R90 ;  /* 0x0000e25a2c007985 */ /* 0x000fe8000c10150a */
[----:B------:R-:W-:Y:S04]  /*e190*/  ST.E.U16 [R42.64+0xe0], R17 ;  /* 0x0000e0112a007985 */ /* 0x000fe8000c10150a */
[----:B------:R-:W-:Y:S01]  /*e1a0*/  ST.E.U16 [R42.64+0xe2], R16 ;  /* 0x0000e2102a007985 */ /* 0x000fe2000c10150a */
[----:B------:R-:W-:-:S03]  /*e1b0*/  LOP3.LUT R53, R75, R243, R8, 0x96, !PT ;  /* 0x000000f34b357212 */ /* 0x000fc600078e9608 */
[----:B------:R1:W-:Y:S01]  /*e1c0*/  ST.E.U16 [R40.64+0xe2], R0 ;  /* 0x0000e20028007985 */ /* 0x0003e2000c10150a */
[----:B------:R-:W-:-:S03]  /*e1d0*/  IMAD.WIDE.U32 R8, R49, -0x326172a9, RZ ;  /* 0xcd9e8d5731087825 */ /* 0x000fc600078e00ff */
[----:B------:R2:W-:Y:S01]  /*e1e0*/  ST.E.U16 [R40.64+0xe0], R5 ;  /* 0x0000e00528007985 */ /* 0x0005e2000c10150a */
[----:B------:R-:W-:-:S03]  /*e1f0*/  IMAD.MOV.U32 R156, RZ, RZ, R238 ;  /* 0x000000ffff9c7224 */ /* 0x000fc600078e00ee */
[----:B------:R-:W-:Y:S01]  /*e200*/  ST.E.U16 [R46.64+0xf0], R89 ;  /* 0x0000f0592e007985 */ /* 0x000fe2000c10150a */
[----:B------:R-:W-:-:S03]  /*e210*/  IMAD R238, R4, 0x2, R236 ;  /* 0x0000000204ee7824 */ /* 0x000fc600078e02ec */
[----:B------:R-:W-:Y:S01]  /*e220*/  ST.E.U16 [R46.64+0xf2], R88 ;  /* 0x0000f2582e007985 */ /* 0x000fe2000c10150a */
[----:B------:R-:W-:-:S03]  /*e230*/  SHF.R.U32.HI R4, RZ, 0x10, R2 ;  /* 0x00000010ff047819 */ /* 0x000fc60000011602 */
[----:B------:R-:W-:Y:S04]  /*e240*/  ST.E.U16 [R44.64+0xf0], R87 ;  /* 0x0000f0572c007985 */ /* 0x000fe8000c10150a */
[----:B------:R-:W-:Y:S04]  /*e250*/  ST.E.U16 [R44.64+0xf2], R86 ;  /* 0x0000f2562c007985 */ /* 0x000fe8000c10150a */
[----:B------:R-:W-:Y:S01]  /*e260*/  ST.E.U16 [R42.64+0xf0], R15 ;  /* 0x0000f00f2a007985 */ /* 0x000fe2000c10150a */
[----:B-1----:R-:W-:Y:S02]  /*e270*/  LOP3.LUT R0, R3, R177, R6, 0x96, !PT ;  /* 0x000000b103007212 */ /* 0x002fe400078e9606 */
[----:B------:R-:W-:Y:S01]  /*e280*/  LOP3.LUT R3, R2, 0xffff, RZ, 0xc0, !PT ;  /* 0x0000ffff02037812 */ /* 0x000fe200078ec0ff */
[----:B------:R1:W-:Y:S04]  /*e290*/  ST.E.U16 [R42.64+0xf2], R14 ;  /* 0x0000f20e2a007985 */ /* 0x0003e8000c10150a */
[----:B------:R3:W-:Y:S04]  /*e2a0*/  ST.E.U16 [R40.64+0xf0], R11 ;  /* 0x0000f00b28007985 */ /* 0x0007e8000c10150a */
[----:B------:R4:W-:Y:S01]  /*e2b0*/  ST.E.U16 [R40.64+0xf2], R10 ;  /* 0x0000f20a28007985 */ /* 0x0009e2000c10150a */
[----:B------:R-:W-:-:S02]  /*e2c0*/  LOP3.LUT R54, R9, R245, R54, 0x96, !PT ;  /* 0x000000f509367212 */ /* 0x000fc400078e9636 */
[----:B------:R-:W-:Y:S01]  /*e2d0*/  LOP3.LUT R9, R4, 0xff, RZ, 0xc0, !PT ;  /* 0x000000ff04097812 */ /* 0x000fe200078ec0ff */
[----:B------:R-:W4:Y:S01]  /*e2e0*/  LDSM.16.MT88.4 R24, [R236+0x4000] ;  /* 0x00400000ec18783b */ /* 0x000f220000004200 */
[----:B------:R-:W-:Y:S02]  /*e2f0*/  LOP3.LUT R6, R0, 0xff, RZ, 0xc0, !PT ;  /* 0x000000ff00067812 */ /* 0x000fe400078ec0ff */
[----:B--2---:R-:W-:Y:S01]  /*e300*/  SHF.R.U32.HI R5, RZ, 0x18, R0 ;  /* 0x00000018ff057819 */ /* 0x004fe20000011600 */
[----:B------:R-:W2:Y:S01]  /*e310*/  LDSM.16.MT88.4 R28, [R238+0x4000] ;  /* 0x00400000ee1c783b */ /* 0x000ea20000004200 */
[----:B------:R-:W-:Y:S01]  /*e320*/  PRMT R20, R191, 0x7054, R191 ;  /* 0x00007054bf147816 */ /* 0x000fe200000000bf */
[----:B------:R-:W-:Y:S02]  /*e330*/  IMAD.WIDE.U32 R32, R59, -0x2daee0ad, RZ ;  /* 0xd2511f533b207825 */ /* 0x000fe400078e00ff */
[----:B------:R-:W2:Y:S01]  /*e340*/  LDSM.16.MT88.4 R36, [R236+0x4400] ;  /* 0x00440000ec24783b */ /* 0x000ea20000004200 */
[----:B-1----:R-:W-:-:S02]  /*e350*/  LOP3.LUT R14, R7, R245, R52, 0x96, !PT ;  /* 0x000000f5070e7212 */ /* 0x002fc400078e9634 */
[----:B------:R-:W-:Y:S02]  /*e360*/  SHF.R.U32.HI R7, RZ, 0x8, R3 ;  /* 0x00000008ff077819 */ /* 0x000fe40000011603 */
[----:B---3--:R-:W-:Y:S02]  /*e370*/  LOP3.LUT R11, R2, 0xff, RZ, 0xc0, !PT ;  /* 0x000000ff020b7812 */ /* 0x008fe400078ec0ff */
[----:B------:R-:W-:Y:S02]  /*e380*/  SHF.R.U32.HI R3, RZ, 0x10, R0 ;  /* 0x00000010ff037819 */ /* 0x000fe40000011600 */
[----:B----4-:R-:W-:Y:S02]  /*e390*/  SHF.R.U32.HI R10, RZ, 0x18, R2 ;  /* 0x00000018ff0a7819 */ /* 0x010fe40000011602 */
[----:B------:R-:W-:Y:S02]  /*e3a0*/  LOP3.LUT R2, R0, 0xffff, RZ, 0xc0, !PT ;  /* 0x0000ffff00027812 */ /* 0x000fe400078ec0ff */
[----:B------:R-:W-:-:S02]  /*e3b0*/  LOP3.LUT R0, R3, 0xff, RZ, 0xc0, !PT ;  /* 0x000000ff03007812 */ /* 0x000fc400078ec0ff */
[----:B------:R-:W-:Y:S02]  /*e3c0*/  SHF.R.U32.HI R2, RZ, 0x8, R2 ;  /* 0x00000008ff027819 */ /* 0x000fe40000011602 */
[----:B------:R-:W-:Y:S02]  /*e3d0*/  PRMT R4, R11, 0x5410, R7 ;  /* 0x000054100b047816 */ /* 0x000fe40000000007 */
[----:B------:R-:W-:Y:S02]  /*e3e0*/  PRMT R7, R9, 0x5410, R10 ;  /* 0x0000541009077816 */ /* 0x000fe4000000000a */
[----:B------:R-:W-:Y:S01]  /*e3f0*/  PRMT R6, R6, 0x5410, R2 ;  /* 0x0000541006067816 */ /* 0x000fe20000000002 */
[----:B------:R-:W-:Y:S01]  /*e400*/  IMAD.WIDE.U32 R2, R53, -0x326172a9, RZ ;  /* 0xcd9e8d5735027825 */ /* 0x000fe200078e00ff */
[----:B------:R-:W-:Y:S01]  /*e410*/  PRMT R0, R0, 0x5410, R5 ;  /* 0x0000541000007816 */ /* 0x000fe20000000005 */
[--C-:B------:R-:W-:Y:S02]  /*e420*/  HSET2.LE.AND R5, R7, R20.reuse, PT ;  /* 0x0000001407057233 */ /* 0x100fe40003803000 */
[----:B------:R-:W-:-:S02]  /*e430*/  HSET2.LE.AND R6, R6, R20, PT ;  /* 0x0000001406067233 */ /* 0x000fc40003803000 */
[--C-:B------:R-:W-:Y:S01]  /*e440*/  HSET2.LE.AND R7, R0, R20.reuse, PT ;  /* 0x0000001400077233 */ /* 0x100fe20003803000 */
[----:B------:R-:W-:Y:S01]  /*e450*/  LOP3.LUT R0, R3, R177, R8, 0x96, !PT ;  /* 0x000000b103007212 */ /* 0x000fe200078e9608 */
[----:B------:R-:W-:Y:S01]  /*e460*/  HSET2.LE.AND R4, R4, R20, PT ;  /* 0x0000001404047233 */ /* 0x000fe20003803000 */
[----:B------:R-:W-:Y:S02]  /*e470*/  LOP3.LUT R3, R2, 0xffff, RZ, 0xc0, !PT ;  /* 0x0000ffff02037812 */ /* 0x000fe400078ec0ff */
[----:B------:R-:W-:Y:S02]  /*e480*/  LOP3.LUT R11, R158, R5, RZ, 0xc0, !PT ;  /* 0x000000059e0b7212 */ /* 0x000fe400078ec0ff */
[----:B------:R-:W-:Y:S02]  /*e490*/  LOP3.LUT R8, R161, R6, RZ, 0xc0, !PT ;  /* 0x00000006a1087212 */ /* 0x000fe400078ec0ff */
[----:B------:R-:W-:Y:S02]  /*e4a0*/  LOP3.LUT R5, R2, 0xff, RZ, 0xc0, !PT ;  /* 0x000000ff02057812 */ /* 0x000fe400078ec0ff */
[----:B------:R-:W-:-:S02]  /*e4b0*/  SHF.R.U32.HI R3, RZ, 0x8, R3 ;  /* 0x00000008ff037819 */ /* 0x000fc40000011603 */
[--C-:B------:R-:W-:Y:S02]  /*e4c0*/  SHF.R.U32.HI R6, RZ, 0x10, R2.reuse ;  /* 0x00000010ff067819 */ /* 0x100fe40000011602 */
[----:B------:R-:W-:Y:S02]  /*e4d0*/  LOP3.LUT R10, R159, R4, RZ, 0xc0, !PT ;  /* 0x000000049f0a7212 */ /* 0x000fe400078ec0ff */
[----:B------:R-:W-:Y:S02]  /*e4e0*/  SHF.R.U32.HI R4, RZ, 0x18, R2 ;  /* 0x00000018ff047819 */ /* 0x000fe40000011602 */
[----:B------:R-:W-:Y:S02]  /*e4f0*/  PRMT R2, R5, 0x5410, R3 ;  /* 0x0000541005027816 */ /* 0x000fe40000000003 */
[----:B------:R-:W-:Y:S02]  /*e500*/  LOP3.LUT R6, R6, 0xff, RZ, 0xc0, !PT ;  /* 0x000000ff06067812 */ /* 0x000fe400078ec0ff */
[----:B------:R-:W-:-:S02]  /*e510*/  LOP3.LUT R3, R0, 0xffff, RZ, 0xc0, !PT ;  /* 0x0000ffff00037812 */ /* 0x000fc400078ec0ff */
[----:B------:R-:W-:Y:S02]  /*e520*/  PRMT R6, R6, 0x5410, R4 ;  /* 0x0000541006067816 */ /* 0x000fe40000000004 */
[----:B------:R-:W-:Y:S02]  /*e530*/  LOP3.LUT R5, R0, 0xff, RZ, 0xc0, !PT ;  /* 0x000000ff00057812 */ /* 0x000fe400078ec0ff */
[----:B------:R-:W-:Y:S02]  /*e540*/  SHF.R.U32.HI R3, RZ, 0x8, R3 ;  /* 0x00000008ff037819 */ /* 0x000fe40000011603 */
[----:B------:R-:W-:Y:S02]  /*e550*/  SHF.R.U32.HI R4, RZ, 0x10, R0 ;  /* 0x00000010ff047819 */ /* 0x000fe40000011600 */
[----:B------:R-:W-:Y:S02]  /*e560*/  LOP3.LUT R9, R160, R7, RZ, 0xc0, !PT ;  /* 0x00000007a0097212 */ /* 0x000fe400078ec0ff */
[----:B------:R-:W-:-:S02]  /*e570*/  PRMT R3, R5, 0x5410, R3 ;  /* 0x0000541005037816 */ /* 0x000fc40000000003 */
[----:B------:R-:W-:Y:S02]  /*e580*/  SHF.R.U32.HI R7, RZ, 0x18, R0 ;  /* 0x00000018ff077819 */ /* 0x000fe40000011600 */
[----:B------:R-:W-:Y:S01]  /*e590*/  LOP3.LUT R4, R4, 0xff, RZ, 0xc0, !PT ;  /* 0x000000ff04047812 */ /* 0x000fe200078ec0ff */
[--C-:B------:R-:W-:Y:S02]  /*e5a0*/  HSET2.LE.AND R0, R2, R20.reuse, PT ;  /* 0x0000001402007233 */ /* 0x100fe40003803000 */
[--C-:B------:R-:W-:Y:S01]  /*e5b0*/  HSET2.LE.AND R2, R6, R20.reuse, PT ;  /* 0x0000001406027233 */ /* 0x100fe20003803000 */
[----:B------:R-:W-:Y:S01]  /*e5c0*/  PRMT R4, R4, 0x5410, R7 ;  /* 0x0000541004047816 */ /* 0x000fe20000000007 */
[--C-:B------:R-:W-:Y:S01]  /*e5d0*/  HSET2.LE.AND R3, R3, R20.reuse, PT ;  /* 0x0000001403037233 */ /* 0x100fe20003803000 */
[----:B------:R-:W-:Y:S02]  /*e5e0*/  LOP3.LUT R18, R156, R0, RZ, 0xc0, !PT ;  /* 0x000000009c127212 */ /* 0x000fe400078ec0ff */
[----:B------:R-:W-:Y:S01]  /*e5f0*/  LOP3.LUT R19, R157, R2, RZ, 0xc0, !PT ;  /* 0x000000029d137212 */ /* 0x000fe200078ec0ff */
[----:B------:R-:W-:Y:S01]  /*e600*/  HSET2.LE.AND R0, R4, R20, PT ;  /* 0x0000001404007233 */ /* 0x000fe20003803000 */
[----:B------:R-:W-:Y:S01]  /*e610*/  LOP3.LUT R16, R252, R3, RZ, 0xc0, !PT ;  /* 0x00000003fc107212 */ /* 0x000fe200078ec0ff */
[----:B------:R-:W-:-:S03]  /*e620*/  IMAD.WIDE.U32 R2, R14, -0x2daee0ad, RZ ;  /* 0xd2511f530e027825 */ /* 0x000fc600078e00ff */
[----:B------:R-:W-:Y:S02]  /*e630*/  LOP3.LUT R17, R250, R0, RZ, 0xc0, !PT ;  /* 0x00000000fa117212 */ /* 0x000fe400078ec0ff */
[----:B------:R-:W-:Y:S01]  /*e640*/  LOP3.LUT R0, R3, R173, R72, 0x96, !PT ;  /* 0x000000ad03007212 */ /* 0x000fe200078e9648 */
[----:B------:R-:W-:Y:S01]  /*e650*/  HMMA.16816.F32.BF16 R64, R8, R24, RZ ;  /* 0x000000180840723c */ /* 0x000fe200000418ff */
[----:B------:R-:W-:Y:S01]  /*e660*/  SHF.R.U32.HI R7, RZ, 0x10, R2 ;  /* 0x00000010ff077819 */ /* 0x000fe20000011602 */
[----:B------:R-:W-:Y:S01]  /*e670*/  IMAD.WIDE.U32 R22, R55, -0x2daee0ad, RZ ;  /* 0xd2511f5337167825 */ /* 0x000fe200078e00ff */
[----:B------:R-:W-:-:S03]  /*e680*/  LOP3.LUT R3, R2, 0xffff, RZ, 0xc0, !PT ;  /* 0x0000ffff02037812 */ /* 0x000fc600078ec0ff */
[----:B------:R-:W-:Y:S02]  /*e690*/  IMAD.WIDE.U32 R4, R54, -0x2daee0ad, RZ ;  /* 0xd2511f5336047825 */ /* 0x000fe400078e00ff */
[----:B--2---:R-:W-:Y:S01]  /*e6a0*/  HMMA.16816.F32.BF16 R68, R8, R28, RZ ;  /* 0x0000001c0844723c */ /* 0x004fe200000418ff */
[----:B------:R-:W1:Y:S01]  /*e6b0*/  LDSM.16.MT88.4 R52, [R238+0x4400] ;  /* 0x00440000ee34783b */ /* 0x000e620000004200 */
[----:B------:R-:W-:-:S06]  /*e6c0*/  SHF.R.U32.HI R3, RZ, 0x8, R3 ;  /* 0x00000008ff037819 */ /* 0x000fcc0000011603 */
[C---:B------:R-:W-:Y:S08]  /*e6d0*/  HMMA.16816.F32.BF16 R56, R8.reuse, R26, RZ ;  /* 0x0000001a0838723c */ /* 0x040ff000000418ff */
[----:B------:R-:W-:Y:S07]  /*e6e0*/  HMMA.16816.F32.BF16 R48, R8, R30, RZ ;  /* 0x0000001e0830723c */ /* 0x000fee00000418ff */
[----:B------:R-:W-:-:S02]  /*e6f0*/  LOP3.LUT R11, R2, 0xff, RZ, 0xc0, !PT ;  /* 0x000000ff020b7812 */ /* 0x000fc400078ec0ff */
[----:B------:R-:W-:Y:S02]  /*e700*/  SHF.R.U32.HI R10, RZ, 0x18, R2 ;  /* 0x00000018ff0a7819 */ /* 0x000fe40000011602 */
[C---:B------:R-:W-:Y:S02]  /*e710*/  LOP3.LUT R2, R0.reuse, 0xffff, RZ, 0xc0, !PT ;  /* 0x0000ffff00027812 */ /* 0x040fe400078ec0ff */
[----:B------:R-:W-:Y:S02]  /*e720*/  LOP3.LUT R8, R7, 0xff, RZ, 0xc0, !PT ;  /* 0x000000ff07087812 */ /* 0x000fe400078ec0ff */
[----:B------:R-:W-:Y:S02]  /*e730*/  LOP3.LUT R9, R0, 0xff, RZ, 0xc0, !PT ;  /* 0x000000ff00097812 */ /* 0x000fe400078ec0ff */
[----:B------:R-:W-:Y:S02]  /*e740*/  SHF.R.U32.HI R7, RZ, 0x8, R2 ;  /* 0x00000008ff077819 */ /* 0x000fe40000011602 */
[----:B------:R-:W-:-:S02]  /*e750*/  SHF.R.U32.HI R2, RZ, 0x10, R0 ;  /* 0x00000010ff027819 */ /* 0x000fc40000011600 */
[----:B------:R-:W-:Y:S02]  /*e760*/  PRMT R10, R8, 0x5410, R10 ;  /* 0x00005410080a7816 */ /* 0x000fe4000000000a */
[----:B------:R-:W-:Y:S02]  /*e770*/  PRMT R11, R11, 0x5410, R3 ;  /* 0x000054100b0b7816 */ /* 0x000fe40000000003 */
[----:B------:R-:W-:Y:S02]  /*e780*/  PRMT R3, R9, 0x5410, R7 ;  /* 0x0000541009037816 */ /* 0x000fe40000000007 */
[----:B------:R-:W-:Y:S02]  /*e790*/  SHF.R.U32.HI R8, RZ, 0x18, R0 ;  /* 0x00000018ff087819 */ /* 0x000fe40000011600 */
[----:B------:R-:W-:Y:S01]  /*e7a0*/  LOP3.LUT R7, R2, 0xff, RZ, 0xc0, !PT ;  /* 0x000000ff02077812 */ /* 0x000fe200078ec0ff */
[--C-:B------:R-:W-:Y:S02]  /*e7b0*/  HSET2.LE.AND R2, R10, R20.reuse, PT ;  /* 0x000000140a027233 */ /* 0x100fe40003803000 */
[--C-:B------:R-:W-:Y:S01]  /*e7c0*/  HSET2.LE.AND R0, R11, R20.reuse, PT ;  /* 0x000000140b007233 */ /* 0x100fe20003803000 */
[----:B------:R-:W-:Y:S01]  /*e7d0*/  PRMT R7, R7, 0x5410, R8 ;  /* 0x0000541007077816 */ /* 0x000fe20000000008 */
[----:B------:R-:W-:Y:S01]  /*e7e0*/  HSET2.LE.AND R3, R3, R20, PT ;  /* 0x0000001403037233 */ /* 0x000fe20003803000 */
[----:B------:R-:W-:-:S02]  /*e7f0*/  LOP3.LUT R11, R163, R2, RZ, 0xc0, !PT ;  /* 0x00000002a30b7212 */ /* 0x000fc400078ec0ff */
[----:B------:R-:W-:Y:S01]  /*e800*/  SHF.R.U32.HI R2, RZ, 0x10, R4 ;  /* 0x00000010ff027819 */ /* 0x000fe20000011604 */
[----:B------:R-:W-:Y:S01]  /*e810*/  HSET2.LE.AND R7, R7, R20, PT ;  /* 0x0000001407077233 */ /* 0x000fe20003803000 */
[----:B------:R-:W-:Y:S02]  /*e820*/  LOP3.LUT R6, R5, R173, R74, 0x96, !PT ;  /* 0x000000ad05067212 */ /* 0x000fe400078e964a */
[----:B------:R-:W-:Y:S02]  /*e830*/  LOP3.LUT R10, R162, R0, RZ, 0xc0, !PT ;  /* 0x00000000a20a7212 */ /* 0x000fe400078ec0ff */
[----:B------:R-:W-:Y:S02]  /*e840*/  LOP3.LUT R8, R165, R3, RZ, 0xc0, !PT ;  /* 0x00000003a5087212 */ /* 0x000fe400078ec0ff */
[----:B------:R-:W-:Y:S02]  /*e850*/  LOP3.LUT R0, R4, 0xffff, RZ, 0xc0, !PT ;  /* 0x0000ffff04007812 */ /* 0x000fe400078ec0ff */
[----:B------:R-:W-:-:S02]  /*e860*/  LOP3.LUT R3, R2, 0xff, RZ, 0xc0, !PT ;  /* 0x000000ff02037812 */ /* 0x000fc400078ec0ff */
[----:B------:R-:W-:Y:S02]  /*e870*/  SHF.R.U32.HI R2, RZ, 0x10, R6 ;  /* 0x00000010ff027819 */ /* 0x000fe40000011606 */
[----:B------:R-:W-:Y:S02]  /*e880*/  LOP3.LUT R9, R164, R7, RZ, 0xc0, !PT ;  /* 0x00000007a4097212 */ /* 0x000fe400078ec0ff */
[----:B------:R-:W-:Y:S01]  /*e890*/  SHF.R.U32.HI R5, RZ, 0x8, R0 ;  /* 0x00000008ff057819 */ /* 0x000fe20000011600 */
[----:B------:R-:W-:Y:S01]  /*e8a0*/  IMAD.WIDE.U32 R102, R84, -0x2daee0ad, RZ ;  /* 0xd2511f5354667825 */ /* 0x000fe200078e00ff */
[C---:B------:R-:W-:Y:S02]  /*e8b0*/  LOP3.LUT R0, R6.reuse, 0xffff, RZ, 0xc0, !PT ;  /* 0x0000ffff06007812 */ /* 0x040fe400078ec0ff */
[----:B------:R-:W-:Y:S02]  /*e8c0*/  LOP3.LUT R7, R6, 0xff, RZ, 0xc0, !PT ;  /* 0x000000ff06077812 */ /* 0x000fe400078ec0ff */
[----:B------:R-:W-:-:S02]  /*e8d0*/  LOP3.LUT R15, R4, 0xff, RZ, 0xc0, !PT ;  /* 0x000000ff040f7812 */ /* 0x000fc400078ec0ff */
[----:B------:R-:W-:Y:S02]  /*e8e0*/  SHF.R.U32.HI R14, RZ, 0x18, R4 ;  /* 0x00000018ff0e7819 */ /* 0x000fe40000011604 */
[----:B------:R-:W-:Y:S02]  /*e8f0*/  SHF.R.U32.HI R6, RZ, 0x18, R6 ;  /* 0x00000018ff067819 */ /* 0x000fe40000011606 */
[----:B------:R-:W-:Y:S01]  /*e900*/  LOP3.LUT R2, R2, 0xff, RZ, 0xc0, !PT ;  /* 0x000000ff02027812 */ /* 0x000fe200078ec0ff */
[----:B------:R-:W-:Y:S01]  /*e910*/  HMMA.16816.F32.BF16 R92, R16, R26, RZ ;  /* 0x0000001a105c723c */ /* 0x000fe200000418ff */
[-C--:B------:R-:W-:Y:S02]  /*e920*/  LOP3.LUT R33, R33, R251.reuse, R82, 0x96, !PT ;  /* 0x000000fb21217212 */ /* 0x080fe400078e9652 */
[----:B------:R-:W-:Y:S02]  /*e930*/  LOP3.LUT R21, R23, R251, R78, 0x96, !PT ;  /* 0x000000fb17157212 */ /* 0x000fe400078e964e */
[----:B------:R-:W-:-:S02]  /*e940*/  SHF.R.U32.HI R4, RZ, 0x8, R0 ;  /* 0x00000008ff047819 */ /* 0x000fc40000011600 */
[----:B------:R-:W-:Y:S01]  /*e950*/  PRMT R0, R15, 0x5410, R5 ;  /* 0x000054100f007816 */ /* 0x000fe20000000005 */
[----:B------:R-:W-:Y:S01]  /*e960*/  HMMA.16816.F32.BF16 R76, R16, R24, RZ ;  /* 0x00000018104c723c */ /* 0x000fe200000418ff */
[----:B------:R-:W-:Y:S02]  /*e970*/  PRMT R3, R3, 0x5410, R14 ;  /* 0x0000541003037816 */ /* 0x000fe4000000000e */
[----:B------:R-:W-:-:S05]  /*e980*/  PRMT R2, R2, 0x5410, R6 ;  /* 0x0000541002027816 */ /* 0x000fca0000000006 */
[----:B------:R-:W-:Y:S01]  /*e990*/  HMMA.16816.F32.BF16 R72, R16, R28, RZ ;  /* 0x0000001c1048723c */ /* 0x000fe200000418ff */
[----:B------:R-:W-:Y:S01]  /*e9a0*/  PRMT R5, R7, 0x5410, R4 ;  /* 0x0000541007057816 */ /* 0x000fe20000000004 */
[----:B------:R-:W-:-:S06]  /*e9b0*/  HSET2.LE.AND R0, R0, R20, PT ;  /* 0x0000001400007233 */ /* 0x000fcc0003803000 */
[----:B------:R-:W-:Y:S01]  /*e9c0*/  HMMA.16816.F32.BF16 R80, R16, R30, RZ ;  /* 0x0000001e1050723c */ /* 0x000fe200000418ff */
[--C-:B------:R-:W-:Y:S01]  /*e9d0*/  HSET2.LE.AND R4, R3, R20.reuse, PT ;  /* 0x0000001403047233 */ /* 0x100fe20003803000 */
[----:B------:R-:W-:Y:S01]  /*e9e0*/  IMAD.WIDE.U32 R100, R118, -0x2daee0ad, RZ ;  /* 0xd2511f5376647825 */ /* 0x000fe200078e00ff */
[----:B------:R-:W-:Y:S01]  /*e9f0*/  HSET2.LE.AND R6, R2, R20, PT ;  /* 0x0000001402067233 */ /* 0x000fe20003803000 */
[----:B------:R-:W2:Y:S03]  /*ea00*/  LDSM.16.MT88.4 R28, [R236+0x4800] ;  /* 0x00480000ec1c783b */ /* 0x000ea60000004200 */
[----:B------:R-:W-:Y:S01]  /*ea10*/  LOP3.LUT R16, R103, R243, R22, 0x96, !PT ;  /* 0x000000f367107212 */ /* 0x000fe200078e9616 */
[----:B------:R-:W-:Y:S04]  /*ea20*/  HMMA.16816.F32.BF16 R24, R8, R38, R56 ;  /* 0x000000260818723c */ /* 0x000fe80000041838 */
[----:B------:R-:W-:Y:S01]  /*ea30*/  IMAD.WIDE.U32 R2, R16, -0x326172a9, RZ ;  /* 0xcd9e8d5710027825 */ /* 0x000fe200078e00ff */
[----:B------:R-:W-:-:S03]  /*ea40*/  LOP3.LUT R18, R248, R0, RZ, 0xc0, !PT ;  /* 0x00000000f8127212 */ /* 0x000fc600078ec0ff */
[----:B------:R-:W-:Y:S01]  /*ea50*/  HMMA.16816.F32.BF16 R84, R8, R36, R64 ;  /* 0x000000240854723c */ /* 0x000fe20000041840 */
[----:B------:R-:W-:Y:S01]  /*ea60*/  LOP3.LUT R0, R2, 0xffff, RZ, 0xc0, !PT ;  /* 0x0000ffff02007812 */ /* 0x000fe200078ec0ff */
[----:B------:R-:W-:Y:S01]  /*ea70*/  HSET2.LE.AND R5, R5, R20, PT ;  /* 0x0000001405057233 */ /* 0x000fe20003803000 */
[----:B------:R-:W-:-:S05]  /*ea80*/  LOP3.LUT R19, R237, R4, RZ, 0xc0, !PT ;  /* 0x00000004ed137212 */ /* 0x000fca00078ec0ff */
[----:B-1----:R-:W-:Y:S01]  /*ea90*/  HMMA.16816.F32.BF16 R88, R8, R52, R68 ;  /* 0x000000340858723c */ /* 0x002fe20000041844 */
[----:B------:R-:W-:-:S07]  /*eaa0*/  SHF.R.U32.HI R4, RZ, 0x8, R0 ;  /* 0x00000008ff047819 */ /* 0x000fce0000011600 */
[----:B------:R-:W-:Y:S01]  /*eab0*/  HMMA.16816.F32.BF16 R56, R8, R54, R48 ;  /* 0x000000360838723c */ /* 0x000fe20000041830 */
[----:B------:R-:W-:Y:S01]  /*eac0*/  LOP3.LUT R16, R235, R5, RZ, 0xc0, !PT ;  /* 0x00000005eb107212 */ /* 0x000fe200078ec0ff */
[----:B------:R-:W1:Y:S05]  /*ead0*/  LDSM.16.MT88.4 R48, [R238+0x4800] ;  /* 0x00480000ee30783b */ /* 0x000e6a0000004200 */
[----:B------:R-:W-:Y:S01]  /*eae0*/  IMAD.WIDE.U32 R10, R21, -0x326172a9, RZ ;  /* 0xcd9e8d57150a7825 */ /* 0x000fe200078e00ff */
[----:B------:R-:W-:-:S04]  /*eaf0*/  LOP3.LUT R5, R2, 0xff, RZ, 0xc0, !PT ;  /* 0x000000ff02057812 */ /* 0x000fc800078ec0ff */
[----:B------:R-:W-:Y:S02]  /*eb00*/  LOP3.LUT R0, R3, R177, R10, 0x96, !PT ;  /* 0x000000b103007212 */ /* 0x000fe400078e960a */
[--C-:B------:R-:W-:Y:S02]  /*eb10*/  SHF.R.U32.HI R3, RZ, 0x10, R2.reuse ;  /* 0x00000010ff037819 */ /* 0x100fe40000011602 */
[----:B------:R-:W-:Y:S02]  /*eb20*/  SHF.R.U32.HI R9, RZ, 0x18, R2 ;  /* 0x00000018ff097819 */ /* 0x000fe40000011602 */
[----:B------:R-:W-:Y:S02]  /*eb30*/  LOP3.LUT R2, R0, 0xffff, RZ, 0xc0, !PT ;  /* 0x0000ffff00027812 */ /* 0x000fe400078ec0ff */
[----:B------:R-:W-:Y:S02]  /*eb40*/  LOP3.LUT R7, R3, 0xff, RZ, 0xc0, !PT ;  /* 0x000000ff03077812 */ /* 0x000fe400078ec0ff */
[----:B------:R-:W-:-:S02]  /*eb50*/  SHF.R.U32.HI R3, RZ, 0x10, R0 ;  /* 0x00000010ff037819 */ /* 0x000fc40000011600 */
[----:B------:R-:W-:Y:S02]  /*eb60*/  PRMT R8, R5, 0x5410, R4 ;  /* 0x0000541005087816 */ /* 0x000fe40000000004 */
[----:B------:R-:W-:Y:S02]  /*eb70*/  SHF.R.U32.HI R4, RZ, 0x8, R2 ;  /* 0x00000008ff047819 */ /* 0x000fe40000011602 */
[----:B------:R-:W-:Y:S02]  /*eb80*/  SHF.R.U32.HI R5, RZ, 0x18, R0 ;  /* 0x00000018ff057819 */ /* 0x000fe40000011600 */
[----:B------:R-:W-:Y:S02]  /*eb90*/  LOP3.LUT R2, R3, 0xff, RZ, 0xc0, !PT ;  /* 0x000000ff03027812 */ /* 0x000fe400078ec0ff */
[----:B------:R-:W-:Y:S02]  /*eba0*/  LOP3.LUT R17, R234, R6, RZ, 0xc0, !PT ;  /* 0x00000006ea117212 */ /* 0x000fe400078ec0ff */
[----:B------:R-:W-:-:S02]  /*ebb0*/  PRMT R2, R2, 0x5410, R5 ;  /* 0x0000541002027816 */ /* 0x000fc40000000005 */
[----:B------:R-:W-:Y:S01]  /*ebc0*/  LOP3.LUT R6, R0, 0xff, RZ, 0xc0, !PT ;  /* 0x000000ff00067812 */ /* 0x000fe200078ec0ff */
[--C-:B------:R-:W-:Y:S01]  /*ebd0*/  HSET2.LE.AND R3, R8, R20.reuse, PT ;  /* 0x0000001408037233 */ /* 0x100fe20003803000 */
[----:B------:R-:W-:Y:S01]  /*ebe0*/  LOP3.LUT R21, R101, R243, R32, 0x96, !PT ;  /* 0x000000f365157212 */ /* 0x000fe200078e9620 */
[--C-:B------:R-:W-:Y:S01]  /*ebf0*/  HSET2.LE.AND R2, R2, R20.reuse, PT ;  /* 0x0000001402027233 */ /* 0x100fe20003803000 */
[----:B------:R-:W-:Y:S01]  /*ec00*/  PRMT R0, R6, 0x5410, R4 ;  /* 0x0000541006007816 */ /* 0x000fe20000000004 */
[----:B------:R-:W-:Y:S01]  /*ec10*/  IMAD.WIDE.U32 R14, R33, -0x326172a9, RZ ;  /* 0xcd9e8d57210e7825 */ /* 0x000fe200078e00ff */
[----:B------:R-:W-:Y:S02]  /*ec20*/  LOP3.LUT R6, R167, R3, RZ, 0xc0, !PT ;  /* 0x00000003a7067212 */ /* 0x000fe400078ec0ff */
[----:B------:R-:W-:Y:S01]  /*ec30*/  PRMT R7, R7, 0x5410, R9 ;  /* 0x0000541007077816 */ /* 0x000fe20000000009 */
[----:B------:R-:W-:Y:S01]  /*ec40*/  HSET2.LE.AND R0, R0, R20, PT ;  /* 0x0000001400007233 */ /* 0x000fe20003803000 */
[----:B------:R-:W-:Y:S01]  /*ec50*/  LOP3.LUT R5, R168, R2, RZ, 0xc0, !PT ;  /* 0x00000002a8057212 */ /* 0x000fe200078ec0ff */
[----:B------:R-:W-:-:S04]  /*ec60*/  IMAD.WIDE.U32 R2, R21, -0x326172a9, RZ ;  /* 0xcd9e8d5715027825 */ /* 0x000fc800078e00ff */
[----:B------:R-:W-:Y:S01]  /*ec70*/  IMAD.WIDE.U32 R104, R119, -0x326172a9, RZ ;  /* 0xcd9e8d5777687825 */ /* 0x000fe200078e00ff */
[----:B------:R-:W-:Y:S01]  /*ec80*/  LOP3.LUT R4, R169, R0, RZ, 0xc0, !PT ;  /* 0x00000000a9047212 */ /* 0x000fe200078ec0ff */
[----:B------:R-:W-:Y:S01]  /*ec90*/  HMMA.16816.F32.BF16 R96, R16, R52, R72 ;  /* 0x000000341060723c */ /* 0x000fe20000041848 */
[----:B------:R-:W3:Y:S01]  /*eca0*/  LDSM.16.MT88.4 R32, [R236+0x4c00] ;  /* 0x004c0000ec20783b */ /* 0x000ee20000004200 */
[----:B------:R-:W-:Y:S01]  /*ecb0*/  IMAD.WIDE.U32 R8, R120, -0x326172a9, RZ ;  /* 0xcd9e8d5778087825 */ /* 0x000fe200078e00ff */
[----:B------:R-:W-:-:S04]  /*ecc0*/  LOP3.LUT R0, R3, R177, R14, 0x96, !PT ;  /* 0x000000b103007212 */ /* 0x000fc800078e960e */
[----:B------:R-:W-:Y:S02]  /*ecd0*/  LOP3.LUT R22, R9, R233, R174, 0x96, !PT ;  /* 0x000000e909167212 */ /* 0x000fe400078e96ae */
[----:B------:R-:W-:Y:S02]  /*ece0*/  LOP3.LUT R9, R2, 0xffff, RZ, 0xc0, !PT ;  /* 0x0000ffff02097812 */ /* 0x000fe400078ec0ff */
[----:B------:R-:W-:Y:S02]  /*ecf0*/  LOP3.LUT R72, R105, R249, R8, 0x96, !PT ;  /* 0x000000f969487212 */ /* 0x000fe400078e9608 */
[----:B------:R-:W-:Y:S02]  /*ed00*/  LOP3.LUT R3, R0, 0xffff, RZ, 0xc0, !PT ;  /* 0x0000ffff00037812 */ /* 0x000fe400078ec0ff */
[----:B------:R-:W-:Y:S01]  /*ed10*/  SHF.R.U32.HI R8, RZ, 0x10, R0 ;  /* 0x00000010ff087819 */ /* 0x000fe20000011600 */
[----:B------:R-:W-:Y:S01]  /*ed20*/  HMMA.16816.F32.BF16 R64, R16, R36, R76 ;  /* 0x000000241040723c */ /* 0x000fe2000004184c */
[----:B------:R-:W-:-:S02]  /*ed30*/  LOP3.LUT R21, R11, R245, R122, 0x96, !PT ;  /* 0x000000f50b157212 */ /* 0x000fc400078e967a */
[----:B------:R-:W-:Y:S02]  /*ed40*/  LOP3.LUT R11, R0, 0xff, RZ, 0xc0, !PT ;  /* 0x000000ff000b7812 */ /* 0x000fe400078ec0ff */
[----:B------:R-:W-:Y:S02]  /*ed50*/  SHF.R.U32.HI R10, RZ, 0x18, R0 ;  /* 0x00000018ff0a7819 */ /* 0x000fe40000011600 */
[----:B------:R-:W-:Y:S01]  /*ed60*/  SHF.R.U32.HI R0, RZ, 0x8, R3 ;  /* 0x00000008ff007819 */ /* 0x000fe20000011603 */
[----:B------:R-:W-:Y:S01]  /*ed70*/  HMMA.16816.F32.BF16 R36, R16, R38, R92 ;  /* 0x000000261024723c */ /* 0x000fe2000004185c */
[----:B------:R-:W-:Y:S02]  /*ed80*/  SHF.R.U32.HI R9, RZ, 0x8, R9 ;  /* 0x00000008ff097819 */ /* 0x000fe40000011609 */
[----:B------:R-:W-:-:S05]  /*ed90*/  LOP3.LUT R3, R8, 0xff, RZ, 0xc0, !PT ;  /* 0x000000ff08037812 */ /* 0x000fca00078ec0ff */
[----:B------:R-:W-:Y:S01]  /*eda0*/  HMMA.16816.F32.BF16 R68, R16, R54, R80 ;  /* 0x000000361044723c */ /* 0x000fe20000041850 */
[----:B------:R-:W-:Y:S02]  /*edb0*/  SHF.R.U32.HI R14, RZ, 0x18, R2 ;  /* 0x00000018ff0e7819 */ /* 0x000fe40000011602 */
[----:B------:R-:W-:-:S04]  /*edc0*/  PRMT R0, R11, 0x5410, R0 ;  /* 0x000054100b007816 */ /* 0x000fc80000000000 */
[----:B------:R-:W-:Y:S02]  /*edd0*/  LOP3.LUT R16, R2, 0xff, RZ, 0xc0, !PT ;  /* 0x000000ff02107812 */ /* 0x000fe400078ec0ff */
[----:B------:R-:W-:Y:S02]  /*ede0*/  SHF.R.U32.HI R17, RZ, 0x10, R2 ;  /* 0x00000010ff117819 */ /* 0x000fe40000011602 */
[----:B------:R-:W-:Y:S02]  /*edf0*/  PRMT R9, R16, 0x5410, R9 ;  /* 0x0000541010097816 */ /* 0x000fe40000000009 */
[----:B------:R-:W-:Y:S02]  /*ee00*/  PRMT R2, R3, 0x5410, R10 ;  /* 0x0000541003027816 */ /* 0x000fe4000000000a */
[----:B------:R-:W-:Y:S01]  /*ee10*/  LOP3.LUT R8, R17, 0xff, RZ, 0xc0, !PT ;  /* 0x000000ff11087812 */ /* 0x000fe200078ec0ff */
[--C-:B------:R-:W-:Y:S02]  /*ee20*/  HSET2.LE.AND R0, R0, R20.reuse, PT ;  /* 0x0000001400007233 */ /* 0x100fe40003803000 */
[--C-:B------:R-:W-:Y:S01]  /*ee30*/  HSET2.LE.AND R2, R2, R20.reuse, PT ;  /* 0x0000001402027233 */ /* 0x100fe20003803000 */
[----:B------:R-:W-:Y:S01]  /*ee40*/  PRMT R8, R8, 0x5410, R14 ;  /* 0x0000541008087816 */ /* 0x000fe2000000000e */
[----:B------:R-:W-:-:S02]  /*ee50*/  HSET2.LE.AND R3, R9, R20, PT ;  /* 0x0000001409037233 */ /* 0x000fc40003803000 */
[--C-:B------:R-:W-:Y:S01]  /*ee60*/  HSET2.LE.AND R7, R7, R20.reuse, PT ;  /* 0x0000001407077233 */ /* 0x100fe20003803000 */
[----:B------:R-:W-:Y:S01]  /*ee70*/  LOP3.LUT R16, R232, R0, RZ, 0xc0, !PT ;  /* 0x00000000e8107212 */ /* 0x000fe200078ec0ff */
[----:B------:R-:W-:Y:S01]  /*ee80*/  HSET2.LE.AND R0, R8, R20, PT ;  /* 0x0000001408007233 */ /* 0x000fe20003803000 */
[----:B------:R-:W-:Y:S02]  /*ee90*/  LOP3.LUT R17, R229, R2, RZ, 0xc0, !PT ;  /* 0x00000002e5117212 */ /* 0x000fe400078ec0ff */
[----:B------:R-:W-:Y:S01]  /*eea0*/  LOP3.LUT R18, R244, R3, RZ, 0xc0, !PT ;  /* 0x00000003f4127212 */ /* 0x000fe200078ec0ff */
[----:B------:R-:W-:Y:S01]  /*eeb0*/  IMAD.WIDE.U32 R2, R21, -0x2daee0ad, RZ ;  /* 0xd2511f5315027825 */ /* 0x000fe200078e00ff */
[----:B------:R-:W-:Y:S02]  /*eec0*/  LOP3.LUT R7, R166, R7, RZ, 0xc0, !PT ;  /* 0x00000007a6077212 */ /* 0x000fe400078ec0ff */
[----:B------:R-:W-:Y:S02]  /*eed0*/  LOP3.LUT R19, R231, R0, RZ, 0xc0, !PT ;  /* 0x00000000e7137212 */ /* 0x000fe400078ec0ff */
[----:B------:R-:W-:-:S03]  /*eee0*/  LOP3.LUT R0, R3, R173, R102, 0x96, !PT ;  /* 0x000000ad03007212 */ /* 0x000fc600078e9666 */
[----:B--2---:R-:W-:Y:S01]  /*eef0*/  HMMA.16816.F32.BF16 R76, R4, R28, R84 ;  /* 0x0000001c044c723c */ /* 0x004fe20000041854 */
[----:B------:R-:W-:-:S07]  /*ef00*/  LOP3.LUT R10, R2, 0xff, RZ, 0xc0, !PT ;  /* 0x000000ff020a7812 */ /* 0x000fce00078ec0ff */
[----:B-1----:R-:W-:Y:S01]  /*ef10*/  HMMA.16816.F32.BF16 R92, R4, R48, R88 ;  /* 0x00000030045c723c */ /* 0x002fe20000041858 */
[----:B------:R-:W-:-:S07]  /*ef20*/  LOP3.LUT R8, R0, 0xff, RZ, 0xc0, !PT ;  /* 0x000000ff00087812 */ /* 0x000fce00078ec0ff */
[C---:B------:R-:W-:Y:S08]  /*ef30*/  HMMA.16816.F32.BF16 R52, R4.reuse, R30, R24 ;  /* 0x0000001e0434723c */ /* 0x040ff00000041818 */
[----:B------:R-:W-:Y:S07]  /*ef40*/  HMMA.16816.F32.BF16 R56, R4, R50, R56 ;  /* 0x000000320438723c */ /* 0x000fee0000041838 */
[----:B------:R-:W-:-:S02]  /*ef50*/  LOP3.LUT R6, R2, 0xffff, RZ, 0xc0, !PT ;  /* 0x0000ffff02067812 */ /* 0x000fc400078ec0ff */
[----:B------:R-:W-:Y:S02]  /*ef60*/  LOP3.LUT R3, R0, 0xffff, RZ, 0xc0, !PT ;  /* 0x0000ffff00037812 */ /* 0x000fe400078ec0ff */
[----:B------:R-:W-:Y:S02]  /*ef70*/  SHF.R.U32.HI R7, RZ, 0x10, R2 ;  /* 0x00000010ff077819 */ /* 0x000fe40000011602 */
[----:B------:R-:W-:Y:S02]  /*ef80*/  SHF.R.U32.HI R6, RZ, 0x8, R6 ;  /* 0x00000008ff067819 */ /* 0x000fe40000011606 */
[----:B------:R-:W-:Y:S01]  /*ef90*/  SHF.R.U32.HI R3, RZ, 0x8, R3 ;  /* 0x00000008ff037819 */ /* 0x000fe20000011603 */
[----:B------:R-:W-:Y:S01]  /*efa0*/  HMMA.16816.F32.BF16 R88, R16, R30, R36 ;  /* 0x0000001e1058723c */ /* 0x000fe20000041824 */
[----:B------:R-:W-:Y:S01]  /*efb0*/  SHF.R.U32.HI R9, RZ, 0x18, R2 ;  /* 0x00000018ff097819 */ /* 0x000fe20000011602 */
[----:B------:R-:W1:Y:S01]  /*efc0*/  LDSM.16.MT88.4 R36, [R238+0x4c00] ;  /* 0x004c0000ee24783b */ /* 0x000e620000004200 */
[----:B------:R-:W-:-:S02]  /*efd0*/  LOP3.LUT R7, R7, 0xff, RZ, 0xc0, !PT ;  /* 0x000000ff07077812 */ /* 0x000fc400078ec0ff */
[----:B------:R-:W-:Y:S02]  /*efe0*/  PRMT R10, R10, 0x5410, R6 ;  /* 0x000054100a0a7816 */ /* 0x000fe40000000006 */
[----:B------:R-:W-:Y:S02]  /*eff0*/  PRMT R3, R8, 0x5410, R3 ;  /* 0x0000541008037816 */ /* 0x000fe40000000003 */
[----:B------:R-:W-:Y:S02]  /*f000*/  SHF.R.U32.HI R6, RZ, 0x10, R0 ;  /* 0x00000010ff067819 */ /* 0x000fe40000011600 */
[----:B------:R-:W-:Y:S02]  /*f010*/  LOP3.LUT R4, R15, R245, R124, 0x96, !PT ;  /* 0x000000f50f047212 */ /* 0x000fe400078e967c */
[----:B------:R-:W-:Y:S02]  /*f020*/  PRMT R9, R7, 0x5410, R9 ;  /* 0x0000541007097816 */ /* 0x000fe40000000009 */
[----:B------:R-:W-:Y:S01]  /*f030*/  SHF.R.U32.HI R8, RZ, 0x18, R0 ;  /* 0x00000018ff087819 */ /* 0x000fe20000011600 */
[--C-:B------:R-:W-:Y:S01]  /*f040*/  HSET2.LE.AND R0, R3, R20.reuse, PT ;  /* 0x0000001403007233 */ /* 0x100fe20003803000 */
[----:B------:R-:W-:Y:S01]  /*f050*/  LOP3.LUT R7, R6, 0xff, RZ, 0xc0, !PT ;  /* 0x000000ff06077812 */ /* 0x000fe200078ec0ff */
[----:B------:R-:W-:Y:S01]  /*f060*/  HSET2.LE.AND R3, R10, R20, PT ;  /* 0x000000140a037233 */ /* 0x000fe20003803000 */
[----:B------:R-:W-:-:S02]  /*f070*/  IMAD.WIDE.U32 R4, R4, -0x2daee0ad, RZ ;  /* 0xd2511f5304047825 */ /* 0x000fc400078e00ff */
[----:B------:R-:W-:Y:S02]  /*f080*/  PRMT R7, R7, 0x5410, R8 ;  /* 0x0000541007077816 */ /* 0x000fe40000000008 */
[----:B------:R-:W-:Y:S01]  /*f090*/  LOP3.LUT R10, R170, R3, RZ, 0xc0, !PT ;  /* 0x00000003aa0a7212 */ /* 0x000fe200078ec0ff */
[--C-:B------:R-:W-:Y:S01]  /*f0a0*/  HSET2.LE.AND R6, R9, R20.reuse, PT ;  /* 0x0000001409067233 */ /* 0x100fe20003803000 */
[----:B------:R-:W-:Y:S01]  /*f0b0*/  SHF.R.U32.HI R3, RZ, 0x10, R4 ;  /* 0x00000010ff037819 */ /* 0x000fe20000011604 */
[----:B------:R-:W-:Y:S01]  /*f0c0*/  HSET2.LE.AND R7, R7, R20, PT ;  /* 0x0000001407077233 */ /* 0x000fe20003803000 */
[----:B------:R-:W-:Y:S02]  /*f0d0*/  LOP3.LUT R2, R5, R173, R100, 0x96, !PT ;  /* 0x000000ad05027212 */ /* 0x000fe400078e9664 */
[----:B------:R-:W-:Y:S02]  /*f0e0*/  LOP3.LUT R8, R176, R0, RZ, 0xc0, !PT ;  /* 0x00000000b0087212 */ /* 0x000fe400078ec0ff */
[----:B------:R-:W-:-:S02]  /*f0f0*/  LOP3.LUT R0, R4, 0xffff, RZ, 0xc0, !PT ;  /* 0x0000ffff04007812 */ /* 0x000fc400078ec0ff */
[----:B------:R-:W-:Y:S02]  /*f100*/  LOP3.LUT R5, R3, 0xff, RZ, 0xc0, !PT ;  /* 0x000000ff03057812 */ /* 0x000fe400078ec0ff */
[----:B------:R-:W-:Y:S02]  /*f110*/  SHF.R.U32.HI R3, RZ, 0x10, R2 ;  /* 0x00000010ff037819 */ /* 0x000fe40000011602 */
[----:B------:R-:W-:Y:S02]  /*f120*/  LOP3.LUT R11, R171, R6, RZ, 0xc0, !PT ;  /* 0x00000006ab0b7212 */ /* 0x000fe400078ec0ff */
[----:B------:R-:W-:Y:S02]  /*f130*/  SHF.R.U32.HI R15, RZ, 0x18, R4 ;  /* 0x00000018ff0f7819 */ /* 0x000fe40000011604 */
[----:B------:R-:W-:Y:S02]  /*f140*/  LOP3.LUT R9, R172, R7, RZ, 0xc0, !PT ;  /* 0x00000007ac097212 */ /* 0x000fe400078ec0ff */
[----:B------:R-:W-:-:S02]  /*f150*/  SHF.R.U32.HI R6, RZ, 0x8, R0 ;  /* 0x00000008ff067819 */ /* 0x000fc40000011600 */
[C---:B------:R-:W-:Y:S02]  /*f160*/  LOP3.LUT R0, R2.reuse, 0xffff, RZ, 0xc0, !PT ;  /* 0x0000ffff02007812 */ /* 0x040fe400078ec0ff */
[----:B------:R-:W-:Y:S02]  /*f170*/  LOP3.LUT R14, R2, 0xff, RZ, 0xc0, !PT ;  /* 0x000000ff020e7812 */ /* 0x000fe400078ec0ff */
[----:B------:R-:W-:Y:S01]  /*f180*/  SHF.R.U32.HI R7, RZ, 0x18, R2 ;  /* 0x00000018ff077819 */ /* 0x000fe20000011602 */
[C---:B------:R-:W-:Y:S01]  /*f190*/  HMMA.16816.F32.BF16 R80, R16.reuse, R28, R64 ;  /* 0x0000001c1050723c */ /* 0x040fe20000041840 */
[----:B------:R-:W-:Y:S01]  /*f1a0*/  LOP3.LUT R2, R3, 0xff, RZ, 0xc0, !PT ;  /* 0x000000ff03027812 */ /* 0x000fe200078ec0ff */
[----:B------:R-:W-:Y:S01]  /*f1b0*/  IMAD.WIDE.U32 R22, R22, -0x2daee0ad, RZ ;  /* 0xd2511f5316167825 */ /* 0x000fe200078e00ff */
[----:B------:R-:W-:Y:S01]  /*f1c0*/  PRMT R3, R5, 0x5410, R15 ;  /* 0x0000541005037816 */ /* 0x000fe2000000000f */
[----:B------:R-:W2:Y:S04]  /*f1d0*/  LDSM.16.MT88.4 R28, [R236+0x5000] ;  /* 0x00500000ec1c783b */ /* 0x000ea80000004200 */
[----:B------:R-:W-:Y:S01]  /*f1e0*/  HMMA.16816.F32.BF16 R84, R16, R48, R96 ;  /* 0x000000301054723c */ /* 0x000fe20000041860 */
[----:B------:R-:W-:Y:S01]  /*f1f0*/  PRMT R5, R2, 0x5410, R7 ;  /* 0x0000541002057816 */ /* 0x000fe20000000007 */
[----:B------:R-:W-:-:S05]  /*f200*/  HSET2.LE.AND R2, R3, R20, PT ;  /* 0x0000001403027233 */ /* 0x000fca0003803000 */
[----:B------:R-:W-:Y:S01]  /*f210*/  IMAD.WIDE.U32 R96, R72, -0x2daee0ad, RZ ;  /* 0xd2511f5348607825 */ /* 0x000fe200078e00ff */
[----:B------:R-:W-:Y:S01]  /*f220*/  HMMA.16816.F32.BF16 R68, R16, R50, R68 ;  /* 0x000000321044723c */ /* 0x000fe20000041844 */
[----:B------:R-:W-:Y:S02]  /*f230*/  LOP3.LUT R7, R209, R2, RZ, 0xc0, !PT ;  /* 0x00000002d1077212 */ /* 0x000fe400078ec0ff */
[----:B------:R-:W-:-:S05]  /*f240*/  LOP3.LUT R21, R23, R251, R130, 0x96, !PT ;  /* 0x000000fb17157212 */ /* 0x000fca00078e9682 */
[----:B---3--:R-:W-:Y:S01]  /*f250*/  HMMA.16816.F32.BF16 R76, R8, R32, R76 ;  /* 0x00000020084c723c */ /* 0x008fe2000004184c */
[----:B------:R-:W-:-:S07]  /*f260*/  LOP3.LUT R16, R4, 0xff, RZ, 0xc0, !PT ;  /* 0x000000ff04107812 */ /* 0x000fce00078ec0ff */
[----:B-1----:R-:W-:Y:S01]  /*f270*/  HMMA.16816.F32.BF16 R64, R8, R36, R92 ;  /* 0x000000240840723c */ /* 0x002fe2000004185c */
[----:B------:R-:W-:Y:S01]  /*f280*/  SHF.R.U32.HI R4, RZ, 0x8, R0 ;  /* 0x00000008ff047819 */ /* 0x000fe20000011600 */
[----:B------:R-:W-:Y:S01]  /*f290*/  IMAD.WIDE.U32 R24, R121, -0x2daee0ad, RZ ;  /* 0xd2511f5379187825 */ /* 0x000fe200078e00ff */
[----:B------:R-:W-:Y:S01]  /*f2a0*/  PRMT R0, R16, 0x5410, R6 ;  /* 0x0000541010007816 */ /* 0x000fe20000000006 */
[--C-:B------:R-:W-:Y:S01]  /*f2b0*/  HSET2.LE.AND R5, R5, R20.reuse, PT ;  /* 0x0000001405057233 */ /* 0x100fe20003803000 */
[----:B------:R-:W-:Y:S01]  /*f2c0*/  LOP3.LUT R17, R97, R243, R22, 0x96, !PT ;  /* 0x000000f361117212 */ /* 0x000fe200078e9616 */
[----:B------:R-:W1:Y:S02]  /*f2d0*/  LDSM.16.MT88.4 R48, [R238+0x5000] ;  /* 0x00500000ee30783b */ /* 0x000e640000004200 */
[----:B------:R-:W-:Y:S02]  /*f2e0*/  HSET2.LE.AND R0, R0, R20, PT ;  /* 0x0000001400007233 */ /* 0x000fe40003803000 */
[----:B------:R-:W-:Y:S01]  /*f2f0*/  IMAD.WIDE.U32 R2, R17, -0x326172a9, RZ ;  /* 0xcd9e8d5711027825 */ /* 0x000fe200078e00ff */
[----:B------:R-:W-:-:S02]  /*f300*/  PRMT R4, R14, 0x5410, R4 ;  /* 0x000054100e047816 */ /* 0x000fc40000000004 */
[----:B------:R-:W-:Y:S01]  /*f310*/  LOP3.LUT R6, R208, R0, RZ, 0xc0, !PT ;  /* 0x00000000d0067212 */ /* 0x000fe200078ec0ff */
[----:B------:R-:W-:Y:S01]  /*f320*/  IMAD.WIDE.U32 R14, R21, -0x326172a9, RZ ;  /* 0xcd9e8d57150e7825 */ /* 0x000fe200078e00ff */
[----:B------:R-:W-:Y:S01]  /*f330*/  LOP3.LUT R0, R2, 0xffff, RZ, 0xc0, !PT ;  /* 0x0000ffff02007812 */ /* 0x000fe200078ec0ff */
[C---:B------:R-:W-:Y:S08]  /*f340*/  HMMA.16816.F32.BF16 R72, R8.reuse, R34, R52 ;  /* 0x000000220848723c */ /* 0x040ff00000041834 */
[----:B------:R-:W-:Y:S07]  /*f350*/  HMMA.16816.F32.BF16 R52, R8, R38, R56 ;  /* 0x000000260834723c */ /* 0x000fee0000041838 */
[----:B------:R-:W-:-:S02]  /*f360*/  SHF.R.U32.HI R8, RZ, 0x8, R0 ;  /* 0x00000008ff087819 */ /* 0x000fc40000011600 */
[----:B------:R-:W-:Y:S02]  /*f370*/  LOP3.LUT R0, R3, R177, R14, 0x96, !PT ;  /* 0x000000b103007212 */ /* 0x000fe400078e960e */
[----:B------:R-:W-:Y:S02]  /*f380*/  LOP3.LUT R10, R2, 0xff, RZ, 0xc0, !PT ;  /* 0x000000ff020a7812 */ /* 0x000fe400078ec0ff */
[--C-:B------:R-:W-:Y:S02]  /*f390*/  SHF.R.U32.HI R11, RZ, 0x10, R2.reuse ;  /* 0x00000010ff0b7819 */ /* 0x100fe40000011602 */
[----:B------:R-:W-:Y:S02]  /*f3a0*/  SHF.R.U32.HI R14, RZ, 0x18, R2 ;  /* 0x00000018ff0e7819 */ /* 0x000fe40000011602 */
[----:B------:R-:W-:Y:S02]  /*f3b0*/  LOP3.LUT R2, R0, 0xffff, RZ, 0xc0, !PT ;  /* 0x0000ffff00027812 */ /* 0x000fe400078ec0ff */
[----:B------:R-:W-:Y:S01]  /*f3c0*/  PRMT R10, R10, 0x5410, R8 ;  /* 0x000054100a0a7816 */ /* 0x000fe20000000008 */
[----:B------:R-:W-:Y:S01]  /*f3d0*/  IMAD.WIDE.U32 R92, R128, -0x2daee0ad, RZ ;  /* 0xd2511f53805c7825 */ /* 0x000fe200078e00ff */
[----:B------:R-:W-:-:S02]  /*f3e0*/  LOP3.LUT R8, R0, 0xff, RZ, 0xc0, !PT ;  /* 0x000000ff00087812 */ /* 0x000fc400078ec0ff */
[--C-:B------:R-:W-:Y:S02]  /*f3f0*/  SHF.R.U32.HI R3, RZ, 0x10, R0.reuse ;  /* 0x00000010ff037819 */ /* 0x100fe40000011600 */
[----:B------:R-:W-:Y:S02]  /*f400*/  SHF.R.U32.HI R9, RZ, 0x18, R0 ;  /* 0x00000018ff097819 */ /* 0x000fe40000011600 */
[----:B------:R-:W-:Y:S01]  /*f410*/  SHF.R.U32.HI R0, RZ, 0x8, R2 ;  /* 0x00000008ff007819 */ /* 0x000fe20000011602 */
[----:B------:R-:W-:Y:S01]  /*f420*/  HSET2.LE.AND R4, R4, R20, PT ;  /* 0x0000001404047233 */ /* 0x000fe20003803000 */
[----:B------:R-:W-:Y:S02]  /*f430*/  LOP3.LUT R25, R25, R251, R140, 0x96, !PT ;  /* 0x000000fb19197212 */ /* 0x000fe400078e968c */
[----:B------:R-:W-:Y:S02]  /*f440*/  PRMT R0, R8, 0x5410, R0 ;  /* 0x0000541008007816 */ /* 0x000fe40000000000 */
[----:B------:R-:W-:-:S02]  /*f450*/  LOP3.LUT R16, R93, R243, R24, 0x96, !PT ;  /* 0x000000f35d107212 */ /* 0x000fc400078e9618 */
[----:B------:R-:W-:Y:S01]  /*f460*/  LOP3.LUT R2, R3, 0xff, RZ, 0xc0, !PT ;  /* 0x000000ff03027812 */ /* 0x000fe200078ec0ff */
[----:B------:R-:W-:Y:S01]  /*f470*/  HSET2.LE.AND R0, R0, R20, PT ;  /* 0x0000001400007233 */ /* 0x000fe20003803000 */
[----:B------:R-:W-:Y:S01]  /*f480*/  LOP3.LUT R4, R230, R4, RZ, 0xc0, !PT ;  /* 0x00000004e6047212 */ /* 0x000fe200078ec0ff */
[----:B------:R-:W-:Y:S01]  /*f490*/  IMAD.WIDE.U32 R22, R25, -0x326172a9, RZ ;  /* 0xcd9e8d5719167825 */ /* 0x000fe200078e00ff */
[----:B------:R-:W-:Y:S02]  /*f4a0*/  PRMT R9, R2, 0x5410, R9 ;  /* 0x0000541002097816 */ /* 0x000fe40000000009 */
[----:B------:R-:W-:Y:S01]  /*f4b0*/  LOP3.LUT R5, R227, R5, RZ, 0xc0, !PT ;  /* 0x00000005e3057212 */ /* 0x000fe200078ec0ff */
[----:B------:R-:W-:Y:S01]  /*f4c0*/  IMAD.WIDE.U32 R2, R16, -0x326172a9, RZ ;  /* 0xcd9e8d5710027825 */ /* 0x000fe200078e00ff */
[----:B------:R-:W-:Y:S02]  /*f4d0*/  LOP3.LUT R11, R11, 0xff, RZ, 0xc0, !PT ;  /* 0x000000ff0b0b7812 */ /* 0x000fe400078ec0ff */
[----:B------:R-:W-:-:S02]  /*f4e0*/  LOP3.LUT R8, R187, R0, RZ, 0xc0, !PT ;  /* 0x00000000bb087212 */ /* 0x000fc400078ec0ff */
[----:B------:R-:W-:Y:S01]  /*f4f0*/  LOP3.LUT R0, R3, R177, R22, 0x96, !PT ;  /* 0x000000b103007212 */ /* 0x000fe200078e9616 */
[----:B------:R-:W-:Y:S01]  /*f500*/  HMMA.16816.F32.BF16 R56, R4, R32, R80 ;  /* 0x000000200438723c */ /* 0x000fe20000041850 */
[----:B------:R-:W-:Y:S02]  /*f510*/  PRMT R11, R11, 0x5410, R14 ;  /* 0x000054100b0b7816 */ /* 0x000fe4000000000e */
[----:B------:R-:W-:Y:S02]  /*f520*/  LOP3.LUT R16, R2, 0xff, RZ, 0xc0, !PT ;  /* 0x000000ff02107812 */ /* 0x000fe400078ec0ff */
[----:B------:R-:W-:-:S03]  /*f530*/  SHF.R.U32.HI R14, RZ, 0x18, R2 ;  /* 0x00000018ff0e7819 */ /* 0x000fc60000011602 */
[C---:B------:R-:W-:Y:S08]  /*f540*/  HMMA.16816.F32.BF16 R88, R4.reuse, R34, R88 ;  /* 0x000000220458723c */ /* 0x040ff00000041858 */
[C---:B------:R-:W-:Y:S08]  /*f550*/  HMMA.16816.F32.BF16 R84, R4.reuse, R36, R84 ;  /* 0x000000240454723c */ /* 0x040ff00000041854 */
[----:B------:R-:W-:Y:S01]  /*f560*/  HMMA.16816.F32.BF16 R80, R4, R38, R68 ;  /* 0x000000260450723c */ /* 0x000fe20000041844 */
[--C-:B------:R-:W-:Y:S01]  /*f570*/  HSET2.LE.AND R9, R9, R20.reuse, PT ;  /* 0x0000001409097233 */ /* 0x100fe20003803000 */
[----:B------:R-:W-:Y:S01]  /*f580*/  LOP3.LUT R15, R15, R245, R104, 0x96, !PT ;  /* 0x000000f50f0f7212 */ /* 0x000fe200078e9668 */
[----:B------:R-:W-:Y:S01]  /*f590*/  HSET2.LE.AND R10, R10, R20, PT ;  /* 0x000000140a0a7233 */ /* 0x000fe20003803000 */
[----:B------:R-:W3:Y:S03]  /*f5a0*/  LDSM.16.MT88.4 R32, [R236+0x5400] ;  /* 0x00540000ec20783b */ /* 0x000ee60000004200 */
[----:B------:R-:W-:-:S02]  /*f5b0*/  LOP3.LUT R4, R0, 0xffff, RZ, 0xc0, !PT ;  /* 0x0000ffff00047812 */ /* 0x000fc400078ec0ff */
[----:B------:R-:W-:Y:S02]  /*f5c0*/  LOP3.LUT R6, R2, 0xffff, RZ, 0xc0, !PT ;  /* 0x0000ffff02067812 */ /* 0x000fe400078ec0ff */
[----:B------:R-:W-:Y:S02]  /*f5d0*/  SHF.R.U32.HI R7, RZ, 0x10, R2 ;  /* 0x00000010ff077819 */ /* 0x000fe40000011602 */
[----:B------:R-:W-:Y:S02]  /*f5e0*/  SHF.R.U32.HI R2, RZ, 0x10, R0 ;  /* 0x00000010ff027819 */ /* 0x000fe40000011600 */
[----:B------:R-:W-:Y:S02]  /*f5f0*/  LOP3.LUT R5, R0, 0xff, RZ, 0xc0, !PT ;  /* 0x000000ff00057812 */ /* 0x000fe400078ec0ff */
[----:B------:R-:W-:Y:S02]  /*f600*/  SHF.R.U32.HI R3, RZ, 0x8, R4 ;  /* 0x00000008ff037819 */ /* 0x000fe40000011604 */
[----:B------:R-:W-:-:S02]  /*f610*/  SHF.R.U32.HI R4, RZ, 0x18, R0 ;  /* 0x00000018ff047819 */ /* 0x000fc40000011600 */
[----:B------:R-:W-:Y:S02]  /*f620*/  LOP3.LUT R2, R2, 0xff, RZ, 0xc0, !PT ;  /* 0x000000ff02027812 */ /* 0x000fe400078ec0ff */
[----:B------:R-:W-:Y:S02]  /*f630*/  PRMT R3, R5, 0x5410, R3 ;  /* 0x0000541005037816 */ /* 0x000fe40000000003 */
[----:B------:R-:W-:Y:S02]  /*f640*/  PRMT R2, R2, 0x5410, R4 ;  /* 0x0000541002027816 */ /* 0x000fe40000000004 */
[----:B------:R-:W-:Y:S02]  /*f650*/  SHF.R.U32.HI R5, RZ, 0x8, R6 ;  /* 0x00000008ff057819 */ /* 0x000fe40000011606 */
[----:B------:R-:W-:Y:S01]  /*f660*/  LOP3.LUT R6, R7, 0xff, RZ, 0xc0, !PT ;  /* 0x000000ff07067812 */ /* 0x000fe200078ec0ff */
[--C-:B------:R-:W-:Y:S01]  /*f670*/  HSET2.LE.AND R0, R3, R20.reuse, PT ;  /* 0x0000001403007233 */ /* 0x100fe20003803000 */
[----:B------:R-:W-:Y:S01]  /*f680*/  PRMT R3, R16, 0x5410, R5 ;  /* 0x0000541010037816 */ /* 0x000fe20000000005 */
[--C-:B------:R-:W-:Y:S01]  /*f690*/  HSET2.LE.AND R2, R2, R20.reuse, PT ;  /* 0x0000001402027233 */ /* 0x100fe20003803000 */
[----:B------:R-:W-:Y:S01]  /*f6a0*/  PRMT R6, R6, 0x5410, R14 ;  /* 0x0000541006067816 */ /* 0x000fe2000000000e */
[----:B------:R-:W-:Y:S01]  /*f6b0*/  IMAD.WIDE.U32 R4, R188, -0x326172a9, RZ ;  /* 0xcd9e8d57bc047825 */ /* 0x000fe200078e00ff */
[----:B------:R-:W-:Y:S01]  /*f6c0*/  LOP3.LUT R16, R224, R0, RZ, 0xc0, !PT ;  /* 0x00000000e0107212 */ /* 0x000fe200078ec0ff */
[--C-:B------:R-:W-:Y:S01]  /*f6d0*/  HSET2.LE.AND R0, R3, R20.reuse, PT ;  /* 0x0000001403007233 */ /* 0x100fe20003803000 */
[----:B------:R-:W-:Y:S01]  /*f6e0*/  LOP3.LUT R17, R223, R2, RZ, 0xc0, !PT ;  /* 0x00000002df117212 */ /* 0x000fe200078ec0ff */
[--C-:B------:R-:W-:Y:S01]  /*f6f0*/  HSET2.LE.AND R3, R6, R20.reuse, PT ;  /* 0x0000001406037233 */ /* 0x100fe20003803000 */
[----:B------:R-:W-:Y:S01]  /*f700*/  LOP3.LUT R2, R5, R240, R206, 0x96, !PT ;  /* 0x000000f005027212 */ /* 0x000fe200078e96ce */
[----:B------:R-:W-:Y:S01]  /*f710*/  HSET2.LE.AND R11, R11, R20, PT ;  /* 0x000000140b0b7233 */ /* 0x000fe20003803000 */
[----:B------:R-:W-:-:S02]  /*f720*/  LOP3.LUT R9, R185, R9, RZ, 0xc0, !PT ;  /* 0x00000009b9097212 */ /* 0x000fc400078ec0ff */
[----:B------:R-:W-:Y:S01]  /*f730*/  LOP3.LUT R19, R211, R3, RZ, 0xc0, !PT ;  /* 0x00000003d3137212 */ /* 0x000fe200078ec0ff */
[----:B------:R-:W-:Y:S01]  /*f740*/  IMAD.WIDE.U32 R6, R2, -0x2daee0ad, RZ ;  /* 0xd2511f5302067825 */ /* 0x000fe200078e00ff */
[----:B------:R-:W-:Y:S02]  /*f750*/  LOP3.LUT R10, R179, R10, RZ, 0xc0, !PT ;  /* 0x0000000ab30a7212 */ /* 0x000fe400078ec0ff */
[----:B------:R-:W-:Y:S01]  /*f760*/  LOP3.LUT R11, R178, R11, RZ, 0xc0, !PT ;  /* 0x0000000bb20b7212 */ /* 0x000fe200078ec0ff */
[----:B------:R-:W-:Y:S01]  /*f770*/  IMAD.WIDE.U32 R2, R15, -0x2daee0ad, RZ ;  /* 0xd2511f530f027825 */ /* 0x000fe200078e00ff */
[----:B------:R-:W-:Y:S02]  /*f780*/  LOP3.LUT R14, R133, R239, R4, 0x96, !PT ;  /* 0x000000ef850e7212 */ /* 0x000fe400078e9604 */
[----:B------:R-:W-:Y:S02]  /*f790*/  LOP3.LUT R18, R212, R0, RZ, 0xc0, !PT ;  /* 0x00000000d4127212 */ /* 0x000fe400078ec0ff */
[----:B------:R-:W-:Y:S01]  /*f7a0*/  LOP3.LUT R0, R3, R173, R96, 0x96, !PT ;  /* 0x000000ad03007212 */ /* 0x000fe200078e9660 */
[----:B------:R-:W-:Y:S01]  /*f7b0*/  IMAD.WIDE.U32 R26, R14, -0x2daee0ad, RZ ;  /* 0xd2511f530e1a7825 */ /* 0x000fe200078e00ff */
[----:B--2---:R-:W-:Y:S01]  /*f7c0*/  HMMA.16816.F32.BF16 R76, R8, R28, R76 ;  /* 0x0000001c084c723c */ /* 0x004fe2000004184c */
[----:B------:R-:W-:-:S02]  /*f7d0*/  LOP3.LUT R3, R2, 0xffff, RZ, 0xc0, !PT ;  /* 0x0000ffff02037812 */ /* 0x000fc400078ec0ff */
[----:B------:R-:W-:-:S05]  /*f7e0*/  LOP3.LUT R21, R7, R241, R220, 0x96, !PT ;  /* 0x000000f107157212 */ /* 0x000fca00078e96dc */
[----:B------:R-:W-:Y:S01]  /*f7f0*/  HMMA.16816.F32.BF16 R72, R8, R30, R72 ;  /* 0x0000001e0848723c */ /* 0x000fe20000041848 */
[----:B------:R-:W-:Y:S02]  /*f800*/  LOP3.LUT R22, R27, R242, R6, 0x96, !PT ;  /* 0x000000f21b167212 */ /* 0x000fe400078e9606 */
[----:B------:R-:W-:-:S05]  /*f810*/  LOP3.LUT R6, R2, 0xff, RZ, 0xc0, !PT ;  /* 0x000000ff02067812 */ /* 0x000fca00078ec0ff */
[----:B-1----:R-:W-:Y:S01]  /*f820*/  HMMA.16816.F32.BF16 R64, R8, R48, R64 ;  /* 0x000000300840723c */ /* 0x002fe20000041840 */
[----:B------:R-:W-:-:S07]  /*f830*/  SHF.R.U32.HI R3, RZ, 0x8, R3 ;  /* 0x00000008ff037819 */ /* 0x000fce0000011603 */
[----:B------:R-:W-:Y:S01]  /*f840*/  HMMA.16816.F32.BF16 R36, R8, R50, R52 ;  /* 0x000000320824723c */ /* 0x000fe20000041834 */
[C---:B------:R-:W-:Y:S01]  /*f850*/  LOP3.LUT R7, R0.reuse, 0xff, RZ, 0xc0, !PT ;  /* 0x000000ff00077812 */ /* 0x040fe200078ec0ff */
[----:B------:R-:W1:Y:S05]  /*f860*/  LDSM.16.MT88.4 R52, [R238+0x5400] ;  /* 0x00540000ee34783b */ /* 0x000e6a0000004200 */
[----:B------:R-:W-:Y:S02]  /*f870*/  LOP3.LUT R11, R175, R239, R4, 0x96, !PT ;  /* 0x000000efaf0b7212 */ /* 0x000fe400078e9604 */
[----:B------:R-:W-:Y:S02]  /*f880*/  LOP3.LUT R4, R0, 0xffff, RZ, 0xc0, !PT ;  /* 0x0000ffff00047812 */ /* 0x000fe400078ec0ff */
[----:B------:R-:W-:-:S02]  /*f890*/  LOP3.LUT R10, R5, R240, R154, 0x96, !PT ;  /* 0x000000f0050a7212 */ /* 0x000fc400078e969a */
[----:B------:R-:W-:Y:S02]  /*f8a0*/  SHF.R.U32.HI R4, RZ, 0x8, R4 ;  /* 0x00000008ff047819 */ /* 0x000fe40000011604 */
[--C-:B------:R-:W-:Y:S02]  /*f8b0*/  SHF.R.U32.HI R5, RZ, 0x10, R2.reuse ;  /* 0x00000010ff057819 */ /* 0x100fe40000011602 */
[----:B------:R-:W-:Y:S02]  /*f8c0*/  SHF.R.U32.HI R8, RZ, 0x18, R2 ;  /* 0x00000018ff087819 */ /* 0x000fe40000011602 */
[----:B------:R-:W-:Y:S02]  /*f8d0*/  SHF.R.U32.HI R2, RZ, 0x10, R0 ;  /* 0x00000010ff027819 */ /* 0x000fe40000011600 */
[----:B------:R-:W-:Y:S02]  /*f8e0*/  PRMT R6, R6, 0x5410, R3 ;  /* 0x0000541006067816 */ /* 0x000fe40000000003 */
[----:B------:R-:W-:-:S02]  /*f8f0*/  PRMT R3, R7, 0x5410, R4 ;  /* 0x0000541007037816 */ /* 0x000fc40000000004 */
[----:B------:R-:W-:Y:S02]  /*f900*/  SHF.R.U32.HI R4, RZ, 0x18, R0 ;  /* 0x00000018ff047819 */ /* 0x000fe40000011600 */
[----:B------:R-:W-:Y:S02]  /*f910*/  LOP3.LUT R2, R2, 0xff, RZ, 0xc0, !PT ;  /* 0x000000ff02027812 */ /* 0x000fe400078ec0ff */
[----:B------:R-:W-:Y:S02]  /*f920*/  LOP3.LUT R5, R5, 0xff, RZ, 0xc0, !PT ;  /* 0x000000ff05057812 */ /* 0x000fe400078ec0ff */
[----:B------:R-:W-:Y:S01]  /*f930*/  PRMT R2, R2, 0x5410, R4 ;  /* 0x0000541002027816 */ /* 0x000fe20000000004 */
[--C-:B------:R-:W-:Y:S01]  /*f940*/  HSET2.LE.AND R0, R3, R20.reuse, PT ;  /* 0x0000001403007233 */ /* 0x100fe20003803000 */
[----:B------:R-:W-:Y:S02]  /*f950*/  PRMT R3, R5, 0x5410, R8 ;  /* 0x0000541005037816 */ /* 0x000fe40000000008 */
[----:B------:R-:W-:Y:S01]  /*f960*/  LOP3.LUT R9, R23, R245, R142, 0x96, !PT ;  /* 0x000000f517097212 */ /* 0x000fe200078e968e */
[--C-:B------:R-:W-:Y:S01]  /*f970*/  HSET2.LE.AND R2, R2, R20.reuse, PT ;  /* 0x0000001402027233 */ /* 0x100fe20003803000 */
[----:B------:R-:W-:Y:S01]  /*f980*/  LOP3.LUT R4, R196, R0, RZ, 0xc0, !PT ;  /* 0x00000000c4047212 */ /* 0x000fe200078ec0ff */
[----:B------:R-:W-:-:S02]  /*f990*/  HSET2.LE.AND R0, R6, R20, PT ;  /* 0x0000001406007233 */ /* 0x000fc40003803000 */
[----:B------:R-:W-:Y:S01]  /*f9a0*/  HSET2.LE.AND R7, R3, R20, PT ;  /* 0x0000001403077233 */ /* 0x000fe20003803000 */
[----:B------:R-:W-:Y:S01]  /*f9b0*/  LOP3.LUT R5, R193, R2, RZ, 0xc0, !PT ;  /* 0x00000002c1057212 */ /* 0x000fe200078ec0ff */
[----:B------:R-:W-:Y:S01]  /*f9c0*/  IMAD.WIDE.U32 R2, R9, -0x2daee0ad, RZ ;  /* 0xd2511f5309027825 */ /* 0x000fe200078e00ff */
[----:B------:R-:W-:Y:S01]  /*f9d0*/  LOP3.LUT R6, R192, R0, RZ, 0xc0, !PT ;  /* 0x00000000c0067212 */ /* 0x000fe200078ec0ff */
[----:B------:R-:W-:Y:S02]  /*f9e0*/  HMMA.16816.F32.BF16 R56, R16, R28, R56 ;  /* 0x0000001c1038723c */ /* 0x000fe40000041838 */
[----:B------:R-:W-:Y:S01]  /*f9f0*/  IMAD.WIDE.U32 R8, R10, -0x2daee0ad, RZ ;  /* 0xd2511f530a087825 */ /* 0x000fe200078e00ff */
[----:B------:R-:W-:-:S04]  /*fa00*/  LOP3.LUT R0, R2, 0xffff, RZ, 0xc0, !PT ;  /* 0x0000ffff02007812 */ /* 0x000fc800078ec0ff */
[----:B------:R-:W-:Y:S01]  /*fa10*/  IMAD.WIDE.U32 R28, R11, -0x2daee0ad, RZ ;  /* 0xd2511f530b1c7825 */ /* 0x000fe200078e00ff */
[----:B------:R-:W-:Y:S01]  /*fa20*/  SHF.R.U32.HI R10, RZ, 0x8, R0 ;  /* 0x00000008ff0a7819 */ /* 0x000fe20000011600 */
[----:B------:R-:W-:Y:S01]  /*fa30*/  HMMA.16816.F32.BF16 R68, R16, R30, R88 ;  /* 0x0000001e1044723c */ /* 0x000fe20000041858 */
[----:B------:R-:W-:Y:S02]  /*fa40*/  LOP3.LUT R0, R3, R173, R92, 0x96, !PT ;  /* 0x000000ad03007212 */ /* 0x000fe400078e965c */
[----:B------:R-:W-:Y:S02]  /*fa50*/  LOP3.LUT R15, R9, R241, R148, 0x96, !PT ;  /* 0x000000f1090f7212 */ /* 0x000fe400078e9694 */
[----:B------:R-:W-:-:S03]  /*fa60*/  LOP3.LUT R9, R2, 0xff, RZ, 0xc0, !PT ;  /* 0x000000ff02097812 */ /* 0x000fc600078ec0ff */
[----:B------:R-:W-:Y:S01]  /*fa70*/  HMMA.16816.F32.BF16 R96, R16, R48, R84 ;  /* 0x000000301060723c */ /* 0x000fe20000041854 */
[----:B------:R-:W-:Y:S02]  /*fa80*/  SHF.R.U32.HI R3, RZ, 0x10, R0 ;  /* 0x00000010ff037819 */ /* 0x000fe40000011600 */
[----:B------:R-:W-:-:S05]  /*fa90*/  SHF.R.U32.HI R11, RZ, 0x18, R2 ;  /* 0x00000018ff0b7819 */ /* 0x000fca0000011602 */
[----:B------:R-:W-:Y:S01]  /*faa0*/  HMMA.16816.F32.BF16 R80, R16, R50, R80 ;  /* 0x000000321050723c */ /* 0x000fe20000041850 */
[----:B------:R-:W-:-:S06]  /*fab0*/  LOP3.LUT R14, R0, 0xff, RZ, 0xc0, !PT ;  /* 0x000000ff000e7812 */ /* 0x000fcc00078ec0ff */
[----:B------:R-:W-:Y:S02]  /*fac0*/  LOP3.LUT R17, R29, R242, R8, 0x96, !PT ;  /* 0x000000f21d117212 */ /* 0x000fe400078e9608 */
[----:B------:R-:W-:Y:S02]  /*fad0*/  SHF.R.U32.HI R8, RZ, 0x10, R2 ;  /* 0x00000010ff087819 */ /* 0x000fe40000011602 */
[----:B------:R-:W-:Y:S02]  /*fae0*/  PRMT R16, R9, 0x5410, R10 ;  /* 0x0000541009107816 */ /* 0x000fe4000000000a */
[----:B------:R-:W-:Y:S02]  /*faf0*/  LOP3.LUT R2, R0, 0xffff, RZ, 0xc0, !PT ;  /* 0x0000ffff00027812 */ /* 0x000fe400078ec0ff */
[----:B------:R-:W-:Y:S02]  /*fb00*/  SHF.R.U32.HI R10, RZ, 0x18, R0 ;  /* 0x00000018ff0a7819 */ /* 0x000fe40000011600 */
[----:B------:R-:W-:-:S02]  /*fb10*/  LOP3.LUT R8, R8, 0xff, RZ, 0xc0, !PT ;  /* 0x000000ff08087812 */ /* 0x000fc400078ec0ff */
[----:B------:R-:W-:Y:S02]  /*fb20*/  LOP3.LUT R0, R3, 0xff, RZ, 0xc0, !PT ;  /* 0x000000ff03007812 */ /* 0x000fe400078ec0ff */
[----:B------:R-:W-:Y:S01]  /*fb30*/  SHF.R.U32.HI R9, RZ, 0x8, R2 ;  /* 0x00000008ff097819 */ /* 0x000fe20000011602 */
[----:B------:R-:W-:Y:S01]  /*fb40*/  IMAD.WIDE.U32 R2, R15, -0x326172a9, RZ ;  /* 0xcd9e8d570f027825 */ /* 0x000fe200078e00ff */
[----:B------:R-:W-:Y:S02]  /*fb50*/  PRMT R11, R8, 0x5410, R11 ;  /* 0x00005410080b7816 */ /* 0x000fe4000000000b */
[----:B------:R-:W-:Y:S01]  /*fb60*/  PRMT R8, R0, 0x5410, R10 ;  /* 0x0000541000087816 */ /* 0x000fe2000000000a */
[----:B------:R-:W-:Y:S01]  /*fb70*/  IMAD.WIDE.U32 R100, R17, -0x326172a9, RZ ;  /* 0xcd9e8d5711647825 */ /* 0x000fe200078e00ff */
[----:B------:R-:W-:Y:S02]  /*fb80*/  PRMT R9, R14, 0x5410, R9 ;  /* 0x000054100e097816 */ /* 0x000fe40000000009 */
[----:B------:R-:W-:Y:S01]  /*fb90*/  LOP3.LUT R15, R3, R233, R174, 0x96, !PT ;  /* 0x000000e9030f7212 */ /* 0x000fe200078e96ae */
[----:B------:R-:W-:Y:S01]  /*fba0*/  HSET2.LE.AND R3, R8, R20, PT ;  /* 0x0000001408037233 */ /* 0x000fe20003803000 */
[----:B------:R-:W-:-:S02]  /*fbb0*/  LOP3.LUT R7, R189, R7, RZ, 0xc0, !PT ;  /* 0x00000007bd077212 */ /* 0x000fc400078ec0ff */
[----:B------:R-:W-:Y:S01]  /*fbc0*/  LOP3.LUT R14, R101, R249, R2, 0x96, !PT ;  /* 0x000000f9650e7212 */ /* 0x000fe200078e9602 */
[----:B------:R-:W-:Y:S01]  /*fbd0*/  HSET2.LE.AND R0, R9, R20, PT ;  /* 0x0000001409007233 */ /* 0x000fe20003803000 */
[----:B------:R-:W-:Y:S01]  /*fbe0*/  LOP3.LUT R9, R222, R3, RZ, 0xc0, !PT ;  /* 0x00000003de097212 */ /* 0x000fe200078ec0ff */
[----:B------:R-:W-:Y:S02]  /*fbf0*/  IMAD.WIDE.U32 R2, R15, -0x2daee0ad, RZ ;  /* 0xd2511f530f027825 */ /* 0x000fe400078e00ff */
[----:B---3--:R-:W-:Y:S02]  /*fc00*/  HMMA.16816.F32.BF16 R88, R4, R32, R76 ;  /* 0x000000200458723c */ /* 0x008fe4000004184c */
[----:B------:R-:W-:Y:S01]  /*fc10*/  IMAD.WIDE.U32 R50, R14, -0x2daee0ad, RZ ;  /* 0xd2511f530e327825 */ /* 0x000fe200078e00ff */
[----:B------:R-:W-:-:S03]  /*fc20*/  LOP3.LUT R3, R3, R251, R28, 0x96, !PT ;  /* 0x000000fb03037212 */ /* 0x000fc600078e961c */
[----:B------:R-:W-:Y:S02]  /*fc30*/  IMAD.WIDE.U32 R24, R22, -0x326172a9, RZ ;  /* 0xcd9e8d5716187825 */ /* 0x000fe400078e00ff */
[C---:B------:R-:W-:Y:S01]  /*fc40*/  HMMA.16816.F32.BF16 R92, R4.reuse, R34, R72 ;  /* 0x00000022045c723c */ /* 0x040fe20000041848 */
[----:B------:R-:W-:Y:S01]  /*fc50*/  LOP3.LUT R2, R51, R243, R2, 0x96, !PT ;  /* 0x000000f333027212 */ /* 0x000fe200078e9602 */
[----:B------:R-:W-:Y:S01]  /*fc60*/  IMAD.WIDE.U32 R22, R3, -0x326172a9, RZ ;  /* 0xcd9e8d5703167825 */ /* 0x000fe200078e00ff */
[----:B------:R-:W-:Y:S01]  /*fc70*/  LOP3.LUT R8, R225, R0, RZ, 0xc0, !PT ;  /* 0x00000000e1087212 */ /* 0x000fe200078ec0ff */
[----:B------:R-:W-:Y:S01]  /*fc80*/  HSET2.LE.AND R10, R16, R20, PT ;  /* 0x00000014100a7233 */ /* 0x000fe20003803000 */
[----:B------:R-:W2:Y:S03]  /*fc90*/  LDSM.16.MT88.4 R28, [R236+0x5800] ;  /* 0x00580000ec1c783b */ /* 0x000ea60000004200 */
[----:B-1----:R-:W-:Y:S01]  /*fca0*/  HMMA.16816.F32.BF16 R84, R4, R52, R64 ;  /* 0x000000340454723c */ /* 0x002fe20000041840 */
[----:B------:R-:W-:-:S07]  /*fcb0*/  IMAD.WIDE.U32 R2, R2, -0x326172a9, RZ ;  /* 0xcd9e8d5702027825 */ /* 0x000fce00078e00ff */
[----:B------:R-:W-:Y:S01]  /*fcc0*/  HMMA.16816.F32.BF16 R76, R4, R54, R36 ;  /* 0x00000036044c723c */ /* 0x000fe20000041824 */
[C---:B------:R-:W-:Y:S01]  /*fcd0*/  LOP3.LUT R16, R2.reuse, 0xffff, RZ, 0xc0, !PT ;  /* 0x0000ffff02107812 */ /* 0x040fe200078ec0ff */
[----:B------:R-:W-:Y:S01]  /*fce0*/  HSET2.LE.AND R11, R11, R20, PT ;  /* 0x000000140b0b7233 */ /* 0x000fe20003803000 */
[----:B------:R-:W-:Y:S01]  /*fcf0*/  LOP3.LUT R18, R2, 0xff, RZ, 0xc0, !PT ;  /* 0x000000ff02127812 */ /* 0x000fe200078ec0ff */
[----:B------:R-:W1:Y:S03]  /*fd00*/  LDSM.16.MT88.4 R36, [R238+0x5800] ;  /* 0x00580000ee24783b */ /* 0x000e660000004200 */
[----:B------:R-:W-:-:S05]  /*fd10*/  IMAD.WIDE.U32 R4, R21, -0x326172a9, RZ ;  /* 0xcd9e8d5715047825 */ /* 0x000fca00078e00ff */
[----:B------:R-:W-:Y:S02]  /*fd20*/  LOP3.LUT R5, R5, R233, R132, 0x96, !PT ;  /* 0x000000e905057212 */ /* 0x000fe400078e9684 */
[----:B------:R-:W-:-:S03]  /*fd30*/  LOP3.LUT R0, R25, R249, R4, 0x96, !PT ;  /* 0x000000f919007212 */ /* 0x000fc600078e9604 */
[----:B------:R-:W-:-:S04]  /*fd40*/  IMAD.WIDE.U32 R4, R5, -0x2daee0ad, RZ ;  /* 0xd2511f5305047825 */ /* 0x000fc800078e00ff */
[----:B------:R-:W-:Y:S01]  /*fd50*/  IMAD.WIDE.U32 R48, R0, -0x2daee0ad, RZ ;  /* 0xd2511f5300307825 */ /* 0x000fe200078e00ff */
[----:B------:R-:W-:Y:S02]  /*fd60*/  LOP3.LUT R0, R3, R177, R22, 0x96, !PT ;  /* 0x000000b103007212 */ /* 0x000fe400078e9616 */
[----:B------:R-:W-:Y:S02]  /*fd70*/  LOP3.LUT R15, R5, R251, R26, 0x96, !PT ;  /* 0x000000fb050f7212 */ /* 0x000fe400078e961a */
[----:B------:R-:W-:Y:S02]  /*fd80*/  LOP3.LUT R3, R0, 0xffff, RZ, 0xc0, !PT ;  /* 0x0000ffff00037812 */ /* 0x000fe400078ec0ff */
[----:B------:R-:W-:Y:S02]  /*fd90*/  SHF.R.U32.HI R5, RZ, 0x10, R0 ;  /* 0x00000010ff057819 */ /* 0x000fe40000011600 */
[----:B------:R-:W-:Y:S02]  /*fda0*/  LOP3.LUT R14, R49, R243, R4, 0x96, !PT ;  /* 0x000000f3310e7212 */ /* 0x000fe400078e9604 */
[----:B------:R-:W-:-:S02]  /*fdb0*/  SHF.R.U32.HI R6, RZ, 0x8, R3 ;  /* 0x00000008ff067819 */ /* 0x000fc40000011603 */
[----:B------:R-:W-:Y:S02]  /*fdc0*/  SHF.R.U32.HI R4, RZ, 0x18, R0 ;  /* 0x00000018ff047819 */ /* 0x000fe40000011600 */
[----:B------:R-:W-:Y:S02]  /*fdd0*/  LOP3.LUT R3, R5, 0xff, RZ, 0xc0, !PT ;  /* 0x000000ff05037812 */ /* 0x000fe400078ec0ff */
[----:B------:R-:W-:Y:S02]  /*fde0*/  LOP3.LUT R7, R0, 0xff, RZ, 0xc0, !PT ;  /* 0x000000ff00077812 */ /* 0x000fe400078ec0ff */
[--C-:B------:R-:W-:Y:S02]  /*fdf0*/  SHF.R.U32.HI R5, RZ, 0x10, R2.reuse ;  /* 0x00000010ff057819 */ /* 0x100fe40000011602 */
[----:B------:R-:W-:Y:S02]  /*fe00*/  SHF.R.U32.HI R17, RZ, 0x18, R2 ;  /* 0x00000018ff117819 */ /* 0x000fe40000011602 */
[----:B------:R-:W-:-:S02]  /*fe10*/  PRMT R2, R3, 0x5410, R4 ;  /* 0x0000541003027816 */ /* 0x000fc40000000004 */
[----:B------:R-:W-:Y:S02]  /*fe20*/  SHF.R.U32.HI R3, RZ, 0x8, R16 ;  /* 0x00000008ff037819 */ /* 0x000fe40000011610 */
[----:B------:R-:W-:Y:S02]  /*fe30*/  PRMT R0, R7, 0x5410, R6 ;  /* 0x0000541007007816 */ /* 0x000fe40000000006 */
[----:B------:R-:W-:Y:S02]  /*fe40*/  LOP3.LUT R6, R5, 0xff, RZ, 0xc0, !PT ;  /* 0x000000ff05067812 */ /* 0x000fe400078ec0ff */
[----:B------:R-:W-:Y:S01]  /*fe50*/  PRMT R3, R18, 0x5410, R3 ;  /* 0x0000541012037816 */ /* 0x000fe20000000003 */
[--C-:B------:R-:W-:Y:S01]  /*fe60*/  HSET2.LE.AND R0, R0, R20.reuse, PT ;  /* 0x0000001400007233 */ /* 0x100fe20003803000 */
[----:B------:R-:W-:Y:S02]  /*fe70*/  LOP3.LUT R10, R228, R10, RZ, 0xc0, !PT ;  /* 0x0000000ae40a7212 */ /* 0x000fe400078ec0ff */
[----:B------:R-:W-:Y:S01]  /*fe80*/  LOP3.LUT R11, R226, R11, RZ, 0xc0, !PT ;  /* 0x0000000be20b7212 */ /* 0x000fe200078ec0ff */
[--C-:B------:R-:W-:Y:S01]  /*fe90*/  HSET2.LE.AND R2, R2, R20.reuse, PT ;  /* 0x0000001402027233 */ /* 0x100fe20003803000 */
[----:B------:R-:W-:Y:S01]  /*fea0*/  PRMT R6, R6, 0x5410, R17 ;  /* 0x0000541006067816 */ /* 0x000fe20000000011 */
[----:B------:R-:W-:Y:S01]  /*feb0*/  HSET2.LE.AND R3, R3, R20, PT ;  /* 0x0000001403037233 */ /* 0x000fe20003803000 */
[----:B------:R-:W-:-:S02]  /*fec0*/  LOP3.LUT R4, R200, R0, RZ, 0xc0, !PT ;  /* 0x00000000c8047212 */ /* 0x000fc400078ec0ff */
[----:B------:R-:W-:Y:S01]  /*fed0*/  LOP3.LUT R5, R199, R2, RZ, 0xc0, !PT ;  /* 0x00000002c7057212 */ /* 0x000fe200078ec0ff */
[----:B------:R-:W-:Y:S01]  /*fee0*/  HMMA.16816.F32.BF16 R64, R8, R32, R56 ;  /* 0x000000200840723c */ /* 0x000fe20000041838 */
[----:B------:R-:W-:Y:S01]  /*fef0*/  HSET2.LE.AND R0, R6, R20, PT ;  /* 0x0000001406007233 */ /* 0x000fe20003803000 */
[----:B------:R-:W-:Y:S01]  /*ff00*/  LOP3.LUT R6, R198, R3, RZ, 0xc0, !PT ;  /* 0x00000003c6067212 */ /* 0x000fe200078ec0ff */
[----:B------:R-:W-:-:S05]  /*ff10*/  IMAD.WIDE.U32 R2, R14, -0x326172a9, RZ ;  /* 0xcd9e8d570e027825 */ /* 0x000fca00078e00ff */
[----:B------:R-:W-:Y:S01]  /*ff20*/  HMMA.16816.F32.BF16 R72, R8, R52, R96 ;  /* 0x000000340848723c */ /* 0x000fe20000041860 */
[----:B------:R-:W-:-:S07]  /*ff30*/  LOP3.LUT R7, R197, R0, RZ, 0xc0, !PT ;  /* 0x00000000c5077212 */ /* 0x000fce00078ec0ff */
[C---:B------:R-:W-:Y:S01]  /*ff40*/  HMMA.16816.F32.BF16 R56, R8.reuse, R34, R68 ;  /* 0x000000220838723c */ /* 0x040fe20000041844 */
[----:B------:R-:W-:Y:S01]  /*ff50*/  LOP3.LUT R14, R2, 0xff, RZ, 0xc0, !PT ;  /* 0x000000ff020e7812 */ /* 0x000fe200078ec0ff */
[----:B------:R-:W3:Y:S06]  /*ff60*/  LDSM.16.MT88.4 R32, [R236+0x5c00] ;  /* 0x005c0000ec20783b */ /* 0x000eec0000004200 */
[----:B------:R-:W-:Y:S07]  /*ff70*/  HMMA.16816.F32.BF16 R52, R8, R54, R80 ;  /* 0x000000360834723c */ /* 0x000fee0000041850 */
[----:B------:R-:W-:-:S05]  /*ff80*/  IMAD.WIDE.U32 R8, R15, -0x326172a9, RZ ;  /* 0xcd9e8d570f087825 */ /* 0x000fca00078e00ff */
[----:B------:R-:W-:Y:S02]  /*ff90*/  LOP3.LUT R0, R3, R177, R8, 0x96, !PT ;  /* 0x000000b103007212 */ /* 0x000fe400078e9608 */
[----:B------:R-:W-:Y:S02]  /*ffa0*/  LOP3.LUT R3, R2, 0xffff, RZ, 0xc0, !PT ;  /* 0x0000ffff02037812 */ /* 0x000fe400078ec0ff */
[C---:B------:R-:W-:Y:S02]  /*ffb0*/  LOP3.LUT R8, R0.reuse, 0xffff, RZ, 0xc0, !PT ;  /* 0x0000ffff00087812 */ /* 0x040fe400078ec0ff */
[--C-:B------:R-:W-:Y:S02]  /*ffc0*/  SHF.R.U32.HI R10, RZ, 0x10, R0.reuse ;  /* 0x00000010ff0a7819 */ /* 0x100fe40000011600 */
[----:B------:R-:W-:Y:S02]  /*ffd0*/  LOP3.LUT R17, R0, 0xff, RZ, 0xc0, !PT ;  /* 0x000000ff00117812 */ /* 0x000fe400078ec0ff */
[----:B------:R-:W-:-:S02]  /*ffe0*/  SHF.R.U32.HI R16, RZ, 0x18, R0 ;  /* 0x00000018ff107819 */ /* 0x000fc40000011600 */
[----:B------:R-:W-:Y:S02]  /*fff0*/  SHF.R.U32.HI R0, RZ, 0x8, R3 ;  /* 0x00000008ff007819 */ /* 0x000fe40000011603 */
[----:B------:R-:W-:Y:S02]  /*10000*/  SHF.R.U32.HI R3, RZ, 0x8, R8 ;  /* 0x00000008ff037819 */ /* 0x000fe40000011608 */
[----:B------:R-:W-:Y:S02]  /*10010*/  LOP3.LUT R8, R10, 0xff, RZ, 0xc0, !PT ;  /* 0x000000ff0a087812 */ /* 0x000fe400078ec0ff */
[--C-:B------:R-:W-:Y:S02]  /*10020*/  SHF.R.U32.HI R11, RZ, 0x10, R2.reuse ;  /* 0x00000010ff0b7819 */ /* 0x100fe40000011602 */
[----:B------:R-:W-:Y:S02]  /*10030*/  SHF.R.U32.HI R15, RZ, 0x18, R2 ;  /* 0x00000018ff0f7819 */ /* 0x000fe40000011602 */
[----:B------:R-:W-:-:S02]  /*10040*/  PRMT R2, R8, 0x5410, R16 ;  /* 0x0000541008027816 */ /* 0x000fc40000000010 */
[----:B------:R-:W-:-:S03]  /*10050*/  PRMT R10, R14, 0x5410, R0 ;  /* 0x000054100e0a7816 */ /* 0x000fc60000000000 */
[--C-:B------:R-:W-:Y:S01]  /*10060*/  HSET2.LE.AND R2, R2, R20.reuse, PT ;  /* 0x0000001402027233 */ /* 0x100fe20003803000 */
[----:B------:R-:W-:Y:S01]  /*10070*/  PRMT R0, R17, 0x5410, R3 ;  /* 0x0000541011007816 */ /* 0x000fe20000000003 */
[--C-:B------:R-:W-:Y:S01]  /*10080*/  HSET2.LE.AND R3, R10, R20.reuse, PT ;  /* 0x000000140a037233 */ /* 0x100fe20003803000 */
[----:B------:R-:W-:Y:S02]  /*10090*/  LOP3.LUT R8, R11, 0xff, RZ, 0xc0, !PT ;  /* 0x000000ff0b087812 */ /* 0x000fe400078ec0ff */
[----:B------:R-:W-:Y:S02]  /*100a0*/  LOP3.LUT R17, R215, R2, RZ, 0xc0, !PT ;  /* 0x00000002d7117212 */ /* 0x000fe400078ec0ff */
[----:B------:R-:W-:Y:S01]  /*100b0*/  LOP3.LUT R2, R23, R245, R100, 0x96, !PT ;  /* 0x000000f517027212 */ /* 0x000fe200078e9664 */
[----:B------:R-:W-:Y:S01]  /*100c0*/  HSET2.LE.AND R0, R0, R20, PT ;  /* 0x0000001400007233 */ /* 0x000fe20003803000 */
[----:B------:R-:W-:Y:S02]  /*100d0*/  LOP3.LUT R18, R214, R3, RZ, 0xc0, !PT ;  /* 0x00000003d6127212 */ /* 0x000fe400078ec0ff */
[----:B------:R-:W-:Y:S01]  /*100e0*/  PRMT R8, R8, 0x5410, R15 ;  /* 0x0000541008087816 */ /* 0x000fe2000000000f */
[----:B------:R-:W-:Y:S01]  /*100f0*/  IMAD.WIDE.U32 R2, R2, -0x2daee0ad, RZ ;  /* 0xd2511f5302027825 */ /* 0x000fe200078e00ff */
[----:B------:R-:W-:-:S03]  /*10100*/  LOP3.LUT R16, R218, R0, RZ, 0xc0, !PT ;  /* 0x00000000da107212 */ /* 0x000fc600078ec0ff */
[----:B------:R-:W-:Y:S01]  /*10110*/  HSET2.LE.AND R8, R8, R20, PT ;  /* 0x0000001408087233 */ /* 0x000fe20003803000 */
[----:B------:R-:W-:Y:S01]  /*10120*/  LOP3.LUT R0, R3, R173, R50, 0x96, !PT ;  /* 0x000000ad03007212 */ /* 0x000fe200078e9632 */
[----:B--2---:R-:W-:Y:S01]  /*10130*/  HMMA.16816.F32.BF16 R68, R4, R28, R88 ;  /* 0x0000001c0444723c */ /* 0x004fe20000041858 */
[----:B------:R-:W-:Y:S02]  /*10140*/  LOP3.LUT R3, R2, 0xffff, RZ, 0xc0, !PT ;  /* 0x0000ffff02037812 */ /* 0x000fe400078ec0ff */
[----:B------:R-:W-:Y:S02]  /*10150*/  LOP3.LUT R19, R213, R8, RZ, 0xc0, !PT ;  /* 0x00000008d5137212 */ /* 0x000fe400078ec0ff */
[----:B------:R-:W-:-:S03]  /*10160*/  LOP3.LUT R11, R9, R245, R24, 0x96, !PT ;  /* 0x000000f5090b7212 */ /* 0x000fc600078e9618 */
[----:B------:R-:W-:Y:S01]  /*10170*/  HMMA.16816.F32.BF16 R80, R4, R30, R92 ;  /* 0x0000001e0450723c */ /* 0x000fe2000004185c */
[----:B------:R-:W-:Y:S01]  /*10180*/  LOP3.LUT R9, R0, 0xff, RZ, 0xc0, !PT ;  /* 0x000000ff00097812 */ /* 0x000fe200078ec0ff */
[----:B------:R-:W2:Y:S01]  /*10190*/  LDSM.16.MT88.4 R24, [R238+0x5c00] ;  /* 0x005c0000ee18783b */ /* 0x000ea20000004200 */
[----:B------:R-:W-:-:S05]  /*101a0*/  SHF.R.U32.HI R8, RZ, 0x18, R0 ;  /* 0x00000018ff087819 */ /* 0x000fca0000011600 */
[----:B-1----:R-:W-:Y:S01]  /*101b0*/  HMMA.16816.F32.BF16 R84, R4, R36, R84 ;  /* 0x000000240454723c */ /* 0x002fe20000041854 */
[----:B------:R-:W-:-:S07]  /*101c0*/  SHF.R.U32.HI R10, RZ, 0x10, R2 ;  /* 0x00000010ff0a7819 */ /* 0x000fce0000011602 */
[----:B------:R-:W-:Y:S07]  /*101d0*/  HMMA.16816.F32.BF16 R76, R4, R38, R76 ;  /* 0x00000026044c723c */ /* 0x000fee000004184c */
[----:B------:R-:W-:Y:S02]  /*101e0*/  LOP3.LUT R4, R0, 0xffff, RZ, 0xc0, !PT ;  /* 0x0000ffff00047812 */ /* 0x000fe400078ec0ff */
[----:B------:R-:W-:Y:S02]  /*101f0*/  SHF.R.U32.HI R5, RZ, 0x10, R0 ;  /* 0x00000010ff057819 */ /* 0x000fe40000011600 */
[----:B------:R-:W-:-:S02]  /*10200*/  LOP3.LUT R6, R2, 0xff, RZ, 0xc0, !PT ;  /* 0x000000ff02067812 */ /* 0x000fc400078ec0ff */
[----:B------:R-:W-:Y:S02]  /*10210*/  SHF.R.U32.HI R0, RZ, 0x8, R3 ;  /* 0x00000008ff007819 */ /* 0x000fe40000011603 */
[----:B------:R-:W-:Y:S02]  /*10220*/  SHF.R.U32.HI R3, RZ, 0x8, R4 ;  /* 0x00000008ff037819 */ /* 0x000fe40000011604 */
[----:B------:R-:W-:Y:S02]  /*10230*/  LOP3.LUT R4, R5, 0xff, RZ, 0xc0, !PT ;  /* 0x000000ff05047812 */ /* 0x000fe400078ec0ff */
[----:B------:R-:W-:Y:S02]  /*10240*/  PRMT R5, R6, 0x5410, R0 ;  /* 0x0000541006057816 */ /* 0x000fe40000000000 */
[----:B------:R-:W-:Y:S02]  /*10250*/  SHF.R.U32.HI R7, RZ, 0x18, R2 ;  /* 0x00000018ff077819 */ /* 0x000fe40000011602 */
[----:B------:R-:W-:-:S02]  /*10260*/  PRMT R0, R9, 0x5410, R3 ;  /* 0x0000541009007816 */ /* 0x000fc40000000003 */
[----:B------:R-:W-:Y:S02]  /*10270*/  PRMT R2, R4, 0x5410, R8 ;  /* 0x0000541004027816 */ /* 0x000fe40000000008 */
        /* <DEDUP_REMOVED lines=8> */
[----:B------:R-:W-:Y:S01]  /*10300*/  LOP3.LUT R10, R202, R3, RZ, 0xc0, !PT ;  /* 0x00000003ca0a7212 */ /* 0x000fe200078ec0ff */
[----:B------:R-:W-:Y:S01]  /*10310*/  IMAD.WIDE.U32 R2, R11, -0x2daee0ad, RZ ;  /* 0xd2511f530b027825 */ /* 0x000fe200078e00ff */
[----:B------:R-:W-:-:S04]  /*10320*/  LOP3.LUT R11, R201, R0, RZ, 0xc0, !PT ;  /* 0x00000000c90b7212 */ /* 0x000fc800078ec0ff */
[----:B------:R-:W-:-:S03]  /*10330*/  LOP3.LUT R0, R3, R173, R48, 0x96, !PT ;  /* 0x000000ad03007212 */ /* 0x000fc600078e9630 */
[----:B---3--:R-:W-:Y:S01]  /*10340*/  HMMA.16816.F32.BF16 R48, R8, R32, R68 ;  /* 0x000000200830723c */ /* 0x008fe20000041844 */
[----:B------:R-:W-:Y:S02]  /*10350*/  LOP3.LUT R3, R2, 0xffff, RZ, 0xc0, !PT ;  /* 0x0000ffff02037812 */ /* 0x000fe400078ec0ff */
[----:B------:R-:W-:Y:S01]  /*10360*/  LOP3.LUT R4, R0, 0xffff, RZ, 0xc0, !PT ;  /* 0x0000ffff00047812 */ /* 0x000fe200078ec0ff */
[----:B------:R-:W-:Y:S01]  /*10370*/  STL.64 [R1+0x148], R154 ;  /* 0x0001489a01007387 */ /* 0x000fe20000100a00 */
[----:B------:R-:W-:-:S03]  /*10380*/  SHF.R.U32.HI R5, RZ, 0x10, R0 ;  /* 0x00000010ff057819 */ /* 0x000fc60000011600 */
[----:B------:R-:W-:Y:S01]  /*10390*/  HMMA.16816.F32.BF16 R64, R16, R28, R64 ;  /* 0x0000001c1040723c */ /* 0x000fe20000041840 */
[----:B------:R-:W-:Y:S01]  /*103a0*/  SHF.R.U32.HI R15, RZ, 0x18, R0 ;  /* 0x00000018ff0f7819 */ /* 0x000fe20000011600 */
[----:B------:R1:W5:Y:S01]  /*103b0*/  LDL.LU R60, [R1+0x310] ;  /* 0x00031000013c7983 */ /* 0x0003620000300800 */
[----:B------:R-:W-:-:S05]  /*103c0*/  LOP3.LUT R6, R2, 0xff, RZ, 0xc0, !PT ;  /* 0x000000ff02067812 */ /* 0x000fca00078ec0ff */
[C---:B------:R-:W-:Y:S01]  /*103d0*/  HMMA.16816.F32.BF16 R56, R16.reuse, R30, R56 ;  /* 0x0000001e1038723c */ /* 0x040fe20000041838 */
[----:B------:R-:W-:Y:S07]  /*103e0*/  STL.64 [R1+0xc8], R148 ;  /* 0x0000c89401007387 */ /* 0x000fee0000100a00 */
[----:B------:R-:W-:Y:S01]  /*103f0*/  HMMA.16816.F32.BF16 R28, R16, R36, R72 ;  /* 0x00000024101c723c */ /* 0x000fe20000041848 */
[----:B------:R-:W-:Y:S01]  /*10400*/  STL.64 [R1+0x90], R48 ;  /* 0x0000903001007387 */ /* 0x000fe20000100a00 */
[----:B------:R-:W-:-:S06]  /*10410*/  SHF.R.U32.HI R7, RZ, 0x10, R2 ;  /* 0x00000010ff077819 */ /* 0x000fcc0000011602 */
[----:B------:R-:W-:Y:S01]  /*10420*/  HMMA.16816.F32.BF16 R36, R16, R38, R52 ;  /* 0x000000261024723c */ /* 0x000fe20000041834 */
[----:B------:R3:W-:Y:S06]  /*10430*/  STL.64 [R1+0x98], R50 ;  /* 0x0000983201007387 */ /* 0x0007ec0000100a00 */
[----:B------:R-:W-:Y:S02]  /*10440*/  LOP3.LUT R16, R0, 0xff, RZ, 0xc0, !PT ;  /* 0x000000ff00107812 */ /* 0x000fe400078ec0ff */
[----:B------:R-:W-:Y:S02]  /*10450*/  SHF.R.U32.HI R0, RZ, 0x8, R3 ;  /* 0x00000008ff007819 */ /* 0x000fe40000011603 */
[----:B------:R-:W-:-:S02]  /*10460*/  SHF.R.U32.HI R3, RZ, 0x8, R4 ;  /* 0x00000008ff037819 */ /* 0x000fc40000011604 */
[----:B------:R-:W-:Y:S02]  /*10470*/  LOP3.LUT R4, R5, 0xff, RZ, 0xc0, !PT ;  /* 0x000000ff05047812 */ /* 0x000fe400078ec0ff */
[----:B------:R-:W-:Y:S02]  /*10480*/  PRMT R5, R6, 0x5410, R0 ;  /* 0x0000541006057816 */ /* 0x000fe40000000000 */
[----:B------:R-:W-:Y:S02]  /*10490*/  PRMT R0, R16, 0x5410, R3 ;  /* 0x0000541010007816 */ /* 0x000fe40000000003 */
[----:B--2---:R-:W-:Y:S01]  /*104a0*/  HMMA.16816.F32.BF16 R16, R8, R24, R84 ;  /* 0x000000180810723c */ /* 0x004fe20000041854 */
[----:B------:R-:W-:Y:S02]  /*104b0*/  SHF.R.U32.HI R14, RZ, 0x18, R2 ;  /* 0x00000018ff0e7819 */ /* 0x000fe40000011602 */
[----:B------:R-:W-:-:S05]  /*104c0*/  LOP3.LUT R7, R7, 0xff, RZ, 0xc0, !PT ;  /* 0x000000ff07077812 */ /* 0x000fca00078ec0ff */
[----:B---3--:R-:W-:Y:S01]  /*104d0*/  HMMA.16816.F32.BF16 R48, R8, R34, R80 ;  /* 0x000000220830723c */ /* 0x008fe20000041850 */
[----:B------:R-:W-:Y:S02]  /*104e0*/  PRMT R2, R4, 0x5410, R15 ;  /* 0x0000541004027816 */ /* 0x000fe4000000000f */
[----:B------:R-:W-:-:S05]  /*104f0*/  PRMT R7, R7, 0x5410, R14 ;  /* 0x0000541007077816 */ /* 0x000fca000000000e */
[----:B------:R-:W-:Y:S01]  /*10500*/  HMMA.16816.F32.BF16 R8, R8, R26, R76 ;  /* 0x0000001a0808723c */ /* 0x000fe2000004184c */
[--C-:B------:R-:W-:Y:S02]  /*10510*/  HSET2.LE.AND R0, R0, R20.reuse, PT ;  /* 0x0000001400007233 */ /* 0x100fe40003803000 */
[--C-:B------:R-:W-:Y:S02]  /*10520*/  HSET2.LE.AND R2, R2, R20.reuse, PT ;  /* 0x0000001402027233 */ /* 0x100fe40003803000 */
[--C-:B------:R-:W-:Y:S02]  /*10530*/  HSET2.LE.AND R3, R5, R20.reuse, PT ;  /* 0x0000001405037233 */ /* 0x100fe40003803000 */
[----:B------:R-:W-:Y:S01]  /*10540*/  HSET2.LE.AND R7, R7, R20, PT ;  /* 0x0000001407077233 */ /* 0x000fe20003803000 */
[----:B------:R-:W-:Y:S02]  /*10550*/  LOP3.LUT R4, R219, R0, RZ, 0xc0, !PT ;  /* 0x00000000db047212 */ /* 0x000fe400078ec0ff */
[----:B------:R-:W-:-:S02]  /*10560*/  LOP3.LUT R5, R210, R2, RZ, 0xc0, !PT ;  /* 0x00000002d2057212 */ /* 0x000fc400078ec0ff */
[----:B------:R-:W-:Y:S02]  /*10570*/  LOP3.LUT R6, R205, R3, RZ, 0xc0, !PT ;  /* 0x00000003cd067212 */ /* 0x000fe400078ec0ff */
[----:B------:R-:W-:Y:S01]  /*10580*/  LOP3.LUT R7, R204, R7, RZ, 0xc0, !PT ;  /* 0x00000007cc077212 */ /* 0x000fe200078ec0ff */
[----:B------:R-:W-:Y:S04]  /*10590*/  STL.64 [R1+0x80], R48 ;  /* 0x0000803001007387 */ /* 0x000fe80000100a00 */
[----:B------:R2:W-:Y:S04]  /*105a0*/  STL.64 [R1+0x88], R50 ;  /* 0x0000883201007387 */ /* 0x0005e80000100a00 */
[----:B------:R-:W-:Y:S04]  /*105b0*/  STL.64 [R1+0x70], R16 ;  /* 0x0000701001007387 */ /* 0x000fe80000100a00 */
[----:B------:R3:W-:Y:S04]  /*105c0*/  STL.64 [R1+0x78], R18 ;  /* 0x0000781201007387 */ /* 0x0007e80000100a00 */
[----:B------:R-:W-:Y:S04]  /*105d0*/  STL.64 [R1+0x60], R8 ;  /* 0x0000600801007387 */ /* 0x000fe80000100a00 */
[----:B------:R4:W-:Y:S01]  /*105e0*/  STL.64 [R1+0x68], R10 ;  /* 0x0000680a01007387 */ /* 0x0009e20000100a00 */
[C---:B--2---:R-:W-:Y:S08]  /*105f0*/  HMMA.16816.F32.BF16 R48, R4.reuse, R32, R64 ;  /* 0x000000200430723c */ /* 0x044ff00000041840 */
[C---:B---3--:R-:W-:Y:S08]  /*10600*/  HMMA.16816.F32.BF16 R16, R4.reuse, R34, R56 ;  /* 0x000000220410723c */ /* 0x048ff00000041838 */
[C---:B----4-:R-:W-:Y:S08]  /*10610*/  HMMA.16816.F32.BF16 R8, R4.reuse, R24, R28 ;  /* 0x000000180408723c */ /* 0x050ff0000004181c */
[----:B------:R-:W-:Y:S01]  /*10620*/  HMMA.16816.F32.BF16 R4, R4, R26, R36 ;  /* 0x0000001a0404723c */ /* 0x000fe20000041824 */
[----:B------:R-:W2:Y:S04]  /*10630*/  S2R R190, SR_TID.X ;  /* 0x0000000000be7919 */ /* 0x000ea80000002100 */
[----:B------:R1:W-:Y:S04]  /*10640*/  STL.64 [R1+0x40], R48 ;  /* 0x0000403001007387 */ /* 0x0003e80000100a00 */
[----:B------:R1:W-:Y:S04]  /*10650*/  STL.64 [R1+0x48], R50 ;  /* 0x0000483201007387 */ /* 0x0003e80000100a00 */
[----:B------:R1:W-:Y:S04]  /*10660*/  STL.64 [R1+0x30], R16 ;  /* 0x0000301001007387 */ /* 0x0003e80000100a00 */
[----:B------:R1:W-:Y:S04]  /*10670*/  STL.64 [R1+0x38], R18 ;  /* 0x0000381201007387 */ /* 0x0003e80000100a00 */
[----:B------:R1:W-:Y:S04]  /*10680*/  STL.64 [R1+0x10], R8 ;  /* 0x0000100801007387 */ /* 0x0003e80000100a00 */
[----:B------:R1:W-:Y:S04]  /*10690*/  STL.64 [R1+0x18], R10 ;  /* 0x0000180a01007387 */ /* 0x0003e80000100a00 */
[----:B------:R1:W-:Y:S04]  /*106a0*/  STL.64 [R1], R4 ;  /* 0x0000000401007387 */ /* 0x0003e80000100a00 */
[----:B------:R1:W-:Y:S01]  /*106b0*/  STL.64 [R1+0x8], R6 ;  /* 0x0000080601007387 */ /* 0x0003e20000100a00 */
[----:B--2---:R-:W-:Y:S01]  /*106c0*/  IMAD.SHL.U32 R190, R190, 0x2, RZ ;  /* 0x00000002bebe7824 */ /* 0x004fe200078e00ff */
[----:B------:R-:W-:Y:S01]  /*106d0*/  IADD3 R193, P0, R46, -0x100, RZ ;  /* 0xffffff002ec17810 */ /* 0x000fe20007f1e0ff */
[----:B------:R-:W-:Y:S01]  /*106e0*/  BSSY B2, `(.L_x_505) ;  /* 0x0000e5c000027945 */ /* 0x000fe20003800000 */
[----:B------:R-:W-:-:S02]  /*106f0*/  IMAD.MOV.U32 R0, RZ, RZ, R195 ;  /* 0x000000ffff007224 */ /* 0x000fc400078e00c3 */
[----:B------:R-:W-:Y:S02]  /*10700*/  LOP3.LUT R190, R190, 0x6, RZ, 0xc0, !PT ;  /* 0x00000006bebe7812 */ /* 0x000fe400078ec0ff */
[----:B------:R-:W-:Y:S01]  /*10710*/  IADD3.X R192, R47, -0x1, RZ, P0, !PT ;  /* 0xffffffff2fc07810 */ /* 0x000fe200007fe4ff */
[----:B------:R-:W-:Y:S05]  /*10720*/  @!P6 BRA `(.L_x_506) ;  /* 0x0000e5600000e947 */ /* 0x000fea0003800000 */
[----:B------:R-:W2:Y:S01]  /*10730*/  LDL.LU R228, [R1+0x204] ;  /* 0x0002040001e47983 */ /* 0x000ea20000300800 */
[----:B------:R-:W-:-:S04]  /*10740*/  DEPBAR.LE SB0, 0x0 ;  /* 0x000080000000791a */ /* 0x000fc80000000000 */
[----:B------:R-:W3:Y:S04]  /*10750*/  LDL.64 R224, [R1+0x2e0] ;  /* 0x0002e00001e07983 */ /* 0x000ee80000100a00 */
[----:B------:R-:W3:Y:S04]  /*10760*/  LDL.LU R226, [R1+0x184] ;  /* 0x0001840001e27983 */ /* 0x000ee80000300800 */
[----:B------:R-:W4:Y:S04]  /*10770*/  LDL R206, [R1+0x198] ;  /* 0x0001980001ce7983 */ /* 0x000f280000100800 */
[----:B------:R-:W2:Y:S04]  /*10780*/  LDL R207, [R1+0x2a0] ;  /* 0x0002a00001cf7983 */ /* 0x000ea80000100800 */
[----:B------:R-:W2:Y:S04]  /*10790*/  LDL R227, [R1+0x2cc] ;  /* 0x0002cc0001e37983 */ /* 0x000ea80000100800 */
[----:B------:R-:W3:Y:S04]  /*107a0*/  LDL.64 R222, [R1+0x28] ;  /* 0x0000280001de7983 */ /* 0x000ee80000100a00 */
[----:B------:R-:W3:Y:S01]  /*107b0*/  LDL.64 R220, [R1+0x58] ;  /* 0x0000580001dc7983 */ /* 0x000ee20000100a00 */
[----:B------:R-:W-:Y:S03]  /*107c0*/  WARPSYNC 0xffffffff ;  /* 0xffffffff00007948 */ /* 0x000fe60003800000 */
[----:B------:R-:W-:Y:S01]  /*107d0*/  BAR.SYNC.DEFER_BLOCKING 0x0 ;  /* 0x0000000000007b1d */ /* 0x000fe20000010000 */
[----:B----4-:R-:W-:-:S05]  /*107e0*/  IMAD.MOV.U32 R244, RZ, RZ, R206 ;  /* 0x000000fffff47224 */ /* 0x010fca00078e00ce */
[----:B------:R-:W-:Y:S02]  /*107f0*/  IADD3 R235, R244, -0x2, RZ ;  /* 0xfffffffef4eb7810 */ /* 0x000fe40007ffe0ff */
[----:B--2---:R-:W-:Y:S02]  /*10800*/  ISETP.GE.AND P0, PT, R227, R207, PT ;  /* 0x000000cfe300720c */ /* 0x004fe40003f06270 */
[----:B-1----:R-:W-:Y:S01]  /*10810*/  SHF.R.S32.HI R4, RZ, 0x1f, R235 ;  /* 0x0000001fff047819 */ /* 0x002fe200000114eb */
[----:B------:R-:W-:Y:S02]  /*10820*/  IMAD R0, R228, R235, RZ ;  /* 0x000000ebe4007224 */ /* 0x000fe400078e02ff */
[----:B---3--:R-:W-:-:S04]  /*10830*/  IMAD.WIDE.U32 R2, R235, R226, R224 ;  /* 0x000000e2eb027225 */ /* 0x008fc800078e00e0 */
[----:B------:R-:W-:-:S04]  /*10840*/  IMAD R5, R4, R226, R0 ;  /* 0x000000e204057224 */ /* 0x000fc800078e0200 */
[----:B------:R-:W-:Y:S01]  /*10850*/  IMAD.IADD R3, R3, 0x1, R5 ;  /* 0x0000000103037824 */ /* 0x000fe200078e0205 */
[CC--:B------:R-:W-:Y:S02]  /*10860*/  @!P0 LEA R0, P4, R222.reuse, R2.reuse, 0x5 ;  /* 0x00000002de008211 */ /* 0x0c0fe400078828ff */
[----:B------:R-:W-:Y:S02]  /*10870*/  @!P0 LEA R4, P2, R222, R2, 0x6 ;  /* 0x00000002de048211 */ /* 0x000fe400078430ff */
[-C--:B------:R-:W-:Y:S02]  /*10880*/  @!P0 LEA R10, P5, R2, R220.reuse, 0x1 ;  /* 0x000000dc020a8211 */ /* 0x080fe400078a08ff */
[----:B------:R-:W-:Y:S02]  /*10890*/  @!P0 LEA R8, P3, R0, R220, 0x1 ;  /* 0x000000dc00088211 */ /* 0x000fe400078608ff */
[CCC-:B------:R-:W-:Y:S02]  /*108a0*/  @!P0 LEA.HI.X R5, R222.reuse, R3.reuse, R223.reuse, 0x5, P4 ;  /* 0x00000003de058211 */ /* 0x1c0fe400020f2cdf */
[----:B------:R-:W-:-:S02]  /*108b0*/  @!P0 LEA.HI.X R7, R222, R3, R223, 0x6, P2 ;  /* 0x00000003de078211 */ /* 0x000fc400010f34df */
[-CC-:B------:R-:W-:Y:S01]  /*108c0*/  @!P0 LEA.HI.X R11, R2, R221.reuse, R3.reuse, 0x1, P5 ;  /* 0x000000dd020b8211 */ /* 0x180fe200028f0c03 */
[----:B------:R-:W-:Y:S01]  /*108d0*/  @!P0 IMAD.WIDE.U32 R2, R222, 0x60, R2 ;  /* 0x00000060de028825 */ /* 0x000fe200078e0002 */
[----:B------:R-:W-:Y:S02]  /*108e0*/  @!P0 LEA.HI.X R9, R0, R221, R5, 0x1, P3 ;  /* 0x000000dd00098211 */ /* 0x000fe400018f0c05 */
[----:B------:R-:W-:Y:S01]  /*108f0*/  @!P0 LEA R6, P1, R4, R220, 0x1 ;  /* 0x000000dc04068211 */ /* 0x000fe200078208ff */
[----:B------:R-:W-:-:S03]  /*10900*/  @!P0 IMAD R0, R223, 0x60, RZ ;  /* 0x00000060df008824 */ /* 0x000fc600078e02ff */
[-C--:B------:R-:W-:Y:S01]  /*10910*/  @!P0 LEA.HI.X R7, R4, R221.reuse, R7, 0x1, P1 ;  /* 0x000000dd04078211 */ /* 0x080fe200008f0c07 */
[----:B------:R-:W-:Y:S01]  /*10920*/  @!P0 IMAD.IADD R0, R0, 0x1, R3 ;  /* 0x0000000100008824 */ /* 0x000fe200078e0203 */
[C---:B------:R-:W-:Y:S01]  /*10930*/  @!P0 LEA R4, P1, R2.reuse, R220, 0x1 ;  /* 0x000000dc02048211 */ /* 0x040fe200078208ff */
[----:B-----5:R-:W-:Y:S04]  /*10940*/  @P0 STS [R194+0x4000], RZ ;  /* 0x004000ffc2000388 */ /* 0x020fe80000000800 */
[----:B------:R-:W-:Y:S01]  /*10950*/  @P0 STS [R194+0x4004], RZ ;  /* 0x004004ffc2000388 */ /* 0x000fe20000000800 */
[----:B------:R-:W-:-:S03]  /*10960*/  @!P0 LEA.HI.X R5, R2, R221, R0, 0x1, P1 ;  /* 0x000000dd02058211 */ /* 0x000fc600008f0c00 */
[----:B------:R-:W-:Y:S04]  /*10970*/  @P0 STS.64 [R194+0x4008], RZ ;  /* 0x004008ffc2000388 */ /* 0x000fe80000000a00 */
        /* <DEDUP_REMOVED lines=26> */
[----:B------:R-:W3:Y:S04]  /*10b20*/  LDSM.16.M88.4 R64, [R136+0x3800] ;  /* 0x003800008840783b */ /* 0x000ee80000000200 */
[----:B------:R-:W4:Y:S04]  /*10b30*/  LDSM.16.M88.4 R56, [R136+0x3c00] ;  /* 0x003c00008838783b */ /* 0x000f280000000200 */
[----:B-1----:R-:W-:Y:S04]  /*10b40*/  LDSM.16.M88.4 R8, [R139+0x1000] ;  /* 0x001000008b08783b */ /* 0x002fe80000000200 */
[----:B------:R-:W1:Y:S04]  /*10b50*/  LDSM.16.M88.4 R28, [R137+0x1000] ;  /* 0x00100000891c783b */ /* 0x000e680000000200 */
[----:B------:R-:W1:Y:S04]  /*10b60*/  LDSM.16.M88.4 R24, [R137+0x1400] ;  /* 0x001400008918783b */ /* 0x000e680000000200 */
[----:B------:R-:W1:Y:S04]  /*10b70*/  LDSM.16.M88.4 R92, [R137+0x1800] ;  /* 0x00180000895c783b */ /* 0x000e680000000200 */
[----:B------:R-:W1:Y:S04]  /*10b80*/  LDSM.16.M88.4 R96, [R137+0x1c00] ;  /* 0x001c00008960783b */ /* 0x000e680000000200 */
[----:B------:R-:W1:Y:S04]  /*10b90*/  LDSM.16.M88.4 R48, [R137+0x400] ;  /* 0x000400008930783b */ /* 0x000e680000000200 */
[----:B------:R-:W1:Y:S01]  /*10ba0*/  LDSM.16.M88.4 R32, [R137+0xc00] ;  /* 0x000c00008920783b */ /* 0x000e620000000200 */
[C---:B--2---:R-:W-:Y:S03]  /*10bb0*/  HMMA.16816.F32.BF16 R116, R4.reuse, R72, RZ ;  /* 0x000000480474723c */ /* 0x044fe600000418ff */
[----:B------:R-:W2:Y:S04]  /*10bc0*/  LDSM.16.M88.4 R52, [R137] ;  /* 0x000000008934783b */ /* 0x000ea80000000200 */
[----:B------:R-:W1:Y:S01]  /*10bd0*/  LDSM.16.M88.4 R36, [R137+0x800] ;  /* 0x000800008924783b */ /* 0x000e620000000200 */
[C---:B------:R-:W-:Y:S03]  /*10be0*/  HMMA.16816.F32.BF16 R148, R4.reuse, R88, RZ ;  /* 0x000000580494723c */ /* 0x040fe600000418ff */
[----:B------:R-:W1:Y:S04]  /*10bf0*/  LDSM.16.M88.4 R16, [R138] ;  /* 0x000000008a10783b */ /* 0x000e680000000200 */
[----:B------:R-:W0:Y:S01]  /*10c00*/  LDGDEPBAR ;  /* 0x00000000000079af */ /* 0x000e220000000000 */
[C---:B------:R-:W-:Y:S08]  /*10c10*/  HMMA.16816.F32.BF16 R140, R4.reuse, R84, RZ ;  /* 0x00000054048c723c */ /* 0x040ff000000418ff */
[C---:B------:R-:W-:Y:S08]  /*10c20*/  HMMA.16816.F32.BF16 R124, R4.reuse, R80, RZ ;  /* 0x00000050047c723c */ /* 0x040ff000000418ff */
        /* <DEDUP_REMOVED lines=12> */
[C---:B-1----:R-:W-:Y:S11]  /*10cf0*/  HMMA.16816.F32.BF16 R4, R8.reuse, R28, R116 ;  /* 0x0000001c0804723c */ /* 0x042ff60000041874 */
[----:B------:R-:W-:Y:S11]  /*10d00*/  @!UPT UIADD3 URZ, URZ, URZ, URZ ;  /* 0x0000003f3f3ff290 */ /* 0x000ff6000fffe03f */
[----:B------:R-:W-:Y:S02]  /*10d10*/  @!UPT UIADD3 URZ, URZ, URZ, URZ ;  /* 0x0000003f3f3ff290 */ /* 0x000fe4000fffe03f */
[----:B------:R-:W-:Y:S02]  /*10d20*/  IMAD.MOV.U32 R221, RZ, RZ, R4 ;  /* 0x000000ffffdd7224 */ /* 0x000fe400078e0004 */
[----:B------:R-:W-:Y:S02]  /*10d30*/  IMAD.MOV.U32 R195, RZ, RZ, R6 ;  /* 0x000000ffffc37224 */ /* 0x000fe400078e0006 */
[----:B------:R-:W-:Y:S02]  /*10d40*/  IMAD.MOV.U32 R193, RZ, RZ, R5 ;  /* 0x000000ffffc17224 */ /* 0x000fe400078e0005 */
[----:B------:R-:W-:Y:S02]  /*10d50*/  IMAD.MOV.U32 R192, RZ, RZ, R7 ;  /* 0x000000ffffc07224 */ /* 0x000fe400078e0007 */
[C---:B------:R-:W-:Y:S11]  /*10d60*/  HMMA.16816.F32.BF16 R4, R8.reuse, R24, R112 ;  /* 0x000000180804723c */ /* 0x040ff60000041870 */
        /* <DEDUP_REMOVED lines=13> */
[C---:B------:R-:W-:Y:S08]  /*10e40*/  HMMA.16816.F32.BF16 R4, R8.reuse, R96, R104 ;  /* 0x000000600804723c */ /* 0x040ff00000041868 */
[C---:B------:R-:W-:Y:S08]  /*10e50*/  HMMA.16816.F32.BF16 R104, R8.reuse, R30, R160 ;  /* 0x0000001e0868723c */ /* 0x040ff000000418a0 */
[C---:B------:R-:W-:Y:S11]  /*10e60*/  HMMA.16816.F32.BF16 R200, R8.reuse, R50, R128 ;  /* 0x0000003208c8723c */ /* 0x040ff60000041880 */
[----:B------:R-:W-:Y:S05]  /*10e70*/  @!UPT UIADD3 URZ, URZ, URZ, URZ ;  /* 0x0000003f3f3ff290 */ /* 0x000fea000fffe03f */
[----:B------:R-:W-:Y:S02]  /*10e80*/  IMAD.MOV.U32 R128, RZ, RZ, R104 ;  /* 0x000000ffff807224 */ /* 0x000fe400078e0068 */
[----:B------:R-:W-:Y:S02]  /*10e90*/  IMAD.MOV.U32 R189, RZ, RZ, R106 ;  /* 0x000000ffffbd7224 */ /* 0x000fe400078e006a */
[----:B------:R-:W-:Y:S02]  /*10ea0*/  IMAD.MOV.U32 R188, RZ, RZ, R105 ;  /* 0x000000ffffbc7224 */ /* 0x000fe400078e0069 */
[----:B------:R-:W-:Y:S02]  /*10eb0*/  IMAD.MOV.U32 R187, RZ, RZ, R107 ;  /* 0x000000ffffbb7224 */ /* 0x000fe400078e006b */
[C---:B------:R-:W-:Y:S08]  /*10ec0*/  HMMA.16816.F32.BF16 R104, R8.reuse, R26, R156 ;  /* 0x0000001a0868723c */ /* 0x040ff0000004189c */
[----:B------:R-:W-:Y:S01]  /*10ed0*/  HMMA.16816.F32.BF16 R196, R8, R32, R120 ;  /* 0x0000002008c4723c */ /* 0x000fe20000041878 */
[----:B------:R-:W-:-:S02]  /*10ee0*/  IMAD.MOV.U32 R220, RZ, RZ, R6 ;  /* 0x000000ffffdc7224 */ /* 0x000fc400078e0006 */
[----:B------:R-:W-:Y:S02]  /*10ef0*/  IMAD.MOV.U32 R219, RZ, RZ, R5 ;  /* 0x000000ffffdb7224 */ /* 0x000fe400078e0005 */
[----:B------:R-:W-:Y:S02]  /*10f00*/  IMAD.MOV.U32 R218, RZ, RZ, R7 ;  /* 0x000000ffffda7224 */ /* 0x000fe400078e0007 */
[----:B------:R-:W-:Y:S02]  /*10f10*/  IMAD.MOV.U32 R215, RZ, RZ, R4 ;  /* 0x000000ffffd77224 */ /* 0x000fe400078e0004 */
[----:B------:R-:W1:Y:S01]  /*10f20*/  LDSM.16.M88.4 R4, [R139] ;  /* 0x000000008b04783b */ /* 0x000e620000000200 */
[----:B--2---:R-:W-:Y:S01]  /*10f30*/  HMMA.16816.F32.BF16 R204, R8, R52, R148 ;  /* 0x0000003408cc723c */ /* 0x004fe20000041894 */
[----:B------:R-:W-:-:S05]  /*10f40*/  DEPBAR.LE SB0, 0x0 ;  /* 0x000080000000791a */ /* 0x000fca0000000000 */
[----:B------:R-:W-:Y:S02]  /*10f50*/  IMAD.MOV.U32 R186, RZ, RZ, R104 ;  /* 0x000000ffffba7224 */ /* 0x000fe400078e0068 */
[----:B------:R-:W-:Y:S02]  /*10f60*/  IMAD.MOV.U32 R178, RZ, RZ, R106 ;  /* 0x000000ffffb27224 */ /* 0x000fe400078e006a */
[----:B------:R-:W-:Y:S02]  /*10f70*/  IMAD.MOV.U32 R176, RZ, RZ, R105 ;  /* 0x000000ffffb07224 */ /* 0x000fe400078e0069 */
[----:B------:R-:W-:Y:S02]  /*10f80*/  IMAD.MOV.U32 R172, RZ, RZ, R107 ;  /* 0x000000ffffac7224 */ /* 0x000fe400078e006b */
[----:B------:R-:W-:Y:S01]  /*10f90*/  HMMA.16816.F32.BF16 R104, R8, R94, R152 ;  /* 0x0000005e0868723c */ /* 0x000fe20000041898 */
[----:B------:R-:W-:Y:S02]  /*10fa0*/  IMAD.MOV.U32 R2, RZ, RZ, R197 ;  /* 0x000000ffff027224 */ /* 0x000fe400078e00c5 */
[----:B------:R-:W-:-:S02]  /*10fb0*/  IMAD.MOV.U32 R0, RZ, RZ, R199 ;  /* 0x000000ffff007224 */ /* 0x000fc400078e00c7 */
[----:B------:R-:W-:Y:S02]  /*10fc0*/  IMAD.MOV.U32 R22, RZ, RZ, R196 ;  /* 0x000000ffff167224 */ /* 0x000fe400078e00c4 */
[----:B------:R-:W-:Y:S01]  /*10fd0*/  IMAD.MOV.U32 R21, RZ, RZ, R198 ;  /* 0x000000ffff157224 */ /* 0x000fe200078e00c6 */
[C---:B------:R-:W-:Y:S08]  /*10fe0*/  HMMA.16816.F32.BF16 R208, R8.reuse, R48, R140 ;  /* 0x0000003008d0723c */ /* 0x040ff0000004188c */
[C---:B------:R-:W-:Y:S08]  /*10ff0*/  HMMA.16816.F32.BF16 R228, R8.reuse, R36, R124 ;  /* 0x0000002408e4723c */ /* 0x040ff0000004187c */
[C---:B------:R-:W-:Y:S08]  /*11000*/  HMMA.16816.F32.BF16 R196, R8.reuse, R54, R144 ;  /* 0x0000003608c4723c */ /* 0x040ff00000041890 */
[C---:B------:R-:W-:Y:S08]  /*11010*/  HMMA.16816.F32.BF16 R168, R8.reuse, R38, R168 ;  /* 0x0000002608a8723c */ /* 0x040ff000000418a8 */
[----:B------:R-:W-:Y:S08]  /*11020*/  HMMA.16816.F32.BF16 R164, R8, R34, R164 ;  /* 0x0000002208a4723c */ /* 0x000ff000000418a4 */
[----:B------:R-:W-:Y:S08]  /*11030*/  HMMA.16816.F32.BF16 R108, R16, R84, RZ ;  /* 0x00000054106c723c */ /* 0x000ff000000418ff */
[----:B------:R-:W-:Y:S01]  /*11040*/  HMMA.16816.F32.BF16 R8, R8, R98, R100 ;  /* 0x000000620808723c */ /* 0x000fe20000041864 */
[----:B------:R-:W-:-:S02]  /*11050*/  IMAD.MOV.U32 R131, RZ, RZ, R107 ;  /* 0x000000ffff837224 */ /* 0x000fc400078e006b */
[----:B------:R-:W-:Y:S02]  /*11060*/  IMAD.MOV.U32 R130, RZ, RZ, R104 ;  /* 0x000000ffff827224 */ /* 0x000fe400078e0068 */
[----:B------:R-:W-:Y:S02]  /*11070*/  IMAD.MOV.U32 R129, RZ, RZ, R105 ;  /* 0x000000ffff817224 */ /* 0x000fe400078e0069 */
[----:B------:R-:W-:Y:S02]  /*11080*/  IMAD.MOV.U32 R185, RZ, RZ, R106 ;  /* 0x000000ffffb97224 */ /* 0x000fe400078e006a */
[C---:B------:R-:W-:Y:S08]  /*11090*/  HMMA.16816.F32.BF16 R104, R16.reuse, R80, RZ ;  /* 0x000000501068723c */ /* 0x040ff000000418ff */
[----:B------:R-:W-:Y:S07]  /*110a0*/  HMMA.16816.F32.BF16 R100, R16, R76, RZ ;  /* 0x0000004c1064723c */ /* 0x000fee00000418ff */
[----:B------:R-:W-:Y:S01]  /*110b0*/  IMAD.MOV.U32 R252, RZ, RZ, R8 ;  /* 0x000000fffffc7224 */ /* 0x000fe200078e0008 */
[----:B-1----:R-:W-:Y:S01]  /*110c0*/  HMMA.16816.F32.BF16 R120, R4, R48, R108 ;  /* 0x000000300478723c */ /* 0x002fe2000004186c */
[----:B------:R-:W-:-:S02]  /*110d0*/  IMAD.MOV.U32 R250, RZ, RZ, R10 ;  /* 0x000000fffffa7224 */ /* 0x000fc400078e000a */
[----:B------:R-:W-:Y:S02]  /*110e0*/  IMAD.MOV.U32 R248, RZ, RZ, R9 ;  /* 0x000000fffff87224 */ /* 0x000fe400078e0009 */
[----:B------:R-:W-:-:S03]  /*110f0*/  IMAD.MOV.U32 R237, RZ, RZ, R11 ;  /* 0x000000ffffed7224 */ /* 0x000fc600078e000b */
[C---:B------:R-:W-:Y:S08]  /*11100*/  HMMA.16816.F32.BF16 R84, R16.reuse, R86, RZ ;  /* 0x000000561054723c */ /* 0x040ff000000418ff */
[C---:B------:R-:W-:Y:S08]  /*11110*/  HMMA.16816.F32.BF16 R108, R16.reuse, R74, RZ ;  /* 0x0000004a106c723c */ /* 0x040ff000000418ff */
[C---:B------:R-:W-:Y:S08]  /*11120*/  HMMA.16816.F32.BF16 R8, R16.reuse, R72, RZ ;  /* 0x000000481008723c */ /* 0x040ff000000418ff */
[C---:B------:R-:W-:Y:S08]  /*11130*/  HMMA.16816.F32.BF16 R112, R16.reuse, R88, RZ ;  /* 0x000000581070723c */ /* 0x040ff000000418ff */
[----:B------:R-:W-:Y:S08]  /*11140*/  HMMA.16816.F32.BF16 R88, R16, R90, RZ ;  /* 0x0000005a1058723c */ /* 0x000ff000000418ff */
[----:B------:R-:W-:Y:S08]  /*11150*/  HMMA.16816.F32.BF16 R124, R4, R36, R104 ;  /* 0x00000024047c723c */ /* 0x000ff00000041868 */
[----:B------:R-:W-:Y:S08]  /*11160*/  HMMA.16816.F32.BF16 R104, R16, R78, RZ ;  /* 0x0000004e1068723c */ /* 0x000ff000000418ff */
[----:B------:R-:W-:Y:S08]  /*11170*/  HMMA.16816.F32.BF16 R144, R4, R32, R100 ;  /* 0x000000200490723c */ /* 0x000ff00000041864 */
[----:B------:R-:W-:Y:S08]  /*11180*/  HMMA.16816.F32.BF16 R100, R16, R82, RZ ;  /* 0x000000521064723c */ /* 0x000ff000000418ff */
[C---:B------:R-:W-:Y:S08]  /*11190*/  HMMA.16816.F32.BF16 R48, R4.reuse, R50, R84 ;  /* 0x000000320430723c */ /* 0x040ff00000041854 */
[C---:B------:R-:W-:Y:S07]  /*111a0*/  HMMA.16816.F32.BF16 R84, R4.reuse, R30, R108 ;  /* 0x0000001e0454723c */ /* 0x040fee000004186c */
[----:B------:R-:W-:Y:S01]  /*111b0*/  IMAD.MOV.U32 R109, RZ, RZ, R0 ;  /* 0x000000ffff6d7224 */ /* 0x000fe200078e0000 */
[----:B------:R-:W-:Y:S01]  /*111c0*/  HMMA.16816.F32.BF16 R156, R4, R28, R8 ;  /* 0x0000001c049c723c */ /* 0x000fe20000041808 */
[----:B------:R-:W-:-:S07]  /*111d0*/  IMAD R0, R235, 0x80, R190 ;  /* 0x00000080eb007824 */ /* 0x000fce00078e02be */
[----:B------:R-:W-:Y:S01]  /*111e0*/  HMMA.16816.F32.BF16 R72, R16, R64, RZ ;  /* 0x000000401048723c */ /* 0x000fe200000418ff */
[----:B------:R-:W-:-:S07]  /*111f0*/  IADD3 R33, R0, 0x10, RZ ;  /* 0x0000001000217810 */ /* 0x000fce0007ffe0ff */
[C---:B------:R-:W-:Y:S08]  /*11200*/  HMMA.16816.F32.BF16 R76, R16.reuse, R68, RZ ;  /* 0x00000044104c723c */ /* 0x040ff000000418ff */
[C---:B------:R-:W-:Y:S08]  /*11210*/  HMMA.16816.F32.BF16 R8, R16.reuse, R56, RZ ;  /* 0x000000381008723c */ /* 0x040ff000000418ff */
[----:B------:R-:W-:Y:S01]  /*11220*/  HMMA.16816.F32.BF16 R80, R16, R70, RZ ;  /* 0x000000461050723c */ /* 0x000fe200000418ff */
[----:B------:R-:W-:-:S07]  /*11230*/  IMAD.MOV.U32 R108, RZ, RZ, R2 ;  /* 0x000000ffff6c7224 */ /* 0x000fce00078e0002 */
[C---:B------:R-:W-:Y:S08]  /*11240*/  HMMA.16816.F32.BF16 R68, R16.reuse, R66, RZ ;  /* 0x000000421044723c */ /* 0x040ff000000418ff */
[----:B------:R-:W-:Y:S01]  /*11250*/  HMMA.16816.F32.BF16 R56, R16, R58, RZ ;  /* 0x0000003a1038723c */ /* 0x000fe200000418ff */
[----:B------:R-:W1:Y:S07]  /*11260*/  I2F R2, R33 ;  /* 0x0000002100027306 */ /* 0x000e6e0000201400 */
[C---:B------:R-:W-:Y:S08]  /*11270*/  HMMA.16816.F32.BF16 R116, R4.reuse, R52, R112 ;  /* 0x000000340474723c */ /* 0x040ff00000041870 */
[C---:B------:R-:W-:Y:S08]  /*11280*/  HMMA.16816.F32.BF16 R52, R4.reuse, R54, R88 ;  /* 0x000000360434723c */ /* 0x040ff00000041858 */
[C---:B------:R-:W-:Y:S07]  /*11290*/  HMMA.16816.F32.BF16 R64, R4.reuse, R34, R104 ;  /* 0x000000220440723c */ /* 0x040fee0000041868 */
[C---:B------:R-:W-:Y:S01]  /*112a0*/  IADD3 R34, R0.reuse, 0x9, RZ ;  /* 0x0000000900227810 */ /* 0x040fe20007ffe0ff */
[----:B------:R-:W-:Y:S01]  /*112b0*/  HMMA.16816.F32.BF16 R16, R4, R38, R100 ;  /* 0x000000260410723c */ /* 0x000fe20000041864 */
[----:B------:R-:W-:-:S06]  /*112c0*/  IADD3 R36, R0, 0x1, RZ ;  /* 0x0000000100247810 */ /* 0x000fcc0007ffe0ff */
[----:B------:R-:W-:Y:S02]  /*112d0*/  IMAD.MOV.U32 R38, RZ, RZ, R3 ;  /* 0x000000ffff267224 */ /* 0x000fe400078e0003 */
[----:B------:R-:W2:Y:S01]  /*112e0*/  I2F R3, R34 ;  /* 0x0000002200037306 */ /* 0x000ea20000201400 */
[C---:B------:R-:W-:Y:S01]  /*112f0*/  IADD3 R35, R0.reuse, 0x8, RZ ;  /* 0x0000000800237810 */ /* 0x040fe20007ffe0ff */
[----:B------:R-:W-:Y:S01]  /*11300*/  HMMA.16816.F32.BF16 R148, R4, R92, R72 ;  /* 0x0000005c0494723c */ /* 0x000fe20000041848 */
[----:B------:R-:W-:Y:S01]  /*11310*/  IADD3 R29, R0, 0x20, RZ ;  /* 0x00000020001d7810 */ /* 0x000fe20007ffe0ff */
[----:B------:R-:W-:Y:S02]  /*11320*/  IMAD.MOV.U32 R155, RZ, RZ, R220 ;  /* 0x000000ffff9b7224 */ /* 0x000fe400078e00dc */
[CC--:B-1----:R-:W-:Y:S02]  /*11330*/  FFMA.FTZ R122, R2.reuse, R180.reuse, R122 ;  /* 0x000000b4027a7223 */ /* 0x0c2fe4000001007a */
[----:B------:R-:W-:-:S02]  /*11340*/  FFMA.FTZ R220, R2, R180, R210 ;  /* 0x000000b402dc7223 */ /* 0x000fc400000100d2 */
[----:B------:R-:W-:Y:S01]  /*11350*/  IMAD.MOV.U32 R72, RZ, RZ, R221 ;  /* 0x000000ffff487224 */ /* 0x000fe200078e00dd */
[----:B------:R-:W-:Y:S01]  /*11360*/  HMMA.16816.F32.BF16 R160, R4, R96, R8 ;  /* 0x0000006004a0723c */ /* 0x000fe20000041808 */
[----:B------:R-:W1:Y:S01]  /*11370*/  I2F R8, R36 ;  /* 0x0000002400087306 */ /* 0x000e620000201400 */
[CC--:B------:R-:W-:Y:S02]  /*11380*/  FFMA.FTZ R92, R2.reuse, R180.reuse, R120 ;  /* 0x000000b4025c7223 */ /* 0x0c0fe40000010078 */
[----:B------:R-:W-:Y:S01]  /*11390*/  FFMA.FTZ R221, R2, R180, R208 ;  /* 0x000000b402dd7223 */ /* 0x000fe200000100d0 */
[----:B------:R-:W-:-:S03]  /*113a0*/  IADD3 R32, R0, 0x11, RZ ;  /* 0x0000001100207810 */ /* 0x000fc60007ffe0ff */
[----:B------:R-:W-:Y:S01]  /*113b0*/  HMMA.16816.F32.BF16 R140, R4, R24, R76 ;  /* 0x00000018048c723c */ /* 0x000fe2000004184c */
[----:B------:R-:W-:Y:S01]  /*113c0*/  I2F R2, R29 ;  /* 0x0000001d00027306 */ /* 0x000fe20000201400 */
[----:B------:R-:W-:-:S06]  /*113d0*/  IADD3 R30, R0, 0x19, RZ ;  /* 0x00000019001e7810 */ /* 0x000fcc0007ffe0ff */
[----:B------:R-:W-:Y:S01]  /*113e0*/  HMMA.16816.F32.BF16 R100, R4, R26, R80 ;  /* 0x0000001a0464723c */ /* 0x000fe20000041850 */
[----:B------:R-:W-:-:S07]  /*113f0*/  IMAD.MOV.U32 R11, RZ, RZ, R129 ;  /* 0x000000ffff0b7224 */ /* 0x000fce00078e0081 */
[----:B------:R-:W-:Y:S01]  /*11400*/  HMMA.16816.F32.BF16 R104, R4, R94, R68 ;  /* 0x0000005e0468723c */ /* 0x000fe20000041844 */
[----:B--2---:R-:W-:-:S07]  /*11410*/  FFMA.FTZ R93, R3, R180, R53 ;  /* 0x000000b4035d7223 */ /* 0x004fce0000010035 */
[----:B------:R-:W-:Y:S01]  /*11420*/  HMMA.16816.F32.BF16 R112, R4, R98, R56 ;  /* 0x000000620470723c */ /* 0x000fe20000041838 */
[----:B------:R-:W2:Y:S01]  /*11430*/  I2F R4, R35 ;  /* 0x0000002300047306 */ /* 0x000ea20000201400 */
[CC--:B------:R-:W-:Y:S02]  /*11440*/  FFMA.FTZ R129, R3.reuse, R180.reuse, R55 ;  /* 0x000000b403817223 */ /* 0x0c0fe40000010037 */
[CC--:B------:R-:W-:Y:S02]  /*11450*/  FFMA.FTZ R223, R3.reuse, R180.reuse, R197 ;  /* 0x000000b403df7223 */ /* 0x0c0fe400000100c5 */
[----:B------:R-:W-:-:S03]  /*11460*/  FFMA.FTZ R222, R3, R180, R199 ;  /* 0x000000b403de7223 */ /* 0x000fc600000100c7 */
[----:B------:R-:W3:Y:S01]  /*11470*/  I2F R5, R32 ;  /* 0x0000002000057306 */ /* 0x000ee20000201400 */
[----:B------:R-:W-:-:S07]  /*11480*/  IADD3 R31, R0, 0x18, RZ ;  /* 0x00000018001f7810 */ /* 0x000fce0007ffe0ff */
[----:B------:R-:W4:Y:S01]  /*11490*/  I2F R3, R30 ;  /* 0x0000001e00037306 */ /* 0x000f220000201400 */
[----:B------:R-:W-:Y:S01]  /*114a0*/  IADD3 R25, R0, 0x30, RZ ;  /* 0x0000003000197810 */ /* 0x000fe20007ffe0ff */
[----:B------:R-:W-:Y:S02]  /*114b0*/  IMAD.MOV.U32 R73, RZ, RZ, R131 ;  /* 0x000000ffff497224 */ /* 0x000fe400078e0083 */
[----:B------:R-:W-:Y:S02]  /*114c0*/  IMAD.MOV.U32 R78, RZ, RZ, R130 ;  /* 0x000000ffff4e7224 */ /* 0x000fe400078e0082 */
[----:B------:R-:W-:Y:S02]  /*114d0*/  IMAD.MOV.U32 R97, RZ, RZ, R213 ;  /* 0x000000ffff617224 */ /* 0x000fe400078e00d5 */
[----:B------:R-:W-:Y:S02]  /*114e0*/  IMAD.MOV.U32 R37, RZ, RZ, R212 ;  /* 0x000000ffff257224 */ /* 0x000fe400078e00d4 */
[----:B-1----:R-:W-:-:S02]  /*114f0*/  FFMA.FTZ R131, R8, R180, R119 ;  /* 0x000000b408837223 */ /* 0x002fc40000010077 */
[CC--:B--2---:R-:W-:Y:S02]  /*11500*/  FFMA.FTZ R226, R4.reuse, R180.reuse, R196 ;  /* 0x000000b404e27223 */ /* 0x0c4fe400000100c4 */
[CC--:B------:R-:W-:Y:S02]  /*11510*/  FFMA.FTZ R94, R4.reuse, R180.reuse, R52 ;  /* 0x000000b4045e7223 */ /* 0x0c0fe40000010034 */
[CC--:B------:R-:W-:Y:S02]  /*11520*/  FFMA.FTZ R130, R4.reuse, R180.reuse, R54 ;  /* 0x000000b404827223 */ /* 0x0c0fe40000010036 */
[-C--:B------:R-:W-:Y:S02]  /*11530*/  FFMA.FTZ R224, R4, R180.reuse, R198 ;  /* 0x000000b404e07223 */ /* 0x080fe400000100c6 */
[CC--:B------:R-:W-:Y:S01]  /*11540*/  FFMA.FTZ R88, R2.reuse, R180.reuse, R124 ;  /* 0x000000b402587223 */ /* 0x0c0fe2000001007c */
[----:B------:R-:W1:Y:S01]  /*11550*/  I2F R4, R31 ;  /* 0x0000001f00047306 */ /* 0x000e620000201400 */
[----:B------:R-:W-:-:S02]  /*11560*/  FFMA.FTZ R119, R2, R180, R126 ;  /* 0x000000b402777223 */ /* 0x000fc4000001007e */
[CC--:B------:R-:W-:Y:S02]  /*11570*/  FFMA.FTZ R213, R2.reuse, R180.reuse, R228 ;  /* 0x000000b402d57223 */ /* 0x0c0fe400000100e4 */
[-C--:B------:R-:W-:Y:S01]  /*11580*/  FFMA.FTZ R212, R2, R180.reuse, R230 ;  /* 0x000000b402d47223 */ /* 0x080fe200000100e6 */
[C---:B------:R-:W-:Y:S02]  /*11590*/  IADD3 R28, R0.reuse, 0x21, RZ ;  /* 0x00000021001c7810 */ /* 0x040fe40007ffe0ff */
[----:B------:R-:W2:Y:S01]  /*115a0*/  I2F R2, R25 ;  /* 0x0000001900027306 */ /* 0x000ea20000201400 */
[----:B------:R-:W-:Y:S01]  /*115b0*/  IADD3 R26, R0, 0x29, RZ ;  /* 0x00000029001a7810 */ /* 0x000fe20007ffe0ff */
[----:B------:R-:W-:Y:S02]  /*115c0*/  IMAD.MOV.U32 R75, RZ, RZ, R215 ;  /* 0x000000ffff4b7224 */ /* 0x000fe400078e00d7 */
[----:B------:R-:W-:Y:S02]  /*115d0*/  IMAD.MOV.U32 R10, RZ, RZ, R214 ;  /* 0x000000ffff0a7224 */ /* 0x000fe400078e00d6 */
[----:B---3--:R-:W-:-:S02]  /*115e0*/  FFMA.FTZ R91, R5, R180, R121 ;  /* 0x000000b4055b7223 */ /* 0x008fc40000010079 */
[----:B------:R-:W3:Y:S01]  /*115f0*/  I2F R9, R0 ;  /* 0x0000000000097306 */ /* 0x000ee20000201400 */
[CC--:B------:R-:W-:Y:S02]  /*11600*/  FFMA.FTZ R123, R5.reuse, R180.reuse, R123 ;  /* 0x000000b4057b7223 */ /* 0x0c0fe4000001007b */
[CC--:B------:R-:W-:Y:S02]  /*11610*/  FFMA.FTZ R154, R5.reuse, R180.reuse, R209 ;  /* 0x000000b4059a7223 */ /* 0x0c0fe400000100d1 */
[-C--:B------:R-:W-:Y:S02]  /*11620*/  FFMA.FTZ R153, R5, R180.reuse, R211 ;  /* 0x000000b405997223 */ /* 0x080fe400000100d3 */
[CC--:B----4-:R-:W-:Y:S01]  /*11630*/  FFMA.FTZ R89, R3.reuse, R180.reuse, R49 ;  /* 0x000000b403597223 */ /* 0x0d0fe20000010031 */
[----:B------:R-:W4:Y:S01]  /*11640*/  I2F R5, R28 ;  /* 0x0000001c00057306 */ /* 0x000f220000201400 */
[CC--:B------:R-:W-:Y:S02]  /*11650*/  FFMA.FTZ R120, R3.reuse, R180.reuse, R51 ;  /* 0x000000b403787223 */ /* 0x0c0fe40000010033 */
[----:B------:R-:W-:-:S02]  /*11660*/  FFMA.FTZ R215, R3, R180, R201 ;  /* 0x000000b403d77223 */ /* 0x000fc400000100c9 */
[----:B------:R-:W-:-:S03]  /*11670*/  FFMA.FTZ R214, R3, R180, R203 ;  /* 0x000000b403d67223 */ /* 0x000fc600000100cb */
[----:B------:R-:W2:Y:S01]  /*11680*/  I2F R3, R26 ;  /* 0x0000001a00037306 */ /* 0x000ea20000201400 */
[----:B------:R-:W-:Y:S01]  /*11690*/  IADD3 R27, R0, 0x28, RZ ;  /* 0x00000028001b7810 */ /* 0x000fe20007ffe0ff */
[----:B------:R-:W-:Y:S02]  /*116a0*/  IMAD.MOV.U32 R74, RZ, RZ, R219 ;  /* 0x000000ffff4a7224 */ /* 0x000fe400078e00db */
[----:B------:R-:W-:Y:S02]  /*116b0*/  IMAD.MOV.U32 R77, RZ, RZ, R218 ;  /* 0x000000ffff4d7224 */ /* 0x000fe400078e00da */
[----:B------:R-:W-:Y:S02]  /*116c0*/  IMAD.MOV.U32 R76, RZ, RZ, R128 ;  /* 0x000000ffff4c7224 */ /* 0x000fe400078e0080 */
[CC--:B-1----:R-:W-:Y:S02]  /*116d0*/  FFMA.FTZ R219, R4.reuse, R180.reuse, R200 ;  /* 0x000000b404db7223 */ /* 0x0c2fe400000100c8 */
[----:B------:R-:W-:-:S02]  /*116e0*/  FFMA.FTZ R90, R4, R180, R48 ;  /* 0x000000b4045a7223 */ /* 0x000fc40000010030 */
[CC--:B------:R-:W-:Y:S02]  /*116f0*/  FFMA.FTZ R128, R4.reuse, R180.reuse, R50 ;  /* 0x000000b404807223 */ /* 0x0c0fe40000010032 */
[-C--:B------:R-:W-:Y:S02]  /*11700*/  FFMA.FTZ R218, R4, R180.reuse, R202 ;  /* 0x000000b404da7223 */ /* 0x080fe400000100ca */
[-C--:B--2---:R-:W-:Y:S01]  /*11710*/  FFMA.FTZ R203, R2, R180.reuse, R21 ;  /* 0x000000b402cb7223 */ /* 0x084fe20000010015 */
[----:B------:R-:W1:Y:S01]  /*11720*/  I2F R4, R27 ;  /* 0x0000001b00047306 */ /* 0x000e620000201400 */
[----:B------:R-:W-:Y:S01]  /*11730*/  IADD3 R21, R0, 0x40, RZ ;  /* 0x0000004000157810 */ /* 0x000fe20007ffe0ff */
[-C--:B------:R-:W-:Y:S01]  /*11740*/  FFMA.FTZ R227, R8, R180.reuse, R205 ;  /* 0x000000b408e37223 */ /* 0x080fe200000100cd */
[----:B------:R-:W-:Y:S01]  /*11750*/  IADD3 R24, R0, 0x31, RZ ;  /* 0x0000003100187810 */ /* 0x000fe20007ffe0ff */
[-C--:B------:R-:W-:Y:S01]  /*11760*/  FFMA.FTZ R205, R2, R180.reuse, R22 ;  /* 0x000000b402cd7223 */ /* 0x080fe20000010016 */
[----:B------:R-:W-:Y:S01]  /*11770*/  IADD3 R22, R0, 0x39, RZ ;  /* 0x0000003900167810 */ /* 0x000fe20007ffe0ff */
[----:B------:R-:W-:-:S02]  /*11780*/  FFMA.FTZ R80, R2, R180, R144 ;  /* 0x000000b402507223 */ /* 0x000fc40000010090 */
[-C--:B------:R-:W-:Y:S02]  /*11790*/  FFMA.FTZ R111, R2, R180.reuse, R146 ;  /* 0x000000b4026f7223 */ /* 0x080fe40000010092 */
[CC--:B---3--:R-:W-:Y:S01]  /*117a0*/  FFMA.FTZ R152, R9.reuse, R180.reuse, R118 ;  /* 0x000000b409987223 */ /* 0x0c8fe20000010076 */
[----:B------:R-:W2:Y:S01]  /*117b0*/  I2F R2, R21 ;  /* 0x0000001500027306 */ /* 0x000ea20000201400 */
[CC--:B------:R-:W-:Y:S02]  /*117c0*/  FFMA.FTZ R96, R9.reuse, R180.reuse, R116 ;  /* 0x000000b409607223 */ /* 0x0c0fe40000010074 */
[-C--:B------:R-:W-:Y:S02]  /*117d0*/  FFMA.FTZ R232, R9, R180.reuse, R206 ;  /* 0x000000b409e87223 */ /* 0x080fe400000100ce */
[-C--:B------:R-:W-:Y:S02]  /*117e0*/  FFMA.FTZ R225, R8, R180.reuse, R207 ;  /* 0x000000b408e17223 */ /* 0x080fe400000100cf */
[----:B----4-:R-:W-:-:S02]  /*117f0*/  FFMA.FTZ R83, R5, R180, R125 ;  /* 0x000000b405537223 */ /* 0x010fc4000001007d */
[CC--:B------:R-:W-:Y:S02]  /*11800*/  FFMA.FTZ R118, R5.reuse, R180.reuse, R127 ;  /* 0x000000b405767223 */ /* 0x0c0fe4000001007f */
[CC--:B------:R-:W-:Y:S02]  /*11810*/  FFMA.FTZ R211, R5.reuse, R180.reuse, R229 ;  /* 0x000000b405d37223 */ /* 0x0c0fe400000100e5 */
[-C--:B------:R-:W-:Y:S02]  /*11820*/  FFMA.FTZ R209, R5, R180.reuse, R231 ;  /* 0x000000b405d17223 */ /* 0x080fe400000100e7 */
[CC--:B------:R-:W-:Y:S01]  /*11830*/  FFMA.FTZ R81, R3.reuse, R180.reuse, R17 ;  /* 0x000000b403517223 */ /* 0x0c0fe20000010011 */
[----:B------:R-:W3:Y:S01]  /*11840*/  I2F R5, R24 ;  /* 0x0000001800057306 */ /* 0x000ee20000201400 */
[CC--:B------:R-:W-:Y:S02]  /*11850*/  FFMA.FTZ R116, R3.reuse, R180.reuse, R19 ;  /* 0x000000b403747223 */ /* 0x0c0fe40000010013 */
[----:B------:R-:W-:-:S02]  /*11860*/  FFMA.FTZ R207, R3, R180, R169 ;  /* 0x000000b403cf7223 */ /* 0x000fc400000100a9 */
[----:B------:R-:W-:-:S03]  /*11870*/  FFMA.FTZ R206, R3, R180, R171 ;  /* 0x000000b403ce7223 */ /* 0x000fc600000100ab */
[----:B------:R-:W4:Y:S01]  /*11880*/  I2F R3, R22 ;  /* 0x0000001600037306 */ /* 0x000f220000201400 */
[----:B------:R-:W-:Y:S01]  /*11890*/  IMAD.MOV.U32 R39, RZ, RZ, R23 ;  /* 0x000000ffff277224 */ /* 0x000fe200078e0017 */
[----:B------:R-:W-:Y:S01]  /*118a0*/  IADD3 R23, R0, 0x38, RZ ;  /* 0x0000003800177810 */ /* 0x000fe20007ffe0ff */
[-C--:B-1----:R-:W-:Y:S01]  /*118b0*/  FFMA.FTZ R82, R4, R180.reuse, R16 ;  /* 0x000000b404527223 */ /* 0x082fe20000010010 */
[----:B------:R-:W-:Y:S01]  /*118c0*/  IADD3 R16, R0, 0x50, RZ ;  /* 0x0000005000107810 */ /* 0x000fe20007ffe0ff */
[-C--:B------:R-:W-:Y:S02]  /*118d0*/  FFMA.FTZ R95, R8, R180.reuse, R117 ;  /* 0x000000b4085f7223 */ /* 0x080fe40000010075 */
[----:B------:R-:W-:Y:S01]  /*118e0*/  IMAD.MOV.U32 R69, RZ, RZ, R10 ;  /* 0x000000ffff457224 */ /* 0x000fe200078e000a */
[----:B------:R-:W-:Y:S01]  /*118f0*/  IADD3 R17, R0, 0x49, RZ ;  /* 0x0000004900117810 */ /* 0x000fe20007ffe0ff */
[CC--:B------:R-:W-:Y:S02]  /*11900*/  FFMA.FTZ R210, R4.reuse, R180.reuse, R168 ;  /* 0x000000b404d27223 */ /* 0x0c0fe400000100a8 */
[----:B------:R-:W-:-:S02]  /*11910*/  FFMA.FTZ R117, R4, R180, R18 ;  /* 0x000000b404757223 */ /* 0x000fc40000010012 */
[-C--:B------:R-:W-:Y:S02]  /*11920*/  FFMA.FTZ R208, R4, R180.reuse, R170 ;  /* 0x000000b404d07223 */ /* 0x080fe400000100aa */
[----:B------:R-:W-:Y:S01]  /*11930*/  IMAD.MOV.U32 R10, RZ, RZ, R74 ;  /* 0x000000ffff0a7224 */ /* 0x000fe200078e004a */
[----:B------:R-:W1:Y:S01]  /*11940*/  I2F R4, R23 ;  /* 0x0000001700047306 */ /* 0x000e620000201400 */
[CC--:B--2---:R-:W-:Y:S02]  /*11950*/  FFMA.FTZ R74, R2.reuse, R180.reuse, R156 ;  /* 0x000000b4024a7223 */ /* 0x0c4fe4000001009c */
[CC--:B------:R-:W-:Y:S02]  /*11960*/  FFMA.FTZ R99, R2.reuse, R180.reuse, R158 ;  /* 0x000000b402637223 */ /* 0x0c0fe4000001009e */
[CC--:B------:R-:W-:Y:S02]  /*11970*/  FFMA.FTZ R197, R2.reuse, R180.reuse, R72 ;  /* 0x000000b402c57223 */ /* 0x0c0fe40000010048 */
[----:B------:R-:W-:-:S02]  /*11980*/  FFMA.FTZ R195, R2, R180, R195 ;  /* 0x000000b402c37223 */ /* 0x000fc400000100c3 */
[----:B------:R-:W-:Y:S01]  /*11990*/  IMAD.MOV.U32 R70, RZ, RZ, R11 ;  /* 0x000000ffff467224 */ /* 0x000fe200078e000b */
[----:B------:R-:W2:Y:S01]  /*119a0*/  I2F R2, R16 ;  /* 0x0000001000027306 */ /* 0x000ea20000201400 */
[-C--:B---3--:R-:W-:Y:S02]  /*119b0*/  FFMA.FTZ R202, R5, R180.reuse, R108 ;  /* 0x000000b405ca7223 */ /* 0x088fe4000001006c */
[----:B------:R-:W-:Y:S02]  /*119c0*/  IMAD.MOV.U32 R11, RZ, RZ, R77 ;  /* 0x000000ffff0b7224 */ /* 0x000fe400078e004d */
[CC--:B----4-:R-:W-:Y:S02]  /*119d0*/  FFMA.FTZ R77, R3.reuse, R180.reuse, R65 ;  /* 0x000000b4034d7223 */ /* 0x0d0fe40000010041 */
[CC--:B------:R-:W-:Y:S02]  /*119e0*/  FFMA.FTZ R108, R3.reuse, R180.reuse, R67 ;  /* 0x000000b4036c7223 */ /* 0x0c0fe40000010043 */
[----:B------:R-:W-:-:S02]  /*119f0*/  FFMA.FTZ R199, R3, R180, R165 ;  /* 0x000000b403c77223 */ /* 0x000fc400000100a5 */
[-C--:B------:R-:W-:Y:S02]  /*11a00*/  FFMA.FTZ R198, R3, R180.reuse, R167 ;  /* 0x000000b403c67223 */ /* 0x080fe400000100a7 */
[----:B------:R-:W3:Y:S01]  /*11a10*/  I2F R3, R17 ;  /* 0x0000001100037306 */ /* 0x000ee20000201400 */
[----:B------:R-:W-:Y:S02]  /*11a20*/  IMAD.MOV.U32 R71, RZ, RZ, R38 ;  /* 0x000000ffff477224 */ /* 0x000fe400078e0026 */
[----:B------:R-:W-:Y:S02]  /*11a30*/  IMAD.MOV.U32 R38, RZ, RZ, R73 ;  /* 0x000000ffff267224 */ /* 0x000fe400078e0049 */
[----:B------:R-:W-:Y:S02]  /*11a40*/  IMAD.MOV.U32 R73, RZ, RZ, R78 ;  /* 0x000000ffff497224 */ /* 0x000fe400078e004e */
[----:B------:R-:W-:Y:S02]  /*11a50*/  IMAD.MOV.U32 R56, RZ, RZ, R39 ;  /* 0x000000ffff387224 */ /* 0x000fe400078e0027 */
[----:B------:R-:W-:Y:S01]  /*11a60*/  IMAD.MOV.U32 R39, RZ, RZ, R10 ;  /* 0x000000ffff277224 */ /* 0x000fe200078e000a */
[----:B------:R-:W-:Y:S01]  /*11a70*/  IADD3 R10, R0, 0x60, RZ ;  /* 0x00000060000a7810 */ /* 0x000fe20007ffe0ff */
[----:B------:R-:W-:-:S02]  /*11a80*/  FFMA.FTZ R201, R5, R180, R109 ;  /* 0x000000b405c97223 */ /* 0x000fc4000001006d */
[----:B------:R-:W-:Y:S02]  /*11a90*/  IMAD.MOV.U32 R59, RZ, RZ, R97 ;  /* 0x000000ffff3b7224 */ /* 0x000fe400078e0061 */
[----:B-1----:R-:W-:Y:S02]  /*11aa0*/  FFMA.FTZ R109, R4, R180, R66 ;  /* 0x000000b4046d7223 */ /* 0x002fe40000010042 */
[----:B------:R-:W-:Y:S01]  /*11ab0*/  IMAD.MOV.U32 R97, RZ, RZ, R11 ;  /* 0x000000ffff617224 */ /* 0x000fe200078e000b */
[----:B------:R-:W-:Y:S01]  /*11ac0*/  IADD3 R11, R0, 0x59, RZ ;  /* 0x00000059000b7810 */ /* 0x000fe20007ffe0ff */
[----:B------:R-:W-:Y:S02]  /*11ad0*/  IMAD.MOV.U32 R57, RZ, RZ, R73 ;  /* 0x000000ffff397224 */ /* 0x000fe400078e0049 */
[----:B------:R-:W-:Y:S02]  /*11ae0*/  IMAD.MOV.U32 R7, RZ, RZ, R185 ;  /* 0x000000ffff077224 */ /* 0x000fe400078e00b9 */
[----:B------:R-:W-:-:S02]  /*11af0*/  IMAD.MOV.U32 R6, RZ, RZ, R69 ;  /* 0x000000ffff067224 */ /* 0x000fc400078e0045 */
[CC--:B--2---:R-:W-:Y:S02]  /*11b00*/  FFMA.FTZ R66, R2.reuse, R180.reuse, R140 ;  /* 0x000000b402427223 */ /* 0x0c4fe4000001008c */
[CC--:B------:R-:W-:Y:S02]  /*11b10*/  FFMA.FTZ R73, R2.reuse, R180.reuse, R142 ;  /* 0x000000b402497223 */ /* 0x0c0fe4000001008e */
[CC--:B------:R-:W-:Y:S02]  /*11b20*/  FFMA.FTZ R127, R2.reuse, R180.reuse, R15 ;  /* 0x000000b4027f7223 */ /* 0x0c0fe4000001000f */
[----:B------:R-:W-:Y:S02]  /*11b30*/  FFMA.FTZ R185, R2, R180, R14 ;  /* 0x000000b402b97223 */ /* 0x000fe4000001000e */
[----:B------:R-:W-:Y:S01]  /*11b40*/  IMAD.MOV.U32 R69, RZ, RZ, R38 ;  /* 0x000000ffff457224 */ /* 0x000fe200078e0026 */
[----:B------:R-:W1:Y:S01]  /*11b50*/  I2F R2, R10 ;  /* 0x0000000a00027306 */ /* 0x000e620000201400 */
[----:B------:R-:W-:-:S02]  /*11b60*/  IMAD.MOV.U32 R38, RZ, RZ, R75 ;  /* 0x000000ffff267224 */ /* 0x000fc400078e004b */
[CC--:B---3--:R-:W-:Y:S02]  /*11b70*/  FFMA.FTZ R68, R3.reuse, R180.reuse, R85 ;  /* 0x000000b403447223 */ /* 0x0c8fe40000010055 */
[CC--:B------:R-:W-:Y:S02]  /*11b80*/  FFMA.FTZ R75, R3.reuse, R180.reuse, R87 ;  /* 0x000000b4034b7223 */ /* 0x0c0fe40000010057 */
[CC--:B------:R-:W-:Y:S02]  /*11b90*/  FFMA.FTZ R188, R3.reuse, R180.reuse, R188 ;  /* 0x000000b403bc7223 */ /* 0x0c0fe400000100bc */
[-C--:B------:R-:W-:Y:S02]  /*11ba0*/  FFMA.FTZ R187, R3, R180.reuse, R187 ;  /* 0x000000b403bb7223 */ /* 0x080fe400000100bb */
[----:B------:R-:W2:Y:S01]  /*11bb0*/  I2F R3, R11 ;  /* 0x0000000b00037306 */ /* 0x000ea20000201400 */
[C---:B------:R-:W-:Y:S02]  /*11bc0*/  IADD3 R19, R0.reuse, 0x41, RZ ;  /* 0x0000004100137810 */ /* 0x040fe40007ffe0ff */
[C---:B------:R-:W-:Y:S01]  /*11bd0*/  IADD3 R8, R0.reuse, 0x68, RZ ;  /* 0x0000006800087810 */ /* 0x040fe20007ffe0ff */
[-C--:B------:R-:W-:Y:S01]  /*11be0*/  FFMA.FTZ R234, R9, R180.reuse, R204 ;  /* 0x000000b409ea7223 */ /* 0x080fe200000100cc */
[----:B------:R-:W-:Y:S01]  /*11bf0*/  IADD3 R9, R0, 0x61, RZ ;  /* 0x0000006100097810 */ /* 0x000fe20007ffe0ff */
[----:B------:R-:W-:-:S02]  /*11c00*/  FFMA.FTZ R79, R5, R180, R145 ;  /* 0x000000b4054f7223 */ /* 0x000fc40000010091 */
[-C--:B------:R-:W-:Y:S02]  /*11c10*/  FFMA.FTZ R110, R5, R180.reuse, R147 ;  /* 0x000000b4056e7223 */ /* 0x080fe40000010093 */
[----:B------:R-:W-:Y:S01]  /*11c20*/  IMAD.MOV.U32 R121, RZ, RZ, R38 ;  /* 0x000000ffff797224 */ /* 0x000fe200078e0026 */
[----:B------:R-:W3:Y:S01]  /*11c30*/  I2F R5, R19 ;  /* 0x0000001300057306 */ /* 0x000ee20000201400 */
[CC--:B-1----:R-:W-:Y:S02]  /*11c40*/  FFMA.FTZ R38, R2.reuse, R180.reuse, R148 ;  /* 0x000000b402267223 */ /* 0x0c2fe40000010094 */
[CC--:B------:R-:W-:Y:S02]  /*11c50*/  FFMA.FTZ R65, R2.reuse, R180.reuse, R150 ;  /* 0x000000b402417223 */ /* 0x0c0fe40000010096 */
[CC--:B------:R-:W-:Y:S02]  /*11c60*/  FFMA.FTZ R171, R2.reuse, R180.reuse, R59 ;  /* 0x000000b402ab7223 */ /* 0x0c0fe4000001003b */
[----:B------:R-:W-:-:S02]  /*11c70*/  FFMA.FTZ R169, R2, R180, R37 ;  /* 0x000000b402a97223 */ /* 0x000fc40000010025 */
[----:B------:R-:W1:Y:S01]  /*11c80*/  I2F R2, R8 ;  /* 0x0000000800027306 */ /* 0x000e620000201400 */
[CC--:B--2---:R-:W-:Y:S02]  /*11c90*/  FFMA.FTZ R55, R3.reuse, R180.reuse, R101 ;  /* 0x000000b403377223 */ /* 0x0c4fe40000010065 */
[CC--:B------:R-:W-:Y:S02]  /*11ca0*/  FFMA.FTZ R67, R3.reuse, R180.reuse, R103 ;  /* 0x000000b403437223 */ /* 0x0c0fe40000010067 */
[CC--:B------:R-:W-:Y:S02]  /*11cb0*/  FFMA.FTZ R176, R3.reuse, R180.reuse, R176 ;  /* 0x000000b403b07223 */ /* 0x0c0fe400000100b0 */
[-C--:B------:R-:W-:Y:S02]  /*11cc0*/  FFMA.FTZ R172, R3, R180.reuse, R172 ;  /* 0x000000b403ac7223 */ /* 0x080fe400000100ac */
[----:B------:R-:W2:Y:S01]  /*11cd0*/  I2F R3, R9 ;  /* 0x0000000900037306 */ /* 0x000ea20000201400 */
[----:B------:R-:W-:Y:S01]  /*11ce0*/  IADD3 R15, R0, 0x51, RZ ;  /* 0x00000051000f7810 */ /* 0x000fe20007ffe0ff */
[----:B------:R-:W-:-:S02]  /*11cf0*/  FFMA.FTZ R200, R4, R180, R166 ;  /* 0x000000b404c87223 */ /* 0x000fc400000100a6 */
[CC--:B---3--:R-:W-:Y:S02]  /*11d00*/  FFMA.FTZ R72, R5.reuse, R180.reuse, R157 ;  /* 0x000000b405487223 */ /* 0x0c8fe4000001009d */
[CC--:B------:R-:W-:Y:S02]  /*11d10*/  FFMA.FTZ R98, R5.reuse, R180.reuse, R159 ;  /* 0x000000b405627223 */ /* 0x0c0fe4000001009f */
[CC--:B------:R-:W-:Y:S02]  /*11d20*/  FFMA.FTZ R193, R5.reuse, R180.reuse, R193 ;  /* 0x000000b405c17223 */ /* 0x0c0fe400000100c1 */
[-C--:B------:R-:W-:Y:S02]  /*11d30*/  FFMA.FTZ R192, R5, R180.reuse, R192 ;  /* 0x000000b405c07223 */ /* 0x080fe400000100c0 */
[----:B------:R-:W3:Y:S01]  /*11d40*/  I2F R5, R15 ;  /* 0x0000000f00057306 */ /* 0x000ee20000201400 */
[-C--:B-1----:R-:W-:Y:S01]  /*11d50*/  FFMA.FTZ R166, R2, R180.reuse, R7 ;  /* 0x000000b402a67223 */ /* 0x082fe20000010007 */
[----:B------:R-:W-:Y:S01]  /*11d60*/  IADD3 R7, R0, 0x69, RZ ;  /* 0x0000006900077810 */ /* 0x000fe20007ffe0ff */
[----:B------:R-:W-:-:S02]  /*11d70*/  FFMA.FTZ R170, R2, R180, R57 ;  /* 0x000000b402aa7223 */ /* 0x000fc40000010039 */
[-C--:B--2---:R-:W-:Y:S02]  /*11d80*/  FFMA.FTZ R167, R3, R180.reuse, R56 ;  /* 0x000000b403a77223 */ /* 0x084fe40000010038 */
[CC--:B------:R-:W-:Y:S02]  /*11d90*/  FFMA.FTZ R57, R2.reuse, R180.reuse, R104 ;  /* 0x000000b402397223 */ /* 0x0c0fe40000010068 */
[-C--:B------:R-:W-:Y:S02]  /*11da0*/  FFMA.FTZ R56, R2, R180.reuse, R106 ;  /* 0x000000b402387223 */ /* 0x080fe4000001006a */
[----:B------:R-:W1:Y:S01]  /*11db0*/  I2F R2, R7 ;  /* 0x0000000700027306 */ /* 0x000e620000201400 */
[----:B------:R-:W-:Y:S01]  /*11dc0*/  IMAD.MOV.U32 R58, RZ, RZ, R70 ;  /* 0x000000ffff3a7224 */ /* 0x000fe200078e0046 */
[----:B------:R-:W-:Y:S01]  /*11dd0*/  IADD3 R18, R0, 0x48, RZ ;  /* 0x0000004800127810 */ /* 0x000fe20007ffe0ff */
[----:B---3--:R-:W-:Y:S02]  /*11de0*/  FFMA.FTZ R125, R5, R180, R6 ;  /* 0x000000b4057d7223 */ /* 0x008fe40000010006 */
[----:B------:R-:W-:-:S02]  /*11df0*/  IMAD.MOV.U32 R6, RZ, RZ, R69 ;  /* 0x000000ffff067224 */ /* 0x000fc400078e0045 */
[CC--:B------:R-:W-:Y:S02]  /*11e00*/  FFMA.FTZ R204, R4.reuse, R180.reuse, R164 ;  /* 0x000000b404cc7223 */ /* 0x0c0fe400000100a4 */
[----:B------:R-:W-:Y:S02]  /*11e10*/  IMAD.MOV.U32 R54, RZ, RZ, R71 ;  /* 0x000000ffff367224 */ /* 0x000fe400078e0047 */
[-C--:B------:R-:W-:Y:S02]  /*11e20*/  FFMA.FTZ R78, R4, R180.reuse, R64 ;  /* 0x000000b4044e7223 */ /* 0x080fe40000010040 */
[----:B------:R-:W-:Y:S01]  /*11e30*/  IMAD.MOV.U32 R52, RZ, RZ, R58 ;  /* 0x000000ffff347224 */ /* 0x000fe200078e003a */
[----:B------:R-:W2:Y:S01]  /*11e40*/  I2F R4, R18 ;  /* 0x0000001200047306 */ /* 0x000ea20000201400 */
[-C--:B-1----:R-:W-:Y:S01]  /*11e50*/  FFMA.FTZ R164, R2, R180.reuse, R6 ;  /* 0x000000b402a47223 */ /* 0x082fe20000010006 */
[----:B------:R-:W-:Y:S01]  /*11e60*/  IADD3 R6, R0, 0x70, RZ ;  /* 0x0000007000067810 */ /* 0x000fe20007ffe0ff */
[----:B------:R-:W-:-:S02]  /*11e70*/  FFMA.FTZ R168, R3, R180, R54 ;  /* 0x000000b403a87223 */ /* 0x000fc40000010036 */
[CC--:B------:R-:W-:Y:S02]  /*11e80*/  FFMA.FTZ R54, R2.reuse, R180.reuse, R105 ;  /* 0x000000b402367223 */ /* 0x0c0fe40000010069 */
[CC--:B------:R-:W-:Y:S02]  /*11e90*/  FFMA.FTZ R53, R2.reuse, R180.reuse, R107 ;  /* 0x000000b402357223 */ /* 0x0c0fe4000001006b */
[-C--:B------:R-:W-:Y:S02]  /*11ea0*/  FFMA.FTZ R165, R2, R180.reuse, R52 ;  /* 0x000000b402a57223 */ /* 0x080fe40000010034 */
[----:B------:R-:W1:Y:S01]  /*11eb0*/  I2F R2, R6 ;  /* 0x0000000600027306 */ /* 0x000e620000201400 */
[----:B------:R-:W-:Y:S01]  /*11ec0*/  IADD3 R14, R0, 0x58, RZ ;  /* 0x00000058000e7810 */ /* 0x000fe20007ffe0ff */
[CC--:B------:R-:W-:Y:S02]  /*11ed0*/  FFMA.FTZ R64, R5.reuse, R180.reuse, R141 ;  /* 0x000000b405407223 */ /* 0x0c0fe4000001008d */
[----:B------:R-:W-:-:S02]  /*11ee0*/  FFMA.FTZ R71, R5, R180, R143 ;  /* 0x000000b405477223 */ /* 0x000fc4000001008f */
[CC--:B--2---:R-:W-:Y:S02]  /*11ef0*/  FFMA.FTZ R196, R4.reuse, R180.reuse, R76 ;  /* 0x000000b404c47223 */ /* 0x0c4fe4000001004c */
[CC--:B------:R-:W-:Y:S02]  /*11f00*/  FFMA.FTZ R70, R4.reuse, R180.reuse, R84 ;  /* 0x000000b404467223 */ /* 0x0c0fe40000010054 */
[CC--:B------:R-:W-:Y:S02]  /*11f10*/  FFMA.FTZ R76, R4.reuse, R180.reuse, R86 ;  /* 0x000000b4044c7223 */ /* 0x0c0fe40000010056 */
[-C--:B------:R-:W-:Y:S02]  /*11f20*/  FFMA.FTZ R189, R4, R180.reuse, R189 ;  /* 0x000000b404bd7223 */ /* 0x080fe400000100bd */
[-C--:B------:R-:W-:Y:S01]  /*11f30*/  FFMA.FTZ R179, R5, R180.reuse, R179 ;  /* 0x000000b405b37223 */ /* 0x080fe200000100b3 */
[----:B------:R-:W2:Y:S01]  /*11f40*/  I2F R4, R14 ;  /* 0x0000000e00047306 */ /* 0x000ea20000201400 */
[----:B------:R-:W-:Y:S01]  /*11f50*/  IADD3 R5, R0, 0x71, RZ ;  /* 0x0000007100057810 */ /* 0x000fe20007ffe0ff */
[----:B-1----:R-:W-:-:S02]  /*11f60*/  FFMA.FTZ R52, R2, R180, R160 ;  /* 0x000000b402347223 */ /* 0x002fc400000100a0 */
[CC--:B------:R-:W-:Y:S02]  /*11f70*/  FFMA.FTZ R51, R2.reuse, R180.reuse, R162 ;  /* 0x000000b402337223 */ /* 0x0c0fe400000100a2 */
[CC--:B------:R-:W-:Y:S02]  /*11f80*/  FFMA.FTZ R160, R2.reuse, R180.reuse, R121 ;  /* 0x000000b402a07223 */ /* 0x0c0fe40000010079 */
[-C--:B------:R-:W-:Y:S02]  /*11f90*/  FFMA.FTZ R155, R2, R180.reuse, R155 ;  /* 0x000000b4029b7223 */ /* 0x080fe4000001009b */
[----:B------:R-:W1:Y:S01]  /*11fa0*/  I2F R2, R5 ;  /* 0x0000000500027306 */ /* 0x000e620000201400 */
[CC--:B--2---:R-:W-:Y:S02]  /*11fb0*/  FFMA.FTZ R186, R4.reuse, R180.reuse, R186 ;  /* 0x000000b404ba7223 */ /* 0x0c4fe400000100ba */
[CC--:B------:R-:W-:Y:S02]  /*11fc0*/  FFMA.FTZ R58, R4.reuse, R180.reuse, R100 ;  /* 0x000000b4043a7223 */ /* 0x0c0fe40000010064 */
[----:B------:R-:W-:-:S02]  /*11fd0*/  FFMA.FTZ R69, R4, R180, R102 ;  /* 0x000000b404457223 */ /* 0x000fc40000010066 */
[-C--:B------:R-:W-:Y:S01]  /*11fe0*/  FFMA.FTZ R178, R4, R180.reuse, R178 ;  /* 0x000000b404b27223 */ /* 0x080fe200000100b2 */
[----:B------:R-:W-:Y:S01]  /*11ff0*/  IADD3 R4, R0, 0x78, RZ ;  /* 0x0000007800047810 */ /* 0x000fe20007ffe0ff */
[CC--:B-1----:R-:W-:Y:S02]  /*12000*/  FFMA.FTZ R50, R2.reuse, R180.reuse, R161 ;  /* 0x000000b402327223 */ /* 0x0c2fe400000100a1 */
[CC--:B------:R-:W-:Y:S02]  /*12010*/  FFMA.FTZ R49, R2.reuse, R180.reuse, R163 ;  /* 0x000000b402317223 */ /* 0x0c0fe400000100a3 */
[CC--:B------:R-:W-:Y:S02]  /*12020*/  FFMA.FTZ R158, R2.reuse, R180.reuse, R39 ;  /* 0x000000b4029e7223 */ /* 0x0c0fe40000010027 */
[----:B------:R-:W-:Y:S02]  /*12030*/  FFMA.FTZ R157, R2, R180, R97 ;  /* 0x000000b4029d7223 */ /* 0x000fe40000010061 */
[----:B------:R-:W1:Y:S01]  /*12040*/  I2F R2, R4 ;  /* 0x0000000400027306 */ /* 0x000e620000201400 */
[----:B------:R-:W-:-:S02]  /*12050*/  ISETP.GE.AND P2, PT, R0, R61, PT ;  /* 0x0000003d0000720c */ /* 0x000fc40003f46270 */
[-C--:B------:R-:W-:Y:S02]  /*12060*/  ISETP.GE.AND P1, PT, R36, R61.reuse, PT ;  /* 0x0000003d2400720c */ /* 0x080fe40003f26270 */
[-C--:B------:R-:W-:Y:S02]  /*12070*/  ISETP.GE.AND P6, PT, R35, R61.reuse, PT ;  /* 0x0000003d2300720c */ /* 0x080fe40003fc6270 */
[-C--:B------:R-:W-:Y:S02]  /*12080*/  ISETP.GE.AND P3, PT, R34, R61.reuse, PT ;  /* 0x0000003d2200720c */ /* 0x080fe40003f66270 */
[-C--:B------:R-:W-:Y:S02]  /*12090*/  ISETP.GE.AND P5, PT, R33, R61.reuse, PT ;  /* 0x0000003d2100720c */ /* 0x080fe40003fa6270 */
[----:B------:R-:W-:Y:S02]  /*120a0*/  ISETP.GE.AND P4, PT, R32, R61, PT ;  /* 0x0000003d2000720c */ /* 0x000fe40003f86270 */
[----:B------:R-:W-:-:S02]  /*120b0*/  FSEL R85, R96, -INF , !P2 ;  /* 0xff80000060557808 */ /* 0x000fc40005000000 */
[----:B------:R-:W-:Y:S01]  /*120c0*/  FSEL R97, R95, -INF , !P1 ;  /* 0xff8000005f617808 */ /* 0x000fe20004800000 */
[CC--:B-1----:R-:W-:Y:S01]  /*120d0*/  FFMA.FTZ R159, R2.reuse, R180.reuse, R252 ;  /* 0x000000b4029f7223 */ /* 0x0c2fe200000100fc */
[-C--:B------:R-:W-:Y:S01]  /*120e0*/  ISETP.GE.AND P2, PT, R31, R61.reuse, PT ;  /* 0x0000003d1f00720c */ /* 0x080fe20003f46270 */
[-C--:B------:R-:W-:Y:S01]  /*120f0*/  FFMA.FTZ R48, R2, R180.reuse, R112 ;  /* 0x000000b402307223 */ /* 0x080fe20000010070 */
[-C--:B------:R-:W-:Y:S01]  /*12100*/  ISETP.GE.AND P1, PT, R30, R61.reuse, PT ;  /* 0x0000003d1e00720c */ /* 0x080fe20003f26270 */
[-C--:B------:R-:W-:Y:S01]  /*12110*/  FFMA.FTZ R39, R2, R180.reuse, R114 ;  /* 0x000000b402277223 */ /* 0x080fe20000010072 */
[----:B------:R-:W-:Y:S01]  /*12120*/  FSEL R96, R94, -INF , !P6 ;  /* 0xff8000005e607808 */ /* 0x000fe20007000000 */
[----:B------:R-:W-:Y:S01]  /*12130*/  FFMA.FTZ R156, R2, R180, R250 ;  /* 0x000000b4029c7223 */ /* 0x000fe200000100fa */
[----:B------:R-:W-:Y:S01]  /*12140*/  IADD3 R2, R0, 0x79, RZ ;  /* 0x0000007900027810 */ /* 0x000fe20007ffe0ff */
[----:B------:R-:W-:Y:S01]  /*12150*/  BAR.SYNC.DEFER_BLOCKING 0x0 ;  /* 0x0000000000007b1d */ /* 0x000fe20000010000 */
[----:B------:R-:W-:-:S02]  /*12160*/  ISETP.GE.AND P6, PT, R29, R61, PT ;  /* 0x0000003d1d00720c */ /* 0x000fc40003fc6270 */
[----:B------:R-:W-:Y:S01]  /*12170*/  FSEL R95, R93, -INF , !P3 ;  /* 0xff8000005d5f7808 */ /* 0x000fe20005800000 */
[CC--:B------:R-:W-:Y:S01]  /*12180*/  FFMA.FTZ R37, R3.reuse, R180.reuse, R149 ;  /* 0x000000b403257223 */ /* 0x0c0fe20000010095 */
[-C--:B------:R-:W-:Y:S01]  /*12190*/  ISETP.GE.AND P3, PT, R28, R61.reuse, PT ;  /* 0x0000003d1c00720c */ /* 0x080fe20003f66270 */
[----:B------:R-:W-:Y:S01]  /*121a0*/  FFMA.FTZ R59, R3, R180, R151 ;  /* 0x000000b4033b7223 */ /* 0x000fe20000010097 */
[----:B------:R-:W-:Y:S01]  /*121b0*/  FSEL R94, R92, -INF , !P5 ;  /* 0xff8000005c5e7808 */ /* 0x000fe20006800000 */
[----:B------:R-:W1:Y:S01]  /*121c0*/  I2F R3, R2 ;  /* 0x0000000200037306 */ /* 0x000e620000201400 */
[----:B------:R-:W-:Y:S02]  /*121d0*/  FSEL R93, R91, -INF , !P4 ;  /* 0xff8000005b5d7808 */ /* 0x000fe40006000000 */
[-C--:B------:R-:W-:Y:S02]  /*121e0*/  ISETP.GE.AND P5, PT, R27, R61.reuse, PT ;  /* 0x0000003d1b00720c */ /* 0x080fe40003fa6270 */
[----:B------:R-:W-:-:S02]  /*121f0*/  ISETP.GE.AND P4, PT, R26, R61, PT ;  /* 0x0000003d1a00720c */ /* 0x000fc40003f86270 */
[----:B------:R-:W-:Y:S02]  /*12200*/  FSEL R92, R90, -INF , !P2 ;  /* 0xff8000005a5c7808 */ /* 0x000fe40005000000 */
[----:B------:R-:W-:Y:S02]  /*12210*/  FSEL R91, R89, -INF , !P1 ;  /* 0xff800000595b7808 */ /* 0x000fe40004800000 */
[-C--:B------:R-:W-:Y:S02]  /*12220*/  ISETP.GE.AND P2, PT, R25, R61.reuse, PT ;  /* 0x0000003d1900720c */ /* 0x080fe40003f46270 */
[-C--:B------:R-:W-:Y:S02]  /*12230*/  ISETP.GE.AND P1, PT, R24, R61.reuse, PT ;  /* 0x0000003d1800720c */ /* 0x080fe40003f26270 */
[----:B------:R-:W-:Y:S02]  /*12240*/  FSEL R90, R88, -INF , !P6 ;  /* 0xff800000585a7808 */ /* 0x000fe40007000000 */
[----:B------:R-:W-:-:S02]  /*12250*/  ISETP.GE.AND P6, PT, R23, R61, PT ;  /* 0x0000003d1700720c */ /* 0x000fc40003fc6270 */
[----:B------:R-:W-:Y:S02]  /*12260*/  FSEL R89, R83, -INF , !P3 ;  /* 0xff80000053597808 */ /* 0x000fe40005800000 */
[-C--:B------:R-:W-:Y:S02]  /*12270*/  ISETP.GE.AND P3, PT, R22, R61.reuse, PT ;  /* 0x0000003d1600720c */ /* 0x080fe40003f66270 */
[----:B------:R-:W-:Y:S02]  /*12280*/  FSEL R88, R82, -INF , !P5 ;  /* 0xff80000052587808 */ /* 0x000fe40006800000 */
        /* <DEDUP_REMOVED lines=27> */
[----:B------:R-:W-:Y:S01]  /*12440*/  FSEL R68, R38, -INF , !P2 ;  /* 0xff80000026447808 */ /* 0x000fe20005000000 */
[----:B-1----:R-:W-:Y:S01]  /*12450*/  FFMA.FTZ R38, R3, R180, R113 ;  /* 0x000000b403267223 */ /* 0x002fe20000010071 */
[----:B------:R-:W-:Y:S02]  /*12460*/  FSEL R66, R37, -INF , !P1 ;  /* 0xff80000025427808 */ /* 0x000fe40004800000 */
[-C--:B------:R-:W-:Y:S02]  /*12470*/  ISETP.GE.AND P2, PT, R4, R61.reuse, PT ;  /* 0x0000003d0400720c */ /* 0x080fe40003f46270 */
[----:B------:R-:W-:Y:S02]  /*12480*/  ISETP.GE.AND P1, PT, R2, R61, PT ;  /* 0x0000003d0200720c */ /* 0x000fe40003f26270 */
        /* <DEDUP_REMOVED lines=21> */
[----:B------:R-:W-:Y:S02]  /*125e0*/  ISETP.GE.AND P2, PT, R27, R60, PT ;  /* 0x0000003c1b00720c */ /* 0x000fe40003f46270 */
[----:B------:R-:W-:Y:S02]  /*125f0*/  FSEL R123, R123, -INF , !P1 ;  /* 0xff8000007b7b7808 */ /* 0x000fe40004800000 */
[----:B------:R-:W-:Y:S01]  /*12600*/  FSEL R124, R128, -INF , !P6 ;  /* 0xff800000807c7808 */ /* 0x000fe20007000000 */
[----:B------:R-:W-:Y:S01]  /*12610*/  FFMA.FTZ R37, R3, R180, R115 ;  /* 0x000000b403257223 */ /* 0x000fe20000010073 */
        /* <DEDUP_REMOVED lines=34> */
[----:B------:R-:W-:Y:S02]  /*12840*/  FSEL R69, R65, -INF , !P6 ;  /* 0xff80000041457808 */ /* 0x000fe40007000000 */
[-C--:B------:R-:W-:Y:S02]  /*12850*/  ISETP.GE.AND P6, PT, R4, R60.reuse, PT ;  /* 0x0000003c0400720c */ /* 0x080fe40003fc6270 */
[----:B------:R-:W-:Y:S02]  /*12860*/  FSEL R67, R59, -INF , !P3 ;  /* 0xff8000003b437808 */ /* 0x000fe40005800000 */
[----:B------:R-:W-:-:S02]  /*12870*/  ISETP.GE.AND P2, PT, R6, R60, PT ;  /* 0x0000003c0600720c */ /* 0x000fc40003f46270 */
[-C--:B------:R-:W-:Y:S02]  /*12880*/  ISETP.GE.AND P1, PT, R5, R60.reuse, PT ;  /* 0x0000003c0500720c */ /* 0x080fe40003f26270 */
[----:B------:R-:W-:Y:S02]  /*12890*/  ISETP.GE.AND P3, PT, R2, R60, PT ;  /* 0x0000003c0200720c */ /* 0x000fe40003f66270 */
[----:B------:R-:W-:Y:S02]  /*128a0*/  FSEL R65, R56, -INF , !P5 ;  /* 0xff80000038417808 */ /* 0x000fe40006800000 */
[----:B------:R-:W-:Y:S02]  /*128b0*/  FSEL R60, R53, -INF , !P4 ;  /* 0xff800000353c7808 */ /* 0x000fe40006000000 */
[C---:B------:R-:W-:Y:S02]  /*128c0*/  ISETP.GE.AND P5, PT, R0.reuse, R63, PT ;  /* 0x0000003f0000720c */ /* 0x040fe40003fa6270 */
[----:B------:R-:W-:-:S02]  /*128d0*/  ISETP.GE.AND P4, PT, R0, R62, PT ;  /* 0x0000003e0000720c */ /* 0x000fc40003f86270 */
[----:B------:R-:W-:Y:S02]  /*128e0*/  FSEL R53, R39, -INF , !P6 ;  /* 0xff80000027357808 */ /* 0x000fe40007000000 */
[----:B------:R-:W-:Y:S02]  /*128f0*/  FSEL R59, R51, -INF , !P2 ;  /* 0xff800000333b7808 */ /* 0x000fe40005000000 */
[----:B------:R-:W-:Y:S02]  /*12900*/  ISETP.GE.AND P6, PT, R35, R63, PT ;  /* 0x0000003f2300720c */ /* 0x000fe40003fc6270 */
[----:B------:R-:W-:Y:S02]  /*12910*/  FSEL R51, R37, -INF , !P3 ;  /* 0xff80000025337808 */ /* 0x000fe40005800000 */
[----:B------:R-:W-:Y:S02]  /*12920*/  ISETP.GE.AND P3, PT, R35, R62, PT ;  /* 0x0000003e2300720c */ /* 0x000fe40003f66270 */
[----:B------:R-:W-:-:S02]  /*12930*/  FSEL R126, R234, -INF , !P5 ;  /* 0xff800000ea7e7808 */ /* 0x000fc40006800000 */
[----:B------:R-:W-:Y:S02]  /*12940*/  FSEL R37, R232, -INF , !P4 ;  /* 0xff800000e8257808 */ /* 0x000fe40006000000 */
[-C--:B------:R-:W-:Y:S02]  /*12950*/  ISETP.GE.AND P2, PT, R36, R63.reuse, PT ;  /* 0x0000003f2400720c */ /* 0x080fe40003f46270 */
[C---:B------:R-:W-:Y:S02]  /*12960*/  ISETP.GE.AND P5, PT, R34.reuse, R63, PT ;  /* 0x0000003f2200720c */ /* 0x040fe40003fa6270 */
[----:B------:R-:W-:Y:S02]  /*12970*/  ISETP.GE.AND P4, PT, R34, R62, PT ;  /* 0x0000003e2200720c */ /* 0x000fe40003f86270 */
[----:B------:R-:W-:Y:S02]  /*12980*/  FSEL R149, R226, -INF , !P6 ;  /* 0xff800000e2957808 */ /* 0x000fe40007000000 */
[----:B------:R-:W-:-:S02]  /*12990*/  FSEL R56, R49, -INF , !P1 ;  /* 0xff80000031387808 */ /* 0x000fc40004800000 */
[----:B------:R-:W-:Y:S02]  /*129a0*/  ISETP.GE.AND P6, PT, R32, R63, PT ;  /* 0x0000003f2000720c */ /* 0x000fe40003fc6270 */
[----:B------:R-:W-:Y:S02]  /*129b0*/  FSEL R49, R224, -INF , !P3 ;  /* 0xff800000e0317808 */ /* 0x000fe40005800000 */
[----:B------:R-:W-:Y:S02]  /*129c0*/  FSEL R150, R227, -INF , !P2 ;  /* 0xff800000e3967808 */ /* 0x000fe40005000000 */
[----:B------:R-:W-:Y:S02]  /*129d0*/  ISETP.GE.AND P3, PT, R32, R62, PT ;  /* 0x0000003e2000720c */ /* 0x000fe40003f66270 */
[----:B------:R-:W-:Y:S02]  /*129e0*/  FSEL R148, R223, -INF , !P5 ;  /* 0xff800000df947808 */ /* 0x000fe40006800000 */
[----:B------:R-:W-:-:S02]  /*129f0*/  FSEL R48, R222, -INF , !P4 ;  /* 0xff800000de307808 */ /* 0x000fc40006000000 */
[-C--:B------:R-:W-:Y:S02]  /*12a00*/  ISETP.GE.AND P2, PT, R33, R63.reuse, PT ;  /* 0x0000003f2100720c */ /* 0x080fe40003f46270 */
[CC--:B------:R-:W-:Y:S02]  /*12a10*/  ISETP.GE.AND P5, PT, R31.reuse, R63.reuse, PT ;  /* 0x0000003f1f00720c */ /* 0x0c0fe40003fa6270 */
[-C--:B------:R-:W-:Y:S02]  /*12a20*/  ISETP.GE.AND P4, PT, R31, R62.reuse, PT ;  /* 0x0000003e1f00720c */ /* 0x080fe40003f86270 */
[----:B------:R-:W-:Y:S02]  /*12a30*/  FSEL R154, R154, -INF , !P6 ;  /* 0xff8000009a9a7808 */ /* 0x000fe40007000000 */
[----:B------:R-:W-:Y:S02]  /*12a40*/  ISETP.GE.AND P6, PT, R29, R63, PT ;  /* 0x0000003f1d00720c */ /* 0x000fe40003fc6270 */
        /* <DEDUP_REMOVED lines=8> */
[----:B------:R-:W-:Y:S02]  /*12ad0*/  FSEL R151, R213, -INF , !P6 ;  /* 0xff800000d5977808 */ /* 0x000fe40007000000 */
[----:B------:R-:W-:Y:S02]  /*12ae0*/  FSEL R50, R225, -INF , !P1 ;  /* 0xff800000e1327808 */ /* 0x000fe40004800000 */
[----:B------:R-:W-:Y:S02]  /*12af0*/  ISETP.GE.AND P6, PT, R26, R63, PT ;  /* 0x0000003f1a00720c */ /* 0x000fe40003fc6270 */
        /* <DEDUP_REMOVED lines=9> */
[----:B------:R-:W-:Y:S02]  /*12b90*/  ISETP.GE.AND P6, PT, R23, R63, PT ;  /* 0x0000003f1700720c */ /* 0x000fe40003fc6270 */
[----:B------:R-:W-:Y:S02]  /*12ba0*/  ISETP.GE.AND P1, PT, R30, R62, PT ;  /* 0x0000003e1e00720c */ /* 0x000fe40003f26270 */
[----:B------:R-:W-:Y:S02]  /*12bb0*/  FSEL R145, R210, -INF , !P2 ;  /* 0xff800000d2917808 */ /* 0x000fe40005000000 */
[----:B------:R-:W-:Y:S02]  /*12bc0*/  FSEL R143, R205, -INF , !P5 ;  /* 0xff800000cd8f7808 */ /* 0x000fe40006800000 */
[----:B------:R-:W-:-:S02]  /*12bd0*/  FSEL R30, R203, -INF , !P4 ;  /* 0xff800000cb1e7808 */ /* 0x000fc40006000000 */
[-C--:B------:R-:W-:Y:S02]  /*12be0*/  ISETP.GE.AND P2, PT, R24, R63.reuse, PT ;  /* 0x0000003f1800720c */ /* 0x080fe40003f46270 */
[CC--:B------:R-:W-:Y:S02]  /*12bf0*/  ISETP.GE.AND P5, PT, R22.reuse, R63.reuse, PT ;  /* 0x0000003f1600720c */ /* 0x0c0fe40003fa6270 */
[----:B------:R-:W-:Y:S02]  /*12c00*/  ISETP.GE.AND P4, PT, R22, R62, PT ;  /* 0x0000003e1600720c */ /* 0x000fe40003f86270 */
        /* <DEDUP_REMOVED lines=9> */
[CC--:B------:R-:W-:Y:S02]  /*12ca0*/  ISETP.GE.AND P5, PT, R18.reuse, R63.reuse, PT ;  /* 0x0000003f1200720c */ /* 0x0c0fe40003fa6270 */
        /* <DEDUP_REMOVED lines=36> */
[----:B------:R-:W-:Y:S01]  /*12ef0*/  ISETP.GE.AND P4, PT, R7, R62, PT ;  /* 0x0000003e0700720c */ /* 0x000fe20003f86270 */
[----:B------:R-:W-:Y:S01]  /*12f00*/  IMAD.MOV.U32 R189, RZ, RZ, R244 ;  /* 0x000000ffffbd7224 */ /* 0x000fe200078e00f4 */
        /* <DEDUP_REMOVED lines=15> */
[----:B------:R-:W-:-:S02]  /*13000*/  ISETP.GE.AND P6, PT, R189, 0x3, PT ;  /* 0x00000003bd00780c */ /* 0x000fc40003fc6270 */
[-C--:B------:R-:W-:Y:S02]  /*13010*/  ISETP.GE.AND P3, PT, R11, R62.reuse, PT ;  /* 0x0000003e0b00720c */ /* 0x080fe40003f66270 */
[-C--:B------:R-:W-:Y:S02]  /*13020*/  ISETP.GE.AND P1, PT, R9, R62.reuse, PT ;  /* 0x0000003e0900720c */ /* 0x080fe40003f26270 */
[----:B------:R-:W-:Y:S02]  /*13030*/  FSEL R18, R172, -INF , !P3 ;  /* 0xff800000ac127808 */ /* 0x000fe40005800000 */
[----:B------:R-:W-:Y:S02]  /*13040*/  FSEL R16, R167, -INF , !P1 ;  /* 0xff800000a7107808 */ /* 0x000fe40004800000 */
[-C--:B------:R-:W-:Y:S02]  /*13050*/  ISETP.GE.AND P3, PT, R8, R62.reuse, PT ;  /* 0x0000003e0800720c */ /* 0x080fe40003f66270 */
[----:B------:R-:W-:Y:S01]  /*13060*/  ISETP.GE.AND P1, PT, R6, R62, PT ;  /* 0x0000003e0600720c */ /* 0x000fe20003f26270 */
[CC--:B------:R-:W-:Y:S01]  /*13070*/  FFMA.FTZ R55, R3.reuse, R180.reuse, R248 ;  /* 0x000000b403377223 */ /* 0x0c0fe200000100f8 */
[----:B------:R-:W-:Y:S01]  /*13080*/  FSEL R15, R166, -INF , !P3 ;  /* 0xff800000a60f7808 */ /* 0x000fe20005800000 */
[----:B------:R-:W-:Y:S01]  /*13090*/  FFMA.FTZ R3, R3, R180, R237 ;  /* 0x000000b403037223 */ /* 0x000fe200000100ed */
[----:B------:R-:W-:-:S02]  /*130a0*/  FSEL R108, R160, -INF , !P2 ;  /* 0xff800000a06c7808 */ /* 0x000fc40005000000 */
[----:B------:R-:W-:Y:S01]  /*130b0*/  FSEL R11, R155, -INF , !P1 ;  /* 0xff8000009b0b7808 */ /* 0x000fe20004800000 */
[----:B------:R-:W-:Y:S01]  /*130c0*/  BSSY B1, `(.L_x_507) ;  /* 0x000003f000017945 */ /* 0x000fe20003800000 */
[-C--:B------:R-:W-:Y:S02]  /*130d0*/  ISETP.GE.AND P3, PT, R5, R62.reuse, PT ;  /* 0x0000003e0500720c */ /* 0x080fe40003f66270 */
[-C--:B------:R-:W-:Y:S02]  /*130e0*/  ISETP.GE.AND P2, PT, R4, R62.reuse, PT ;  /* 0x0000003e0400720c */ /* 0x080fe40003f46270 */
        /* <DEDUP_REMOVED lines=8> */
[----:B------:R-:W3:Y:S04]  /*13170*/  LDL.LU R237, [R1+0x200] ;  /* 0x0002000001ed7983 */ /* 0x000ee80000300800 */
[----:B------:R-:W2:Y:S04]  /*13180*/  LDL.LU R244, [R1+0x144] ;  /* 0x0001440001f47983 */ /* 0x000ea80000300800 */
[----:B------:R-:W4:Y:S04]  /*13190*/  LDL.64 R228, [R1+0x50] ;  /* 0x0000500001e47983 */ /* 0x000f280000100a00 */
[----:B------:R-:W5:Y:S01]  /*131a0*/  LDL.64 R230, [R1+0x20] ;  /* 0x0000200001e67983 */ /* 0x000f620000100a00 */
[----:B------:R-:W-:-:S03]  /*131b0*/  IADD3 R0, R189, -0x3, RZ ;  /* 0xfffffffdbd007810 */ /* 0x000fc60007ffe0ff */
[----:B------:R1:W-:Y:S04]  /*131c0*/  @P0 STS [R194+0x2000], RZ ;  /* 0x002000ffc2000388 */ /* 0x0003e80000000800 */
[----:B------:R1:W-:Y:S04]  /*131d0*/  @P0 STS [R194+0x2004], RZ ;  /* 0x002004ffc2000388 */ /* 0x0003e80000000800 */
[----:B------:R1:W-:Y:S01]  /*131e0*/  @P0 STS.64 [R194+0x2008], RZ ;  /* 0x002008ffc2000388 */ /* 0x0003e20000000a00 */
[----:B------:R-:W-:Y:S01]  /*131f0*/  BSSY B0, `(.L_x_509) ;  /* 0x000002a000007945 */ /* 0x000fe20003800000 */
[----:B---3--:R-:W-:-:S02]  /*13200*/  IMAD R4, R237, R0, RZ ;  /* 0x00000000ed047224 */ /* 0x008fc400078e02ff */
[----:B--2---:R-:W-:Y:S01]  /*13210*/  IMAD.WIDE.U32 R2, R0, R244, R162 ;  /* 0x000000f400027225 */ /* 0x004fe200078e00a2 */
[----:B------:R-:W-:-:S05]  /*13220*/  SHF.R.S32.HI R0, RZ, 0x1f, R0 ;  /* 0x0000001fff007819 */ /* 0x000fca0000011400 */
[----:B------:R-:W-:Y:S01]  /*13230*/  IMAD R0, R0, R244, R4 ;  /* 0x000000f400007224 */ /* 0x000fe200078e0204 */
[----:B----4-:R-:W-:-:S03]  /*13240*/  @!P0 LEA R6, P1, R2, R228, 0x1 ;  /* 0x000000e402068211 */ /* 0x010fc600078208ff */
[----:B------:R-:W-:Y:S01]  /*13250*/  IMAD.IADD R5, R3, 0x1, R0 ;  /* 0x0000000103057824 */ /* 0x000fe200078e0200 */
[----:B-----5:R-:W-:-:S04]  /*13260*/  @!P0 LEA R0, P2, R230, R2, 0x5 ;  /* 0x00000002e6008211 */ /* 0x020fc800078428ff */
[----:B------:R-:W-:-:S05]  /*13270*/  @!P0 LEA.HI.X R7, R2, R229, R5, 0x1, P1 ;  /* 0x000000e502078211 */ /* 0x000fca00008f0c05 */
[----:B------:R-:W-:Y:S01]  /*13280*/  @!PT LDS RZ, [RZ] ;  /* 0x00000000fffff984 */ /* 0x000fe20000000800 */
[----:B------:R-:W-:Y:S01]  /*13290*/  @!PT LDS RZ, [RZ] ;  /* 0x00000000fffff984 */ /* 0x000fe20000000800 */
[----:B------:R-:W-:Y:S01]  /*132a0*/  @!PT LDS RZ, [RZ] ;  /* 0x00000000fffff984 */ /* 0x000fe20000000800 */
[----:B------:R2:W-:Y:S04]  /*132b0*/  @!P0 LDGSTS.E.BYPASS.LTC128B.128 [R194+0x2000], [R6.64] ;  /* 0x0200000006c28fae */ /* 0x0005e8000b901d4a */
[----:B------:R1:W-:Y:S01]  /*132c0*/  @P0 STS.128 [R194+0x2800], RZ ;  /* 0x002800ffc2000388 */ /* 0x0003e20000000c00 */
[----:B--2---:R-:W-:Y:S02]  /*132d0*/  @!P0 LEA R6, P1, R0, R228, 0x1 ;  /* 0x000000e400068211 */ /* 0x004fe400078208ff */
[----:B------:R-:W-:-:S04]  /*132e0*/  @!P0 LEA.HI.X R7, R230, R5, R231, 0x5, P2 ;  /* 0x00000005e6078211 */ /* 0x000fc800010f2ce7 */
[----:B------:R-:W-:Y:S02]  /*132f0*/  @!P0 LEA.HI.X R7, R0, R229, R7, 0x1, P1 ;  /* 0x000000e500078211 */ /* 0x000fe400008f0c07 */
[----:B------:R-:W-:-:S03]  /*13300*/  @!P0 LEA R0, P2, R230, R2, 0x6 ;  /* 0x00000002e6008211 */ /* 0x000fc600078430ff */
[----:B------:R-:W-:Y:S01]  /*13310*/  @!PT LDS RZ, [RZ] ;  /* 0x00000000fffff984 */ /* 0x000fe20000000800 */
[----:B------:R-:W-:Y:S01]  /*13320*/  @!PT LDS RZ, [RZ] ;  /* 0x00000000fffff984 */ /* 0x000fe20000000800 */
[----:B------:R-:W-:Y:S01]  /*13330*/  @!PT LDS RZ, [RZ] ;  /* 0x00000000fffff984 */ /* 0x000fe20000000800 */
[----:B------:R2:W-:Y:S04]  /*13340*/  @!P0 LDGSTS.E.BYPASS.LTC128B.128 [R194+0x2800], [R6.64] ;  /* 0x0280000006c28fae */ /* 0x0005e8000b901d4a */
[----:B------:R1:W-:Y:S01]  /*13350*/  @P0 STS.128 [R194+0x3000], RZ ;  /* 0x003000ffc2000388 */ /* 0x0003e20000000c00 */
[----:B--2---:R-:W-:Y:S02]  /*13360*/  @!P0 LEA R6, P1, R0, R228, 0x1 ;  /* 0x000000e400068211 */ /* 0x004fe400078208ff */
[----:B------:R-:W-:-:S04]  /*13370*/  @!P0 LEA.HI.X R7, R230, R5, R231, 0x6, P2 ;  /* 0x00000005e6078211 */ /* 0x000fc800010f34e7 */
[----:B------:R-:W-:-:S05]  /*13380*/  @!P0 LEA.HI.X R7, R0, R229, R7, 0x1, P1 ;  /* 0x000000e500078211 */ /* 0x000fca00008f0c07 */
        /* <DEDUP_REMOVED lines=16> */
.L_x_510:
[----:B------:R-:W-:Y:S05]  /*13490*/  BSYNC B0 ;  /* 0x0000000000007941 */ /* 0x000fea0003800000 */
.L_x_509:
[----:B------:R-:W0:Y:S02]  /*134a0*/  LDGDEPBAR ;  /* 0x00000000000079af */ /* 0x000e240000000000 */
.L_x_508:
[----:B------:R-:W-:Y:S05]  /*134b0*/  BSYNC B1 ;  /* 0x0000000000017941 */ /* 0x000fea0003800000 */
.L_x_507:
[----:B------:R-:W-:Y:S01]  /*134c0*/  FMNMX.FTZ R0, R12, R37, !PT ;  /* 0x000000250c007209 */ /* 0x000fe20007810000 */
[----:B------:R-:W-:Y:S01]  /*134d0*/  IMAD.U32 R3, RZ, RZ, UR7 ;  /* 0x00000007ff037e24 */ /* 0x000fe2000f8e00ff */
[----:B------:R-:W-:Y:S02]  /*134e0*/  STL [R1+0x400], R169 ;  /* 0x000400a901007387 */ /* 0x000fe40000100800 */
[----:B------:R-:W-:Y:S02]  /*134f0*/  FMNMX.FTZ R0, R50, R0, !PT ;  /* 0x0000000032007209 */ /* 0x000fe40007810000 */
[----:B------:R-:W-:Y:S02]  /*13500*/  STL [R1+0x3fc], R168 ;  /* 0x0003fca801007387 */ /* 0x000fe40000100800 */
[----:B------:R-:W-:Y:S02]  /*13510*/  FMNMX.FTZ R0, R49, R0, !PT ;  /* 0x0000000031007209 */ /* 0x000fe40007810000 */
[----:B------:R-:W-:Y:S02]  /*13520*/  STL [R1+0x3f8], R166 ;  /* 0x0003f8a601007387 */ /* 0x000fe40000100800 */
[----:B------:R-:W-:-:S02]  /*13530*/  FMNMX.FTZ R0, R48, R0, !PT ;  /* 0x0000000030007209 */ /* 0x000fc40007810000 */
        /* <DEDUP_REMOVED lines=40> */
[----:B------:R-:W-:Y:S02]  /*137c0*/  STL.64 [R1+0x388], R228 ;  /* 0x000388e401007387 */ /* 0x000fe40000100a00 */
        /* <DEDUP_REMOVED lines=15> */
[----:B------:R-:W-:Y:S04]  /*138c0*/  STL [R1+0x364], R44 ;  /* 0x0003642c01007387 */ /* 0x000fe80000100800 */
[----:B------:R-:W3:Y:S04]  /*138d0*/  SHFL.BFLY PT, R2, R0, 0x2, 0x1f ;  /* 0x0c401f0000027f89 */ /* 0x000ee800000e0000 */
[----:B------:R-:W-:Y:S04]  /*138e0*/  STL [R1+0x360], R45 ;  /* 0x0003602d01007387 */ /* 0x000fe80000100800 */
[----:B------:R-:W-:Y:S04]  /*138f0*/  STL.64 [R1+0x358], R42 ;  /* 0x0003582a01007387 */ /* 0x000fe80000100a00 */
[----:B------:R-:W-:Y:S04]  /*13900*/  STL [R1+0x354], R40 ;  /* 0x0003542801007387 */ /* 0x000fe80000100800 */
[----:B------:R-:W-:Y:S04]  /*13910*/  STL [R1+0x350], R41 ;  /* 0x0003502901007387 */ /* 0x000fe80000100800 */
[----:B------:R-:W-:Y:S01]  /*13920*/  STL [R1+0x340], R236 ;  /* 0x000340ec01007387 */ /* 0x000fe20000100800 */
[----:B---3--:R-:W-:-:S03]  /*13930*/  FMNMX.FTZ R0, R0, R2, !PT ;  /* 0x0000000200007209 */ /* 0x008fc60007810000 */
[----:B------:R-:W-:Y:S04]  /*13940*/  STL [R1+0x33c], R238 ;  /* 0x00033cee01007387 */ /* 0x000fe80000100800 */
[----:B------:R-:W3:Y:S04]  /*13950*/  SHFL.BFLY PT, R2, R0, 0x1, 0x1f ;  /* 0x0c201f0000027f89 */ /* 0x000ee800000e0000 */
[----:B------:R-:W-:Y:S04]  /*13960*/  STL [R1+0x338], R20 ;  /* 0x0003381401007387 */ /* 0x000fe80000100800 */
[----:B------:R-:W-:Y:S04]  /*13970*/  STL [R1+0x324], R194 ;  /* 0x000324c201007387 */ /* 0x000fe80000100800 */
[----:B------:R-:W-:Y:S04]  /*13980*/  STL [R1+0x320], R180 ;  /* 0x000320b401007387 */ /* 0x000fe80000100800 */
[----:B------:R-:W-:Y:S04]  /*13990*/  STL [R1+0x31c], R139 ;  /* 0x00031c8b01007387 */ /* 0x000fe80000100800 */
[----:B------:R-:W-:Y:S01]  /*139a0*/  STL [R1+0x318], R138 ;  /* 0x0003188a01007387 */ /* 0x000fe20000100800 */
[----:B---3--:R-:W-:Y:S01]  /*139b0*/  FMNMX.FTZ R206, R0, R2, !PT ;  /* 0x0000000200ce7209 */ /* 0x008fe20007810000 */
[----:B------:R-:W-:-:S02]  /*139c0*/  IMAD.U32 R2, RZ, RZ, UR6 ;  /* 0x00000006ff027e24 */ /* 0x000fc4000f8e00ff */
[----:B------:R-:W-:Y:S01]  /*139d0*/  STL [R1+0x314], R137 ;  /* 0x0003148901007387 */ /* 0x000fe20000100800 */
[----:B------:R-:W-:-:S03]  /*139e0*/  FSETP.NEU.FTZ.AND P0, PT, R206, -INF , PT ;  /* 0xff800000ce00780b */ /* 0x000fc60003f1d000 */
[----:B------:R-:W-:Y:S01]  /*139f0*/  STL [R1+0x310], R136 ;  /* 0x0003108801007387 */ /* 0x000fe20000100800 */
[----:B------:R-:W-:-:S05]  /*13a00*/  FSEL R0, R206, RZ, P0 ;  /* 0x000000ffce007208 */ /* 0x000fca0000000000 */
[----:B--2---:R-:W-:Y:S02]  /*13a10*/  FADD.FTZ R4, R12, -R0 ;  /* 0x800000000c047221 */ /* 0x004fe40000010000 */
[----:B------:R-:W2:Y:S04]  /*13a20*/  LD.E R0, [R2.64+0xdc] ;  /* 0x0000dc0a02007980 */ /* 0x000ea8000c101900 */
[----:B------:R-:W-:Y:S04]  /*13a30*/  STL [R1+0x328], R206 ;  /* 0x000328ce01007387 */ /* 0x000fe80000100800 */
[----:B------:R-:W3:Y:S04]  /*13a40*/  LDL.LU R170, [R1+0x98] ;  /* 0x0000980001aa7983 */ /* 0x000ee80000300800 */
[----:B------:R-:W2:Y:S02]  /*13a50*/  LDL R167, [R1+0x9c] ;  /* 0x00009c0001a77983 */ /* 0x000ea40000100800 */
[----:B--2---:R-:W-:-:S05]  /*13a60*/  FMUL.FTZ R2, R0, R206 ;  /* 0x000000ce00027220 */ /* 0x004fca0000410000 */
[----:B------:R-:W-:-:S05]  /*13a70*/  FSEL R2, R2, RZ, P0 ;  /* 0x000000ff02027208 */ /* 0x000fca0000000000 */
[-CC-:B------:R-:W-:Y:S02]  /*13a80*/  FFMA.FTZ R5, R32, R0.reuse, -R2.reuse ;  /* 0x0000000020057223 */ /* 0x180fe40000010802 */
[-CC-:B------:R-:W-:Y:S02]  /*13a90*/  FFMA.FTZ R3, R37, R0.reuse, -R2.reuse ;  /* 0x0000000025037223 */ /* 0x180fe40000010802 */
[-CC-:B------:R-:W-:Y:S01]  /*13aa0*/  FFMA.FTZ R155, R50, R0.reuse, -R2.reuse ;  /* 0x00000000329b7223 */ /* 0x180fe20000010802 */
[----:B------:R2:W-:Y:S01]  /*13ab0*/  STL [R1+0xa0], R5 ;  /* 0x0000a00501007387 */ /* 0x0005e20000100800 */
[-CC-:B------:R-:W-:Y:S02]  /*13ac0*/  FFMA.FTZ R12, R49, R0.reuse, -R2.reuse ;  /* 0x00000000310c7223 */ /* 0x180fe40000010802 */
[-CC-:B------:R-:W-:Y:S01]  /*13ad0*/  FFMA.FTZ R156, R48, R0.reuse, -R2.reuse ;  /* 0x00000000309c7223 */ /* 0x180fe20000010802 */
[----:B------:R-:W4:Y:S01]  /*13ae0*/  LDL R164, [R1+0x88] ;  /* 0x0000880001a47983 */ /* 0x000f220000100800 */
[----:B------:R-:W-:-:S02]  /*13af0*/  FFMA.FTZ R157, R39, R0, -R2 ;  /* 0x00000000279d7223 */ /* 0x000fc40000010802 */
[-CC-:B------:R-:W-:Y:S01]  /*13b00*/  FFMA.FTZ R158, R38, R0.reuse, -R2.reuse ;  /* 0x00000000269e7223 */ /* 0x180fe20000010802 */
[----:B------:R-:W4:Y:S01]  /*13b10*/  LDL.LU R162, [R1+0x8c] ;  /* 0x00008c0001a27983 */ /* 0x000f220000300800 */
[-CC-:B------:R-:W-:Y:S02]  /*13b20*/  FFMA.FTZ R159, R36, R0.reuse, -R2.reuse ;  /* 0x00000000249f7223 */ /* 0x180fe40000010802 */
[-CC-:B------:R-:W-:Y:S01]  /*13b30*/  FFMA.FTZ R160, R35, R0.reuse, -R2.reuse ;  /* 0x0000000023a07223 */ /* 0x180fe20000010802 */
[----:B------:R-:W4:Y:S01]  /*13b40*/  LDL.LU R161, [R1+0x78] ;  /* 0x0000780001a17983 */ /* 0x000f220000300800 */
[-CC-:B------:R-:W-:Y:S02]  /*13b50*/  FFMA.FTZ R192, R34, R0.reuse, -R2.reuse ;  /* 0x0000000022c07223 */ /* 0x180fe40000010802 */
[-CC-:B------:R-:W-:Y:S01]  /*13b60*/  FFMA.FTZ R197, R33, R0.reuse, -R2.reuse ;  /* 0x0000000021c57223 */ /* 0x180fe20000010802 */
[----:B-1----:R-:W4:Y:S04]  /*13b70*/  LDL.LU R7, [R1+0x7c] ;  /* 0x00007c0001077983 */ /* 0x002f280000300800 */
[----:B------:R-:W4:Y:S04]  /*13b80*/  LDL.LU R6, [R1+0x68] ;  /* 0x0000680001067983 */ /* 0x000f280000300800 */
[----:B--2---:R-:W2:Y:S01]  /*13b90*/  LDL.LU R5, [R1+0x6c] ;  /* 0x00006c0001057983 */ /* 0x004ea20000300800 */
        /* <DEDUP_REMOVED lines=20> */
[----:B------:R-:W-:Y:S02]  /*13ce0*/  FFMA.FTZ R228, R8, R0, -R2 ;  /* 0x0000000008e47223 */ /* 0x000fe40000010802 */
[----:B------:R-:W-:-:S06]  /*13cf0*/  FMUL.FTZ R2, R0, R4 ;  /* 0x0000000400027220 */ /* 0x000fcc0000410000 */
[----:B------:R-:W3:Y:S01]  /*13d00*/  MUFU.EX2 R2, R2 ;  /* 0x0000000200027308 */ /* 0x000ee20000000800 */
[----:B------:R-:W-:Y:S01]  /*13d10*/  STL.64 [R1+0x3a8], R46 ;  /* 0x0003a82e01007387 */ /* 0x000fe20000100a00 */
[-C--:B---3--:R-:W-:Y:S02]  /*13d20*/  FMUL.FTZ R238, R170, R2.reuse ;  /* 0x00000002aaee7220 */ /* 0x088fe40000410000 */
[----:B------:R-:W-:-:S03]  /*13d30*/  FMUL.FTZ R20, R167, R2 ;  /* 0x00000002a7147220 */ /* 0x000fc60000410000 */
[----:B------:R4:W-:Y:S01]  /*13d40*/  STL [R1+0x344], R238 ;  /* 0x000344ee01007387 */ /* 0x0009e20000100800 */
[----:B------:R-:W1:Y:S03]  /*13d50*/  MUFU.EX2 R187, R3 ;  /* 0x0000000300bb7308 */ /* 0x000e660000000800 */
[----:B------:R3:W-:Y:S01]  /*13d60*/  STL [R1+0x348], R20 ;  /* 0x0003481401007387 */ /* 0x0007e20000100800 */
[-C--:B-1----:R-:W-:Y:S02]  /*13d70*/  FFMA.FTZ R18, R184, R2.reuse, R187 ;  /* 0x00000002b8127223 */ /* 0x082fe400000100bb */
[-C--:B----4-:R-:W-:Y:S02]  /*13d80*/  FMUL.FTZ R238, R164, R2.reuse ;  /* 0x00000002a4ee7220 */ /* 0x090fe40000410000 */
[----:B------:R-:W-:-:S03]  /*13d90*/  FMUL.FTZ R236, R162, R2 ;  /* 0x00000002a2ec7220 */ /* 0x000fc60000410000 */
[----:B------:R1:W-:Y:S04]  /*13da0*/  STL [R1+0x34c], R238 ;  /* 0x00034cee01007387 */ /* 0x0003e80000100800 */
[----:B------:R-:W-:Y:S04]  /*13db0*/  STL.64 [R1+0x3b8], R236 ;  /* 0x0003b8ec01007387 */ /* 0x000fe80000100a00 */
[----:B------:R-:W4:Y:S01]  /*13dc0*/  LDL.LU R193, [R1+0x40] ;  /* 0x0000400001c17983 */ /* 0x000f220000300800 */
[-C--:B------:R-:W-:Y:S02]  /*13dd0*/  FMUL.FTZ R4, R6, R2.reuse ;  /* 0x0000000206047220 */ /* 0x080fe40000410000 */
[----:B--2---:R-:W-:-:S03]  /*13de0*/  FMUL.FTZ R3, R5, R2 ;  /* 0x0000000205037220 */ /* 0x004fc60000410000 */
[----:B------:R-:W-:Y:S04]  /*13df0*/  STL [R1+0x168], R4 ;  /* 0x0001680401007387 */ /* 0x000fe80000100800 */
[----:B------:R-:W2:Y:S04]  /*13e00*/  LDL.LU R186, [R1+0x44] ;  /* 0x0000440001ba7983 */ /* 0x000ea80000300800 */
[----:B------:R-:W-:Y:S04]  /*13e10*/  STL [R1+0x16c], R3 ;  /* 0x00016c0301007387 */ /* 0x000fe80000100800 */
[----:B------:R-:W2:Y:S04]  /*13e20*/  LDL.LU R185, [R1+0x30] ;  /* 0x0000300001b97983 */ /* 0x000ea80000300800 */
[----:B------:R-:W2:Y:S01]  /*13e30*/  LDL.LU R179, [R1+0x34] ;  /* 0x0000340001b37983 */ /* 0x000ea20000300800 */
[----:B---3--:R-:W-:-:S03]  /*13e40*/  FMUL.FTZ R20, R7, R2 ;  /* 0x0000000207147220 */ /* 0x008fc60000410000 */
[----:B------:R-:W3:Y:S04]  /*13e50*/  LDL.LU R178, [R1+0x10] ;  /* 0x0000100001b27983 */ /* 0x000ee80000300800 */
[----:B------:R-:W3:Y:S04]  /*13e60*/  LDL R176, [R1+0x14] ;  /* 0x0000140001b07983 */ /* 0x000ee80000100800 */
[----:B------:R-:W3:Y:S04]  /*13e70*/  LDL.LU R7, [R1] ;  /* 0x0000000001077983 */ /* 0x000ee80000300800 */
[----:B------:R-:W3:Y:S01]  /*13e80*/  LDL.LU R6, [R1+0x4] ;  /* 0x0000040001067983 */ /* 0x000ee20000300800 */
[----:B-1----:R-:W-:Y:S01]  /*13e90*/  FMUL.FTZ R238, R161, R2 ;  /* 0x00000002a1ee7220 */ /* 0x002fe20000410000 */
[----:B------:R-:W-:-:S02]  /*13ea0*/  FMNMX.FTZ R2, R135, R85, !PT ;  /* 0x0000005587027209 */ /* 0x000fc40007810000 */
[----:B------:R-:W3:Y:S02]  /*13eb0*/  LDL R171, [R1+0xc] ;  /* 0x00000c0001ab7983 */ /* 0x000ee40000100800 */
        /* <DEDUP_REMOVED lines=35> */
[----:B------:R-:W-:-:S04]  /*140f0*/  FSETP.NEU.FTZ.AND P0, PT, R198, -INF , PT ;  /* 0xff800000c600780b */ /* 0x000fc80003f1d000 */
[----:B------:R-:W-:-:S05]  /*14100*/  FSEL R2, R198, RZ, P0 ;  /* 0x000000ffc6027208 */ /* 0x000fca0000000000 */
[----:B------:R-:W-:-:S04]  /*14110*/  FADD.FTZ R3, R135, -R2 ;  /* 0x8000000287037221 */ /* 0x000fc80000010000 */
[----:B------:R-:W-:-:S06]  /*14120*/  FMUL.FTZ R3, R0, R3 ;  /* 0x0000000300037220 */ /* 0x000fcc0000410000 */
[----:B------:R-:W4:Y:S01]  /*14130*/  MUFU.EX2 R3, R3 ;  /* 0x0000000300037308 */ /* 0x000f220000000800 */
[----:B------:R-:W-:-:S05]  /*14140*/  FMUL.FTZ R2, R0, R198 ;  /* 0x000000c600027220 */ /* 0x000fca0000410000 */
[----:B------:R-:W-:-:S05]  /*14150*/  FSEL R2, R2, RZ, P0 ;  /* 0x000000ff02027208 */ /* 0x000fca0000000000 */
        /* <DEDUP_REMOVED lines=32> */
[-C--:B----4-:R-:W-:Y:S02]  /*14360*/  FMUL.FTZ R11, R193, R3.reuse ;  /* 0x00000003c10b7220 */ /* 0x090fe40000410000 */
[-C--:B--2---:R-:W-:Y:S01]  /*14370*/  FMUL.FTZ R2, R186, R3.reuse ;  /* 0x00000003ba027220 */ /* 0x084fe20000410000 */
[----:B------:R-:W-:Y:S01]  /*14380*/  STL [R1+0x32c], R198 ;  /* 0x00032cc601007387 */ /* 0x000fe20000100800 */
[----:B------:R-:W-:-:S03]  /*14390*/  FMUL.FTZ R8, R185, R3 ;  /* 0x00000003b9087220 */ /* 0x000fc60000410000 */
[----:B------:R1:W-:Y:S04]  /*143a0*/  STL [R1+0x220], R11 ;  /* 0x0002200b01007387 */ /* 0x0003e80000100800 */
[----:B------:R2:W-:Y:S04]  /*143b0*/  STL [R1+0x224], R2 ;  /* 0x0002240201007387 */ /* 0x0005e80000100800 */
[----:B------:R4:W-:Y:S01]  /*143c0*/  STL [R1+0x230], R8 ;  /* 0x0002300801007387 */ /* 0x0009e20000100800 */
[-C--:B---3--:R-:W-:Y:S02]  /*143d0*/  FMUL.FTZ R7, R7, R3.reuse ;  /* 0x0000000307077220 */ /* 0x088fe40000410000 */
[----:B-1----:R-:W-:-:S02]  /*143e0*/  FMUL.FTZ R11, R179, R3 ;  /* 0x00000003b30b7220 */ /* 0x002fc40000410000 */
[----:B--2---:R-:W-:-:S03]  /*143f0*/  FMUL.FTZ R2, R178, R3 ;  /* 0x00000003b2027220 */ /* 0x004fc60000410000 */
[----:B------:R-:W-:Y:S01]  /*14400*/  STL [R1+0x234], R11 ;  /* 0x0002340b01007387 */ /* 0x000fe20000100800 */
[----:B----4-:R-:W-:-:S03]  /*14410*/  FMUL.FTZ R8, R176, R3 ;  /* 0x00000003b0087220 */ /* 0x010fc60000410000 */
[----:B------:R1:W-:Y:S04]  /*14420*/  STL [R1+0x240], R2 ;  /* 0x0002400201007387 */ /* 0x0003e80000100800 */
[----:B------:R-:W-:Y:S04]  /*14430*/  STL [R1+0x244], R8 ;  /* 0x0002440801007387 */ /* 0x000fe80000100800 */
[----:B------:R-:W2:Y:S04]  /*14440*/  LDL R222, [R1+0x48] ;  /* 0x0000480001de7983 */ /* 0x000ea80000100800 */
[----:B------:R-:W-:Y:S04]  /*14450*/  STL [R1+0x250], R7 ;  /* 0x0002500701007387 */ /* 0x000fe80000100800 */
[----:B------:R-:W3:Y:S01]  /*14460*/  LDL R218, [R1+0x4c] ;  /* 0x00004c0001da7983 */ /* 0x000ee20000100800 */
[----:B-1----:R-:W-:-:S05]  /*14470*/  FMUL.FTZ R2, R6, R3 ;  /* 0x0000000306027220 */ /* 0x002fca0000410000 */
[----:B------:R1:W-:Y:S04]  /*14480*/  STL [R1+0x254], R2 ;  /* 0x0002540201007387 */ /* 0x0003e80000100800 */
[----:B------:R-:W4:Y:S04]  /*14490*/  LDL.LU R215, [R1+0x38] ;  /* 0x0000380001d77983 */ /* 0x000f280000300800 */
[----:B------:R-:W3:Y:S04]  /*144a0*/  LDL R185, [R1+0x3c] ;  /* 0x00003c0001b97983 */ /* 0x000ee80000100800 */
[----:B------:R-:W3:Y:S04]  /*144b0*/  LDL R179, [R1+0x18] ;  /* 0x0000180001b37983 */ /* 0x000ee80000100800 */
[----:B------:R-:W3:Y:S04]  /*144c0*/  LDL R178, [R1+0x1c] ;  /* 0x00001c0001b27983 */ /* 0x000ee80000100800 */
[----:B------:R-:W3:Y:S01]  /*144d0*/  LDL.LU R176, [R1+0x8] ;  /* 0x0000080001b07983 */ /* 0x000ee20000300800 */
[----:B------:R-:W1:Y:S08]  /*144e0*/  MUFU.EX2 R4, R4 ;  /* 0x0000000400047308 */ /* 0x000e700000000800 */
[----:B-1----:R-:W1:Y:S01]  /*144f0*/  MUFU.EX2 R2, R5 ;  /* 0x0000000500027308 */ /* 0x002e620000000800 */
[----:B------:R-:W-:-:S04]  /*14500*/  FFMA.FTZ R3, R181, R3, R4 ;  /* 0x00000003b5037223 */ /* 0x000fc80000010004 */
[C---:B-1----:R-:W-:Y:S01]  /*14510*/  FADD.FTZ R80, R2.reuse, R3 ;  /* 0x0000000302507221 */ /* 0x042fe20000010000 */
[----:B------:R-:W-:Y:S02]  /*14520*/  F2FP.BF16.PACK_AB R57, R2, R4 ;  /* 0x000000040239723e */ /* 0x000fe400000010ff */
        /* <DEDUP_REMOVED lines=39> */
[C---:B------:R-:W-:Y:S02]  /*147a0*/  FMUL.FTZ R3, R0.reuse, R3 ;  /* 0x0000000300037220 */ /* 0x040fe40000410000 */
[----:B------:R-:W-:-:S04]  /*147b0*/  FMUL.FTZ R2, R0, R186 ;  /* 0x000000ba00027220 */ /* 0x000fc80000410000 */
[----:B------:R-:W2:Y:S01]  /*147c0*/  MUFU.EX2 R3, R3 ;  /* 0x0000000300037308 */ /* 0x000ea20000000800 */
[----:B------:R-:W-:-:S05]  /*147d0*/  FSEL R2, R2, RZ, P0 ;  /* 0x000000ff02027208 */ /* 0x000fca0000000000 */
[-CC-:B------:R-:W-:Y:S02]  /*147e0*/  FFMA.FTZ R4, R100, R0.reuse, -R2.reuse ;  /* 0x0000000064047223 */ /* 0x180fe40000010802 */
[-CC-:B------:R-:W-:Y:S02]  /*147f0*/  FFMA.FTZ R68, R107, R0.reuse, -R2.reuse ;  /* 0x000000006b447223 */ /* 0x180fe40000010802 */
[----:B------:R2:W1:Y:S01]  /*14800*/  MUFU.EX2 R7, R4 ;  /* 0x0000000400077308 */ /* 0x0004620000000800 */
[-CC-:B------:R-:W-:Y:S02]  /*14810*/  FFMA.FTZ R70, R106, R0.reuse, -R2.reuse ;  /* 0x000000006a467223 */ /* 0x180fe40000010802 */
[-CC-:B------:R-:W-:Y:S02]  /*14820*/  FFMA.FTZ R93, R101, R0.reuse, -R2.reuse ;  /* 0x00000000655d7223 */ /* 0x180fe40000010802 */
[-CC-:B------:R-:W-:Y:S02]  /*14830*/  FFMA.FTZ R5, R105, R0.reuse, -R2.reuse ;  /* 0x0000000069057223 */ /* 0x180fe40000010802 */
[----:B------:R-:W-:-:S02]  /*14840*/  FFMA.FTZ R6, R112, R0, -R2 ;  /* 0x0000000070067223 */ /* 0x000fc40000010802 */
[-CC-:B------:R-:W-:Y:S02]  /*14850*/  FFMA.FTZ R8, R121, R0.reuse, -R2.reuse ;  /* 0x0000000079087223 */ /* 0x180fe40000010802 */
[-CC-:B------:R-:W-:Y:S02]  /*14860*/  FFMA.FTZ R22, R122, R0.reuse, -R2.reuse ;  /* 0x000000007a167223 */ /* 0x180fe40000010802 */
[-CC-:B------:R-:W-:Y:S02]  /*14870*/  FFMA.FTZ R25, R123, R0.reuse, -R2.reuse ;  /* 0x000000007b197223 */ /* 0x180fe40000010802 */
[----:B--2---:R-:W-:Y:S02]  /*14880*/  FMUL.FTZ R4, R222, R3 ;  /* 0x00000003de047220 */ /* 0x004fe40000410000 */
        /* <DEDUP_REMOVED lines=22> */
[----:B------:R-:W-:Y:S01]  /*149f0*/  FFMA.FTZ R42, R51, R0, -R2 ;  /* 0x00000000332a7223 */ /* 0x000fe20000010802 */
[----:B------:R-:W-:Y:S01]  /*14a00*/  STL [R1+0x330], R186 ;  /* 0x000330ba01007387 */ /* 0x000fe20000100800 */
[-C--:B---3--:R-:W-:Y:S02]  /*14a10*/  FMUL.FTZ R2, R218, R3.reuse ;  /* 0x00000003da027220 */ /* 0x088fe40000410000 */
[-C--:B----4-:R-:W-:Y:S01]  /*14a20*/  FMUL.FTZ R11, R215, R3.reuse ;  /* 0x00000003d70b7220 */ /* 0x090fe20000410000 */
[----:B------:R2:W-:Y:S04]  /*14a30*/  STL [R1+0x228], R4 ;  /* 0x0002280401007387 */ /* 0x0005e80000100800 */
[----:B------:R3:W-:Y:S04]  /*14a40*/  STL [R1+0x22c], R2 ;  /* 0x00022c0201007387 */ /* 0x0007e80000100800 */
[----:B------:R4:W-:Y:S01]  /*14a50*/  STL [R1+0x238], R11 ;  /* 0x0002380b01007387 */ /* 0x0009e20000100800 */
[----:B--2---:R-:W-:-:S02]  /*14a60*/  FMUL.FTZ R4, R185, R3 ;  /* 0x00000003b9047220 */ /* 0x004fc40000410000 */
[----:B---3--:R-:W-:-:S03]  /*14a70*/  FMUL.FTZ R2, R179, R3 ;  /* 0x00000003b3027220 */ /* 0x008fc60000410000 */
[----:B------:R2:W-:Y:S01]  /*14a80*/  STL [R1+0x23c], R4 ;  /* 0x00023c0401007387 */ /* 0x0005e20000100800 */
[----:B----4-:R-:W-:-:S03]  /*14a90*/  FMUL.FTZ R11, R178, R3 ;  /* 0x00000003b20b7220 */ /* 0x010fc60000410000 */
[----:B------:R3:W-:Y:S04]  /*14aa0*/  STL [R1+0x248], R2 ;  /* 0x0002480201007387 */ /* 0x0007e80000100800 */
[----:B------:R-:W-:Y:S04]  /*14ab0*/  STL [R1+0x24c], R11 ;  /* 0x00024c0b01007387 */ /* 0x000fe80000100800 */
[----:B------:R-:W4:Y:S01]  /*14ac0*/  LDL.64 R236, [R1+0xc0] ;  /* 0x0000c00001ec7983 */ /* 0x000f220000100a00 */
[----:B--2---:R-:W-:-:S05]  /*14ad0*/  FMUL.FTZ R4, R176, R3 ;  /* 0x00000003b0047220 */ /* 0x004fca0000410000 */
[----:B------:R-:W-:Y:S04]  /*14ae0*/  STL [R1+0x258], R4 ;  /* 0x0002580401007387 */ /* 0x000fe80000100800 */
[----:B------:R-:W2:Y:S01]  /*14af0*/  LDL.LU.64 R46, [R1+0x260] ;  /* 0x00026000012e7983 */ /* 0x000ea20000300a00 */
[----:B---3--:R-:W-:-:S05]  /*14b00*/  FMUL.FTZ R2, R171, R3 ;  /* 0x00000003ab027220 */ /* 0x008fca0000410000 */
[----:B------:R3:W-:Y:S02]  /*14b10*/  STL [R1+0x25c], R2 ;  /* 0x00025c0201007387 */ /* 0x0007e40000100800 */
[----:B---3--:R-:W-:-:S04]  /*14b20*/  FMNMX.FTZ R2, R13, R126, !PT ;  /* 0x0000007e0d027209 */ /* 0x008fc80007810000 */
        /* <DEDUP_REMOVED lines=25> */
[----:B------:R-:W-:Y:S01]  /*14cc0*/  FMNMX.FTZ R2, R110, R2, !PT ;  /* 0x000000026e027209 */ /* 0x000fe20007810000 */
[----:B-1----:R-:W-:-:S03]  /*14cd0*/  FFMA.FTZ R4, R182, R3, R7 ;  /* 0x00000003b6047223 */ /* 0x002fc60000010007 */
[----:B------:R-:W-:Y:S01]  /*14ce0*/  FMNMX.FTZ R2, R109, R2, !PT ;  /* 0x000000026d027209 */ /* 0x000fe20007810000 */
[----:B------:R-:W1:Y:S03]  /*14cf0*/  MUFU.EX2 R3, R5 ;  /* 0x0000000500037308 */ /* 0x000e660000000800 */
[----:B------:R-:W-:-:S04]  /*14d00*/  FMNMX.FTZ R2, R108, R2, !PT ;  /* 0x000000026c027209 */ /* 0x000fc80007810000 */
[----:B------:R-:W-:-:S04]  /*14d10*/  FMNMX.FTZ R2, R63, R2, !PT ;  /* 0x000000023f027209 */ /* 0x000fc80007810000 */
[----:B------:R-:W-:-:S04]  /*14d20*/  FMNMX.FTZ R2, R62, R2, !PT ;  /* 0x000000023e027209 */ /* 0x000fc80007810000 */
[----:B------:R-:W-:Y:S01]  /*14d30*/  FMNMX.FTZ R2, R55, R2, !PT ;  /* 0x0000000237027209 */ /* 0x000fe20007810000 */
[C---:B-1----:R-:W-:Y:S01]  /*14d40*/  FADD.FTZ R17, R3.reuse, R4 ;  /* 0x0000000403117221 */ /* 0x042fe20000010000 */
[----:B------:R-:W-:-:S03]  /*14d50*/  F2FP.BF16.PACK_AB R21, R3, R7 ;  /* 0x000000070315723e */ /* 0x000fc600000010ff */
[----:B------:R-:W1:Y:S02]  /*14d60*/  SHFL.BFLY PT, R3, R2, 0x2, 0x1f ;  /* 0x0c401f0002037f89 */ /* 0x000e6400000e0000 */
[----:B-1----:R-:W-:-:S05]  /*14d70*/  FMNMX.FTZ R2, R2, R3, !PT ;  /* 0x0000000302027209 */ /* 0x002fca0007810000 */
[----:B------:R-:W1:Y:S02]  /*14d80*/  SHFL.BFLY PT, R3, R2, 0x1, 0x1f ;  /* 0x0c201f0002037f89 */ /* 0x000e6400000e0000 */
[----:B-1----:R-:W-:-:S04]  /*14d90*/  FMNMX.FTZ R185, R2, R3, !PT ;  /* 0x0000000302b97209 */ /* 0x002fc80007810000 */
[----:B------:R-:W-:-:S04]  /*14da0*/  FSETP.NEU.FTZ.AND P0, PT, R185, -INF , PT ;  /* 0xff800000b900780b */ /* 0x000fc80003f1d000 */
[----:B------:R-:W-:-:S05]  /*14db0*/  FSEL R2, R185, RZ, P0 ;  /* 0x000000ffb9027208 */ /* 0x000fca0000000000 */
[----:B------:R-:W-:Y:S02]  /*14dc0*/  FADD.FTZ R7, R13, -R2 ;  /* 0x800000020d077221 */ /* 0x000fe40000010000 */
[----:B------:R-:W-:Y:S01]  /*14dd0*/  FMUL.FTZ R2, R0, R185 ;  /* 0x000000b900027220 */ /* 0x000fe20000410000 */
[----:B------:R1:W-:Y:S04]  /*14de0*/  MUFU.EX2 R13, R6 ;  /* 0x00000006000d7308 */ /* 0x0003e80000000800 */
[----:B------:R-:W-:Y:S01]  /*14df0*/  FSEL R2, R2, RZ, P0 ;  /* 0x000000ff02027208 */ /* 0x000fe20000000000 */
[----:B------:R-:W-:-:S04]  /*14e00*/  FMUL.FTZ R7, R0, R7 ;  /* 0x0000000700077220 */ /* 0x000fc80000410000 */
[-CC-:B------:R-:W-:Y:S01]  /*14e10*/  FFMA.FTZ R5, R150, R0.reuse, -R2.reuse ;  /* 0x0000000096057223 */ /* 0x180fe20000010802 */
[----:B------:R-:W-:Y:S01]  /*14e20*/  MUFU.EX2 R16, R155 ;  /* 0x0000009b00107308 */ /* 0x000fe20000000800 */
[----:B-1----:R-:W-:-:S07]  /*14e30*/  FFMA.FTZ R6, R126, R0, -R2 ;  /* 0x000000007e067223 */ /* 0x002fce0000010802 */
[----:B------:R-:W-:Y:S01]  /*14e40*/  MUFU.EX2 R155, R7 ;  /* 0x00000007009b7308 */ /* 0x000fe20000000800 */
[----:B------:R-:W-:-:S07]  /*14e50*/  FFMA.FTZ R4, R149, R0, -R2 ;  /* 0x0000000095047223 */ /* 0x000fce0000010802 */
[----:B------:R-:W1:Y:S08]  /*14e60*/  MUFU.EX2 R6, R6 ;  /* 0x0000000600067308 */ /* 0x000e700000000800 */
[----:B------:R-:W3:Y:S01]  /*14e70*/  MUFU.EX2 R5, R5 ;  /* 0x0000000500057308 */ /* 0x000ee20000000800 */
[----:B------:R-:W-:-:S07]  /*14e80*/  FFMA.FTZ R3, R148, R0, -R2 ;  /* 0x0000000094037223 */ /* 0x000fce0000010802 */
[----:B------:R-:W1:Y:S01]  /*14e90*/  MUFU.EX2 R15, R9 ;  /* 0x00000009000f7308 */ /* 0x000e620000000800 */
[----:B------:R1:W-:Y:S01]  /*14ea0*/  STL [R1+0x334], R185 ;  /* 0x000334b901007387 */ /* 0x0003e20000100800 */
[----:B------:R-:W-:-:S06]  /*14eb0*/  FFMA.FTZ R11, R154, R0, -R2 ;  /* 0x000000009a0b7223 */ /* 0x000fcc0000010802 */
[----:B------:R3:W1:Y:S01]  /*14ec0*/  MUFU.EX2 R14, R10 ;  /* 0x0000000a000e7308 */ /* 0x0006620000000800 */
[-CC-:B------:R-:W-:Y:S02]  /*14ed0*/  FFMA.FTZ R23, R153, R0.reuse, -R2.reuse ;  /* 0x0000000099177223 */ /* 0x180fe40000010802 */
[----:B------:R-:W-:-:S05]  /*14ee0*/  FFMA.FTZ R24, R152, R0, -R2 ;  /* 0x0000000098187223 */ /* 0x000fca0000010802 */
[----:B------:R1:W1:Y:S01]  /*14ef0*/  MUFU.EX2 R9, R4 ;  /* 0x0000000400097308 */ /* 0x0002620000000800 */
[-CC-:B------:R-:W-:Y:S02]  /*14f00*/  FFMA.FTZ R51, R151, R0.reuse, -R2.reuse ;  /* 0x0000000097337223 */ /* 0x180fe40000010802 */
[-CC-:B------:R-:W-:Y:S02]  /*14f10*/  FFMA.FTZ R53, R146, R0.reuse, -R2.reuse ;  /* 0x0000000092357223 */ /* 0x180fe40000010802 */
[-CC-:B------:R-:W-:Y:S02]  /*14f20*/  FFMA.FTZ R56, R145, R0.reuse, -R2.reuse ;  /* 0x0000000091387223 */ /* 0x180fe40000010802 */
[-CC-:B------:R-:W-:Y:S01]  /*14f30*/  FFMA.FTZ R59, R144, R0.reuse, -R2.reuse ;  /* 0x00000000903b7223 */ /* 0x180fe20000010802 */
[----:B------:R-:W1:Y:S01]  /*14f40*/  MUFU.EX2 R7, R3 ;  /* 0x0000000300077308 */ /* 0x000e620000000800 */
[-CC-:B---3--:R-:W-:Y:S02]  /*14f50*/  FFMA.FTZ R10, R147, R0.reuse, -R2.reuse ;  /* 0x00000000930a7223 */ /* 0x188fe40000010802 */
[----:B------:R-:W-:-:S02]  /*14f60*/  FFMA.FTZ R171, R143, R0, -R2 ;  /* 0x000000008fab7223 */ /* 0x000fc40000010802 */
[-CC-:B------:R-:W-:Y:S02]  /*14f70*/  FFMA.FTZ R176, R142, R0.reuse, -R2.reuse ;  /* 0x000000008eb07223 */ /* 0x180fe40000010802 */
[-CC-:B------:R-:W-:Y:S01]  /*14f80*/  FFMA.FTZ R179, R141, R0.reuse, -R2.reuse ;  /* 0x000000008db37223 */ /* 0x180fe20000010802 */
[----:B------:R-:W3:Y:S01]  /*14f90*/  MUFU.EX2 R19, R12 ;  /* 0x0000000c00137308 */ /* 0x000ee20000000800 */
[-CC-:B------:R-:W-:Y:S02]  /*14fa0*/  FFMA.FTZ R178, R140, R0.reuse, -R2.reuse ;  /* 0x000000008cb27223 */ /* 0x180fe40000010802 */
[-CC-:B------:R-:W-:Y:S02]  /*14fb0*/  FFMA.FTZ R215, R131, R0.reuse, -R2.reuse ;  /* 0x0000000083d77223 */ /* 0x180fe40000010802 */
[-CC-:B------:R-:W-:Y:S02]  /*14fc0*/  FFMA.FTZ R218, R130, R0.reuse, -R2.reuse ;  /* 0x0000000082da7223 */ /* 0x180fe40000010802 */
[----:B------:R-:W-:-:S02]  /*14fd0*/  FFMA.FTZ R222, R129, R0, -R2 ;  /* 0x0000000081de7223 */ /* 0x000fc40000010802 */
[-CC-:B------:R-:W-:Y:S02]  /*14fe0*/  FFMA.FTZ R224, R128, R0.reuse, -R2.reuse ;  /* 0x0000000080e07223 */ /* 0x180fe40000010802 */
[-CC-:B-1----:R-:W-:Y:S02]  /*14ff0*/  FFMA.FTZ R185, R127, R0.reuse, -R2.reuse ;  /* 0x000000007fb97223 */ /* 0x182fe40000010802 */
        /* <DEDUP_REMOVED lines=10> */
[----:B------:R-:W-:Y:S01]  /*150a0*/  FFMA.FTZ R41, R55, R0, -R2 ;  /* 0x0000000037297223 */ /* 0x000fe20000010802 */
[----:B------:R1:W-:Y:S01]  /*150b0*/  MUFU.EX2 R12, R8 ;  /* 0x00000008000c7308 */ /* 0x0003e20000000800 */
[----:B------:R-:W-:-:S04]  /*150c0*/  FFMA.FTZ R0, R183, R155, R6 ;  /* 0x0000009bb7007223 */ /* 0x000fc80000010006 */
[----:B------:R-:W-:Y:S02]  /*150d0*/  FADD.FTZ R4, R5, R0 ;  /* 0x0000000005047221 */ /* 0x000fe40000010000 */
[----:B------:R-:W-:Y:S01]  /*150e0*/  FADD.FTZ R0, R15, R80 ;  /* 0x000000500f007221 */ /* 0x000fe20000010000 */
[----:B-1----:R-:W-:Y:S02]  /*150f0*/  F2FP.BF16.PACK_AB R8, R5, R6 ;  /* 0x000000060508723e */ /* 0x002fe400000010ff */
[----:B------:R-:W1:Y:S01]  /*15100*/  MUFU.EX2 R6, R156 ;  /* 0x0000009c00067308 */ /* 0x000e620000000800 */
[----:B------:R-:W-:Y:S02]  /*15110*/  FADD.FTZ R3, R14, R0 ;  /* 0x000000000e037221 */ /* 0x000fe40000010000 */
[----:B------:R-:W-:Y:S02]  /*15120*/  FADD.FTZ R0, R9, R4 ;  /* 0x0000000409007221 */ /* 0x000fe40000010000 */
[----:B------:R-:W-:Y:S01]  /*15130*/  FADD.FTZ R5, R16, R18 ;  /* 0x0000001210057221 */ /* 0x000fe20000010000 */
[----:B------:R-:W-:Y:S01]  /*15140*/  F2FP.BF16.PACK_AB R18, R14, R15 ;  /* 0x0000000f0e12723e */ /* 0x000fe200000010ff */
[----:B------:R-:W-:-:S02]  /*15150*/  FADD.FTZ R15, R7, R0 ;  /* 0x00000000070f7221 */ /* 0x000fc40000010000 */
[----:B---3--:R-:W-:Y:S01]  /*15160*/  FADD.FTZ R0, R19, R5 ;  /* 0x0000000513007221 */ /* 0x008fe20000010000 */
[C---:B------:R-:W-:Y:S02]  /*15170*/  PRMT R227, R8.reuse, 0x7610, R227 ;  /* 0x0000761008e37816 */ /* 0x040fe400000000e3 */
[----:B------:R-:W-:Y:S02]  /*15180*/  PRMT R232, R8, 0x7632, R232 ;  /* 0x0000763208e87816 */ /* 0x000fe400000000e8 */
[----:B------:R1:W3:Y:S01]  /*15190*/  MUFU.EX2 R8, R26 ;  /* 0x0000001a00087308 */ /* 0x0002e20000000800 */
[----:B------:R-:W-:Y:S01]  /*151a0*/  FADD.FTZ R2, R13, R17 ;  /* 0x000000110d027221 */ /* 0x000fe20000010000 */
[----:B------:R-:W-:-:S06]  /*151b0*/  F2FP.BF16.PACK_AB R80, R16, R187 ;  /* 0x000000bb1050723e */ /* 0x000fcc00000010ff */
[----:B------:R-:W2:Y:S01]  /*151c0*/  MUFU.EX2 R4, R85 ;  /* 0x0000005500047308 */ /* 0x000ea20000000800 */
[----:B-1----:R-:W-:Y:S02]  /*151d0*/  FADD.FTZ R26, R6, R0 ;  /* 0x00000000061a7221 */ /* 0x002fe40000010000 */
[----:B------:R-:W-:Y:S01]  /*151e0*/  IMAD.SHL.U32 R0, R235, 0x4, RZ ;  /* 0x00000004eb007824 */ /* 0x000fe200078e00ff */
[----:B------:R-:W-:Y:S01]  /*151f0*/  F2FP.BF16.PACK_AB R198, R7, R9 ;  /* 0x0000000907c6723e */ /* 0x000fe200000010ff */
[----:B------:R-:W-:-:S03]  /*15200*/  FADD.FTZ R16, R12, R2 ;  /* 0x000000020c107221 */ /* 0x000fc60000010000 */
[----:B------:R-:W-:Y:S02]  /*15210*/  LOP3.LUT R0, R247, R0, RZ, 0x3c, !PT ;  /* 0x00000000f7007212 */ /* 0x000fe400078e3cff */
[----:B------:R-:W-:Y:S02]  /*15220*/  F2FP.BF16.PACK_AB R2, R6, R19 ;  /* 0x000000130602723e */ /* 0x000fe400000010ff */
[----:B------:R-:W-:Y:S01]  /*15230*/  LOP3.LUT R0, R0, R217, RZ, 0x3c, !PT ;  /* 0x000000d900007212 */ /* 0x000fe200078e3cff */
[----:B------:R-:W-:Y:S01]  /*15240*/  IMAD.MOV.U32 R156, RZ, RZ, R201 ;  /* 0x000000ffff9c7224 */ /* 0x000fe200078e00c9 */
[C---:B------:R-:W-:Y:S01]  /*15250*/  PRMT R248, R198.reuse, 0x7610, R248 ;  /* 0x00007610c6f87816 */ /* 0x040fe200000000f8 */
[----:B------:R-:W-:Y:S01]  /*15260*/  IMAD.MOV.U32 R201, RZ, RZ, R189 ;  /* 0x000000ffffc97224 */ /* 0x000fe200078e00bd */
[----:B------:R-:W-:Y:S01]  /*15270*/  PRMT R250, R198, 0x7632, R250 ;  /* 0x00007632c6fa7816 */ /* 0x000fe200000000fa */
[----:B------:R-:W-:Y:S01]  /*15280*/  IMAD.MOV.U32 R198, RZ, RZ, R188 ;  /* 0x000000ffffc67224 */ /* 0x000fe200078e00bc */
[----:B------:R-:W-:Y:S01]  /*15290*/  PRMT R200, R2, 0x7632, R200 ;  /* 0x0000763202c87816 */ /* 0x000fe200000000c8 */
[----:B------:R-:W-:Y:S01]  /*152a0*/  IMAD.WIDE.U32 R188, R0, -0x326172a9, RZ ;  /* 0xcd9e8d5700bc7825 */ /* 0x000fe200078e00ff */
[----:B------:R-:W-:-:S03]  /*152b0*/  PRMT R252, R2, 0x7610, R252 ;  /* 0x0000761002fc7816 */ /* 0x000fc600000000fc */
[----:B---3--:R-:W-:Y:S01]  /*152c0*/  FADD.FTZ R2, R8, R3 ;  /* 0x0000000308027221 */ /* 0x008fe20000010000 */
[----:B------:R-:W-:-:S03]  /*152d0*/  F2FP.BF16.PACK_AB R17, R12, R13 ;  /* 0x0000000d0c11723e */ /* 0x000fc600000010ff */
[----:B--2---:R-:W-:Y:S01]  /*152e0*/  FADD.FTZ R13, R4, R2 ;  /* 0x00000002040d7221 */ /* 0x004fe20000010000 */
[----:B------:R-:W-:-:S05]  /*152f0*/  LOP3.LUT R2, R189, R240, R46, 0x96, !PT ;  /* 0x000000f0bd027212 */ /* 0x000fca00078e962e */
[----:B------:R-:W-:-:S05]  /*15300*/  IMAD.WIDE.U32 R2, R2, -0x2daee0ad, RZ ;  /* 0xd2511f5302027825 */ /* 0x000fca00078e00ff */
[----:B----4-:R-:W-:Y:S02]  /*15310*/  LOP3.LUT R0, R3, R241, R236, 0x96, !PT ;  /* 0x000000f103007212 */ /* 0x010fe400078e96ec */
[----:B------:R-:W-:Y:S02]  /*15320*/  LOP3.LUT R3, R133, R239, R188, 0x96, !PT ;  /* 0x000000ef85037212 */ /* 0x000fe400078e96bc */
[----:B------:R-:W-:-:S03]  /*15330*/  F2FP.BF16.PACK_AB R14, R4, R8 ;  /* 0x00000008040e723e */ /* 0x000fc600000010ff */
[----:B------:R-:W-:-:S04]  /*15340*/  IMAD.WIDE.U32 R4, R3, -0x2daee0ad, RZ ;  /* 0xd2511f5303047825 */ /* 0x000fc800078e00ff */
[----:B------:R-:W-:Y:S01]  /*15350*/  IMAD.WIDE.U32 R8, R0, -0x326172a9, RZ ;  /* 0xcd9e8d5700087825 */ /* 0x000fe200078e00ff */
[----:B------:R-:W-:-:S05]  /*15360*/  LOP3.LUT R0, R5, R242, R2, 0x96, !PT ;  /* 0x000000f205007212 */ /* 0x000fca00078e9602 */
        /* <DEDUP_REMOVED lines=12> */
[----:B------:R-:W-:-:S04]  /*15430*/  LOP3.LUT R4, R0, 0xffff, RZ, 0xc0, !PT ;  /* 0x0000ffff00047812 */ /* 0x000fc800078ec0ff */
[----:B------:R-:W-:-:S04]  /*15440*/  SHF.R.U32.HI R4, RZ, 0x8, R4 ;  /* 0x00000008ff047819 */ /* 0x000fc80000011604 */
[----:B------:R-:W-:Y:S01]  /*15450*/  LOP3.LUT R4, R4, 0xffff, RZ, 0xc0, !PT ;  /* 0x0000ffff04047812 */ /* 0x000fe200078ec0ff */
[----:B------:R-:W1:Y:S03]  /*15460*/  MUFU.EX2 R12, R22 ;  /* 0x00000016000c7308 */ /* 0x000e660000000800 */
[----:B------:R-:W-:Y:S02]  /*15470*/  ISETP.GE.U32.AND P4, PT, R191, R4, PT ;  /* 0x00000004bf00720c */ /* 0x000fe40003f86070 */
[--C-:B------:R-:W-:Y:S02]  /*15480*/  SHF.R.U32.HI R4, RZ, 0x10, R0.reuse ;  /* 0x00000010ff047819 */ /* 0x100fe40000011600 */
[----:B------:R-:W-:Y:S01]  /*15490*/  SHF.R.U32.HI R0, RZ, 0x18, R0 ;  /* 0x00000018ff007819 */ /* 0x000fe20000011600 */
[----:B------:R-:W2:Y:S01]  /*154a0*/  MUFU.EX2 R9, R25 ;  /* 0x0000001900097308 */ /* 0x000ea20000000800 */
[----:B------:R-:W-:-:S02]  /*154b0*/  LOP3.LUT R4, R4, 0xff, RZ, 0xc0, !PT ;  /* 0x000000ff04047812 */ /* 0x000fc400078ec0ff */
[C---:B------:R-:W-:Y:S02]  /*154c0*/  ISETP.GE.U32.AND P3, PT, R191.reuse, R0, PT ;  /* 0x00000000bf00720c */ /* 0x040fe40003f66070 */
[----:B------:R-:W-:-:S03]  /*154d0*/  ISETP.GE.U32.AND P2, PT, R191, R4, PT ;  /* 0x00000004bf00720c */ /* 0x000fc60003f46070 */
[----:B------:R2:W3:Y:S01]  /*154e0*/  MUFU.EX2 R7, R10 ;  /* 0x0000000a00077308 */ /* 0x0004e20000000800 */
[----:B------:R-:W-:Y:S02]  /*154f0*/  LOP3.LUT R0, R2, 0xff, RZ, 0xc0, !PT ;  /* 0x000000ff02007812 */ /* 0x000fe400078ec0ff */
[----:B------:R-:W-:-:S05]  /*15500*/  LOP3.LUT R6, R5, R245, R6, 0x96, !PT ;  /* 0x000000f505067212 */ /* 0x000fca00078e9606 */
[----:B------:R-:W4:Y:S01]  /*15510*/  MUFU.EX2 R4, R11 ;  /* 0x0000000b00047308 */ /* 0x000f220000000800 */
[----:B------:R-:W-:Y:S02]  /*15520*/  ISETP.GE.U32.AND P1, PT, R191, R0, PT ;  /* 0x00000000bf00720c */ /* 0x000fe40003f26070 */
[----:B------:R-:W-:Y:S02]  /*15530*/  LOP3.LUT R5, R2, 0xffff, RZ, 0xc0, !PT ;  /* 0x0000ffff02057812 */ /* 0x000fe400078ec0ff */
[--C-:B------:R-:W-:Y:S02]  /*15540*/  SHF.R.U32.HI R0, RZ, 0x18, R2.reuse ;  /* 0x00000018ff007819 */ /* 0x100fe40000011602 */
[----:B------:R-:W-:Y:S01]  /*15550*/  SHF.R.U32.HI R3, RZ, 0x10, R2 ;  /* 0x00000010ff037819 */ /* 0x000fe20000011602 */
[----:B-1----:R-:W-:Y:S01]  /*15560*/  FADD.FTZ R2, R12, R16 ;  /* 0x000000100c027221 */ /* 0x002fe20000010000 */
[C---:B------:R-:W-:Y:S02]  /*15570*/  PRMT R151, R57.reuse, 0x7610, R151 ;  /* 0x0000761039977816 */ /* 0x040fe40000000097 */
[----:B------:R-:W-:Y:S01]  /*15580*/  PRMT R150, R57, 0x7632, R150 ;  /* 0x0000763239967816 */ /* 0x000fe20000000096 */
[----:B--2---:R-:W-:Y:S01]  /*15590*/  FADD.FTZ R10, R9, R2 ;  /* 0x00000002090a7221 */ /* 0x004fe20000010000 */
[----:B------:R-:W-:Y:S01]  /*155a0*/  ISETP.GE.U32.AND P0, PT, R191, R0, PT ;  /* 0x00000000bf00720c */ /* 0x000fe20003f06070 */
[----:B---3--:R-:W-:Y:S01]  /*155b0*/  FADD.FTZ R0, R7, R15 ;  /* 0x0000000f07007221 */ /* 0x008fe20000010000 */
[----:B------:R-:W-:Y:S01]  /*155c0*/  PRMT R2, R151, 0x5410, R150 ;  /* 0x0000541097027816 */ /* 0x000fe20000000096 */
[----:B------:R-:W-:-:S02]  /*155d0*/  @!P5 HFMA2.BF16_V2 R27, -RZ.H0_H0, RZ.H0_H0, -R151.H0_H0 ;  /* 0x200000ffff1bd231 */ /* 0x000fc40000340997 */
[C---:B----4-:R-:W-:Y:S01]  /*155e0*/  FADD.FTZ R11, R4.reuse, R0 ;  /* 0x00000000040b7221 */ /* 0x050fe20000010000 */
[----:B------:R-:W-:Y:S01]  /*155f0*/  LOP3.LUT R0, R3, 0xff, RZ, 0xc0, !PT ;  /* 0x000000ff03007812 */ /* 0x000fe200078ec0ff */
[----:B------:R1:W-:Y:S01]  /*15600*/  STL [R1+0x1e8], R2 ;  /* 0x0001e80201007387 */ /* 0x0003e20000100800 */
[----:B------:R-:W-:Y:S02]  /*15610*/  @!P5 PRMT R151, R27, 0x5410, RZ ;  /* 0x000054101b97d816 */ /* 0x000fe400000000ff */
[----:B------:R-:W-:Y:S02]  /*15620*/  F2FP.BF16.PACK_AB R187, R4, R7 ;  /* 0x0000000704bb723e */ /* 0x000fe400000010ff */
[----:B------:R-:W-:Y:S01]  /*15630*/  ISETP.GE.U32.AND P5, PT, R191, R0, PT ;  /* 0x00000000bf00720c */ /* 0x000fe20003fa6070 */
[----:B------:R-:W-:Y:S01]  /*15640*/  @!P4 HFMA2.BF16_V2 R28, -RZ.H0_H0, RZ.H0_H0, -R150.H0_H0 ;  /* 0x200000ffff1cc231 */ /* 0x000fe20000340996 */
[C---:B------:R-:W-:Y:S02]  /*15650*/  PRMT R149, R21.reuse, 0x7632, R149 ;  /* 0x0000763215957816 */ /* 0x040fe40000000095 */
[----:B------:R-:W-:-:S02]  /*15660*/  PRMT R147, R21, 0x7610, R147 ;  /* 0x0000761015937816 */ /* 0x000fc40000000093 */
[----:B------:R-:W-:Y:S01]  /*15670*/  @!P4 PRMT R150, R28, 0x5410, RZ ;  /* 0x000054101c96c816 */ /* 0x000fe200000000ff */
[----:B-1----:R-:W-:-:S05]  /*15680*/  IMAD.WIDE.U32 R2, R6, -0x2daee0ad, RZ ;  /* 0xd2511f5306027825 */ /* 0x002fca00078e00ff */
[----:B------:R-:W-:Y:S02]  /*15690*/  LOP3.LUT R0, R3, R173, R8, 0x96, !PT ;  /* 0x000000ad03007212 */ /* 0x000fe400078e9608 */
[C---:B------:R-:W-:Y:S02]  /*156a0*/  LOP3.LUT R7, R2.reuse, 0xffff, RZ, 0xc0, !PT ;  /* 0x0000ffff02077812 */ /* 0x040fe400078ec0ff */
[----:B------:R-:W-:Y:S02]  /*156b0*/  LOP3.LUT R4, R2, 0xff, RZ, 0xc0, !PT ;  /* 0x000000ff02047812 */ /* 0x000fe400078ec0ff */
[--C-:B------:R-:W-:Y:S02]  /*156c0*/  SHF.R.U32.HI R6, RZ, 0x10, R2.reuse ;  /* 0x00000010ff067819 */ /* 0x100fe40000011602 */
[----:B------:R-:W-:Y:S02]  /*156d0*/  SHF.R.U32.HI R3, RZ, 0x18, R2 ;  /* 0x00000018ff037819 */ /* 0x000fe40000011602 */
[----:B------:R-:W-:-:S04]  /*156e0*/  SHF.R.U32.HI R2, RZ, 0x8, R5 ;  /* 0x00000008ff027819 */ /* 0x000fc80000011605 */
[----:B------:R-:W-:Y:S01]  /*156f0*/  LOP3.LUT R2, R2, 0xffff, RZ, 0xc0, !PT ;  /* 0x0000ffff02027812 */ /* 0x000fe200078ec0ff */
[----:B------:R-:W-:-:S03]  /*15700*/  @!P3 HFMA2.BF16_V2 R29, -RZ.H0_H0, RZ.H0_H0, -R149.H0_H0 ;  /* 0x200000ffff1db231 */ /* 0x000fc60000340995 */
[----:B------:R-:W-:Y:S02]  /*15710*/  ISETP.GE.U32.AND P4, PT, R191, R2, PT ;  /* 0x00000002bf00720c */ /* 0x000fe40003f86070 */
[----:B------:R-:W-:Y:S01]  /*15720*/  PRMT R2, R147, 0x5410, R149 ;  /* 0x0000541093027816 */ /* 0x000fe20000000095 */
[----:B------:R-:W1:Y:S01]  /*15730*/  MUFU.EX2 R8, R92 ;  /* 0x0000005c00087308 */ /* 0x000e620000000800 */
[----:B------:R-:W-:Y:S02]  /*15740*/  @!P3 PRMT R149, R29, 0x5410, RZ ;  /* 0x000054101d95b816 */ /* 0x000fe400000000ff */
[----:B------:R-:W-:Y:S01]  /*15750*/  ISETP.GE.U32.AND P3, PT, R191, R4, PT ;  /* 0x00000004bf00720c */ /* 0x000fe20003f66070 */
[----:B------:R2:W-:Y:S04]  /*15760*/  STL [R1+0x1dc], R2 ;  /* 0x0001dc0201007387 */ /* 0x0005e80000100800 */
[----:B------:R-:W3:Y:S01]  /*15770*/  MUFU.EX2 R4, R91 ;  /* 0x0000005b00047308 */ /* 0x000ee20000000800 */
[----:B------:R-:W-:Y:S01]  /*15780*/  @!P2 HFMA2.BF16_V2 R30, -RZ.H0_H0, RZ.H0_H0, -R147.H0_H0 ;  /* 0x200000ffff1ea231 */ /* 0x000fe20000340993 */
[----:B------:R-:W-:-:S04]  /*15790*/  PRMT R99, R18, 0x7610, R99 ;  /* 0x0000761012637816 */ /* 0x000fc80000000063 */
[----:B------:R-:W-:Y:S02]  /*157a0*/  @!P2 PRMT R147, R30, 0x5410, RZ ;  /* 0x000054101e93a816 */ /* 0x000fe400000000ff */
[----:B--2---:R-:W-:-:S04]  /*157b0*/  LOP3.LUT R2, R0, 0xffff, RZ, 0xc0, !PT ;  /* 0x0000ffff00027812 */ /* 0x004fc800078ec0ff */
[----:B------:R-:W-:-:S04]  /*157c0*/  SHF.R.U32.HI R2, RZ, 0x8, R2 ;  /* 0x00000008ff027819 */ /* 0x000fc80000011602 */
[----:B------:R-:W-:Y:S02]  /*157d0*/  LOP3.LUT R2, R2, 0xffff, RZ, 0xc0, !PT ;  /* 0x0000ffff02027812 */ /* 0x000fe400078ec0ff */
[----:B------:R-:W-:Y:S02]  /*157e0*/  PRMT R98, R18, 0x7632, R98 ;  /* 0x0000763212627816 */ /* 0x000fe40000000062 */
[----:B------:R-:W-:Y:S01]  /*157f0*/  ISETP.GE.U32.AND P2, PT, R191, R2, PT ;  /* 0x00000002bf00720c */ /* 0x000fe20003f46070 */
[----:B-1----:R-:W-:-:S04]  /*15800*/  FADD.FTZ R2, R8, R13 ;  /* 0x0000000d08027221 */ /* 0x002fc80000010000 */
[----:B---3--:R-:W-:Y:S01]  /*15810*/  FADD.FTZ R5, R4, R2 ;  /* 0x0000000204057221 */ /* 0x008fe20000010000 */
[----:B------:R-:W-:Y:S01]  /*15820*/  PRMT R2, R99, 0x5410, R98 ;  /* 0x0000541063027816 */ /* 0x000fe20000000062 */
[----:B------:R-:W-:-:S04]  /*15830*/  @!P1 HFMA2.BF16_V2 R31, -RZ.H0_H0, RZ.H0_H0, -R99.H0_H0 ;  /* 0x200000ffff1f9231 */ /* 0x000fc80000340963 */
[----:B------:R1:W-:Y:S01]  /*15840*/  STL [R1+0x1d0], R2 ;  /* 0x0001d00201007387 */ /* 0x0003e20000100800 */
[----:B------:R-:W-:Y:S01]  /*15850*/  @!P1 PRMT R99, R31, 0x5410, RZ ;  /* 0x000054101f639816 */ /* 0x000fe200000000ff */
[----:B------:R-:W-:Y:S01]  /*15860*/  @!P4 HFMA2.BF16_V2 R32, -RZ.H0_H0, RZ.H0_H0, -R98.H0_H0 ;  /* 0x200000ffff20c231 */ /* 0x000fe20000340962 */
[C---:B------:R-:W-:Y:S02]  /*15870*/  PRMT R148, R17.reuse, 0x7632, R148 ;  /* 0x0000763211947816 */ /* 0x040fe40000000094 */
[----:B------:R-:W-:Y:S02]  /*15880*/  PRMT R146, R17, 0x7610, R146 ;  /* 0x0000761011927816 */ /* 0x000fe40000000092 */
[----:B------:R-:W-:Y:S01]  /*15890*/  @!P4 PRMT R98, R32, 0x5410, RZ ;  /* 0x000054102062c816 */ /* 0x000fe200000000ff */
[----:B------:R2:W-:Y:S01]  /*158a0*/  MUFU.EX2 R19, R159 ;  /* 0x0000009f00137308 */ /* 0x0005e20000000800 */
[----:B-1----:R-:W-:-:S04]  /*158b0*/  LOP3.LUT R2, R0, 0xff, RZ, 0xc0, !PT ;  /* 0x000000ff00027812 */ /* 0x002fc800078ec0ff */
[----:B------:R-:W-:Y:S02]  /*158c0*/  ISETP.GE.U32.AND P1, PT, R191, R2, PT ;  /* 0x00000002bf00720c */ /* 0x000fe40003f26070 */
[----:B------:R-:W-:-:S04]  /*158d0*/  SHF.R.U32.HI R2, RZ, 0x18, R0 ;  /* 0x00000018ff027819 */ /* 0x000fc80000011600 */
[----:B------:R-:W-:Y:S02]  /*158e0*/  ISETP.GE.U32.AND P4, PT, R191, R2, PT ;  /* 0x00000002bf00720c */ /* 0x000fe40003f86070 */
[----:B------:R-:W-:Y:S01]  /*158f0*/  PRMT R2, R146, 0x5410, R148 ;  /* 0x0000541092027816 */ /* 0x000fe20000000094 */
[----:B--2---:R-:W-:Y:S02]  /*15900*/  IMAD.MOV.U32 R159, RZ, RZ, R206 ;  /* 0x000000ffff9f7224 */ /* 0x004fe400078e00ce */
[----:B------:R-:W-:Y:S02]  /*15910*/  IMAD.MOV.U32 R206, RZ, RZ, R201 ;  /* 0x000000ffffce7224 */ /* 0x000fe400078e00c9 */
[----:B------:R1:W-:Y:S04]  /*15920*/  STL [R1+0x1c4], R2 ;  /* 0x0001c40201007387 */ /* 0x0003e80000100800 */
[----:B------:R-:W2:Y:S01]  /*15930*/  LDL R201, [R1+0x140] ;  /* 0x0001400001c97983 */ /* 0x000ea20000100800 */
[----:B------:R-:W-:Y:S01]  /*15940*/  SHF.R.U32.HI R0, RZ, 0x10, R0 ;  /* 0x00000010ff007819 */ /* 0x000fe20000011600 */
[----:B------:R-:W-:Y:S01]  /*15950*/  @!P5 HFMA2.BF16_V2 R34, -RZ.H0_H0, RZ.H0_H0, -R146.H0_H0 ;  /* 0x200000ffff22d231 */ /* 0x000fe20000340992 */
[----:B------:R-:W-:-:S02]  /*15960*/  PRMT R145, R14, 0x7610, R145 ;  /* 0x000076100e917816 */ /* 0x000fc40000000091 */
[----:B------:R-:W-:Y:S02]  /*15970*/  LOP3.LUT R0, R0, 0xff, RZ, 0xc0, !PT ;  /* 0x000000ff00007812 */ /* 0x000fe400078ec0ff */
[----:B------:R-:W-:Y:S01]  /*15980*/  F2FP.BF16.PACK_AB R4, R4, R8 ;  /* 0x000000080404723e */ /* 0x000fe200000010ff */
[----:B------:R-:W-:Y:S01]  /*15990*/  @!P1 HFMA2.BF16_V2 R36, -RZ.H0_H0, RZ.H0_H0, -R145.H0_H0 ;  /* 0x200000ffff249231 */ /* 0x000fe20000340991 */
[----:B------:R-:W-:Y:S01]  /*159a0*/  @!P5 PRMT R146, R34, 0x5410, RZ ;  /* 0x000054102292d816 */ /* 0x000fe200000000ff */
[----:B------:R-:W3:Y:S01]  /*159b0*/  MUFU.EX2 R8, R52 ;  /* 0x0000003400087308 */ /* 0x000ee20000000800 */
[----:B------:R-:W-:Y:S02]  /*159c0*/  PRMT R144, R14, 0x7632, R144 ;  /* 0x000076320e907816 */ /* 0x000fe40000000090 */
[----:B------:R-:W-:Y:S01]  /*159d0*/  ISETP.GE.U32.AND P5, PT, R191, R0, PT ;  /* 0x00000000bf00720c */ /* 0x000fe20003fa6070 */
[----:B------:R-:W-:Y:S01]  /*159e0*/  IMAD.MOV.U32 R21, RZ, RZ, R186 ;  /* 0x000000ffff157224 */ /* 0x000fe200078e00ba */
[----:B------:R-:W-:-:S02]  /*159f0*/  LOP3.LUT R0, R6, 0xff, RZ, 0xc0, !PT ;  /* 0x000000ff06007812 */ /* 0x000fc400078ec0ff */
[----:B------:R-:W-:Y:S02]  /*15a00*/  PRMT R186, R145, 0x5410, R144 ;  /* 0x0000541091ba7816 */ /* 0x000fe40000000090 */
[----:B------:R-:W-:Y:S01]  /*15a10*/  @!P1 PRMT R145, R36, 0x5410, RZ ;  /* 0x0000541024919816 */ /* 0x000fe200000000ff */
[----:B-1----:R-:W1:Y:S01]  /*15a20*/  MUFU.EX2 R2, R54 ;  /* 0x0000003600027308 */ /* 0x002e620000000800 */
[----:B------:R-:W-:Y:S02]  /*15a30*/  ISETP.GE.U32.AND P1, PT, R191, R0, PT ;  /* 0x00000000bf00720c */ /* 0x000fe40003f26070 */
[----:B------:R-:W-:Y:S01]  /*15a40*/  SHF.R.U32.HI R0, RZ, 0x8, R7 ;  /* 0x00000008ff007819 */ /* 0x000fe20000011607 */
[----:B------:R-:W-:-:S03]  /*15a50*/  @!P2 HFMA2.BF16_V2 R35, -RZ.H0_H0, RZ.H0_H0, -R144.H0_H0 ;  /* 0x200000ffff23a231 */ /* 0x000fc60000340990 */
[----:B------:R-:W-:Y:S01]  /*15a60*/  LOP3.LUT R0, R0, 0xffff, RZ, 0xc0, !PT ;  /* 0x0000ffff00007812 */ /* 0x000fe200078ec0ff */
[----:B------:R-:W-:Y:S01]  /*15a70*/  @!P0 HFMA2.BF16_V2 R33, -RZ.H0_H0, RZ.H0_H0, -R148.H0_H0 ;  /* 0x200000ffff218231 */ /* 0x000fe20000340994 */
[----:B------:R-:W-:Y:S01]  /*15a80*/  @!P2 PRMT R144, R35, 0x5410, RZ ;  /* 0x000054102390a816 */ /* 0x000fe200000000ff */
[----:B------:R-:W-:Y:S01]  /*15a90*/  MUFU.EX2 R22, R157 ;  /* 0x0000009d00167308 */ /* 0x000fe20000000800 */
[----:B------:R-:W-:Y:S01]  /*15aa0*/  ISETP.GE.U32.AND P2, PT, R191, R0, PT ;  /* 0x00000000bf00720c */ /* 0x000fe20003f46070 */
[----:B---3--:R-:W-:Y:S01]  /*15ab0*/  FADD.FTZ R0, R8, R10 ;  /* 0x0000000a08007221 */ /* 0x008fe20000010000 */
[----:B------:R-:W-:Y:S02]  /*15ac0*/  @!P0 PRMT R148, R33, 0x5410, RZ ;  /* 0x0000541021948816 */ /* 0x000fe400000000ff */
[----:B------:R-:W-:-:S03]  /*15ad0*/  ISETP.GE.U32.AND P0, PT, R191, R3, PT ;  /* 0x00000003bf00720c */ /* 0x000fc60003f06070 */
[----:B------:R-:W3:Y:S01]  /*15ae0*/  MUFU.EX2 R6, R23 ;  /* 0x0000001700067308 */ /* 0x000ee20000000800 */
[----:B------:R-:W-:Y:S01]  /*15af0*/  PRMT R141, R4, 0x7610, R141 ;  /* 0x00007610048d7816 */ /* 0x000fe2000000008d */
[----:B-1----:R-:W-:Y:S01]  /*15b00*/  FADD.FTZ R3, R2, R0 ;  /* 0x0000000002037221 */ /* 0x002fe20000010000 */
[----:B------:R-:W-:Y:S02]  /*15b10*/  PRMT R140, R4, 0x7632, R140 ;  /* 0x00007632048c7816 */ /* 0x000fe4000000008c */
[----:B------:R-:W-:-:S03]  /*15b20*/  F2FP.BF16.PACK_AB R0, R2, R8 ;  /* 0x000000080200723e */ /* 0x000fc600000010ff */
[----:B------:R-:W1:Y:S01]  /*15b30*/  MUFU.EX2 R16, R158 ;  /* 0x0000009e00107308 */ /* 0x000e620000000800 */
[----:B------:R-:W-:Y:S02]  /*15b40*/  F2FP.BF16.PACK_AB R9, R9, R12 ;  /* 0x0000000c0909723e */ /* 0x000fe400000010ff */
[----:B------:R-:W-:-:S05]  /*15b50*/  PRMT R135, R0, 0x7610, R135 ;  /* 0x0000761000877816 */ /* 0x000fca0000000087 */
[----:B------:R-:W4:Y:S01]  /*15b60*/  MUFU.EX2 R4, R24 ;  /* 0x0000001800047308 */ /* 0x000f220000000800 */
[----:B------:R-:W-:Y:S02]  /*15b70*/  PRMT R134, R0, 0x7632, R134 ;  /* 0x0000763200867816 */ /* 0x000fe40000000086 */
[----:B------:R-:W-:-:S05]  /*15b80*/  PRMT R0, R141, 0x5410, R140 ;  /* 0x000054108d007816 */ /* 0x000fca000000008c */
[----:B------:R-:W1:Y:S01]  /*15b90*/  MUFU.EX2 R13, R90 ;  /* 0x0000005a000d7308 */ /* 0x000e620000000800 */
[----:B------:R-:W-:Y:S01]  /*15ba0*/  @!P2 HFMA2.BF16_V2 R49, -RZ.H0_H0, RZ.H0_H0, -R140.H0_H0 ;  /* 0x200000ffff31a231 */ /* 0x000fe2000034098c */
[----:B------:R1:W-:Y:S06]  /*15bb0*/  STL [R1+0x1f0], R0 ;  /* 0x0001f00001007387 */ /* 0x0003ec0000100800 */
[----:B------:R-:W1:Y:S01]  /*15bc0*/  MUFU.EX2 R12, R89 ;  /* 0x00000059000c7308 */ /* 0x000e620000000800 */
[----:B---3--:R-:W-:-:S07]  /*15bd0*/  FADD.FTZ R2, R6, R11 ;  /* 0x0000000b06027221 */ /* 0x008fce0000010000 */
[----:B------:R-:W3:Y:S01]  /*15be0*/  MUFU.EX2 R15, R160 ;  /* 0x000000a0000f7308 */ /* 0x000ee20000000800 */
[----:B------:R-:W-:-:S07]  /*15bf0*/  @!P2 PRMT R140, R49, 0x5410, RZ ;  /* 0x00005410318ca816 */ /* 0x000fce00000000ff */
[----:B------:R-:W-:Y:S01]  /*15c00*/  MUFU.EX2 R17, R88 ;  /* 0x0000005800117308 */ /* 0x000fe20000000800 */
[----:B-1----:R-:W-:-:S07]  /*15c10*/  FADD.FTZ R0, R22, R26 ;  /* 0x0000001a16007221 */ /* 0x002fce0000010000 */
[----:B------:R-:W1:Y:S01]  /*15c20*/  MUFU.EX2 R8, R61 ;  /* 0x0000003d00087308 */ /* 0x000e620000000800 */
[----:B------:R-:W-:Y:S01]  /*15c30*/  FADD.FTZ R0, R16, R0 ;  /* 0x0000000010007221 */ /* 0x000fe20000010000 */
[C---:B----4-:R-:W-:Y:S01]  /*15c40*/  F2FP.BF16.PACK_AB R49, R4.reuse, R6 ;  /* 0x000000060431723e */ /* 0x050fe200000010ff */
[----:B------:R-:W-:-:S05]  /*15c50*/  FADD.FTZ R24, R4, R2 ;  /* 0x0000000204187221 */ /* 0x000fca0000010000 */
[----:B------:R-:W-:Y:S01]  /*15c60*/  MUFU.EX2 R14, R87 ;  /* 0x00000057000e7308 */ /* 0x000fe20000000800 */
[----:B------:R-:W-:-:S07]  /*15c70*/  FADD.FTZ R2, R13, R5 ;  /* 0x000000050d027221 */ /* 0x000fce0000010000 */
[----:B------:R-:W4:Y:S01]  /*15c80*/  MUFU.EX2 R7, R58 ;  /* 0x0000003a00077308 */ /* 0x000f220000000800 */
[----:B------:R-:W-:Y:S02]  /*15c90*/  FADD.FTZ R0, R19, R0 ;  /* 0x0000000013007221 */ /* 0x000fe40000010000 */
[----:B------:R-:W-:-:S05]  /*15ca0*/  FADD.FTZ R2, R12, R2 ;  /* 0x000000020c027221 */ /* 0x000fca0000010000 */
[----:B------:R-:W4:Y:S01]  /*15cb0*/  MUFU.EX2 R6, R64 ;  /* 0x0000004000067308 */ /* 0x000f220000000800 */
[----:B------:R-:W-:Y:S02]  /*15cc0*/  IMAD.MOV.U32 R18, RZ, RZ, R159 ;  /* 0x000000ffff127224 */ /* 0x000fe400078e009f */
[----:B------:R-:W-:Y:S02]  /*15cd0*/  IMAD.MOV.U32 R159, RZ, RZ, R21 ;  /* 0x000000ffff9f7224 */ /* 0x000fe400078e0015 */
[----:B---3--:R-:W-:-:S03]  /*15ce0*/  FADD.FTZ R21, R15, R0 ;  /* 0x000000000f157221 */ /* 0x008fc60000010000 */
[----:B------:R-:W3:Y:S01]  /*15cf0*/  MUFU.EX2 R4, R66 ;  /* 0x0000004200047308 */ /* 0x000ee20000000800 */
[----:B-1----:R-:W-:Y:S01]  /*15d00*/  FADD.FTZ R0, R8, R3 ;  /* 0x0000000308007221 */ /* 0x002fe20000010000 */
[----:B------:R-:W-:Y:S01]  /*15d10*/  @!P1 HFMA2.BF16_V2 R39, -RZ.H0_H0, RZ.H0_H0, -R135.H0_H0 ;  /* 0x200000ffff279231 */ /* 0x000fe20000340987 */
[----:B------:R-:W-:Y:S02]  /*15d20*/  FADD.FTZ R2, R17, R2 ;  /* 0x0000000211027221 */ /* 0x000fe40000010000 */
[----:B------:R-:W-:Y:S02]  /*15d30*/  IMAD.MOV.U32 R158, RZ, RZ, R156 ;  /* 0x000000ffff9e7224 */ /* 0x000fe400078e009c */
[----:B------:R-:W-:Y:S01]  /*15d40*/  IMAD.MOV.U32 R32, RZ, RZ, R185 ;  /* 0x000000ffff207224 */ /* 0x000fe200078e00b9 */
[----:B------:R-:W-:Y:S01]  /*15d50*/  PRMT R185, R135, 0x5410, R134 ;  /* 0x0000541087b97816 */ /* 0x000fe20000000086 */
[----:B----4-:R-:W-:Y:S02]  /*15d60*/  FADD.FTZ R0, R7, R0 ;  /* 0x0000000007007221 */ /* 0x010fe40000010000 */
[----:B------:R-:W-:Y:S01]  /*15d70*/  FADD.FTZ R11, R14, R2 ;  /* 0x000000020e0b7221 */ /* 0x000fe20000010000 */
[----:B------:R-:W-:-:S02]  /*15d80*/  PRMT R142, R9, 0x7632, R142 ;  /* 0x00007632098e7816 */ /* 0x000fc4000000008e */
[----:B------:R-:W-:Y:S01]  /*15d90*/  @!P1 PRMT R135, R39, 0x5410, RZ ;  /* 0x0000541027879816 */ /* 0x000fe200000000ff */
[----:B------:R-:W-:Y:S01]  /*15da0*/  FADD.FTZ R0, R6, R0 ;  /* 0x0000000006007221 */ /* 0x000fe20000010000 */
[----:B------:R-:W-:Y:S01]  /*15db0*/  F2FP.BF16.PACK_AB R39, R15, R19 ;  /* 0x000000130f27723e */ /* 0x000fe200000010ff */
[----:B------:R-:W-:Y:S01]  /*15dc0*/  IMAD.MOV.U32 R19, RZ, RZ, R158 ;  /* 0x000000ffff137224 */ /* 0x000fe200078e009e */
[----:B------:R-:W-:Y:S01]  /*15dd0*/  PRMT R143, R9, 0x7610, R143 ;  /* 0x00007610098f7816 */ /* 0x000fe2000000008f */
[----:B------:R-:W-:Y:S01]  /*15de0*/  @!P4 HFMA2.BF16_V2 R38, -RZ.H0_H0, RZ.H0_H0, -R142.H0_H0 ;  /* 0x200000ffff26c231 */ /* 0x000fe2000034098e */
[----:B---3--:R-:W-:Y:S02]  /*15df0*/  FADD.FTZ R10, R4, R0 ;  /* 0x00000000040a7221 */ /* 0x008fe40000010000 */
[----:B------:R-:W-:Y:S01]  /*15e00*/  IMAD.MOV.U32 R156, RZ, RZ, R198 ;  /* 0x000000ffff9c7224 */ /* 0x000fe200078e00c6 */
[----:B------:R-:W-:Y:S02]  /*15e10*/  PRMT R198, R143, 0x5410, R142 ;  /* 0x000054108fc67816 */ /* 0x000fe4000000008e */
[----:B------:R-:W-:-:S02]  /*15e20*/  @!P4 PRMT R142, R38, 0x5410, RZ ;  /* 0x00005410268ec816 */ /* 0x000fc400000000ff */
[----:B------:R-:W-:Y:S02]  /*15e30*/  F2FP.BF16.PACK_AB R38, R16, R22 ;  /* 0x000000161026723e */ /* 0x000fe400000010ff */
[----:B------:R-:W-:Y:S02]  /*15e40*/  F2FP.BF16.PACK_AB R16, R4, R6 ;  /* 0x000000060410723e */ /* 0x000fe400000010ff */
[----:B------:R-:W-:Y:S02]  /*15e50*/  F2FP.BF16.PACK_AB R12, R12, R13 ;  /* 0x0000000d0c0c723e */ /* 0x000fe400000010ff */
[----:B------:R-:W-:Y:S01]  /*15e60*/  F2FP.BF16.PACK_AB R13, R7, R8 ;  /* 0x00000008070d723e */ /* 0x000fe200000010ff */
[----:B------:R-:W-:-:S05]  /*15e70*/  @!P5 HFMA2.BF16_V2 R48, -RZ.H0_H0, RZ.H0_H0, -R143.H0_H0 ;  /* 0x200000ffff30d231 */ /* 0x000fca000034098f */
[----:B------:R-:W-:Y:S01]  /*15e80*/  @!P5 PRMT R143, R48, 0x5410, RZ ;  /* 0x00005410308fd816 */ /* 0x000fe200000000ff */
[----:B------:R-:W-:Y:S01]  /*15e90*/  @!P3 HFMA2.BF16_V2 R50, -RZ.H0_H0, RZ.H0_H0, -R141.H0_H0 ;  /* 0x200000ffff32b231 */ /* 0x000fe2000034098d */
[----:B------:R-:W-:Y:S01]  /*15ea0*/  F2FP.BF16.PACK_AB R17, R14, R17 ;  /* 0x000000110e11723e */ /* 0x000fe200000010ff */
[----:B------:R-:W-:Y:S03]  /*15eb0*/  MUFU.EX2 R15, R86 ;  /* 0x00000056000f7308 */ /* 0x000fe60000000800 */
[----:B------:R-:W-:-:S05]  /*15ec0*/  @!P3 PRMT R141, R50, 0x5410, RZ ;  /* 0x00005410328db816 */ /* 0x000fca00000000ff */
[----:B------:R-:W1:Y:S01]  /*15ed0*/  MUFU.EX2 R14, R68 ;  /* 0x00000044000e7308 */ /* 0x000e620000000800 */
[----:B------:R-:W-:Y:S01]  /*15ee0*/  @!P0 HFMA2.BF16_V2 R37, -RZ.H0_H0, RZ.H0_H0, -R134.H0_H0 ;  /* 0x200000ffff258231 */ /* 0x000fe20000340986 */
[----:B------:R-:W-:-:S04]  /*15ef0*/  PRMT R124, R12, 0x7610, R124 ;  /* 0x000076100c7c7816 */ /* 0x000fc8000000007c */
[----:B------:R-:W-:Y:S02]  /*15f00*/  @!P0 PRMT R134, R37, 0x5410, RZ ;  /* 0x0000541025868816 */ /* 0x000fe400000000ff */
[----:B--2---:R-:W-:-:S04]  /*15f10*/  IADD3 R2, R201, -0x3, RZ ;  /* 0xfffffffdc9027810 */ /* 0x004fc80007ffe0ff */
[----:B------:R-:W-:-:S04]  /*15f20*/  LOP3.LUT R158, R247, R2, RZ, 0x3c, !PT ;  /* 0x00000002f79e7212 */ /* 0x000fc800078e3cff */
[----:B------:R-:W-:-:S05]  /*15f30*/  LOP3.LUT R0, R158, R217, RZ, 0x3c, !PT ;  /* 0x000000d99e007212 */ /* 0x000fca00078e3cff */
[----:B------:R-:W-:-:S05]  /*15f40*/  IMAD.WIDE.U32 R22, R0, -0x326172a9, RZ ;  /* 0xcd9e8d5700167825 */ /* 0x000fca00078e00ff */
[----:B------:R-:W-:-:S05]  /*15f50*/  LOP3.LUT R2, R23, R240, R46, 0x96, !PT ;  /* 0x000000f017027212 */ /* 0x000fca00078e962e */
[----:B------:R-:W-:-:S05]  /*15f60*/  IMAD.WIDE.U32 R2, R2, -0x2daee0ad, RZ ;  /* 0xd2511f5302027825 */ /* 0x000fca00078e00ff */
[----:B------:R-:W-:Y:S02]  /*15f70*/  LOP3.LUT R0, R3, R241, R236, 0x96, !PT ;  /* 0x000000f103007212 */ /* 0x000fe400078e96ec */
[----:B------:R-:W-:-:S05]  /*15f80*/  LOP3.LUT R3, R133, R239, R22, 0x96, !PT ;  /* 0x000000ef85037212 */ /* 0x000fca00078e9616 */
        /* <DEDUP_REMOVED lines=22> */
[C---:B------:R-:W-:Y:S01]  /*160f0*/  ISETP.GE.U32.AND P2, PT, R191.reuse, R4, PT ;  /* 0x00000004bf00720c */ /* 0x040fe20003f46070 */
[----:B------:R-:W-:Y:S01]  /*16100*/  MUFU.EX2 R9, R84 ;  /* 0x0000005400097308 */ /* 0x000fe20000000800 */
[----:B------:R-:W-:Y:S02]  /*16110*/  ISETP.GE.U32.AND P3, PT, R191, R0, PT ;  /* 0x00000000bf00720c */ /* 0x000fe40003f66070 */
[----:B------:R-:W-:-:S05]  /*16120*/  LOP3.LUT R0, R2, 0xff, RZ, 0xc0, !PT ;  /* 0x000000ff02007812 */ /* 0x000fca00078ec0ff */
[----:B------:R-:W2:Y:S01]  /*16130*/  MUFU.EX2 R4, R70 ;  /* 0x0000004600047308 */ /* 0x000ea20000000800 */
[----:B------:R-:W-:Y:S02]  /*16140*/  ISETP.GE.U32.AND P1, PT, R191, R0, PT ;  /* 0x00000000bf00720c */ /* 0x000fe40003f26070 */
[----:B------:R-:W-:Y:S02]  /*16150*/  SHF.R.U32.HI R0, RZ, 0x18, R2 ;  /* 0x00000018ff007819 */ /* 0x000fe40000011602 */
[----:B------:R-:W-:Y:S02]  /*16160*/  LOP3.LUT R7, R5, R245, R6, 0x96, !PT ;  /* 0x000000f505077212 */ /* 0x000fe400078e9606 */
[----:B------:R-:W-:Y:S02]  /*16170*/  LOP3.LUT R5, R2, 0xffff, RZ, 0xc0, !PT ;  /* 0x0000ffff02057812 */ /* 0x000fe400078ec0ff */
[----:B------:R-:W-:Y:S01]  /*16180*/  ISETP.GE.U32.AND P0, PT, R191, R0, PT ;  /* 0x00000000bf00720c */ /* 0x000fe20003f06070 */
[----:B-1----:R-:W-:Y:S01]  /*16190*/  FADD.FTZ R0, R14, R10 ;  /* 0x0000000a0e007221 */ /* 0x002fe20000010000 */
[----:B------:R-:W-:Y:S01]  /*161a0*/  SHF.R.U32.HI R3, RZ, 0x10, R2 ;  /* 0x00000010ff037819 */ /* 0x000fe20000011602 */
[----:B------:R-:W-:Y:S01]  /*161b0*/  FADD.FTZ R2, R15, R11 ;  /* 0x0000000b0f027221 */ /* 0x000fe20000010000 */
[----:B------:R-:W-:Y:S01]  /*161c0*/  @!P5 HFMA2.BF16_V2 R55, -RZ.H0_H0, RZ.H0_H0, -R124.H0_H0 ;  /* 0x200000ffff37d231 */ /* 0x000fe2000034097c */
[----:B------:R-:W-:Y:S01]  /*161d0*/  PRMT R121, R12, 0x7632, R121 ;  /* 0x000076320c797816 */ /* 0x000fe20000000079 */
[C---:B--2---:R-:W-:Y:S01]  /*161e0*/  FADD.FTZ R11, R4.reuse, R0 ;  /* 0x00000000040b7221 */ /* 0x044fe20000010000 */
[----:B------:R-:W-:Y:S01]  /*161f0*/  LOP3.LUT R0, R3, 0xff, RZ, 0xc0, !PT ;  /* 0x000000ff03007812 */ /* 0x000fe200078ec0ff */
[----:B------:R-:W-:Y:S01]  /*16200*/  FADD.FTZ R6, R9, R2 ;  /* 0x0000000209067221 */ /* 0x000fe20000010000 */
[----:B------:R-:W-:Y:S01]  /*16210*/  F2FP.BF16.PACK_AB R10, R4, R14 ;  /* 0x0000000e040a723e */ /* 0x000fe200000010ff */
[----:B------:R-:W-:-:S04]  /*16220*/  IMAD.WIDE.U32 R2, R7, -0x2daee0ad, RZ ;  /* 0xd2511f5307027825 */ /* 0x000fc800078e00ff */
        /* <DEDUP_REMOVED lines=10> */
[----:B------:R-:W-:Y:S01]  /*162d0*/  F2FP.BF16.PACK_AB R9, R9, R15 ;  /* 0x0000000f0909723e */ /* 0x000fe200000010ff */
[----:B------:R-:W-:Y:S01]  /*162e0*/  IMAD.MOV.U32 R15, RZ, RZ, R19 ;  /* 0x000000ffff0f7224 */ /* 0x000fe200078e0013 */
[----:B------:R-:W-:Y:S01]  /*162f0*/  SHF.R.U32.HI R2, RZ, 0x8, R5 ;  /* 0x00000008ff027819 */ /* 0x000fe20000011605 */
[----:B------:R-:W-:Y:S01]  /*16300*/  @!P4 HFMA2.BF16_V2 R60, -RZ.H0_H0, RZ.H0_H0, -R121.H0_H0 ;  /* 0x200000ffff3cc231 */ /* 0x000fe20000340979 */
[----:B------:R1:W-:Y:S01]  /*16310*/  MUFU.EX2 R19, R192 ;  /* 0x000000c000137308 */ /* 0x0003e20000000800 */
[----:B------:R-:W-:Y:S01]  /*16320*/  @!P3 HFMA2.BF16_V2 R62, -RZ.H0_H0, RZ.H0_H0, -R117.H0_H0 ;  /* 0x200000ffff3eb231 */ /* 0x000fe20000340975 */
[----:B------:R-:W-:-:S02]  /*16330*/  PRMT R116, R13, 0x7610, R116 ;  /* 0x000076100d747816 */ /* 0x000fc40000000074 */
[----:B------:R-:W-:Y:S02]  /*16340*/  LOP3.LUT R2, R2, 0xffff, RZ, 0xc0, !PT ;  /* 0x0000ffff02027812 */ /* 0x000fe400078ec0ff */
[----:B------:R-:W-:Y:S02]  /*16350*/  @!P4 PRMT R121, R60, 0x5410, RZ ;  /* 0x000054103c79c816 */ /* 0x000fe400000000ff */
[----:B------:R-:W2:Y:S01]  /*16360*/  MUFU.EX2 R12, R161 ;  /* 0x000000a1000c7308 */ /* 0x000ea20000000800 */
[----:B------:R-:W-:Y:S01]  /*16370*/  ISETP.GE.U32.AND P4, PT, R191, R2, PT ;  /* 0x00000002bf00720c */ /* 0x000fe20003f86070 */
[----:B-1----:R-:W-:Y:S02]  /*16380*/  IMAD.MOV.U32 R192, RZ, RZ, R32 ;  /* 0x000000ffffc07224 */ /* 0x002fe400078e0020 */
[----:B------:R-:W-:Y:S02]  /*16390*/  IMAD.MOV.U32 R32, RZ, RZ, R159 ;  /* 0x000000ffff207224 */ /* 0x000fe400078e009f */
[----:B------:R-:W-:-:S02]  /*163a0*/  IMAD.MOV.U32 R159, RZ, RZ, R156 ;  /* 0x000000ffff9f7224 */ /* 0x000fc400078e009c */
[----:B------:R-:W-:Y:S01]  /*163b0*/  IMAD.MOV.U32 R156, RZ, RZ, R139 ;  /* 0x000000ffff9c7224 */ /* 0x000fe200078e008b */
[----:B------:R-:W-:Y:S02]  /*163c0*/  PRMT R139, R116, 0x5410, R117 ;  /* 0x00005410748b7816 */ /* 0x000fe40000000075 */
[----:B------:R-:W-:Y:S02]  /*163d0*/  @!P3 PRMT R117, R62, 0x5410, RZ ;  /* 0x000054103e75b816 */ /* 0x000fe400000000ff */
[----:B------:R-:W-:Y:S02]  /*163e0*/  ISETP.GE.U32.AND P3, PT, R191, R4, PT ;  /* 0x00000004bf00720c */ /* 0x000fe40003f66070 */
[----:B------:R-:W-:Y:S01]  /*163f0*/  LOP3.LUT R2, R0, 0xffff, RZ, 0xc0, !PT ;  /* 0x0000ffff00027812 */ /* 0x000fe200078ec0ff */
[----:B------:R1:W3:Y:S01]  /*16400*/  MUFU.EX2 R4, R162 ;  /* 0x000000a200047308 */ /* 0x0002e20000000800 */
[----:B------:R-:W-:Y:S02]  /*16410*/  @!P2 HFMA2.BF16_V2 R63, -RZ.H0_H0, RZ.H0_H0, -R116.H0_H0 ;  /* 0x200000ffff3fa231 */ /* 0x000fe40000340974 */
[----:B------:R-:W-:-:S04]  /*16420*/  SHF.R.U32.HI R2, RZ, 0x8, R2 ;  /* 0x00000008ff027819 */ /* 0x000fc80000011602 */
[----:B------:R-:W-:Y:S02]  /*16430*/  LOP3.LUT R2, R2, 0xffff, RZ, 0xc0, !PT ;  /* 0x0000ffff02027812 */ /* 0x000fe400078ec0ff */
[----:B------:R-:W-:Y:S02]  /*16440*/  @!P2 PRMT R116, R63, 0x5410, RZ ;  /* 0x000054103f74a816 */ /* 0x000fe400000000ff */
[----:B------:R-:W-:Y:S02]  /*16450*/  PRMT R123, R17, 0x7610, R123 ;  /* 0x00007610117b7816 */ /* 0x000fe4000000007b */
[----:B------:R-:W-:Y:S01]  /*16460*/  ISETP.GE.U32.AND P2, PT, R191, R2, PT ;  /* 0x00000002bf00720c */ /* 0x000fe20003f46070 */
[----:B--2---:R-:W-:Y:S01]  /*16470*/  FADD.FTZ R2, R12, R6 ;  /* 0x000000060c027221 */ /* 0x004fe20000010000 */
[----:B------:R-:W-:Y:S01]  /*16480*/  PRMT R119, R17, 0x7632, R119 ;  /* 0x0000763211777816 */ /* 0x000fe20000000077 */
[----:B------:R-:W-:Y:S01]  /*16490*/  @!P1 HFMA2.BF16_V2 R65, -RZ.H0_H0, RZ.H0_H0, -R123.H0_H0 ;  /* 0x200000ffff419231 */ /* 0x000fe2000034097b */
[----:B-1----:R-:W-:-:S02]  /*164a0*/  IMAD.MOV.U32 R162, RZ, RZ, R15 ;  /* 0x000000ffffa27224 */ /* 0x002fc400078e000f */
[----:B---3--:R-:W-:Y:S01]  /*164b0*/  FADD.FTZ R5, R4, R2 ;  /* 0x0000000204057221 */ /* 0x008fe20000010000 */
[----:B------:R1:W-:Y:S01]  /*164c0*/  MUFU.EX2 R15, R164 ;  /* 0x000000a4000f7308 */ /* 0x0003e20000000800 */
[----:B------:R-:W-:Y:S01]  /*164d0*/  LOP3.LUT R2, R0, 0xff, RZ, 0xc0, !PT ;  /* 0x000000ff00027812 */ /* 0x000fe200078ec0ff */
[----:B------:R-:W-:Y:S01]  /*164e0*/  IMAD.MOV.U32 R161, RZ, RZ, R14 ;  /* 0x000000ffffa17224 */ /* 0x000fe200078e000e */
[----:B------:R-:W-:-:S05]  /*164f0*/  PRMT R127, R16, 0x7610, R127 ;  /* 0x00007610107f7816 */ /* 0x000fca000000007f */
[----:B------:R2:W-:Y:S01]  /*16500*/  MUFU.EX2 R14, R197 ;  /* 0x000000c5000e7308 */ /* 0x0005e20000000800 */
[----:B-1----:R-:W-:Y:S01]  /*16510*/  IMAD.MOV.U32 R164, RZ, RZ, R206 ;  /* 0x000000ffffa47224 */ /* 0x002fe200078e00ce */
[----:B------:R-:W-:Y:S02]  /*16520*/  PRMT R206, R123, 0x5410, R119 ;  /* 0x000054107bce7816 */ /* 0x000fe40000000077 */
[----:B------:R-:W-:Y:S02]  /*16530*/  @!P1 PRMT R123, R65, 0x5410, RZ ;  /* 0x00005410417b9816 */ /* 0x000fe400000000ff */
[----:B------:R-:W-:Y:S02]  /*16540*/  ISETP.GE.U32.AND P1, PT, R191, R2, PT ;  /* 0x00000002bf00720c */ /* 0x000fe40003f26070 */
[----:B------:R-:W-:Y:S01]  /*16550*/  SHF.R.U32.HI R2, RZ, 0x18, R0 ;  /* 0x00000018ff027819 */ /* 0x000fe20000011600 */
[----:B--2---:R-:W-:Y:S01]  /*16560*/  IMAD.MOV.U32 R197, RZ, RZ, R18 ;  /* 0x000000ffffc57224 */ /* 0x004fe200078e0012 */
[----:B------:R-:W-:Y:S01]  /*16570*/  SHF.R.U32.HI R0, RZ, 0x10, R0 ;  /* 0x00000010ff007819 */ /* 0x000fe20000011600 */
[----:B------:R1:W-:Y:S01]  /*16580*/  MUFU.EX2 R17, R172 ;  /* 0x000000ac00117308 */ /* 0x0003e20000000800 */
[----:B------:R-:W-:Y:S01]  /*16590*/  PRMT R129, R16, 0x7632, R129 ;  /* 0x0000763210817816 */ /* 0x000fe20000000081 */
[----:B------:R-:W-:Y:S01]  /*165a0*/  @!P5 HFMA2.BF16_V2 R71, -RZ.H0_H0, RZ.H0_H0, -R127.H0_H0 ;  /* 0x200000ffff47d231 */ /* 0x000fe2000034097f */
[----:B------:R-:W-:Y:S01]  /*165b0*/  PRMT R131, R9, 0x7610, R131 ;  /* 0x0000761009837816 */ /* 0x000fe20000000083 */
[----:B------:R-:W-:Y:S01]  /*165c0*/  @!P4 HFMA2.BF16_V2 R67, -RZ.H0_H0, RZ.H0_H0, -R119.H0_H0 ;  /* 0x200000ffff43c231 */ /* 0x000fe20000340977 */
[----:B------:R-:W-:-:S02]  /*165d0*/  LOP3.LUT R0, R0, 0xff, RZ, 0xc0, !PT ;  /* 0x000000ff00007812 */ /* 0x000fc400078ec0ff */
[----:B------:R-:W-:Y:S01]  /*165e0*/  PRMT R130, R9, 0x7632, R130 ;  /* 0x0000763209827816 */ /* 0x000fe20000000082 */
[----:B------:R-:W2:Y:S01]  /*165f0*/  MUFU.EX2 R6, R81 ;  /* 0x0000005100067308 */ /* 0x000ea20000000800 */
[----:B------:R-:W-:Y:S01]  /*16600*/  @!P1 HFMA2.BF16_V2 R73, -RZ.H0_H0, RZ.H0_H0, -R131.H0_H0 ;  /* 0x200000ffff499231 */ /* 0x000fe20000340983 */
[----:B-1----:R-:W-:Y:S02]  /*16610*/  IMAD.MOV.U32 R172, RZ, RZ, R164 ;  /* 0x000000ffffac7224 */ /* 0x002fe400078e00a4 */
[----:B------:R-:W-:Y:S02]  /*16620*/  IMAD.MOV.U32 R164, RZ, RZ, R197 ;  /* 0x000000ffffa47224 */ /* 0x000fe400078e00c5 */
[----:B------:R-:W-:Y:S02]  /*16630*/  IMAD.MOV.U32 R197, RZ, RZ, R162 ;  /* 0x000000ffffc57224 */ /* 0x000fe400078e00a2 */
[----:B------:R-:W-:Y:S01]  /*16640*/  IMAD.MOV.U32 R162, RZ, RZ, R194 ;  /* 0x000000ffffa27224 */ /* 0x000fe200078e00c2 */
[----:B------:R-:W-:-:S02]  /*16650*/  PRMT R194, R127, 0x5410, R129 ;  /* 0x000054107fc27816 */ /* 0x000fc40000000081 */
[----:B------:R-:W-:Y:S01]  /*16660*/  @!P5 PRMT R127, R71, 0x5410, RZ ;  /* 0x00005410477fd816 */ /* 0x000fe200000000ff */
[----:B------:R1:W-:Y:S01]  /*16670*/  MUFU.EX2 R13, R167 ;  /* 0x000000a7000d7308 */ /* 0x0003e20000000800 */
[----:B------:R-:W-:Y:S02]  /*16680*/  ISETP.GE.U32.AND P5, PT, R191, R0, PT ;  /* 0x00000000bf00720c */ /* 0x000fe40003fa6070 */
[----:B------:R-:W-:Y:S02]  /*16690*/  @!P4 PRMT R119, R67, 0x5410, RZ ;  /* 0x000054104377c816 */ /* 0x000fe400000000ff */
[----:B------:R-:W-:Y:S02]  /*166a0*/  LOP3.LUT R0, R7, 0xff, RZ, 0xc0, !PT ;  /* 0x000000ff07007812 */ /* 0x000fe400078ec0ff */
[----:B------:R-:W-:Y:S02]  /*166b0*/  ISETP.GE.U32.AND P4, PT, R191, R2, PT ;  /* 0x00000002bf00720c */ /* 0x000fe40003f86070 */
[----:B------:R-:W3:Y:S01]  /*166c0*/  MUFU.EX2 R2, R82 ;  /* 0x0000005200027308 */ /* 0x000ee20000000800 */
[----:B------:R-:W-:Y:S01]  /*166d0*/  @!P2 HFMA2.BF16_V2 R72, -RZ.H0_H0, RZ.H0_H0, -R130.H0_H0 ;  /* 0x200000ffff48a231 */ /* 0x000fe20000340982 */
[----:B-1----:R-:W-:Y:S01]  /*166e0*/  IMAD.MOV.U32 R167, RZ, RZ, R136 ;  /* 0x000000ffffa77224 */ /* 0x002fe200078e0088 */
[----:B------:R-:W-:-:S02]  /*166f0*/  PRMT R136, R131, 0x5410, R130 ;  /* 0x0000541083887816 */ /* 0x000fc40000000082 */
[----:B------:R-:W-:Y:S02]  /*16700*/  @!P1 PRMT R131, R73, 0x5410, RZ ;  /* 0x0000541049839816 */ /* 0x000fe400000000ff */
[----:B------:R-:W-:Y:S02]  /*16710*/  ISETP.GE.U32.AND P1, PT, R191, R0, PT ;  /* 0x00000000bf00720c */ /* 0x000fe40003f26070 */
[----:B------:R-:W-:Y:S01]  /*16720*/  SHF.R.U32.HI R0, RZ, 0x8, R8 ;  /* 0x00000008ff007819 */ /* 0x000fe20000011608 */
[----:B------:R-:W-:-:S03]  /*16730*/  @!P0 HFMA2.BF16_V2 R69, -RZ.H0_H0, RZ.H0_H0, -R129.H0_H0 ;  /* 0x200000ffff458231 */ /* 0x000fc60000340981 */
[----:B------:R-:W-:Y:S01]  /*16740*/  LOP3.LUT R0, R0, 0xffff, RZ, 0xc0, !PT ;  /* 0x0000ffff00007812 */ /* 0x000fe200078ec0ff */
[----:B------:R-:W1:Y:S01]  /*16750*/  MUFU.EX2 R9, R51 ;  /* 0x0000003300097308 */ /* 0x000e620000000800 */
[----:B------:R-:W-:Y:S02]  /*16760*/  @!P2 PRMT R130, R72, 0x5410, RZ ;  /* 0x000054104882a816 */ /* 0x000fe400000000ff */
[----:B------:R-:W-:Y:S01]  /*16770*/  ISETP.GE.U32.AND P2, PT, R191, R0, PT ;  /* 0x00000000bf00720c */ /* 0x000fe20003f46070 */
[----:B--2---:R-:W-:Y:S01]  /*16780*/  FADD.FTZ R0, R6, R11 ;  /* 0x0000000b06007221 */ /* 0x004fe20000010000 */
[----:B------:R-:W-:Y:S02]  /*16790*/  @!P0 PRMT R129, R69, 0x5410, RZ ;  /* 0x0000541045818816 */ /* 0x000fe400000000ff */
[----:B------:R-:W-:Y:S01]  /*167a0*/  ISETP.GE.U32.AND P0, PT, R191, R3, PT ;  /* 0x00000003bf00720c */ /* 0x000fe20003f06070 */
[----:B------:R-:W2:Y:S01]  /*167b0*/  MUFU.EX2 R7, R53 ;  /* 0x0000003500077308 */ /* 0x000ea20000000800 */
[----:B------:R-:W-:Y:S01]  /*167c0*/  F2FP.BF16.PACK_AB R4, R4, R12 ;  /* 0x0000000c0404723e */ /* 0x000fe200000010ff */
[C---:B---3--:R-:W-:Y:S01]  /*167d0*/  FADD.FTZ R3, R2.reuse, R0 ;  /* 0x0000000002037221 */ /* 0x048fe20000010000 */
[----:B------:R-:W-:-:S02]  /*167e0*/  F2FP.BF16.PACK_AB R0, R2, R6 ;  /* 0x000000060200723e */ /* 0x000fc400000010ff */
[----:B------:R-:W-:-:S03]  /*167f0*/  PRMT R125, R4, 0x7610, R125 ;  /* 0x00007610047d7816 */ /* 0x000fc6000000007d */
[----:B------:R-:W3:Y:S01]  /*16800*/  MUFU.EX2 R6, R56 ;  /* 0x0000003800067308 */ /* 0x000ee20000000800 */
[----:B------:R-:W-:Y:S02]  /*16810*/  PRMT R122, R4, 0x7632, R122 ;  /* 0x00007632047a7816 */ /* 0x000fe4000000007a */
[C---:B------:R-:W-:Y:S02]  /*16820*/  PRMT R120, R0.reuse, 0x7610, R120 ;  /* 0x0000761000787816 */ /* 0x040fe40000000078 */
[----:B------:R-:W-:-:S03]  /*16830*/  PRMT R118, R0, 0x7632, R118 ;  /* 0x0000763200767816 */ /* 0x000fc60000000076 */
[----:B------:R-:W4:Y:S01]  /*16840*/  MUFU.EX2 R4, R59 ;  /* 0x0000003b00047308 */ /* 0x000f220000000800 */
[----:B-1----:R-:W-:Y:S02]  /*16850*/  FADD.FTZ R0, R9, R24 ;  /* 0x0000001809007221 */ /* 0x002fe40000010000 */
[----:B------:R-:W-:Y:S02]  /*16860*/  FADD.FTZ R2, R19, R21 ;  /* 0x0000001513027221 */ /* 0x000fe40000010000 */
[----:B--2---:R-:W-:-:S03]  /*16870*/  FADD.FTZ R0, R7, R0 ;  /* 0x0000000007007221 */ /* 0x004fc60000010000 */
[----:B------:R-:W-:Y:S01]  /*16880*/  MUFU.EX2 R18, R170 ;  /* 0x000000aa00127308 */ /* 0x000fe20000000800 */
[----:B------:R-:W-:-:S07]  /*16890*/  F2FP.BF16.PACK_AB R35, R7, R9 ;  /* 0x000000090723723e */ /* 0x000fce00000010ff */
[----:B------:R-:W1:Y:S01]  /*168a0*/  MUFU.EX2 R12, R83 ;  /* 0x00000053000c7308 */ /* 0x000e620000000800 */
[----:B------:R-:W-:Y:S02]  /*168b0*/  FADD.FTZ R24, R14, R2 ;  /* 0x000000020e187221 */ /* 0x000fe40000010000 */
[----:B---3--:R-:W-:-:S05]  /*168c0*/  FADD.FTZ R0, R6, R0 ;  /* 0x0000000006007221 */ /* 0x008fca0000010000 */
[----:B------:R-:W2:Y:S01]  /*168d0*/  MUFU.EX2 R8, R93 ;  /* 0x0000005d00087308 */ /* 0x000ea20000000800 */
[----:B------:R-:W-:Y:S01]  /*168e0*/  FADD.FTZ R2, R15, R5 ;  /* 0x000000050f027221 */ /* 0x000fe20000010000 */
[C---:B----4-:R-:W-:Y:S01]  /*168f0*/  F2FP.BF16.PACK_AB R37, R4.reuse, R6 ;  /* 0x000000060425723e */ /* 0x050fe200000010ff */
[----:B------:R-:W-:-:S05]  /*16900*/  FADD.FTZ R21, R4, R0 ;  /* 0x0000000004157221 */ /* 0x000fca0000010000 */
[----:B------:R-:W3:Y:S01]  /*16910*/  MUFU.EX2 R7, R96 ;  /* 0x0000006000077308 */ /* 0x000ee20000000800 */
[----:B------:R-:W-:Y:S02]  /*16920*/  FADD.FTZ R2, R13, R2 ;  /* 0x000000020d027221 */ /* 0x000fe40000010000 */
[----:B------:R-:W-:-:S05]  /*16930*/  IMAD.MOV.U32 R11, RZ, RZ, R137 ;  /* 0x000000ffff0b7224 */ /* 0x000fca00078e0089 */
[----:B------:R-:W4:Y:S01]  /*16940*/  MUFU.EX2 R4, R101 ;  /* 0x0000006500047308 */ /* 0x000f220000000800 */
[----:B-1----:R-:W-:Y:S02]  /*16950*/  FADD.FTZ R0, R12, R3 ;  /* 0x000000030c007221 */ /* 0x002fe40000010000 */
[----:B------:R-:W-:Y:S01]  /*16960*/  FADD.FTZ R2, R18, R2 ;  /* 0x0000000212027221 */ /* 0x000fe20000010000 */
[----:B------:R-:W-:Y:S01]  /*16970*/  F2FP.BF16.PACK_AB R36, R14, R19 ;  /* 0x000000130e24723e */ /* 0x000fe200000010ff */
[----:B------:R-:W-:Y:S02]  /*16980*/  IMAD.MOV.U32 R14, RZ, RZ, R11 ;  /* 0x000000ffff0e7224 */ /* 0x000fe400078e000b */
[----:B--2---:R-:W-:Y:S02]  /*16990*/  FADD.FTZ R0, R8, R0 ;  /* 0x0000000008007221 */ /* 0x004fe40000010000 */
[----:B------:R-:W-:Y:S01]  /*169a0*/  FADD.FTZ R11, R17, R2 ;  /* 0x00000002110b7221 */ /* 0x000fe20000010000 */
[----:B------:R-:W-:-:S02]  /*169b0*/  IADD3 R2, R201, -0x2, RZ ;  /* 0xfffffffec9027810 */ /* 0x000fc40007ffe0ff */
[C---:B------:R-:W-:Y:S02]  /*169c0*/  PRMT R128, R10.reuse, 0x7610, R128 ;  /* 0x000076100a807816 */ /* 0x040fe40000000080 */
[----:B------:R-:W-:Y:S01]  /*169d0*/  PRMT R126, R10, 0x7632, R126 ;  /* 0x000076320a7e7816 */ /* 0x000fe2000000007e */
[----:B------:R-:W-:Y:S01]  /*169e0*/  IMAD.MOV.U32 R10, RZ, RZ, R164 ;  /* 0x000000ffff0a7224 */ /* 0x000fe200078e00a4 */
[----:B------:R-:W-:Y:S01]  /*169f0*/  F2FP.BF16.PACK_AB R13, R13, R15 ;  /* 0x0000000f0d0d723e */ /* 0x000fe200000010ff */
[----:B------:R-:W-:Y:S01]  /*16a00*/  IMAD.MOV.U32 R15, RZ, RZ, R167 ;  /* 0x000000ffff0f7224 */ /* 0x000fe200078e00a7 */
[----:B------:R-:W-:Y:S01]  /*16a10*/  LOP3.LUT R167, R247, R2, RZ, 0x3c, !PT ;  /* 0x00000002f7a77212 */ /* 0x000fe200078e3cff */
[----:B---3--:R-:W-:Y:S02]  /*16a20*/  FADD.FTZ R0, R7, R0 ;  /* 0x0000000007007221 */ /* 0x008fe40000010000 */
[----:B------:R-:W-:Y:S02]  /*16a30*/  IMAD.MOV.U32 R6, RZ, RZ, R10 ;  /* 0x000000ffff067224 */ /* 0x000fe400078e000a */
[----:B----4-:R-:W-:Y:S01]  /*16a40*/  FADD.FTZ R10, R4, R0 ;  /* 0x00000000040a7221 */ /* 0x010fe20000010000 */
[----:B------:R-:W-:-:S02]  /*16a50*/  LOP3.LUT R0, R167, R217, RZ, 0x3c, !PT ;  /* 0x000000d9a7007212 */ /* 0x000fc400078e3cff */
[----:B------:R-:W-:-:S03]  /*16a60*/  F2FP.BF16.PACK_AB R17, R17, R18 ;  /* 0x000000121111723e */ /* 0x000fc600000010ff */
[----:B------:R-:W-:-:S05]  /*16a70*/  IMAD.WIDE.U32 R18, R0, -0x326172a9, RZ ;  /* 0xcd9e8d5700127825 */ /* 0x000fca00078e00ff */
[----:B------:R-:W-:-:S05]  /*16a80*/  LOP3.LUT R2, R19, R240, R46, 0x96, !PT ;  /* 0x000000f013027212 */ /* 0x000fca00078e962e */
[----:B------:R-:W-:-:S05]  /*16a90*/  IMAD.WIDE.U32 R2, R2, -0x2daee0ad, RZ ;  /* 0xd2511f5302027825 */ /* 0x000fca00078e00ff */
[----:B------:R-:W-:Y:S02]  /*16aa0*/  LOP3.LUT R0, R3, R241, R236, 0x96, !PT ;  /* 0x000000f103007212 */ /* 0x000fe400078e96ec */
[----:B------:R-:W-:Y:S02]  /*16ab0*/  LOP3.LUT R3, R133, R239, R18, 0x96, !PT ;  /* 0x000000ef85037212 */ /* 0x000fe400078e9612 */
[----:B------:R-:W-:-:S03]  /*16ac0*/  F2FP.BF16.PACK_AB R16, R4, R7 ;  /* 0x000000070410723e */ /* 0x000fc600000010ff */
[----:B------:R-:W-:Y:S01]  /*16ad0*/  IMAD.WIDE.U32 R4, R3, -0x2daee0ad, RZ ;  /* 0xd2511f5303047825 */ /* 0x000fe200078e00ff */
[----:B------:R-:W-:-:S03]  /*16ae0*/  F2FP.BF16.PACK_AB R12, R8, R12 ;  /* 0x0000000c080c723e */ /* 0x000fc600000010ff */
[----:B------:R-:W-:Y:S01]  /*16af0*/  IMAD.WIDE.U32 R8, R0, -0x326172a9, RZ ;  /* 0xcd9e8d5700087825 */ /* 0x000fe200078e00ff */
[----:B------:R-:W-:-:S03]  /*16b00*/  LOP3.LUT R0, R5, R242, R2, 0x96, !PT ;  /* 0x000000f205007212 */ /* 0x000fc600078e9602 */
[----:B------:R-:W-:Y:S02]  /*16b10*/  IMAD.MOV.U32 R5, RZ, RZ, R6 ;  /* 0x000000ffff057224 */ /* 0x000fe400078e0006 */
[----:B------:R-:W-:Y:S01]  /*16b20*/  IMAD.WIDE.U32 R6, R0, -0x326172a9, RZ ;  /* 0xcd9e8d5700067825 */ /* 0x000fe200078e00ff */
[----:B------:R-:W-:-:S04]  /*16b30*/  LOP3.LUT R3, R9, R233, R132, 0x96, !PT ;  /* 0x000000e909037212 */ /* 0x000fc800078e9684 */
[----:B------:R-:W-:Y:S01]  /*16b40*/  LOP3.LUT R0, R7, R249, R8, 0x96, !PT ;  /* 0x000000f907007212 */ /* 0x000fe200078e9608 */
[----:B------:R-:W-:-:S04]  /*16b50*/  IMAD.WIDE.U32 R2, R3, -0x2daee0ad, RZ ;  /* 0xd2511f5303027825 */ /* 0x000fc800078e00ff */
[----:B------:R-:W-:Y:S01]  /*16b60*/  IMAD.WIDE.U32 R8, R0, -0x2daee0ad, RZ ;  /* 0xd2511f5300087825 */ /* 0x000fe200078e00ff */
[----:B------:R-:W-:-:S04]  /*16b70*/  LOP3.LUT R3, R3, R251, R4, 0x96, !PT ;  /* 0x000000fb03037212 */ /* 0x000fc800078e9604 */
[----:B------:R-:W-:Y:S01]  /*16b80*/  LOP3.LUT R2, R9, R243, R2, 0x96, !PT ;  /* 0x000000f309027212 */ /* 0x000fe200078e9602 */
[----:B------:R-:W-:Y:S02]  /*16b90*/  IMAD.MOV.U32 R9, RZ, RZ, R5 ;  /* 0x000000ffff097224 */ /* 0x000fe400078e0005 */
[----:B------:R-:W-:-:S04]  /*16ba0*/  IMAD.WIDE.U32 R4, R3, -0x326172a9, RZ ;  /* 0xcd9e8d5703047825 */ /* 0x000fc800078e00ff */
[----:B------:R-:W-:Y:S01]  /*16bb0*/  IMAD.WIDE.U32 R2, R2, -0x326172a9, RZ ;  /* 0xcd9e8d5702027825 */ /* 0x000fe200078e00ff */
[----:B------:R-:W-:-:S04]  /*16bc0*/  @!P5 HFMA2.BF16_V2 R75, -RZ.H0_H0, RZ.H0_H0, -R128.H0_H0 ;  /* 0x200000ffff4bd231 */ /* 0x000fc80000340980 */
[----:B------:R-:W-:Y:S01]  /*16bd0*/  LOP3.LUT R0, R3, R177, R4, 0x96, !PT ;  /* 0x000000b103007212 */ /* 0x000fe200078e9604 */
[----:B------:R-:W-:Y:S02]  /*16be0*/  IMAD.MOV.U32 R164, RZ, RZ, R162 ;  /* 0x000000ffffa47224 */ /* 0x000fe400078e00a2 */
[----:B------:R-:W-:Y:S01]  /*16bf0*/  IMAD.MOV.U32 R162, RZ, RZ, R190 ;  /* 0x000000ffffa27224 */ /* 0x000fe200078e00be */
[----:B------:R-:W-:Y:S02]  /*16c00*/  LOP3.LUT R4, R0, 0xff, RZ, 0xc0, !PT ;  /* 0x000000ff00047812 */ /* 0x000fe400078ec0ff */
[----:B------:R-:W-:Y:S02]  /*16c10*/  PRMT R190, R128, 0x5410, R126 ;  /* 0x0000541080be7816 */ /* 0x000fe4000000007e */
[----:B------:R-:W-:Y:S02]  /*16c20*/  @!P5 PRMT R128, R75, 0x5410, RZ ;  /* 0x000054104b80d816 */ /* 0x000fe400000000ff */
[----:B------:R-:W-:-:S02]  /*16c30*/  ISETP.GE.U32.AND P5, PT, R191, R4, PT ;  /* 0x00000004bf00720c */ /* 0x000fc40003fa6070 */
[----:B------:R-:W-:Y:S01]  /*16c40*/  LOP3.LUT R4, R0, 0xffff, RZ, 0xc0, !PT ;  /* 0x0000ffff00047812 */ /* 0x000fe200078ec0ff */
[----:B------:R-:W-:-:S03]  /*16c50*/  @!P4 HFMA2.BF16_V2 R74, -RZ.H0_H0, RZ.H0_H0, -R126.H0_H0 ;  /* 0x200000ffff4ac231 */ /* 0x000fc6000034097e */
[----:B------:R-:W-:Y:S01]  /*16c60*/  SHF.R.U32.HI R4, RZ, 0x8, R4 ;  /* 0x00000008ff047819 */ /* 0x000fe20000011604 */
[----:B------:R-:W-:Y:S02]  /*16c70*/  IMAD.MOV.U32 R7, RZ, RZ, R15 ;  /* 0x000000ffff077224 */ /* 0x000fe400078e000f */
[----:B------:R1:W2:Y:S01]  /*16c80*/  MUFU.EX2 R15, R204 ;  /* 0x000000cc000f7308 */ /* 0x0002a20000000800 */
[----:B------:R-:W-:Y:S01]  /*16c90*/  LOP3.LUT R4, R4, 0xffff, RZ, 0xc0, !PT ;  /* 0x0000ffff04047812 */ /* 0x000fe200078ec0ff */
[----:B------:R-:W-:Y:S01]  /*16ca0*/  @!P3 HFMA2.BF16_V2 R79, -RZ.H0_H0, RZ.H0_H0, -R125.H0_H0 ;  /* 0x200000ffff4fb231 */ /* 0x000fe2000034097d */
[----:B------:R-:W-:Y:S02]  /*16cb0*/  @!P4 PRMT R126, R74, 0x5410, RZ ;  /* 0x000054104a7ec816 */ /* 0x000fe400000000ff */
[----:B------:R-:W-:Y:S02]  /*16cc0*/  ISETP.GE.U32.AND P4, PT, R191, R4, PT ;  /* 0x00000004bf00720c */ /* 0x000fe40003f86070 */
[----:B------:R-:W-:Y:S01]  /*16cd0*/  SHF.R.U32.HI R4, RZ, 0x10, R0 ;  /* 0x00000010ff047819 */ /* 0x000fe20000011600 */
[----:B------:R-:W-:Y:S01]  /*16ce0*/  IMAD.MOV.U32 R51, RZ, RZ, R138 ;  /* 0x000000ffff337224 */ /* 0x000fe200078e008a */
[----:B------:R-:W-:Y:S01]  /*16cf0*/  SHF.R.U32.HI R0, RZ, 0x18, R0 ;  /* 0x00000018ff007819 */ /* 0x000fe20000011600 */
[----:B------:R-:W-:Y:S01]  /*16d00*/  @!P2 HFMA2.BF16_V2 R78, -RZ.H0_H0, RZ.H0_H0, -R122.H0_H0 ;  /* 0x200000ffff4ea231 */ /* 0x000fe2000034097a */
[----:B------:R-:W-:Y:S01]  /*16d10*/  PRMT R138, R125, 0x5410, R122 ;  /* 0x000054107d8a7816 */ /* 0x000fe2000000007a */
[----:B-1----:R-:W-:-:S02]  /*16d20*/  IMAD.MOV.U32 R204, RZ, RZ, R9 ;  /* 0x000000ffffcc7224 */ /* 0x002fc400078e0009 */
[----:B------:R1:W3:Y:S01]  /*16d30*/  MUFU.EX2 R9, R205 ;  /* 0x000000cd00097308 */ /* 0x0002e20000000800 */
[----:B------:R-:W-:Y:S01]  /*16d40*/  @!P1 HFMA2.BF16_V2 R77, -RZ.H0_H0, RZ.H0_H0, -R120.H0_H0 ;  /* 0x200000ffff4d9231 */ /* 0x000fe20000340978 */
[----:B------:R-:W-:Y:S02]  /*16d50*/  @!P3 PRMT R125, R79, 0x5410, RZ ;  /* 0x000054104f7db816 */ /* 0x000fe400000000ff */
[----:B------:R-:W-:Y:S02]  /*16d60*/  LOP3.LUT R6, R5, R245, R6, 0x96, !PT ;  /* 0x000000f505067212 */ /* 0x000fe400078e9606 */
[----:B------:R-:W-:Y:S02]  /*16d70*/  LOP3.LUT R4, R4, 0xff, RZ, 0xc0, !PT ;  /* 0x000000ff04047812 */ /* 0x000fe400078ec0ff */
[----:B------:R-:W-:Y:S01]  /*16d80*/  ISETP.GE.U32.AND P3, PT, R191, R0, PT ;  /* 0x00000000bf00720c */ /* 0x000fe20003f66070 */
[----:B------:R-:W-:Y:S01]  /*16d90*/  MUFU.EX2 R5, R107 ;  /* 0x0000006b00057308 */ /* 0x000fe20000000800 */
[----:B------:R-:W-:Y:S01]  /*16da0*/  LOP3.LUT R0, R2, 0xff, RZ, 0xc0, !PT ;  /* 0x000000ff02007812 */ /* 0x000fe200078ec0ff */
[----:B-1----:R-:W-:-:S06]  /*16db0*/  IMAD.MOV.U32 R205, RZ, RZ, R14 ;  /* 0x000000ffffcd7224 */ /* 0x002fcc00078e000e */
[----:B------:R-:W1:Y:S01]  /*16dc0*/  MUFU.EX2 R14, R106 ;  /* 0x0000006a000e7308 */ /* 0x000e620000000800 */
[----:B------:R-:W-:Y:S02]  /*16dd0*/  @!P2 PRMT R122, R78, 0x5410, RZ ;  /* 0x000054104e7aa816 */ /* 0x000fe400000000ff */
[----:B------:R-:W-:Y:S02]  /*16de0*/  PRMT R137, R120, 0x5410, R118 ;  /* 0x0000541078897816 */ /* 0x000fe40000000076 */
[----:B------:R-:W-:Y:S02]  /*16df0*/  @!P1 PRMT R120, R77, 0x5410, RZ ;  /* 0x000054104d789816 */ /* 0x000fe400000000ff */
[C---:B------:R-:W-:Y:S01]  /*16e00*/  ISETP.GE.U32.AND P2, PT, R191.reuse, R4, PT ;  /* 0x00000004bf00720c */ /* 0x040fe20003f46070 */
[----:B------:R-:W-:Y:S01]  /*16e10*/  @!P0 HFMA2.BF16_V2 R76, -RZ.H0_H0, RZ.H0_H0, -R118.H0_H0 ;  /* 0x200000ffff4c8231 */ /* 0x000fe20000340976 */
[----:B------:R-:W-:Y:S02]  /*16e20*/  ISETP.GE.U32.AND P1, PT, R191, R0, PT ;  /* 0x00000000bf00720c */ /* 0x000fe40003f26070 */
[----:B------:R-:W-:-:S02]  /*16e30*/  LOP3.LUT R4, R2, 0xffff, RZ, 0xc0, !PT ;  /* 0x0000ffff02047812 */ /* 0x000fc400078ec0ff */
[--C-:B------:R-:W-:Y:S02]  /*16e40*/  SHF.R.U32.HI R0, RZ, 0x18, R2.reuse ;  /* 0x00000018ff007819 */ /* 0x100fe40000011602 */
[----:B------:R-:W-:Y:S01]  /*16e50*/  SHF.R.U32.HI R3, RZ, 0x10, R2 ;  /* 0x00000010ff037819 */ /* 0x000fe20000011602 */
[----:B--2---:R-:W-:Y:S02]  /*16e60*/  FADD.FTZ R2, R15, R11 ;  /* 0x0000000b0f027221 */ /* 0x004fe40000010000 */
[----:B------:R-:W-:Y:S01]  /*16e70*/  IMAD.MOV.U32 R11, RZ, RZ, R7 ;  /* 0x000000ffff0b7224 */ /* 0x000fe200078e0007 */
[----:B------:R-:W-:Y:S01]  /*16e80*/  @!P0 PRMT R118, R76, 0x5410, RZ ;  /* 0x000054104c768816 */ /* 0x000fe200000000ff */
[----:B---3--:R-:W-:Y:S01]  /*16e90*/  FADD.FTZ R7, R9, R2 ;  /* 0x0000000209077221 */ /* 0x008fe20000010000 */
[----:B------:R-:W-:Y:S01]  /*16ea0*/  ISETP.GE.U32.AND P0, PT, R191, R0, PT ;  /* 0x00000000bf00720c */ /* 0x000fe20003f06070 */
[----:B-1----:R-:W-:Y:S01]  /*16eb0*/  FADD.FTZ R0, R14, R10 ;  /* 0x0000000a0e007221 */ /* 0x002fe20000010000 */
[----:B------:R-:W-:Y:S01]  /*16ec0*/  F2FP.BF16.PACK_AB R9, R9, R15 ;  /* 0x0000000f0909723e */ /* 0x000fe200000010ff */
[----:B------:R-:W-:Y:S01]  /*16ed0*/  IMAD.MOV.U32 R15, RZ, RZ, R11 ;  /* 0x000000ffff0f7224 */ /* 0x000fe200078e000b */
[----:B------:R-:W-:Y:S01]  /*16ee0*/  F2FP.BF16.PACK_AB R10, R5, R14 ;  /* 0x0000000e050a723e */ /* 0x000fe200000010ff */
[----:B------:R-:W-:-:S02]  /*16ef0*/  IMAD.MOV.U32 R2, RZ, RZ, R169 ;  /* 0x000000ffff027224 */ /* 0x000fc400078e00a9 */
[----:B------:R-:W-:Y:S01]  /*16f00*/  FADD.FTZ R11, R5, R0 ;  /* 0x00000000050b7221 */ /* 0x000fe20000010000 */
[----:B------:R1:W2:Y:S01]  /*16f10*/  LDL.LU R169, [R1+0x400] ;  /* 0x0004000001a97983 */ /* 0x0002a20000300800 */
[----:B------:R-:W-:Y:S01]  /*16f20*/  IMAD.MOV.U32 R5, RZ, RZ, R15 ;  /* 0x000000ffff057224 */ /* 0x000fe200078e000f */
[C---:B------:R-:W-:Y:S02]  /*16f30*/  PRMT R115, R13.reuse, 0x7610, R115 ;  /* 0x000076100d737816 */ /* 0x040fe40000000073 */
[----:B------:R-:W3:Y:S01]  /*16f40*/  LDL.LU R15, [R1+0xa0] ;  /* 0x0000a000010f7983 */ /* 0x000ee20000300800 */
[----:B------:R-:W-:Y:S01]  /*16f50*/  PRMT R114, R13, 0x7632, R114 ;  /* 0x000076320d727816 */ /* 0x000fe20000000072 */
[----:B------:R-:W-:Y:S01]  /*16f60*/  IMAD.MOV.U32 R14, RZ, RZ, R2 ;  /* 0x000000ffff0e7224 */ /* 0x000fe200078e0002 */
[----:B------:R-:W-:Y:S01]  /*16f70*/  @!P5 HFMA2.BF16_V2 R94, -RZ.H0_H0, RZ.H0_H0, -R115.H0_H0 ;  /* 0x200000ffff5ed231 */ /* 0x000fe20000340973 */
[----:B------:R-:W-:Y:S01]  /*16f80*/  LOP3.LUT R0, R3, 0xff, RZ, 0xc0, !PT ;  /* 0x000000ff03007812 */ /* 0x000fe200078ec0ff */
[----:B------:R-:W-:Y:S01]  /*16f90*/  IMAD.WIDE.U32 R2, R6, -0x2daee0ad, RZ ;  /* 0xd2511f5306027825 */ /* 0x000fe200078e00ff */
[----:B------:R-:W-:-:S02]  /*16fa0*/  PRMT R113, R12, 0x7632, R113 ;  /* 0x000076320c717816 */ /* 0x000fc40000000071 */
[----:B------:R-:W-:Y:S01]  /*16fb0*/  PRMT R112, R12, 0x7610, R112 ;  /* 0x000076100c707816 */ /* 0x000fe20000000070 */
[----:B------:R-:W-:Y:S01]  /*16fc0*/  IMAD.MOV.U32 R13, RZ, RZ, R161 ;  /* 0x000000ffff0d7224 */ /* 0x000fe200078e00a1 */
[----:B------:R-:W-:Y:S01]  /*16fd0*/  PRMT R161, R115, 0x5410, R114 ;  /* 0x0000541073a17816 */ /* 0x000fe20000000072 */
[----:B------:R-:W-:Y:S01]  /*16fe0*/  IMAD.MOV.U32 R12, RZ, RZ, R5 ;  /* 0x000000ffff0c7224 */ /* 0x000fe200078e0005 */
[----:B------:R-:W-:Y:S01]  /*16ff0*/  @!P5 PRMT R115, R94, 0x5410, RZ ;  /* 0x000054105e73d816 */ /* 0x000fe200000000ff */
[----:B------:R-:W-:Y:S01]  /*17000*/  @!P3 HFMA2.BF16_V2 R97, -RZ.H0_H0, RZ.H0_H0, -R113.H0_H0 ;  /* 0x200000ffff61b231 */ /* 0x000fe20000340971 */
[----:B------:R-:W-:Y:S02]  /*17010*/  ISETP.GE.U32.AND P5, PT, R191, R0, PT ;  /* 0x00000000bf00720c */ /* 0x000fe40003fa6070 */
[----:B------:R-:W-:Y:S02]  /*17020*/  LOP3.LUT R0, R3, R173, R8, 0x96, !PT ;  /* 0x000000ad03007212 */ /* 0x000fe400078e9608 */
[----:B------:R-:W-:-:S02]  /*17030*/  SHF.R.U32.HI R4, RZ, 0x8, R4 ;  /* 0x00000008ff047819 */ /* 0x000fc40000011604 */
[C---:B------:R-:W-:Y:S02]  /*17040*/  LOP3.LUT R5, R2.reuse, 0xff, RZ, 0xc0, !PT ;  /* 0x000000ff02057812 */ /* 0x040fe400078ec0ff */
[----:B------:R-:W-:Y:S02]  /*17050*/  LOP3.LUT R8, R2, 0xffff, RZ, 0xc0, !PT ;  /* 0x0000ffff02087812 */ /* 0x000fe400078ec0ff */
[C---:B------:R-:W-:Y:S02]  /*17060*/  PRMT R111, R17.reuse, 0x7610, R111 ;  /* 0x00007610116f7816 */ /* 0x040fe4000000006f */
[----:B------:R-:W-:Y:S01]  /*17070*/  PRMT R110, R17, 0x7632, R110 ;  /* 0x00007632116e7816 */ /* 0x000fe2000000006e */
[----:B------:R-:W-:Y:S01]  /*17080*/  IMAD.MOV.U32 R17, RZ, RZ, R12 ;  /* 0x000000ffff117224 */ /* 0x000fe200078e000c */
[--C-:B------:R-:W-:Y:S01]  /*17090*/  SHF.R.U32.HI R6, RZ, 0x10, R2.reuse ;  /* 0x00000010ff067819 */ /* 0x100fe20000011602 */
[----:B------:R4:W-:Y:S01]  /*170a0*/  MUFU.EX2 R12, R168 ;  /* 0x000000a8000c7308 */ /* 0x0009e20000000800 */
[----:B------:R-:W-:Y:S01]  /*170b0*/  SHF.R.U32.HI R3, RZ, 0x18, R2 ;  /* 0x00000018ff037819 */ /* 0x000fe20000011602 */
[----:B------:R-:W-:Y:S01]  /*170c0*/  IMAD.MOV.U32 R2, RZ, RZ, R199 ;  /* 0x000000ffff027224 */ /* 0x000fe200078e00c7 */
[----:B------:R-:W-:Y:S01]  /*170d0*/  @!P4 HFMA2.BF16_V2 R95, -RZ.H0_H0, RZ.H0_H0, -R114.H0_H0 ;  /* 0x200000ffff5fc231 */ /* 0x000fe20000340972 */
[----:B------:R-:W-:-:S02]  /*170e0*/  PRMT R199, R112, 0x5410, R113 ;  /* 0x0000541070c77816 */ /* 0x000fc40000000071 */
[----:B------:R-:W-:Y:S02]  /*170f0*/  LOP3.LUT R4, R4, 0xffff, RZ, 0xc0, !PT ;  /* 0x0000ffff04047812 */ /* 0x000fe400078ec0ff */
[----:B------:R-:W-:Y:S02]  /*17100*/  @!P3 PRMT R113, R97, 0x5410, RZ ;  /* 0x000054106171b816 */ /* 0x000fe400000000ff */
[C---:B------:R-:W-:Y:S02]  /*17110*/  PRMT R109, R16.reuse, 0x7632, R109 ;  /* 0x00007632106d7816 */ /* 0x040fe4000000006d */
[----:B------:R-:W-:Y:S02]  /*17120*/  PRMT R108, R16, 0x7610, R108 ;  /* 0x00007610106c7816 */ /* 0x000fe4000000006c */
[----:B------:R-:W-:Y:S01]  /*17130*/  ISETP.GE.U32.AND P3, PT, R191, R5, PT ;  /* 0x00000005bf00720c */ /* 0x000fe20003f66070 */
[----:B----4-:R1:W4:Y:S01]  /*17140*/  LDL.LU R168, [R1+0x3fc] ;  /* 0x0003fc0001a87983 */ /* 0x0103220000300800 */
[----:B------:R1:W-:Y:S01]  /*17150*/  MUFU.EX2 R16, R166 ;  /* 0x000000a600107308 */ /* 0x0003e20000000800 */
[----:B------:R-:W-:-:S02]  /*17160*/  @!P4 PRMT R114, R95, 0x5410, RZ ;  /* 0x000054105f72c816 */ /* 0x000fc400000000ff */
[----:B------:R-:W-:-:S05]  /*17170*/  ISETP.GE.U32.AND P4, PT, R191, R4, PT ;  /* 0x00000004bf00720c */ /* 0x000fca0003f86070 */
[----:B------:R1:W1:Y:S02]  /*17180*/  MUFU.EX2 R5, R213 ;  /* 0x000000d500057308 */ /* 0x0002640000000800 */
[----:B-1----:R1:W4:Y:S06]  /*17190*/  LDL.LU R166, [R1+0x3f8] ;  /* 0x0003f80001a67983 */ /* 0x00232c0000300800 */
[----:B------:R-:W1:Y:S01]  /*171a0*/  MUFU.EX2 R4, R214 ;  /* 0x000000d600047308 */ /* 0x000e620000000800 */
[----:B------:R-:W-:Y:S01]  /*171b0*/  IMAD.MOV.U32 R213, RZ, RZ, R2 ;  /* 0x000000ffffd57224 */ /* 0x000fe200078e0002 */
[----:B------:R-:W-:Y:S01]  /*171c0*/  LOP3.LUT R2, R0, 0xffff, RZ, 0xc0, !PT ;  /* 0x0000ffff00027812 */ /* 0x000fe200078ec0ff */
[----:B------:R-:W-:-:S03]  /*171d0*/  @!P2 HFMA2.BF16_V2 R100, -RZ.H0_H0, RZ.H0_H0, -R112.H0_H0 ;  /* 0x200000ffff64a231 */ /* 0x000fc60000340970 */
[----:B------:R-:W-:-:S04]  /*171e0*/  SHF.R.U32.HI R2, RZ, 0x8, R2 ;  /* 0x00000008ff027819 */ /* 0x000fc80000011602 */
[----:B------:R-:W-:Y:S02]  /*171f0*/  LOP3.LUT R2, R2, 0xffff, RZ, 0xc0, !PT ;  /* 0x0000ffff02027812 */ /* 0x000fe400078ec0ff */
[----:B------:R-:W-:Y:S02]  /*17200*/  @!P2 PRMT R112, R100, 0x5410, RZ ;  /* 0x000054106470a816 */ /* 0x000fe400000000ff */
[----:B------:R-:W-:Y:S01]  /*17210*/  ISETP.GE.U32.AND P2, PT, R191, R2, PT ;  /* 0x00000002bf00720c */ /* 0x000fe20003f46070 */
[----:B------:R-:W-:Y:S01]  /*17220*/  FADD.FTZ R2, R5, R7 ;  /* 0x0000000705027221 */ /* 0x000fe20000010000 */
[----:B------:R-:W-:-:S03]  /*17230*/  @!P1 HFMA2.BF16_V2 R102, -RZ.H0_H0, RZ.H0_H0, -R111.H0_H0 ;  /* 0x200000ffff669231 */ /* 0x000fc6000034096f */
[----:B-1----:R-:W-:Y:S01]  /*17240*/  FADD.FTZ R7, R4, R2 ;  /* 0x0000000204077221 */ /* 0x002fe20000010000 */
[----:B------:R-:W-:Y:S01]  /*17250*/  LOP3.LUT R2, R0, 0xff, RZ, 0xc0, !PT ;  /* 0x000000ff00027812 */ /* 0x000fe200078ec0ff */
[----:B------:R-:W-:Y:S01]  /*17260*/  @!P4 HFMA2.BF16_V2 R103, -RZ.H0_H0, RZ.H0_H0, -R110.H0_H0 ;  /* 0x200000ffff67c231 */ /* 0x000fe2000034096e */
[----:B------:R-:W-:Y:S02]  /*17270*/  PRMT R214, R111, 0x5410, R110 ;  /* 0x000054106fd67816 */ /* 0x000fe4000000006e */
[----:B------:R-:W-:Y:S02]  /*17280*/  @!P1 PRMT R111, R102, 0x5410, RZ ;  /* 0x00005410666f9816 */ /* 0x000fe400000000ff */
[----:B------:R-:W-:Y:S02]  /*17290*/  ISETP.GE.U32.AND P1, PT, R191, R2, PT ;  /* 0x00000002bf00720c */ /* 0x000fe40003f26070 */
[----:B------:R-:W-:Y:S02]  /*172a0*/  SHF.R.U32.HI R2, RZ, 0x18, R0 ;  /* 0x00000018ff027819 */ /* 0x000fe40000011600 */
[----:B------:R-:W-:-:S02]  /*172b0*/  @!P4 PRMT R110, R103, 0x5410, RZ ;  /* 0x00005410676ec816 */ /* 0x000fc400000000ff */
[----:B------:R-:W-:Y:S01]  /*172c0*/  ISETP.GE.U32.AND P4, PT, R191, R2, PT ;  /* 0x00000002bf00720c */ /* 0x000fe20003f86070 */
[----:B------:R-:W-:Y:S02]  /*172d0*/  IMAD.MOV.U32 R2, RZ, RZ, R14 ;  /* 0x000000ffff027224 */ /* 0x000fe400078e000e */
[----:B------:R1:W-:Y:S02]  /*172e0*/  MUFU.EX2 R14, R165 ;  /* 0x000000a5000e7308 */ /* 0x0003e40000000800 */
[----:B-1----:R1:W4:Y:S01]  /*172f0*/  LDL.LU R165, [R1+0x3f4] ;  /* 0x0003f40001a57983 */ /* 0x0023220000300800 */
[----:B------:R-:W-:Y:S01]  /*17300*/  SHF.R.U32.HI R0, RZ, 0x10, R0 ;  /* 0x00000010ff007819 */ /* 0x000fe20000011600 */
[----:B------:R-:W-:Y:S01]  /*17310*/  @!P5 HFMA2.BF16_V2 R105, -RZ.H0_H0, RZ.H0_H0, -R108.H0_H0 ;  /* 0x200000ffff69d231 */ /* 0x000fe2000034096c */
[----:B------:R-:W-:Y:S01]  /*17320*/  PRMT R107, R9, 0x7610, R107 ;  /* 0x00007610096b7816 */ /* 0x000fe2000000006b */
[----:B------:R-:W-:Y:S01]  /*17330*/  @!P0 HFMA2.BF16_V2 R104, -RZ.H0_H0, RZ.H0_H0, -R109.H0_H0 ;  /* 0x200000ffff688231 */ /* 0x000fe2000034096d */
[----:B------:R-:W-:Y:S01]  /*17340*/  F2FP.BF16.PACK_AB R4, R4, R5 ;  /* 0x000000050404723e */ /* 0x000fe200000010ff */
[----:B------:R-:W-:Y:S01]  /*17350*/  IMAD.MOV.U32 R5, RZ, RZ, R213 ;  /* 0x000000ffff057224 */ /* 0x000fe200078e00d5 */
[----:B------:R-:W-:Y:S01]  /*17360*/  LOP3.LUT R0, R0, 0xff, RZ, 0xc0, !PT ;  /* 0x000000ff00007812 */ /* 0x000fe200078ec0ff */
[----:B------:R-:W-:Y:S01]  /*17370*/  @!P1 HFMA2.BF16_V2 R153, -RZ.H0_H0, RZ.H0_H0, -R107.H0_H0 ;  /* 0x200000ffff999231 */ /* 0x000fe2000034096b */
[----:B------:R-:W-:-:S02]  /*17380*/  PRMT R213, R108, 0x5410, R109 ;  /* 0x000054106cd57816 */ /* 0x000fc4000000006d */
[----:B------:R-:W-:Y:S02]  /*17390*/  @!P5 PRMT R108, R105, 0x5410, RZ ;  /* 0x00005410696cd816 */ /* 0x000fe400000000ff */
[----:B------:R-:W-:Y:S02]  /*173a0*/  PRMT R106, R9, 0x7632, R106 ;  /* 0x00007632096a7816 */ /* 0x000fe4000000006a */
[C---:B------:R-:W-:Y:S02]  /*173b0*/  ISETP.GE.U32.AND P5, PT, R191.reuse, R0, PT ;  /* 0x00000000bf00720c */ /* 0x040fe40003fa6070 */
[----:B------:R-:W-:Y:S01]  /*173c0*/  LOP3.LUT R0, R6, 0xff, RZ, 0xc0, !PT ;  /* 0x000000ff06007812 */ /* 0x000fe200078ec0ff */
[----:B------:R-:W-:Y:S01]  /*173d0*/  IMAD.MOV.U32 R6, RZ, RZ, R197 ;  /* 0x000000ffff067224 */ /* 0x000fe200078e00c5 */
[----:B------:R-:W-:Y:S01]  /*173e0*/  @!P0 PRMT R109, R104, 0x5410, RZ ;  /* 0x00005410686d8816 */ /* 0x000fe200000000ff */
[----:B------:R-:W-:Y:S01]  /*173f0*/  @!P2 HFMA2.BF16_V2 R152, -RZ.H0_H0, RZ.H0_H0, -R106.H0_H0 ;  /* 0x200000ffff98a231 */ /* 0x000fe2000034096a */
[----:B------:R-:W-:-:S02]  /*17400*/  ISETP.GE.U32.AND P0, PT, R191, R3, PT ;  /* 0x00000003bf00720c */ /* 0x000fc40003f06070 */
[----:B------:R-:W-:Y:S01]  /*17410*/  PRMT R197, R107, 0x5410, R106 ;  /* 0x000054106bc57816 */ /* 0x000fe2000000006a */
[----:B------:R-:W1:Y:S01]  /*17420*/  MUFU.EX2 R3, R193 ;  /* 0x000000c100037308 */ /* 0x000e620000000800 */
[----:B------:R-:W-:Y:S02]  /*17430*/  @!P1 PRMT R107, R153, 0x5410, RZ ;  /* 0x00005410996b9816 */ /* 0x000fe400000000ff */
[----:B------:R-:W-:Y:S01]  /*17440*/  ISETP.GE.U32.AND P1, PT, R191, R0, PT ;  /* 0x00000000bf00720c */ /* 0x000fe20003f26070 */
[----:B------:R-:W-:Y:S01]  /*17450*/  IMAD.MOV.U32 R0, RZ, RZ, R196 ;  /* 0x000000ffff007224 */ /* 0x000fe200078e00c4 */
[----:B------:R-:W-:Y:S01]  /*17460*/  @!P2 PRMT R106, R152, 0x5410, RZ ;  /* 0x00005410986aa816 */ /* 0x000fe200000000ff */
[----:B------:R-:W-:Y:S02]  /*17470*/  IMAD.MOV.U32 R9, RZ, RZ, R2 ;  /* 0x000000ffff097224 */ /* 0x000fe400078e0002 */
[----:B------:R-:W1:Y:S01]  /*17480*/  MUFU.EX2 R2, R195 ;  /* 0x000000c300027308 */ /* 0x000e620000000800 */
[----:B------:R-:W-:Y:S01]  /*17490*/  IMAD.MOV.U32 R152, RZ, RZ, R0 ;  /* 0x000000ffff987224 */ /* 0x000fe200078e0000 */
[----:B------:R-:W-:-:S02]  /*174a0*/  SHF.R.U32.HI R0, RZ, 0x8, R8 ;  /* 0x00000008ff007819 */ /* 0x000fc40000011608 */
[----:B------:R-:W-:Y:S02]  /*174b0*/  PRMT R104, R10, 0x7632, R104 ;  /* 0x000076320a687816 */ /* 0x000fe40000000068 */
[----:B------:R-:W-:Y:S02]  /*174c0*/  LOP3.LUT R0, R0, 0xffff, RZ, 0xc0, !PT ;  /* 0x0000ffff00007812 */ /* 0x000fe400078ec0ff */
[----:B------:R1:W-:Y:S01]  /*174d0*/  MUFU.EX2 R8, R223 ;  /* 0x000000df00087308 */ /* 0x0003e20000000800 */
[----:B------:R-:W-:Y:S01]  /*174e0*/  PRMT R105, R10, 0x7610, R105 ;  /* 0x000076100a697816 */ /* 0x000fe20000000069 */
[----:B------:R-:W-:Y:S01]  /*174f0*/  @!P4 HFMA2.BF16_V2 R154, -RZ.H0_H0, RZ.H0_H0, -R104.H0_H0 ;  /* 0x200000ffff9ac231 */ /* 0x000fe20000340968 */
[----:B------:R-:W-:Y:S01]  /*17500*/  ISETP.GE.U32.AND P2, PT, R191, R0, PT ;  /* 0x00000000bf00720c */ /* 0x000fe20003f46070 */
[----:B-1----:R-:W-:Y:S02]  /*17510*/  FADD.FTZ R0, R3, R11 ;  /* 0x0000000b03007221 */ /* 0x002fe40000010000 */
[----:B------:R-:W-:Y:S01]  /*17520*/  IMAD.MOV.U32 R11, RZ, RZ, R192 ;  /* 0x000000ffff0b7224 */ /* 0x000fe200078e00c0 */
[----:B------:R-:W-:-:S02]  /*17530*/  PRMT R192, R105, 0x5410, R104 ;  /* 0x0000541069c07816 */ /* 0x000fc40000000068 */
[----:B------:R-:W-:Y:S01]  /*17540*/  @!P4 PRMT R104, R154, 0x5410, RZ ;  /* 0x000054109a68c816 */ /* 0x000fe200000000ff */
[----:B------:R-:W-:Y:S01]  /*17550*/  IMAD.MOV.U32 R154, RZ, RZ, R13 ;  /* 0x000000ffff9a7224 */ /* 0x000fe200078e000d */
[----:B------:R-:W-:Y:S01]  /*17560*/  PRMT R223, R200, 0x7610, R223 ;  /* 0x00007610c8df7816 */ /* 0x000fe200000000df */
[----:B------:R-:W-:-:S03]  /*17570*/  FADD.FTZ R13, R2, R0 ;  /* 0x00000000020d7221 */ /* 0x000fc60000010000 */
[----:B------:R-:W-:Y:S01]  /*17580*/  PRMT R10, R223, 0x7610, R10 ;  /* 0x00007610df0a7816 */ /* 0x000fe2000000000a */
[----:B------:R-:W-:Y:S02]  /*17590*/  IMAD.MOV.U32 R223, RZ, RZ, R6 ;  /* 0x000000ffffdf7224 */ /* 0x000fe400078e0006 */
[----:B------:R-:W-:Y:S01]  /*175a0*/  MUFU.EX2 R6, R171 ;  /* 0x000000ab00067308 */ /* 0x000fe20000000800 */
[----:B------:R-:W-:Y:S01]  /*175b0*/  F2FP.BF16.PACK_AB R0, R2, R3 ;  /* 0x000000030200723e */ /* 0x000fe200000010ff */
[----:B------:R-:W-:Y:S01]  /*175c0*/  IMAD.MOV.U32 R2, RZ, RZ, R5 ;  /* 0x000000ffff027224 */ /* 0x000fe200078e0005 */
[----:B------:R-:W-:-:S05]  /*175d0*/  PRMT R103, R4, 0x7610, R103 ;  /* 0x0000761004677816 */ /* 0x000fca0000000067 */
[----:B------:R1:W1:Y:S01]  /*175e0*/  MUFU.EX2 R5, R176 ;  /* 0x000000b000057308 */ /* 0x0002620000000800 */
[----:B------:R-:W-:Y:S01]  /*175f0*/  PRMT R102, R4, 0x7632, R102 ;  /* 0x0000763204667816 */ /* 0x000fe20000000066 */
[----:B------:R-:W-:Y:S01]  /*17600*/  IMAD.MOV.U32 R3, RZ, RZ, R199 ;  /* 0x000000ffff037224 */ /* 0x000fe200078e00c7 */
[C---:B------:R-:W-:Y:S02]  /*17610*/  PRMT R101, R0.reuse, 0x7610, R101 ;  /* 0x0000761000657816 */ /* 0x040fe40000000065 */
[----:B------:R-:W-:-:S03]  /*17620*/  PRMT R100, R0, 0x7632, R100 ;  /* 0x0000763200647816 */ /* 0x000fc60000000064 */
[----:B------:R1:W-:Y:S02]  /*17630*/  MUFU.EX2 R4, R179 ;  /* 0x000000b300047308 */ /* 0x0003e40000000800 */
[----:B-1----:R-:W-:-:S06]  /*17640*/  IMAD.MOV.U32 R176, RZ, RZ, R3 ;  /* 0x000000ffffb07224 */ /* 0x002fcc00078e0003 */
[----:B------:R-:W1:Y:S01]  /*17650*/  MUFU.EX2 R3, R178 ;  /* 0x000000b200037308 */ /* 0x000e620000000800 */
[----:B------:R-:W-:Y:S01]  /*17660*/  IMAD.MOV.U32 R179, RZ, RZ, R164 ;  /* 0x000000ffffb37224 */ /* 0x000fe200078e00a4 */
[----:B------:R-:W-:Y:S02]  /*17670*/  PRMT R164, R103, 0x5410, R102 ;  /* 0x0000541067a47816 */ /* 0x000fe40000000066 */
[----:B------:R-:W-:Y:S02]  /*17680*/  F2FP.BF16.PACK_AB R33, R5, R6 ;  /* 0x000000060521723e */ /* 0x000fe400000010ff */
[----:B-1----:R-:W-:Y:S02]  /*17690*/  F2FP.BF16.PACK_AB R34, R3, R4 ;  /* 0x000000040322723e */ /* 0x002fe400000010ff */
[----:B---3--:R-:W1:Y:S01]  /*176a0*/  MUFU.EX2 R15, R15 ;  /* 0x0000000f000f7308 */ /* 0x008e620000000800 */
[----:B--2---:R-:W-:-:S05]  /*176b0*/  @!P3 HFMA2.BF16_V2 R169, -RZ.H0_H0, RZ.H0_H0, -R103.H0_H0 ;  /* 0x200000ffffa9b231 */ /* 0x004fca0000340967 */
[----:B------:R-:W-:Y:S01]  /*176c0*/  @!P3 PRMT R103, R169, 0x5410, RZ ;  /* 0x00005410a967b816 */ /* 0x000fe200000000ff */
[----:B------:R-:W-:Y:S02]  /*176d0*/  IMAD.MOV.U32 R169, RZ, RZ, R2 ;  /* 0x000000ffffa97224 */ /* 0x000fe400078e0002 */
[----:B------:R-:W-:Y:S02]  /*176e0*/  FADD.FTZ R2, R6, R21 ;  /* 0x0000001506027221 */ /* 0x000fe40000010000 */
[----:B-1----:R-:W-:-:S04]  /*176f0*/  FADD.FTZ R0, R15, R24 ;  /* 0x000000180f007221 */ /* 0x002fc80000010000 */
[----:B------:R-:W-:Y:S02]  /*17700*/  FADD.FTZ R0, R12, R0 ;  /* 0x000000000c007221 */ /* 0x000fe40000010000 */
[----:B------:R-:W-:Y:S02]  /*17710*/  FADD.FTZ R2, R5, R2 ;  /* 0x0000000205027221 */ /* 0x000fe40000010000 */
[----:B------:R-:W-:Y:S01]  /*17720*/  FADD.FTZ R0, R16, R0 ;  /* 0x0000000010007221 */ /* 0x000fe20000010000 */
[----:B------:R-:W1:Y:S01]  /*17730*/  MUFU.EX2 R5, R231 ;  /* 0x000000e700057308 */ /* 0x000e620000000800 */
[----:B------:R-:W-:Y:S01]  /*17740*/  FADD.FTZ R2, R4, R2 ;  /* 0x0000000204027221 */ /* 0x000fe20000010000 */
[----:B------:R-:W-:Y:S01]  /*17750*/  F2FP.BF16.PACK_AB R25, R12, R15 ;  /* 0x0000000f0c19723e */ /* 0x000fe200000010ff */
[----:B------:R-:W-:Y:S01]  /*17760*/  IMAD.MOV.U32 R15, RZ, RZ, R179 ;  /* 0x000000ffff0f7224 */ /* 0x000fe200078e00b3 */
[----:B----4-:R-:W-:-:S05]  /*17770*/  @!P2 HFMA2.BF16_V2 R168, -RZ.H0_H0, RZ.H0_H0, -R102.H0_H0 ;  /* 0x200000ffffa8a231 */ /* 0x010fca0000340966 */
[----:B------:R-:W-:Y:S01]  /*17780*/  @!P2 PRMT R102, R168, 0x5410, RZ ;  /* 0x00005410a866a816 */ /* 0x000fe200000000ff */
[----:B------:R-:W-:Y:S01]  /*17790*/  IMAD.MOV.U32 R168, RZ, RZ, R223 ;  /* 0x000000ffffa87224 */ /* 0x000fe200078e00df */
[----:B------:R-:W-:Y:S01]  /*177a0*/  PRMT R223, R101, 0x5410, R100 ;  /* 0x0000541065df7816 */ /* 0x000fe20000000064 */
[----:B------:R-:W-:-:S05]  /*177b0*/  @!P1 HFMA2.BF16_V2 R166, -RZ.H0_H0, RZ.H0_H0, -R101.H0_H0 ;  /* 0x200000ffffa69231 */ /* 0x000fca0000340965 */
[----:B------:R-:W-:Y:S01]  /*177c0*/  @!P1 PRMT R101, R166, 0x5410, RZ ;  /* 0x00005410a6659816 */ /* 0x000fe200000000ff */
[----:B------:R-:W-:Y:S02]  /*177d0*/  IMAD.MOV.U32 R166, RZ, RZ, R17 ;  /* 0x000000ffffa67224 */ /* 0x000fe400078e0011 */
[C---:B------:R-:W-:Y:S01]  /*177e0*/  FADD.FTZ R17, R14.reuse, R0 ;  /* 0x000000000e117221 */ /* 0x040fe20000010000 */
[----:B------:R-:W-:Y:S01]  /*177f0*/  IADD3 R0, R201, -0x1, RZ ;  /* 0xffffffffc9007810 */ /* 0x000fe20007ffe0ff */
[----:B------:R-:W-:Y:S01]  /*17800*/  IMAD.MOV.U32 R179, RZ, RZ, R176 ;  /* 0x000000ffffb37224 */ /* 0x000fe200078e00b0 */
[----:B------:R-:W-:Y:S02]  /*17810*/  F2FP.BF16.PACK_AB R24, R14, R16 ;  /* 0x000000100e18723e */ /* 0x000fe400000010ff */
[----:B------:R-:W-:Y:S01]  /*17820*/  LOP3.LUT R0, R217, R247, R0, 0x96, !PT ;  /* 0x000000f7d9007212 */ /* 0x000fe200078e9600 */
[----:B------:R-:W-:Y:S02]  /*17830*/  IMAD.MOV.U32 R16, RZ, RZ, R152 ;  /* 0x000000ffff107224 */ /* 0x000fe400078e0098 */
[----:B------:R-:W-:-:S02]  /*17840*/  FADD.FTZ R21, R3, R2 ;  /* 0x0000000203157221 */ /* 0x000fc40000010000 */
[----:B------:R-:W-:Y:S02]  /*17850*/  IMAD.MOV.U32 R152, RZ, RZ, R205 ;  /* 0x000000ffff987224 */ /* 0x000fe400078e00cd */
[----:B------:R-:W-:Y:S02]  /*17860*/  IMAD.MOV.U32 R176, RZ, RZ, R204 ;  /* 0x000000ffffb07224 */ /* 0x000fe400078e00cc */
[----:B------:R-:W-:Y:S02]  /*17870*/  FADD.FTZ R2, R8, R7 ;  /* 0x0000000708027221 */ /* 0x000fe40000010000 */
[----:B------:R-:W-:Y:S01]  /*17880*/  IMAD.WIDE.U32 R204, R0, -0x326172a9, RZ ;  /* 0xcd9e8d5700cc7825 */ /* 0x000fe200078e00ff */
[----:B------:R-:W-:-:S03]  /*17890*/  PRMT R14, R10, 0x7610, R14 ;  /* 0x000076100a0e7816 */ /* 0x000fc6000000000e */
[----:B-1----:R-:W-:Y:S01]  /*178a0*/  FADD.FTZ R10, R5, R2 ;  /* 0x00000002050a7221 */ /* 0x002fe20000010000 */
[----:B------:R-:W-:-:S05]  /*178b0*/  LOP3.LUT R2, R205, R240, R46, 0x96, !PT ;  /* 0x000000f0cd027212 */ /* 0x000fca00078e962e */
[----:B------:R-:W-:-:S05]  /*178c0*/  IMAD.WIDE.U32 R2, R2, -0x2daee0ad, RZ ;  /* 0xd2511f5302027825 */ /* 0x000fca00078e00ff */
[----:B------:R-:W-:Y:S02]  /*178d0*/  LOP3.LUT R0, R3, R241, R236, 0x96, !PT ;  /* 0x000000f103007212 */ /* 0x000fe400078e96ec */
[----:B------:R-:W-:Y:S02]  /*178e0*/  LOP3.LUT R3, R133, R239, R204, 0x96, !PT ;  /* 0x000000ef85037212 */ /* 0x000fe400078e96cc */
[----:B------:R-:W-:-:S03]  /*178f0*/  F2FP.BF16.PACK_AB R12, R5, R8 ;  /* 0x00000008050c723e */ /* 0x000fc600000010ff */
[----:B------:R-:W-:Y:S01]  /*17900*/  IMAD.WIDE.U32 R4, R3, -0x2daee0ad, RZ ;  /* 0xd2511f5303047825 */ /* 0x000fe200078e00ff */
[----:B------:R-:W-:-:S05]  /*17910*/  @!P0 HFMA2.BF16_V2 R165, -RZ.H0_H0, RZ.H0_H0, -R100.H0_H0 ;  /* 0x200000ffffa58231 */ /* 0x000fca0000340964 */
[----:B------:R-:W-:Y:S01]  /*17920*/  @!P0 PRMT R100, R165, 0x5410, RZ ;  /* 0x00005410a5648816 */ /* 0x000fe200000000ff */
[----:B------:R-:W-:Y:S02]  /*17930*/  IMAD.MOV.U32 R165, RZ, RZ, R166 ;  /* 0x000000ffffa57224 */ /* 0x000fe400078e00a6 */
[----:B------:R-:W-:Y:S02]  /*17940*/  IMAD.MOV.U32 R166, RZ, RZ, R168 ;  /* 0x000000ffffa67224 */ /* 0x000fe400078e00a8 */
[----:B------:R-:W-:Y:S02]  /*17950*/  IMAD.MOV.U32 R168, RZ, RZ, R9 ;  /* 0x000000ffffa87224 */ /* 0x000fe400078e0009 */
        /* <DEDUP_REMOVED lines=10> */
[----:B------:R-:W-:-:S04]  /*17a00*/  IMAD.WIDE.U32 R2, R2, -0x326172a9, RZ ;  /* 0xcd9e8d5702027825 */ /* 0x000fc800078e00ff */
[----:B------:R-:W-:Y:S01]  /*17a10*/  IMAD.MOV.U32 R193, RZ, RZ, R174 ;  /* 0x000000ffffc17224 */ /* 0x000fe200078e00ae */
[----:B------:R-:W-:Y:S01]  /*17a20*/  LOP3.LUT R0, R3, R177, R4, 0x96, !PT ;  /* 0x000000b103007212 */ /* 0x000fe200078e9604 */
[----:B------:R-:W4:Y:S01]  /*17a30*/  LDL.LU R174, [R1+0x3f0] ;  /* 0x0003f00001ae7983 */ /* 0x000f220000300800 */
[----:B------:R-:W-:-:S03]  /*17a40*/  IMAD.MOV.U32 R153, RZ, RZ, R175 ;  /* 0x000000ffff997224 */ /* 0x000fc600078e00af */
[----:B------:R-:W3:Y:S01]  /*17a50*/  LDL.LU R175, [R1+0x3ec] ;  /* 0x0003ec0001af7983 */ /* 0x000ee20000300800 */
[----:B------:R-:W-:-:S03]  /*17a60*/  LOP3.LUT R4, R0, 0xff, RZ, 0xc0, !PT ;  /* 0x000000ff00047812 */ /* 0x000fc600078ec0ff */
[----:B------:R1:W4:Y:S01]  /*17a70*/  LDL.LU R196, [R1+0x3e8] ;  /* 0x0003e80001c47983 */ /* 0x0003220000300800 */
[----:B------:R-:W-:Y:S02]  /*17a80*/  ISETP.GE.U32.AND P4, PT, R191, R4, PT ;  /* 0x00000004bf00720c */ /* 0x000fe40003f86070 */
[----:B------:R-:W-:Y:S01]  /*17a90*/  LOP3.LUT R4, R0, 0xffff, RZ, 0xc0, !PT ;  /* 0x0000ffff00047812 */ /* 0x000fe200078ec0ff */
[----:B------:R-:W-:Y:S01]  /*17aa0*/  IMAD.MOV.U32 R9, RZ, RZ, R11 ;  /* 0x000000ffff097224 */ /* 0x000fe200078e000b */
[----:B------:R-:W-:Y:S01]  /*17ab0*/  @!P5 HFMA2.BF16_V2 R163, -RZ.H0_H0, RZ.H0_H0, -R105.H0_H0 ;  /* 0x200000ffffa3d231 */ /* 0x000fe20000340969 */
[----:B------:R1:W4:Y:S01]  /*17ac0*/  LDL.LU R200, [R1+0x3e4] ;  /* 0x0003e40001c87983 */ /* 0x0003220000300800 */
[----:B------:R-:W-:Y:S02]  /*17ad0*/  SHF.R.U32.HI R4, RZ, 0x8, R4 ;  /* 0x00000008ff047819 */ /* 0x000fe40000011604 */
[----:B------:R-:W-:Y:S01]  /*17ae0*/  LOP3.LUT R11, R5, R245, R6, 0x96, !PT ;  /* 0x000000f5050b7212 */ /* 0x000fe200078e9606 */
[----:B------:R-:W-:Y:S01]  /*17af0*/  IMAD.MOV.U32 R5, RZ, RZ, R9 ;  /* 0x000000ffff057224 */ /* 0x000fe200078e0009 */
[----:B------:R-:W-:Y:S01]  /*17b00*/  LOP3.LUT R4, R4, 0xffff, RZ, 0xc0, !PT ;  /* 0x0000ffff04047812 */ /* 0x000fe200078ec0ff */
[----:B------:R1:W4:Y:S01]  /*17b10*/  LDL.LU R199, [R1+0x3e0] ;  /* 0x0003e00001c77983 */ /* 0x0003220000300800 */
[----:B------:R-:W-:-:S02]  /*17b20*/  @!P5 PRMT R105, R163, 0x5410, RZ ;  /* 0x00005410a369d816 */ /* 0x000fc400000000ff */
[----:B------:R-:W-:Y:S01]  /*17b30*/  ISETP.GE.U32.AND P5, PT, R191, R4, PT ;  /* 0x00000004bf00720c */ /* 0x000fe20003fa6070 */
[----:B------:R-:W-:Y:S01]  /*17b40*/  IMAD.MOV.U32 R4, RZ, RZ, R5 ;  /* 0x000000ffff047224 */ /* 0x000fe200078e0005 */
[----:B------:R-:W-:Y:S01]  /*17b50*/  PRMT R7, R14, 0x7610, R7 ;  /* 0x000076100e077816 */ /* 0x000fe20000000007 */
[----:B------:R1:W-:Y:S01]  /*17b60*/  MUFU.EX2 R9, R16 ;  /* 0x0000001000097308 */ /* 0x0003e20000000800 */
[----:B------:R-:W-:Y:S01]  /*17b70*/  IMAD.MOV.U32 R14, RZ, RZ, R156 ;  /* 0x000000ffff0e7224 */ /* 0x000fe200078e009c */
[----:B------:R4:W4:Y:S01]  /*17b80*/  LDL.LU R201, [R1+0x3dc] ;  /* 0x0003dc0001c97983 */ /* 0x0009220000300800 */
[----:B------:R-:W-:-:S05]  /*17b90*/  IMAD.MOV.U32 R156, RZ, RZ, R228 ;  /* 0x000000ffff9c7224 */ /* 0x000fca00078e00e4 */
[----:B------:R1:W-:Y:S02]  /*17ba0*/  MUFU.EX2 R5, R219 ;  /* 0x000000db00057308 */ /* 0x0003e40000000800 */
[----:B-1----:R-:W-:Y:S02]  /*17bb0*/  IMAD.MOV.U32 R16, RZ, RZ, R229 ;  /* 0x000000ffff107224 */ /* 0x002fe400078e00e5 */
[----:B------:R-:W4:Y:S01]  /*17bc0*/  LDL.64 R228, [R1+0x148] ;  /* 0x0001480001e47983 */ /* 0x000f220000100a00 */
[----:B------:R-:W-:Y:S01]  /*17bd0*/  IMAD.MOV.U32 R219, RZ, RZ, R4 ;  /* 0x000000ffffdb7224 */ /* 0x000fe200078e0004 */
[----:B------:R-:W-:-:S04]  /*17be0*/  SHF.R.U32.HI R4, RZ, 0x10, R0 ;  /* 0x00000010ff047819 */ /* 0x000fc80000011600 */
[----:B------:R-:W-:-:S04]  /*17bf0*/  LOP3.LUT R4, R4, 0xff, RZ, 0xc0, !PT ;  /* 0x000000ff04047812 */ /* 0x000fc800078ec0ff */
[----:B------:R-:W-:Y:S02]  /*17c00*/  ISETP.GE.U32.AND P0, PT, R191, R4, PT ;  /* 0x00000004bf00720c */ /* 0x000fe40003f06070 */
[----:B------:R1:W-:Y:S02]  /*17c10*/  MUFU.EX2 R4, R203 ;  /* 0x000000cb00047308 */ /* 0x0003e40000000800 */
[----:B-1----:R1:W4:Y:S01]  /*17c20*/  LDL.LU R203, [R1+0x3d8] ;  /* 0x0003d80001cb7983 */ /* 0x0023220000300800 */
[----:B------:R-:W-:-:S04]  /*17c30*/  SHF.R.U32.HI R0, RZ, 0x18, R0 ;  /* 0x00000018ff007819 */ /* 0x000fc80000011600 */
[----:B------:R-:W-:Y:S02]  /*17c40*/  ISETP.GE.U32.AND P3, PT, R191, R0, PT ;  /* 0x00000000bf00720c */ /* 0x000fe40003f66070 */
[C---:B------:R-:W-:Y:S02]  /*17c50*/  LOP3.LUT R0, R2.reuse, 0xff, RZ, 0xc0, !PT ;  /* 0x000000ff02007812 */ /* 0x040fe400078ec0ff */
[----:B------:R-:W-:Y:S02]  /*17c60*/  PRMT R231, R7, 0x7610, R231 ;  /* 0x0000761007e77816 */ /* 0x000fe400000000e7 */
[----:B------:R-:W-:Y:S02]  /*17c70*/  ISETP.GE.U32.AND P2, PT, R191, R0, PT ;  /* 0x00000000bf00720c */ /* 0x000fe40003f46070 */
[----:B------:R-:W-:Y:S02]  /*17c80*/  LOP3.LUT R7, R2, 0xffff, RZ, 0xc0, !PT ;  /* 0x0000ffff02077812 */ /* 0x000fe400078ec0ff */
[----:B------:R-:W-:-:S02]  /*17c90*/  SHF.R.U32.HI R0, RZ, 0x18, R2 ;  /* 0x00000018ff007819 */ /* 0x000fc40000011602 */
[----:B------:R-:W-:Y:S01]  /*17ca0*/  SHF.R.U32.HI R3, RZ, 0x10, R2 ;  /* 0x00000010ff037819 */ /* 0x000fe20000011602 */
[----:B------:R-:W-:Y:S02]  /*17cb0*/  IMAD.MOV.U32 R2, RZ, RZ, R202 ;  /* 0x000000ffff027224 */ /* 0x000fe400078e00ca */
[----:B------:R1:W4:Y:S01]  /*17cc0*/  LDL.LU R202, [R1+0x3d4] ;  /* 0x0003d40001ca7983 */ /* 0x0003220000300800 */
[----:B------:R-:W1:Y:S01]  /*17cd0*/  MUFU.EX2 R6, R220 ;  /* 0x000000dc00067308 */ /* 0x000e620000000800 */
[----:B------:R-:W-:Y:S02]  /*17ce0*/  ISETP.GE.U32.AND P1, PT, R191, R0, PT ;  /* 0x00000000bf00720c */ /* 0x000fe40003f26070 */
[C---:B------:R-:W-:Y:S02]  /*17cf0*/  PRMT R97, R12.reuse, 0x7610, R97 ;  /* 0x000076100c617816 */ /* 0x040fe40000000061 */
[----:B------:R-:W-:-:S03]  /*17d00*/  PRMT R96, R12, 0x7632, R96 ;  /* 0x000076320c607816 */ /* 0x000fc60000000060 */
[----:B------:R-:W-:Y:S01]  /*17d10*/  @!P4 HFMA2.BF16_V2 R181, -RZ.H0_H0, RZ.H0_H0, -R97.H0_H0 ;  /* 0x200000ffffb5c231 */ /* 0x000fe20000340961 */
[----:B------:R-:W1:Y:S02]  /*17d20*/  MUFU.EX2 R14, R14 ;  /* 0x0000000e000e7308 */ /* 0x000e640000000800 */
[----:B-1----:R-:W-:Y:S02]  /*17d30*/  FADD.FTZ R0, R6, R13 ;  /* 0x0000000d06007221 */ /* 0x002fe40000010000 */
[----:B------:R-:W-:Y:S02]  /*17d40*/  IMAD.MOV.U32 R13, RZ, RZ, R2 ;  /* 0x000000ffff0d7224 */ /* 0x000fe400078e0002 */
[----:B------:R-:W-:Y:S02]  /*17d50*/  FADD.FTZ R2, R9, R10 ;  /* 0x0000000a09027221 */ /* 0x000fe40000010000 */
[C---:B------:R-:W-:Y:S01]  /*17d60*/  FADD.FTZ R10, R5.reuse, R0 ;  /* 0x00000000050a7221 */ /* 0x040fe20000010000 */
[----:B------:R-:W-:Y:S01]  /*17d70*/  F2FP.BF16.PACK_AB R5, R5, R6 ;  /* 0x000000060505723e */ /* 0x000fe200000010ff */
[C---:B------:R-:W-:Y:S01]  /*17d80*/  FADD.FTZ R6, R4.reuse, R2 ;  /* 0x0000000204067221 */ /* 0x040fe20000010000 */
[----:B------:R-:W-:Y:S01]  /*17d90*/  LOP3.LUT R0, R3, 0xff, RZ, 0xc0, !PT ;  /* 0x000000ff03007812 */ /* 0x000fe200078ec0ff */
[----:B------:R-:W-:Y:S01]  /*17da0*/  IMAD.WIDE.U32 R2, R11, -0x2daee0ad, RZ ;  /* 0xd2511f530b027825 */ /* 0x000fe200078e00ff */
[----:B------:R-:W-:-:S02]  /*17db0*/  F2FP.BF16.PACK_AB R9, R4, R9 ;  /* 0x000000090409723e */ /* 0x000fc400000010ff */
[----:B------:R-:W-:Y:S02]  /*17dc0*/  PRMT R4, R231, 0x7610, R4 ;  /* 0x00007610e7047816 */ /* 0x000fe40000000004 */
[----:B------:R-:W-:Y:S01]  /*17dd0*/  PRMT R231, R97, 0x5410, R96 ;  /* 0x0000541061e77816 */ /* 0x000fe20000000060 */
[----:B------:R-:W1:Y:S01]  /*17de0*/  MUFU.EX2 R13, R13 ;  /* 0x0000000d000d7308 */ /* 0x000e620000000800 */
[----:B------:R-:W-:Y:S02]  /*17df0*/  @!P4 PRMT R97, R181, 0x5410, RZ ;  /* 0x00005410b561c816 */ /* 0x000fe400000000ff */
[----:B------:R-:W-:Y:S02]  /*17e00*/  ISETP.GE.U32.AND P4, PT, R191, R0, PT ;  /* 0x00000000bf00720c */ /* 0x000fe40003f86070 */
[----:B------:R-:W-:Y:S02]  /*17e10*/  LOP3.LUT R0, R3, R173, R8, 0x96, !PT ;  /* 0x000000ad03007212 */ /* 0x000fe400078e9608 */
[----:B------:R-:W-:-:S02]  /*17e20*/  PRMT R220, R4, 0x7610, R220 ;  /* 0x0000761004dc7816 */ /* 0x000fc400000000dc */
[C---:B------:R-:W-:Y:S02]  /*17e30*/  LOP3.LUT R11, R2.reuse, 0xffff, RZ, 0xc0, !PT ;  /* 0x0000ffff020b7812 */ /* 0x040fe400078ec0ff */
[----:B------:R-:W-:Y:S02]  /*17e40*/  LOP3.LUT R4, R2, 0xff, RZ, 0xc0, !PT ;  /* 0x000000ff02047812 */ /* 0x000fe400078ec0ff */
[--C-:B------:R-:W-:Y:S02]  /*17e50*/  SHF.R.U32.HI R8, RZ, 0x10, R2.reuse ;  /* 0x00000010ff087819 */ /* 0x100fe40000011602 */
[----:B------:R-:W-:Y:S02]  /*17e60*/  SHF.R.U32.HI R3, RZ, 0x18, R2 ;  /* 0x00000018ff037819 */ /* 0x000fe40000011602 */
[----:B------:R-:W-:Y:S01]  /*17e70*/  SHF.R.U32.HI R2, RZ, 0x8, R7 ;  /* 0x00000008ff027819 */ /* 0x000fe20000011607 */
[----:B------:R-:W-:Y:S01]  /*17e80*/  @!P5 HFMA2.BF16_V2 R182, -RZ.H0_H0, RZ.H0_H0, -R96.H0_H0 ;  /* 0x200000ffffb6d231 */ /* 0x000fe20000340960 */
[----:B------:R-:W-:-:S02]  /*17e90*/  PRMT R95, R5, 0x7632, R95 ;  /* 0x00007632055f7816 */ /* 0x000fc4000000005f */
[----:B------:R-:W-:Y:S02]  /*17ea0*/  LOP3.LUT R2, R2, 0xffff, RZ, 0xc0, !PT ;  /* 0x0000ffff02027812 */ /* 0x000fe400078ec0ff */
[----:B------:R-:W-:Y:S01]  /*17eb0*/  PRMT R94, R5, 0x7610, R94 ;  /* 0x00007610055e7816 */ /* 0x000fe2000000005e */
[----:B------:R-:W-:Y:S01]  /*17ec0*/  @!P3 HFMA2.BF16_V2 R183, -RZ.H0_H0, RZ.H0_H0, -R95.H0_H0 ;  /* 0x200000ffffb7b231 */ /* 0x000fe2000034095f */
[----:B------:R-:W-:Y:S01]  /*17ed0*/  @!P5 PRMT R96, R182, 0x5410, RZ ;  /* 0x00005410b660d816 */ /* 0x000fe200000000ff */
[----:B------:R1:W-:Y:S01]  /*17ee0*/  MUFU.EX2 R5, R230 ;  /* 0x000000e600057308 */ /* 0x0003e20000000800 */
[----:B------:R-:W-:Y:S01]  /*17ef0*/  ISETP.GE.U32.AND P5, PT, R191, R2, PT ;  /* 0x00000002bf00720c */ /* 0x000fe20003fa6070 */
[----:B------:R-:W-:Y:S01]  /*17f00*/  FADD.FTZ R2, R14, R6 ;  /* 0x000000060e027221 */ /* 0x000fe20000010000 */
[----:B------:R-:W-:Y:S02]  /*17f10*/  PRMT R182, R220, 0x7610, R182 ;  /* 0x00007610dcb67816 */ /* 0x000fe400000000b6 */
[----:B------:R-:W-:-:S02]  /*17f20*/  PRMT R220, R94, 0x5410, R95 ;  /* 0x000054105edc7816 */ /* 0x000fc4000000005f */
[----:B------:R-:W-:Y:S02]  /*17f30*/  @!P3 PRMT R95, R183, 0x5410, RZ ;  /* 0x00005410b75fb816 */ /* 0x000fe400000000ff */
[----:B------:R-:W-:Y:S01]  /*17f40*/  ISETP.GE.U32.AND P3, PT, R191, R4, PT ;  /* 0x00000004bf00720c */ /* 0x000fe20003f66070 */
[----:B-1----:R-:W-:Y:S01]  /*17f50*/  FADD.FTZ R4, R13, R2 ;  /* 0x000000020d047221 */ /* 0x002fe20000010000 */
[----:B------:R-:W-:Y:S01]  /*17f60*/  LOP3.LUT R2, R0, 0xffff, RZ, 0xc0, !PT ;  /* 0x0000ffff00027812 */ /* 0x000fe200078ec0ff */
[----:B------:R-:W-:Y:S02]  /*17f70*/  IMAD.MOV.U32 R230, RZ, RZ, R176 ;  /* 0x000000ffffe67224 */ /* 0x000fe400078e00b0 */
[----:B------:R-:W1:Y:S01]  /*17f80*/  MUFU.EX2 R176, R234 ;  /* 0x000000ea00b07308 */ /* 0x000e620000000800 */
[C---:B------:R-:W-:Y:S02]  /*17f90*/  PRMT R93, R9.reuse, 0x7610, R93 ;  /* 0x00007610095d7816 */ /* 0x040fe4000000005d */
[----:B------:R-:W-:Y:S01]  /*17fa0*/  SHF.R.U32.HI R2, RZ, 0x8, R2 ;  /* 0x00000008ff027819 */ /* 0x000fe20000011602 */
[----:B------:R-:W-:Y:S01]  /*17fb0*/  IMAD.MOV.U32 R181, RZ, RZ, R15 ;  /* 0x000000ffffb57224 */ /* 0x000fe200078e000f */
[----:B------:R-:W-:-:S02]  /*17fc0*/  PRMT R92, R9, 0x7632, R92 ;  /* 0x00007632095c7816 */ /* 0x000fc4000000005c */
[----:B------:R-:W-:Y:S01]  /*17fd0*/  LOP3.LUT R2, R2, 0xffff, RZ, 0xc0, !PT ;  /* 0x0000ffff02027812 */ /* 0x000fe200078ec0ff */
[----:B------:R-:W-:Y:S01]  /*17fe0*/  @!P0 HFMA2.BF16_V2 R184, -RZ.H0_H0, RZ.H0_H0, -R94.H0_H0 ;  /* 0x200000ffffb88231 */ /* 0x000fe2000034095e */
[----:B------:R1:W-:Y:S04]  /*17ff0*/  MUFU.EX2 R9, R208 ;  /* 0x000000d000097308 */ /* 0x0003e80000000800 */
[----:B------:R-:W-:Y:S02]  /*18000*/  @!P0 PRMT R94, R184, 0x5410, RZ ;  /* 0x00005410b85e8816 */ /* 0x000fe400000000ff */
[----:B------:R-:W-:Y:S02]  /*18010*/  ISETP.GE.U32.AND P0, PT, R191, R3, PT ;  /* 0x00000003bf00720c */ /* 0x000fe40003f06070 */
[----:B------:R-:W-:Y:S01]  /*18020*/  F2FP.BF16.PACK_AB R3, R13, R14 ;  /* 0x0000000e0d03723e */ /* 0x000fe200000010ff */
[----:B------:R1:W1:Y:S02]  /*18030*/  MUFU.EX2 R6, R230 ;  /* 0x000000e600067308 */ /* 0x0002640000000800 */
[----:B-1----:R1:W2:Y:S01]  /*18040*/  LDL.LU R208, [R1+0x3d0] ;  /* 0x0003d00001d07983 */ /* 0x0022a20000300800 */
[----:B------:R-:W-:-:S02]  /*18050*/  PRMT R89, R3, 0x7610, R89 ;  /* 0x0000761003597816 */ /* 0x000fc40000000059 */
[----:B------:R-:W-:-:S03]  /*18060*/  PRMT R88, R3, 0x7632, R88 ;  /* 0x0000763203587816 */ /* 0x000fc60000000058 */
[----:B------:R1:W-:Y:S01]  /*18070*/  MUFU.EX2 R13, R207 ;  /* 0x000000cf000d7308 */ /* 0x0003e20000000800 */
[----:B------:R-:W-:Y:S02]  /*18080*/  PRMT R7, R182, 0x7610, R7 ;  /* 0x00007610b6077816 */ /* 0x000fe40000000007 */
[----:B------:R-:W-:-:S05]  /*18090*/  PRMT R230, R89, 0x5410, R88 ;  /* 0x0000541059e67816 */ /* 0x000fca0000000058 */
[----:B------:R-:W-:Y:S01]  /*180a0*/  MUFU.EX2 R182, R209 ;  /* 0x000000d100b67308 */ /* 0x000fe20000000800 */
[----:B-1----:R1:W2:Y:S07]  /*180b0*/  LDL.LU R207, [R1+0x3cc] ;  /* 0x0003cc0001cf7983 */ /* 0x0022ae0000300800 */
[----:B------:R-:W-:Y:S01]  /*180c0*/  MUFU.EX2 R16, R16 ;  /* 0x0000001000107308 */ /* 0x000fe20000000800 */
[----:B---3--:R-:W-:Y:S01]  /*180d0*/  LOP3.LUT R15, R175, R239, R188, 0x96, !PT ;  /* 0x000000efaf0f7212 */ /* 0x008fe200078e96bc */
[----:B------:R-:W-:Y:S01]  /*180e0*/  IMAD.MOV.U32 R188, RZ, RZ, R219 ;  /* 0x000000ffffbc7224 */ /* 0x000fe200078e00db */
[----:B----4-:R-:W-:Y:S01]  /*180f0*/  @!P2 HFMA2.BF16_V2 R196, -RZ.H0_H0, RZ.H0_H0, -R93.H0_H0 ;  /* 0x200000ffffc4a231 */ /* 0x010fe2000034095d */
[----:B------:R-:W-:-:S04]  /*18100*/  PRMT R219, R93, 0x5410, R92 ;  /* 0x000054105ddb7816 */ /* 0x000fc8000000005c */
[----:B------:R-:W-:Y:S02]  /*18110*/  @!P2 PRMT R93, R196, 0x5410, RZ ;  /* 0x00005410c45da816 */ /* 0x000fe400000000ff */
[----:B------:R-:W-:Y:S02]  /*18120*/  ISETP.GE.U32.AND P2, PT, R191, R2, PT ;  /* 0x00000002bf00720c */ /* 0x000fe40003f46070 */
[----:B------:R-:W-:Y:S01]  /*18130*/  F2FP.BF16.PACK_AB R2, R176, R5 ;  /* 0x00000005b002723e */ /* 0x000fe200000010ff */
[----:B------:R-:W-:-:S03]  /*18140*/  @!P5 HFMA2.BF16_V2 R200, -RZ.H0_H0, RZ.H0_H0, -R92.H0_H0 ;  /* 0x200000ffffc8d231 */ /* 0x000fc6000034095c */
[C---:B------:R-:W-:Y:S02]  /*18150*/  PRMT R91, R2.reuse, 0x7632, R91 ;  /* 0x00007632025b7816 */ /* 0x040fe4000000005b */
[----:B------:R-:W-:-:S03]  /*18160*/  PRMT R90, R2, 0x7610, R90 ;  /* 0x00007610025a7816 */ /* 0x000fc6000000005a */
[----:B------:R-:W-:Y:S01]  /*18170*/  @!P1 HFMA2.BF16_V2 R199, -RZ.H0_H0, RZ.H0_H0, -R91.H0_H0 ;  /* 0x200000ffffc79231 */ /* 0x000fe2000034095b */
[----:B------:R-:W-:Y:S02]  /*18180*/  LOP3.LUT R2, R0, 0xff, RZ, 0xc0, !PT ;  /* 0x000000ff00027812 */ /* 0x000fe400078ec0ff */
[----:B------:R-:W-:Y:S02]  /*18190*/  @!P5 PRMT R92, R200, 0x5410, RZ ;  /* 0x00005410c85cd816 */ /* 0x000fe400000000ff */
[----:B------:R-:W-:Y:S02]  /*181a0*/  PRMT R200, R90, 0x5410, R91 ;  /* 0x000054105ac87816 */ /* 0x000fe4000000005b */
[----:B------:R-:W-:Y:S02]  /*181b0*/  @!P1 PRMT R91, R199, 0x5410, RZ ;  /* 0x00005410c75b9816 */ /* 0x000fe400000000ff */
[----:B------:R-:W-:Y:S02]  /*181c0*/  ISETP.GE.U32.AND P1, PT, R191, R2, PT ;  /* 0x00000002bf00720c */ /* 0x000fe40003f26070 */
[----:B------:R-:W-:-:S02]  /*181d0*/  SHF.R.U32.HI R2, RZ, 0x18, R0 ;  /* 0x00000018ff027819 */ /* 0x000fc40000011600 */
[----:B------:R-:W-:Y:S02]  /*181e0*/  SHF.R.U32.HI R0, RZ, 0x10, R0 ;  /* 0x00000010ff007819 */ /* 0x000fe40000011600 */
[----:B------:R-:W-:Y:S01]  /*181f0*/  LOP3.LUT R12, R189, R240, R228, 0x96, !PT ;  /* 0x000000f0bd0c7212 */ /* 0x000fe200078e96e4 */
[----:B------:R-:W-:Y:S02]  /*18200*/  IMAD.MOV.U32 R189, RZ, RZ, R181 ;  /* 0x000000ffffbd7224 */ /* 0x000fe400078e00b5 */
[----:B------:R-:W-:Y:S02]  /*18210*/  IMAD.MOV.U32 R181, RZ, RZ, R168 ;  /* 0x000000ffffb57224 */ /* 0x000fe400078e00a8 */
[----:B------:R-:W-:Y:S02]  /*18220*/  IMAD.MOV.U32 R168, RZ, RZ, R32 ;  /* 0x000000ffffa87224 */ /* 0x000fe400078e0020 */
[----:B------:R-:W-:Y:S02]  /*18230*/  FADD.FTZ R32, R5, R10 ;  /* 0x0000000a05207221 */ /* 0x000fe40000010000 */
[----:B------:R3:W4:Y:S01]  /*18240*/  MUFU.EX2 R5, R181 ;  /* 0x000000b500057308 */ /* 0x0007220000000800 */
[----:B------:R-:W-:-:S04]  /*18250*/  LOP3.LUT R0, R0, 0xff, RZ, 0xc0, !PT ;  /* 0x000000ff00007812 */ /* 0x000fc800078ec0ff */
[----:B------:R-:W-:Y:S02]  /*18260*/  ISETP.GE.U32.AND P5, PT, R191, R0, PT ;  /* 0x00000000bf00720c */ /* 0x000fe40003fa6070 */
[----:B------:R-:W-:Y:S01]  /*18270*/  LOP3.LUT R0, R8, 0xff, RZ, 0xc0, !PT ;  /* 0x000000ff08007812 */ /* 0x000fe200078ec0ff */
[----:B------:R-:W-:Y:S01]  /*18280*/  @!P4 HFMA2.BF16_V2 R201, -RZ.H0_H0, RZ.H0_H0, -R90.H0_H0 ;  /* 0x200000ffffc9c231 */ /* 0x000fe2000034095a */
[----:B------:R-:W-:Y:S01]  /*18290*/  PRMT R199, R7, 0x7610, R199 ;  /* 0x0000761007c77816 */ /* 0x000fe200000000c7 */
[----:B---3--:R-:W-:Y:S02]  /*182a0*/  IMAD.MOV.U32 R181, RZ, RZ, R168 ;  /* 0x000000ffffb57224 */ /* 0x008fe400078e00a8 */
[----:B------:R3:W1:Y:S01]  /*182b0*/  MUFU.EX2 R168, R210 ;  /* 0x000000d200a87308 */ /* 0x0006620000000800 */
[----:B------:R-:W-:-:S05]  /*182c0*/  @!P1 HFMA2.BF16_V2 R203, -RZ.H0_H0, RZ.H0_H0, -R89.H0_H0 ;  /* 0x200000ffffcb9231 */ /* 0x000fca0000340959 */
[----:B------:R-:W-:Y:S02]  /*182d0*/  @!P1 PRMT R89, R203, 0x5410, RZ ;  /* 0x00005410cb599816 */ /* 0x000fe400000000ff */
[----:B------:R-:W-:Y:S01]  /*182e0*/  ISETP.GE.U32.AND P1, PT, R191, R0, PT ;  /* 0x00000000bf00720c */ /* 0x000fe20003f26070 */
[----:B---3--:R3:W3:Y:S01]  /*182f0*/  LDL.LU R210, [R1+0x3c8] ;  /* 0x0003c80001d27983 */ /* 0x0086e20000300800 */
[----:B------:R-:W-:-:S03]  /*18300*/  FADD.FTZ R0, R6, R4 ;  /* 0x0000000406007221 */ /* 0x000fc60000010000 */
[----:B------:R1:W3:Y:S01]  /*18310*/  LDL.LU R209, [R1+0x3c4] ;  /* 0x0003c40001d17983 */ /* 0x0002e20000300800 */
[----:B------:R-:W-:Y:S01]  /*18320*/  IMAD.MOV.U32 R196, RZ, RZ, R181 ;  /* 0x000000ffffc47224 */ /* 0x000fe200078e00b5 */
[----:B------:R-:W-:Y:S01]  /*18330*/  @!P4 PRMT R90, R201, 0x5410, RZ ;  /* 0x00005410c95ac816 */ /* 0x000fe200000000ff */
[C---:B----4-:R-:W-:Y:S01]  /*18340*/  FADD.FTZ R181, R5.reuse, R0 ;  /* 0x0000000005b57221 */ /* 0x050fe20000010000 */
[----:B------:R-:W-:Y:S01]  /*18350*/  F2FP.BF16.PACK_AB R3, R5, R6 ;  /* 0x000000060503723e */ /* 0x000fe200000010ff */
[----:B------:R-:W-:Y:S01]  /*18360*/  IMAD.MOV.U32 R201, RZ, RZ, R154 ;  /* 0x000000ffffc97224 */ /* 0x000fe200078e009a */
[----:B------:R-:W-:Y:S01]  /*18370*/  PRMT R5, R199, 0x7610, R5 ;  /* 0x00007610c7057816 */ /* 0x000fe20000000005 */
[----:B------:R-:W-:Y:S02]  /*18380*/  IMAD.MOV.U32 R10, RZ, RZ, R188 ;  /* 0x000000ffff0a7224 */ /* 0x000fe400078e00bc */
[----:B------:R-:W-:Y:S01]  /*18390*/  IMAD.MOV.U32 R199, RZ, RZ, R189 ;  /* 0x000000ffffc77224 */ /* 0x000fe200078e00bd */
[----:B------:R4:W-:Y:S01]  /*183a0*/  MUFU.EX2 R188, R212 ;  /* 0x000000d400bc7308 */ /* 0x0009e20000000800 */
[----:B------:R-:W-:-:S02]  /*183b0*/  IMAD.MOV.U32 R154, RZ, RZ, R51 ;  /* 0x000000ffff9a7224 */ /* 0x000fc400078e0033 */
[----:B------:R-:W-:Y:S02]  /*183c0*/  IMAD.MOV.U32 R189, RZ, RZ, R193 ;  /* 0x000000ffffbd7224 */ /* 0x000fe400078e00c1 */
[----:B------:R-:W-:Y:S02]  /*183d0*/  IMAD.MOV.U32 R51, RZ, RZ, R159 ;  /* 0x000000ffff337224 */ /* 0x000fe400078e009f */
[----:B------:R-:W-:Y:S01]  /*183e0*/  IMAD.MOV.U32 R159, RZ, RZ, R43 ;  /* 0x000000ffff9f7224 */ /* 0x000fe200078e002b */
[----:B------:R1:W-:Y:S01]  /*183f0*/  MUFU.EX2 R193, R42 ;  /* 0x0000002a00c17308 */ /* 0x0003e20000000800 */
[----:B----4-:R4:W4:Y:S04]  /*18400*/  LDL.LU R212, [R1+0x3c0] ;  /* 0x0003c00001d47983 */ /* 0x0109280000300800 */
[----:B-1----:R-:W4:Y:S01]  /*18410*/  LDL.64 R42, [R1+0xc8] ;  /* 0x0000c800012a7983 */ /* 0x002f220000100a00 */
[----:B------:R-:W-:-:S02]  /*18420*/  ISETP.GE.U32.AND P4, PT, R191, R2, PT ;  /* 0x00000002bf00720c */ /* 0x000fc40003f86070 */
[----:B------:R-:W-:Y:S02]  /*18430*/  F2FP.BF16.PACK_AB R0, R182, R168 ;  /* 0x000000a8b600723e */ /* 0x000fe400000010ff */
[----:B------:R-:W-:Y:S01]  /*18440*/  SHF.R.U32.HI R2, RZ, 0x8, R11 ;  /* 0x00000008ff027819 */ /* 0x000fe2000001160b */
[----:B------:R-:W-:Y:S01]  /*18450*/  @!P2 HFMA2.BF16_V2 R202, -RZ.H0_H0, RZ.H0_H0, -R88.H0_H0 ;  /* 0x200000ffffcaa231 */ /* 0x000fe20000340958 */
[C---:B------:R-:W-:Y:S02]  /*18460*/  PRMT R87, R0.reuse, 0x7610, R87 ;  /* 0x0000761000577816 */ /* 0x040fe40000000057 */
[----:B------:R-:W-:Y:S02]  /*18470*/  PRMT R86, R0, 0x7632, R86 ;  /* 0x0000763200567816 */ /* 0x000fe40000000056 */
[----:B------:R-:W-:Y:S02]  /*18480*/  LOP3.LUT R0, R2, 0xffff, RZ, 0xc0, !PT ;  /* 0x0000ffff02007812 */ /* 0x000fe400078ec0ff */
[----:B------:R-:W-:-:S02]  /*18490*/  @!P2 PRMT R88, R202, 0x5410, RZ ;  /* 0x00005410ca58a816 */ /* 0x000fc400000000ff */
[----:B------:R-:W-:Y:S01]  /*184a0*/  ISETP.GE.U32.AND P2, PT, R191, R0, PT ;  /* 0x00000000bf00720c */ /* 0x000fe20003f46070 */
[----:B------:R-:W-:Y:S01]  /*184b0*/  FADD.FTZ R0, R16, R17 ;  /* 0x0000001110007221 */ /* 0x000fe20000010000 */
[C---:B------:R-:W-:Y:S01]  /*184c0*/  F2FP.BF16.PACK_AB R17, R9.reuse, R16 ;  /* 0x000000100911723e */ /* 0x040fe200000010ff */
[----:B------:R-:W-:Y:S02]  /*184d0*/  IMAD.MOV.U32 R8, RZ, RZ, R236 ;  /* 0x000000ffff087224 */ /* 0x000fe400078e00ec */
[----:B------:R-:W-:Y:S01]  /*184e0*/  FADD.FTZ R2, R9, R0 ;  /* 0x0000000009027221 */ /* 0x000fe20000010000 */
[----:B------:R1:W-:Y:S01]  /*184f0*/  MUFU.EX2 R6, R211 ;  /* 0x000000d300067308 */ /* 0x0003e20000000800 */
[----:B------:R-:W-:Y:S02]  /*18500*/  IMAD.MOV.U32 R9, RZ, RZ, R237 ;  /* 0x000000ffff097224 */ /* 0x000fe400078e00ed */
[----:B------:R-:W4:Y:S04]  /*18510*/  LDL.LU.64 R236, [R1+0x3b8] ;  /* 0x0003b80001ec7983 */ /* 0x000f280000300a00 */
[----:B-1----:R1:W4:Y:S01]  /*18520*/  LDL.LU R211, [R1+0x3b0] ;  /* 0x0003b00001d37983 */ /* 0x0023220000300800 */
[----:B------:R-:W1:Y:S01]  /*18530*/  MUFU.EX2 R7, R215 ;  /* 0x000000d700077308 */ /* 0x000e620000000800 */
[----:B------:R-:W-:-:S07]  /*18540*/  PRMT R202, R87, 0x5410, R86 ;  /* 0x0000541057ca7816 */ /* 0x000fce0000000056 */
[----:B------:R-:W2:Y:S01]  /*18550*/  MUFU.EX2 R4, R218 ;  /* 0x000000da00047308 */ /* 0x000ea20000000800 */
[C---:B------:R-:W-:Y:S02]  /*18560*/  PRMT R85, R3.reuse, 0x7610, R85 ;  /* 0x0000761003557816 */ /* 0x040fe40000000055 */
[----:B------:R-:W-:Y:S01]  /*18570*/  PRMT R84, R3, 0x7632, R84 ;  /* 0x0000763203547816 */ /* 0x000fe20000000054 */
[----:B-1----:R-:W-:Y:S01]  /*18580*/  FADD.FTZ R0, R7, R21 ;  /* 0x0000001507007221 */ /* 0x002fe20000010000 */
[----:B--2---:R-:W-:-:S05]  /*18590*/  @!P5 HFMA2.BF16_V2 R208, -RZ.H0_H0, RZ.H0_H0, -R87.H0_H0 ;  /* 0x200000ffffd0d231 */ /* 0x004fca0000340957 */
[----:B------:R-:W-:Y:S02]  /*185a0*/  @!P5 PRMT R87, R208, 0x5410, RZ ;  /* 0x00005410d057d816 */ /* 0x000fe400000000ff */
[----:B------:R-:W-:Y:S02]  /*185b0*/  PRMT R208, R5, 0x7610, R208 ;  /* 0x0000761005d07816 */ /* 0x000fe400000000d0 */
[----:B------:R-:W1:Y:S01]  /*185c0*/  MUFU.EX2 R5, R222 ;  /* 0x000000de00057308 */ /* 0x000e620000000800 */
[C---:B------:R-:W-:Y:S01]  /*185d0*/  FADD.FTZ R3, R4.reuse, R0 ;  /* 0x0000000004037221 */ /* 0x040fe20000010000 */
[----:B------:R-:W-:Y:S02]  /*185e0*/  F2FP.BF16.PACK_AB R0, R193, R188 ;  /* 0x000000bcc100723e */ /* 0x000fe400000010ff */
[----:B------:R-:W-:Y:S02]  /*185f0*/  F2FP.BF16.PACK_AB R29, R4, R7 ;  /* 0x00000007041d723e */ /* 0x000fe400000010ff */
[----:B------:R-:W-:-:S02]  /*18600*/  PRMT R83, R0, 0x7610, R83 ;  /* 0x0000761000537816 */ /* 0x000fc40000000053 */
[----:B------:R2:W2:Y:S01]  /*18610*/  MUFU.EX2 R4, R224 ;  /* 0x000000e000047308 */ /* 0x0004a20000000800 */
[----:B------:R-:W-:Y:S01]  /*18620*/  PRMT R82, R0, 0x7632, R82 ;  /* 0x0000763200527816 */ /* 0x000fe20000000052 */
[----:B------:R-:W-:Y:S01]  /*18630*/  FADD.FTZ R0, R13, R2 ;  /* 0x000000020d007221 */ /* 0x000fe20000010000 */
[C---:B------:R-:W-:Y:S01]  /*18640*/  F2FP.BF16.PACK_AB R30, R6.reuse, R13 ;  /* 0x0000000d061e723e */ /* 0x040fe200000010ff */
[----:B-1----:R-:W-:Y:S02]  /*18650*/  FADD.FTZ R2, R5, R3 ;  /* 0x0000000305027221 */ /* 0x002fe40000010000 */
[----:B------:R-:W-:Y:S02]  /*18660*/  IMAD.MOV.U32 R3, RZ, RZ, R10 ;  /* 0x000000ffff037224 */ /* 0x000fe400078e000a */
[----:B------:R-:W-:Y:S02]  /*18670*/  FADD.FTZ R10, R6, R0 ;  /* 0x00000000060a7221 */ /* 0x000fe40000010000 */
[----:B--2---:R-:W-:Y:S01]  /*18680*/  IMAD.MOV.U32 R224, RZ, RZ, R199 ;  /* 0x000000ffffe07224 */ /* 0x004fe200078e00c7 */
[----:B------:R-:W-:Y:S01]  /*18690*/  PRMT R199, R85, 0x5410, R84 ;  /* 0x0000541055c77816 */ /* 0x000fe20000000054 */
[----:B------:R-:W-:Y:S01]  /*186a0*/  IMAD.WIDE.U32 R6, R12, -0x2daee0ad, RZ ;  /* 0xd2511f530c067825 */ /* 0x000fe200078e00ff */
[----:B------:R-:W-:-:S03]  /*186b0*/  PRMT R13, R208, 0x7610, R13 ;  /* 0x00007610d00d7816 */ /* 0x000fc6000000000d */
[----:B------:R-:W-:Y:S01]  /*186c0*/  IMAD.MOV.U32 R208, RZ, RZ, R8 ;  /* 0x000000ffffd07224 */ /* 0x000fe200078e0008 */
[C---:B------:R-:W-:Y:S01]  /*186d0*/  F2FP.BF16.PACK_AB R31, R4.reuse, R5 ;  /* 0x00000005041f723e */ /* 0x040fe200000010ff */
[----:B------:R-:W-:Y:S01]  /*186e0*/  FADD.FTZ R11, R4, R2 ;  /* 0x00000002040b7221 */ /* 0x000fe20000010000 */
[----:B------:R-:W-:-:S05]  /*186f0*/  @!P4 HFMA2.BF16_V2 R207, -RZ.H0_H0, RZ.H0_H0, -R86.H0_H0 ;  /* 0x200000ffffcfc231 */ /* 0x000fca0000340956 */
[----:B------:R-:W-:Y:S01]  /*18700*/  @!P4 PRMT R86, R207, 0x5410, RZ ;  /* 0x00005410cf56c816 */ /* 0x000fe200000000ff */
[----:B---3--:R-:W-:-:S05]  /*18710*/  @!P2 HFMA2.BF16_V2 R209, -RZ.H0_H0, RZ.H0_H0, -R84.H0_H0 ;  /* 0x200000ffffd1a231 */ /* 0x008fca0000340954 */
[----:B------:R-:W-:Y:S01]  /*18720*/  @!P2 PRMT R84, R209, 0x5410, RZ ;  /* 0x00005410d154a816 */ /* 0x000fe200000000ff */
[----:B------:R-:W-:-:S04]  /*18730*/  IMAD.MOV.U32 R209, RZ, RZ, R201 ;  /* 0x000000ffffd17224 */ /* 0x000fc800078e00c9 */
[----:B------:R-:W-:Y:S02]  /*18740*/  IMAD.MOV.U32 R12, RZ, RZ, R209 ;  /* 0x000000ffff0c7224 */ /* 0x000fe400078e00d1 */
[----:B------:R-:W-:Y:S02]  /*18750*/  IMAD.MOV.U32 R209, RZ, RZ, R9 ;  /* 0x000000ffffd17224 */ /* 0x000fe400078e0009 */
[----:B------:R-:W-:Y:S01]  /*18760*/  IMAD.WIDE.U32 R8, R15, -0x2daee0ad, RZ ;  /* 0xd2511f530f087825 */ /* 0x000fe200078e00ff */
[----:B----4-:R-:W-:-:S03]  /*18770*/  LOP3.LUT R0, R7, R241, R42, 0x96, !PT ;  /* 0x000000f107007212 */ /* 0x010fc600078e962a */
[----:B------:R-:W-:Y:S02]  /*18780*/  IMAD.MOV.U32 R7, RZ, RZ, R3 ;  /* 0x000000ffff077224 */ /* 0x000fe400078e0003 */
[----:B------:R-:W-:Y:S01]  /*18790*/  IMAD.WIDE.U32 R4, R0, -0x326172a9, RZ ;  /* 0xcd9e8d5700047825 */ /* 0x000fe200078e00ff */
[----:B------:R-:W-:-:S03]  /*187a0*/  LOP3.LUT R0, R9, R242, R6, 0x96, !PT ;  /* 0x000000f209007212 */ /* 0x000fc600078e9606 */
[----:B------:R-:W-:Y:S01]  /*187b0*/  IMAD.MOV.U32 R9, RZ, RZ, R7 ;  /* 0x000000ffff097224 */ /* 0x000fe200078e0007 */
[----:B------:R-:W-:Y:S01]  /*187c0*/  LOP3.LUT R2, R5, R233, R174, 0x96, !PT ;  /* 0x000000e905027212 */ /* 0x000fe200078e96ae */
[----:B------:R-:W-:-:S04]  /*187d0*/  IMAD.WIDE.U32 R6, R0, -0x326172a9, RZ ;  /* 0xcd9e8d5700067825 */ /* 0x000fc800078e00ff */
[----:B------:R-:W-:Y:S01]  /*187e0*/  IMAD.WIDE.U32 R2, R2, -0x2daee0ad, RZ ;  /* 0xd2511f5302027825 */ /* 0x000fe200078e00ff */
[----:B------:R-:W-:-:S03]  /*187f0*/  LOP3.LUT R0, R7, R249, R4, 0x96, !PT ;  /* 0x000000f907007212 */ /* 0x000fc600078e9604 */
[----:B------:R-:W-:Y:S01]  /*18800*/  IMAD.MOV.U32 R5, RZ, RZ, R9 ;  /* 0x000000ffff057224 */ /* 0x000fe200078e0009 */
[----:B------:R-:W-:Y:S01]  /*18810*/  LOP3.LUT R3, R3, R251, R8, 0x96, !PT ;  /* 0x000000fb03037212 */ /* 0x000fe200078e9608 */
[----:B------:R-:W-:-:S05]  /*18820*/  IMAD.WIDE.U32 R8, R0, -0x2daee0ad, RZ ;  /* 0xd2511f5300087825 */ /* 0x000fca00078e00ff */
[----:B------:R-:W-:Y:S01]  /*18830*/  LOP3.LUT R2, R9, R243, R2, 0x96, !PT ;  /* 0x000000f309027212 */ /* 0x000fe200078e9602 */
[----:B------:R-:W-:Y:S02]  /*18840*/  IMAD.MOV.U32 R0, RZ, RZ, R5 ;  /* 0x000000ffff007224 */ /* 0x000fe400078e0005 */
[----:B------:R-:W-:-:S04]  /*18850*/  IMAD.WIDE.U32 R4, R3, -0x326172a9, RZ ;  /* 0xcd9e8d5703047825 */ /* 0x000fc800078e00ff */
[----:B------:R-:W-:-:S04]  /*18860*/  IMAD.WIDE.U32 R2, R2, -0x326172a9, RZ ;  /* 0xcd9e8d5702027825 */ /* 0x000fc800078e00ff */
[----:B------:R-:W-:Y:S01]  /*18870*/  IMAD.MOV.U32 R7, RZ, RZ, R0 ;  /* 0x000000ffff077224 */ /* 0x000fe200078e0000 */
[----:B------:R-:W-:-:S04]  /*18880*/  LOP3.LUT R0, R3, R177, R4, 0x96, !PT ;  /* 0x000000b103007212 */ /* 0x000fc800078e9604 */
[----:B------:R-:W-:Y:S01]  /*18890*/  LOP3.LUT R4, R0, 0xff, RZ, 0xc0, !PT ;  /* 0x000000ff00047812 */ /* 0x000fe200078ec0ff */
[----:B------:R-:W-:-:S03]  /*188a0*/  @!P3 HFMA2.BF16_V2 R210, -RZ.H0_H0, RZ.H0_H0, -R85.H0_H0 ;  /* 0x200000ffffd2b231 */ /* 0x000fc60000340955 */
[----:B------:R-:W-:Y:S01]  /*188b0*/  ISETP.GE.U32.AND P5, PT, R191, R4, PT ;  /* 0x00000004bf00720c */ /* 0x000fe20003fa6070 */
[----:B------:R-:W-:Y:S01]  /*188c0*/  @!P0 HFMA2.BF16_V2 R211, -RZ.H0_H0, RZ.H0_H0, -R82.H0_H0 ;  /* 0x200000ffffd38231 */ /* 0x000fe20000340952 */
[----:B------:R-:W-:Y:S02]  /*188d0*/  PRMT R4, R13, 0x7610, R4 ;  /* 0x000076100d047816 */ /* 0x000fe40000000004 */
[----:B------:R-:W-:Y:S02]  /*188e0*/  PRMT R201, R83, 0x5410, R82 ;  /* 0x0000541053c97816 */ /* 0x000fe40000000052 */
[----:B------:R-:W-:Y:S02]  /*188f0*/  PRMT R9, R4, 0x7610, R9 ;  /* 0x0000761004097816 */ /* 0x000fe40000000009 */
[----:B------:R-:W-:Y:S02]  /*18900*/  LOP3.LUT R4, R0, 0xffff, RZ, 0xc0, !PT ;  /* 0x0000ffff00047812 */ /* 0x000fe400078ec0ff */
[----:B------:R-:W-:Y:S01]  /*18910*/  @!P3 PRMT R85, R210, 0x5410, RZ ;  /* 0x00005410d255b816 */ /* 0x000fe200000000ff */
[----:B------:R-:W-:Y:S01]  /*18920*/  IMAD.MOV.U32 R210, RZ, RZ, R46 ;  /* 0x000000ffffd27224 */ /* 0x000fe200078e002e */
[----:B------:R-:W-:Y:S01]  /*18930*/  @!P0 PRMT R82, R211, 0x5410, RZ ;  /* 0x00005410d3528816 */ /* 0x000fe200000000ff */
[----:B------:R-:W-:Y:S01]  /*18940*/  IMAD.MOV.U32 R211, RZ, RZ, R47 ;  /* 0x000000ffffd37224 */ /* 0x000fe200078e002f */
[----:B------:R-:W-:Y:S01]  /*18950*/  LOP3.LUT R6, R5, R245, R6, 0x96, !PT ;  /* 0x000000f505067212 */ /* 0x000fe200078e9606 */
[----:B------:R-:W2:Y:S01]  /*18960*/  LDL.LU.64 R46, [R1+0x3a8] ;  /* 0x0003a800012e7983 */ /* 0x000ea20000300a00 */
[----:B------:R-:W-:Y:S01]  /*18970*/  IMAD.MOV.U32 R5, RZ, RZ, R221 ;  /* 0x000000ffff057224 */ /* 0x000fe200078e00dd */
[----:B------:R1:W3:Y:S01]  /*18980*/  MUFU.EX2 R13, R225 ;  /* 0x000000e1000d7308 */ /* 0x0002e20000000800 */
[----:B------:R-:W-:Y:S01]  /*18990*/  SHF.R.U32.HI R4, RZ, 0x8, R4 ;  /* 0x00000008ff047819 */ /* 0x000fe20000011604 */
[----:B------:R4:W2:Y:S03]  /*189a0*/  LDL.LU R221, [R1+0x3a0] ;  /* 0x0003a00001dd7983 */ /* 0x0008a60000300800 */
[----:B------:R-:W-:-:S04]  /*189b0*/  LOP3.LUT R4, R4, 0xffff, RZ, 0xc0, !PT ;  /* 0x0000ffff04047812 */ /* 0x000fc800078ec0ff */
[----:B------:R-:W-:Y:S01]  /*189c0*/  ISETP.GE.U32.AND P4, PT, R191, R4, PT ;  /* 0x00000004bf00720c */ /* 0x000fe20003f86070 */
[----:B-1----:R4:W2:Y:S01]  /*189d0*/  LDL.LU R225, [R1+0x39c] ;  /* 0x00039c0001e17983 */ /* 0x0028a20000300800 */
[----:B------:R-:W-:Y:S01]  /*189e0*/  SHF.R.U32.HI R4, RZ, 0x10, R0 ;  /* 0x00000010ff047819 */ /* 0x000fe20000011600 */
[----:B------:R-:W-:-:S03]  /*189f0*/  @!P1 HFMA2.BF16_V2 R212, -RZ.H0_H0, RZ.H0_H0, -R83.H0_H0 ;  /* 0x200000ffffd49231 */ /* 0x000fc60000340953 */
[----:B------:R-:W-:Y:S02]  /*18a00*/  LOP3.LUT R4, R4, 0xff, RZ, 0xc0, !PT ;  /* 0x000000ff04047812 */ /* 0x000fe400078ec0ff */
[----:B------:R-:W-:Y:S02]  /*18a10*/  @!P1 PRMT R83, R212, 0x5410, RZ ;  /* 0x00005410d4539816 */ /* 0x000fe400000000ff */
[----:B------:R-:W-:Y:S02]  /*18a20*/  ISETP.GE.U32.AND P1, PT, R191, R4, PT ;  /* 0x00000004bf00720c */ /* 0x000fe40003f26070 */
[----:B------:R1:W-:Y:S02]  /*18a30*/  MUFU.EX2 R4, R226 ;  /* 0x000000e200047308 */ /* 0x0003e40000000800 */
[----:B-1----:R4:W4:Y:S01]  /*18a40*/  LDL.LU R226, [R1+0x398] ;  /* 0x0003980001e27983 */ /* 0x0029220000300800 */
[----:B------:R-:W-:-:S05]  /*18a50*/  SHF.R.U32.HI R0, RZ, 0x18, R0 ;  /* 0x00000018ff007819 */ /* 0x000fca0000011600 */
[----:B------:R-:W1:Y:S01]  /*18a60*/  MUFU.EX2 R7, R7 ;  /* 0x0000000700077308 */ /* 0x000e620000000800 */
[----:B------:R-:W-:Y:S02]  /*18a70*/  ISETP.GE.U32.AND P3, PT, R191, R0, PT ;  /* 0x00000000bf00720c */ /* 0x000fe40003f66070 */
[----:B------:R-:W-:-:S05]  /*18a80*/  LOP3.LUT R0, R2, 0xff, RZ, 0xc0, !PT ;  /* 0x000000ff02007812 */ /* 0x000fca00078ec0ff */
[----:B------:R-:W1:Y:S01]  /*18a90*/  MUFU.EX2 R12, R12 ;  /* 0x0000000c000c7308 */ /* 0x000e620000000800 */
[----:B------:R-:W-:Y:S02]  /*18aa0*/  PRMT R171, R9, 0x7610, R171 ;  /* 0x0000761009ab7816 */ /* 0x000fe400000000ab */
[----:B------:R-:W-:Y:S02]  /*18ab0*/  ISETP.GE.U32.AND P0, PT, R191, R0, PT ;  /* 0x00000000bf00720c */ /* 0x000fe40003f06070 */
[--C-:B------:R-:W-:Y:S02]  /*18ac0*/  SHF.R.U32.HI R0, RZ, 0x18, R2.reuse ;  /* 0x00000018ff007819 */ /* 0x100fe40000011602 */
[----:B------:R-:W-:Y:S02]  /*18ad0*/  LOP3.LUT R9, R2, 0xffff, RZ, 0xc0, !PT ;  /* 0x0000ffff02097812 */ /* 0x000fe400078ec0ff */
[--C-:B------:R-:W-:Y:S02]  /*18ae0*/  SHF.R.U32.HI R3, RZ, 0x10, R2.reuse ;  /* 0x00000010ff037819 */ /* 0x100fe40000011602 */
[----:B------:R-:W-:-:S02]  /*18af0*/  PRMT R2, R227, 0x7610, R2 ;  /* 0x00007610e3027816 */ /* 0x000fc40000000002 */
[----:B------:R-:W-:Y:S01]  /*18b00*/  ISETP.GE.U32.AND P2, PT, R191, R0, PT ;  /* 0x00000000bf00720c */ /* 0x000fe20003f46070 */
[--C-:B---3--:R-:W-:Y:S01]  /*18b10*/  FADD.FTZ R0, R13, R10.reuse ;  /* 0x0000000a0d007221 */ /* 0x108fe20000010000 */
[----:B------:R-:W-:Y:S01]  /*18b20*/  PRMT R10, R2, 0x7610, R10 ;  /* 0x00007610020a7816 */ /* 0x000fe2000000000a */
[----:B-1----:R-:W-:Y:S01]  /*18b30*/  FADD.FTZ R2, R7, R11 ;  /* 0x0000000b07027221 */ /* 0x002fe20000010000 */
[C---:B------:R-:W-:Y:S01]  /*18b40*/  F2FP.BF16.PACK_AB R28, R12.reuse, R13 ;  /* 0x0000000d0c1c723e */ /* 0x040fe200000010ff */
[----:B------:R-:W-:Y:S01]  /*18b50*/  IMAD.MOV.U32 R11, RZ, RZ, R5 ;  /* 0x000000ffff0b7224 */ /* 0x000fe200078e0005 */
[----:B------:R1:W3:Y:S01]  /*18b60*/  LDL.LU R227, [R1+0x394] ;  /* 0x0003940001e37983 */ /* 0x0002e20000300800 */
[--C-:B------:R-:W-:Y:S01]  /*18b70*/  FADD.FTZ R5, R12, R0.reuse ;  /* 0x000000000c057221 */ /* 0x100fe20000010000 */
[----:B------:R-:W-:Y:S02]  /*18b80*/  PRMT R0, R232, 0x7610, R0 ;  /* 0x00007610e8007816 */ /* 0x000fe40000000000 */
[----:B------:R-:W-:Y:S01]  /*18b90*/  PRMT R12, R10, 0x7610, R12 ;  /* 0x000076100a0c7816 */ /* 0x000fe2000000000c */
[----:B------:R1:W3:Y:S01]  /*18ba0*/  LDL.LU R232, [R1+0x390] ;  /* 0x0003900001e87983 */ /* 0x0002e20000300800 */
[----:B------:R-:W-:-:S02]  /*18bb0*/  PRMT R27, R0, 0x7610, R27 ;  /* 0x00007610001b7816 */ /* 0x000fc4000000001b */
[----:B------:R-:W-:Y:S02]  /*18bc0*/  PRMT R48, R12, 0x7610, R48 ;  /* 0x000076100c307816 */ /* 0x000fe40000000030 */
[----:B------:R-:W-:Y:S01]  /*18bd0*/  PRMT R234, R171, 0x7610, R234 ;  /* 0x00007610abea7816 */ /* 0x000fe200000000ea */
[----:B------:R-:W-:Y:S01]  /*18be0*/  IMAD.MOV.U32 R171, RZ, RZ, R156 ;  /* 0x000000ffffab7224 */ /* 0x000fe200078e009c */
[----:B------:R-:W-:Y:S01]  /*18bf0*/  PRMT R156, R48, 0x5410, R27 ;  /* 0x00005410309c7816 */ /* 0x000fe2000000001b */
[----:B------:R-:W-:Y:S02]  /*18c00*/  IMAD.MOV.U32 R12, RZ, RZ, R11 ;  /* 0x000000ffff0c7224 */ /* 0x000fe400078e000b */
[----:B------:R-:W-:Y:S02]  /*18c10*/  IMAD.MOV.U32 R11, RZ, RZ, R224 ;  /* 0x000000ffff0b7224 */ /* 0x000fe400078e00e0 */
[----:B------:R-:W-:Y:S01]  /*18c20*/  IMAD.MOV.U32 R224, RZ, RZ, R228 ;  /* 0x000000ffffe07224 */ /* 0x000fe200078e00e4 */
[----:B------:R-:W-:Y:S01]  /*18c30*/  LOP3.LUT R0, R3, 0xff, RZ, 0xc0, !PT ;  /* 0x000000ff03007812 */ /* 0x000fe200078ec0ff */
[----:B------:R-:W-:Y:S01]  /*18c40*/  FADD.FTZ R10, R4, R2 ;  /* 0x00000002040a7221 */ /* 0x000fe20000010000 */
[----:B------:R-:W-:Y:S01]  /*18c50*/  PRMT R26, R80, 0x7632, R26 ;  /* 0x00007632501a7816 */ /* 0x000fe2000000001a */
[----:B------:R-:W-:Y:S01]  /*18c60*/  IMAD.WIDE.U32 R2, R6, -0x2daee0ad, RZ ;  /* 0xd2511f5306027825 */ /* 0x000fe200078e00ff */
[----:B------:R-:W-:-:S02]  /*18c70*/  F2FP.BF16.PACK_AB R21, R4, R7 ;  /* 0x000000070415723e */ /* 0x000fc400000010ff */
[----:B------:R-:W-:Y:S02]  /*18c80*/  PRMT R15, R80, 0x7610, R15 ;  /* 0x00007610500f7816 */ /* 0x000fe4000000000f */
[----:B------:R-:W-:Y:S02]  /*18c90*/  LOP3.LUT R4, R2, 0xff, RZ, 0xc0, !PT ;  /* 0x000000ff02047812 */ /* 0x000fe400078ec0ff */
[----:B------:R-:W-:Y:S01]  /*18ca0*/  PRMT R222, R234, 0x7610, R222 ;  /* 0x00007610eade7816 */ /* 0x000fe200000000de */
[----:B------:R-:W-:Y:S01]  /*18cb0*/  IMAD.MOV.U32 R234, RZ, RZ, R154 ;  /* 0x000000ffffea7224 */ /* 0x000fe200078e009a */
[----:B------:R-:W-:Y:S01]  /*18cc0*/  PRMT R154, R15, 0x5410, R26 ;  /* 0x000054100f9a7816 */ /* 0x000fe2000000001a */
[----:B------:R-:W-:Y:S02]  /*18cd0*/  IMAD.MOV.U32 R13, RZ, RZ, R12 ;  /* 0x000000ffff0d7224 */ /* 0x000fe400078e000c */
[----:B------:R1:W1:Y:S01]  /*18ce0*/  MUFU.EX2 R12, R237 ;  /* 0x000000ed000c7308 */ /* 0x0002620000000800 */
[----:B--2---:R-:W-:-:S05]  /*18cf0*/  @!P4 HFMA2.BF16_V2 R225, -RZ.H0_H0, RZ.H0_H0, -R27.H0_H0 ;  /* 0x200000ffffe1c231 */ /* 0x004fca000034091b */
[----:B------:R-:W-:Y:S01]  /*18d00*/  @!P4 PRMT R27, R225, 0x5410, RZ ;  /* 0x00005410e11bc816 */ /* 0x000fe200000000ff */
[----:B------:R-:W-:Y:S02]  /*18d10*/  IMAD.MOV.U32 R225, RZ, RZ, R229 ;  /* 0x000000ffffe17224 */ /* 0x000fe400078e00e5 */
[----:B------:R2:W2:Y:S04]  /*18d20*/  LDL.LU.64 R228, [R1+0x388] ;  /* 0x0003880001e47983 */ /* 0x0004a80000300a00 */
[----:B-1----:R1:W2:Y:S01]  /*18d30*/  LDL.LU R237, [R1+0x380] ;  /* 0x0003800001ed7983 */ /* 0x0022a20000300800 */
[----:B----4-:R-:W-:-:S05]  /*18d40*/  @!P3 HFMA2.BF16_V2 R226, -RZ.H0_H0, RZ.H0_H0, -R26.H0_H0 ;  /* 0x200000ffffe2b231 */ /* 0x010fca000034091a */
[----:B------:R-:W-:Y:S02]  /*18d50*/  @!P3 PRMT R26, R226, 0x5410, RZ ;  /* 0x00005410e21ab816 */ /* 0x000fe400000000ff */
[----:B------:R-:W-:Y:S02]  /*18d60*/  ISETP.GE.U32.AND P3, PT, R191, R4, PT ;  /* 0x00000004bf00720c */ /* 0x000fe40003f66070 */
[----:B------:R4:W1:Y:S02]  /*18d70*/  MUFU.EX2 R4, R244 ;  /* 0x000000f400047308 */ /* 0x0008640000000800 */
[----:B----4-:R4:W4:Y:S01]  /*18d80*/  LDL.LU R244, [R1+0x37c] ;  /* 0x00037c0001f47983 */ /* 0x0109220000300800 */
[----:B------:R-:W-:Y:S01]  /*18d90*/  @!P5 HFMA2.BF16_V2 R221, -RZ.H0_H0, RZ.H0_H0, -R48.H0_H0 ;  /* 0x200000ffffddd231 */ /* 0x000fe20000340930 */
[----:B------:R-:W-:-:S04]  /*18da0*/  LOP3.LUT R7, R2, 0xffff, RZ, 0xc0, !PT ;  /* 0x0000ffff02077812 */ /* 0x000fc800078ec0ff */
[----:B------:R-:W-:Y:S02]  /*18db0*/  @!P5 PRMT R48, R221, 0x5410, RZ ;  /* 0x00005410dd30d816 */ /* 0x000fe400000000ff */
[----:B------:R-:W-:Y:S02]  /*18dc0*/  ISETP.GE.U32.AND P5, PT, R191, R0, PT ;  /* 0x00000000bf00720c */ /* 0x000fe40003fa6070 */
[----:B------:R-:W-:Y:S02]  /*18dd0*/  LOP3.LUT R0, R3, R173, R8, 0x96, !PT ;  /* 0x000000ad03007212 */ /* 0x000fe400078e9608 */
[--C-:B------:R-:W-:Y:S02]  /*18de0*/  SHF.R.U32.HI R8, RZ, 0x10, R2.reuse ;  /* 0x00000010ff087819 */ /* 0x100fe40000011602 */
[----:B------:R-:W-:Y:S02]  /*18df0*/  SHF.R.U32.HI R6, RZ, 0x18, R2 ;  /* 0x00000018ff067819 */ /* 0x000fe40000011602 */
[----:B------:R-:W-:-:S04]  /*18e00*/  SHF.R.U32.HI R2, RZ, 0x8, R9 ;  /* 0x00000008ff027819 */ /* 0x000fc80000011609 */
[----:B------:R-:W-:-:S04]  /*18e10*/  LOP3.LUT R2, R2, 0xffff, RZ, 0xc0, !PT ;  /* 0x0000ffff02027812 */ /* 0x000fc800078ec0ff */
[----:B------:R-:W-:Y:S02]  /*18e20*/  ISETP.GE.U32.AND P4, PT, R191, R2, PT ;  /* 0x00000002bf00720c */ /* 0x000fe40003f86070 */
[----:B------:R-:W-:Y:S01]  /*18e30*/  LOP3.LUT R2, R0, 0xffff, RZ, 0xc0, !PT ;  /* 0x0000ffff00027812 */ /* 0x000fe200078ec0ff */
[----:B---3--:R-:W-:-:S03]  /*18e40*/  @!P1 HFMA2.BF16_V2 R227, -RZ.H0_H0, RZ.H0_H0, -R15.H0_H0 ;  /* 0x200000ffffe39231 */ /* 0x008fc6000034090f */
[----:B------:R-:W-:-:S04]  /*18e50*/  SHF.R.U32.HI R2, RZ, 0x8, R2 ;  /* 0x00000008ff027819 */ /* 0x000fc80000011602 */
[----:B------:R-:W-:Y:S01]  /*18e60*/  LOP3.LUT R2, R2, 0xffff, RZ, 0xc0, !PT ;  /* 0x0000ffff02027812 */ /* 0x000fe200078ec0ff */
[----:B------:R-:W-:Y:S01]  /*18e70*/  IMAD.MOV.U32 R3, RZ, RZ, R11 ;  /* 0x000000ffff037224 */ /* 0x000fe200078e000b */
[----:B------:R-:W-:Y:S02]  /*18e80*/  @!P1 PRMT R15, R227, 0x5410, RZ ;  /* 0x00005410e30f9816 */ /* 0x000fe400000000ff */
[----:B------:R-:W-:Y:S02]  /*18e90*/  PRMT R81, R248, 0x7610, R81 ;  /* 0x00007610f8517816 */ /* 0x000fe40000000051 */
[----:B------:R-:W-:Y:S01]  /*18ea0*/  ISETP.GE.U32.AND P1, PT, R191, R2, PT ;  /* 0x00000002bf00720c */ /* 0x000fe20003f26070 */
[----:B------:R-:W-:Y:S01]  /*18eb0*/  FADD.FTZ R2, R12, R5 ;  /* 0x000000050c027221 */ /* 0x000fe20000010000 */
[----:B------:R-:W-:Y:S01]  /*18ec0*/  PRMT R227, R222, 0x7610, R227 ;  /* 0x00007610dee37816 */ /* 0x000fe200000000e3 */
[----:B------:R-:W-:Y:S01]  /*18ed0*/  IMAD.MOV.U32 R222, RZ, RZ, R234 ;  /* 0x000000ffffde7224 */ /* 0x000fe200078e00ea */
[----:B------:R-:W-:Y:S01]  /*18ee0*/  PRMT R80, R250, 0x7610, R80 ;  /* 0x00007610fa507816 */ /* 0x000fe20000000050 */
[----:B------:R-:W-:Y:S01]  /*18ef0*/  IMAD.MOV.U32 R226, RZ, RZ, R3 ;  /* 0x000000ffffe27224 */ /* 0x000fe200078e0003 */
[----:B------:R-:W-:Y:S01]  /*18f00*/  PRMT R79, R252, 0x7610, R79 ;  /* 0x00007610fc4f7816 */ /* 0x000fe2000000004f */
[----:B------:R-:W-:Y:S01]  /*18f10*/  IMAD.MOV.U32 R234, RZ, RZ, R189 ;  /* 0x000000ffffea7224 */ /* 0x000fe200078e00bd */
[C---:B-1----:R-:W-:Y:S01]  /*18f20*/  F2FP.BF16.PACK_AB R16, R4.reuse, R12 ;  /* 0x0000000c0410723e */ /* 0x042fe200000010ff */
[----:B------:R-:W-:Y:S01]  /*18f30*/  IMAD.MOV.U32 R189, RZ, RZ, R171 ;  /* 0x000000ffffbd7224 */ /* 0x000fe200078e00ab */
[----:B------:R-:W-:Y:S01]  /*18f40*/  PRMT R77, R187, 0x7610, R77 ;  /* 0x00007610bb4d7816 */ /* 0x000fe2000000004d */
[----:B------:R-:W-:Y:S01]  /*18f50*/  FADD.FTZ R3, R4, R2 ;  /* 0x0000000204037221 */ /* 0x000fe20000010000 */
[----:B------:R-:W-:Y:S01]  /*18f60*/  LOP3.LUT R2, R0, 0xff, RZ, 0xc0, !PT ;  /* 0x000000ff00027812 */ /* 0x000fe200078ec0ff */
[----:B------:R-:W-:Y:S01]  /*18f70*/  IMAD.MOV.U32 R171, RZ, RZ, R152 ;  /* 0x000000ffffab7224 */ /* 0x000fe200078e0098 */
[----:B------:R-:W-:Y:S01]  /*18f80*/  LOP3.LUT R9, R23, R240, R224, 0x96, !PT ;  /* 0x000000f017097212 */ /* 0x000fe200078e96e0 */
[----:B------:R-:W-:Y:S01]  /*18f90*/  IMAD.MOV.U32 R152, RZ, RZ, R153 ;  /* 0x000000ffff987224 */ /* 0x000fe200078e0099 */
[----:B------:R-:W-:Y:S01]  /*18fa0*/  PRMT R153, R81, 0x5410, R80 ;  /* 0x0000541051997816 */ /* 0x000fe20000000050 */
[----:B------:R-:W-:Y:S01]  /*18fb0*/  IMAD.MOV.U32 R5, RZ, RZ, R226 ;  /* 0x000000ffff057224 */ /* 0x000fe200078e00e2 */
[----:B------:R-:W-:Y:S01]  /*18fc0*/  PRMT R78, R227, 0x7610, R78 ;  /* 0x00007610e34e7816 */ /* 0x000fe2000000004e */
[----:B------:R-:W-:Y:S01]  /*18fd0*/  IMAD.MOV.U32 R227, RZ, RZ, R225 ;  /* 0x000000ffffe37224 */ /* 0x000fe200078e00e1 */
[----:B------:R-:W-:Y:S01]  /*18fe0*/  PRMT R75, R187, 0x7632, R75 ;  /* 0x00007632bb4b7816 */ /* 0x000fe2000000004b */
[----:B------:R-:W-:Y:S01]  /*18ff0*/  IMAD.MOV.U32 R225, RZ, RZ, R152 ;  /* 0x000000ffffe17224 */ /* 0x000fe200078e0098 */
[----:B------:R-:W-:Y:S01]  /*19000*/  @!P5 HFMA2.BF16_V2 R232, -RZ.H0_H0, RZ.H0_H0, -R79.H0_H0 ;  /* 0x200000ffffe8d231 */ /* 0x000fe2000034094f */
[----:B------:R-:W-:Y:S01]  /*19010*/  MUFU.EX2 R5, R5 ;  /* 0x0000000500057308 */ /* 0x000fe20000000800 */
[----:B------:R-:W-:Y:S01]  /*19020*/  PRMT R152, R79, 0x5410, R78 ;  /* 0x000054104f987816 */ /* 0x000fe2000000004e */
[----:B------:R1:W3:Y:S02]  /*19030*/  LDL.LU R248, [R1+0x378] ;  /* 0x0003780001f87983 */ /* 0x0002e40000300800 */
[----:B------:R-:W-:Y:S01]  /*19040*/  @!P5 PRMT R79, R232, 0x5410, RZ ;  /* 0x00005410e84fd816 */ /* 0x000fe200000000ff */
[----:B------:R-:W-:Y:S01]  /*19050*/  IMAD.MOV.U32 R226, RZ, RZ, R224 ;  /* 0x000000ffffe27224 */ /* 0x000fe200078e00e0 */
[----:B------:R1:W3:Y:S02]  /*19060*/  LDL.LU R250, [R1+0x374] ;  /* 0x0003740001fa7983 */ /* 0x0002e40000300800 */
[----:B------:R-:W1:Y:S01]  /*19070*/  MUFU.EX2 R4, R225 ;  /* 0x000000e100047308 */ /* 0x000e620000000800 */
[----:B------:R-:W-:Y:S01]  /*19080*/  IMAD.MOV.U32 R224, RZ, RZ, R234 ;  /* 0x000000ffffe07224 */ /* 0x000fe200078e00ea */
[----:B------:R2:W3:Y:S01]  /*19090*/  LDL.LU R252, [R1+0x370] ;  /* 0x0003700001fc7983 */ /* 0x0004e20000300800 */
[----:B------:R-:W-:-:S02]  /*190a0*/  IMAD.MOV.U32 R234, RZ, RZ, R189 ;  /* 0x000000ffffea7224 */ /* 0x000fc400078e00bd */
[----:B------:R-:W-:Y:S02]  /*190b0*/  IMAD.MOV.U32 R189, RZ, RZ, R171 ;  /* 0x000000ffffbd7224 */ /* 0x000fe400078e00ab */
[----:B------:R-:W-:Y:S01]  /*190c0*/  IMAD.MOV.U32 R171, RZ, RZ, R161 ;  /* 0x000000ffffab7224 */ /* 0x000fe200078e00a1 */
[----:B------:R-:W-:Y:S02]  /*190d0*/  PRMT R161, R77, 0x5410, R75 ;  /* 0x000054104da17816 */ /* 0x000fe4000000004b */
[----:B-1----:R-:W-:Y:S01]  /*190e0*/  F2FP.BF16.PACK_AB R23, R4, R5 ;  /* 0x000000050417723e */ /* 0x002fe200000010ff */
[----:B------:R-:W-:Y:S02]  /*190f0*/  IMAD.MOV.U32 R225, RZ, RZ, R13 ;  /* 0x000000ffffe17224 */ /* 0x000fe400078e000d */
[----:B------:R-:W-:Y:S01]  /*19100*/  IMAD.MOV.U32 R13, RZ, RZ, R159 ;  /* 0x000000ffff0d7224 */ /* 0x000fe200078e009f */
[----:B--2---:R-:W-:-:S05]  /*19110*/  @!P0 HFMA2.BF16_V2 R228, -RZ.H0_H0, RZ.H0_H0, -R81.H0_H0 ;  /* 0x200000ffffe48231 */ /* 0x004fca0000340951 */
[----:B------:R-:W-:Y:S02]  /*19120*/  @!P0 PRMT R81, R228, 0x5410, RZ ;  /* 0x00005410e4518816 */ /* 0x000fe400000000ff */
[----:B------:R-:W-:Y:S02]  /*19130*/  ISETP.GE.U32.AND P0, PT, R191, R2, PT ;  /* 0x00000002bf00720c */ /* 0x000fe40003f06070 */
[--C-:B------:R-:W-:Y:S02]  /*19140*/  SHF.R.U32.HI R2, RZ, 0x18, R0.reuse ;  /* 0x00000018ff027819 */ /* 0x100fe40000011600 */
[----:B------:R-:W-:-:S04]  /*19150*/  SHF.R.U32.HI R0, RZ, 0x10, R0 ;  /* 0x00000010ff007819 */ /* 0x000fc80000011600 */
[----:B------:R-:W-:Y:S01]  /*19160*/  LOP3.LUT R0, R0, 0xff, RZ, 0xc0, !PT ;  /* 0x000000ff00007812 */ /* 0x000fe200078ec0ff */
[----:B------:R-:W-:-:S03]  /*19170*/  @!P2 HFMA2.BF16_V2 R237, -RZ.H0_H0, RZ.H0_H0, -R78.H0_H0 ;  /* 0x200000ffffeda231 */ /* 0x000fc6000034094e */
[----:B------:R-:W-:Y:S02]  /*19180*/  ISETP.GE.U32.AND P5, PT, R191, R0, PT ;  /* 0x00000000bf00720c */ /* 0x000fe40003fa6070 */
[----:B------:R-:W-:-:S04]  /*19190*/  SHF.R.U32.HI R0, RZ, 0x8, R7 ;  /* 0x00000008ff007819 */ /* 0x000fc80000011607 */
[----:B------:R-:W-:Y:S02]  /*191a0*/  LOP3.LUT R0, R0, 0xffff, RZ, 0xc0, !PT ;  /* 0x0000ffff00007812 */ /* 0x000fe400078ec0ff */
[----:B------:R-:W-:Y:S01]  /*191b0*/  @!P2 PRMT R78, R237, 0x5410, RZ ;  /* 0x00005410ed4ea816 */ /* 0x000fe200000000ff */
[----:B------:R1:W-:Y:S01]  /*191c0*/  MUFU.EX2 R7, R46 ;  /* 0x0000002e00077308 */ /* 0x0003e20000000800 */
[----:B------:R-:W-:Y:S01]  /*191d0*/  ISETP.GE.U32.AND P2, PT, R191, R0, PT ;  /* 0x00000000bf00720c */ /* 0x000fe20003f46070 */
[----:B------:R-:W-:-:S04]  /*191e0*/  FADD.FTZ R0, R5, R10 ;  /* 0x0000000a05007221 */ /* 0x000fc80000010000 */
[----:B------:R-:W-:Y:S02]  /*191f0*/  FADD.FTZ R0, R4, R0 ;  /* 0x0000000004007221 */ /* 0x000fe40000010000 */
[----:B------:R-:W2:Y:S01]  /*19200*/  MUFU.EX2 R5, R44 ;  /* 0x0000002c00057308 */ /* 0x000ea20000000800 */
[----:B----4-:R-:W-:Y:S01]  /*19210*/  @!P0 HFMA2.BF16_V2 R244, -RZ.H0_H0, RZ.H0_H0, -R77.H0_H0 ;  /* 0x200000fffff48231 */ /* 0x010fe2000034094d */
[----:B-1----:R-:W4:Y:S04]  /*19220*/  LDL.LU R46, [R1+0x36c] ;  /* 0x00036c00012e7983 */ /* 0x002f280000300800 */
[----:B------:R-:W-:Y:S02]  /*19230*/  @!P0 PRMT R77, R244, 0x5410, RZ ;  /* 0x00005410f44d8816 */ /* 0x000fe400000000ff */
[----:B------:R-:W-:-:S02]  /*19240*/  ISETP.GE.U32.AND P0, PT, R191, R6, PT ;  /* 0x00000006bf00720c */ /* 0x000fc40003f06070 */
[----:B------:R1:W1:Y:S02]  /*19250*/  MUFU.EX2 R6, R47 ;  /* 0x0000002f00067308 */ /* 0x0002640000000800 */
[----:B-1----:R-:W4:Y:S04]  /*19260*/  LDL.LU R47, [R1+0x368] ;  /* 0x00036800012f7983 */ /* 0x002f280000300800 */
[----:B------:R-:W4:Y:S04]  /*19270*/  LDL.LU R44, [R1+0x364] ;  /* 0x00036400012c7983 */ /* 0x000f280000300800 */
[----:B------:R1:W4:Y:S04]  /*19280*/  LDL.LU.S16 R228, [R1+0x14] ;  /* 0x0000140001e47983 */ /* 0x0003280000300600 */
[----:B------:R1:W4:Y:S04]  /*19290*/  LDL.LU.S16 R4, [R1+0xc] ;  /* 0x00000c0001047983 */ /* 0x0003280000300600 */
[----:B------:R1:W4:Y:S04]  /*192a0*/  LDL.LU.S16 R187, [R1+0x1c] ;  /* 0x00001c0001bb7983 */ /* 0x0003280000300600 */
[----:B------:R1:W4:Y:S01]  /*192b0*/  LDL.LU.S16 R159, [R1+0x18] ;  /* 0x00001800019f7983 */ /* 0x0003220000300600 */
[C---:B------:R-:W-:Y:S01]  /*192c0*/  PRMT R50, R49.reuse, 0x7632, R50 ;  /* 0x0000763231327816 */ /* 0x040fe20000000032 */
[----:B------:R-:W-:Y:S01]  /*192d0*/  @!P4 HFMA2.BF16_V2 R229, -RZ.H0_H0, RZ.H0_H0, -R80.H0_H0 ;  /* 0x200000ffffe5c231 */ /* 0x000fe20000340950 */
[----:B------:R-:W-:-:S02]  /*192e0*/  PRMT R54, R49, 0x7610, R54 ;  /* 0x0000761031367816 */ /* 0x000fc40000000036 */
[----:B------:R-:W-:Y:S02]  /*192f0*/  PRMT R55, R39, 0x7632, R55 ;  /* 0x0000763227377816 */ /* 0x000fe40000000037 */
[----:B------:R-:W-:Y:S02]  /*19300*/  @!P4 PRMT R80, R229, 0x5410, RZ ;  /* 0x00005410e550c816 */ /* 0x000fe400000000ff */
[----:B------:R-:W-:Y:S02]  /*19310*/  ISETP.GE.U32.AND P4, PT, R191, R2, PT ;  /* 0x00000002bf00720c */ /* 0x000fe40003f86070 */
[----:B------:R-:W-:Y:S02]  /*19320*/  LOP3.LUT R2, R8, 0xff, RZ, 0xc0, !PT ;  /* 0x000000ff08027812 */ /* 0x000fe400078ec0ff */
[----:B------:R-:W-:Y:S01]  /*19330*/  PRMT R71, R39, 0x7610, R71 ;  /* 0x0000761027477816 */ /* 0x000fe20000000047 */
[----:B---3--:R-:W-:-:S05]  /*19340*/  @!P1 HFMA2.BF16_V2 R248, -RZ.H0_H0, RZ.H0_H0, -R75.H0_H0 ;  /* 0x200000fffff89231 */ /* 0x008fca000034094b */
[----:B------:R-:W-:Y:S02]  /*19350*/  @!P1 PRMT R75, R248, 0x5410, RZ ;  /* 0x00005410f84b9816 */ /* 0x000fe400000000ff */
[----:B------:R-:W-:Y:S01]  /*19360*/  ISETP.GE.U32.AND P1, PT, R191, R2, PT ;  /* 0x00000002bf00720c */ /* 0x000fe20003f26070 */
[----:B------:R-:W-:Y:S02]  /*19370*/  IMAD.MOV.U32 R12, RZ, RZ, R165 ;  /* 0x000000ffff0c7224 */ /* 0x000fe400078e00a5 */
[----:B--2---:R-:W-:Y:S01]  /*19380*/  FADD.FTZ R0, R5, R0 ;  /* 0x0000000005007221 */ /* 0x004fe20000010000 */
[----:B------:R-:W-:Y:S02]  /*19390*/  LOP3.LUT R11, R175, R239, R22, 0x96, !PT ;  /* 0x000000efaf0b7212 */ /* 0x000fe400078e9616 */
[----:B------:R-:W-:Y:S02]  /*193a0*/  F2FP.BF16.PACK_AB R72, R6, R7 ;  /* 0x000000070648723e */ /* 0x000fe400000010ff */
[----:B------:R-:W-:-:S02]  /*193b0*/  PRMT R76, R38, 0x7610, R76 ;  /* 0x00007610264c7816 */ /* 0x000fc4000000004c */
[----:B------:R-:W-:-:S03]  /*193c0*/  PRMT R74, R38, 0x7632, R74 ;  /* 0x00007632264a7816 */ /* 0x000fc6000000004a */
[----:B------:R-:W-:Y:S01]  /*193d0*/  @!P5 HFMA2.BF16_V2 R250, -RZ.H0_H0, RZ.H0_H0, -R76.H0_H0 ;  /* 0x200000fffffad231 */ /* 0x000fe2000034094c */
[----:B------:R-:W-:Y:S01]  /*193e0*/  IMAD.MOV.U32 R165, RZ, RZ, R162 ;  /* 0x000000ffffa57224 */ /* 0x000fe200078e00a2 */
[----:B------:R-:W-:-:S03]  /*193f0*/  PRMT R162, R76, 0x5410, R74 ;  /* 0x000054104ca27816 */ /* 0x000fc6000000004a */
[----:B------:R-:W-:Y:S01]  /*19400*/  @!P5 PRMT R76, R250, 0x5410, RZ ;  /* 0x00005410fa4cd816 */ /* 0x000fe200000000ff */
[----:B------:R-:W-:Y:S01]  /*19410*/  @!P4 HFMA2.BF16_V2 R252, -RZ.H0_H0, RZ.H0_H0, -R74.H0_H0 ;  /* 0x200000fffffcc231 */ /* 0x000fe2000034094a */
[----:B------:R-:W-:Y:S04]  /*19420*/  MUFU.EX2 R13, R13 ;  /* 0x0000000d000d7308 */ /* 0x000fe80000000800 */
[----:B------:R-:W-:Y:S01]  /*19430*/  @!P4 PRMT R74, R252, 0x5410, RZ ;  /* 0x00005410fc4ac816 */ /* 0x000fe200000000ff */
[----:B----4-:R-:W-:Y:S02]  /*19440*/  @!P3 HFMA2.BF16_V2 R228, -RZ.H0_H0, RZ.H0_H0, -R54.H0_H0 ;  /* 0x200000ffffe4b231 */ /* 0x010fe40000340936 */
[----:B------:R-:W-:-:S03]  /*19450*/  @!P2 HFMA2.BF16_V2 R4, -RZ.H0_H0, RZ.H0_H0, -R50.H0_H0 ;  /* 0x200000ffff04a231 */ /* 0x000fc60000340932 */
[----:B------:R-:W-:Y:S02]  /*19460*/  PRMT R160, R228, 0x7610, R160 ;  /* 0x00007610e4a07816 */ /* 0x000fe400000000a0 */
[----:B------:R-:W-:Y:S01]  /*19470*/  PRMT R10, R4, 0x7610, R10 ;  /* 0x00007610040a7816 */ /* 0x000fe2000000000a */
[----:B------:R-:W-:Y:S01]  /*19480*/  @!P0 HFMA2.BF16_V2 R159, -RZ.H0_H0, RZ.H0_H0, -R55.H0_H0 ;  /* 0x200000ffff9f8231 */ /* 0x000fe20000340937 */
[----:B------:R2:W3:Y:S04]  /*19490*/  MUFU.EX2 R4, R45 ;  /* 0x0000002d00047308 */ /* 0x0004e80000000800 */
[----:B------:R-:W-:Y:S02]  /*194a0*/  PRMT R2, R159, 0x7610, R2 ;  /* 0x000076109f027816 */ /* 0x000fe40000000002 */
[----:B------:R-:W-:-:S02]  /*194b0*/  PRMT R159, R54, 0x5410, R50 ;  /* 0x00005410369f7816 */ /* 0x000fc40000000032 */
[----:B------:R-:W-:Y:S02]  /*194c0*/  @!P3 PRMT R54, R160, 0x5410, RZ ;  /* 0x00005410a036b816 */ /* 0x000fe400000000ff */
[----:B------:R-:W-:Y:S02]  /*194d0*/  PRMT R160, R71, 0x5410, R55 ;  /* 0x0000541047a07816 */ /* 0x000fe40000000037 */
[----:B------:R-:W-:Y:S01]  /*194e0*/  @!P0 PRMT R55, R2, 0x5410, RZ ;  /* 0x0000541002378816 */ /* 0x000fe200000000ff */
[----:B------:R-:W-:Y:S02]  /*194f0*/  FADD.FTZ R2, R7, R3 ;  /* 0x0000000307027221 */ /* 0x000fe40000010000 */
[----:B------:R-:W-:Y:S01]  /*19500*/  IMAD.MOV.U32 R228, RZ, RZ, R12 ;  /* 0x000000ffffe47224 */ /* 0x000fe200078e000c */
[----:B------:R-:W-:Y:S01]  /*19510*/  @!P1 HFMA2.BF16_V2 R187, -RZ.H0_H0, RZ.H0_H0, -R71.H0_H0 ;  /* 0x200000ffffbb9231 */ /* 0x000fe20000340947 */
[----:B------:R-:W-:Y:S01]  /*19520*/  FADD.FTZ R12, R6, R2 ;  /* 0x00000002060c7221 */ /* 0x000fe20000010000 */
[----:B--2---:R-:W2:Y:S01]  /*19530*/  LDL.LU R45, [R1+0x360] ;  /* 0x00036000012d7983 */ /* 0x004ea20000300800 */
[----:B------:R-:W-:Y:S01]  /*19540*/  IMAD.WIDE.U32 R2, R9, -0x2daee0ad, RZ ;  /* 0xd2511f5309027825 */ /* 0x000fe200078e00ff */
[----:B------:R-:W-:-:S03]  /*19550*/  @!P2 PRMT R50, R10, 0x5410, RZ ;  /* 0x000054100a32a816 */ /* 0x000fc600000000ff */
[C---:B---3--:R-:W-:Y:S01]  /*19560*/  FADD.FTZ R10, R4.reuse, R0 ;  /* 0x00000000040a7221 */ /* 0x048fe20000010000 */
[----:B------:R-:W-:Y:S02]  /*19570*/  LOP3.LUT R0, R3, R241, R42, 0x96, !PT ;  /* 0x000000f103007212 */ /* 0x000fe400078e962a */
[----:B------:R-:W-:-:S03]  /*19580*/  F2FP.BF16.PACK_AB R73, R4, R5 ;  /* 0x000000050449723e */ /* 0x000fc600000010ff */
[----:B------:R-:W-:-:S04]  /*19590*/  IMAD.WIDE.U32 R4, R0, -0x326172a9, RZ ;  /* 0xcd9e8d5700047825 */ /* 0x000fc800078e00ff */
[----:B------:R-:W-:Y:S01]  /*195a0*/  IMAD.WIDE.U32 R6, R11, -0x2daee0ad, RZ ;  /* 0xd2511f530b067825 */ /* 0x000fe200078e00ff */
[----:B------:R-:W-:-:S04]  /*195b0*/  LOP3.LUT R3, R5, R233, R174, 0x96, !PT ;  /* 0x000000e905037212 */ /* 0x000fc800078e96ae */
[----:B------:R-:W-:Y:S01]  /*195c0*/  LOP3.LUT R0, R7, R242, R2, 0x96, !PT ;  /* 0x000000f207007212 */ /* 0x000fe200078e9602 */
[----:B------:R-:W-:-:S05]  /*195d0*/  IMAD.WIDE.U32 R2, R3, -0x2daee0ad, RZ ;  /* 0xd2511f5303027825 */ /* 0x000fca00078e00ff */
[----:B------:R-:W-:Y:S01]  /*195e0*/  LOP3.LUT R3, R3, R251, R6, 0x96, !PT ;  /* 0x000000fb03037212 */ /* 0x000fe200078e9606 */
[----:B------:R-:W-:Y:S01]  /*195f0*/  IMAD.WIDE.U32 R6, R0, -0x326172a9, RZ ;  /* 0xcd9e8d5700067825 */ /* 0x000fe200078e00ff */
[----:B------:R-:W-:-:S04]  /*19600*/  PRMT R8, R187, 0x7610, R8 ;  /* 0x00007610bb087816 */ /* 0x000fc80000000008 */
[----:B------:R-:W-:Y:S02]  /*19610*/  LOP3.LUT R0, R7, R249, R4, 0x96, !PT ;  /* 0x000000f907007212 */ /* 0x000fe400078e9604 */
[----:B------:R-:W-:-:S03]  /*19620*/  @!P1 PRMT R71, R8, 0x5410, RZ ;  /* 0x0000541008479816 */ /* 0x000fc600000000ff */
[----:B------:R-:W-:-:S05]  /*19630*/  IMAD.WIDE.U32 R8, R0, -0x2daee0ad, RZ ;  /* 0xd2511f5300087825 */ /* 0x000fca00078e00ff */
        /* <DEDUP_REMOVED lines=9> */
[C---:B------:R-:W-:Y:S02]  /*196d0*/  ISETP.GE.U32.AND P4, PT, R191.reuse, R4, PT ;  /* 0x00000004bf00720c */ /* 0x040fe40003f86070 */
[--C-:B------:R-:W-:Y:S02]  /*196e0*/  SHF.R.U32.HI R4, RZ, 0x10, R0.reuse ;  /* 0x00000010ff047819 */ /* 0x100fe40000011600 */
[----:B------:R-:W-:Y:S02]  /*196f0*/  SHF.R.U32.HI R0, RZ, 0x18, R0 ;  /* 0x00000018ff007819 */ /* 0x000fe40000011600 */
[----:B------:R-:W-:Y:S01]  /*19700*/  LOP3.LUT R4, R4, 0xff, RZ, 0xc0, !PT ;  /* 0x000000ff04047812 */ /* 0x000fe200078ec0ff */
[----:B------:R-:W3:Y:S01]  /*19710*/  MUFU.EX2 R11, R228 ;  /* 0x000000e4000b7308 */ /* 0x000ee20000000800 */
[----:B------:R-:W-:Y:S02]  /*19720*/  ISETP.GE.U32.AND P3, PT, R191, R0, PT ;  /* 0x00000000bf00720c */ /* 0x000fe40003f66070 */
[----:B------:R-:W-:-:S02]  /*19730*/  LOP3.LUT R0, R2, 0xff, RZ, 0xc0, !PT ;  /* 0x000000ff02007812 */ /* 0x000fc400078ec0ff */
[----:B------:R-:W-:-:S03]  /*19740*/  ISETP.GE.U32.AND P1, PT, R191, R4, PT ;  /* 0x00000004bf00720c */ /* 0x000fc60003f26070 */
[----:B------:R4:W-:Y:S01]  /*19750*/  MUFU.EX2 R4, R165 ;  /* 0x000000a500047308 */ /* 0x0009e20000000800 */
[----:B------:R-:W-:Y:S02]  /*19760*/  ISETP.GE.U32.AND P0, PT, R191, R0, PT ;  /* 0x00000000bf00720c */ /* 0x000fe40003f06070 */
[----:B------:R-:W-:-:S04]  /*19770*/  SHF.R.U32.HI R0, RZ, 0x18, R2 ;  /* 0x00000018ff007819 */ /* 0x000fc80000011602 */
[----:B------:R-:W-:Y:S01]  /*19780*/  ISETP.GE.U32.AND P2, PT, R191, R0, PT ;  /* 0x00000000bf00720c */ /* 0x000fe20003f46070 */
[----:B------:R1:W1:Y:S01]  /*19790*/  MUFU.EX2 R7, R225 ;  /* 0x000000e100077308 */ /* 0x0002620000000800 */
[----:B------:R-:W-:Y:S02]  /*197a0*/  FADD.FTZ R0, R13, R12 ;  /* 0x0000000c0d007221 */ /* 0x000fe40000010000 */
[----:B----4-:R-:W-:Y:S02]  /*197b0*/  IMAD.MOV.U32 R165, RZ, RZ, R166 ;  /* 0x000000ffffa57224 */ /* 0x010fe400078e00a6 */
[----:B------:R4:W2:Y:S01]  /*197c0*/  LDL.LU.S16 R166, [R1+0x3c] ;  /* 0x00003c0001a67983 */ /* 0x0008a20000300600 */
[----:B------:R-:W-:Y:S01]  /*197d0*/  LOP3.LUT R6, R5, R245, R6, 0x96, !PT ;  /* 0x000000f505067212 */ /* 0x000fe200078e9606 */
[C---:B---3--:R-:W-:Y:S01]  /*197e0*/  FADD.FTZ R5, R11.reuse, R0 ;  /* 0x000000000b057221 */ /* 0x048fe20000010000 */
[----:B------:R-:W-:Y:S01]  /*197f0*/  F2FP.BF16.PACK_AB R14, R11, R13 ;  /* 0x0000000d0b0e723e */ /* 0x000fe200000010ff */
[----:B-1----:R-:W-:-:S02]  /*19800*/  IMAD.MOV.U32 R225, RZ, RZ, R224 ;  /* 0x000000ffffe17224 */ /* 0x002fc400078e00e0 */
[----:B------:R-:W-:Y:S02]  /*19810*/  IMAD.MOV.U32 R224, RZ, RZ, R189 ;  /* 0x000000ffffe07224 */ /* 0x000fe400078e00bd */
[----:B------:R-:W-:Y:S02]  /*19820*/  IMAD.MOV.U32 R189, RZ, RZ, R165 ;  /* 0x000000ffffbd7224 */ /* 0x000fe400078e00a5 */
[----:B------:R4:W3:Y:S04]  /*19830*/  LDL.LU.S16 R165, [R1+0x48] ;  /* 0x0000480001a57983 */ /* 0x0008e80000300600 */
[----:B------:R4:W4:Y:S01]  /*19840*/  LDL.LU.S16 R11, [R1+0x4c] ;  /* 0x00004c00010b7983 */ /* 0x0009220000300600 */
[----:B------:R-:W-:Y:S02]  /*19850*/  PRMT R63, R35, 0x7610, R63 ;  /* 0x00007610233f7816 */ /* 0x000fe4000000003f */
[----:B------:R-:W-:Y:S01]  /*19860*/  LOP3.LUT R9, R2, 0xffff, RZ, 0xc0, !PT ;  /* 0x0000ffff02097812 */ /* 0x000fe200078ec0ff */
[----:B------:R1:W4:Y:S01]  /*19870*/  LDL.LU.S16 R187, [R1+0x88] ;  /* 0x0000880001bb7983 */ /* 0x0003220000300600 */
[----:B------:R-:W-:Y:S01]  /*19880*/  SHF.R.U32.HI R3, RZ, 0x10, R2 ;  /* 0x00000010ff037819 */ /* 0x000fe20000011602 */
[----:B------:R-:W-:Y:S01]  /*19890*/  FADD.FTZ R2, R7, R10 ;  /* 0x0000000a07027221 */ /* 0x000fe20000010000 */
[----:B------:R-:W-:-:S03]  /*198a0*/  PRMT R62, R35, 0x7632, R62 ;  /* 0x00007632233e7816 */ /* 0x000fc6000000003e */
[----:B------:R-:W-:Y:S01]  /*198b0*/  FADD.FTZ R10, R4, R2 ;  /* 0x00000002040a7221 */ /* 0x000fe20000010000 */
[----:B------:R-:W-:Y:S02]  /*198c0*/  PRMT R60, R36, 0x7632, R60 ;  /* 0x00007632243c7816 */ /* 0x000fe4000000003c */
[----:B------:R-:W-:Y:S02]  /*198d0*/  LOP3.LUT R0, R3, 0xff, RZ, 0xc0, !PT ;  /* 0x000000ff03007812 */ /* 0x000fe400078ec0ff */
[----:B------:R-:W-:Y:S02]  /*198e0*/  F2FP.BF16.PACK_AB R52, R4, R7 ;  /* 0x000000070434723e */ /* 0x000fe400000010ff */
[----:B------:R-:W-:Y:S01]  /*198f0*/  PRMT R53, R36, 0x7610, R53 ;  /* 0x0000761024357816 */ /* 0x000fe20000000035 */
[----:B--2---:R-:W-:-:S05]  /*19900*/  @!P5 HFMA2.BF16_V2 R166, -RZ.H0_H0, RZ.H0_H0, -R63.H0_H0 ;  /* 0x200000ffffa6d231 */ /* 0x004fca000034093f */
[----:B------:R-:W-:Y:S02]  /*19910*/  PRMT R2, R166, 0x7610, R2 ;  /* 0x00007610a6027816 */ /* 0x000fe40000000002 */
[----:B------:R-:W-:Y:S02]  /*19920*/  PRMT R166, R63, 0x5410, R62 ;  /* 0x000054103fa67816 */ /* 0x000fe4000000003e */
[----:B------:R-:W-:Y:S01]  /*19930*/  @!P5 PRMT R63, R2, 0x5410, RZ ;  /* 0x00005410023fd816 */ /* 0x000fe200000000ff */
[----:B------:R-:W-:Y:S01]  /*19940*/  IMAD.WIDE.U32 R2, R6, -0x2daee0ad, RZ ;  /* 0xd2511f5306027825 */ /* 0x000fe200078e00ff */
[----:B------:R-:W-:Y:S01]  /*19950*/  ISETP.GE.U32.AND P5, PT, R191, R0, PT ;  /* 0x00000000bf00720c */ /* 0x000fe20003fa6070 */
[----:B---3--:R-:W-:Y:S02]  /*19960*/  @!P4 HFMA2.BF16_V2 R165, -RZ.H0_H0, RZ.H0_H0, -R62.H0_H0 ;  /* 0x200000ffffa5c231 */ /* 0x008fe4000034093e */
[----:B----4-:R-:W-:Y:S01]  /*19970*/  @!P3 HFMA2.BF16_V2 R11, -RZ.H0_H0, RZ.H0_H0, -R60.H0_H0 ;  /* 0x200000ffff0bb231 */ /* 0x010fe2000034093c */
[----:B------:R-:W-:-:S02]  /*19980*/  LOP3.LUT R0, R3, R173, R8, 0x96, !PT ;  /* 0x000000ad03007212 */ /* 0x000fc400078e9608 */
[----:B------:R-:W-:Y:S02]  /*19990*/  LOP3.LUT R7, R2, 0xffff, RZ, 0xc0, !PT ;  /* 0x0000ffff02077812 */ /* 0x000fe400078ec0ff */
[----:B------:R-:W-:Y:S02]  /*199a0*/  PRMT R3, R11, 0x7610, R3 ;  /* 0x000076100b037816 */ /* 0x000fe40000000003 */
[----:B------:R-:W-:Y:S02]  /*199b0*/  PRMT R12, R165, 0x7610, R12 ;  /* 0x00007610a50c7816 */ /* 0x000fe4000000000c */
[----:B------:R-:W-:Y:S02]  /*199c0*/  PRMT R165, R53, 0x5410, R60 ;  /* 0x0000541035a57816 */ /* 0x000fe4000000003c */
[----:B------:R-:W-:Y:S02]  /*199d0*/  @!P3 PRMT R60, R3, 0x5410, RZ ;  /* 0x00005410033cb816 */ /* 0x000fe400000000ff */
[----:B------:R1:W2:Y:S01]  /*199e0*/  LDL.LU.S16 R3, [R1+0x9c] ;  /* 0x00009c0001037983 */ /* 0x0002a20000300600 */
[C---:B------:R-:W-:Y:S01]  /*199f0*/  PRMT R70, R37.reuse, 0x7610, R70 ;  /* 0x0000761025467816 */ /* 0x040fe20000000046 */
[----:B------:R-:W-:Y:S01]  /*19a00*/  @!P1 HFMA2.BF16_V2 R187, -RZ.H0_H0, RZ.H0_H0, -R53.H0_H0 ;  /* 0x200000ffffbb9231 */ /* 0x000fe20000340935 */
[----:B------:R-:W-:-:S04]  /*19a10*/  PRMT R69, R37, 0x7632, R69 ;  /* 0x0000763225457816 */ /* 0x000fc80000000045 */
[----:B------:R-:W-:Y:S02]  /*19a20*/  PRMT R178, R187, 0x7610, R178 ;  /* 0x00007610bbb27816 */ /* 0x000fe400000000b2 */
[----:B------:R-:W-:Y:S02]  /*19a30*/  @!P4 PRMT R62, R12, 0x5410, RZ ;  /* 0x000054100c3ec816 */ /* 0x000fe400000000ff */
[----:B------:R-:W-:Y:S01]  /*19a40*/  @!P1 PRMT R53, R178, 0x5410, RZ ;  /* 0x00005410b2359816 */ /* 0x000fe200000000ff */
[----:B------:R-:W-:Y:S01]  /*19a50*/  IMAD.MOV.U32 R178, RZ, RZ, R169 ;  /* 0x000000ffffb27224 */ /* 0x000fe200078e00a9 */
[----:B------:R3:W4:Y:S01]  /*19a60*/  MUFU.EX2 R12, R225 ;  /* 0x000000e1000c7308 */ /* 0x0007220000000800 */
[----:B------:R-:W-:Y:S01]  /*19a70*/  IMAD.MOV.U32 R169, RZ, RZ, R164 ;  /* 0x000000ffffa97224 */ /* 0x000fe200078e00a4 */
[----:B------:R-:W-:Y:S01]  /*19a80*/  PRMT R164, R70, 0x5410, R69 ;  /* 0x0000541046a47816 */ /* 0x000fe20000000045 */
[----:B---3--:R1:W3:Y:S01]  /*19a90*/  LDL.LU.S16 R225, [R1+0xb0] ;  /* 0x0000b00001e17983 */ /* 0x0082e20000300600 */
[----:B--2---:R-:W-:-:S05]  /*19aa0*/  @!P0 HFMA2.BF16_V2 R3, -RZ.H0_H0, RZ.H0_H0, -R70.H0_H0 ;  /* 0x200000ffff038231 */ /* 0x004fca0000340946 */
[----:B------:R-:W-:-:S04]  /*19ab0*/  PRMT R163, R3, 0x7610, R163 ;  /* 0x0000761003a37816 */ /* 0x000fc800000000a3 */
[----:B------:R-:W-:Y:S02]  /*19ac0*/  @!P0 PRMT R70, R163, 0x5410, RZ ;  /* 0x00005410a3468816 */ /* 0x000fe400000000ff */
[----:B------:R1:W2:Y:S01]  /*19ad0*/  LDL.LU.S16 R163, [R1+0xb4] ;  /* 0x0000b40001a37983 */ /* 0x0002a20000300600 */
[----:B------:R-:W-:Y:S02]  /*19ae0*/  LOP3.LUT R4, R2, 0xff, RZ, 0xc0, !PT ;  /* 0x000000ff02047812 */ /* 0x000fe400078ec0ff */
[--C-:B------:R-:W-:Y:S02]  /*19af0*/  SHF.R.U32.HI R8, RZ, 0x10, R2.reuse ;  /* 0x00000010ff087819 */ /* 0x100fe40000011602 */
[----:B------:R-:W-:Y:S02]  /*19b00*/  SHF.R.U32.HI R6, RZ, 0x18, R2 ;  /* 0x00000018ff067819 */ /* 0x000fe40000011602 */
[----:B------:R-:W-:-:S04]  /*19b10*/  SHF.R.U32.HI R2, RZ, 0x8, R9 ;  /* 0x00000008ff027819 */ /* 0x000fc80000011609 */
[----:B------:R-:W-:Y:S02]  /*19b20*/  LOP3.LUT R2, R2, 0xffff, RZ, 0xc0, !PT ;  /* 0x0000ffff02027812 */ /* 0x000fe400078ec0ff */
[C---:B------:R-:W-:Y:S02]  /*19b30*/  ISETP.GE.U32.AND P3, PT, R191.reuse, R4, PT ;  /* 0x00000004bf00720c */ /* 0x040fe40003f66070 */
[----:B------:R-:W-:Y:S01]  /*19b40*/  ISETP.GE.U32.AND P4, PT, R191, R2, PT ;  /* 0x00000002bf00720c */ /* 0x000fe20003f86070 */
[----:B------:R1:W1:Y:S01]  /*19b50*/  MUFU.EX2 R4, R224 ;  /* 0x000000e000047308 */ /* 0x0002620000000800 */
[----:B------:R-:W-:-:S04]  /*19b60*/  LOP3.LUT R2, R0, 0xffff, RZ, 0xc0, !PT ;  /* 0x0000ffff00027812 */ /* 0x000fc800078ec0ff */
[----:B------:R-:W-:-:S04]  /*19b70*/  SHF.R.U32.HI R2, RZ, 0x8, R2 ;  /* 0x00000008ff027819 */ /* 0x000fc80000011602 */
[----:B------:R-:W-:Y:S02]  /*19b80*/  LOP3.LUT R2, R2, 0xffff, RZ, 0xc0, !PT ;  /* 0x0000ffff02027812 */ /* 0x000fe400078ec0ff */
[----:B------:R-:W-:Y:S02]  /*19b90*/  PRMT R68, R25, 0x7610, R68 ;  /* 0x0000761019447816 */ /* 0x000fe40000000044 */
[----:B------:R-:W-:Y:S01]  /*19ba0*/  ISETP.GE.U32.AND P1, PT, R191, R2, PT ;  /* 0x00000002bf00720c */ /* 0x000fe20003f26070 */
[----:B----4-:R-:W-:Y:S02]  /*19bb0*/  FADD.FTZ R2, R12, R5 ;  /* 0x000000050c027221 */ /* 0x010fe40000010000 */
[----:B-1----:R-:W-:Y:S02]  /*19bc0*/  IMAD.MOV.U32 R224, RZ, RZ, R222 ;  /* 0x000000ffffe07224 */ /* 0x002fe400078e00de */
[----:B------:R-:W-:Y:S01]  /*19bd0*/  IMAD.MOV.U32 R222, RZ, RZ, R189 ;  /* 0x000000ffffde7224 */ /* 0x000fe200078e00bd */
[----:B---3--:R-:W-:Y:S01]  /*19be0*/  @!P4 HFMA2.BF16_V2 R225, -RZ.H0_H0, RZ.H0_H0, -R69.H0_H0 ;  /* 0x200000ffffe1c231 */ /* 0x008fe20000340945 */
[----:B------:R-:W-:Y:S01]  /*19bf0*/  FADD.FTZ R3, R4, R2 ;  /* 0x0000000204037221 */ /* 0x000fe20000010000 */
[----:B------:R1:W3:Y:S01]  /*19c00*/  LDL.LU.S16 R189, [R1+0xb8] ;  /* 0x0000b80001bd7983 */ /* 0x0002e20000300600 */
[----:B------:R-:W-:-:S02]  /*19c10*/  LOP3.LUT R2, R0, 0xff, RZ, 0xc0, !PT ;  /* 0x000000ff00027812 */ /* 0x000fc400078ec0ff */
[----:B------:R-:W-:Y:S01]  /*19c20*/  F2FP.BF16.PACK_AB R49, R4, R12 ;  /* 0x0000000c0431723e */ /* 0x000fe200000010ff */
[----:B------:R1:W4:Y:S01]  /*19c30*/  LDL.LU.S16 R187, [R1+0xbc] ;  /* 0x0000bc0001bb7983 */ /* 0x0003220000300600 */
[----:B------:R-:W-:Y:S02]  /*19c40*/  ISETP.GE.U32.AND P0, PT, R191, R2, PT ;  /* 0x00000002bf00720c */ /* 0x000fe40003f06070 */
[----:B------:R-:W-:Y:S02]  /*19c50*/  PRMT R67, R25, 0x7632, R67 ;  /* 0x0000763219437816 */ /* 0x000fe40000000043 */
[----:B------:R-:W-:Y:S02]  /*19c60*/  PRMT R221, R225, 0x7610, R221 ;  /* 0x00007610e1dd7816 */ /* 0x000fe400000000dd */
[----:B------:R-:W-:Y:S02]  /*19c70*/  SHF.R.U32.HI R2, RZ, 0x18, R0 ;  /* 0x00000018ff027819 */ /* 0x000fe40000011600 */
[----:B------:R-:W-:-:S02]  /*19c80*/  @!P4 PRMT R69, R221, 0x5410, RZ ;  /* 0x00005410dd45c816 */ /* 0x000fc400000000ff */
[----:B------:R-:W-:Y:S01]  /*19c90*/  ISETP.GE.U32.AND P4, PT, R191, R2, PT ;  /* 0x00000002bf00720c */ /* 0x000fe20003f86070 */
[----:B--2---:R-:W-:-:S05]  /*19ca0*/  @!P5 HFMA2.BF16_V2 R163, -RZ.H0_H0, RZ.H0_H0, -R68.H0_H0 ;  /* 0x200000ffffa3d231 */ /* 0x004fca0000340944 */
[----:B------:R-:W-:Y:S02]  /*19cb0*/  PRMT R4, R163, 0x7610, R4 ;  /* 0x00007610a3047816 */ /* 0x000fe40000000004 */
[----:B------:R-:W-:Y:S02]  /*19cc0*/  PRMT R163, R68, 0x5410, R67 ;  /* 0x0000541044a37816 */ /* 0x000fe40000000043 */
[----:B------:R-:W-:Y:S02]  /*19cd0*/  @!P5 PRMT R68, R4, 0x5410, RZ ;  /* 0x000054100444d816 */ /* 0x000fe400000000ff */
[----:B------:R1:W2:Y:S04]  /*19ce0*/  LDL.LU.S16 R4, [R1+0xc4] ;  /* 0x0000c40001047983 */ /* 0x0002a80000300600 */
[----:B------:R1:W2:Y:S01]  /*19cf0*/  LDL.LU.S16 R2, [R1+0xd4] ;  /* 0x0000d40001027983 */ /* 0x0002a20000300600 */
[----:B------:R-:W-:-:S04]  /*19d00*/  SHF.R.U32.HI R0, RZ, 0x10, R0 ;  /* 0x00000010ff007819 */ /* 0x000fc80000011600 */
[----:B------:R-:W-:-:S04]  /*19d10*/  LOP3.LUT R0, R0, 0xff, RZ, 0xc0, !PT ;  /* 0x000000ff00007812 */ /* 0x000fc800078ec0ff */
[----:B------:R-:W-:Y:S02]  /*19d20*/  ISETP.GE.U32.AND P5, PT, R191, R0, PT ;  /* 0x00000000bf00720c */ /* 0x000fe40003fa6070 */
[----:B------:R-:W-:Y:S02]  /*19d30*/  PRMT R65, R24, 0x7610, R65 ;  /* 0x0000761018417816 */ /* 0x000fe40000000041 */
[----:B------:R-:W-:Y:S01]  /*19d40*/  PRMT R64, R33, 0x7632, R64 ;  /* 0x0000763221407816 */ /* 0x000fe20000000040 */
[----:B---3--:R-:W-:-:S05]  /*19d50*/  @!P2 HFMA2.BF16_V2 R189, -RZ.H0_H0, RZ.H0_H0, -R67.H0_H0 ;  /* 0x200000ffffbda231 */ /* 0x008fca0000340943 */
[----:B------:R-:W-:-:S04]  /*19d60*/  PRMT R184, R189, 0x7610, R184 ;  /* 0x00007610bdb87816 */ /* 0x000fc800000000b8 */
[----:B------:R-:W-:Y:S02]  /*19d70*/  @!P2 PRMT R67, R184, 0x5410, RZ ;  /* 0x00005410b843a816 */ /* 0x000fe400000000ff */
[----:B------:R1:W3:Y:S01]  /*19d80*/  LDL.LU.S16 R184, [R1+0xd8] ;  /* 0x0000d80001b87983 */ /* 0x0002e20000300600 */
[----:B------:R-:W-:Y:S01]  /*19d90*/  PRMT R66, R33, 0x7610, R66 ;  /* 0x0000761021427816 */ /* 0x000fe20000000042 */
[----:B------:R-:W-:Y:S02]  /*19da0*/  IMAD.MOV.U32 R189, RZ, RZ, R179 ;  /* 0x000000ffffbd7224 */ /* 0x000fe400078e00b3 */
[----:B------:R-:W-:Y:S02]  /*19db0*/  IMAD.MOV.U32 R179, RZ, RZ, R171 ;  /* 0x000000ffffb37224 */ /* 0x000fe400078e00ab */
[----:B------:R-:W-:Y:S01]  /*19dc0*/  IMAD.MOV.U32 R171, RZ, RZ, R172 ;  /* 0x000000ffffab7224 */ /* 0x000fe200078e00ac */
[----:B------:R-:W-:Y:S01]  /*19dd0*/  PRMT R172, R66, 0x5410, R64 ;  /* 0x0000541042ac7816 */ /* 0x000fe20000000040 */
[----:B----4-:R-:W-:-:S05]  /*19de0*/  @!P0 HFMA2.BF16_V2 R187, -RZ.H0_H0, RZ.H0_H0, -R66.H0_H0 ;  /* 0x200000ffffbb8231 */ /* 0x010fca0000340942 */
[----:B------:R-:W-:Y:S01]  /*19df0*/  PRMT R5, R187, 0x7610, R5 ;  /* 0x00007610bb057816 */ /* 0x000fe20000000005 */
[----:B--2---:R-:W-:Y:S02]  /*19e00*/  @!P1 HFMA2.BF16_V2 R4, -RZ.H0_H0, RZ.H0_H0, -R64.H0_H0 ;  /* 0x200000ffff049231 */ /* 0x004fe40000340940 */
[----:B------:R-:W-:-:S03]  /*19e10*/  @!P5 HFMA2.BF16_V2 R2, -RZ.H0_H0, RZ.H0_H0, -R65.H0_H0 ;  /* 0x200000ffff02d231 */ /* 0x000fc60000340941 */
[----:B------:R-:W-:Y:S02]  /*19e20*/  PRMT R0, R4, 0x7610, R0 ;  /* 0x0000761004007816 */ /* 0x000fe40000000000 */
[----:B------:R-:W-:Y:S02]  /*19e30*/  PRMT R212, R2, 0x7610, R212 ;  /* 0x0000761002d47816 */ /* 0x000fe400000000d4 */
[----:B------:R-:W-:Y:S01]  /*19e40*/  LOP3.LUT R2, R8, 0xff, RZ, 0xc0, !PT ;  /* 0x000000ff08027812 */ /* 0x000fe200078ec0ff */
[----:B------:R2:W-:Y:S01]  /*19e50*/  MUFU.EX2 R4, R196 ;  /* 0x000000c400047308 */ /* 0x0005e20000000800 */
[----:B------:R-:W-:Y:S02]  /*19e60*/  @!P1 PRMT R64, R0, 0x5410, RZ ;  /* 0x0000541000409816 */ /* 0x000fe400000000ff */
[----:B------:R-:W-:Y:S01]  /*19e70*/  ISETP.GE.U32.AND P1, PT, R191, R2, PT ;  /* 0x00000002bf00720c */ /* 0x000fe20003f26070 */
[----:B--2---:R1:W2:Y:S04]  /*19e80*/  LDL.LU.S16 R196, [R1+0xe8] ;  /* 0x0000e80001c47983 */ /* 0x0042a80000300600 */
[----:B------:R1:W4:Y:S01]  /*19e90*/  LDL.LU.S16 R2, [R1+0xe4] ;  /* 0x0000e40001027983 */ /* 0x0003220000300600 */
[----:B------:R-:W-:-:S02]  /*19ea0*/  SHF.R.U32.HI R0, RZ, 0x8, R7 ;  /* 0x00000008ff007819 */ /* 0x000fc40000011607 */
[----:B------:R3:W-:Y:S01]  /*19eb0*/  MUFU.EX2 R7, R178 ;  /* 0x000000b200077308 */ /* 0x0007e20000000800 */
[----:B------:R1:W2:Y:S01]  /*19ec0*/  LDL.LU.S16 R187, [R1+0xf0] ;  /* 0x0000f00001bb7983 */ /* 0x0002a20000300600 */
[----:B---3--:R-:W-:-:S03]  /*19ed0*/  IMAD.MOV.U32 R178, RZ, RZ, R169 ;  /* 0x000000ffffb27224 */ /* 0x008fc600078e00a9 */
[----:B------:R1:W3:Y:S01]  /*19ee0*/  LDL.LU.S16 R169, [R1+0xec] ;  /* 0x0000ec0001a97983 */ /* 0x0002e20000300600 */
[----:B------:R-:W-:Y:S02]  /*19ef0*/  @!P0 PRMT R66, R5, 0x5410, RZ ;  /* 0x0000541005428816 */ /* 0x000fe400000000ff */
[----:B------:R-:W1:Y:S01]  /*19f00*/  MUFU.EX2 R5, R224 ;  /* 0x000000e000057308 */ /* 0x000e620000000800 */
[----:B------:R-:W-:Y:S02]  /*19f10*/  PRMT R61, R24, 0x7632, R61 ;  /* 0x00007632183d7816 */ /* 0x000fe4000000003d */
[----:B------:R-:W-:Y:S01]  /*19f20*/  PRMT R56, R34, 0x7632, R56 ;  /* 0x0000763222387816 */ /* 0x000fe20000000038 */
[----:B------:R-:W-:Y:S01]  /*19f30*/  IMAD.MOV.U32 R228, RZ, RZ, R226 ;  /* 0x000000ffffe47224 */ /* 0x000fe200078e00e2 */
[----:B------:R-:W-:Y:S01]  /*19f40*/  LOP3.LUT R0, R0, 0xffff, RZ, 0xc0, !PT ;  /* 0x0000ffff00007812 */ /* 0x000fe200078ec0ff */
[----:B------:R-:W-:Y:S01]  /*19f50*/  @!P4 HFMA2.BF16_V2 R184, -RZ.H0_H0, RZ.H0_H0, -R61.H0_H0 ;  /* 0x200000ffffb8c231 */ /* 0x000fe2000034093d */
[----:B------:R-:W-:-:S02]  /*19f60*/  ISETP.GE.U32.AND P0, PT, R191, R6, PT ;  /* 0x00000006bf00720c */ /* 0x000fc40003f06070 */
[----:B------:R-:W-:Y:S02]  /*19f70*/  PRMT R57, R34, 0x7610, R57 ;  /* 0x0000761022397816 */ /* 0x000fe40000000039 */
[C---:B------:R-:W-:Y:S02]  /*19f80*/  PRMT R58, R17.reuse, 0x7632, R58 ;  /* 0x00007632113a7816 */ /* 0x040fe4000000003a */
[----:B------:R-:W-:Y:S01]  /*19f90*/  PRMT R59, R17, 0x7610, R59 ;  /* 0x00007610113b7816 */ /* 0x000fe2000000003b */
[----:B------:R-:W-:Y:S01]  /*19fa0*/  IMAD.MOV.U32 R229, RZ, RZ, R227 ;  /* 0x000000ffffe57224 */ /* 0x000fe200078e00e3 */
[----:B------:R-:W-:Y:S01]  /*19fb0*/  ISETP.GE.U32.AND P2, PT, R191, R0, PT ;  /* 0x00000000bf00720c */ /* 0x000fe20003f46070 */
[----:B------:R-:W3:Y:S01]  /*19fc0*/  LDL R226, [R1+0x90] ;  /* 0x0000900001e27983 */ /* 0x000ee20000100800 */
[----:B------:R-:W-:Y:S01]  /*19fd0*/  PRMT R6, R184, 0x7610, R6 ;  /* 0x00007610b8067816 */ /* 0x000fe20000000006 */
[----:B------:R-:W-:Y:S02]  /*19fe0*/  IMAD.MOV.U32 R184, RZ, RZ, R189 ;  /* 0x000000ffffb87224 */ /* 0x000fe400078e00bd */
[----:B------:R-:W-:Y:S01]  /*19ff0*/  IMAD.MOV.U32 R189, RZ, RZ, R179 ;  /* 0x000000ffffbd7224 */ /* 0x000fe200078e00b3 */
[----:B-1----:R-:W-:Y:S01]  /*1a000*/  F2FP.BF16.PACK_AB R24, R4, R5 ;  /* 0x000000050418723e */ /* 0x002fe200000010ff */
[----:B------:R-:W-:Y:S01]  /*1a010*/  IMAD.MOV.U32 R179, RZ, RZ, R171 ;  /* 0x000000ffffb37224 */ /* 0x000fe200078e00ab */
[----:B------:R-:W-:Y:S01]  /*1a020*/  PRMT R171, R65, 0x5410, R61 ;  /* 0x0000541041ab7816 */ /* 0x000fe2000000003d */
[----:B------:R-:W-:Y:S01]  /*1a030*/  FADD.FTZ R0, R5, R10 ;  /* 0x0000000a05007221 */ /* 0x000fe20000010000 */
[----:B------:R-:W-:Y:S01]  /*1a040*/  @!P4 PRMT R61, R6, 0x5410, RZ ;  /* 0x00005410063dc816 */ /* 0x000fe200000000ff */
[----:B------:R-:W3:Y:S01]  /*1a050*/  LDL R225, [R1+0x94] ;  /* 0x0000940001e17983 */ /* 0x000ee20000100800 */
[----:B------:R1:W1:Y:S01]  /*1a060*/  MUFU.EX2 R6, R51 ;  /* 0x0000003300067308 */ /* 0x0002620000000800 */
[----:B------:R-:W-:-:S02]  /*1a070*/  LOP3.LUT R9, R19, R240, R228, 0x96, !PT ;  /* 0x000000f013097212 */ /* 0x000fc400078e96e4 */
[----:B------:R-:W-:Y:S01]  /*1a080*/  LOP3.LUT R11, R175, R239, R18, 0x96, !PT ;  /* 0x000000efaf0b7212 */ /* 0x000fe200078e9612 */
[----:B------:R-:W3:Y:S04]  /*1a090*/  LDL R227, [R1+0x80] ;  /* 0x0000800001e37983 */ /* 0x000ee80000100800 */
[----:B------:R-:W3:Y:S04]  /*1a0a0*/  LDL R221, [R1+0x84] ;  /* 0x0000840001dd7983 */ /* 0x000ee80000100800 */
[----:B------:R-:W3:Y:S01]  /*1a0b0*/  LDL R224, [R1+0x74] ;  /* 0x0000740001e07983 */ /* 0x000ee20000100800 */
[----:B-1----:R-:W-:-:S02]  /*1a0c0*/  FADD.FTZ R51, R4, R0 ;  /* 0x0000000004337221 */ /* 0x002fc40000010000 */
[----:B------:R-:W1:Y:S01]  /*1a0d0*/  MUFU.EX2 R4, R222 ;  /* 0x000000de00047308 */ /* 0x000e620000000800 */
[----:B------:R-:W-:-:S04]  /*1a0e0*/  FADD.FTZ R0, R7, R3 ;  /* 0x0000000307007221 */ /* 0x000fc80000010000 */
[----:B------:R-:W-:-:S04]  /*1a0f0*/  FADD.FTZ R0, R6, R0 ;  /* 0x0000000006007221 */ /* 0x000fc80000010000 */
[----:B-1----:R-:W-:Y:S01]  /*1a100*/  FADD.FTZ R0, R4, R0 ;  /* 0x0000000004007221 */ /* 0x002fe20000010000 */
[----:B------:R-:W-:Y:S01]  /*1a110*/  F2FP.BF16.PACK_AB R25, R6, R7 ;  /* 0x000000070619723e */ /* 0x000fe200000010ff */
[----:B------:R-:W-:Y:S01]  /*1a120*/  IMAD.WIDE.U32 R6, R11, -0x2daee0ad, RZ ;  /* 0xd2511f530b067825 */ /* 0x000fe200078e00ff */
[----:B------:R-:W-:Y:S01]  /*1a130*/  @!P5 PRMT R65, R212, 0x5410, RZ ;  /* 0x00005410d441d816 */ /* 0x000fe200000000ff */
[----:B------:R-:W3:Y:S04]  /*1a140*/  LDL R222, [R1+0x60] ;  /* 0x0000600001de7983 */ /* 0x000ee80000100800 */
[----:B------:R-:W3:Y:S01]  /*1a150*/  LDL R212, [R1+0x70] ;  /* 0x0000700001d47983 */ /* 0x000ee20000100800 */
[----:B----4-:R-:W-:-:S05]  /*1a160*/  @!P2 HFMA2.BF16_V2 R2, -RZ.H0_H0, RZ.H0_H0, -R56.H0_H0 ;  /* 0x200000ffff02a231 */ /* 0x010fca0000340938 */
[----:B------:R-:W-:Y:S02]  /*1a170*/  PRMT R13, R2, 0x7610, R13 ;  /* 0x00007610020d7816 */ /* 0x000fe4000000000d */
[----:B------:R1:W4:Y:S01]  /*1a180*/  MUFU.EX2 R2, R234 ;  /* 0x000000ea00027308 */ /* 0x0003220000000800 */
[----:B--2---:R-:W-:-:S05]  /*1a190*/  @!P3 HFMA2.BF16_V2 R196, -RZ.H0_H0, RZ.H0_H0, -R57.H0_H0 ;  /* 0x200000ffffc4b231 */ /* 0x004fca0000340939 */
[----:B------:R-:W-:Y:S02]  /*1a1a0*/  PRMT R170, R196, 0x7610, R170 ;  /* 0x00007610c4aa7816 */ /* 0x000fe400000000aa */
[----:B------:R-:W2:Y:S04]  /*1a1b0*/  LDL R196, [R1+0x64] ;  /* 0x0000640001c47983 */ /* 0x000ea80000100800 */
[----:B------:R2:W2:Y:S01]  /*1a1c0*/  LDL.LU.S16 R11, [R1+0x60] ;  /* 0x00006000010b7983 */ /* 0x0004a20000300600 */
[----:B---3--:R-:W-:Y:S01]  /*1a1d0*/  @!P0 HFMA2.BF16_V2 R169, -RZ.H0_H0, RZ.H0_H0, -R58.H0_H0 ;  /* 0x200000ffffa98231 */ /* 0x008fe2000034093a */
[----:B-1----:R-:W-:Y:S01]  /*1a1e0*/  IMAD.MOV.U32 R234, RZ, RZ, R184 ;  /* 0x000000ffffea7224 */ /* 0x002fe200078e00b8 */
[C---:B----4-:R-:W-:Y:S01]  /*1a1f0*/  F2FP.BF16.PACK_AB R157, R2.reuse, R4 ;  /* 0x00000004029d723e */ /* 0x050fe200000010ff */
[----:B------:R-:W-:-:S02]  /*1a200*/  FADD.FTZ R184, R2, R0 ;  /* 0x0000000002b87221 */ /* 0x000fc40000010000 */
[----:B------:R-:W-:Y:S01]  /*1a210*/  IMAD.WIDE.U32 R2, R9, -0x2daee0ad, RZ ;  /* 0xd2511f5309027825 */ /* 0x000fe200078e00ff */
[----:B------:R-:W-:Y:S02]  /*1a220*/  PRMT R5, R169, 0x7610, R5 ;  /* 0x00007610a9057816 */ /* 0x000fe40000000005 */
[----:B------:R-:W-:Y:S02]  /*1a230*/  PRMT R169, R57, 0x5410, R56 ;  /* 0x0000541039a97816 */ /* 0x000fe40000000038 */
[----:B------:R-:W-:Y:S02]  /*1a240*/  LOP3.LUT R0, R3, R241, R42, 0x96, !PT ;  /* 0x000000f103007212 */ /* 0x000fe400078e962a */
[----:B------:R-:W-:Y:S02]  /*1a250*/  @!P3 PRMT R57, R170, 0x5410, RZ ;  /* 0x00005410aa39b816 */ /* 0x000fe400000000ff */
[----:B------:R-:W-:Y:S02]  /*1a260*/  PRMT R170, R59, 0x5410, R58 ;  /* 0x000054103baa7816 */ /* 0x000fe4000000003a */
[----:B------:R-:W-:Y:S01]  /*1a270*/  @!P0 PRMT R58, R5, 0x5410, RZ ;  /* 0x00005410053a8816 */ /* 0x000fe200000000ff */
[----:B------:R-:W-:Y:S01]  /*1a280*/  IMAD.WIDE.U32 R4, R0, -0x326172a9, RZ ;  /* 0xcd9e8d5700047825 */ /* 0x000fe200078e00ff */
[----:B------:R-:W-:-:S04]  /*1a290*/  LOP3.LUT R0, R7, R242, R2, 0x96, !PT ;  /* 0x000000f207007212 */ /* 0x000fc800078e9602 */
[----:B------:R-:W-:-:S05]  /*1a2a0*/  LOP3.LUT R3, R5, R233, R174, 0x96, !PT ;  /* 0x000000e905037212 */ /* 0x000fca00078e96ae */
[----:B------:R-:W-:-:S05]  /*1a2b0*/  IMAD.WIDE.U32 R2, R3, -0x2daee0ad, RZ ;  /* 0xd2511f5303027825 */ /* 0x000fca00078e00ff */
[----:B------:R-:W-:Y:S01]  /*1a2c0*/  LOP3.LUT R3, R3, R251, R6, 0x96, !PT ;  /* 0x000000fb03037212 */ /* 0x000fe200078e9606 */
[----:B------:R-:W-:-:S05]  /*1a2d0*/  IMAD.WIDE.U32 R6, R0, -0x326172a9, RZ ;  /* 0xcd9e8d5700067825 */ /* 0x000fca00078e00ff */
[----:B------:R-:W-:Y:S02]  /*1a2e0*/  LOP3.LUT R0, R7, R249, R4, 0x96, !PT ;  /* 0x000000f907007212 */ /* 0x000fe400078e9604 */
[----:B------:R1:W3:Y:S01]  /*1a2f0*/  LDL.LU.S16 R7, [R1+0x64] ;  /* 0x0000640001077983 */ /* 0x0002e20000300600 */
[----:B------:R-:W-:-:S05]  /*1a300*/  @!P1 HFMA2.BF16_V2 R187, -RZ.H0_H0, RZ.H0_H0, -R59.H0_H0 ;  /* 0x200000ffffbb9231 */ /* 0x000fca000034093b */
[----:B------:R-:W-:-:S04]  /*1a310*/  PRMT R8, R187, 0x7610, R8 ;  /* 0x00007610bb087816 */ /* 0x000fc80000000008 */
[----:B------:R-:W-:Y:S01]  /*1a320*/  @!P1 PRMT R59, R8, 0x5410, RZ ;  /* 0x00005410083b9816 */ /* 0x000fe200000000ff */
        /* <DEDUP_REMOVED lines=9> */
[----:B------:R-:W-:Y:S02]  /*1a3c0*/  LOP3.LUT R4, R4, 0xffff, RZ, 0xc0, !PT ;  /* 0x0000ffff04047812 */ /* 0x000fe400078ec0ff */
[----:B------:R-:W-:Y:S02]  /*1a3d0*/  @!P2 PRMT R56, R13, 0x5410, RZ ;  /* 0x000054100d38a816 */ /* 0x000fe400000000ff */
[----:B------:R-:W-:Y:S02]  /*1a3e0*/  ISETP.GE.U32.AND P2, PT, R191, R4, PT ;  /* 0x00000004bf00720c */ /* 0x000fe40003f46070 */
[--C-:B------:R-:W-:Y:S02]  /*1a3f0*/  SHF.R.U32.HI R4, RZ, 0x10, R0.reuse ;  /* 0x00000010ff047819 */ /* 0x100fe40000011600 */
[----:B------:R-:W-:Y:S02]  /*1a400*/  SHF.R.U32.HI R0, RZ, 0x18, R0 ;  /* 0x00000018ff007819 */ /* 0x000fe40000011600 */
[----:B------:R-:W-:-:S02]  /*1a410*/  LOP3.LUT R4, R4, 0xff, RZ, 0xc0, !PT ;  /* 0x000000ff04047812 */ /* 0x000fc400078ec0ff */
[----:B------:R-:W-:Y:S02]  /*1a420*/  PRMT R39, R29, 0x7610, R39 ;  /* 0x000076101d277816 */ /* 0x000fe40000000027 */
[C---:B------:R-:W-:Y:S02]  /*1a430*/  ISETP.GE.U32.AND P3, PT, R191.reuse, R0, PT ;  /* 0x00000000bf00720c */ /* 0x040fe40003f66070 */
[----:B------:R-:W-:Y:S02]  /*1a440*/  LOP3.LUT R0, R2, 0xff, RZ, 0xc0, !PT ;  /* 0x000000ff02007812 */ /* 0x000fe400078ec0ff */
[C---:B------:R-:W-:Y:S02]  /*1a450*/  ISETP.GE.U32.AND P0, PT, R191.reuse, R4, PT ;  /* 0x00000004bf00720c */ /* 0x040fe40003f06070 */
[----:B------:R-:W-:Y:S02]  /*1a460*/  SHF.R.U32.HI R4, RZ, 0x18, R2 ;  /* 0x00000018ff047819 */ /* 0x000fe40000011602 */
[----:B------:R-:W-:-:S02]  /*1a470*/  ISETP.GE.U32.AND P1, PT, R191, R0, PT ;  /* 0x00000000bf00720c */ /* 0x000fc40003f26070 */
[----:B------:R-:W-:Y:S02]  /*1a480*/  SHF.R.U32.HI R0, RZ, 0x10, R2 ;  /* 0x00000010ff007819 */ /* 0x000fe40000011602 */
[----:B------:R-:W-:Y:S01]  /*1a490*/  PRMT R38, R29, 0x7632, R38 ;  /* 0x000076321d267816 */ /* 0x000fe20000000026 */
[----:B------:R-:W-:Y:S01]  /*1a4a0*/  FMUL.FTZ R232, R212, R155 ;  /* 0x0000009bd4e87220 */ /* 0x000fe20000410000 */
[----:B------:R-:W-:Y:S02]  /*1a4b0*/  ISETP.GE.U32.AND P4, PT, R191, R4, PT ;  /* 0x00000004bf00720c */ /* 0x000fe40003f86070 */
[----:B------:R-:W-:Y:S02]  /*1a4c0*/  LOP3.LUT R0, R0, 0xff, RZ, 0xc0, !PT ;  /* 0x000000ff00007812 */ /* 0x000fe400078ec0ff */
[----:B------:R-:W-:Y:S01]  /*1a4d0*/  LOP3.LUT R3, R2, 0xffff, RZ, 0xc0, !PT ;  /* 0x0000ffff02037812 */ /* 0x000fe200078ec0ff */
[----:B------:R-:W-:Y:S01]  /*1a4e0*/  FADD.FTZ R2, R176, R32 ;  /* 0x00000020b0027221 */ /* 0x000fe20000010000 */
[----:B------:R-:W-:-:S03]  /*1a4f0*/  LOP3.LUT R6, R5, R245, R6, 0x96, !PT ;  /* 0x000000f505067212 */ /* 0x000fc600078e9606 */
[----:B------:R-:W-:Y:S01]  /*1a500*/  FADD.FTZ R13, R168, R2 ;  /* 0x00000002a80d7221 */ /* 0x000fe20000010000 */
[----:B--2---:R-:W-:Y:S01]  /*1a510*/  @!P5 HFMA2.BF16_V2 R11, -RZ.H0_H0, RZ.H0_H0, -R39.H0_H0 ;  /* 0x200000ffff0bd231 */ /* 0x004fe20000340927 */
[----:B------:R-:W-:Y:S02]  /*1a520*/  FMUL.FTZ R212, R196, R155 ;  /* 0x0000009bc4d47220 */ /* 0x000fe40000410000 */
[----:B------:R-:W-:Y:S02]  /*1a530*/  IMAD.MOV.U32 R196, RZ, RZ, R178 ;  /* 0x000000ffffc47224 */ /* 0x000fe400078e00b2 */
[----:B------:R-:W-:Y:S02]  /*1a540*/  PRMT R4, R11, 0x7610, R4 ;  /* 0x000076100b047816 */ /* 0x000fe40000000004 */
[----:B------:R-:W-:Y:S02]  /*1a550*/  PRMT R178, R39, 0x5410, R38 ;  /* 0x0000541027b27816 */ /* 0x000fe40000000026 */
[----:B------:R-:W-:-:S02]  /*1a560*/  @!P5 PRMT R39, R4, 0x5410, RZ ;  /* 0x000054100427d816 */ /* 0x000fc400000000ff */
[----:B------:R-:W-:Y:S01]  /*1a570*/  ISETP.GE.U32.AND P5, PT, R191, R0, PT ;  /* 0x00000000bf00720c */ /* 0x000fe20003fa6070 */
[----:B------:R1:W2:Y:S01]  /*1a580*/  LDL.LU.S16 R4, [R1+0x70] ;  /* 0x0000700001047983 */ /* 0x0002a20000300600 */
[----:B------:R-:W-:Y:S01]  /*1a590*/  SHF.R.U32.HI R0, RZ, 0x8, R3 ;  /* 0x00000008ff007819 */ /* 0x000fe20000011603 */
[----:B---3--:R-:W-:-:S05]  /*1a5a0*/  @!P2 HFMA2.BF16_V2 R7, -RZ.H0_H0, RZ.H0_H0, -R38.H0_H0 ;  /* 0x200000ffff07a231 */ /* 0x008fca0000340926 */
[----:B------:R-:W-:Y:S01]  /*1a5b0*/  PRMT R3, R7, 0x7610, R3 ;  /* 0x0000761007037816 */ /* 0x000fe20000000003 */
[----:B------:R-:W-:-:S03]  /*1a5c0*/  IMAD.MOV.U32 R7, RZ, RZ, R43 ;  /* 0x000000ffff077224 */ /* 0x000fc600078e002b */
[----:B------:R-:W-:Y:S01]  /*1a5d0*/  @!P2 PRMT R38, R3, 0x5410, RZ ;  /* 0x000054100326a816 */ /* 0x000fe200000000ff */
[----:B------:R-:W-:-:S04]  /*1a5e0*/  IMAD.WIDE.U32 R2, R6, -0x2daee0ad, RZ ;  /* 0xd2511f5306027825 */ /* 0x000fc800078e00ff */
[----:B------:R-:W-:Y:S02]  /*1a5f0*/  IMAD.MOV.U32 R6, RZ, RZ, R42 ;  /* 0x000000ffff067224 */ /* 0x000fe400078e002a */
[----:B------:R-:W3:Y:S04]  /*1a600*/  LDL.LU.64 R42, [R1+0x358] ;  /* 0x00035800012a7983 */ /* 0x000ee80000300a00 */
[----:B------:R1:W4:Y:S04]  /*1a610*/  LDL.LU.S16 R187, [R1+0x74] ;  /* 0x0000740001bb7983 */ /* 0x0003280000300600 */
[----:B------:R1:W2:Y:S04]  /*1a620*/  LDL.LU.S16 R168, [R1+0x80] ;  /* 0x0000800001a87983 */ /* 0x0002a80000300600 */
[----:B------:R1:W3:Y:S01]  /*1a630*/  LDL.LU.S16 R11, [R1+0x84] ;  /* 0x00008400010b7983 */ /* 0x0002e20000300600 */
[----:B------:R-:W-:-:S02]  /*1a640*/  PRMT R35, R31, 0x7610, R35 ;  /* 0x000076101f237816 */ /* 0x000fc40000000023 */
[----:B------:R-:W-:Y:S01]  /*1a650*/  LOP3.LUT R5, R205, R240, R228, 0x96, !PT ;  /* 0x000000f0cd057212 */ /* 0x000fe200078e96e4 */
[-C--:B------:R-:W-:Y:S02]  /*1a660*/  FMUL.FTZ R228, R227, R155.reuse ;  /* 0x0000009be3e47220 */ /* 0x080fe40000410000 */
[-C--:B------:R-:W-:Y:S01]  /*1a670*/  FMUL.FTZ R227, R221, R155.reuse ;  /* 0x0000009bdde37220 */ /* 0x080fe20000410000 */
[----:B------:R-:W-:Y:S01]  /*1a680*/  PRMT R34, R31, 0x7632, R34 ;  /* 0x000076321f227816 */ /* 0x000fe20000000022 */
[-C--:B------:R-:W-:Y:S02]  /*1a690*/  FMUL.FTZ R226, R226, R155.reuse ;  /* 0x0000009be2e27220 */ /* 0x080fe40000410000 */
[-C--:B------:R-:W-:Y:S02]  /*1a6a0*/  FMUL.FTZ R225, R225, R155.reuse ;  /* 0x0000009be1e17220 */ /* 0x080fe40000410000 */
[-C--:B------:R-:W-:Y:S02]  /*1a6b0*/  FMUL.FTZ R229, R224, R155.reuse ;  /* 0x0000009be0e57220 */ /* 0x080fe40000410000 */
[----:B------:R-:W-:Y:S01]  /*1a6c0*/  FMUL.FTZ R221, R222, R155 ;  /* 0x0000009bdedd7220 */ /* 0x000fe20000410000 */
[----:B------:R-:W-:-:S02]  /*1a6d0*/  PRMT R36, R30, 0x7610, R36 ;  /* 0x000076101e247816 */ /* 0x000fc40000000024 */
[----:B------:R-:W-:-:S04]  /*1a6e0*/  LOP3.LUT R0, R0, 0xffff, RZ, 0xc0, !PT ;  /* 0x0000ffff00007812 */ /* 0x000fc800078ec0ff */
[----:B------:R-:W-:Y:S02]  /*1a6f0*/  ISETP.GE.U32.AND P2, PT, R191, R0, PT ;  /* 0x00000000bf00720c */ /* 0x000fe40003f46070 */
[----:B------:R-:W-:-:S04]  /*1a700*/  PRMT R37, R30, 0x7632, R37 ;  /* 0x000076321e257816 */ /* 0x000fc80000000025 */
[----:B------:R-:W-:Y:S01]  /*1a710*/  PRMT R176, R36, 0x5410, R37 ;  /* 0x0000541024b07816 */ /* 0x000fe20000000025 */
[----:B--2---:R-:W-:-:S05]  /*1a720*/  @!P1 HFMA2.BF16_V2 R168, -RZ.H0_H0, RZ.H0_H0, -R35.H0_H0 ;  /* 0x200000ffffa89231 */ /* 0x004fca0000340923 */
[----:B------:R-:W-:Y:S02]  /*1a730*/  PRMT R155, R168, 0x7610, R155 ;  /* 0x00007610a89b7816 */ /* 0x000fe4000000009b */
[----:B------:R-:W-:Y:S02]  /*1a740*/  PRMT R168, R35, 0x5410, R34 ;  /* 0x0000541023a87816 */ /* 0x000fe40000000022 */
[----:B------:R-:W-:Y:S02]  /*1a750*/  @!P1 PRMT R35, R155, 0x5410, RZ ;  /* 0x000054109b239816 */ /* 0x000fe400000000ff */
[----:B------:R1:W2:Y:S01]  /*1a760*/  LDL.LU.S16 R155, [R1+0x90] ;  /* 0x00009000019b7983 */ /* 0x0002a20000300600 */
[----:B----4-:R-:W-:-:S05]  /*1a770*/  @!P0 HFMA2.BF16_V2 R187, -RZ.H0_H0, RZ.H0_H0, -R36.H0_H0 ;  /* 0x200000ffffbb8231 */ /* 0x010fca0000340924 */
[----:B------:R-:W-:Y:S02]  /*1a780*/  PRMT R183, R187, 0x7610, R183 ;  /* 0x00007610bbb77816 */ /* 0x000fe400000000b7 */
[----:B------:R1:W4:Y:S01]  /*1a790*/  LDL.LU.S16 R187, [R1+0x94] ;  /* 0x0000940001bb7983 */ /* 0x0003220000300600 */
[----:B---3--:R-:W-:Y:S02]  /*1a7a0*/  @!P2 HFMA2.BF16_V2 R11, -RZ.H0_H0, RZ.H0_H0, -R34.H0_H0 ;  /* 0x200000ffff0ba231 */ /* 0x008fe40000340922 */
[----:B------:R-:W-:-:S03]  /*1a7b0*/  @!P3 HFMA2.BF16_V2 R4, -RZ.H0_H0, RZ.H0_H0, -R37.H0_H0 ;  /* 0x200000ffff04b231 */ /* 0x000fc60000340925 */
[----:B------:R-:W-:Y:S02]  /*1a7c0*/  PRMT R10, R11, 0x7610, R10 ;  /* 0x000076100b0a7816 */ /* 0x000fe4000000000a */
[----:B------:R-:W-:Y:S02]  /*1a7d0*/  PRMT R215, R4, 0x7610, R215 ;  /* 0x0000761004d77816 */ /* 0x000fe400000000d7 */
[----:B------:R-:W-:Y:S02]  /*1a7e0*/  @!P2 PRMT R34, R10, 0x5410, RZ ;  /* 0x000054100a22a816 */ /* 0x000fe400000000ff */
[----:B------:R-:W-:Y:S01]  /*1a7f0*/  @!P3 PRMT R37, R215, 0x5410, RZ ;  /* 0x00005410d725b816 */ /* 0x000fe200000000ff */
[----:B------:R1:W3:Y:S01]  /*1a800*/  LDL.LU.S16 R10, [R1+0xfc] ;  /* 0x0000fc00010a7983 */ /* 0x0002e20000300600 */
[----:B------:R-:W-:Y:S01]  /*1a810*/  @!P0 PRMT R36, R183, 0x5410, RZ ;  /* 0x00005410b7248816 */ /* 0x000fe200000000ff */
[----:B------:R-:W-:Y:S02]  /*1a820*/  IMAD.MOV.U32 R215, RZ, RZ, R234 ;  /* 0x000000ffffd77224 */ /* 0x000fe400078e00ea */
[----:B------:R1:W3:Y:S01]  /*1a830*/  LDL.LU.S16 R183, [R1+0x108] ;  /* 0x0001080001b77983 */ /* 0x0002e20000300600 */
[----:B------:R-:W-:-:S03]  /*1a840*/  IMAD.MOV.U32 R234, RZ, RZ, R179 ;  /* 0x000000ffffea7224 */ /* 0x000fc600078e00b3 */
[----:B------:R1:W3:Y:S04]  /*1a850*/  LDL.LU.S16 R179, [R1+0x104] ;  /* 0x0001040001b37983 */ /* 0x0002e80000300600 */
[----:B------:R1:W3:Y:S01]  /*1a860*/  LDL.LU.S16 R11, [R1+0x100] ;  /* 0x00010000010b7983 */ /* 0x0002e20000300600 */
[C---:B------:R-:W-:Y:S02]  /*1a870*/  PRMT R33, R28.reuse, 0x7610, R33 ;  /* 0x000076101c217816 */ /* 0x040fe40000000021 */
[----:B------:R-:W-:Y:S01]  /*1a880*/  PRMT R32, R28, 0x7632, R32 ;  /* 0x000076321c207816 */ /* 0x000fe20000000020 */
[----:B------:R-:W-:Y:S02]  /*1a890*/  IMAD.MOV.U32 R222, RZ, RZ, R189 ;  /* 0x000000ffffde7224 */ /* 0x000fe400078e00bd */
[----:B------:R-:W-:Y:S01]  /*1a8a0*/  IMAD.MOV.U32 R189, RZ, RZ, R192 ;  /* 0x000000ffffbd7224 */ /* 0x000fe200078e00c0 */
[----:B------:R-:W-:-:S04]  /*1a8b0*/  LOP3.LUT R0, R3, R173, R8, 0x96, !PT ;  /* 0x000000ad03007212 */ /* 0x000fc800078e9608 */
[----:B------:R-:W-:-:S04]  /*1a8c0*/  LOP3.LUT R4, R0, 0xff, RZ, 0xc0, !PT ;  /* 0x000000ff00047812 */ /* 0x000fc800078ec0ff */
[----:B------:R-:W-:Y:S02]  /*1a8d0*/  ISETP.GE.U32.AND P3, PT, R191, R4, PT ;  /* 0x00000004bf00720c */ /* 0x000fe40003f66070 */
[----:B------:R-:W-:-:S04]  /*1a8e0*/  SHF.R.U32.HI R4, RZ, 0x18, R0 ;  /* 0x00000018ff047819 */ /* 0x000fc80000011600 */
[C---:B------:R-:W-:Y:S02]  /*1a8f0*/  ISETP.GE.U32.AND P0, PT, R191.reuse, R4, PT ;  /* 0x00000004bf00720c */ /* 0x040fe40003f06070 */
[----:B------:R-:W-:Y:S02]  /*1a900*/  SHF.R.U32.HI R4, RZ, 0x10, R0 ;  /* 0x00000010ff047819 */ /* 0x000fe40000011600 */
[----:B------:R-:W-:Y:S02]  /*1a910*/  LOP3.LUT R0, R0, 0xffff, RZ, 0xc0, !PT ;  /* 0x0000ffff00007812 */ /* 0x000fe400078ec0ff */
[----:B------:R-:W-:Y:S02]  /*1a920*/  LOP3.LUT R4, R4, 0xff, RZ, 0xc0, !PT ;  /* 0x000000ff04047812 */ /* 0x000fe400078ec0ff */
[----:B------:R-:W-:Y:S02]  /*1a930*/  SHF.R.U32.HI R0, RZ, 0x8, R0 ;  /* 0x00000008ff007819 */ /* 0x000fe40000011600 */
[----:B------:R-:W-:-:S02]  /*1a940*/  ISETP.GE.U32.AND P1, PT, R191, R4, PT ;  /* 0x00000004bf00720c */ /* 0x000fc40003f26070 */
[----:B------:R-:W-:Y:S02]  /*1a950*/  LOP3.LUT R0, R0, 0xffff, RZ, 0xc0, !PT ;  /* 0x0000ffff00007812 */ /* 0x000fe400078ec0ff */
[C---:B------:R-:W-:Y:S02]  /*1a960*/  PRMT R31, R16.reuse, 0x7610, R31 ;  /* 0x00007610101f7816 */ /* 0x040fe4000000001f */
[----:B------:R-:W-:Y:S01]  /*1a970*/  PRMT R30, R16, 0x7632, R30 ;  /* 0x00007632101e7816 */ /* 0x000fe2000000001e */
[----:B--2---:R-:W-:-:S05]  /*1a980*/  @!P5 HFMA2.BF16_V2 R155, -RZ.H0_H0, RZ.H0_H0, -R33.H0_H0 ;  /* 0x200000ffff9bd231 */ /* 0x004fca0000340921 */
[----:B------:R-:W-:Y:S02]  /*1a990*/  PRMT R207, R155, 0x7610, R207 ;  /* 0x000076109bcf7816 */ /* 0x000fe400000000cf */
[----:B------:R-:W-:Y:S02]  /*1a9a0*/  PRMT R155, R33, 0x5410, R32 ;  /* 0x00005410219b7816 */ /* 0x000fe40000000020 */
[----:B------:R-:W-:Y:S01]  /*1a9b0*/  @!P5 PRMT R33, R207, 0x5410, RZ ;  /* 0x00005410cf21d816 */ /* 0x000fe200000000ff */
[----:B------:R-:W-:Y:S02]  /*1a9c0*/  IMAD.MOV.U32 R207, RZ, RZ, R215 ;  /* 0x000000ffffcf7224 */ /* 0x000fe400078e00d7 */
[----:B------:R1:W2:Y:S04]  /*1a9d0*/  LDL.LU.S16 R215, [R1+0xc8] ;  /* 0x0000c80001d77983 */ /* 0x0002a80000300600 */
[----:B------:R1:W2:Y:S01]  /*1a9e0*/  LDL.LU.S16 R192, [R1+0x134] ;  /* 0x0001340001c07983 */ /* 0x0002a20000300600 */
[----:B----4-:R-:W-:-:S05]  /*1a9f0*/  @!P4 HFMA2.BF16_V2 R187, -RZ.H0_H0, RZ.H0_H0, -R32.H0_H0 ;  /* 0x200000ffffbbc231 */ /* 0x010fca0000340920 */
[----:B------:R-:W-:Y:S02]  /*1aa00*/  PRMT R12, R187, 0x7610, R12 ;  /* 0x00007610bb0c7816 */ /* 0x000fe4000000000c */
[----:B------:R1:W4:Y:S01]  /*1aa10*/  LDL.LU.S16 R187, [R1+0x130] ;  /* 0x0001300001bb7983 */ /* 0x0003220000300600 */
[----:B------:R-:W-:Y:S02]  /*1aa20*/  ISETP.GE.U32.AND P2, PT, R191, R0, PT ;  /* 0x00000000bf00720c */ /* 0x000fe40003f46070 */
[C---:B------:R-:W-:Y:S01]  /*1aa30*/  PRMT R29, R21.reuse, 0x7610, R29 ;  /* 0x00007610151d7816 */ /* 0x040fe2000000001d */
[----:B---3--:R-:W-:Y:S02]  /*1aa40*/  @!P0 HFMA2.BF16_V2 R10, -RZ.H0_H0, RZ.H0_H0, -R30.H0_H0 ;  /* 0x200000ffff0a8231 */ /* 0x008fe4000034091e */
[----:B------:R-:W-:Y:S02]  /*1aa50*/  @!P1 HFMA2.BF16_V2 R11, -RZ.H0_H0, RZ.H0_H0, -R31.H0_H0 ;  /* 0x200000ffff0b9231 */ /* 0x000fe4000034091f */
[----:B------:R-:W-:Y:S01]  /*1aa60*/  @!P3 HFMA2.BF16_V2 R183, -RZ.H0_H0, RZ.H0_H0, -R29.H0_H0 ;  /* 0x200000ffffb7b231 */ /* 0x000fe2000034091d */
[----:B------:R-:W-:-:S02]  /*1aa70*/  PRMT R28, R21, 0x7632, R28 ;  /* 0x00007632151c7816 */ /* 0x000fc4000000001c */
[----:B------:R-:W-:Y:S02]  /*1aa80*/  PRMT R4, R11, 0x7610, R4 ;  /* 0x000076100b047816 */ /* 0x000fe40000000004 */
[----:B------:R-:W-:Y:S02]  /*1aa90*/  PRMT R0, R10, 0x7610, R0 ;  /* 0x000076100a007816 */ /* 0x000fe40000000000 */
[----:B------:R-:W-:Y:S02]  /*1aaa0*/  PRMT R9, R183, 0x7610, R9 ;  /* 0x00007610b7097816 */ /* 0x000fe40000000009 */
[----:B------:R-:W-:Y:S01]  /*1aab0*/  PRMT R183, R31, 0x5410, R30 ;  /* 0x000054101fb77816 */ /* 0x000fe2000000001e */
[----:B------:R-:W-:Y:S01]  /*1aac0*/  @!P2 HFMA2.BF16_V2 R179, -RZ.H0_H0, RZ.H0_H0, -R28.H0_H0 ;  /* 0x200000ffffb3a231 */ /* 0x000fe2000034091c */
[----:B------:R-:W-:Y:S02]  /*1aad0*/  @!P4 PRMT R32, R12, 0x5410, RZ ;  /* 0x000054100c20c816 */ /* 0x000fe400000000ff */
[----:B------:R-:W-:Y:S01]  /*1aae0*/  @!P1 PRMT R31, R4, 0x5410, RZ ;  /* 0x00005410041f9816 */ /* 0x000fe200000000ff */
[----:B------:R-:W-:Y:S01]  /*1aaf0*/  IMAD.WIDE.U32 R4, R5, -0x2daee0ad, RZ ;  /* 0xd2511f5305047825 */ /* 0x000fe200078e00ff */
[----:B------:R-:W-:-:S02]  /*1ab00*/  @!P0 PRMT R30, R0, 0x5410, RZ ;  /* 0x00005410001e8816 */ /* 0x000fc400000000ff */
[C---:B------:R-:W-:Y:S02]  /*1ab10*/  LOP3.LUT R0, R2.reuse, 0xff, RZ, 0xc0, !PT ;  /* 0x000000ff02007812 */ /* 0x040fe400078ec0ff */
[----:B------:R-:W-:Y:S02]  /*1ab20*/  LOP3.LUT R11, R2, 0xffff, RZ, 0xc0, !PT ;  /* 0x0000ffff020b7812 */ /* 0x000fe400078ec0ff */
[--C-:B------:R-:W-:Y:S02]  /*1ab30*/  SHF.R.U32.HI R12, RZ, 0x10, R2.reuse ;  /* 0x00000010ff0c7819 */ /* 0x100fe40000011602 */
[----:B------:R-:W-:Y:S02]  /*1ab40*/  SHF.R.U32.HI R10, RZ, 0x18, R2 ;  /* 0x00000018ff0a7819 */ /* 0x000fe40000011602 */
[----:B------:R-:W-:Y:S02]  /*1ab50*/  LOP3.LUT R2, R175, R239, R204, 0x96, !PT ;  /* 0x000000efaf027212 */ /* 0x000fe400078e96cc */
[----:B------:R-:W-:-:S02]  /*1ab60*/  ISETP.GE.U32.AND P4, PT, R191, R0, PT ;  /* 0x00000000bf00720c */ /* 0x000fc40003f86070 */
[----:B------:R-:W-:Y:S01]  /*1ab70*/  PRMT R8, R179, 0x7610, R8 ;  /* 0x00007610b3087816 */ /* 0x000fe20000000008 */
[----:B------:R-:W-:Y:S01]  /*1ab80*/  IMAD.WIDE.U32 R2, R2, -0x2daee0ad, RZ ;  /* 0xd2511f5302027825 */ /* 0x000fe200078e00ff */
[----:B------:R-:W-:Y:S02]  /*1ab90*/  LOP3.LUT R0, R5, R241, R6, 0x96, !PT ;  /* 0x000000f105007212 */ /* 0x000fe400078e9606 */
[----:B------:R-:W-:Y:S02]  /*1aba0*/  PRMT R179, R29, 0x5410, R28 ;  /* 0x000054101db37816 */ /* 0x000fe4000000001c */
[----:B------:R-:W-:Y:S02]  /*1abb0*/  @!P3 PRMT R29, R9, 0x5410, RZ ;  /* 0x00005410091db816 */ /* 0x000fe400000000ff */
[----:B------:R-:W-:Y:S01]  /*1abc0*/  @!P2 PRMT R28, R8, 0x5410, RZ ;  /* 0x00005410081ca816 */ /* 0x000fe200000000ff */
[----:B------:R-:W-:Y:S01]  /*1abd0*/  IMAD.WIDE.U32 R8, R0, -0x326172a9, RZ ;  /* 0xcd9e8d5700087825 */ /* 0x000fe200078e00ff */
[----:B------:R-:W-:-:S04]  /*1abe0*/  LOP3.LUT R4, R3, R242, R4, 0x96, !PT ;  /* 0x000000f203047212 */ /* 0x000fc800078e9604 */
[----:B------:R-:W-:Y:S01]  /*1abf0*/  LOP3.LUT R0, R9, R233, R174, 0x96, !PT ;  /* 0x000000e909007212 */ /* 0x000fe200078e96ae */
        /* <DEDUP_REMOVED lines=9> */
[C---:B------:R-:W-:Y:S02]  /*1ac90*/  LOP3.LUT R4, R2.reuse, 0xff, RZ, 0xc0, !PT ;  /* 0x000000ff02047812 */ /* 0x040fe400078ec0ff */
[----:B------:R-:W-:Y:S02]  /*1aca0*/  LOP3.LUT R0, R3, R177, R6, 0x96, !PT ;  /* 0x000000b103007212 */ /* 0x000fe400078e9606 */
[----:B------:R-:W-:Y:S02]  /*1acb0*/  ISETP.GE.U32.AND P1, PT, R191, R4, PT ;  /* 0x00000004bf00720c */ /* 0x000fe40003f26070 */
[--C-:B------:R-:W-:Y:S02]  /*1acc0*/  SHF.R.U32.HI R4, RZ, 0x18, R2.reuse ;  /* 0x00000018ff047819 */ /* 0x100fe40000011602 */
[----:B------:R-:W-:Y:S02]  /*1acd0*/  LOP3.LUT R6, R2, 0xffff, RZ, 0xc0, !PT ;  /* 0x0000ffff02067812 */ /* 0x000fe400078ec0ff */
[----:B------:R-:W-:-:S02]  /*1ace0*/  SHF.R.U32.HI R5, RZ, 0x10, R2 ;  /* 0x00000010ff057819 */ /* 0x000fc40000011602 */
[----:B------:R-:W-:Y:S02]  /*1acf0*/  SHF.R.U32.HI R2, RZ, 0x8, R11 ;  /* 0x00000008ff027819 */ /* 0x000fe4000001160b */
[----:B------:R-:W-:Y:S02]  /*1ad00*/  LOP3.LUT R3, R12, 0xff, RZ, 0xc0, !PT ;  /* 0x000000ff0c037812 */ /* 0x000fe400078ec0ff */
[----:B------:R-:W-:Y:S02]  /*1ad10*/  LOP3.LUT R2, R2, 0xffff, RZ, 0xc0, !PT ;  /* 0x0000ffff02027812 */ /* 0x000fe400078ec0ff */
[C---:B------:R-:W-:Y:S02]  /*1ad20*/  ISETP.GE.U32.AND P3, PT, R191.reuse, R3, PT ;  /* 0x00000003bf00720c */ /* 0x040fe40003f66070 */
[----:B------:R-:W-:Y:S02]  /*1ad30*/  ISETP.GE.U32.AND P5, PT, R191, R2, PT ;  /* 0x00000002bf00720c */ /* 0x000fe40003fa6070 */
[----:B------:R-:W-:-:S02]  /*1ad40*/  PRMT R22, R23, 0x7632, R22 ;  /* 0x0000763217167816 */ /* 0x000fc40000000016 */
[C---:B------:R-:W-:Y:S01]  /*1ad50*/  PRMT R21, R72.reuse, 0x7610, R21 ;  /* 0x0000761048157816 */ /* 0x040fe20000000015 */
[----:B------:R-:W-:Y:S01]  /*1ad60*/  @!P4 HFMA2.BF16_V2 R175, -RZ.H0_H0, RZ.H0_H0, -R23.H0_H0 ;  /* 0x200000ffffafc231 */ /* 0x000fe20000340917 */
[----:B------:R-:W-:Y:S02]  /*1ad70*/  PRMT R174, R23, 0x5410, R22 ;  /* 0x0000541017ae7816 */ /* 0x000fe40000000016 */
[----:B------:R-:W-:Y:S02]  /*1ad80*/  ISETP.GE.U32.AND P2, PT, R191, R4, PT ;  /* 0x00000004bf00720c */ /* 0x000fe40003f46070 */
[----:B------:R-:W-:Y:S02]  /*1ad90*/  @!P4 PRMT R23, R175, 0x5410, RZ ;  /* 0x00005410af17c816 */ /* 0x000fe400000000ff */
[----:B------:R-:W-:Y:S02]  /*1ada0*/  PRMT R19, R72, 0x7632, R19 ;  /* 0x0000763248137816 */ /* 0x000fe40000000013 */
[----:B------:R-:W-:-:S02]  /*1adb0*/  ISETP.GE.U32.AND P0, PT, R191, R10, PT ;  /* 0x0000000abf00720c */ /* 0x000fc40003f06070 */
[----:B------:R-:W-:-:S04]  /*1adc0*/  LOP3.LUT R2, R0, 0xffff, RZ, 0xc0, !PT ;  /* 0x0000ffff00027812 */ /* 0x000fc800078ec0ff */
[----:B------:R-:W-:-:S04]  /*1add0*/  SHF.R.U32.HI R2, RZ, 0x8, R2 ;  /* 0x00000008ff027819 */ /* 0x000fc80000011602 */
[----:B------:R-:W-:-:S04]  /*1ade0*/  LOP3.LUT R2, R2, 0xffff, RZ, 0xc0, !PT ;  /* 0x0000ffff02027812 */ /* 0x000fc800078ec0ff */
[----:B------:R-:W-:Y:S01]  /*1adf0*/  ISETP.GE.U32.AND P4, PT, R191, R2, PT ;  /* 0x00000002bf00720c */ /* 0x000fe20003f86070 */
[----:B--2---:R-:W-:Y:S02]  /*1ae00*/  @!P5 HFMA2.BF16_V2 R215, -RZ.H0_H0, RZ.H0_H0, -R22.H0_H0 ;  /* 0x200000ffffd7d231 */ /* 0x004fe40000340916 */
[----:B------:R-:W-:-:S03]  /*1ae10*/  @!P3 HFMA2.BF16_V2 R192, -RZ.H0_H0, RZ.H0_H0, -R21.H0_H0 ;  /* 0x200000ffffc0b231 */ /* 0x000fc60000340915 */
[----:B------:R-:W-:Y:S02]  /*1ae20*/  PRMT R175, R215, 0x7610, R175 ;  /* 0x00007610d7af7816 */ /* 0x000fe400000000af */
[----:B------:R-:W-:Y:S02]  /*1ae30*/  PRMT R4, R192, 0x7610, R4 ;  /* 0x00007610c0047816 */ /* 0x000fe40000000004 */
[----:B------:R-:W-:Y:S01]  /*1ae40*/  @!P5 PRMT R22, R175, 0x5410, RZ ;  /* 0x00005410af16d816 */ /* 0x000fe200000000ff */
[----:B------:R1:W2:Y:S01]  /*1ae50*/  LDL.LU.S16 R192, [R1+0x13c] ;  /* 0x00013c0001c07983 */ /* 0x0002a20000300600 */
[----:B------:R-:W-:Y:S02]  /*1ae60*/  PRMT R175, R21, 0x5410, R19 ;  /* 0x0000541015af7816 */ /* 0x000fe40000000013 */
[----:B------:R-:W-:Y:S02]  /*1ae70*/  @!P3 PRMT R21, R4, 0x5410, RZ ;  /* 0x000054100415b816 */ /* 0x000fe400000000ff */
[----:B------:R1:W3:Y:S01]  /*1ae80*/  LDL.LU.S16 R4, [R1+0x138] ;  /* 0x0001380001047983 */ /* 0x0002e20000300600 */
[----:B----4-:R-:W-:Y:S01]  /*1ae90*/  @!P0 HFMA2.BF16_V2 R187, -RZ.H0_H0, RZ.H0_H0, -R19.H0_H0 ;  /* 0x200000ffffbb8231 */ /* 0x010fe20000340913 */
[----:B------:R-:W-:-:S02]  /*1aea0*/  IMAD.MOV.U32 R215, RZ, RZ, R189 ;  /* 0x000000ffffd77224 */ /* 0x000fc400078e00bd */
[----:B------:R1:W4:Y:S02]  /*1aeb0*/  LDL.LU.S16 R189, [R1+0x144] ;  /* 0x0001440001bd7983 */ /* 0x0003240000300600 */
[----:B------:R-:W-:Y:S02]  /*1aec0*/  PRMT R2, R187, 0x7610, R2 ;  /* 0x00007610bb027816 */ /* 0x000fe40000000002 */
[----:B------:R1:W4:Y:S04]  /*1aed0*/  LDL.LU.S16 R187, [R1+0x140] ;  /* 0x0001400001bb7983 */ /* 0x0003280000300600 */
[----:B------:R1:W4:Y:S04]  /*1aee0*/  LDL.LU.S16 R244, [R1+0x148] ;  /* 0x0001480001f47983 */ /* 0x0003280000300600 */
[----:B------:R1:W4:Y:S01]  /*1aef0*/  LDL.LU.S16 R224, [R1+0x14c] ;  /* 0x00014c0001e07983 */ /* 0x0003220000300600 */
[----:B------:R-:W-:-:S02]  /*1af00*/  @!P0 PRMT R19, R2, 0x5410, RZ ;  /* 0x0000541002138816 */ /* 0x000fc400000000ff */
[----:B------:R-:W-:Y:S02]  /*1af10*/  LOP3.LUT R2, R0, 0xff, RZ, 0xc0, !PT ;  /* 0x000000ff00027812 */ /* 0x000fe400078ec0ff */
[----:B------:R-:W-:Y:S02]  /*1af20*/  PRMT R17, R73, 0x7632, R17 ;  /* 0x0000763249117816 */ /* 0x000fe40000000011 */
[----:B------:R-:W-:Y:S02]  /*1af30*/  ISETP.GE.U32.AND P0, PT, R191, R2, PT ;  /* 0x00000002bf00720c */ /* 0x000fe40003f06070 */
[--C-:B------:R-:W-:Y:S02]  /*1af40*/  SHF.R.U32.HI R2, RZ, 0x18, R0.reuse ;  /* 0x00000018ff027819 */ /* 0x100fe40000011600 */
[----:B------:R-:W-:Y:S02]  /*1af50*/  SHF.R.U32.HI R0, RZ, 0x10, R0 ;  /* 0x00000010ff007819 */ /* 0x000fe40000011600 */
[----:B------:R-:W-:-:S02]  /*1af60*/  PRMT R18, R73, 0x7610, R18 ;  /* 0x0000761049127816 */ /* 0x000fc40000000012 */
[----:B------:R-:W-:Y:S02]  /*1af70*/  LOP3.LUT R0, R0, 0xff, RZ, 0xc0, !PT ;  /* 0x000000ff00007812 */ /* 0x000fe400078ec0ff */
[C---:B------:R-:W-:Y:S02]  /*1af80*/  ISETP.GE.U32.AND P5, PT, R191.reuse, R2, PT ;  /* 0x00000002bf00720c */ /* 0x040fe40003fa6070 */
[----:B------:R-:W-:Y:S02]  /*1af90*/  ISETP.GE.U32.AND P3, PT, R191, R0, PT ;  /* 0x00000000bf00720c */ /* 0x000fe40003f66070 */
[----:B------:R-:W-:Y:S01]  /*1afa0*/  PRMT R16, R14, 0x7610, R16 ;  /* 0x000076100e107816 */ /* 0x000fe20000000010 */
[--C-:B------:R-:W-:Y:S01]  /*1afb0*/  FADD.FTZ R10, R182, R13.reuse ;  /* 0x0000000db60a7221 */ /* 0x100fe20000010000 */
[----:B------:R-:W-:Y:S02]  /*1afc0*/  PRMT R13, R14, 0x7632, R13 ;  /* 0x000076320e0d7816 */ /* 0x000fe4000000000d */
[----:B------:R-:W-:-:S02]  /*1afd0*/  PRMT R9, R52, 0x7632, R9 ;  /* 0x0000763234097816 */ /* 0x000fc40000000009 */
[----:B------:R-:W-:Y:S01]  /*1afe0*/  PRMT R12, R52, 0x7610, R12 ;  /* 0x00007610340c7816 */ /* 0x000fe2000000000c */
[----:B---3--:R-:W-:Y:S02]  /*1aff0*/  @!P4 HFMA2.BF16_V2 R4, -RZ.H0_H0, RZ.H0_H0, -R17.H0_H0 ;  /* 0x200000ffff04c231 */ /* 0x008fe40000340911 */
[----:B--2---:R-:W-:-:S03]  /*1b000*/  @!P0 HFMA2.BF16_V2 R192, -RZ.H0_H0, RZ.H0_H0, -R18.H0_H0 ;  /* 0x200000ffffc08231 */ /* 0x004fc60000340912 */
[----:B------:R-:W-:Y:S02]  /*1b010*/  PRMT R2, R4, 0x7610, R2 ;  /* 0x0000761004027816 */ /* 0x000fe40000000002 */
[----:B------:R-:W-:Y:S02]  /*1b020*/  SHF.R.U32.HI R4, RZ, 0x8, R6 ;  /* 0x00000008ff047819 */ /* 0x000fe40000011606 */
[----:B------:R-:W-:Y:S02]  /*1b030*/  PRMT R3, R192, 0x7610, R3 ;  /* 0x00007610c0037816 */ /* 0x000fe40000000003 */
[----:B------:R-:W-:Y:S02]  /*1b040*/  LOP3.LUT R4, R4, 0xffff, RZ, 0xc0, !PT ;  /* 0x0000ffff04047812 */ /* 0x000fe400078ec0ff */
[----:B------:R-:W-:Y:S02]  /*1b050*/  PRMT R192, R18, 0x5410, R17 ;  /* 0x0000541012c07816 */ /* 0x000fe40000000011 */
[----:B------:R-:W-:-:S02]  /*1b060*/  @!P4 PRMT R17, R2, 0x5410, RZ ;  /* 0x000054100211c816 */ /* 0x000fc400000000ff */
[----:B------:R-:W-:Y:S01]  /*1b070*/  ISETP.GE.U32.AND P4, PT, R191, R4, PT ;  /* 0x00000004bf00720c */ /* 0x000fe20003f86070 */
[----:B----4-:R-:W-:Y:S02]  /*1b080*/  @!P3 HFMA2.BF16_V2 R189, -RZ.H0_H0, RZ.H0_H0, -R16.H0_H0 ;  /* 0x200000ffffbdb231 */ /* 0x010fe40000340910 */
[----:B------:R-:W-:-:S03]  /*1b090*/  @!P5 HFMA2.BF16_V2 R187, -RZ.H0_H0, RZ.H0_H0, -R13.H0_H0 ;  /* 0x200000ffffbbd231 */ /* 0x000fc6000034090d */
[----:B------:R-:W-:Y:S02]  /*1b0a0*/  PRMT R182, R189, 0x7610, R182 ;  /* 0x00007610bdb67816 */ /* 0x000fe400000000b6 */
[----:B------:R-:W-:Y:S02]  /*1b0b0*/  PRMT R14, R187, 0x7610, R14 ;  /* 0x00007610bb0e7816 */ /* 0x000fe4000000000e */
[----:B------:R-:W-:Y:S01]  /*1b0c0*/  PRMT R189, R16, 0x5410, R13 ;  /* 0x0000541010bd7816 */ /* 0x000fe2000000000d */
[----:B------:R1:W2:Y:S02]  /*1b0d0*/  LDL.LU.S16 R187, [R1+0x170] ;  /* 0x0001700001bb7983 */ /* 0x0002a40000300600 */
[----:B------:R-:W-:Y:S01]  /*1b0e0*/  @!P4 HFMA2.BF16_V2 R224, -RZ.H0_H0, RZ.H0_H0, -R9.H0_H0 ;  /* 0x200000ffffe0c231 */ /* 0x000fe20000340909 */
[----:B------:R-:W-:Y:S02]  /*1b0f0*/  @!P3 PRMT R16, R182, 0x5410, RZ ;  /* 0x00005410b610b816 */ /* 0x000fe400000000ff */
[----:B------:R1:W3:Y:S02]  /*1b100*/  LDL.LU.S16 R182, [R1+0x174] ;  /* 0x0001740001b67983 */ /* 0x0002e40000300600 */
[----:B------:R-:W-:-:S02]  /*1b110*/  PRMT R73, R224, 0x7610, R73 ;  /* 0x00007610e0497816 */ /* 0x000fc40000000049 */
[----:B------:R-:W-:Y:S01]  /*1b120*/  @!P5 PRMT R13, R14, 0x5410, RZ ;  /* 0x000054100e0dd816 */ /* 0x000fe200000000ff */
[----:B------:R-:W-:Y:S01]  /*1b130*/  FADD.FTZ R14, R188, R10 ;  /* 0x0000000abc0e7221 */ /* 0x000fe20000010000 */
[----:B------:R-:W-:Y:S02]  /*1b140*/  PRMT R188, R12, 0x5410, R9 ;  /* 0x000054100cbc7816 */ /* 0x000fe40000000009 */
[----:B------:R-:W-:Y:S02]  /*1b150*/  @!P4 PRMT R9, R73, 0x5410, RZ ;  /* 0x000054104909c816 */ /* 0x000fe400000000ff */
[----:B------:R1:W4:Y:S01]  /*1b160*/  LDL.LU.S16 R73, [R1+0x178] ;  /* 0x0001780001497983 */ /* 0x0003220000300600 */
[----:B------:R-:W-:Y:S01]  /*1b170*/  @!P0 PRMT R18, R3, 0x5410, RZ ;  /* 0x0000541003128816 */ /* 0x000fe200000000ff */
[----:B------:R-:W-:Y:S01]  /*1b180*/  IMAD.WIDE.U32 R2, R7, -0x2daee0ad, RZ ;  /* 0xd2511f5307027825 */ /* 0x000fe200078e00ff */
[----:B------:R-:W-:-:S04]  /*1b190*/  LOP3.LUT R0, R5, 0xff, RZ, 0xc0, !PT ;  /* 0x000000ff05007812 */ /* 0x000fc800078ec0ff */
[----:B------:R-:W-:Y:S02]  /*1b1a0*/  ISETP.GE.U32.AND P0, PT, R191, R0, PT ;  /* 0x00000000bf00720c */ /* 0x000fe40003f06070 */
[----:B------:R-:W-:Y:S02]  /*1b1b0*/  LOP3.LUT R0, R3, R173, R8, 0x96, !PT ;  /* 0x000000ad03007212 */ /* 0x000fe400078e9608 */
[C---:B------:R-:W-:Y:S02]  /*1b1c0*/  LOP3.LUT R8, R2.reuse, 0xffff, RZ, 0xc0, !PT ;  /* 0x0000ffff02087812 */ /* 0x040fe400078ec0ff */
[----:B------:R-:W-:Y:S02]  /*1b1d0*/  LOP3.LUT R5, R2, 0xff, RZ, 0xc0, !PT ;  /* 0x000000ff02057812 */ /* 0x000fe400078ec0ff */
[--C-:B------:R-:W-:Y:S02]  /*1b1e0*/  SHF.R.U32.HI R7, RZ, 0x10, R2.reuse ;  /* 0x00000010ff077819 */ /* 0x100fe40000011602 */
[----:B------:R-:W-:-:S02]  /*1b1f0*/  SHF.R.U32.HI R3, RZ, 0x18, R2 ;  /* 0x00000018ff037819 */ /* 0x000fc40000011602 */
[----:B------:R-:W-:Y:S01]  /*1b200*/  SHF.R.U32.HI R2, RZ, 0x10, R0 ;  /* 0x00000010ff027819 */ /* 0x000fe20000011600 */
[----:B------:R-:W-:-:S03]  /*1b210*/  @!P1 HFMA2.BF16_V2 R244, -RZ.H0_H0, RZ.H0_H0, -R12.H0_H0 ;  /* 0x200000fffff49231 */ /* 0x000fc6000034090c */
[----:B------:R-:W-:Y:S02]  /*1b220*/  LOP3.LUT R2, R2, 0xff, RZ, 0xc0, !PT ;  /* 0x000000ff02027812 */ /* 0x000fe400078ec0ff */
[----:B------:R-:W-:Y:S02]  /*1b230*/  PRMT R237, R244, 0x7610, R237 ;  /* 0x00007610f4ed7816 */ /* 0x000fe400000000ed */
[----:B------:R-:W-:Y:S02]  /*1b240*/  ISETP.GE.U32.AND P5, PT, R191, R2, PT ;  /* 0x00000002bf00720c */ /* 0x000fe40003fa6070 */
[----:B------:R-:W-:Y:S02]  /*1b250*/  LOP3.LUT R2, R0, 0xff, RZ, 0xc0, !PT ;  /* 0x000000ff00027812 */ /* 0x000fe400078ec0ff */
[----:B------:R-:W-:Y:S02]  /*1b260*/  @!P1 PRMT R12, R237, 0x5410, RZ ;  /* 0x00005410ed0c9816 */ /* 0x000fe400000000ff */
[----:B------:R-:W-:-:S02]  /*1b270*/  PRMT R11, R49, 0x7610, R11 ;  /* 0x00007610310b7816 */ /* 0x000fc4000000000b */
[----:B------:R-:W-:Y:S02]  /*1b280*/  ISETP.GE.U32.AND P1, PT, R191, R2, PT ;  /* 0x00000002bf00720c */ /* 0x000fe40003f26070 */
[----:B------:R-:W-:Y:S02]  /*1b290*/  PRMT R10, R49, 0x7632, R10 ;  /* 0x00007632310a7816 */ /* 0x000fe4000000000a */
[----:B------:R-:W-:Y:S02]  /*1b2a0*/  SHF.R.U32.HI R2, RZ, 0x18, R0 ;  /* 0x00000018ff027819 */ /* 0x000fe40000011600 */
[C---:B------:R-:W-:Y:S02]  /*1b2b0*/  PRMT R6, R24.reuse, 0x7610, R6 ;  /* 0x0000761018067816 */ /* 0x040fe40000000006 */
[C---:B------:R-:W-:Y:S02]  /*1b2c0*/  ISETP.GE.U32.AND P4, PT, R191.reuse, R2, PT ;  /* 0x00000002bf00720c */ /* 0x040fe40003f86070 */
[----:B------:R-:W-:Y:S01]  /*1b2d0*/  ISETP.GE.U32.AND P3, PT, R191, R5, PT ;  /* 0x00000005bf00720c */ /* 0x000fe20003f66070 */
[----:B------:R-:W-:Y:S01]  /*1b2e0*/  IMAD.MOV.U32 R224, RZ, RZ, R222 ;  /* 0x000000ffffe07224 */ /* 0x000fe200078e00de */
[----:B------:R-:W-:Y:S01]  /*1b2f0*/  PRMT R5, R24, 0x7632, R5 ;  /* 0x0000763218057816 */ /* 0x000fe20000000005 */
[----:B------:R-:W-:-:S02]  /*1b300*/  IMAD.MOV.U32 R222, RZ, RZ, R207 ;  /* 0x000000ffffde7224 */ /* 0x000fc400078e00cf */
[----:B------:R-:W-:Y:S01]  /*1b310*/  IMAD.MOV.U32 R207, RZ, RZ, R196 ;  /* 0x000000ffffcf7224 */ /* 0x000fe200078e00c4 */
[----:B------:R-:W-:Y:S01]  /*1b320*/  PRMT R196, R6, 0x5410, R5 ;  /* 0x0000541006c47816 */ /* 0x000fe20000000005 */
[----:B--2---:R-:W-:Y:S02]  /*1b330*/  @!P0 HFMA2.BF16_V2 R187, -RZ.H0_H0, RZ.H0_H0, -R11.H0_H0 ;  /* 0x200000ffffbb8231 */ /* 0x004fe4000034090b */
[----:B---3--:R-:W-:-:S03]  /*1b340*/  @!P2 HFMA2.BF16_V2 R182, -RZ.H0_H0, RZ.H0_H0, -R10.H0_H0 ;  /* 0x200000ffffb6a231 */ /* 0x008fc6000034090a */
[----:B------:R-:W-:Y:S02]  /*1b350*/  PRMT R218, R187, 0x7610, R218 ;  /* 0x00007610bbda7816 */ /* 0x000fe400000000da */
[----:B------:R-:W-:Y:S02]  /*1b360*/  PRMT R2, R182, 0x7610, R2 ;  /* 0x00007610b6027816 */ /* 0x000fe40000000002 */
[----:B------:R-:W-:Y:S02]  /*1b370*/  PRMT R187, R11, 0x5410, R10 ;  /* 0x000054100bbb7816 */ /* 0x000fe4000000000a */
[----:B------:R-:W-:Y:S01]  /*1b380*/  @!P0 PRMT R11, R218, 0x5410, RZ ;  /* 0x00005410da0b8816 */ /* 0x000fe200000000ff */
[----:B----4-:R-:W-:Y:S01]  /*1b390*/  @!P1 HFMA2.BF16_V2 R73, -RZ.H0_H0, RZ.H0_H0, -R6.H0_H0 ;  /* 0x200000ffff499231 */ /* 0x010fe20000340906 */
[----:B------:R-:W-:Y:S01]  /*1b3a0*/  @!P2 PRMT R10, R2, 0x5410, RZ ;  /* 0x00005410020aa816 */ /* 0x000fe200000000ff */
[----:B------:R-:W-:Y:S01]  /*1b3b0*/  IMAD.MOV.U32 R218, RZ, RZ, R197 ;  /* 0x000000ffffda7224 */ /* 0x000fe200078e00c5 */
[----:B------:R2:W-:Y:S01]  /*1b3c0*/  MUFU.EX2 R2, R40 ;  /* 0x0000002800027308 */ /* 0x0005e20000000800 */
[----:B------:R1:W3:Y:S01]  /*1b3d0*/  LDL.LU.S16 R197, [R1+0x17c] ;  /* 0x00017c0001c57983 */ /* 0x0002e20000300600 */
[----:B------:R-:W-:-:S04]  /*1b3e0*/  PRMT R203, R73, 0x7610, R203 ;  /* 0x0000761049cb7816 */ /* 0x000fc800000000cb */
[----:B------:R-:W-:Y:S01]  /*1b3f0*/  @!P1 PRMT R6, R203, 0x5410, RZ ;  /* 0x00005410cb069816 */ /* 0x000fe200000000ff */
[----:B--2---:R-:W2:Y:S04]  /*1b400*/  LDL.LU R40, [R1+0x354] ;  /* 0x0003540001287983 */ /* 0x004ea80000300800 */
[----:B------:R1:W4:Y:S04]  /*1b410*/  LDL.LU.S16 R182, [R1+0x184] ;  /* 0x0001840001b67983 */ /* 0x0003280000300600 */
[----:B------:R1:W2:Y:S01]  /*1b420*/  LDL.LU.S16 R73, [R1+0x180] ;  /* 0x0001800001497983 */ /* 0x0002a20000300600 */
[----:B------:R1:W1:Y:S03]  /*1b430*/  MUFU.EX2 R203, R41 ;  /* 0x0000002900cb7308 */ /* 0x0002660000000800 */
[----:B-1----:R-:W2:Y:S01]  /*1b440*/  LDL.LU R41, [R1+0x350] ;  /* 0x0003500001297983 */ /* 0x002ea20000300800 */
[----:B------:R-:W-:-:S04]  /*1b450*/  LOP3.LUT R0, R0, 0xffff, RZ, 0xc0, !PT ;  /* 0x0000ffff00007812 */ /* 0x000fc800078ec0ff */
[----:B------:R-:W-:-:S04]  /*1b460*/  SHF.R.U32.HI R0, RZ, 0x8, R0 ;  /* 0x00000008ff007819 */ /* 0x000fc80000011600 */
[----:B------:R-:W-:-:S04]  /*1b470*/  LOP3.LUT R0, R0, 0xffff, RZ, 0xc0, !PT ;  /* 0x0000ffff00007812 */ /* 0x000fc800078ec0ff */
[----:B------:R-:W-:Y:S02]  /*1b480*/  ISETP.GE.U32.AND P2, PT, R191, R0, PT ;  /* 0x00000000bf00720c */ /* 0x000fe40003f46070 */
[----:B------:R-:W-:-:S04]  /*1b490*/  LOP3.LUT R0, R7, 0xff, RZ, 0xc0, !PT ;  /* 0x000000ff07007812 */ /* 0x000fc800078ec0ff */
[----:B------:R-:W-:Y:S02]  /*1b4a0*/  ISETP.GE.U32.AND P1, PT, R191, R0, PT ;  /* 0x00000000bf00720c */ /* 0x000fe40003f26070 */
[--C-:B------:R-:W-:Y:S02]  /*1b4b0*/  SHF.R.U32.HI R0, RZ, 0x8, R8.reuse ;  /* 0x00000008ff007819 */ /* 0x100fe40000011608 */
[C---:B------:R-:W-:Y:S02]  /*1b4c0*/  PRMT R8, R25.reuse, 0x7610, R8 ;  /* 0x0000761019087816 */ /* 0x040fe40000000008 */
[----:B------:R-:W-:Y:S01]  /*1b4d0*/  PRMT R7, R25, 0x7632, R7 ;  /* 0x0000763219077816 */ /* 0x000fe20000000007 */
[----:B------:R-:W-:Y:S04]  /*1b4e0*/  ST.E.U16 [R46.64+-0x100], R151 ;  /* 0xffff00972e007985 */ /* 0x000fe8000c10150a */
[----:B------:R-:W-:Y:S04]  /*1b4f0*/  ST.E.U16 [R46.64+-0xfe], R150 ;  /* 0xffff02962e007985 */ /* 0x000fe8000c10150a */
[----:B------:R-:W-:Y:S04]  /*1b500*/  ST.E.U16 [R44.64+-0x100], R147 ;  /* 0xffff00932c007985 */ /* 0x000fe8000c10150a */
[----:B------:R-:W-:Y:S04]  /*1b510*/  ST.E.U16 [R44.64+-0xfe], R149 ;  /* 0xffff02952c007985 */ /* 0x000fe8000c10150a */
[----:B------:R-:W-:Y:S04]  /*1b520*/  ST.E.U16 [R42.64+-0x100], R48 ;  /* 0xffff00302a007985 */ /* 0x000fe8000c10150a */
[----:B------:R-:W-:Y:S01]  /*1b530*/  ST.E.U16 [R42.64+-0xfe], R27 ;  /* 0xffff021b2a007985 */ /* 0x000fe2000c10150a */
[----:B---3--:R-:W-:-:S05]  /*1b540*/  @!P2 HFMA2.BF16_V2 R197, -RZ.H0_H0, RZ.H0_H0, -R5.H0_H0 ;  /* 0x200000ffffc5a231 */ /* 0x008fca0000340905 */
[----:B------:R-:W-:-:S04]  /*1b550*/  PRMT R195, R197, 0x7610, R195 ;  /* 0x00007610c5c37816 */ /* 0x000fc800000000c3 */
[----:B------:R-:W-:Y:S01]  /*1b560*/  @!P2 PRMT R5, R195, 0x5410, RZ ;  /* 0x00005410c305a816 */ /* 0x000fe200000000ff */
[----:B----4-:R-:W-:Y:S02]  /*1b570*/  @!P5 HFMA2.BF16_V2 R182, -RZ.H0_H0, RZ.H0_H0, -R8.H0_H0 ;  /* 0x200000ffffb6d231 */ /* 0x010fe40000340908 */
[----:B--2---:R-:W-:-:S03]  /*1b580*/  @!P4 HFMA2.BF16_V2 R73, -RZ.H0_H0, RZ.H0_H0, -R7.H0_H0 ;  /* 0x200000ffff49c231 */ /* 0x004fc60000340907 */
[----:B------:R-:W-:Y:S02]  /*1b590*/  PRMT R72, R182, 0x7610, R72 ;  /* 0x00007610b6487816 */ /* 0x000fe40000000048 */
[----:B------:R-:W-:Y:S01]  /*1b5a0*/  PRMT R195, R8, 0x5410, R7 ;  /* 0x0000541008c37816 */ /* 0x000fe20000000007 */
[----:B------:R1:W2:Y:S01]  /*1b5b0*/  LDL.LU.S16 R182, [R1+0x18c] ;  /* 0x00018c0001b67983 */ /* 0x0002a20000300600 */
[----:B------:R-:W-:Y:S02]  /*1b5c0*/  PRMT R52, R73, 0x7610, R52 ;  /* 0x0000761049347816 */ /* 0x000fe40000000034 */
[----:B------:R-:W-:Y:S01]  /*1b5d0*/  @!P5 PRMT R8, R72, 0x5410, RZ ;  /* 0x000054104808d816 */ /* 0x000fe200000000ff */
[----:B------:R1:W3:Y:S01]  /*1b5e0*/  LDL.LU.S16 R73, [R1+0x188] ;  /* 0x0001880001497983 */ /* 0x0002e20000300600 */
[----:B------:R-:W-:-:S03]  /*1b5f0*/  @!P4 PRMT R7, R52, 0x5410, RZ ;  /* 0x000054103407c816 */ /* 0x000fc600000000ff */
[----:B------:R1:W4:Y:S04]  /*1b600*/  LDL.LU.S16 R72, [R1+0x194] ;  /* 0x0001940001487983 */ /* 0x0003280000300600 */
[----:B------:R1:W2:Y:S04]  /*1b610*/  LDL.LU.S16 R52, [R1+0x190] ;  /* 0x0001900001347983 */ /* 0x0002a80000300600 */
[----:B------:R-:W-:Y:S04]  /*1b620*/  ST.E.U16 [R40.64+-0x100], R15 ;  /* 0xffff000f28007985 */ /* 0x000fe8000c10150a */
[----:B------:R-:W-:Y:S04]  /*1b630*/  ST.E.U16 [R40.64+-0xfe], R26 ;  /* 0xffff021a28007985 */ /* 0x000fe8000c10150a */
[----:B------:R-:W-:Y:S04]  /*1b640*/  ST.E.U16 [R46.64+-0xf0], R99 ;  /* 0xffff10632e007985 */ /* 0x000fe8000c10150a */
[----:B------:R-:W-:Y:S04]  /*1b650*/  ST.E.U16 [R46.64+-0xee], R98 ;  /* 0xffff12622e007985 */ /* 0x000fe8000c10150a */
[----:B------:R1:W-:Y:S04]  /*1b660*/  ST.E.U16 [R44.64+-0xf0], R146 ;  /* 0xffff10922c007985 */ /* 0x0003e8000c10150a */
[----:B------:R-:W2:Y:S04]  /*1b670*/  LDL R248, [R1+0x2d0] ;  /* 0x0002d00001f87983 */ /* 0x000ea80000100800 */
[----:B------:R-:W2:Y:S04]  /*1b680*/  LDL R244, [R1+0x2c4] ;  /* 0x0002c40001f47983 */ /* 0x000ea80000100800 */
[----:B------:R-:W2:Y:S01]  /*1b690*/  LDL R237, [R1+0x2c8] ;  /* 0x0002c80001ed7983 */ /* 0x000ea20000100800 */
[----:B-1----:R-:W-:-:S03]  /*1b6a0*/  IMAD.MOV.U32 R146, RZ, RZ, R238 ;  /* 0x000000ffff927224 */ /* 0x002fc600078e00ee */
[----:B------:R-:W2:Y:S04]  /*1b6b0*/  LDL.LU R238, [R1+0x34c] ;  /* 0x00034c0001ee7983 */ /* 0x000ea80000300800 */
[----:B------:R-:W-:Y:S04]  /*1b6c0*/  ST.E.U16 [R44.64+-0xee], R148 ;  /* 0xffff12942c007985 */ /* 0x000fe8000c10150a */
        /* <DEDUP_REMOVED lines=29> */
[----:B------:R-:W-:Y:S01]  /*1b8a0*/  ST.E.U16 [R46.64+-0xae], R119 ;  /* 0xffff52772e007985 */ /* 0x000fe2000c10150a */
[----:B------:R-:W-:-:S03]  /*1b8b0*/  IMAD.MOV.U32 R147, RZ, RZ, R20 ;  /* 0x000000ffff937224 */ /* 0x000fc600078e0014 */
[----:B------:R-:W-:Y:S04]  /*1b8c0*/  ST.E.U16 [R44.64+-0xb0], R127 ;  /* 0xffff507f2c007985 */ /* 0x000fe8000c10150a */
[----:B------:R-:W-:Y:S04]  /*1b8d0*/  ST.E.U16 [R44.64+-0xae], R129 ;  /* 0xffff52812c007985 */ /* 0x000fe8000c10150a */
[----:B------:R-:W-:Y:S04]  /*1b8e0*/  ST.E.U16 [R42.64+-0xb0], R70 ;  /* 0xffff50462a007985 */ /* 0x000fe8000c10150a */
[----:B------:R-:W-:Y:S04]  /*1b8f0*/  ST.E.U16 [R42.64+-0xae], R69 ;  /* 0xffff52452a007985 */ /* 0x000fe8000c10150a */
[----:B------:R-:W-:Y:S04]  /*1b900*/  ST.E.U16 [R40.64+-0xb0], R68 ;  /* 0xffff504428007985 */ /* 0x000fe8000c10150a */
[----:B------:R-:W-:Y:S04]  /*1b910*/  ST.E.U16 [R40.64+-0xae], R67 ;  /* 0xffff524328007985 */ /* 0x000fe8000c10150a */
[----:B------:R2:W-:Y:S04]  /*1b920*/  ST.E.U16 [R46.64+-0x9e], R130 ;  /* 0xffff62822e007985 */ /* 0x0005e8000c10150a */
[----:B------:R-:W3:Y:S01]  /*1b930*/  LDL.LU R20, [R1+0x348] ;  /* 0x0003480001147983 */ /* 0x000ee20000300800 */
[----:B--2---:R-:W-:-:S03]  /*1b940*/  IMAD.MOV.U32 R130, RZ, RZ, R238 ;  /* 0x000000ffff827224 */ /* 0x004fc600078e00ee */
[----:B------:R-:W2:Y:S04]  /*1b950*/  LDL.LU R238, [R1+0x344] ;  /* 0x0003440001ee7983 */ /* 0x000ea80000300800 */
[----:B------:R1:W-:Y:S02]  /*1b960*/  ST.E.U16 [R46.64+-0xa0], R131 ;  /* 0xffff60832e007985 */ /* 0x0003e4000c10150a */
[----:B-1----:R-:W-:Y:S02]  /*1b970*/  IMAD.MOV.U32 R131, RZ, RZ, R236 ;  /* 0x000000ffff837224 */ /* 0x002fe400078e00ec */
[----:B------:R-:W4:Y:S01]  /*1b980*/  LDL.LU R236, [R1+0x340] ;  /* 0x0003400001ec7983 */ /* 0x000f220000300800 */
[----:B---3--:R-:W-:Y:S02]  /*1b990*/  IMAD.MOV.U32 R143, RZ, RZ, R20 ;  /* 0x000000ffff8f7224 */ /* 0x008fe400078e0014 */
[----:B--2---:R-:W-:-:S02]  /*1b9a0*/  IMAD.MOV.U32 R142, RZ, RZ, R238 ;  /* 0x000000ffff8e7224 */ /* 0x004fc400078e00ee */
[----:B------:R-:W2:Y:S04]  /*1b9b0*/  LDL.LU R238, [R1+0x33c] ;  /* 0x00033c0001ee7983 */ /* 0x000ea80000300800 */
[----:B------:R-:W3:Y:S01]  /*1b9c0*/  LDL.LU R20, [R1+0x338] ;  /* 0x0003380001147983 */ /* 0x000ee20000300800 */
[----:B------:R-:W-:-:S04]  /*1b9d0*/  LOP3.LUT R0, R0, 0xffff, RZ, 0xc0, !PT ;  /* 0x0000ffff00007812 */ /* 0x000fc800078ec0ff */
[----:B------:R-:W-:Y:S02]  /*1b9e0*/  ISETP.GE.U32.AND P2, PT, R191, R0, PT ;  /* 0x00000000bf00720c */ /* 0x000fe40003f46070 */
[----:B------:R-:W-:-:S04]  /*1b9f0*/  F2FP.BF16.PACK_AB R0, R203, R2 ;  /* 0x00000002cb00723e */ /* 0x000fc800000010ff */
[C---:B------:R-:W-:Y:S02]  /*1ba00*/  PRMT R4, R0.reuse, 0x7610, R4 ;  /* 0x0000761000047816 */ /* 0x040fe40000000004 */
[----:B------:R-:W-:Y:S01]  /*1ba10*/  PRMT R0, R0, 0x7632, R0 ;  /* 0x0000763200007816 */ /* 0x000fe20000000000 */
[----:B------:R-:W-:Y:S01]  /*1ba20*/  @!P1 HFMA2.BF16_V2 R182, -RZ.H0_H0, RZ.H0_H0, -R157.H0_H0 ;  /* 0x200000ffffb69231 */ /* 0x000fe2000034099d */
[----:B------:R-:W-:-:S03]  /*1ba30*/  ISETP.GE.U32.AND P0, PT, R191, R3, PT ;  /* 0x00000003bf00720c */ /* 0x000fc60003f06070 */
[----:B------:R-:W-:Y:S01]  /*1ba40*/  @!P2 HFMA2.BF16_V2 R52, -RZ.H0_H0, RZ.H0_H0, -R0.H0_H0 ;  /* 0x200000ffff34a231 */ /* 0x000fe20000340900 */
[--C-:B------:R-:W-:Y:S01]  /*1ba50*/  FADD.FTZ R197, R2, R51.reuse ;  /* 0x0000003302c57221 */ /* 0x100fe20000010000 */
[----:B----4-:R-:W-:Y:S01]  /*1ba60*/  @!P3 HFMA2.BF16_V2 R72, -RZ.H0_H0, RZ.H0_H0, -R4.H0_H0 ;  /* 0x200000ffff48b231 */ /* 0x010fe20000340904 */
[----:B------:R-:W-:Y:S01]  /*1ba70*/  IMAD.WIDE.U32 R150, R248, -0x326172a9, RZ ;  /* 0xcd9e8d57f8967825 */ /* 0x000fe200078e00ff */
[----:B------:R-:W-:Y:S02]  /*1ba80*/  PRMT R51, R182, 0x7610, R51 ;  /* 0x00007610b6337816 */ /* 0x000fe40000000033 */
[----:B------:R-:W-:Y:S01]  /*1ba90*/  PRMT R2, R52, 0x7610, R2 ;  /* 0x0000761034027816 */ /* 0x000fe20000000002 */
[----:B------:R-:W-:Y:S01]  /*1baa0*/  FADD.FTZ R182, R193, R14 ;  /* 0x0000000ec1b67221 */ /* 0x000fe20000010000 */
[----:B------:R-:W-:Y:S02]  /*1bab0*/  PRMT R193, R4, 0x5410, R0 ;  /* 0x0000541004c17816 */ /* 0x000fe40000000000 */
[----:B------:R-:W-:-:S02]  /*1bac0*/  @!P2 PRMT R0, R2, 0x5410, RZ ;  /* 0x000054100200a816 */ /* 0x000fc400000000ff */
[----:B------:R-:W-:Y:S02]  /*1bad0*/  PRMT R3, R72, 0x7610, R3 ;  /* 0x0000761048037816 */ /* 0x000fe40000000003 */
[----:B------:R-:W-:Y:S01]  /*1bae0*/  LOP3.LUT R2, R244, R151, RZ, 0x3c, !PT ;  /* 0x00000097f4027212 */ /* 0x000fe200078e3cff */
[----:B------:R-:W-:Y:S01]  /*1baf0*/  @!P0 HFMA2.BF16_V2 R73, -RZ.H0_H0, RZ.H0_H0, -R157.H1_H1 ;  /* 0x200000ffff498231 */ /* 0x000fe2000036099d */
[----:B------:R-:W-:Y:S01]  /*1bb00*/  @!P3 PRMT R4, R3, 0x5410, RZ ;  /* 0x000054100304b816 */ /* 0x000fe200000000ff */
[----:B------:R-:W-:Y:S02]  /*1bb10*/  IMAD.SHL.U32 R3, R235, 0x4, RZ ;  /* 0x00000004eb037824 */ /* 0x000fe400078e00ff */
[----:B------:R-:W-:Y:S01]  /*1bb20*/  IMAD.WIDE.U32 R98, R2, -0x2daee0ad, RZ ;  /* 0xd2511f5302627825 */ /* 0x000fe200078e00ff */
[----:B------:R-:W-:Y:S02]  /*1bb30*/  PRMT R49, R73, 0x7610, R49 ;  /* 0x0000761049317816 */ /* 0x000fe40000000031 */
[----:B------:R-:W-:-:S02]  /*1bb40*/  LOP3.LUT R14, R217, R247, R3, 0x96, !PT ;  /* 0x000000f7d90e7212 */ /* 0x000fc400078e9603 */
[----:B------:R-:W-:Y:S02]  /*1bb50*/  LOP3.LUT R2, R99, R237, R216, 0x96, !PT ;  /* 0x000000ed63027212 */ /* 0x000fe400078e96d8 */
[----:B------:R-:W-:Y:S01]  /*1bb60*/  LOP3.LUT R3, R158, R217, RZ, 0x3c, !PT ;  /* 0x000000d99e037212 */ /* 0x000fe200078e3cff */
[----:B------:R-:W-:Y:S01]  /*1bb70*/  ST.E.U16 [R44.64+-0xa0], R128 ;  /* 0xffff60802c007985 */ /* 0x000fe2000c10150a */
[----:B------:R-:W-:Y:S01]  /*1bb80*/  @P0 PRMT R24, R157, 0x7632, R24 ;  /* 0x000076329d180816 */ /* 0x000fe20000000018 */
[----:B------:R-:W-:Y:S01]  /*1bb90*/  IMAD.WIDE.U32 R72, R2, -0x326172a9, RZ ;  /* 0xcd9e8d5702487825 */ /* 0x000fe200078e00ff */
[----:B------:R-:W-:Y:S01]  /*1bba0*/  @!P0 PRMT R24, R49, 0x5410, RZ ;  /* 0x0000541031188816 */ /* 0x000fe200000000ff */
[----:B------:R-:W-:Y:S02]  /*1bbb0*/  ST.E.U16 [R44.64+-0x9e], R126 ;  /* 0xffff627e2c007985 */ /* 0x000fe4000c10150a */
[----:B------:R-:W-:Y:S02]  /*1bbc0*/  IMAD.WIDE.U32 R48, R14, -0x326172a9, RZ ;  /* 0xcd9e8d570e307825 */ /* 0x000fe400078e00ff */
[----:B------:R-:W-:Y:S02]  /*1bbd0*/  ST.E.U16 [R42.64+-0xa0], R66 ;  /* 0xffff60422a007985 */ /* 0x000fe4000c10150a */
[----:B------:R-:W-:-:S02]  /*1bbe0*/  IMAD.WIDE.U32 R2, R3, -0x326172a9, RZ ;  /* 0xcd9e8d5703027825 */ /* 0x000fc400078e00ff */
[----:B------:R-:W-:Y:S04]  /*1bbf0*/  ST.E.U16 [R42.64+-0x9e], R64 ;  /* 0xffff62402a007985 */ /* 0x000fe8000c10150a */
[----:B------:R-:W-:Y:S04]  /*1bc00*/  ST.E.U16 [R40.64+-0xa0], R65 ;  /* 0xffff604128007985 */ /* 0x000fe8000c10150a */
[----:B------:R-:W-:Y:S01]  /*1bc10*/  ST.E.U16 [R40.64+-0x9e], R61 ;  /* 0xffff623d28007985 */ /* 0x000fe2000c10150a */
[----:B------:R-:W-:-:S03]  /*1bc20*/  LOP3.LUT R27, R49, R240, R210, 0x96, !PT ;  /* 0x000000f0311b7212 */ /* 0x000fc600078e96d2 */
        /* <DEDUP_REMOVED lines=8> */
[----:B------:R-:W-:Y:S04]  /*1bcb0*/  ST.E.U16 [R42.64+-0x90], R57 ;  /* 0xffff70392a007985 */ /* 0x000fe8000c10150a */
[----:B------:R-:W-:Y:S01]  /*1bcc0*/  ST.E.U16 [R42.64+-0x8e], R56 ;  /* 0xffff72382a007985 */ /* 0x000fe2000c10150a */
[----:B------:R-:W-:-:S03]  /*1bcd0*/  @P1 PRMT R25, R157, 0x7610, R25 ;  /* 0x000076109d191816 */ /* 0x000fc60000000019 */
[----:B------:R-:W-:Y:S01]  /*1bce0*/  ST.E.U16 [R40.64+-0x90], R59 ;  /* 0xffff703b28007985 */ /* 0x000fe2000c10150a */
[----:B------:R-:W-:-:S03]  /*1bcf0*/  LOP3.LUT R48, R133, R239, R2, 0x96, !PT ;  /* 0x000000ef85307212 */ /* 0x000fc600078e9602 */
[----:B------:R-:W-:Y:S01]  /*1bd00*/  ST.E.U16 [R40.64+-0x8e], R58 ;  /* 0xffff723a28007985 */ /* 0x000fe2000c10150a */
[----:B------:R-:W-:-:S03]  /*1bd10*/  @!P1 PRMT R25, R51, 0x5410, RZ ;  /* 0x0000541033199816 */ /* 0x000fc600000000ff */
[----:B------:R-:W-:Y:S04]  /*1bd20*/  ST.E.U16 [R46.64+-0x80], R115 ;  /* 0xffff80732e007985 */ /* 0x000fe8000c10150a */
[----:B------:R-:W-:Y:S01]  /*1bd30*/  ST.E.U16 [R46.64+-0x7e], R114 ;  /* 0xffff82722e007985 */ /* 0x000fe2000c10150a */
[----:B------:R-:W-:-:S03]  /*1bd40*/  LOP3.LUT R51, R3, R240, R150, 0x96, !PT ;  /* 0x000000f003337212 */ /* 0x000fc600078e9696 */
[----:B------:R-:W-:Y:S01]  /*1bd50*/  ST.E.U16 [R44.64+-0x80], R112 ;  /* 0xffff80702c007985 */ /* 0x000fe2000c10150a */
[----:B------:R-:W-:-:S03]  /*1bd60*/  LOP3.LUT R52, R73, R239, R2, 0x96, !PT ;  /* 0x000000ef49347212 */ /* 0x000fc600078e9602 */
[----:B------:R-:W-:Y:S01]  /*1bd70*/  ST.E.U16 [R44.64+-0x7e], R113 ;  /* 0xffff82712c007985 */ /* 0x000fe2000c10150a */
[----:B------:R-:W-:-:S03]  /*1bd80*/  IMAD.WIDE.U32 R54, R27, -0x2daee0ad, RZ ;  /* 0xd2511f531b367825 */ /* 0x000fc600078e00ff */
        /* <DEDUP_REMOVED lines=20> */
[----:B------:R-:W-:-:S03]  /*1bed0*/  LOP3.LUT R15, R15, R242, R74, 0x96, !PT ;  /* 0x000000f20f0f7212 */ /* 0x000fc600078e964a */
        /* <DEDUP_REMOVED lines=16> */
[----:B------:R-:W-:Y:S01]  /*1bfe0*/  ST.E.U16 [R46.64+-0x4e], R102 ;  /* 0xffffb2662e007985 */ /* 0x000fe2000c10150a */
[----:B------:R-:W-:-:S03]  /*1bff0*/  IMAD.WIDE.U32 R50, R15, -0x326172a9, RZ ;  /* 0xcd9e8d570f327825 */ /* 0x000fc600078e00ff */
[----:B------:R-:W-:Y:S04]  /*1c000*/  ST.E.U16 [R44.64+-0x50], R101 ;  /* 0xffffb0652c007985 */ /* 0x000fe8000c10150a */
        /* <DEDUP_REMOVED lines=13> */
[----:B------:R-:W-:-:S03]  /*1c0e0*/  LOP3.LUT R49, R49, R233, R132, 0x96, !PT ;  /* 0x000000e931317212 */ /* 0x000fc600078e9684 */
[----:B------:R-:W-:Y:S01]  /*1c0f0*/  ST.E.U16 [R44.64+-0x3e], R95 ;  /* 0xffffc25f2c007985 */ /* 0x000fe2000c10150a */
[----:B------:R-:W-:-:S03]  /*1c100*/  LOP3.LUT R48, R27, R233, R72, 0x96, !PT ;  /* 0x000000e91b307212 */ /* 0x000fc600078e9648 */
[----:B------:R-:W-:Y:S01]  /*1c110*/  ST.E.U16 [R42.64+-0x40], R18 ;  /* 0xffffc0122a007985 */ /* 0x000fe2000c10150a */
[----:B------:R-:W-:-:S03]  /*1c120*/  LOP3.LUT R15, R51, R249, R26, 0x96, !PT ;  /* 0x000000f9330f7212 */ /* 0x000fc600078e961a */
[----:B------:R-:W-:Y:S04]  /*1c130*/  ST.E.U16 [R42.64+-0x3e], R17 ;  /* 0xffffc2112a007985 */ /* 0x000fe8000c10150a */
[----:B------:R1:W-:Y:S04]  /*1c140*/  ST.E.U16 [R40.64+-0x40], R16 ;  /* 0xffffc01028007985 */ /* 0x0003e8000c10150a */
[----:B------:R-:W-:Y:S04]  /*1c150*/  ST.E.U16 [R40.64+-0x3e], R13 ;  /* 0xffffc20d28007985 */ /* 0x000fe8000c10150a */
        /* <DEDUP_REMOVED lines=19> */
[----:B------:R-:W-:-:S03]  /*1c290*/  LOP3.LUT R3, R3, R251, R14, 0x96, !PT ;  /* 0x000000fb03037212 */ /* 0x000fc600078e960e */
[----:B------:R-:W-:Y:S04]  /*1c2a0*/  ST.E.U16 [R40.64+-0x20], R8 ;  /* 0xffffe00828007985 */ /* 0x000fe8000c10150a */
[----:B------:R-:W-:Y:S01]  /*1c2b0*/  ST.E.U16 [R40.64+-0x1e], R7 ;  /* 0xffffe20728007985 */ /* 0x000fe2000c10150a */
[----:B------:R-:W-:-:S03]  /*1c2c0*/  LOP3.LUT R2, R49, R243, R2, 0x96, !PT ;  /* 0x000000f331027212 */ /* 0x000fc600078e9602 */
[----:B------:R-:W-:Y:S04]  /*1c2d0*/  ST.E.U16 [R46.64+-0x10], R85 ;  /* 0xfffff0552e007985 */ /* 0x000fe8000c10150a */
[----:B------:R-:W-:Y:S04]  /*1c2e0*/  ST.E.U16 [R46.64+-0xe], R84 ;  /* 0xfffff2542e007985 */ /* 0x000fe8000c10150a */
[----:B------:R-:W-:Y:S04]  /*1c2f0*/  ST.E.U16 [R44.64+-0x10], R83 ;  /* 0xfffff0532c007985 */ /* 0x000fe8000c10150a */
[----:B------:R-:W-:Y:S04]  /*1c300*/  ST.E.U16 [R44.64+-0xe], R82 ;  /* 0xfffff2522c007985 */ /* 0x000fe8000c10150a */
[----:B------:R4:W-:Y:S04]  /*1c310*/  ST.E.U16 [R42.64+-0x10], R4 ;  /* 0xfffff0042a007985 */ /* 0x0009e8000c10150a */
[----:B------:R3:W-:Y:S04]  /*1c320*/  ST.E.U16 [R42.64+-0xe], R0 ;  /* 0xfffff2002a007985 */ /* 0x0007e8000c10150a */
[----:B------:R-:W-:Y:S04]  /*1c330*/  ST.E.U16 [R40.64+-0x10], R25 ;  /* 0xfffff01928007985 */ /* 0x000fe8000c10150a */
[----:B------:R3:W-:Y:S01]  /*1c340*/  ST.E.U16 [R40.64+-0xe], R24 ;  /* 0xfffff21828007985 */ /* 0x0007e2000c10150a */
[----:B-1----:R-:W-:-:S03]  /*1c350*/  IMAD.WIDE.U32 R16, R3, -0x326172a9, RZ ;  /* 0xcd9e8d5703107825 */ /* 0x002fc600078e00ff */
[----:B------:R-:W1:Y:S01]  /*1c360*/  LDSM.16.MT88.4 R28, [R236+0x4000] ;  /* 0x00400000ec1c783b */ /* 0x000e620000004200 */
[----:B------:R-:W-:-:S03]  /*1c370*/  IMAD.WIDE.U32 R2, R2, -0x326172a9, RZ ;  /* 0xcd9e8d5702027825 */ /* 0x000fc600078e00ff */
[----:B--2---:R-:W2:Y:S01]  /*1c380*/  LDSM.16.MT88.4 R32, [R238+0x4000] ;  /* 0x00400000ee20783b */ /* 0x004ea20000004200 */
[----:B----4-:R-:W-:-:S04]  /*1c390*/  IMAD.WIDE.U32 R4, R53, -0x326172a9, RZ ;  /* 0xcd9e8d5735047825 */ /* 0x010fc800078e00ff */
[----:B------:R-:W-:Y:S01]  /*1c3a0*/  IMAD.MOV.U32 R140, RZ, RZ, R226 ;  /* 0x000000ffff8c7224 */ /* 0x000fe200078e00e2 */
[----:B---3--:R-:W-:Y:S01]  /*1c3b0*/  LOP3.LUT R0, R3, R177, R16, 0x96, !PT ;  /* 0x000000b103007212 */ /* 0x008fe200078e9610 */
[----:B------:R-:W-:Y:S01]  /*1c3c0*/  IMAD.MOV.U32 R141, RZ, RZ, R225 ;  /* 0x000000ffff8d7224 */ /* 0x000fe200078e00e1 */
[----:B------:R-:W-:Y:S01]  /*1c3d0*/  LOP3.LUT R3, R2, 0xffff, RZ, 0xc0, !PT ;  /* 0x0000ffff02037812 */ /* 0x000fe200078ec0ff */
[----:B------:R-:W-:Y:S02]  /*1c3e0*/  IMAD.MOV.U32 R144, RZ, RZ, R232 ;  /* 0x000000ffff907224 */ /* 0x000fe400078e00e8 */
[----:B------:R-:W-:Y:S01]  /*1c3f0*/  IMAD.WIDE.U32 R40, R52, -0x326172a9, RZ ;  /* 0xcd9e8d5734287825 */ /* 0x000fe200078e00ff */
[----:B------:R-:W-:Y:S01]  /*1c400*/  LOP3.LUT R10, R2, 0xff, RZ, 0xc0, !PT ;  /* 0x000000ff020a7812 */ /* 0x000fe200078ec0ff */
[----:B------:R-:W-:Y:S01]  /*1c410*/  LDSM.16.MT88.4 R36, [R238+0x4400] ;  /* 0x00440000ee24783b */ /* 0x000fe20000004200 */
[----:B------:R-:W-:Y:S02]  /*1c420*/  SHF.R.U32.HI R9, RZ, 0x18, R2 ;  /* 0x00000018ff097819 */ /* 0x000fe40000011602 */
[----:B------:R-:W-:-:S02]  /*1c430*/  LOP3.LUT R21, R41, R249, R4, 0x96, !PT ;  /* 0x000000f929157212 */ /* 0x000fc400078e9604 */
[----:B------:R-:W-:Y:S02]  /*1c440*/  SHF.R.U32.HI R4, RZ, 0x10, R2 ;  /* 0x00000010ff047819 */ /* 0x000fe40000011602 */
[----:B------:R-:W-:Y:S02]  /*1c450*/  SHF.R.U32.HI R6, RZ, 0x8, R3 ;  /* 0x00000008ff067819 */ /* 0x000fe40000011603 */
[----:B------:R-:W-:Y:S02]  /*1c460*/  LOP3.LUT R2, R0, 0xffff, RZ, 0xc0, !PT ;  /* 0x0000ffff00027812 */ /* 0x000fe400078ec0ff */
[----:B------:R-:W-:Y:S02]  /*1c470*/  SHF.R.U32.HI R3, RZ, 0x10, R0 ;  /* 0x00000010ff037819 */ /* 0x000fe40000011600 */
[----:B------:R-:W-:Y:S02]  /*1c480*/  LOP3.LUT R42, R5, R233, R72, 0x96, !PT ;  /* 0x000000e9052a7212 */ /* 0x000fe400078e9648 */
[----:B------:R-:W-:-:S02]  /*1c490*/  LOP3.LUT R5, R4, 0xff, RZ, 0xc0, !PT ;  /* 0x000000ff04057812 */ /* 0x000fc400078ec0ff */
[----:B------:R-:W-:Y:S02]  /*1c4a0*/  SHF.R.U32.HI R4, RZ, 0x8, R2 ;  /* 0x00000008ff047819 */ /* 0x000fe40000011602 */
[----:B------:R-:W-:Y:S02]  /*1c4b0*/  LOP3.LUT R8, R0, 0xff, RZ, 0xc0, !PT ;  /* 0x000000ff00087812 */ /* 0x000fe400078ec0ff */
[----:B------:R-:W-:Y:S02]  /*1c4c0*/  SHF.R.U32.HI R7, RZ, 0x18, R0 ;  /* 0x00000018ff077819 */ /* 0x000fe40000011600 */
[----:B------:R-:W-:Y:S02]  /*1c4d0*/  LOP3.LUT R2, R3, 0xff, RZ, 0xc0, !PT ;  /* 0x000000ff03027812 */ /* 0x000fe400078ec0ff */
[----:B------:R-:W-:Y:S02]  /*1c4e0*/  PRMT R0, R10, 0x5410, R6 ;  /* 0x000054100a007816 */ /* 0x000fe40000000006 */
[----:B------:R-:W-:-:S02]  /*1c4f0*/  PRMT R3, R5, 0x5410, R9 ;  /* 0x0000541005037816 */ /* 0x000fc40000000009 */
[----:B------:R-:W-:Y:S02]  /*1c500*/  PRMT R4, R8, 0x5410, R4 ;  /* 0x0000541008047816 */ /* 0x000fe40000000004 */
[----:B------:R-:W-:Y:S01]  /*1c510*/  PRMT R2, R2, 0x5410, R7 ;  /* 0x0000541002027816 */ /* 0x000fe20000000007 */
[--C-:B------:R-:W-:Y:S02]  /*1c520*/  HSET2.LE.AND R0, R0, R20.reuse, PT ;  /* 0x0000001400007233 */ /* 0x100fe40003803000 */
[--C-:B------:R-:W-:Y:S02]  /*1c530*/  HSET2.LE.AND R7, R3, R20.reuse, PT ;  /* 0x0000001403077233 */ /* 0x100fe40003803000 */
[--C-:B------:R-:W-:Y:S02]  /*1c540*/  HSET2.LE.AND R4, R4, R20.reuse, PT ;  /* 0x0000001404047233 */ /* 0x100fe40003803000 */
[----:B------:R-:W-:Y:S01]  /*1c550*/  HSET2.LE.AND R5, R2, R20, PT ;  /* 0x0000001402057233 */ /* 0x000fe20003803000 */
[----:B------:R-:W-:-:S02]  /*1c560*/  LOP3.LUT R6, R153, R0, RZ, 0xc0, !PT ;  /* 0x0000000099067212 */ /* 0x000fc400078ec0ff */
[----:B------:R-:W-:Y:S02]  /*1c570*/  LOP3.LUT R7, R152, R7, RZ, 0xc0, !PT ;  /* 0x0000000798077212 */ /* 0x000fe400078ec0ff */
[----:B------:R-:W-:Y:S02]  /*1c580*/  LOP3.LUT R4, R156, R4, RZ, 0xc0, !PT ;  /* 0x000000049c047212 */ /* 0x000fe400078ec0ff */
[----:B------:R-:W-:Y:S01]  /*1c590*/  LOP3.LUT R5, R154, R5, RZ, 0xc0, !PT ;  /* 0x000000059a057212 */ /* 0x000fe200078ec0ff */
[----:B------:R-:W-:-:S06]  /*1c5a0*/  IMAD.MOV.U32 R145, RZ, RZ, R229 ;  /* 0x000000ffff917224 */ /* 0x000fcc00078e00e5 */
[----:B-1----:R-:W-:Y:S01]  /*1c5b0*/  HMMA.16816.F32.BF16 R68, R4, R28, R140 ;  /* 0x0000001c0444723c */ /* 0x002fe2000004188c */
[----:B------:R-:W3:Y:S04]  /*1c5c0*/  LDL.LU R142, [R1+0x168] ;  /* 0x00016800018e7983 */ /* 0x000ee80000300800 */
[----:B------:R-:W3:Y:S02]  /*1c5d0*/  LDL.LU R143, [R1+0x16c] ;  /* 0x00016c00018f7983 */ /* 0x000ee40000300800 */
[----:B------:R-:W-:Y:S02]  /*1c5e0*/  IMAD.MOV.U32 R140, RZ, RZ, R221 ;  /* 0x000000ffff8c7224 */ /* 0x000fe400078e00dd */
[----:B------:R-:W4:Y:S01]  /*1c5f0*/  LDL.LU R226, [R1+0x1d0] ;  /* 0x0001d00001e27983 */ /* 0x000f220000300800 */
[----:B------:R-:W-:-:S03]  /*1c600*/  IMAD.MOV.U32 R141, RZ, RZ, R212 ;  /* 0x000000ffff8d7224 */ /* 0x000fc600078e00d4 */
[----:B------:R-:W4:Y:S04]  /*1c610*/  LDL.LU R225, [R1+0x1c4] ;  /* 0x0001c40001e17983 */ /* 0x000f280000300800 */
[----:B------:R-:W4:Y:S01]  /*1c620*/  LDL.LU R221, [R1+0x1e8] ;  /* 0x0001e80001dd7983 */ /* 0x000f220000300800 */
[----:B--2---:R-:W-:Y:S03]  /*1c630*/  HMMA.16816.F32.BF16 R64, R4, R32, R144 ;  /* 0x000000200440723c */ /* 0x004fe60000041890 */
[----:B------:R-:W2:Y:S04]  /*1c640*/  LDL.LU R212, [R1+0x1dc] ;  /* 0x0001dc0001d47983 */ /* 0x000ea80000300800 */
[----:B------:R-:W2:Y:S04]  /*1c650*/  LDL.LU R144, [R1+0x220] ;  /* 0x0002200001907983 */ /* 0x000ea80000300800 */
[----:B------:R-:W2:Y:S04]  /*1c660*/  LDL.LU R145, [R1+0x224] ;  /* 0x0002240001917983 */ /* 0x000ea80000300800 */
[----:B------:R-:W2:Y:S04]  /*1c670*/  LDL.LU R146, [R1+0x228] ;  /* 0x0002280001927983 */ /* 0x000ea80000300800 */
[----:B------:R-:W2:Y:S01]  /*1c680*/  LDL.LU R147, [R1+0x22c] ;  /* 0x00022c0001937983 */ /* 0x000ea20000300800 */
[----:B------:R-:W-:Y:S01]  /*1c690*/  IMAD.WIDE.U32 R44, R60, -0x2daee0ad, RZ ;  /* 0xd2511f533c2c7825 */ /* 0x000fe200078e00ff */
[----:B------:R-:W-:-:S04]  /*1c6a0*/  LOP3.LUT R27, R27, R251, R76, 0x96, !PT ;  /* 0x000000fb1b1b7212 */ /* 0x000fc800078e964c */
[----:B------:R-:W-:Y:S01]  /*1c6b0*/  LOP3.LUT R11, R45, R243, R26, 0x96, !PT ;  /* 0x000000f32d0b7212 */ /* 0x000fe200078e961a */
[----:B------:R-:W-:-:S04]  /*1c6c0*/  IMAD.WIDE.U32 R18, R27, -0x326172a9, RZ ;  /* 0xcd9e8d571b127825 */ /* 0x000fc800078e00ff */
[----:B------:R-:W-:Y:S02]  /*1c6d0*/  IMAD.MOV.U32 R128, RZ, RZ, R228 ;  /* 0x000000ffff807224 */ /* 0x000fe400078e00e4 */
[----:B------:R-:W-:Y:S02]  /*1c6e0*/  IMAD.MOV.U32 R129, RZ, RZ, R227 ;  /* 0x000000ffff817224 */ /* 0x000fe400078e00e3 */
[----:B------:R-:W-:Y:S01]  /*1c6f0*/  IMAD.WIDE.U32 R22, R51, -0x2daee0ad, RZ ;  /* 0xd2511f5333167825 */ /* 0x000fe200078e00ff */
[----:B------:R-:W-:Y:S01]  /*1c700*/  LOP3.LUT R12, R17, R245, R50, 0x96, !PT ;  /* 0x000000f5110c7212 */ /* 0x000fe200078e9632 */
[----:B------:R-:W1:Y:S02]  /*1c710*/  LDSM.16.MT88.4 R24, [R236+0x4400] ;  /* 0x00440000ec18783b */ /* 0x000e640000004200 */
[----:B------:R-:W-:-:S05]  /*1c720*/  IMAD.WIDE.U32 R2, R11, -0x326172a9, RZ ;  /* 0xcd9e8d570b027825 */ /* 0x000fca00078e00ff */
[----:B------:R-:W-:Y:S02]  /*1c730*/  LOP3.LUT R0, R3, R177, R18, 0x96, !PT ;  /* 0x000000b103007212 */ /* 0x000fe400078e9612 */
[C---:B------:R-:W-:Y:S02]  /*1c740*/  LOP3.LUT R3, R2.reuse, 0xffff, RZ, 0xc0, !PT ;  /* 0x0000ffff02037812 */ /* 0x040fe400078ec0ff */
[----:B------:R-:W-:Y:S02]  /*1c750*/  LOP3.LUT R15, R2, 0xff, RZ, 0xc0, !PT ;  /* 0x000000ff020f7812 */ /* 0x000fe400078ec0ff */
[--C-:B------:R-:W-:Y:S02]  /*1c760*/  SHF.R.U32.HI R8, RZ, 0x10, R2.reuse ;  /* 0x00000010ff087819 */ /* 0x100fe40000011602 */
[----:B------:R-:W-:Y:S02]  /*1c770*/  SHF.R.U32.HI R14, RZ, 0x18, R2 ;  /* 0x00000018ff0e7819 */ /* 0x000fe40000011602 */
[----:B------:R-:W-:-:S02]  /*1c780*/  SHF.R.U32.HI R13, RZ, 0x8, R3 ;  /* 0x00000008ff0d7819 */ /* 0x000fc40000011603 */
[----:B------:R-:W-:Y:S02]  /*1c790*/  LOP3.LUT R2, R0, 0xffff, RZ, 0xc0, !PT ;  /* 0x0000ffff00027812 */ /* 0x000fe400078ec0ff */
[----:B------:R-:W-:Y:S02]  /*1c7a0*/  SHF.R.U32.HI R3, RZ, 0x10, R0 ;  /* 0x00000010ff037819 */ /* 0x000fe40000011600 */
[----:B------:R-:W-:Y:S02]  /*1c7b0*/  LOP3.LUT R11, R8, 0xff, RZ, 0xc0, !PT ;  /* 0x000000ff080b7812 */ /* 0x000fe400078ec0ff */
[----:B------:R-:W-:Y:S02]  /*1c7c0*/  SHF.R.U32.HI R8, RZ, 0x8, R2 ;  /* 0x00000008ff087819 */ /* 0x000fe40000011602 */
[----:B------:R-:W-:Y:S02]  /*1c7d0*/  LOP3.LUT R10, R0, 0xff, RZ, 0xc0, !PT ;  /* 0x000000ff000a7812 */ /* 0x000fe400078ec0ff */
[----:B------:R-:W-:-:S02]  /*1c7e0*/  SHF.R.U32.HI R9, RZ, 0x18, R0 ;  /* 0x00000018ff097819 */ /* 0x000fc40000011600 */
[----:B------:R-:W-:Y:S02]  /*1c7f0*/  LOP3.LUT R2, R3, 0xff, RZ, 0xc0, !PT ;  /* 0x000000ff03027812 */ /* 0x000fe400078ec0ff */
[----:B------:R-:W-:Y:S02]  /*1c800*/  PRMT R0, R15, 0x5410, R13 ;  /* 0x000054100f007816 */ /* 0x000fe4000000000d */
[----:B------:R-:W-:Y:S02]  /*1c810*/  PRMT R3, R11, 0x5410, R14 ;  /* 0x000054100b037816 */ /* 0x000fe4000000000e */
[----:B------:R-:W-:Y:S02]  /*1c820*/  PRMT R8, R10, 0x5410, R8 ;  /* 0x000054100a087816 */ /* 0x000fe40000000008 */
[----:B------:R-:W-:Y:S01]  /*1c830*/  PRMT R2, R2, 0x5410, R9 ;  /* 0x0000541002027816 */ /* 0x000fe20000000009 */
[--C-:B------:R-:W-:Y:S02]  /*1c840*/  HSET2.LE.AND R0, R0, R20.reuse, PT ;  /* 0x0000001400007233 */ /* 0x100fe40003803000 */
[----:B------:R-:W-:-:S02]  /*1c850*/  HSET2.LE.AND R11, R3, R20, PT ;  /* 0x00000014030b7233 */ /* 0x000fc40003803000 */
[--C-:B------:R-:W-:Y:S02]  /*1c860*/  HSET2.LE.AND R8, R8, R20.reuse, PT ;  /* 0x0000001408087233 */ /* 0x100fe40003803000 */
[----:B------:R-:W-:Y:S01]  /*1c870*/  HSET2.LE.AND R9, R2, R20, PT ;  /* 0x0000001402097233 */ /* 0x000fe20003803000 */
[----:B------:R-:W-:Y:S02]  /*1c880*/  LOP3.LUT R23, R23, R251, R78, 0x96, !PT ;  /* 0x000000fb17177212 */ /* 0x000fe400078e964e */
[C---:B------:R-:W-:Y:S01]  /*1c890*/  HMMA.16816.F32.BF16 R76, R4.reuse, R30, R128 ;  /* 0x0000001e044c723c */ /* 0x040fe20000041880 */
[----:B------:R-:W2:Y:S04]  /*1c8a0*/  LDL.LU R128, [R1+0x230] ;  /* 0x0002300001807983 */ /* 0x000ea80000300800 */
[----:B------:R-:W2:Y:S04]  /*1c8b0*/  LDL.LU R129, [R1+0x234] ;  /* 0x0002340001817983 */ /* 0x000ea80000300800 */
[----:B------:R-:W2:Y:S04]  /*1c8c0*/  LDL.LU R130, [R1+0x238] ;  /* 0x0002380001827983 */ /* 0x000ea80000300800 */
[----:B------:R-:W2:Y:S01]  /*1c8d0*/  LDL.LU R131, [R1+0x23c] ;  /* 0x00023c0001837983 */ /* 0x000ea20000300800 */
[----:B---3--:R-:W-:Y:S03]  /*1c8e0*/  HMMA.16816.F32.BF16 R52, R4, R34, R140 ;  /* 0x000000220434723c */ /* 0x008fe6000004188c */
[----:B------:R-:W3:Y:S01]  /*1c8f0*/  LDL.LU R140, [R1+0x240] ;  /* 0x00024000018c7983 */ /* 0x000ee20000300800 */
[----:B----4-:R-:W-:-:S03]  /*1c900*/  LOP3.LUT R10, R226, R0, RZ, 0xc0, !PT ;  /* 0x00000000e20a7212 */ /* 0x010fc600078ec0ff */
[----:B------:R-:W3:Y:S01]  /*1c910*/  LDL.LU R141, [R1+0x244] ;  /* 0x00024400018d7983 */ /* 0x000ee20000300800 */
[----:B------:R-:W-:-:S03]  /*1c920*/  LOP3.LUT R11, R225, R11, RZ, 0xc0, !PT ;  /* 0x0000000be10b7212 */ /* 0x000fc600078ec0ff */
[----:B------:R-:W3:Y:S01]  /*1c930*/  LDL.LU R142, [R1+0x248] ;  /* 0x00024800018e7983 */ /* 0x000ee20000300800 */
[----:B------:R-:W-:-:S03]  /*1c940*/  LOP3.LUT R8, R221, R8, RZ, 0xc0, !PT ;  /* 0x00000008dd087212 */ /* 0x000fc600078ec0ff */
[----:B------:R-:W3:Y:S01]  /*1c950*/  LDL.LU R143, [R1+0x24c] ;  /* 0x00024c00018f7983 */ /* 0x000ee20000300800 */
[----:B--2---:R-:W-:-:S07]  /*1c960*/  LOP3.LUT R9, R212, R9, RZ, 0xc0, !PT ;  /* 0x00000009d4097212 */ /* 0x004fce00078ec0ff */
[----:B------:R-:W-:Y:S01]  /*1c970*/  HMMA.16816.F32.BF16 R56, R8, R28, R144 ;  /* 0x0000001c0838723c */ /* 0x000fe20000041890 */
[----:B------:R-:W2:Y:S04]  /*1c980*/  LDL.LU R144, [R1+0x250] ;  /* 0x0002500001907983 */ /* 0x000ea80000300800 */
[----:B------:R-:W2:Y:S04]  /*1c990*/  LDL.LU R145, [R1+0x254] ;  /* 0x0002540001917983 */ /* 0x000ea80000300800 */
[----:B------:R-:W2:Y:S04]  /*1c9a0*/  LDL.LU R146, [R1+0x258] ;  /* 0x0002580001927983 */ /* 0x000ea80000300800 */
[----:B------:R-:W2:Y:S04]  /*1c9b0*/  LDL.LU R147, [R1+0x25c] ;  /* 0x00025c0001937983 */ /* 0x000ea80000300800 */
[----:B------:R-:W4:Y:S01]  /*1c9c0*/  LDL.LU R212, [R1+0x1f0] ;  /* 0x0001f00001d47983 */ /* 0x000f220000300800 */
[----:B------:R-:W-:-:S05]  /*1c9d0*/  IMAD.WIDE.U32 R2, R12, -0x2daee0ad, RZ ;  /* 0xd2511f530c027825 */ /* 0x000fca00078e00ff */
[C---:B------:R-:W-:Y:S02]  /*1c9e0*/  LOP3.LUT R4, R2.reuse, 0xffff, RZ, 0xc0, !PT ;  /* 0x0000ffff02047812 */ /* 0x040fe400078ec0ff */
[----:B------:R-:W-:Y:S02]  /*1c9f0*/  SHF.R.U32.HI R5, RZ, 0x10, R2 ;  /* 0x00000010ff057819 */ /* 0x000fe40000011602 */
[----:B------:R-:W-:Y:S02]  /*1ca00*/  LOP3.LUT R6, R2, 0xff, RZ, 0xc0, !PT ;  /* 0x000000ff02067812 */ /* 0x000fe400078ec0ff */
[----:B------:R-:W-:Y:S02]  /*1ca10*/  SHF.R.U32.HI R4, RZ, 0x8, R4 ;  /* 0x00000008ff047819 */ /* 0x000fe40000011604 */
[----:B------:R-:W-:Y:S02]  /*1ca20*/  LOP3.LUT R0, R3, R173, R48, 0x96, !PT ;  /* 0x000000ad03007212 */ /* 0x000fe400078e9630 */
[----:B------:R-:W-:-:S02]  /*1ca30*/  SHF.R.U32.HI R3, RZ, 0x18, R2 ;  /* 0x00000018ff037819 */ /* 0x000fc40000011602 */
[----:B------:R-:W-:Y:S02]  /*1ca40*/  LOP3.LUT R2, R5, 0xff, RZ, 0xc0, !PT ;  /* 0x000000ff05027812 */ /* 0x000fe400078ec0ff */
[----:B------:R-:W-:Y:S02]  /*1ca50*/  PRMT R12, R6, 0x5410, R4 ;  /* 0x00005410060c7816 */ /* 0x000fe40000000004 */
[----:B------:R-:W-:Y:S02]  /*1ca60*/  LOP3.LUT R4, R0, 0xffff, RZ, 0xc0, !PT ;  /* 0x0000ffff00047812 */ /* 0x000fe400078ec0ff */
[----:B------:R-:W-:Y:S02]  /*1ca70*/  PRMT R6, R2, 0x5410, R3 ;  /* 0x0000541002067816 */ /* 0x000fe40000000003 */
[----:B------:R-:W-:Y:S02]  /*1ca80*/  LOP3.LUT R3, R0, 0xff, RZ, 0xc0, !PT ;  /* 0x000000ff00037812 */ /* 0x000fe400078ec0ff */
[----:B------:R-:W-:-:S02]  /*1ca90*/  SHF.R.U32.HI R4, RZ, 0x8, R4 ;  /* 0x00000008ff047819 */ /* 0x000fc40000011604 */
[----:B------:R-:W-:Y:S02]  /*1caa0*/  SHF.R.U32.HI R2, RZ, 0x10, R0 ;  /* 0x00000010ff027819 */ /* 0x000fe40000011600 */
[----:B------:R-:W-:Y:S02]  /*1cab0*/  PRMT R3, R3, 0x5410, R4 ;  /* 0x0000541003037816 */ /* 0x000fe40000000004 */
[----:B------:R-:W-:Y:S02]  /*1cac0*/  SHF.R.U32.HI R7, RZ, 0x18, R0 ;  /* 0x00000018ff077819 */ /* 0x000fe40000011600 */
[----:B------:R-:W-:Y:S01]  /*1cad0*/  LOP3.LUT R5, R2, 0xff, RZ, 0xc0, !PT ;  /* 0x000000ff02057812 */ /* 0x000fe200078ec0ff */
[--C-:B------:R-:W-:Y:S01]  /*1cae0*/  HSET2.LE.AND R0, R12, R20.reuse, PT ;  /* 0x000000140c007233 */ /* 0x100fe20003803000 */
[----:B------:R-:W-:Y:S01]  /*1caf0*/  LOP3.LUT R14, R19, R245, R74, 0x96, !PT ;  /* 0x000000f5130e7212 */ /* 0x000fe200078e964a */
[--C-:B------:R-:W-:Y:S01]  /*1cb00*/  HSET2.LE.AND R2, R6, R20.reuse, PT ;  /* 0x0000001406027233 */ /* 0x100fe20003803000 */
[----:B------:R-:W-:Y:S01]  /*1cb10*/  PRMT R5, R5, 0x5410, R7 ;  /* 0x0000541005057816 */ /* 0x000fe20000000007 */
[----:B------:R-:W-:Y:S01]  /*1cb20*/  HSET2.LE.AND R3, R3, R20, PT ;  /* 0x0000001403037233 */ /* 0x000fe20003803000 */
[----:B------:R-:W-:-:S02]  /*1cb30*/  LOP3.LUT R6, R159, R0, RZ, 0xc0, !PT ;  /* 0x000000009f067212 */ /* 0x000fc400078ec0ff */
[----:B------:R-:W-:Y:S01]  /*1cb40*/  LOP3.LUT R7, R160, R2, RZ, 0xc0, !PT ;  /* 0x00000002a0077212 */ /* 0x000fe200078ec0ff */
[----:B------:R-:W-:Y:S01]  /*1cb50*/  HSET2.LE.AND R0, R5, R20, PT ;  /* 0x0000001405007233 */ /* 0x000fe20003803000 */
[----:B------:R-:W-:Y:S01]  /*1cb60*/  LOP3.LUT R4, R161, R3, RZ, 0xc0, !PT ;  /* 0x00000003a1047212 */ /* 0x000fe200078ec0ff */
[----:B------:R-:W-:-:S04]  /*1cb70*/  IMAD.WIDE.U32 R2, R14, -0x2daee0ad, RZ ;  /* 0xd2511f530e027825 */ /* 0x000fc800078e00ff */
[----:B------:R-:W-:Y:S01]  /*1cb80*/  IMAD.WIDE.U32 R12, R42, -0x2daee0ad, RZ ;  /* 0xd2511f532a0c7825 */ /* 0x000fe200078e00ff */
[----:B------:R-:W-:Y:S02]  /*1cb90*/  LOP3.LUT R5, R162, R0, RZ, 0xc0, !PT ;  /* 0x00000000a2057212 */ /* 0x000fe400078ec0ff */
[----:B------:R-:W-:Y:S01]  /*1cba0*/  LOP3.LUT R0, R3, R173, R44, 0x96, !PT ;  /* 0x000000ad03007212 */ /* 0x000fe200078e962c */
[----:B------:R-:W-:Y:S01]  /*1cbb0*/  IMAD.WIDE.U32 R18, R21, -0x2daee0ad, RZ ;  /* 0xd2511f5315127825 */ /* 0x000fe200078e00ff */
[C---:B------:R-:W-:Y:S02]  /*1cbc0*/  LOP3.LUT R3, R2.reuse, 0xffff, RZ, 0xc0, !PT ;  /* 0x0000ffff02037812 */ /* 0x040fe400078ec0ff */
[----:B------:R-:W-:Y:S02]  /*1cbd0*/  LOP3.LUT R15, R13, R251, R62, 0x96, !PT ;  /* 0x000000fb0d0f7212 */ /* 0x000fe400078e963e */
[----:B------:R-:W-:Y:S01]  /*1cbe0*/  LOP3.LUT R13, R2, 0xff, RZ, 0xc0, !PT ;  /* 0x000000ff020d7812 */ /* 0x000fe200078ec0ff */
[----:B------:R-:W-:Y:S01]  /*1cbf0*/  HMMA.16816.F32.BF16 R48, R8, R30, R128 ;  /* 0x0000001e0830723c */ /* 0x000fe20000041880 */
[----:B------:R-:W-:-:S07]  /*1cc00*/  SHF.R.U32.HI R3, RZ, 0x8, R3 ;  /* 0x00000008ff037819 */ /* 0x000fce0000011603 */
[----:B-1----:R-:W-:Y:S01]  /*1cc10*/  HMMA.16816.F32.BF16 R68, R4, R24, R68 ;  /* 0x000000180444723c */ /* 0x002fe20000041844 */
[----:B------:R-:W-:-:S07]  /*1cc20*/  LOP3.LUT R14, R19, R243, R12, 0x96, !PT ;  /* 0x000000f3130e7212 */ /* 0x000fce00078e960c */
[----:B------:R-:W-:Y:S01]  /*1cc30*/  HMMA.16816.F32.BF16 R76, R4, R26, R76 ;  /* 0x0000001a044c723c */ /* 0x000fe2000004184c */
[----:B------:R-:W-:-:S07]  /*1cc40*/  LOP3.LUT R12, R0, 0xff, RZ, 0xc0, !PT ;  /* 0x000000ff000c7812 */ /* 0x000fce00078ec0ff */
[----:B------:R-:W-:Y:S01]  /*1cc50*/  HMMA.16816.F32.BF16 R64, R4, R36, R64 ;  /* 0x000000240440723c */ /* 0x000fe20000041840 */
[----:B------:R-:W-:Y:S01]  /*1cc60*/  IMAD.WIDE.U32 R44, R63, -0x2daee0ad, RZ ;  /* 0xd2511f533f2c7825 */ /* 0x000fe200078e00ff */
[----:B------:R-:W1:Y:S04]  /*1cc70*/  LDSM.16.MT88.4 R28, [R236+0x4800] ;  /* 0x00480000ec1c783b */ /* 0x000e680000004200 */
[----:B------:R-:W-:Y:S02]  /*1cc80*/  LOP3.LUT R16, R45, R243, R22, 0x96, !PT ;  /* 0x000000f32d107212 */ /* 0x000fe400078e9616 */
[----:B------:R-:W-:Y:S01]  /*1cc90*/  LOP3.LUT R21, R167, R217, RZ, 0x3c, !PT ;  /* 0x000000d9a7157212 */ /* 0x000fe200078e3cff */
[C---:B---3--:R-:W-:Y:S08]  /*1cca0*/  HMMA.16816.F32.BF16 R80, R8.reuse, R32, R140 ;  /* 0x000000200850723c */ /* 0x048ff0000004188c */
[----:B--2---:R-:W-:Y:S07]  /*1ccb0*/  HMMA.16816.F32.BF16 R84, R8, R34, R144 ;  /* 0x000000220854723c */ /* 0x004fee0000041890 */
[----:B------:R-:W-:-:S02]  /*1ccc0*/  SHF.R.U32.HI R8, RZ, 0x10, R2 ;  /* 0x00000010ff087819 */ /* 0x000fc40000011602 */
[----:B------:R-:W-:Y:S02]  /*1ccd0*/  SHF.R.U32.HI R9, RZ, 0x18, R2 ;  /* 0x00000018ff097819 */ /* 0x000fe40000011602 */
[----:B------:R-:W-:Y:S02]  /*1cce0*/  LOP3.LUT R2, R0, 0xffff, RZ, 0xc0, !PT ;  /* 0x0000ffff00027812 */ /* 0x000fe400078ec0ff */
[----:B------:R-:W-:Y:S02]  /*1ccf0*/  LOP3.LUT R8, R8, 0xff, RZ, 0xc0, !PT ;  /* 0x000000ff08087812 */ /* 0x000fe400078ec0ff */
[----:B------:R-:W-:Y:S02]  /*1cd00*/  SHF.R.U32.HI R10, RZ, 0x10, R0 ;  /* 0x00000010ff0a7819 */ /* 0x000fe40000011600 */
[----:B------:R-:W-:Y:S02]  /*1cd10*/  SHF.R.U32.HI R11, RZ, 0x8, R2 ;  /* 0x00000008ff0b7819 */ /* 0x000fe40000011602 */
[----:B------:R-:W-:-:S02]  /*1cd20*/  PRMT R2, R13, 0x5410, R3 ;  /* 0x000054100d027816 */ /* 0x000fc40000000003 */
[----:B------:R-:W-:Y:S02]  /*1cd30*/  PRMT R3, R8, 0x5410, R9 ;  /* 0x0000541008037816 */ /* 0x000fe40000000009 */
[----:B------:R-:W-:Y:S02]  /*1cd40*/  LOP3.LUT R8, R10, 0xff, RZ, 0xc0, !PT ;  /* 0x000000ff0a087812 */ /* 0x000fe400078ec0ff */
[----:B------:R-:W-:Y:S02]  /*1cd50*/  SHF.R.U32.HI R9, RZ, 0x18, R0 ;  /* 0x00000018ff097819 */ /* 0x000fe40000011600 */
[----:B------:R-:W-:Y:S01]  /*1cd60*/  PRMT R10, R12, 0x5410, R11 ;  /* 0x000054100c0a7816 */ /* 0x000fe2000000000b */
[--C-:B------:R-:W-:Y:S01]  /*1cd70*/  HSET2.LE.AND R0, R2, R20.reuse, PT ;  /* 0x0000001402007233 */ /* 0x100fe20003803000 */
[----:B------:R-:W-:Y:S01]  /*1cd80*/  PRMT R8, R8, 0x5410, R9 ;  /* 0x0000541008087816 */ /* 0x000fe20000000009 */
[--C-:B------:R-:W-:Y:S02]  /*1cd90*/  HSET2.LE.AND R2, R3, R20.reuse, PT ;  /* 0x0000001403027233 */ /* 0x100fe40003803000 */
[--C-:B------:R-:W-:Y:S01]  /*1cda0*/  HSET2.LE.AND R3, R10, R20.reuse, PT ;  /* 0x000000140a037233 */ /* 0x100fe20003803000 */
[----:B----4-:R-:W-:Y:S01]  /*1cdb0*/  LOP3.LUT R10, R212, R0, RZ, 0xc0, !PT ;  /* 0x00000000d40a7212 */ /* 0x010fe200078ec0ff */
[----:B------:R-:W-:Y:S01]  /*1cdc0*/  HSET2.LE.AND R0, R8, R20, PT ;  /* 0x0000001408007233 */ /* 0x000fe20003803000 */
[----:B------:R-:W-:Y:S01]  /*1cdd0*/  LOP3.LUT R11, R185, R2, RZ, 0xc0, !PT ;  /* 0x00000002b90b7212 */ /* 0x000fe200078ec0ff */
[----:B------:R-:W-:Y:S01]  /*1cde0*/  HMMA.16816.F32.BF16 R32, R4, R38, R52 ;  /* 0x000000260420723c */ /* 0x000fe20000041834 */
[----:B------:R-:W-:Y:S01]  /*1cdf0*/  LOP3.LUT R8, R186, R3, RZ, 0xc0, !PT ;  /* 0x00000003ba087212 */ /* 0x000fe200078ec0ff */
[----:B------:R-:W-:Y:S01]  /*1ce00*/  IMAD.WIDE.U32 R2, R14, -0x326172a9, RZ ;  /* 0xcd9e8d570e027825 */ /* 0x000fe200078e00ff */
[----:B------:R-:W-:Y:S01]  /*1ce10*/  LOP3.LUT R9, R198, R0, RZ, 0xc0, !PT ;  /* 0x00000000c6097212 */ /* 0x000fe200078ec0ff */
[----:B------:R-:W2:Y:S03]  /*1ce20*/  LDL.LU R185, [R1+0x334] ;  /* 0x0003340001b97983 */ /* 0x000ea60000300800 */
[----:B------:R-:W-:-:S04]  /*1ce30*/  IMAD.WIDE.U32 R4, R15, -0x326172a9, RZ ;  /* 0xcd9e8d570f047825 */ /* 0x000fc800078e00ff */
[----:B------:R-:W-:Y:S01]  /*1ce40*/  IMAD.WIDE.U32 R12, R23, -0x326172a9, RZ ;  /* 0xcd9e8d57170c7825 */ /* 0x000fe200078e00ff */
[----:B------:R-:W-:Y:S02]  /*1ce50*/  LOP3.LUT R0, R3, R177, R4, 0x96, !PT ;  /* 0x000000b103007212 */ /* 0x000fe400078e9604 */
[----:B------:R-:W-:Y:S01]  /*1ce60*/  SHF.R.U32.HI R14, RZ, 0x18, R2 ;  /* 0x00000018ff0e7819 */ /* 0x000fe20000011602 */
[----:B------:R-:W-:Y:S01]  /*1ce70*/  HMMA.16816.F32.BF16 R56, R8, R24, R56 ;  /* 0x000000180838723c */ /* 0x000fe20000041838 */
[C---:B------:R-:W-:Y:S01]  /*1ce80*/  LOP3.LUT R3, R2.reuse, 0xffff, RZ, 0xc0, !PT ;  /* 0x0000ffff02037812 */ /* 0x040fe200078ec0ff */
[----:B------:R-:W3:Y:S01]  /*1ce90*/  LDL.LU R186, [R1+0x330] ;  /* 0x0003300001ba7983 */ /* 0x000ee20000300800 */
[----:B------:R-:W-:Y:S02]  /*1cea0*/  LOP3.LUT R17, R5, R245, R40, 0x96, !PT ;  /* 0x000000f505117212 */ /* 0x000fe400078e9628 */
[----:B------:R-:W-:Y:S01]  /*1ceb0*/  LOP3.LUT R15, R2, 0xff, RZ, 0xc0, !PT ;  /* 0x000000ff020f7812 */ /* 0x000fe200078ec0ff */
[----:B------:R-:W4:Y:S01]  /*1cec0*/  LDL.LU R198, [R1+0x32c] ;  /* 0x00032c0001c67983 */ /* 0x000f220000300800 */
[----:B------:R-:W-:-:S02]  /*1ced0*/  SHF.R.U32.HI R3, RZ, 0x8, R3 ;  /* 0x00000008ff037819 */ /* 0x000fc40000011603 */
[----:B------:R-:W-:Y:S02]  /*1cee0*/  SHF.R.U32.HI R5, RZ, 0x10, R2 ;  /* 0x00000010ff057819 */ /* 0x000fe40000011602 */
[----:B------:R-:W-:Y:S02]  /*1cef0*/  LOP3.LUT R19, R13, R245, R116, 0x96, !PT ;  /* 0x000000f50d137212 */ /* 0x000fe400078e9674 */
[C---:B------:R-:W-:Y:S02]  /*1cf00*/  LOP3.LUT R2, R0.reuse, 0xffff, RZ, 0xc0, !PT ;  /* 0x0000ffff00027812 */ /* 0x040fe400078ec0ff */
[--C-:B------:R-:W-:Y:S02]  /*1cf10*/  SHF.R.U32.HI R4, RZ, 0x10, R0.reuse ;  /* 0x00000010ff047819 */ /* 0x100fe40000011600 */
[----:B------:R-:W-:Y:S02]  /*1cf20*/  LOP3.LUT R13, R0, 0xff, RZ, 0xc0, !PT ;  /* 0x000000ff000d7812 */ /* 0x000fe400078ec0ff */
[----:B------:R-:W-:Y:S01]  /*1cf30*/  SHF.R.U32.HI R7, RZ, 0x18, R0 ;  /* 0x00000018ff077819 */ /* 0x000fe20000011600 */
[----:B------:R-:W-:Y:S01]  /*1cf40*/  HMMA.16816.F32.BF16 R60, R8, R26, R48 ;  /* 0x0000001a083c723c */ /* 0x000fe20000041830 */
[----:B------:R-:W-:Y:S01]  /*1cf50*/  PRMT R0, R15, 0x5410, R3 ;  /* 0x000054100f007816 */ /* 0x000fe20000000003 */
[----:B------:R-:W1:Y:S01]  /*1cf60*/  LDSM.16.MT88.4 R24, [R238+0x4800] ;  /* 0x00480000ee18783b */ /* 0x000e620000004200 */
[----:B------:R-:W-:-:S02]  /*1cf70*/  LOP3.LUT R5, R5, 0xff, RZ, 0xc0, !PT ;  /* 0x000000ff05057812 */ /* 0x000fc400078ec0ff */
[----:B------:R-:W-:Y:S02]  /*1cf80*/  SHF.R.U32.HI R6, RZ, 0x8, R2 ;  /* 0x00000008ff067819 */ /* 0x000fe40000011602 */
[----:B------:R-:W-:Y:S01]  /*1cf90*/  LOP3.LUT R4, R4, 0xff, RZ, 0xc0, !PT ;  /* 0x000000ff04047812 */ /* 0x000fe200078ec0ff */
[--C-:B------:R-:W-:Y:S01]  /*1cfa0*/  HSET2.LE.AND R0, R0, R20.reuse, PT ;  /* 0x0000001400007233 */ /* 0x100fe20003803000 */
[----:B------:R-:W-:Y:S02]  /*1cfb0*/  PRMT R2, R5, 0x5410, R14 ;  /* 0x0000541005027816 */ /* 0x000fe4000000000e */
[----:B------:R-:W-:Y:S02]  /*1cfc0*/  PRMT R3, R13, 0x5410, R6 ;  /* 0x000054100d037816 */ /* 0x000fe40000000006 */
[----:B------:R-:W-:Y:S01]  /*1cfd0*/  PRMT R5, R4, 0x5410, R7 ;  /* 0x0000541004057816 */ /* 0x000fe20000000007 */
[--C-:B------:R-:W-:Y:S01]  /*1cfe0*/  HSET2.LE.AND R7, R2, R20.reuse, PT ;  /* 0x0000001402077233 */ /* 0x100fe20003803000 */
[----:B------:R-:W-:Y:S01]  /*1cff0*/  LOP3.LUT R6, R164, R0, RZ, 0xc0, !PT ;  /* 0x00000000a4067212 */ /* 0x000fe200078ec0ff */
[--C-:B------:R-:W-:Y:S01]  /*1d000*/  HSET2.LE.AND R4, R3, R20.reuse, PT ;  /* 0x0000001403047233 */ /* 0x100fe20003803000 */
[----:B------:R-:W-:Y:S01]  /*1d010*/  IMAD.WIDE.U32 R2, R16, -0x326172a9, RZ ;  /* 0xcd9e8d5710027825 */ /* 0x000fe200078e00ff */
[----:B------:R-:W-:Y:S01]  /*1d020*/  HSET2.LE.AND R0, R5, R20, PT ;  /* 0x0000001405007233 */ /* 0x000fe20003803000 */
[----:B------:R-:W-:Y:S04]  /*1d030*/  HMMA.16816.F32.BF16 R48, R8, R36, R80 ;  /* 0x000000240830723c */ /* 0x000fe80000041850 */
[----:B------:R-:W-:-:S02]  /*1d040*/  LOP3.LUT R5, R165, R0, RZ, 0xc0, !PT ;  /* 0x00000000a5057212 */ /* 0x000fc400078ec0ff */
[----:B------:R-:W-:Y:S02]  /*1d050*/  LOP3.LUT R0, R3, R177, R12, 0x96, !PT ;  /* 0x000000b103007212 */ /* 0x000fe400078e960c */
[C---:B------:R-:W-:Y:S01]  /*1d060*/  LOP3.LUT R3, R2.reuse, 0xffff, RZ, 0xc0, !PT ;  /* 0x0000ffff02037812 */ /* 0x040fe200078ec0ff */
[----:B------:R-:W-:Y:S01]  /*1d070*/  HMMA.16816.F32.BF16 R36, R8, R38, R84 ;  /* 0x000000260824723c */ /* 0x000fe20000041854 */
        /* <DEDUP_REMOVED lines=13> */
[----:B------:R-:W-:Y:S01]  /*1d150*/  PRMT R9, R9, 0x5410, R8 ;  /* 0x0000541009097816 */ /* 0x000fe20000000008 */
[--C-:B------:R-:W-:Y:S01]  /*1d160*/  HSET2.LE.AND R0, R0, R20.reuse, PT ;  /* 0x0000001400007233 */ /* 0x100fe20003803000 */
[----:B------:R-:W-:Y:S01]  /*1d170*/  PRMT R10, R2, 0x5410, R10 ;  /* 0x00005410020a7816 */ /* 0x000fe2000000000a */
[----:B------:R-:W-:Y:S01]  /*1d180*/  HSET2.LE.AND R8, R3, R20, PT ;  /* 0x0000001403087233 */ /* 0x000fe20003803000 */
[----:B------:R-:W-:Y:S01]  /*1d190*/  LOP3.LUT R7, R163, R7, RZ, 0xc0, !PT ;  /* 0x00000007a3077212 */ /* 0x000fe200078ec0ff */
[----:B------:R-:W-:Y:S01]  /*1d1a0*/  IMAD.WIDE.U32 R2, R17, -0x2daee0ad, RZ ;  /* 0xd2511f5311027825 */ /* 0x000fe200078e00ff */
[----:B------:R-:W-:-:S02]  /*1d1b0*/  LOP3.LUT R4, R166, R4, RZ, 0xc0, !PT ;  /* 0x00000004a6047212 */ /* 0x000fc400078ec0ff */
[----:B------:R-:W-:Y:S02]  /*1d1c0*/  LOP3.LUT R14, R206, R0, RZ, 0xc0, !PT ;  /* 0x00000000ce0e7212 */ /* 0x000fe400078ec0ff */
[----:B------:R-:W-:Y:S01]  /*1d1d0*/  LOP3.LUT R0, R2, 0xffff, RZ, 0xc0, !PT ;  /* 0x0000ffff02007812 */ /* 0x000fe200078ec0ff */
[--C-:B------:R-:W-:Y:S01]  /*1d1e0*/  HSET2.LE.AND R9, R9, R20.reuse, PT ;  /* 0x0000001409097233 */ /* 0x100fe20003803000 */
[----:B------:R-:W-:Y:S01]  /*1d1f0*/  LOP3.LUT R15, R194, R8, RZ, 0xc0, !PT ;  /* 0x00000008c20f7212 */ /* 0x000fe200078ec0ff */
[----:B-1----:R-:W-:Y:S01]  /*1d200*/  HMMA.16816.F32.BF16 R52, R4, R28, R68 ;  /* 0x0000001c0434723c */ /* 0x002fe20000041844 */
[----:B------:R-:W-:Y:S01]  /*1d210*/  HSET2.LE.AND R10, R10, R20, PT ;  /* 0x000000140a0a7233 */ /* 0x000fe20003803000 */
[----:B------:R-:W2:Y:S01]  /*1d220*/  LDL.LU R206, [R1+0x328] ;  /* 0x0003280001ce7983 */ /* 0x000ea20000300800 */
[----:B------:R-:W-:-:S05]  /*1d230*/  LOP3.LUT R12, R180, R9, RZ, 0xc0, !PT ;  /* 0x00000009b40c7212 */ /* 0x000fca00078ec0ff */
[C---:B------:R-:W-:Y:S01]  /*1d240*/  HMMA.16816.F32.BF16 R68, R4.reuse, R30, R76 ;  /* 0x0000001e0444723c */ /* 0x040fe2000004184c */
[----:B------:R-:W-:Y:S01]  /*1d250*/  SHF.R.U32.HI R9, RZ, 0x18, R2 ;  /* 0x00000018ff097819 */ /* 0x000fe20000011602 */
[----:B------:R1:W5:Y:S06]  /*1d260*/  LDL.LU R194, [R1+0x324] ;  /* 0x0003240001c27983 */ /* 0x00036c0000300800 */
[C---:B------:R-:W-:Y:S08]  /*1d270*/  HMMA.16816.F32.BF16 R64, R4.reuse, R24, R64 ;  /* 0x000000180440723c */ /* 0x040ff00000041840 */
[----:B------:R-:W-:Y:S01]  /*1d280*/  HMMA.16816.F32.BF16 R40, R4, R26, R32 ;  /* 0x0000001a0428723c */ /* 0x000fe20000041820 */
[----:B------:R-:W-:Y:S01]  /*1d290*/  LOP3.LUT R13, R139, R10, RZ, 0xc0, !PT ;  /* 0x0000000a8b0d7212 */ /* 0x000fe200078ec0ff */
[----:B------:R-:W1:Y:S04]  /*1d2a0*/  LDSM.16.MT88.4 R32, [R236+0x4c00] ;  /* 0x004c0000ec20783b */ /* 0x000e680000004200 */
[----:B------:R1:W5:Y:S01]  /*1d2b0*/  LDL.LU R180, [R1+0x320] ;  /* 0x0003200001b47983 */ /* 0x0003620000300800 */
[----:B------:R-:W-:-:S02]  /*1d2c0*/  SHF.R.U32.HI R5, RZ, 0x8, R0 ;  /* 0x00000008ff057819 */ /* 0x000fc40000011600 */
[----:B------:R-:W-:Y:S01]  /*1d2d0*/  LOP3.LUT R4, R2, 0xff, RZ, 0xc0, !PT ;  /* 0x000000ff02047812 */ /* 0x000fe200078ec0ff */
[----:B------:R-:W-:Y:S01]  /*1d2e0*/  HMMA.16816.F32.BF16 R56, R12, R28, R56 ;  /* 0x0000001c0c38723c */ /* 0x000fe20000041838 */
[----:B------:R-:W-:Y:S01]  /*1d2f0*/  LOP3.LUT R0, R3, R173, R18, 0x96, !PT ;  /* 0x000000ad03007212 */ /* 0x000fe200078e9612 */
[----:B------:R1:W5:Y:S01]  /*1d300*/  LDL.LU R139, [R1+0x31c] ;  /* 0x00031c00018b7983 */ /* 0x0003620000300800 */
[----:B------:R-:W-:Y:S02]  /*1d310*/  SHF.R.U32.HI R3, RZ, 0x10, R2 ;  /* 0x00000010ff037819 */ /* 0x000fe40000011602 */
[----:B------:R-:W-:Y:S02]  /*1d320*/  PRMT R6, R4, 0x5410, R5 ;  /* 0x0000541004067816 */ /* 0x000fe40000000005 */
[----:B------:R-:W-:Y:S02]  /*1d330*/  LOP3.LUT R2, R0, 0xffff, RZ, 0xc0, !PT ;  /* 0x0000ffff00027812 */ /* 0x000fe400078ec0ff */
[----:B------:R-:W-:-:S02]  /*1d340*/  LOP3.LUT R4, R3, 0xff, RZ, 0xc0, !PT ;  /* 0x000000ff03047812 */ /* 0x000fc400078ec0ff */
[----:B------:R-:W-:Y:S02]  /*1d350*/  SHF.R.U32.HI R3, RZ, 0x10, R0 ;  /* 0x00000010ff037819 */ /* 0x000fe40000011600 */
[----:B------:R-:W-:Y:S02]  /*1d360*/  SHF.R.U32.HI R5, RZ, 0x8, R2 ;  /* 0x00000008ff057819 */ /* 0x000fe40000011602 */
[----:B------:R-:W-:Y:S02]  /*1d370*/  PRMT R2, R4, 0x5410, R9 ;  /* 0x0000541004027816 */ /* 0x000fe40000000009 */
[----:B------:R-:W-:Y:S02]  /*1d380*/  LOP3.LUT R8, R0, 0xff, RZ, 0xc0, !PT ;  /* 0x000000ff00087812 */ /* 0x000fe400078ec0ff */
[----:B------:R-:W-:Y:S02]  /*1d390*/  SHF.R.U32.HI R7, RZ, 0x18, R0 ;  /* 0x00000018ff077819 */ /* 0x000fe40000011600 */
[----:B------:R-:W-:Y:S01]  /*1d3a0*/  LOP3.LUT R3, R3, 0xff, RZ, 0xc0, !PT ;  /* 0x000000ff03037812 */ /* 0x000fe200078ec0ff */
[--C-:B------:R-:W-:Y:S01]  /*1d3b0*/  HSET2.LE.AND R0, R6, R20.reuse, PT ;  /* 0x0000001406007233 */ /* 0x100fe20003803000 */
[----:B------:R-:W-:Y:S01]  /*1d3c0*/  PRMT R5, R8, 0x5410, R5 ;  /* 0x0000541008057816 */ /* 0x000fe20000000005 */
[----:B------:R-:W-:Y:S01]  /*1d3d0*/  HSET2.LE.AND R2, R2, R20, PT ;  /* 0x0000001402027233 */ /* 0x000fe20003803000 */
[----:B------:R-:W-:-:S02]  /*1d3e0*/  PRMT R3, R3, 0x5410, R7 ;  /* 0x0000541003037816 */ /* 0x000fc40000000007 */
[----:B------:R-:W-:Y:S01]  /*1d3f0*/  LOP3.LUT R10, R169, R0, RZ, 0xc0, !PT ;  /* 0x00000000a90a7212 */ /* 0x000fe200078ec0ff */
[--C-:B------:R-:W-:Y:S01]  /*1d400*/  HSET2.LE.AND R0, R5, R20.reuse, PT ;  /* 0x0000001405007233 */ /* 0x100fe20003803000 */
[----:B------:R-:W-:Y:S01]  /*1d410*/  LOP3.LUT R11, R170, R2, RZ, 0xc0, !PT ;  /* 0x00000002aa0b7212 */ /* 0x000fe200078ec0ff */
[----:B------:R-:W-:Y:S01]  /*1d420*/  HSET2.LE.AND R6, R3, R20, PT ;  /* 0x0000001403067233 */ /* 0x000fe20003803000 */
[----:B------:R-:W-:Y:S02]  /*1d430*/  IMAD.WIDE.U32 R2, R19, -0x2daee0ad, RZ ;  /* 0xd2511f5313027825 */ /* 0x000fe400078e00ff */
[----:B------:R-:W-:Y:S02]  /*1d440*/  LOP3.LUT R8, R172, R0, RZ, 0xc0, !PT ;  /* 0x00000000ac087212 */ /* 0x000fe400078ec0ff */
[----:B------:R-:W-:Y:S01]  /*1d450*/  IMAD.WIDE.U32 R4, R21, -0x326172a9, RZ ;  /* 0xcd9e8d5715047825 */ /* 0x000fe200078e00ff */
[----:B------:R-:W-:Y:S01]  /*1d460*/  LOP3.LUT R0, R2, 0xffff, RZ, 0xc0, !PT ;  /* 0x0000ffff02007812 */ /* 0x000fe200078ec0ff */
[----:B------:R-:W-:Y:S01]  /*1d470*/  HMMA.16816.F32.BF16 R60, R12, R30, R60 ;  /* 0x0000001e0c3c723c */ /* 0x000fe2000004183c */
[----:B------:R-:W-:Y:S01]  /*1d480*/  LOP3.LUT R9, R171, R6, RZ, 0xc0, !PT ;  /* 0x00000006ab097212 */ /* 0x000fe200078ec0ff */
[----:B------:R-:W1:Y:S01]  /*1d490*/  LDSM.16.MT88.4 R28, [R238+0x4c00] ;  /* 0x004c0000ee1c783b */ /* 0x000e620000004200 */
[----:B------:R-:W-:-:S05]  /*1d4a0*/  LOP3.LUT R18, R5, R240, R210, 0x96, !PT ;  /* 0x000000f005127212 */ /* 0x000fca00078e96d2 */
[----:B------:R-:W-:Y:S01]  /*1d4b0*/  HMMA.16816.F32.BF16 R48, R12, R24, R48 ;  /* 0x000000180c30723c */ /* 0x000fe20000041830 */
[----:B------:R-:W-:Y:S02]  /*1d4c0*/  LOP3.LUT R19, R133, R239, R4, 0x96, !PT ;  /* 0x000000ef85137212 */ /* 0x000fe400078e9604 */
[----:B------:R-:W-:-:S05]  /*1d4d0*/  LOP3.LUT R6, R2, 0xff, RZ, 0xc0, !PT ;  /* 0x000000ff02067812 */ /* 0x000fca00078ec0ff */
[----:B------:R-:W-:Y:S01]  /*1d4e0*/  HMMA.16816.F32.BF16 R76, R12, R26, R36 ;  /* 0x0000001a0c4c723c */ /* 0x000fe20000041824 */
[----:B------:R-:W-:Y:S01]  /*1d4f0*/  IMAD.WIDE.U32 R22, R19, -0x2daee0ad, RZ ;  /* 0xd2511f5313167825 */ /* 0x000fe200078e00ff */
[----:B------:R-:W1:Y:S05]  /*1d500*/  LDSM.16.MT88.4 R24, [R236+0x5000] ;  /* 0x00500000ec18783b */ /* 0x000e6a0000004200 */
[----:B------:R-:W-:Y:S02]  /*1d510*/  LOP3.LUT R12, R5, R240, R150, 0x96, !PT ;  /* 0x000000f0050c7212 */ /* 0x000fe400078e9696 */
[----:B------:R-:W-:Y:S02]  /*1d520*/  SHF.R.U32.HI R5, RZ, 0x8, R0 ;  /* 0x00000008ff057819 */ /* 0x000fe40000011600 */
[----:B------:R-:W-:-:S02]  /*1d530*/  LOP3.LUT R0, R3, R173, R44, 0x96, !PT ;  /* 0x000000ad03007212 */ /* 0x000fc400078e962c */
[----:B------:R-:W-:Y:S02]  /*1d540*/  LOP3.LUT R15, R73, R239, R4, 0x96, !PT ;  /* 0x000000ef490f7212 */ /* 0x000fe400078e9604 */
[--C-:B------:R-:W-:Y:S02]  /*1d550*/  SHF.R.U32.HI R4, RZ, 0x10, R2.reuse ;  /* 0x00000010ff047819 */ /* 0x100fe40000011602 */
[----:B------:R-:W-:Y:S02]  /*1d560*/  SHF.R.U32.HI R13, RZ, 0x18, R2 ;  /* 0x00000018ff0d7819 */ /* 0x000fe40000011602 */
[----:B------:R-:W-:Y:S02]  /*1d570*/  LOP3.LUT R2, R0, 0xffff, RZ, 0xc0, !PT ;  /* 0x0000ffff00027812 */ /* 0x000fe400078ec0ff */
[----:B------:R-:W-:Y:S02]  /*1d580*/  SHF.R.U32.HI R3, RZ, 0x10, R0 ;  /* 0x00000010ff037819 */ /* 0x000fe40000011600 */
[----:B------:R-:W-:-:S02]  /*1d590*/  PRMT R14, R6, 0x5410, R5 ;  /* 0x00005410060e7816 */ /* 0x000fc40000000005 */
[----:B------:R-:W-:Y:S02]  /*1d5a0*/  LOP3.LUT R6, R4, 0xff, RZ, 0xc0, !PT ;  /* 0x000000ff04067812 */ /* 0x000fe400078ec0ff */
[----:B------:R-:W-:Y:S02]  /*1d5b0*/  LOP3.LUT R7, R0, 0xff, RZ, 0xc0, !PT ;  /* 0x000000ff00077812 */ /* 0x000fe400078ec0ff */
[----:B------:R-:W-:Y:S02]  /*1d5c0*/  SHF.R.U32.HI R5, RZ, 0x18, R0 ;  /* 0x00000018ff057819 */ /* 0x000fe40000011600 */
[----:B------:R-:W-:Y:S02]  /*1d5d0*/  SHF.R.U32.HI R4, RZ, 0x8, R2 ;  /* 0x00000008ff047819 */ /* 0x000fe40000011602 */
[----:B------:R-:W-:Y:S01]  /*1d5e0*/  LOP3.LUT R0, R3, 0xff, RZ, 0xc0, !PT ;  /* 0x000000ff03007812 */ /* 0x000fe200078ec0ff */
[----:B------:R-:W-:Y:S01]  /*1d5f0*/  IMAD.WIDE.U32 R2, R12, -0x2daee0ad, RZ ;  /* 0xd2511f530c027825 */ /* 0x000fe200078e00ff */
[----:B------:R-:W-:-:S02]  /*1d600*/  PRMT R13, R6, 0x5410, R13 ;  /* 0x00005410060d7816 */ /* 0x000fc4000000000d */
[----:B------:R-:W-:Y:S01]  /*1d610*/  PRMT R12, R7, 0x5410, R4 ;  /* 0x00005410070c7816 */ /* 0x000fe20000000004 */
[----:B------:R-:W-:Y:S01]  /*1d620*/  IMAD.WIDE.U32 R6, R15, -0x2daee0ad, RZ ;  /* 0xd2511f530f067825 */ /* 0x000fe200078e00ff */
[----:B------:R-:W-:Y:S01]  /*1d630*/  LOP3.LUT R16, R3, R241, R98, 0x96, !PT ;  /* 0x000000f103107212 */ /* 0x000fe200078e9662 */
[--C-:B------:R-:W-:Y:S01]  /*1d640*/  HSET2.LE.AND R3, R14, R20.reuse, PT ;  /* 0x000000140e037233 */ /* 0x100fe20003803000 */
[----:B------:R-:W-:Y:S02]  /*1d650*/  PRMT R4, R0, 0x5410, R5 ;  /* 0x0000541000047816 */ /* 0x000fe40000000005 */
[----:B------:R-:W-:Y:S01]  /*1d660*/  LOP3.LUT R7, R7, R242, R2, 0x96, !PT ;  /* 0x000000f207077212 */ /* 0x000fe200078e9602 */
[--C-:B------:R-:W-:Y:S01]  /*1d670*/  HSET2.LE.AND R5, R12, R20.reuse, PT ;  /* 0x000000140c057233 */ /* 0x100fe20003803000 */
[----:B------:R-:W-:Y:S01]  /*1d680*/  LOP3.LUT R14, R138, R3, RZ, 0xc0, !PT ;  /* 0x000000038a0e7212 */ /* 0x000fe200078ec0ff */
[--C-:B------:R-:W-:Y:S01]  /*1d690*/  HSET2.LE.AND R4, R4, R20.reuse, PT ;  /* 0x0000001404047233 */ /* 0x100fe20003803000 */
[----:B------:R-:W-:Y:S01]  /*1d6a0*/  IMAD.WIDE.U32 R2, R16, -0x326172a9, RZ ;  /* 0xcd9e8d5710027825 */ /* 0x000fe200078e00ff */
[----:B------:R-:W-:Y:S01]  /*1d6b0*/  HSET2.LE.AND R0, R13, R20, PT ;  /* 0x000000140d007233 */ /* 0x000fe20003803000 */
[----:B------:R-:W-:Y:S01]  /*1d6c0*/  LOP3.LUT R12, R136, R5, RZ, 0xc0, !PT ;  /* 0x00000005880c7212 */ /* 0x000fe200078ec0ff */
[----:B-1----:R-:W-:Y:S01]  /*1d6d0*/  HMMA.16816.F32.BF16 R80, R8, R32, R52 ;  /* 0x000000200850723c */ /* 0x002fe20000041834 */
[----:B------:R-:W-:Y:S01]  /*1d6e0*/  IMAD.WIDE.U32 R16, R7, -0x326172a9, RZ ;  /* 0xcd9e8d5707107825 */ /* 0x000fe200078e00ff */
[----:B------:R-:W-:Y:S01]  /*1d6f0*/  LOP3.LUT R13, R190, R4, RZ, 0xc0, !PT ;  /* 0x00000004be0d7212 */ /* 0x000fe200078ec0ff */
[----:B------:R1:W5:Y:S01]  /*1d700*/  LDL.LU R138, [R1+0x318] ;  /* 0x00031800018a7983 */ /* 0x0003620000300800 */
[----:B------:R-:W-:Y:S01]  /*1d710*/  LOP3.LUT R15, R137, R0, RZ, 0xc0, !PT ;  /* 0x00000000890f7212 */ /* 0x000fe200078ec0ff */
[----:B------:R-:W-:Y:S01]  /*1d720*/  IMAD.WIDE.U32 R4, R18, -0x2daee0ad, RZ ;  /* 0xd2511f5312047825 */ /* 0x000fe200078e00ff */
[----:B------:R-:W-:Y:S01]  /*1d730*/  LOP3.LUT R3, R3, R233, R72, 0x96, !PT ;  /* 0x000000e903037212 */ /* 0x000fe200078e9648 */
[----:B------:R1:W5:Y:S01]  /*1d740*/  LDL.LU R137, [R1+0x314] ;  /* 0x0003140001897983 */ /* 0x0003620000300800 */
[----:B------:R-:W-:-:S02]  /*1d750*/  LOP3.LUT R0, R17, R249, R2, 0x96, !PT ;  /* 0x000000f911007212 */ /* 0x000fc400078e9602 */
[----:B------:R-:W-:Y:S01]  /*1d760*/  LOP3.LUT R5, R5, R241, R208, 0x96, !PT ;  /* 0x000000f105057212 */ /* 0x000fe200078e96d0 */
[----:B------:R-:W-:Y:S01]  /*1d770*/  IMAD.WIDE.U32 R2, R3, -0x2daee0ad, RZ ;  /* 0xd2511f5303027825 */ /* 0x000fe200078e00ff */
[----:B------:R-:W-:Y:S01]  /*1d780*/  LOP3.LUT R7, R23, R242, R4, 0x96, !PT ;  /* 0x000000f217077212 */ /* 0x000fe200078e9604 */
[----:B------:R-:W-:Y:S01]  /*1d790*/  HMMA.16816.F32.BF16 R88, R8, R34, R68 ;  /* 0x000000220858723c */ /* 0x000fe20000041844 */
[----:B------:R1:W5:Y:S01]  /*1d7a0*/  LDL.LU R136, [R1+0x310] ;  /* 0x0003100001887983 */ /* 0x0003620000300800 */
[----:B------:R-:W-:Y:S01]  /*1d7b0*/  IMAD.WIDE.U32 R18, R0, -0x2daee0ad, RZ ;  /* 0xd2511f5300127825 */ /* 0x000fe200078e00ff */
[----:B------:R-:W-:-:S03]  /*1d7c0*/  LOP3.LUT R0, R3, R251, R6, 0x96, !PT ;  /* 0x000000fb03007212 */ /* 0x000fc600078e9606 */
[----:B------:R-:W-:Y:S01]  /*1d7d0*/  IMAD.WIDE.U32 R4, R5, -0x326172a9, RZ ;  /* 0xcd9e8d5705047825 */ /* 0x000fe200078e00ff */
[----:B------:R-:W-:-:S03]  /*1d7e0*/  LOP3.LUT R2, R19, R243, R2, 0x96, !PT ;  /* 0x000000f313027212 */ /* 0x000fc600078e9602 */
[----:B------:R-:W-:Y:S01]  /*1d7f0*/  IMAD.WIDE.U32 R92, R7, -0x326172a9, RZ ;  /* 0xcd9e8d57075c7825 */ /* 0x000fe200078e00ff */
[----:B------:R-:W-:Y:S03]  /*1d800*/  HMMA.16816.F32.BF16 R84, R8, R28, R64 ;  /* 0x0000001c0854723c */ /* 0x000fe60000041840 */
[----:B------:R-:W-:Y:S01]  /*1d810*/  IMAD.WIDE.U32 R2, R2, -0x326172a9, RZ ;  /* 0xcd9e8d5702027825 */ /* 0x000fe200078e00ff */
[----:B------:R-:W-:-:S04]  /*1d820*/  LOP3.LUT R7, R93, R249, R4, 0x96, !PT ;  /* 0x000000f95d077212 */ /* 0x000fc800078e9604 */
[----:B------:R-:W-:Y:S01]  /*1d830*/  HMMA.16816.F32.BF16 R40, R8, R30, R40 ;  /* 0x0000001e0828723c */ /* 0x000fe20000041828 */
[----:B------:R-:W-:Y:S01]  /*1d840*/  LOP3.LUT R5, R5, R233, R132, 0x96, !PT ;  /* 0x000000e905057212 */ /* 0x000fe200078e9684 */
[----:B------:R-:W-:Y:S01]  /*1d850*/  IMAD.WIDE.U32 R74, R7, -0x2daee0ad, RZ ;  /* 0xd2511f53074a7825 */ /* 0x000fe200078e00ff */
[----:B------:R-:W-:-:S04]  /*1d860*/  SHF.R.U32.HI R6, RZ, 0x10, R2 ;  /* 0x00000010ff067819 */ /* 0x000fc80000011602 */
[----:B------:R-:W-:Y:S01]  /*1d870*/  IMAD.WIDE.U32 R10, R0, -0x326172a9, RZ ;  /* 0xcd9e8d57000a7825 */ /* 0x000fe200078e00ff */
[C---:B------:R-:W-:Y:S02]  /*1d880*/  LOP3.LUT R0, R2.reuse, 0xffff, RZ, 0xc0, !PT ;  /* 0x0000ffff02007812 */ /* 0x040fe400078ec0ff */
[----:B------:R-:W-:Y:S02]  /*1d890*/  LOP3.LUT R7, R2, 0xff, RZ, 0xc0, !PT ;  /* 0x000000ff02077812 */ /* 0x000fe400078ec0ff */
[----:B------:R-:W-:Y:S02]  /*1d8a0*/  SHF.R.U32.HI R8, RZ, 0x18, R2 ;  /* 0x00000018ff087819 */ /* 0x000fe40000011602 */
[----:B------:R-:W-:Y:S01]  /*1d8b0*/  LOP3.LUT R2, R3, R177, R10, 0x96, !PT ;  /* 0x000000b103027212 */ /* 0x000fe200078e960a */
[----:B------:R-:W-:Y:S01]  /*1d8c0*/  IMAD.WIDE.U32 R4, R5, -0x2daee0ad, RZ ;  /* 0xd2511f5305047825 */ /* 0x000fe200078e00ff */
[----:B------:R-:W-:Y:S02]  /*1d8d0*/  SHF.R.U32.HI R0, RZ, 0x8, R0 ;  /* 0x00000008ff007819 */ /* 0x000fe40000011600 */
[----:B------:R-:W-:-:S02]  /*1d8e0*/  LOP3.LUT R3, R2, 0xffff, RZ, 0xc0, !PT ;  /* 0x0000ffff02037812 */ /* 0x000fc400078ec0ff */
[----:B------:R-:W-:Y:S02]  /*1d8f0*/  LOP3.LUT R6, R6, 0xff, RZ, 0xc0, !PT ;  /* 0x000000ff06067812 */ /* 0x000fe400078ec0ff */
[----:B------:R-:W-:Y:S02]  /*1d900*/  LOP3.LUT R9, R75, R243, R4, 0x96, !PT ;  /* 0x000000f34b097212 */ /* 0x000fe400078e9604 */
[----:B------:R-:W-:Y:S02]  /*1d910*/  PRMT R0, R7, 0x5410, R0 ;  /* 0x0000541007007816 */ /* 0x000fe40000000000 */
[----:B------:R-:W-:Y:S02]  /*1d920*/  SHF.R.U32.HI R4, RZ, 0x10, R2 ;  /* 0x00000010ff047819 */ /* 0x000fe40000011602 */
[----:B------:R-:W-:Y:S02]  /*1d930*/  LOP3.LUT R7, R2, 0xff, RZ, 0xc0, !PT ;  /* 0x000000ff02077812 */ /* 0x000fe400078ec0ff */
[----:B------:R-:W-:-:S02]  /*1d940*/  SHF.R.U32.HI R3, RZ, 0x8, R3 ;  /* 0x00000008ff037819 */ /* 0x000fc40000011603 */
[----:B------:R-:W-:Y:S02]  /*1d950*/  LOP3.LUT R17, R5, R251, R22, 0x96, !PT ;  /* 0x000000fb05117212 */ /* 0x000fe400078e9616 */
[----:B------:R-:W-:Y:S02]  /*1d960*/  PRMT R5, R6, 0x5410, R8 ;  /* 0x0000541006057816 */ /* 0x000fe40000000008 */
[----:B------:R-:W-:Y:S02]  /*1d970*/  SHF.R.U32.HI R6, RZ, 0x18, R2 ;  /* 0x00000018ff067819 */ /* 0x000fe40000011602 */
[----:B------:R-:W-:Y:S02]  /*1d980*/  LOP3.LUT R4, R4, 0xff, RZ, 0xc0, !PT ;  /* 0x000000ff04047812 */ /* 0x000fe400078ec0ff */
[----:B------:R-:W-:Y:S01]  /*1d990*/  PRMT R3, R7, 0x5410, R3 ;  /* 0x0000541007037816 */ /* 0x000fe20000000003 */
[--C-:B------:R-:W-:Y:S01]  /*1d9a0*/  HSET2.LE.AND R0, R0, R20.reuse, PT ;  /* 0x0000001400007233 */ /* 0x100fe20003803000 */
[----:B------:R-:W-:Y:S01]  /*1d9b0*/  PRMT R4, R4, 0x5410, R6 ;  /* 0x0000541004047816 */ /* 0x000fe20000000006 */
[----:B------:R-:W-:Y:S01]  /*1d9c0*/  HMMA.16816.F32.BF16 R64, R12, R32, R56 ;  /* 0x000000200c40723c */ /* 0x000fe20000041838 */
[----:B------:R-:W-:-:S02]  /*1d9d0*/  HSET2.LE.AND R2, R5, R20, PT ;  /* 0x0000001405027233 */ /* 0x000fc40003803000 */
[----:B------:R-:W-:Y:S01]  /*1d9e0*/  HSET2.LE.AND R3, R3, R20, PT ;  /* 0x0000001403037233 */ /* 0x000fe20003803000 */
[----:B------:R-:W-:-:S04]  /*1d9f0*/  LOP3.LUT R6, R168, R0, RZ, 0xc0, !PT ;  /* 0x00000000a8067212 */ /* 0x000fc800078ec0ff */
[C---:B------:R-:W-:Y:S01]  /*1da00*/  HMMA.16816.F32.BF16 R36, R12.reuse, R34, R60 ;  /* 0x000000220c24723c */ /* 0x040fe2000004183c */
[----:B------:R-:W1:Y:S01]  /*1da10*/  LDSM.16.MT88.4 R32, [R238+0x5000] ;  /* 0x00500000ee20783b */ /* 0x000e620000004200 */
[----:B------:R-:W-:Y:S01]  /*1da20*/  HSET2.LE.AND R0, R4, R20, PT ;  /* 0x0000001404007233 */ /* 0x000fe20003803000 */
[----:B------:R-:W-:Y:S02]  /*1da30*/  LOP3.LUT R7, R155, R2, RZ, 0xc0, !PT ;  /* 0x000000029b077212 */ /* 0x000fe400078ec0ff */
[----:B------:R-:W-:Y:S01]  /*1da40*/  LOP3.LUT R4, R178, R3, RZ, 0xc0, !PT ;  /* 0x00000003b2047212 */ /* 0x000fe200078ec0ff */
[----:B------:R-:W-:Y:S02]  /*1da50*/  IMAD.WIDE.U32 R2, R9, -0x326172a9, RZ ;  /* 0xcd9e8d5709027825 */ /* 0x000fe400078e00ff */
[----:B------:R-:W-:Y:S01]  /*1da60*/  HMMA.16816.F32.BF16 R68, R12, R28, R48 ;  /* 0x0000001c0c44723c */ /* 0x000fe20000041830 */
[----:B------:R-:W-:-:S07]  /*1da70*/  LOP3.LUT R5, R176, R0, RZ, 0xc0, !PT ;  /* 0x00000000b0057212 */ /* 0x000fce00078ec0ff */
[----:B------:R-:W-:Y:S01]  /*1da80*/  HMMA.16816.F32.BF16 R52, R12, R30, R76 ;  /* 0x0000001e0c34723c */ /* 0x000fe2000004184c */
[----:B------:R-:W-:Y:S01]  /*1da90*/  SHF.R.U32.HI R10, RZ, 0x18, R2 ;  /* 0x00000018ff0a7819 */ /* 0x000fe20000011602 */
[----:B------:R-:W1:Y:S05]  /*1daa0*/  LDSM.16.MT88.4 R28, [R236+0x5400] ;  /* 0x00540000ec1c783b */ /* 0x000e6a0000004200 */
[----:B------:R-:W-:Y:S01]  /*1dab0*/  IMAD.WIDE.U32 R12, R17, -0x326172a9, RZ ;  /* 0xcd9e8d57110c7825 */ /* 0x000fe200078e00ff */
[----:B------:R-:W-:-:S04]  /*1dac0*/  LOP3.LUT R14, R11, R245, R16, 0x96, !PT ;  /* 0x000000f50b0e7212 */ /* 0x000fc800078e9610 */
[----:B------:R-:W-:Y:S02]  /*1dad0*/  LOP3.LUT R0, R3, R177, R12, 0x96, !PT ;  /* 0x000000b103007212 */ /* 0x000fe400078e960c */
[C---:B------:R-:W-:Y:S02]  /*1dae0*/  LOP3.LUT R3, R2.reuse, 0xffff, RZ, 0xc0, !PT ;  /* 0x0000ffff02037812 */ /* 0x040fe400078ec0ff */
[----:B------:R-:W-:Y:S02]  /*1daf0*/  LOP3.LUT R12, R2, 0xff, RZ, 0xc0, !PT ;  /* 0x000000ff020c7812 */ /* 0x000fe400078ec0ff */
[----:B------:R-:W-:Y:S02]  /*1db00*/  SHF.R.U32.HI R11, RZ, 0x10, R2 ;  /* 0x00000010ff0b7819 */ /* 0x000fe40000011602 */
[----:B------:R-:W-:Y:S02]  /*1db10*/  LOP3.LUT R2, R0, 0xffff, RZ, 0xc0, !PT ;  /* 0x0000ffff00027812 */ /* 0x000fe400078ec0ff */
[----:B------:R-:W-:-:S02]  /*1db20*/  SHF.R.U32.HI R3, RZ, 0x8, R3 ;  /* 0x00000008ff037819 */ /* 0x000fc40000011603 */
[----:B------:R-:W-:Y:S02]  /*1db30*/  LOP3.LUT R11, R11, 0xff, RZ, 0xc0, !PT ;  /* 0x000000ff0b0b7812 */ /* 0x000fe400078ec0ff */
[----:B------:R-:W-:Y:S02]  /*1db40*/  LOP3.LUT R9, R0, 0xff, RZ, 0xc0, !PT ;  /* 0x000000ff00097812 */ /* 0x000fe400078ec0ff */
[----:B------:R-:W-:Y:S02]  /*1db50*/  SHF.R.U32.HI R8, RZ, 0x8, R2 ;  /* 0x00000008ff087819 */ /* 0x000fe40000011602 */
[----:B------:R-:W-:Y:S02]  /*1db60*/  PRMT R2, R12, 0x5410, R3 ;  /* 0x000054100c027816 */ /* 0x000fe40000000003 */
[----:B------:R-:W-:Y:S02]  /*1db70*/  SHF.R.U32.HI R3, RZ, 0x10, R0 ;  /* 0x00000010ff037819 */ /* 0x000fe40000011600 */
[----:B------:R-:W-:-:S02]  /*1db80*/  PRMT R11, R11, 0x5410, R10 ;  /* 0x000054100b0b7816 */ /* 0x000fc4000000000a */
[----:B------:R-:W-:Y:S02]  /*1db90*/  PRMT R8, R9, 0x5410, R8 ;  /* 0x0000541009087816 */ /* 0x000fe40000000008 */
[----:B------:R-:W-:Y:S01]  /*1dba0*/  SHF.R.U32.HI R10, RZ, 0x18, R0 ;  /* 0x00000018ff0a7819 */ /* 0x000fe20000011600 */
[--C-:B------:R-:W-:Y:S01]  /*1dbb0*/  HSET2.LE.AND R0, R2, R20.reuse, PT ;  /* 0x0000001402007233 */ /* 0x100fe20003803000 */
[----:B------:R-:W-:Y:S01]  /*1dbc0*/  LOP3.LUT R9, R3, 0xff, RZ, 0xc0, !PT ;  /* 0x000000ff03097812 */ /* 0x000fe200078ec0ff */
[--C-:B------:R-:W-:Y:S02]  /*1dbd0*/  HSET2.LE.AND R2, R11, R20.reuse, PT ;  /* 0x000000140b027233 */ /* 0x100fe40003803000 */
[----:B------:R-:W-:Y:S01]  /*1dbe0*/  HSET2.LE.AND R3, R8, R20, PT ;  /* 0x0000001408037233 */ /* 0x000fe20003803000 */
[----:B------:R-:W-:Y:S02]  /*1dbf0*/  LOP3.LUT R15, R205, R240, R150, 0x96, !PT ;  /* 0x000000f0cd0f7212 */ /* 0x000fe400078e9696 */
[----:B------:R-:W-:-:S02]  /*1dc00*/  LOP3.LUT R11, R213, R2, RZ, 0xc0, !PT ;  /* 0x00000002d50b7212 */ /* 0x000fc400078ec0ff */
[----:B------:R-:W-:Y:S01]  /*1dc10*/  LOP3.LUT R8, R224, R3, RZ, 0xc0, !PT ;  /* 0x00000003e0087212 */ /* 0x000fe200078ec0ff */
[----:B------:R-:W-:Y:S01]  /*1dc20*/  IMAD.WIDE.U32 R2, R14, -0x2daee0ad, RZ ;  /* 0xd2511f530e027825 */ /* 0x000fe200078e00ff */
[----:B------:R-:W-:Y:S02]  /*1dc30*/  PRMT R9, R9, 0x5410, R10 ;  /* 0x0000541009097816 */ /* 0x000fe4000000000a */
[----:B------:R-:W-:Y:S01]  /*1dc40*/  LOP3.LUT R10, R214, R0, RZ, 0xc0, !PT ;  /* 0x00000000d60a7212 */ /* 0x000fe200078ec0ff */
[----:B------:R-:W-:Y:S01]  /*1dc50*/  IMAD.WIDE.U32 R44, R15, -0x2daee0ad, RZ ;  /* 0xd2511f530f2c7825 */ /* 0x000fe200078e00ff */
[----:B------:R-:W-:Y:S01]  /*1dc60*/  LOP3.LUT R0, R3, R173, R18, 0x96, !PT ;  /* 0x000000ad03007212 */ /* 0x000fe200078e9612 */
[----:B------:R-:W-:Y:S01]  /*1dc70*/  HMMA.16816.F32.BF16 R48, R4, R24, R80 ;  /* 0x000000180430723c */ /* 0x000fe20000041850 */
[----:B------:R-:W-:Y:S01]  /*1dc80*/  LOP3.LUT R15, R13, R245, R92, 0x96, !PT ;  /* 0x000000f50d0f7212 */ /* 0x000fe200078e965c */
[----:B------:R-:W-:Y:S01]  /*1dc90*/  HSET2.LE.AND R9, R9, R20, PT ;  /* 0x0000001409097233 */ /* 0x000fe20003803000 */
[----:B------:R-:W-:-:S02]  /*1dca0*/  LOP3.LUT R3, R2, 0xffff, RZ, 0xc0, !PT ;  /* 0x0000ffff02037812 */ /* 0x000fc400078ec0ff */
[----:B------:R-:W-:Y:S02]  /*1dcb0*/  LOP3.LUT R14, R2, 0xff, RZ, 0xc0, !PT ;  /* 0x000000ff020e7812 */ /* 0x000fe400078ec0ff */
[----:B------:R-:W-:Y:S01]  /*1dcc0*/  SHF.R.U32.HI R13, RZ, 0x18, R2 ;  /* 0x00000018ff0d7819 */ /* 0x000fe20000011602 */
[----:B------:R-:W-:Y:S01]  /*1dcd0*/  HMMA.16816.F32.BF16 R60, R4, R26, R88 ;  /* 0x0000001a043c723c */ /* 0x000fe20000041858 */
[----:B------:R-:W-:-:S07]  /*1dce0*/  LOP3.LUT R12, R0, 0xff, RZ, 0xc0, !PT ;  /* 0x000000ff000c7812 */ /* 0x000fce00078ec0ff */
[----:B-1----:R-:W-:Y:S01]  /*1dcf0*/  HMMA.16816.F32.BF16 R56, R4, R32, R84 ;  /* 0x000000200438723c */ /* 0x002fe20000041854 */
[----:B------:R-:W-:-:S07]  /*1dd00*/  LOP3.LUT R9, R222, R9, RZ, 0xc0, !PT ;  /* 0x00000009de097212 */ /* 0x000fce00078ec0ff */
[----:B------:R-:W-:Y:S07]  /*1dd10*/  HMMA.16816.F32.BF16 R40, R4, R34, R40 ;  /* 0x000000220428723c */ /* 0x000fee0000041828 */
[----:B------:R-:W-:Y:S02]  /*1dd20*/  SHF.R.U32.HI R5, RZ, 0x10, R2 ;  /* 0x00000010ff057819 */ /* 0x000fe40000011602 */
[----:B------:R-:W-:Y:S02]  /*1dd30*/  LOP3.LUT R2, R0, 0xffff, RZ, 0xc0, !PT ;  /* 0x0000ffff00027812 */ /* 0x000fe400078ec0ff */
[----:B------:R-:W-:-:S02]  /*1dd40*/  SHF.R.U32.HI R6, RZ, 0x8, R3 ;  /* 0x00000008ff067819 */ /* 0x000fc40000011603 */
[----:B------:R-:W-:Y:S02]  /*1dd50*/  SHF.R.U32.HI R4, RZ, 0x8, R2 ;  /* 0x00000008ff047819 */ /* 0x000fe40000011602 */
[--C-:B------:R-:W-:Y:S02]  /*1dd60*/  SHF.R.U32.HI R3, RZ, 0x10, R0.reuse ;  /* 0x00000010ff037819 */ /* 0x100fe40000011600 */
[----:B------:R-:W-:Y:S02]  /*1dd70*/  SHF.R.U32.HI R7, RZ, 0x18, R0 ;  /* 0x00000018ff077819 */ /* 0x000fe40000011600 */
[----:B------:R-:W-:Y:S02]  /*1dd80*/  PRMT R0, R12, 0x5410, R4 ;  /* 0x000054100c007816 */ /* 0x000fe40000000004 */
[----:B------:R-:W-:Y:S02]  /*1dd90*/  LOP3.LUT R5, R5, 0xff, RZ, 0xc0, !PT ;  /* 0x000000ff05057812 */ /* 0x000fe400078ec0ff */
[----:B------:R-:W-:Y:S01]  /*1dda0*/  LOP3.LUT R2, R3, 0xff, RZ, 0xc0, !PT ;  /* 0x000000ff03027812 */ /* 0x000fe200078ec0ff */
[----:B------:R-:W-:Y:S01]  /*1ddb0*/  HMMA.16816.F32.BF16 R64, R8, R24, R64 ;  /* 0x000000180840723c */ /* 0x000fe20000041840 */
[----:B------:R-:W-:Y:S01]  /*1ddc0*/  HSET2.LE.AND R0, R0, R20, PT ;  /* 0x0000001400007233 */ /* 0x000fe20003803000 */
[----:B------:R-:W-:-:S02]  /*1ddd0*/  PRMT R3, R14, 0x5410, R6 ;  /* 0x000054100e037816 */ /* 0x000fc40000000006 */
[----:B------:R-:W-:Y:S02]  /*1dde0*/  PRMT R13, R5, 0x5410, R13 ;  /* 0x00005410050d7816 */ /* 0x000fe4000000000d */
[----:B------:R-:W-:Y:S02]  /*1ddf0*/  PRMT R2, R2, 0x5410, R7 ;  /* 0x0000541002027816 */ /* 0x000fe40000000007 */
[----:B------:R-:W-:Y:S01]  /*1de00*/  HMMA.16816.F32.BF16 R24, R8, R26, R36 ;  /* 0x0000001a0818723c */ /* 0x000fe20000041824 */
[----:B------:R-:W1:Y:S01]  /*1de10*/  LDSM.16.MT88.4 R36, [R238+0x5400] ;  /* 0x00540000ee24783b */ /* 0x000e620000004200 */
[----:B------:R-:W-:Y:S01]  /*1de20*/  LOP3.LUT R4, R179, R0, RZ, 0xc0, !PT ;  /* 0x00000000b3047212 */ /* 0x000fe200078ec0ff */
[--C-:B------:R-:W-:Y:S02]  /*1de30*/  HSET2.LE.AND R5, R2, R20.reuse, PT ;  /* 0x0000001402057233 */ /* 0x100fe40003803000 */
[--C-:B------:R-:W-:Y:S01]  /*1de40*/  HSET2.LE.AND R6, R3, R20.reuse, PT ;  /* 0x0000001403067233 */ /* 0x100fe20003803000 */
[----:B------:R-:W-:Y:S01]  /*1de50*/  IMAD.WIDE.U32 R2, R15, -0x2daee0ad, RZ ;  /* 0xd2511f530f027825 */ /* 0x000fe200078e00ff */
[----:B------:R-:W-:-:S05]  /*1de60*/  HSET2.LE.AND R0, R13, R20, PT ;  /* 0x000000140d007233 */ /* 0x000fca0003803000 */
[----:B------:R-:W-:Y:S02]  /*1de70*/  LOP3.LUT R7, R175, R0, RZ, 0xc0, !PT ;  /* 0x00000000af077212 */ /* 0x000fe400078ec0ff */
[----:B------:R-:W-:Y:S02]  /*1de80*/  LOP3.LUT R0, R3, R173, R74, 0x96, !PT ;  /* 0x000000ad03007212 */ /* 0x000fe400078e964a */
[C---:B------:R-:W-:Y:S01]  /*1de90*/  LOP3.LUT R3, R2.reuse, 0xffff, RZ, 0xc0, !PT ;  /* 0x0000ffff02037812 */ /* 0x040fe200078ec0ff */
[----:B------:R-:W-:Y:S01]  /*1dea0*/  HMMA.16816.F32.BF16 R68, R8, R32, R68 ;  /* 0x000000200844723c */ /* 0x000fe20000041844 */
[----:B------:R-:W-:Y:S02]  /*1deb0*/  LOP3.LUT R13, R2, 0xff, RZ, 0xc0, !PT ;  /* 0x000000ff020d7812 */ /* 0x000fe400078ec0ff */
[----:B------:R-:W-:-:S05]  /*1dec0*/  SHF.R.U32.HI R12, RZ, 0x18, R2 ;  /* 0x00000018ff0c7819 */ /* 0x000fca0000011602 */
[----:B------:R-:W-:Y:S01]  /*1ded0*/  HMMA.16816.F32.BF16 R76, R8, R34, R52 ;  /* 0x00000022084c723c */ /* 0x000fe20000041834 */
[----:B------:R-:W-:Y:S01]  /*1dee0*/  LOP3.LUT R16, R73, R239, R204, 0x96, !PT ;  /* 0x000000ef49107212 */ /* 0x000fe200078e96cc */
[----:B------:R-:W-:Y:S05]  /*1def0*/  LDSM.16.MT88.4 R32, [R238+0x5800] ;  /* 0x00580000ee20783b */ /* 0x000fea0000004200 */
[----:B------:R-:W-:Y:S02]  /*1df00*/  SHF.R.U32.HI R9, RZ, 0x8, R3 ;  /* 0x00000008ff097819 */ /* 0x000fe40000011603 */
[----:B------:R-:W-:Y:S02]  /*1df10*/  SHF.R.U32.HI R8, RZ, 0x10, R2 ;  /* 0x00000010ff087819 */ /* 0x000fe40000011602 */
[----:B------:R-:W-:-:S02]  /*1df20*/  SHF.R.U32.HI R3, RZ, 0x10, R0 ;  /* 0x00000010ff037819 */ /* 0x000fc40000011600 */
[C---:B------:R-:W-:Y:S02]  /*1df30*/  LOP3.LUT R2, R0.reuse, 0xffff, RZ, 0xc0, !PT ;  /* 0x0000ffff00027812 */ /* 0x040fe400078ec0ff */
[----:B------:R-:W-:Y:S02]  /*1df40*/  LOP3.LUT R11, R0, 0xff, RZ, 0xc0, !PT ;  /* 0x000000ff000b7812 */ /* 0x000fe400078ec0ff */
[----:B------:R-:W-:Y:S02]  /*1df50*/  SHF.R.U32.HI R10, RZ, 0x18, R0 ;  /* 0x00000018ff0a7819 */ /* 0x000fe40000011600 */
[----:B------:R-:W-:Y:S02]  /*1df60*/  LOP3.LUT R8, R8, 0xff, RZ, 0xc0, !PT ;  /* 0x000000ff08087812 */ /* 0x000fe400078ec0ff */
[----:B------:R-:W-:Y:S02]  /*1df70*/  LOP3.LUT R0, R3, 0xff, RZ, 0xc0, !PT ;  /* 0x000000ff03007812 */ /* 0x000fe400078ec0ff */
[----:B------:R-:W-:-:S02]  /*1df80*/  SHF.R.U32.HI R2, RZ, 0x8, R2 ;  /* 0x00000008ff027819 */ /* 0x000fc40000011602 */
[----:B------:R-:W-:Y:S02]  /*1df90*/  PRMT R3, R13, 0x5410, R9 ;  /* 0x000054100d037816 */ /* 0x000fe40000000009 */
[----:B------:R-:W-:Y:S02]  /*1dfa0*/  PRMT R8, R8, 0x5410, R12 ;  /* 0x0000541008087816 */ /* 0x000fe4000000000c */
[----:B------:R-:W-:Y:S02]  /*1dfb0*/  PRMT R9, R0, 0x5410, R10 ;  /* 0x0000541000097816 */ /* 0x000fe4000000000a */
[----:B------:R-:W-:Y:S01]  /*1dfc0*/  PRMT R12, R11, 0x5410, R2 ;  /* 0x000054100b0c7816 */ /* 0x000fe20000000002 */
[----:B------:R-:W-:Y:S01]  /*1dfd0*/  IMAD.WIDE.U32 R10, R16, -0x2daee0ad, RZ ;  /* 0xd2511f53100a7825 */ /* 0x000fe200078e00ff */
[--C-:B------:R-:W-:Y:S01]  /*1dfe0*/  HSET2.LE.AND R2, R3, R20.reuse, PT ;  /* 0x0000001403027233 */ /* 0x100fe20003803000 */
[----:B------:R-:W-:Y:S01]  /*1dff0*/  LOP3.LUT R17, R45, R241, R98, 0x96, !PT ;  /* 0x000000f12d117212 */ /* 0x000fe200078e9662 */
[----:B------:R-:W-:Y:S01]  /*1e000*/  HSET2.LE.AND R3, R9, R20, PT ;  /* 0x0000001409037233 */ /* 0x000fe20003803000 */
[----:B------:R-:W-:-:S02]  /*1e010*/  LOP3.LUT R5, R183, R5, RZ, 0xc0, !PT ;  /* 0x00000005b7057212 */ /* 0x000fc400078ec0ff */
[----:B------:R-:W-:Y:S02]  /*1e020*/  LOP3.LUT R9, R11, R242, R44, 0x96, !PT ;  /* 0x000000f20b097212 */ /* 0x000fe400078e962c */
[----:B------:R-:W-:Y:S01]  /*1e030*/  LOP3.LUT R6, R174, R6, RZ, 0xc0, !PT ;  /* 0x00000006ae067212 */ /* 0x000fe200078ec0ff */
[----:B------:R-:W-:Y:S01]  /*1e040*/  HSET2.LE.AND R0, R8, R20, PT ;  /* 0x0000001408007233 */ /* 0x000fe20003803000 */
[----:B------:R-:W-:Y:S02]  /*1e050*/  LOP3.LUT R14, R207, R2, RZ, 0xc0, !PT ;  /* 0x00000002cf0e7212 */ /* 0x000fe400078ec0ff */
[----:B------:R-:W-:Y:S01]  /*1e060*/  LOP3.LUT R13, R215, R3, RZ, 0xc0, !PT ;  /* 0x00000003d70d7212 */ /* 0x000fe200078ec0ff */
[----:B------:R-:W-:Y:S01]  /*1e070*/  IMAD.WIDE.U32 R2, R17, -0x326172a9, RZ ;  /* 0xcd9e8d5711027825 */ /* 0x000fe200078e00ff */
[----:B------:R-:W-:Y:S02]  /*1e080*/  LOP3.LUT R19, R205, R240, R210, 0x96, !PT ;  /* 0x000000f0cd137212 */ /* 0x000fe400078e96d2 */
[----:B------:R-:W-:Y:S01]  /*1e090*/  LOP3.LUT R22, R133, R239, R204, 0x96, !PT ;  /* 0x000000ef85167212 */ /* 0x000fe200078e96cc */
[----:B------:R-:W-:Y:S01]  /*1e0a0*/  IMAD.WIDE.U32 R16, R9, -0x326172a9, RZ ;  /* 0xcd9e8d5709107825 */ /* 0x000fe200078e00ff */
[----:B------:R-:W-:Y:S01]  /*1e0b0*/  HMMA.16816.F32.BF16 R48, R4, R28, R48 ;  /* 0x0000001c0430723c */ /* 0x000fe20000041830 */
[----:B------:R-:W-:-:S02]  /*1e0c0*/  LOP3.LUT R15, R223, R0, RZ, 0xc0, !PT ;  /* 0x00000000df0f7212 */ /* 0x000fc400078ec0ff */
[----:B------:R-:W-:Y:S01]  /*1e0d0*/  IMAD.WIDE.U32 R22, R22, -0x2daee0ad, RZ ;  /* 0xd2511f5316167825 */ /* 0x000fe200078e00ff */
[----:B------:R-:W-:Y:S02]  /*1e0e0*/  LOP3.LUT R3, R3, R233, R72, 0x96, !PT ;  /* 0x000000e903037212 */ /* 0x000fe400078e9648 */
[----:B------:R-:W-:Y:S02]  /*1e0f0*/  LOP3.LUT R0, R17, R249, R2, 0x96, !PT ;  /* 0x000000f911007212 */ /* 0x000fe400078e9602 */
[----:B------:R-:W-:Y:S01]  /*1e100*/  HMMA.16816.F32.BF16 R88, R4, R30, R60 ;  /* 0x0000001e0458723c */ /* 0x000fe2000004183c */
[----:B------:R-:W-:-:S07]  /*1e110*/  IMAD.WIDE.U32 R2, R3, -0x2daee0ad, RZ ;  /* 0xd2511f5303027825 */ /* 0x000fce00078e00ff */
[C---:B-1----:R-:W-:Y:S08]  /*1e120*/  HMMA.16816.F32.BF16 R84, R4.reuse, R36, R56 ;  /* 0x000000240454723c */ /* 0x042ff00000041838 */
[----:B------:R-:W-:Y:S07]  /*1e130*/  HMMA.16816.F32.BF16 R80, R4, R38, R40 ;  /* 0x000000260450723c */ /* 0x000fee0000041828 */
[----:B------:R-:W-:-:S04]  /*1e140*/  IMAD.WIDE.U32 R6, R19, -0x2daee0ad, RZ ;  /* 0xd2511f5313067825 */ /* 0x000fc800078e00ff */
[----:B------:R-:W-:Y:S01]  /*1e150*/  IMAD.WIDE.U32 R18, R0, -0x2daee0ad, RZ ;  /* 0xd2511f5300127825 */ /* 0x000fe200078e00ff */
[----:B------:R-:W-:Y:S02]  /*1e160*/  LOP3.LUT R4, R7, R241, R208, 0x96, !PT ;  /* 0x000000f107047212 */ /* 0x000fe400078e96d0 */
[----:B------:R-:W-:Y:S02]  /*1e170*/  LOP3.LUT R6, R23, R242, R6, 0x96, !PT ;  /* 0x000000f217067212 */ /* 0x000fe400078e9606 */
[----:B------:R-:W-:Y:S01]  /*1e180*/  LOP3.LUT R2, R19, R243, R2, 0x96, !PT ;  /* 0x000000f313027212 */ /* 0x000fe200078e9602 */
[----:B------:R-:W-:Y:S01]  /*1e190*/  IMAD.WIDE.U32 R4, R4, -0x326172a9, RZ ;  /* 0xcd9e8d5704047825 */ /* 0x000fe200078e00ff */
[----:B------:R-:W-:-:S03]  /*1e1a0*/  LOP3.LUT R0, R3, R251, R10, 0x96, !PT ;  /* 0x000000fb03007212 */ /* 0x000fc600078e960a */
[----:B------:R-:W-:Y:S01]  /*1e1b0*/  IMAD.WIDE.U32 R92, R6, -0x326172a9, RZ ;  /* 0xcd9e8d57065c7825 */ /* 0x000fe200078e00ff */
[----:B------:R-:W-:-:S03]  /*1e1c0*/  HSET2.LE.AND R8, R12, R20, PT ;  /* 0x000000140c087233 */ /* 0x000fc60003803000 */
[----:B------:R-:W-:Y:S01]  /*1e1d0*/  IMAD.WIDE.U32 R2, R2, -0x326172a9, RZ ;  /* 0xcd9e8d5702027825 */ /* 0x000fe200078e00ff */
[----:B------:R-:W-:-:S03]  /*1e1e0*/  LOP3.LUT R6, R93, R249, R4, 0x96, !PT ;  /* 0x000000f95d067212 */ /* 0x000fc600078e9604 */
[----:B------:R-:W-:Y:S01]  /*1e1f0*/  IMAD.WIDE.U32 R10, R0, -0x326172a9, RZ ;  /* 0xcd9e8d57000a7825 */ /* 0x000fe200078e00ff */
[----:B------:R-:W-:Y:S02]  /*1e200*/  LOP3.LUT R5, R5, R233, R132, 0x96, !PT ;  /* 0x000000e905057212 */ /* 0x000fe400078e9684 */
[----:B------:R-:W-:Y:S01]  /*1e210*/  LOP3.LUT R12, R218, R8, RZ, 0xc0, !PT ;  /* 0x00000008da0c7212 */ /* 0x000fe200078ec0ff */
[----:B------:R-:W-:Y:S01]  /*1e220*/  IMAD.WIDE.U32 R44, R6, -0x2daee0ad, RZ ;  /* 0xd2511f53062c7825 */ /* 0x000fe200078e00ff */
[C---:B------:R-:W-:Y:S02]  /*1e230*/  LOP3.LUT R0, R2.reuse, 0xffff, RZ, 0xc0, !PT ;  /* 0x0000ffff02007812 */ /* 0x040fe400078ec0ff */
[--C-:B------:R-:W-:Y:S02]  /*1e240*/  SHF.R.U32.HI R6, RZ, 0x10, R2.reuse ;  /* 0x00000010ff067819 */ /* 0x100fe40000011602 */
[----:B------:R-:W-:Y:S02]  /*1e250*/  LOP3.LUT R7, R2, 0xff, RZ, 0xc0, !PT ;  /* 0x000000ff02077812 */ /* 0x000fe400078ec0ff */
[----:B------:R-:W-:-:S02]  /*1e260*/  SHF.R.U32.HI R8, RZ, 0x18, R2 ;  /* 0x00000018ff087819 */ /* 0x000fc40000011602 */
[----:B------:R-:W-:Y:S01]  /*1e270*/  LOP3.LUT R2, R3, R177, R10, 0x96, !PT ;  /* 0x000000b103027212 */ /* 0x000fe200078e960a */
[----:B------:R-:W-:Y:S01]  /*1e280*/  IMAD.WIDE.U32 R4, R5, -0x2daee0ad, RZ ;  /* 0xd2511f5305047825 */ /* 0x000fe200078e00ff */
[----:B------:R-:W-:Y:S02]  /*1e290*/  SHF.R.U32.HI R0, RZ, 0x8, R0 ;  /* 0x00000008ff007819 */ /* 0x000fe40000011600 */
[----:B------:R-:W-:Y:S02]  /*1e2a0*/  LOP3.LUT R3, R2, 0xffff, RZ, 0xc0, !PT ;  /* 0x0000ffff02037812 */ /* 0x000fe400078ec0ff */
[----:B------:R-:W-:Y:S02]  /*1e2b0*/  LOP3.LUT R6, R6, 0xff, RZ, 0xc0, !PT ;  /* 0x000000ff06067812 */ /* 0x000fe400078ec0ff */
[----:B------:R-:W-:Y:S02]  /*1e2c0*/  LOP3.LUT R9, R45, R243, R4, 0x96, !PT ;  /* 0x000000f32d097212 */ /* 0x000fe400078e9604 */
[----:B------:R-:W-:-:S02]  /*1e2d0*/  PRMT R0, R7, 0x5410, R0 ;  /* 0x0000541007007816 */ /* 0x000fc40000000000 */
[----:B------:R-:W-:Y:S02]  /*1e2e0*/  SHF.R.U32.HI R4, RZ, 0x10, R2 ;  /* 0x00000010ff047819 */ /* 0x000fe40000011602 */
[----:B------:R-:W-:Y:S02]  /*1e2f0*/  LOP3.LUT R7, R2, 0xff, RZ, 0xc0, !PT ;  /* 0x000000ff02077812 */ /* 0x000fe400078ec0ff */
[----:B------:R-:W-:Y:S02]  /*1e300*/  SHF.R.U32.HI R3, RZ, 0x8, R3 ;  /* 0x00000008ff037819 */ /* 0x000fe40000011603 */
[----:B------:R-:W-:Y:S02]  /*1e310*/  LOP3.LUT R17, R5, R251, R22, 0x96, !PT ;  /* 0x000000fb05117212 */ /* 0x000fe400078e9616 */
[----:B------:R-:W-:Y:S02]  /*1e320*/  PRMT R5, R6, 0x5410, R8 ;  /* 0x0000541006057816 */ /* 0x000fe40000000008 */
[----:B------:R-:W-:-:S02]  /*1e330*/  SHF.R.U32.HI R6, RZ, 0x18, R2 ;  /* 0x00000018ff067819 */ /* 0x000fc40000011602 */
[----:B------:R-:W-:Y:S02]  /*1e340*/  LOP3.LUT R4, R4, 0xff, RZ, 0xc0, !PT ;  /* 0x000000ff04047812 */ /* 0x000fe400078ec0ff */
[----:B------:R-:W-:Y:S01]  /*1e350*/  PRMT R3, R7, 0x5410, R3 ;  /* 0x0000541007037816 */ /* 0x000fe20000000003 */
[--C-:B------:R-:W-:Y:S01]  /*1e360*/  HSET2.LE.AND R0, R0, R20.reuse, PT ;  /* 0x0000001400007233 */ /* 0x100fe20003803000 */
[----:B------:R-:W-:Y:S01]  /*1e370*/  PRMT R4, R4, 0x5410, R6 ;  /* 0x0000541004047816 */ /* 0x000fe20000000006 */
[--C-:B------:R-:W-:Y:S01]  /*1e380*/  HSET2.LE.AND R2, R5, R20.reuse, PT ;  /* 0x0000001405027233 */ /* 0x100fe20003803000 */
[----:B------:R-:W-:Y:S01]  /*1e390*/  HMMA.16816.F32.BF16 R52, R12, R30, R24 ;  /* 0x0000001e0c34723c */ /* 0x000fe20000041818 */
[--C-:B------:R-:W-:Y:S01]  /*1e3a0*/  HSET2.LE.AND R3, R3, R20.reuse, PT ;  /* 0x0000001403037233 */ /* 0x100fe20003803000 */
[----:B------:R-:W1:Y:S01]  /*1e3b0*/  LDSM.16.MT88.4 R24, [R236+0x5800] ;  /* 0x00580000ec18783b */ /* 0x000e620000004200 */
[----:B------:R-:W-:Y:S01]  /*1e3c0*/  LOP3.LUT R6, R188, R0, RZ, 0xc0, !PT ;  /* 0x00000000bc067212 */ /* 0x000fe200078ec0ff */
[----:B------:R-:W-:Y:S01]  /*1e3d0*/  HSET2.LE.AND R0, R4, R20, PT ;  /* 0x0000001404007233 */ /* 0x000fe20003803000 */
[----:B------:R-:W-:Y:S01]  /*1e3e0*/  LOP3.LUT R7, R187, R2, RZ, 0xc0, !PT ;  /* 0x00000002bb077212 */ /* 0x000fe200078ec0ff */
[----:B------:R-:W-:Y:S01]  /*1e3f0*/  IMAD.WIDE.U32 R22, R17, -0x326172a9, RZ ;  /* 0xcd9e8d5711167825 */ /* 0x000fe200078e00ff */
[----:B------:R-:W-:-:S03]  /*1e400*/  LOP3.LUT R4, R192, R3, RZ, 0xc0, !PT ;  /* 0x00000003c0047212 */ /* 0x000fc600078ec0ff */
[----:B------:R-:W-:Y:S01]  /*1e410*/  IMAD.WIDE.U32 R2, R9, -0x326172a9, RZ ;  /* 0xcd9e8d5709027825 */ /* 0x000fe200078e00ff */
[----:B------:R-:W-:Y:S02]  /*1e420*/  LOP3.LUT R5, R189, R0, RZ, 0xc0, !PT ;  /* 0x00000000bd057212 */ /* 0x000fe400078ec0ff */
[----:B------:R-:W-:Y:S02]  /*1e430*/  LOP3.LUT R16, R11, R245, R16, 0x96, !PT ;  /* 0x000000f50b107212 */ /* 0x000fe400078e9610 */
[----:B------:R-:W-:Y:S02]  /*1e440*/  LOP3.LUT R0, R3, R177, R22, 0x96, !PT ;  /* 0x000000b103007212 */ /* 0x000fe400078e9616 */
[----:B------:R-:W-:Y:S02]  /*1e450*/  LOP3.LUT R11, R2, 0xffff, RZ, 0xc0, !PT ;  /* 0x0000ffff020b7812 */ /* 0x000fe400078ec0ff */
[C---:B------:R-:W-:Y:S02]  /*1e460*/  LOP3.LUT R3, R0.reuse, 0xffff, RZ, 0xc0, !PT ;  /* 0x0000ffff00037812 */ /* 0x040fe400078ec0ff */
[--C-:B------:R-:W-:Y:S01]  /*1e470*/  SHF.R.U32.HI R8, RZ, 0x10, R0.reuse ;  /* 0x00000010ff087819 */ /* 0x100fe20000011600 */
[----:B------:R-:W-:Y:S01]  /*1e480*/  HMMA.16816.F32.BF16 R56, R12, R28, R64 ;  /* 0x0000001c0c38723c */ /* 0x000fe20000041840 */
[----:B------:R-:W-:Y:S01]  /*1e490*/  LOP3.LUT R10, R0, 0xff, RZ, 0xc0, !PT ;  /* 0x000000ff000a7812 */ /* 0x000fe200078ec0ff */
[----:B------:R-:W1:Y:S01]  /*1e4a0*/  LDSM.16.MT88.4 R28, [R236+0x5c00] ;  /* 0x005c0000ec1c783b */ /* 0x000e620000004200 */
[----:B------:R-:W-:-:S02]  /*1e4b0*/  SHF.R.U32.HI R9, RZ, 0x18, R0 ;  /* 0x00000018ff097819 */ /* 0x000fc40000011600 */
[----:B------:R-:W-:Y:S02]  /*1e4c0*/  SHF.R.U32.HI R0, RZ, 0x8, R3 ;  /* 0x00000008ff007819 */ /* 0x000fe40000011603 */
[----:B------:R-:W-:Y:S01]  /*1e4d0*/  SHF.R.U32.HI R11, RZ, 0x8, R11 ;  /* 0x00000008ff0b7819 */ /* 0x000fe2000001160b */
[----:B------:R-:W-:Y:S01]  /*1e4e0*/  HMMA.16816.F32.BF16 R60, R12, R36, R68 ;  /* 0x000000240c3c723c */ /* 0x000fe20000041844 */
[----:B------:R-:W-:-:S07]  /*1e4f0*/  LOP3.LUT R3, R8, 0xff, RZ, 0xc0, !PT ;  /* 0x000000ff08037812 */ /* 0x000fce00078ec0ff */
[----:B------:R-:W-:Y:S07]  /*1e500*/  HMMA.16816.F32.BF16 R40, R12, R38, R76 ;  /* 0x000000260c28723c */ /* 0x000fee000004184c */
[----:B------:R-:W-:Y:S02]  /*1e510*/  LOP3.LUT R13, R2, 0xff, RZ, 0xc0, !PT ;  /* 0x000000ff020d7812 */ /* 0x000fe400078ec0ff */
[--C-:B------:R-:W-:Y:S02]  /*1e520*/  SHF.R.U32.HI R12, RZ, 0x10, R2.reuse ;  /* 0x00000010ff0c7819 */ /* 0x100fe40000011602 */
[----:B------:R-:W-:-:S02]  /*1e530*/  SHF.R.U32.HI R14, RZ, 0x18, R2 ;  /* 0x00000018ff0e7819 */ /* 0x000fc40000011602 */
[----:B------:R-:W-:Y:S02]  /*1e540*/  PRMT R8, R13, 0x5410, R11 ;  /* 0x000054100d087816 */ /* 0x000fe4000000000b */
[----:B------:R-:W-:Y:S02]  /*1e550*/  PRMT R2, R3, 0x5410, R9 ;  /* 0x0000541003027816 */ /* 0x000fe40000000009 */
[----:B------:R-:W-:Y:S01]  /*1e560*/  PRMT R0, R10, 0x5410, R0 ;  /* 0x000054100a007816 */ /* 0x000fe20000000000 */
[--C-:B------:R-:W-:Y:S01]  /*1e570*/  HSET2.LE.AND R3, R8, R20.reuse, PT ;  /* 0x0000001408037233 */ /* 0x100fe20003803000 */
[----:B------:R-:W-:Y:S01]  /*1e580*/  LOP3.LUT R9, R12, 0xff, RZ, 0xc0, !PT ;  /* 0x000000ff0c097812 */ /* 0x000fe200078ec0ff */
[--C-:B------:R-:W-:Y:S02]  /*1e590*/  HSET2.LE.AND R2, R2, R20.reuse, PT ;  /* 0x0000001402027233 */ /* 0x100fe40003803000 */
[----:B------:R-:W-:Y:S01]  /*1e5a0*/  HSET2.LE.AND R0, R0, R20, PT ;  /* 0x0000001400007233 */ /* 0x000fe20003803000 */
[----:B------:R-:W-:-:S02]  /*1e5b0*/  PRMT R8, R9, 0x5410, R14 ;  /* 0x0000541009087816 */ /* 0x000fc4000000000e */
[----:B------:R-:W-:Y:S02]  /*1e5c0*/  LOP3.LUT R13, R220, R2, RZ, 0xc0, !PT ;  /* 0x00000002dc0d7212 */ /* 0x000fe400078ec0ff */
[----:B------:R-:W-:Y:S01]  /*1e5d0*/  LOP3.LUT R14, R219, R3, RZ, 0xc0, !PT ;  /* 0x00000003db0e7212 */ /* 0x000fe200078ec0ff */
[----:B------:R-:W-:Y:S01]  /*1e5e0*/  IMAD.WIDE.U32 R2, R16, -0x2daee0ad, RZ ;  /* 0xd2511f5310027825 */ /* 0x000fe200078e00ff */
[----:B------:R-:W-:Y:S01]  /*1e5f0*/  LOP3.LUT R12, R231, R0, RZ, 0xc0, !PT ;  /* 0x00000000e70c7212 */ /* 0x000fe200078ec0ff */
[----:B-1----:R-:W-:Y:S01]  /*1e600*/  HMMA.16816.F32.BF16 R48, R4, R24, R48 ;  /* 0x000000180430723c */ /* 0x002fe20000041830 */
[----:B------:R-:W-:Y:S02]  /*1e610*/  HSET2.LE.AND R8, R8, R20, PT ;  /* 0x0000001408087233 */ /* 0x000fe40003803000 */
[----:B------:R-:W-:Y:S02]  /*1e620*/  LOP3.LUT R0, R3, R173, R18, 0x96, !PT ;  /* 0x000000ad03007212 */ /* 0x000fe400078e9612 */
[----:B------:R-:W-:-:S02]  /*1e630*/  LOP3.LUT R3, R2, 0xffff, RZ, 0xc0, !PT ;  /* 0x0000ffff02037812 */ /* 0x000fc400078ec0ff */
[----:B------:R-:W-:Y:S01]  /*1e640*/  LOP3.LUT R10, R2, 0xff, RZ, 0xc0, !PT ;  /* 0x000000ff020a7812 */ /* 0x000fe200078ec0ff */
[----:B------:R-:W-:Y:S01]  /*1e650*/  HMMA.16816.F32.BF16 R68, R4, R26, R88 ;  /* 0x0000001a0444723c */ /* 0x000fe20000041858 */
[----:B------:R-:W-:Y:S02]  /*1e660*/  SHF.R.U32.HI R9, RZ, 0x18, R2 ;  /* 0x00000018ff097819 */ /* 0x000fe40000011602 */
[----:B------:R-:W-:-:S05]  /*1e670*/  LOP3.LUT R15, R200, R8, RZ, 0xc0, !PT ;  /* 0x00000008c80f7212 */ /* 0x000fca00078ec0ff */
[----:B------:R-:W-:Y:S01]  /*1e680*/  HMMA.16816.F32.BF16 R72, R4, R32, R84 ;  /* 0x000000200448723c */ /* 0x000fe20000041854 */
[----:B------:R-:W-:-:S07]  /*1e690*/  LOP3.LUT R8, R0, 0xff, RZ, 0xc0, !PT ;  /* 0x000000ff00087812 */ /* 0x000fce00078ec0ff */
[----:B------:R-:W-:Y:S07]  /*1e6a0*/  HMMA.16816.F32.BF16 R64, R4, R34, R80 ;  /* 0x000000220440723c */ /* 0x000fee0000041850 */
[----:B------:R-:W-:Y:S02]  /*1e6b0*/  SHF.R.U32.HI R4, RZ, 0x10, R2 ;  /* 0x00000010ff047819 */ /* 0x000fe40000011602 */
[----:B------:R-:W-:Y:S02]  /*1e6c0*/  LOP3.LUT R2, R0, 0xffff, RZ, 0xc0, !PT ;  /* 0x0000ffff00027812 */ /* 0x000fe400078ec0ff */
[----:B------:R-:W-:-:S02]  /*1e6d0*/  SHF.R.U32.HI R6, RZ, 0x8, R3 ;  /* 0x00000008ff067819 */ /* 0x000fc40000011603 */
[----:B------:R-:W-:Y:S02]  /*1e6e0*/  SHF.R.U32.HI R3, RZ, 0x10, R0 ;  /* 0x00000010ff037819 */ /* 0x000fe40000011600 */
[----:B------:R-:W-:Y:S02]  /*1e6f0*/  LOP3.LUT R5, R4, 0xff, RZ, 0xc0, !PT ;  /* 0x000000ff04057812 */ /* 0x000fe400078ec0ff */
[----:B------:R-:W-:Y:S02]  /*1e700*/  SHF.R.U32.HI R4, RZ, 0x8, R2 ;  /* 0x00000008ff047819 */ /* 0x000fe40000011602 */
[----:B------:R-:W-:Y:S02]  /*1e710*/  LOP3.LUT R2, R3, 0xff, RZ, 0xc0, !PT ;  /* 0x000000ff03027812 */ /* 0x000fe400078ec0ff */
[----:B------:R-:W-:Y:S02]  /*1e720*/  SHF.R.U32.HI R7, RZ, 0x18, R0 ;  /* 0x00000018ff077819 */ /* 0x000fe40000011600 */
[----:B------:R-:W-:-:S02]  /*1e730*/  PRMT R3, R10, 0x5410, R6 ;  /* 0x000054100a037816 */ /* 0x000fc40000000006 */
[----:B------:R-:W-:Y:S02]  /*1e740*/  PRMT R4, R8, 0x5410, R4 ;  /* 0x0000541008047816 */ /* 0x000fe40000000004 */
[----:B------:R-:W-:Y:S02]  /*1e750*/  PRMT R0, R5, 0x5410, R9 ;  /* 0x0000541005007816 */ /* 0x000fe40000000009 */
[----:B------:R-:W-:Y:S01]  /*1e760*/  PRMT R5, R2, 0x5410, R7 ;  /* 0x0000541002057816 */ /* 0x000fe20000000007 */
[--C-:B------:R-:W-:Y:S02]  /*1e770*/  HSET2.LE.AND R2, R3, R20.reuse, PT ;  /* 0x0000001403027233 */ /* 0x100fe40003803000 */
[--C-:B------:R-:W-:Y:S01]  /*1e780*/  HSET2.LE.AND R3, R4, R20.reuse, PT ;  /* 0x0000001404037233 */ /* 0x100fe20003803000 */
[----:B------:R-:W-:Y:S01]  /*1e790*/  IMAD.MOV.U32 R4, RZ, RZ, R157 ;  /* 0x000000ffff047224 */ /* 0x000fe200078e009d */
[--C-:B------:R-:W-:Y:S01]  /*1e7a0*/  HSET2.LE.AND R0, R0, R20.reuse, PT ;  /* 0x0000001400007233 */ /* 0x100fe20003803000 */
[----:B------:R-:W-:Y:S04]  /*1e7b0*/  HMMA.16816.F32.BF16 R56, R12, R24, R56 ;  /* 0x000000180c38723c */ /* 0x000fe80000041838 */
[----:B------:R-:W-:Y:S01]  /*1e7c0*/  LOP3.LUT R11, R4, R0, RZ, 0xc0, !PT ;  /* 0x00000000040b7212 */ /* 0x000fe200078ec0ff */
[----:B------:R-:W-:-:S03]  /*1e7d0*/  HSET2.LE.AND R0, R5, R20, PT ;  /* 0x0000001405007233 */ /* 0x000fc60003803000 */
[----:B------:R-:W-:Y:S01]  /*1e7e0*/  HMMA.16816.F32.BF16 R52, R12, R26, R52 ;  /* 0x0000001a0c34723c */ /* 0x000fe20000041834 */
[----:B------:R-:W1:Y:S01]  /*1e7f0*/  LDSM.16.MT88.4 R24, [R238+0x5c00] ;  /* 0x005c0000ee18783b */ /* 0x000e620000004200 */
[----:B------:R-:W-:Y:S02]  /*1e800*/  LOP3.LUT R10, R193, R2, RZ, 0xc0, !PT ;  /* 0x00000002c10a7212 */ /* 0x000fe400078ec0ff */
[----:B------:R-:W-:Y:S02]  /*1e810*/  LOP3.LUT R8, R196, R3, RZ, 0xc0, !PT ;  /* 0x00000003c4087212 */ /* 0x000fe400078ec0ff */
[----:B------:R-:W-:Y:S02]  /*1e820*/  LOP3.LUT R9, R195, R0, RZ, 0xc0, !PT ;  /* 0x00000000c3097212 */ /* 0x000fe400078ec0ff */
[----:B------:R-:W-:-:S05]  /*1e830*/  LOP3.LUT R16, R23, R245, R92, 0x96, !PT ;  /* 0x000000f517107212 */ /* 0x000fca00078e965c */
[----:B------:R-:W-:Y:S02]  /*1e840*/  IMAD.WIDE.U32 R2, R16, -0x2daee0ad, RZ ;  /* 0xd2511f5310027825 */ /* 0x000fe400078e00ff */
[----:B------:R-:W-:Y:S03]  /*1e850*/  HMMA.16816.F32.BF16 R16, R8, R28, R48 ;  /* 0x0000001c0810723c */ /* 0x000fe60000041830 */
[----:B------:R-:W-:Y:S02]  /*1e860*/  LOP3.LUT R0, R3, R173, R44, 0x96, !PT ;  /* 0x000000ad03007212 */ /* 0x000fe400078e962c */
[----:B------:R-:W-:Y:S02]  /*1e870*/  LOP3.LUT R4, R2, 0xffff, RZ, 0xc0, !PT ;  /* 0x0000ffff02047812 */ /* 0x000fe400078ec0ff */
[----:B------:R-:W-:Y:S01]  /*1e880*/  LOP3.LUT R3, R0, 0xffff, RZ, 0xc0, !PT ;  /* 0x0000ffff00037812 */ /* 0x000fe200078ec0ff */
[----:B------:R-:W-:Y:S01]  /*1e890*/  HMMA.16816.F32.BF16 R36, R12, R32, R60 ;  /* 0x000000200c24723c */ /* 0x000fe2000004183c */
[----:B------:R-:W-:-:S02]  /*1e8a0*/  SHF.R.U32.HI R5, RZ, 0x10, R0 ;  /* 0x00000010ff057819 */ /* 0x000fc40000011600 */
[----:B------:R-:W-:Y:S02]  /*1e8b0*/  SHF.R.U32.HI R6, RZ, 0x18, R0 ;  /* 0x00000018ff067819 */ /* 0x000fe40000011600 */
[----:B------:R-:W-:-:S03]  /*1e8c0*/  SHF.R.U32.HI R4, RZ, 0x8, R4 ;  /* 0x00000008ff047819 */ /* 0x000fc60000011604 */
[----:B------:R-:W-:Y:S01]  /*1e8d0*/  HMMA.16816.F32.BF16 R32, R12, R34, R40 ;  /* 0x000000220c20723c */ /* 0x000fe20000041828 */
[----:B------:R-:W-:-:S06]  /*1e8e0*/  SHF.R.U32.HI R7, RZ, 0x10, R2 ;  /* 0x00000010ff077819 */ /* 0x000fcc0000011602 */
[----:B------:R-:W-:Y:S01]  /*1e8f0*/  LOP3.LUT R12, R0, 0xff, RZ, 0xc0, !PT ;  /* 0x000000ff000c7812 */ /* 0x000fe200078ec0ff */
[----:B------:R-:W-:Y:S01]  /*1e900*/  STL.64 [R1+0x90], R16 ;  /* 0x0000901001007387 */ /* 0x000fe20000100a00 */
[----:B------:R-:W-:Y:S02]  /*1e910*/  LOP3.LUT R13, R2, 0xff, RZ, 0xc0, !PT ;  /* 0x000000ff020d7812 */ /* 0x000fe400078ec0ff */
[----:B------:R-:W-:Y:S01]  /*1e920*/  SHF.R.U32.HI R0, RZ, 0x8, R3 ;  /* 0x00000008ff007819 */ /* 0x000fe20000011603 */
[----:B------:R2:W-:Y:S01]  /*1e930*/  STL.64 [R1+0x98], R18 ;  /* 0x0000981201007387 */ /* 0x0005e20000100a00 */
[----:B------:R-:W-:Y:S02]  /*1e940*/  PRMT R4, R13, 0x5410, R4 ;  /* 0x000054100d047816 */ /* 0x000fe40000000004 */
[----:B------:R-:W-:Y:S02]  /*1e950*/  PRMT R0, R12, 0x5410, R0 ;  /* 0x000054100c007816 */ /* 0x000fe40000000000 */
[----:B-1----:R-:W-:Y:S01]  /*1e960*/  HMMA.16816.F32.BF16 R12, R8, R24, R72 ;  /* 0x00000018080c723c */ /* 0x002fe20000041848 */
[----:B------:R-:W-:-:S02]  /*1e970*/  LOP3.LUT R3, R5, 0xff, RZ, 0xc0, !PT ;  /* 0x000000ff05037812 */ /* 0x000fc400078ec0ff */
[----:B------:R-:W-:Y:S02]  /*1e980*/  SHF.R.U32.HI R5, RZ, 0x18, R2 ;  /* 0x00000018ff057819 */ /* 0x000fe40000011602 */
[----:B------:R-:W-:Y:S02]  /*1e990*/  LOP3.LUT R7, R7, 0xff, RZ, 0xc0, !PT ;  /* 0x000000ff07077812 */ /* 0x000fe400078ec0ff */
[----:B------:R-:W-:Y:S02]  /*1e9a0*/  PRMT R2, R3, 0x5410, R6 ;  /* 0x0000541003027816 */ /* 0x000fe40000000006 */
[----:B------:R-:W-:Y:S01]  /*1e9b0*/  PRMT R7, R7, 0x5410, R5 ;  /* 0x0000541007077816 */ /* 0x000fe20000000005 */
[C---:B--2---:R-:W-:Y:S08]  /*1e9c0*/  HMMA.16816.F32.BF16 R16, R8.reuse, R30, R68 ;  /* 0x0000001e0810723c */ /* 0x044ff00000041844 */
[----:B------:R-:W-:Y:S01]  /*1e9d0*/  HMMA.16816.F32.BF16 R8, R8, R26, R64 ;  /* 0x0000001a0808723c */ /* 0x000fe20000041840 */
[----:B------:R-:W-:-:S02]  /*1e9e0*/  HSET2.LE.AND R0, R0, R20, PT ;  /* 0x0000001400007233 */ /* 0x000fc40003803000 */
[--C-:B------:R-:W-:Y:S02]  /*1e9f0*/  HSET2.LE.AND R2, R2, R20.reuse, PT ;  /* 0x0000001402027233 */ /* 0x100fe40003803000 */
[--C-:B------:R-:W-:Y:S02]  /*1ea00*/  HSET2.LE.AND R3, R4, R20.reuse, PT ;  /* 0x0000001404037233 */ /* 0x100fe40003803000 */
[----:B------:R-:W-:Y:S01]  /*1ea10*/  HSET2.LE.AND R7, R7, R20, PT ;  /* 0x0000001407077233 */ /* 0x000fe20003803000 */
[----:B------:R-:W-:Y:S02]  /*1ea20*/  LOP3.LUT R4, R230, R0, RZ, 0xc0, !PT ;  /* 0x00000000e6047212 */ /* 0x000fe400078ec0ff */
[----:B------:R-:W-:Y:S02]  /*1ea30*/  LOP3.LUT R5, R202, R2, RZ, 0xc0, !PT ;  /* 0x00000002ca057212 */ /* 0x000fe400078ec0ff */
        /* <DEDUP_REMOVED lines=8> */
[C---:B-1----:R-:W-:Y:S08]  /*1eac0*/  HMMA.16816.F32.BF16 R16, R4.reuse, R28, R56 ;  /* 0x0000001c0410723c */ /* 0x042ff00000041838 */
[C---:B--2---:R-:W-:Y:S08]  /*1ead0*/  HMMA.16816.F32.BF16 R12, R4.reuse, R30, R52 ;  /* 0x0000001e040c723c */ /* 0x044ff00000041834 */
[C---:B---3--:R-:W-:Y:S08]  /*1eae0*/  HMMA.16816.F32.BF16 R8, R4.reuse, R24, R36 ;  /* 0x000000180408723c */ /* 0x048ff00000041824 */
[----:B------:R-:W-:Y:S01]  /*1eaf0*/  HMMA.16816.F32.BF16 R4, R4, R26, R32 ;  /* 0x0000001a0404723c */ /* 0x000fe20000041820 */
[----:B------:R-:W1:Y:S04]  /*1eb00*/  S2R R190, SR_TID.X ;  /* 0x0000000000be7919 */ /* 0x000e680000002100 */
[----:B------:R-:W-:Y:S04]  /*1eb10*/  STL.64 [R1+0x40], R16 ;  /* 0x0000401001007387 */ /* 0x000fe80000100a00 */
[----:B------:R-:W-:Y:S04]  /*1eb20*/  STL.64 [R1+0x48], R18 ;  /* 0x0000481201007387 */ /* 0x000fe80000100a00 */
[----:B------:R2:W-:Y:S04]  /*1eb30*/  STL.64 [R1+0x30], R12 ;  /* 0x0000300c01007387 */ /* 0x0005e80000100a00 */
[----:B------:R3:W-:Y:S04]  /*1eb40*/  STL.64 [R1+0x38], R14 ;  /* 0x0000380e01007387 */ /* 0x0007e80000100a00 */
[----:B------:R3:W-:Y:S04]  /*1eb50*/  STL.64 [R1+0x10], R8 ;  /* 0x0000100801007387 */ /* 0x0007e80000100a00 */
[----:B------:R3:W-:Y:S04]  /*1eb60*/  STL.64 [R1+0x18], R10 ;  /* 0x0000180a01007387 */ /* 0x0007e80000100a00 */
[----:B------:R3:W-:Y:S04]  /*1eb70*/  STL.64 [R1], R4 ;  /* 0x0000000401007387 */ /* 0x0007e80000100a00 */
[----:B------:R3:W-:Y:S01]  /*1eb80*/  STL.64 [R1+0x8], R6 ;  /* 0x0000080601007387 */ /* 0x0007e20000100a00 */
[----:B-1----:R-:W-:Y:S01]  /*1eb90*/  IMAD.SHL.U32 R190, R190, 0x2, RZ ;  /* 0x00000002bebe7824 */ /* 0x002fe200078e00ff */
[----:B------:R-:W-:Y:S01]  /*1eba0*/  IADD3 R193, P0, R46, -0x200, RZ ;  /* 0xfffffe002ec17810 */ /* 0x000fe20007f1e0ff */
[----:B------:R-:W-:-:S02]  /*1ebb0*/  IMAD.MOV.U32 R134, RZ, RZ, R186 ;  /* 0x000000ffff867224 */ /* 0x000fc400078e00ba */
[----:B----4-:R-:W-:Y:S02]  /*1ebc0*/  IMAD.MOV.U32 R135, RZ, RZ, R198 ;  /* 0x000000ffff877224 */ /* 0x010fe400078e00c6 */
[--C-:B--2---:R-:W-:Y:S01]  /*1ebd0*/  IMAD.MOV.U32 R13, RZ, RZ, R185.reuse ;  /* 0x000000ffff0d7224 */ /* 0x104fe200078e00b9 */
[----:B------:R-:W-:Y:S01]  /*1ebe0*/  LOP3.LUT R190, R190, 0x6, RZ, 0xc0, !PT ;  /* 0x00000006bebe7812 */ /* 0x000fe200078ec0ff */
[----:B------:R-:W-:Y:S01]  /*1ebf0*/  IMAD.MOV.U32 R12, RZ, RZ, R206 ;  /* 0x000000ffff0c7224 */ /* 0x000fe200078e00ce */
[----:B------:R-:W-:Y:S01]  /*1ec00*/  IADD3.X R192, R47, -0x1, RZ, P0, !PT ;  /* 0xffffffff2fc07810 */ /* 0x000fe200007fe4ff */
[----:B------:R-:W-:Y:S01]  /*1ec10*/  @P6 IMAD.MOV.U32 R13, RZ, RZ, R185 ;  /* 0x000000ffff0d6224 */ /* 0x000fe200078e00b9 */
[----:B------:R-:W-:Y:S01]  /*1ec20*/  @P6 IADD3 R185, R234, -0x3, RZ ;  /* 0xfffffffdeab96810 */ /* 0x000fe20007ffe0ff */
[----:B------:R-:W-:Y:S02]  /*1ec30*/  @P6 IMAD.MOV.U32 R134, RZ, RZ, R186 ;  /* 0x000000ffff866224 */ /* 0x000fe400078e00ba */
[----:B------:R-:W-:-:S02]  /*1ec40*/  @P6 IMAD.MOV.U32 R135, RZ, RZ, R198 ;  /* 0x000000ffff876224 */ /* 0x000fc400078e00c6 */
[----:B------:R-:W-:Y:S02]  /*1ec50*/  @P6 IMAD.MOV.U32 R12, RZ, RZ, R206 ;  /* 0x000000ffff0c6224 */ /* 0x000fe400078e00ce */
[----:B------:R-:W-:Y:S02]  /*1ec60*/  FADD.FTZ R183, R203, R197 ;  /* 0x000000c5cbb77221 */ /* 0x000fe40000010000 */
[----:B------:R-:W-:Y:S01]  /*1ec70*/  IMAD.MOV.U32 R0, RZ, RZ, R235 ;  /* 0x000000ffff007224 */ /* 0x000fe200078e00eb */
[----:B------:R-:W-:Y:S05]  /*1ec80*/  @P6 BRA `(.L_x_511) ;  /* 0x0000001000006947 */ /* 0x000fea0003800000 */
.L_x_506:
[----:B------:R-:W-:Y:S02]  /*1ec90*/  IADD3 R185, R0, -0x1, RZ ;  /* 0xffffffff00b97810 */ /* 0x000fe40007ffe0ff */
.L_x_511:
[----:B------:R-:W-:Y:S05]  /*1eca0*/  BSYNC B2 ;  /* 0x0000000000027941 */ /* 0x000fea0003800000 */
.L_x_505:
[----:B------:R-:W-:-:S13]  /*1ecb0*/  ISETP.GE.AND P0, PT, R185, RZ, PT ;  /* 0x000000ffb900720c */ /* 0x000fda0003f06270 */
[----:B------:R-:W-:Y:S05]  /*1ecc0*/  @!P0 BRA `(.L_x_512) ;  /* 0x0000c63000008947 */ /* 0x000fea0003800000 */
[----:B-1-3--:R-:W2:Y:S04]  /*1ecd0*/  LDL R4, [R1+0x2d4] ;  /* 0x0002d40001047983 */ /* 0x00aea80000100800 */
[----:B------:R-:W3:Y:S04]  /*1ece0*/  LDL.LU R6, [R1+0x1b0] ;  /* 0x0001b00001067983 */ /* 0x000ee80000300800 */
[----:B------:R-:W4:Y:S01]  /*1ecf0*/  LDL.LU R5, [R1+0x21c] ;  /* 0x00021c0001057983 */ /* 0x000f220000300800 */
[----:B------:R-:W-:Y:S01]  /*1ed00*/  IMAD.MOV.U32 R187, RZ, RZ, R134 ;  /* 0x000000ffffbb7224 */ /* 0x000fe200078e0086 */
[----:B-----5:R-:W-:Y:S01]  /*1ed10*/  MOV R186, R135 ;  /* 0x0000008700ba7202 */ /* 0x020fe20000000f00 */
[----:B------:R-:W-:-:S02]  /*1ed20*/  IMAD.MOV.U32 R189, RZ, RZ, R12 ;  /* 0x000000ffffbd7224 */ /* 0x000fc400078e000c */
[----:B------:R-:W-:Y:S01]  /*1ed30*/  IMAD.MOV.U32 R188, RZ, RZ, R13 ;  /* 0x000000ffffbc7224 */ /* 0x000fe200078e000d */
[----:B--2---:R-:W-:Y:S01]  /*1ed40*/  SHF.R.S32.HI R0, RZ, 0x1f, R4 ;  /* 0x0000001fff007819 */ /* 0x004fe20000011404 */
[----:B------:R-:W-:Y:S01]  /*1ed50*/  IMAD.WIDE.U32 R2, R4, 0x70, RZ ;  /* 0x0000007004027825 */ /* 0x000fe200078e00ff */
[----:B---3--:R-:W-:-:S03]  /*1ed60*/  SHF.R.S32.HI R2, RZ, 0x1f, R6 ;  /* 0x0000001fff027819 */ /* 0x008fc60000011406 */
[----:B------:R-:W-:Y:S02]  /*1ed70*/  IMAD R0, R0, 0x70, RZ ;  /* 0x0000007000007824 */ /* 0x000fe400078e02ff */
[----:B------:R-:W-:Y:S02]  /*1ed80*/  IMAD R4, R4, 0x38, R6 ;  /* 0x0000003804047824 */ /* 0x000fe400078e0206 */
[----:B------:R-:W-:Y:S01]  /*1ed90*/  IMAD.IADD R0, R3, 0x1, R0 ;  /* 0x0000000103007824 */ /* 0x000fe200078e0200 */
[----:B----4-:R-:W-:-:S04]  /*1eda0*/  SHF.R.S32.HI R3, RZ, 0x1f, R5 ;  /* 0x0000001fff037819 */ /* 0x010fc80000011405 */
[----:B------:R1:W-:Y:S02]  /*1edb0*/  STL [R1+0x2c0], R0 ;  /* 0x0002c00001007387 */ /* 0x0003e40000100800 */
[----:B-1----:R-:W-:Y:S02]  /*1edc0*/  IADD3 R0, R4, 0x1, RZ ;  /* 0x0000000104007810 */ /* 0x002fe40007ffe0ff */
[C---:B------:R-:W-:Y:S02]  /*1edd0*/  SHF.L.U64.HI R4, R6.reuse, 0x1, R2 ;  /* 0x0000000106047819 */ /* 0x040fe40000010202 */
[----:B------:R-:W-:Y:S02]  /*1ede0*/  SHF.R.S32.HI R2, RZ, 0x1f, R0 ;  /* 0x0000001fff027819 */ /* 0x000fe40000011400 */
[----:B------:R-:W-:Y:S01]  /*1edf0*/  SHF.L.U32 R6, R6, 0x1, RZ ;  /* 0x0000000106067819 */ /* 0x000fe200000006ff */
[----:B------:R1:W-:Y:S01]  /*1ee00*/  STL [R1+0x2b8], R4 ;  /* 0x0002b80401007387 */ /* 0x0003e20000100800 */
[----:B------:R-:W-:-:S02]  /*1ee10*/  SHF.L.U64.HI R2, R0, 0x1, R2 ;  /* 0x0000000100027819 */ /* 0x000fc40000010202 */
[----:B------:R-:W-:Y:S01]  /*1ee20*/  SHF.L.U32 R0, R0, 0x1, RZ ;  /* 0x0000000100007819 */ /* 0x000fe200000006ff */
[----:B------:R2:W-:Y:S01]  /*1ee30*/  STL [R1+0x2bc], R6 ;  /* 0x0002bc0601007387 */ /* 0x0005e20000100800 */
[C---:B-1----:R-:W-:Y:S01]  /*1ee40*/  SHF.L.U64.HI R4, R5.reuse, 0x1, R3 ;  /* 0x0000000105047819 */ /* 0x042fe20000010203 */
[----:B------:R-:W-:-:S04]  /*1ee50*/  IMAD.SHL.U32 R3, R5, 0x2, RZ ;  /* 0x0000000205037824 */ /* 0x000fc800078e00ff */
[----:B------:R2:W-:Y:S04]  /*1ee60*/  STL [R1+0x2b0], R4 ;  /* 0x0002b00401007387 */ /* 0x0005e80000100800 */
[----:B------:R2:W-:Y:S04]  /*1ee70*/  STL [R1+0x2b4], R3 ;  /* 0x0002b40301007387 */ /* 0x0005e80000100800 */
[----:B------:R2:W-:Y:S04]  /*1ee80*/  STL [R1+0x2a8], R0 ;  /* 0x0002a80001007387 */ /* 0x0005e80000100800 */
[----:B------:R2:W-:Y:S02]  /*1ee90*/  STL [R1+0x2ac], R2 ;  /* 0x0002ac0201007387 */ /* 0x0005e40000100800 */
.L_x_515:
[----:B--2---:R-:W2:Y:S01]  /*1eea0*/  LDL R4, [R1+0x2a0] ;  /* 0x0002a00001047983 */ /* 0x004ea20000100800 */
[----:B------:R-:W-:Y:S04]  /*1eeb0*/  DEPBAR.LE SB0, 0x0 ;  /* 0x000080000000791a */ /* 0x000fe80000000000 */
[----:B------:R-:W-:Y:S01]  /*1eec0*/  WARPSYNC 0xffffffff ;  /* 0xffffffff00007948 */ /* 0x000fe20003800000 */
[----:B------:R-:W3:Y:S01]  /*1eed0*/  LDL.64 R14, [R1+0x28] ;  /* 0x00002800010e7983 */ /* 0x000ee20000100a00 */
[----:B------:R-:W-:Y:S01]  /*1eee0*/  ULDC.64 UR4, c[0x0][0x118] ;  /* 0x0000460000047ab9 */ /* 0x000fe20000000a00 */
[----:B------:R-:W-:Y:S01]  /*1eef0*/  SHF.R.S32.HI R7, RZ, 0x1f, R185 ;  /* 0x0000001fff077819 */ /* 0x000fe200000114b9 */
[----:B------:R-:W-:Y:S03]  /*1ef00*/  BSSY B0, `(.L_x_513) ;  /* 0x00000cc000007945 */ /* 0x000fe60003800000 */
[----:B------:R-:W2:Y:S06]  /*1ef10*/  LDL R0, [R1+0x2cc] ;  /* 0x0002cc0001007983 */ /* 0x000eac0000100800 */
[----:B------:R-:W4:Y:S06]  /*1ef20*/  LDL.64 R10, [R1+0x2e0] ;  /* 0x0002e000010a7983 */ /* 0x000f2c0000100a00 */
[----:B------:R-:W4:Y:S06]  /*1ef30*/  LDL.64 R2, [R1+0x2e8] ;  /* 0x0002e80001027983 */ /* 0x000f2c0000100a00 */
[----:B-----5:R-:W5:Y:S06]  /*1ef40*/  LDL.64 R16, [R1+0x58] ;  /* 0x0000580001107983 */ /* 0x020f6c0000100a00 */
[----:B------:R-:W-:Y:S01]  /*1ef50*/  BAR.SYNC.DEFER_BLOCKING 0x0 ;  /* 0x0000000000007b1d */ /* 0x000fe20000010000 */
[--C-:B---3--:R-:W-:Y:S01]  /*1ef60*/  SHF.L.U64.HI R9, R14, 0x6, R15.reuse ;  /* 0x000000060e097819 */ /* 0x108fe2000001020f */
[----:B------:R-:W-:Y:S01]  /*1ef70*/  IMAD R8, R15, 0x60, RZ ;  /* 0x000000600f087824 */ /* 0x000fe200078e02ff */
[----:B--2---:R-:W-:Y:S01]  /*1ef80*/  ISETP.GE.AND P0, PT, R0, R4, PT ;  /* 0x000000040000720c */ /* 0x004fe20003f06270 */
[C---:B------:R-:W-:Y:S01]  /*1ef90*/  IMAD.SHL.U32 R0, R14.reuse, 0x80, RZ ;  /* 0x000000800e007824 */ /* 0x040fe200078e00ff */
[----:B------:R-:W-:Y:S05]  /*1efa0*/  SHF.L.U64.HI R4, R14, 0x7, R15 ;  /* 0x000000070e047819 */ /* 0x000fea000001020f */
[----:B------:R-:W-:Y:S02]  /*1efb0*/  IMAD R6, R4, R185, RZ ;  /* 0x000000b904067224 */ /* 0x000fe400078e02ff */
[----:B------:R-:W-:Y:S04]  /*1efc0*/  IMAD.WIDE.U32 R4, R14, 0x60, RZ ;  /* 0x000000600e047825 */ /* 0x000fe800078e00ff */
[----:B------:R-:W-:Y:S01]  /*1efd0*/  @P0 STS [R194+0x4000], RZ ;  /* 0x004000ffc2000388 */ /* 0x000fe20000000800 */
[-C--:B------:R-:W-:Y:S02]  /*1efe0*/  IMAD R6, R7, R0.reuse, R6 ;  /* 0x0000000007067224 */ /* 0x080fe400078e0206 */
[----:B----4-:R-:W-:Y:S02]  /*1eff0*/  IMAD.MOV.U32 R3, RZ, RZ, R11 ;  /* 0x000000ffff037224 */ /* 0x010fe400078e000b */
[----:B------:R-:W-:Y:S01]  /*1f000*/  IMAD.IADD R11, R8, 0x1, R5 ;  /* 0x00000001080b7824 */ /* 0x000fe200078e0205 */
[----:B------:R-:W-:Y:S01]  /*1f010*/  @P0 STS [R194+0x4004], RZ ;  /* 0x004004ffc2000388 */ /* 0x000fe20000000800 */
[----:B------:R-:W-:Y:S04]  /*1f020*/  IMAD.WIDE.U32 R2, R185, R0, R2 ;  /* 0x00000000b9027225 */ /* 0x000fe800078e0002 */
[----:B------:R-:W-:Y:S01]  /*1f030*/  IMAD.SHL.U32 R0, R14, 0x40, RZ ;  /* 0x000000400e007824 */ /* 0x000fe200078e00ff */
[----:B------:R-:W-:Y:S01]  /*1f040*/  @P0 STS.64 [R194+0x4008], RZ ;  /* 0x004008ffc2000388 */ /* 0x000fe20000000a00 */
[----:B------:R-:W-:Y:S02]  /*1f050*/  @!P0 IADD3 R12, P2, R4, R2, RZ ;  /* 0x00000002040c8210 */ /* 0x000fe40007f5e0ff */
[----:B-----5:R-:W-:Y:S02]  /*1f060*/  @!P0 LEA R10, P6, R2, R16, 0x1 ;  /* 0x00000010020a8211 */ /* 0x020fe400078c08ff */
[-C--:B------:R-:W-:Y:S01]  /*1f070*/  @!P0 IADD3 R7, P4, R0, R2.reuse, RZ ;  /* 0x0000000200078210 */ /* 0x080fe20007f9e0ff */
[----:B------:R-:W-:Y:S01]  /*1f080*/  IMAD.IADD R0, R3, 0x1, R6 ;  /* 0x0000000103007824 */ /* 0x000fe200078e0206 */
[----:B------:R-:W-:Y:S02]  /*1f090*/  @!P0 LEA R5, P1, R14, R2, 0x5 ;  /* 0x000000020e058211 */ /* 0x000fe400078228ff */
[----:B------:R-:W-:Y:S01]  /*1f0a0*/  @!P0 LEA R6, P3, R7, R16, 0x1 ;  /* 0x0000001007068211 */ /* 0x000fe200078608ff */
[----:B------:R-:W-:Y:S01]  /*1f0b0*/  @!P0 IMAD.X R13, R0, 0x1, R11, P2 ;  /* 0x00000001000d8824 */ /* 0x000fe200010e060b */
[----:B------:R-:W-:Y:S01]  /*1f0c0*/  @!P0 LEA.HI.X R14, R14, R0, R15, 0x5, P1 ;  /* 0x000000000e0e8211 */ /* 0x000fe200008f2c0f */
[----:B------:R-:W-:Y:S01]  /*1f0d0*/  @!P0 IMAD.X R3, R0, 0x1, R9, P4 ;  /* 0x0000000100038824 */ /* 0x000fe200020e0609 */
[CC--:B------:R-:W-:Y:S02]  /*1f0e0*/  @!P0 LEA R8, P5, R5.reuse, R16.reuse, 0x1 ;  /* 0x0000001005088211 */ /* 0x0c0fe400078a08ff */
[C---:B------:R-:W-:Y:S02]  /*1f0f0*/  @!P0 LEA R4, P1, R12.reuse, R16, 0x1 ;  /* 0x000000100c048211 */ /* 0x040fe400078208ff */
[-C--:B------:R-:W-:Y:S02]  /*1f100*/  @!P0 LEA.HI.X R9, R5, R17.reuse, R14, 0x1, P5 ;  /* 0x0000001105098211 */ /* 0x080fe400028f0c0e */
[-C--:B------:R-:W-:Y:S02]  /*1f110*/  @!P0 LEA.HI.X R5, R12, R17.reuse, R13, 0x1, P1 ;  /* 0x000000110c058211 */ /* 0x080fe400008f0c0d */
[-C--:B------:R-:W-:Y:S02]  /*1f120*/  @!P0 LEA.HI.X R11, R2, R17.reuse, R0, 0x1, P6 ;  /* 0x00000011020b8211 */ /* 0x080fe400030f0c00 */
[----:B------:R-:W-:Y:S02]  /*1f130*/  @!P0 LEA.HI.X R7, R7, R17, R3, 0x1, P3 ;  /* 0x0000001107078211 */ /* 0x000fe400018f0c03 */
[----:B------:R-:W-:Y:S01]  /*1f140*/  ISETP.GE.AND P1, PT, R185, 0x1, PT ;  /* 0x00000001b900780c */ /* 0x000fe20003f26270 */
        /* <DEDUP_REMOVED lines=21> */
[----:B------:R-:W1:Y:S06]  /*1f2a0*/  LDSM.16.M88.4 R128, [R138+0x1000] ;  /* 0x001000008a80783b */ /* 0x000e6c0000000200 */
[----:B------:R-:W3:Y:S06]  /*1f2b0*/  LDSM.16.M88.4 R44, [R136+0x2400] ;  /* 0x00240000882c783b */ /* 0x000eec0000000200 */
[----:B------:R-:W4:Y:S06]  /*1f2c0*/  LDSM.16.M88.4 R76, [R136+0x2800] ;  /* 0x00280000884c783b */ /* 0x000f2c0000000200 */
[----:B------:R-:W5:Y:S06]  /*1f2d0*/  LDSM.16.M88.4 R108, [R136+0x2c00] ;  /* 0x002c0000886c783b */ /* 0x000f6c0000000200 */
[----:B------:R-:W2:Y:S06]  /*1f2e0*/  LDSM.16.M88.4 R140, [R136+0x3000] ;  /* 0x00300000888c783b */ /* 0x000eac0000000200 */
[----:B------:R-:W2:Y:S06]  /*1f2f0*/  LDSM.16.M88.4 R144, [R136+0x3400] ;  /* 0x003400008890783b */ /* 0x000eac0000000200 */
[----:B------:R-:W2:Y:S01]  /*1f300*/  LDSM.16.M88.4 R156, [R136+0x3800] ;  /* 0x00380000889c783b */ /* 0x000ea20000000200 */
[C---:B-1----:R-:W-:Y:S05]  /*1f310*/  HMMA.16816.F32.BF16 R8, R128.reuse, R28, RZ ;  /* 0x0000001c8008723c */ /* 0x042fea00000418ff */
[----:B------:R-:W1:Y:S03]  /*1f320*/  LDSM.16.M88.4 R152, [R136+0x3c00] ;  /* 0x003c00008898783b */ /* 0x000e660000000200 */
[C---:B---3--:R-:W-:Y:S03]  /*1f330*/  HMMA.16816.F32.BF16 R24, R128.reuse, R44, RZ ;  /* 0x0000002c8018723c */ /* 0x048fe600000418ff */
[----:B------:R-:W3:Y:S06]  /*1f340*/  LDSM.16.M88.4 R124, [R138] ;  /* 0x000000008a7c783b */ /* 0x000eec0000000200 */
[----:B------:R-:W-:Y:S01]  /*1f350*/  LDSM.16.M88.4 R60, [R137] ;  /* 0x00000000893c783b */ /* 0x000fe20000000200 */
[C---:B----4-:R-:W-:Y:S05]  /*1f360*/  HMMA.16816.F32.BF16 R40, R128.reuse, R76, RZ ;  /* 0x0000004c8028723c */ /* 0x050fea00000418ff */
[----:B------:R-:W4:Y:S03]  /*1f370*/  LDSM.16.M88.4 R12, [R139+0x1000] ;  /* 0x001000008b0c783b */ /* 0x000f260000000200 */
[C---:B-----5:R-:W-:Y:S03]  /*1f380*/  HMMA.16816.F32.BF16 R56, R128.reuse, R108, RZ ;  /* 0x0000006c8038723c */ /* 0x060fe600000418ff */
[----:B------:R-:W5:Y:S05]  /*1f390*/  LDSM.16.M88.4 R92, [R137+0x400] ;  /* 0x00040000895c783b */ /* 0x000f6a0000000200 */
[C---:B--2---:R-:W-:Y:S01]  /*1f3a0*/  HMMA.16816.F32.BF16 R72, R128.reuse, R140, RZ ;  /* 0x0000008c8048723c */ /* 0x044fe200000418ff */
[----:B------:R-:W2:Y:S06]  /*1f3b0*/  LDSM.16.M88.4 R148, [R137+0x800] ;  /* 0x000800008994783b */ /* 0x000eac0000000200 */
[----:B------:R-:W2:Y:S01]  /*1f3c0*/  LDSM.16.M88.4 R160, [R137+0xc00] ;  /* 0x000c000089a0783b */ /* 0x000ea20000000200 */
[C---:B------:R-:W-:Y:S05]  /*1f3d0*/  HMMA.16816.F32.BF16 R88, R128.reuse, R144, RZ ;  /* 0x000000908058723c */ /* 0x040fea00000418ff */
[----:B------:R-:W2:Y:S03]  /*1f3e0*/  LDSM.16.M88.4 R164, [R137+0x1000] ;  /* 0x0010000089a4783b */ /* 0x000ea60000000200 */
[C---:B------:R-:W-:Y:S03]  /*1f3f0*/  HMMA.16816.F32.BF16 R104, R128.reuse, R156, RZ ;  /* 0x0000009c8068723c */ /* 0x040fe600000418ff */
[----:B------:R-:W2:Y:S05]  /*1f400*/  LDSM.16.M88.4 R168, [R137+0x1400] ;  /* 0x0014000089a8783b */ /* 0x000eaa0000000200 */
[C---:B-1----:R-:W-:Y:S01]  /*1f410*/  HMMA.16816.F32.BF16 R120, R128.reuse, R152, RZ ;  /* 0x000000988078723c */ /* 0x042fe200000418ff */
[----:B------:R-:W1:Y:S06]  /*1f420*/  LDSM.16.M88.4 R172, [R137+0x1800] ;  /* 0x0018000089ac783b */ /* 0x000e6c0000000200 */
        /* <DEDUP_REMOVED lines=13> */
[----:B------:R-:W-:Y:S08]  /*1f500*/  HMMA.16816.F32.BF16 R20, R124, R44, RZ ;  /* 0x0000002c7c14723c */ /* 0x000ff000000418ff */
[C---:B----4-:R-:W-:Y:S08]  /*1f510*/  HMMA.16816.F32.BF16 R8, R12.reuse, R60, R8 ;  /* 0x0000003c0c08723c */ /* 0x050ff00000041808 */
[C---:B-----5:R-:W-:Y:S08]  /*1f520*/  HMMA.16816.F32.BF16 R24, R12.reuse, R92, R24 ;  /* 0x0000005c0c18723c */ /* 0x060ff00000041818 */
[C---:B--2---:R-:W-:Y:S08]  /*1f530*/  HMMA.16816.F32.BF16 R40, R12.reuse, R148, R40 ;  /* 0x000000940c28723c */ /* 0x044ff00000041828 */
[C---:B------:R-:W-:Y:S08]  /*1f540*/  HMMA.16816.F32.BF16 R56, R12.reuse, R160, R56 ;  /* 0x000000a00c38723c */ /* 0x040ff00000041838 */
[C---:B------:R-:W-:Y:S08]  /*1f550*/  HMMA.16816.F32.BF16 R72, R12.reuse, R164, R72 ;  /* 0x000000a40c48723c */ /* 0x040ff00000041848 */
[C---:B------:R-:W-:Y:S08]  /*1f560*/  HMMA.16816.F32.BF16 R88, R12.reuse, R168, R88 ;  /* 0x000000a80c58723c */ /* 0x040ff00000041858 */
[C---:B-1----:R-:W-:Y:S08]  /*1f570*/  HMMA.16816.F32.BF16 R104, R12.reuse, R172, R104 ;  /* 0x000000ac0c68723c */ /* 0x042ff00000041868 */
        /* <DEDUP_REMOVED lines=14> */
[C---:B------:R-:W-:Y:S07]  /*1f660*/  HMMA.16816.F32.BF16 R84, R124.reuse, R144, RZ ;  /* 0x000000907c54723c */ /* 0x040fee00000418ff */
[----:B------:R-:W-:Y:S01]  /*1f670*/  IMAD.MOV.U32 R144, RZ, RZ, R193 ;  /* 0x000000ffff907224 */ /* 0x000fe200078e00c1 */
[C---:B------:R-:W-:Y:S01]  /*1f680*/  HMMA.16816.F32.BF16 R100, R124.reuse, R156, RZ ;  /* 0x0000009c7c64723c */ /* 0x040fe200000418ff */
[----:B------:R-:W-:Y:S07]  /*1f690*/  IMAD.MOV.U32 R145, RZ, RZ, R192 ;  /* 0x000000ffff917224 */ /* 0x000fee00078e00c0 */
[----:B------:R-:W-:Y:S08]  /*1f6a0*/  HMMA.16816.F32.BF16 R116, R124, R152, RZ ;  /* 0x000000987c74723c */ /* 0x000ff000000418ff */
        /* <DEDUP_REMOVED lines=22> */
[----:B------:R-:W-:Y:S07]  /*1f810*/  @!UPT UIADD3 URZ, URZ, URZ, URZ ;  /* 0x0000003f3f3ff290 */ /* 0x000fee000fffe03f */
[----:B------:R-:W-:-:S11]  /*1f820*/  @!P1 BRA `(.L_x_514) ;  /* 0x0000039000009947 */ /* 0x000fd60003800000 */
[----:B------:R-:W2:Y:S01]  /*1f830*/  LDL.64 R198, [R1+0x20] ;  /* 0x0000200001c67983 */ /* 0x000ea20000100a00 */
[----:B------:R-:W-:Y:S01]  /*1f840*/  ULDC.64 UR4, c[0x0][0x118] ;  /* 0x0000460000047ab9 */ /* 0x000fe20000000a00 */
[----:B------:R-:W-:Y:S02]  /*1f850*/  IADD3 R132, R185, -0x1, RZ ;  /* 0xffffffffb9847810 */ /* 0x000fe40007ffe0ff */
[----:B------:R-:W3:Y:S02]  /*1f860*/  LDL.64 R202, [R1+0x2d8] ;  /* 0x0002d80001ca7983 */ /* 0x000ee40000100a00 */
[----:B------:R-:W-:Y:S02]  /*1f870*/  SHF.R.S32.HI R134, RZ, 0x1f, R132 ;  /* 0x0000001fff867819 */ /* 0x000fe40000011484 */
[----:B------:R-:W4:Y:S04]  /*1f880*/  LDL.64 R200, [R1+0x2f0] ;  /* 0x0002f00001c87983 */ /* 0x000f280000100a00 */
[----:B------:R-:W5:Y:S04]  /*1f890*/  LDL.64 R196, [R1+0x50] ;  /* 0x0000500001c47983 */ /* 0x000f680000100a00 */
[----:B------:R1:W-:Y:S04]  /*1f8a0*/  @P0 STS [R194+0x2000], RZ ;  /* 0x002000ffc2000388 */ /* 0x0003e80000000800 */
[----:B------:R1:W-:Y:S04]  /*1f8b0*/  @P0 STS [R194+0x2004], RZ ;  /* 0x002004ffc2000388 */ /* 0x0003e80000000800 */
[----:B------:R1:W-:Y:S01]  /*1f8c0*/  @P0 STS.64 [R194+0x2008], RZ ;  /* 0x002008ffc2000388 */ /* 0x0003e20000000a00 */
[C---:B--2---:R-:W-:Y:S01]  /*1f8d0*/  SHF.L.U64.HI R2, R198.reuse, 0x7, R199 ;  /* 0x00000007c6027819 */ /* 0x044fe200000102c7 */
[----:B------:R-:W-:Y:S02]  /*1f8e0*/  IMAD.SHL.U32 R0, R198, 0x80, RZ ;  /* 0x00000080c6007824 */ /* 0x000fe400078e00ff */
[----:B---3--:R-:W-:Y:S02]  /*1f8f0*/  IMAD.MOV.U32 R3, RZ, RZ, R203 ;  /* 0x000000ffff037224 */ /* 0x008fe400078e00cb */
[----:B------:R-:W-:Y:S02]  /*1f900*/  IMAD R133, R2, R132, RZ ;  /* 0x0000008402857224 */ /* 0x000fe400078e02ff */
[----:B----4-:R-:W-:Y:S04]  /*1f910*/  IMAD.MOV.U32 R2, RZ, RZ, R200 ;  /* 0x000000ffff027224 */ /* 0x010fe800078e00c8 */
[-C--:B------:R-:W-:Y:S04]  /*1f920*/  IMAD.WIDE.U32 R2, R132, R0.reuse, R2 ;  /* 0x0000000084027225 */ /* 0x080fe800078e0002 */
[----:B------:R-:W-:Y:S01]  /*1f930*/  IMAD R0, R134, R0, R133 ;  /* 0x0000000086007224 */ /* 0x000fe200078e0285 */
[----:B-----5:R-:W-:Y:S03]  /*1f940*/  @!P0 LEA R132, P1, R2, R196, 0x1 ;  /* 0x000000c402848211 */ /* 0x020fe600078208ff */
[----:B------:R-:W-:Y:S01]  /*1f950*/  IMAD.IADD R0, R3, 0x1, R0 ;  /* 0x0000000103007824 */ /* 0x000fe200078e0200 */
[----:B------:R-:W-:Y:S04]  /*1f960*/  @!P0 LEA R3, P2, R198, R2, 0x5 ;  /* 0x00000002c6038211 */ /* 0x000fe800078428ff */
[-C--:B------:R-:W-:Y:S05]  /*1f970*/  @!P0 LEA.HI.X R133, R2, R197.reuse, R0, 0x1, P1 ;  /* 0x000000c502858211 */ /* 0x080fea00008f0c00 */
[----:B------:R-:W-:Y:S01]  /*1f980*/  @!PT LDS RZ, [RZ] ;  /* 0x00000000fffff984 */ /* 0x000fe20000000800 */
[----:B------:R-:W-:Y:S01]  /*1f990*/  @!PT LDS RZ, [RZ] ;  /* 0x00000000fffff984 */ /* 0x000fe20000000800 */
[----:B------:R-:W-:Y:S01]  /*1f9a0*/  @!PT LDS RZ, [RZ] ;  /* 0x00000000fffff984 */ /* 0x000fe20000000800 */
[----:B------:R2:W-:Y:S04]  /*1f9b0*/  @!P0 LDGSTS.E.BYPASS.LTC128B.128 [R194+0x2000], [R132.64] ;  /* 0x0200000084c28fae */ /* 0x0005e8000b901d44 */
[----:B------:R1:W-:Y:S01]  /*1f9c0*/  @P0 STS.128 [R194+0x2800], RZ ;  /* 0x002800ffc2000388 */ /* 0x0003e20000000c00 */
[C---:B--2---:R-:W-:Y:S02]  /*1f9d0*/  @!P0 LEA R132, P1, R3.reuse, R196, 0x1 ;  /* 0x000000c403848211 */ /* 0x044fe400078208ff */
[C---:B------:R-:W-:Y:S04]  /*1f9e0*/  @!P0 LEA.HI.X R133, R198.reuse, R0, R199, 0x5, P2 ;  /* 0x00000000c6858211 */ /* 0x040fe800010f2cc7 */
[-C--:B------:R-:W-:Y:S01]  /*1f9f0*/  @!P0 LEA.HI.X R133, R3, R197.reuse, R133, 0x1, P1 ;  /* 0x000000c503858211 */ /* 0x080fe200008f0c85 */
[C---:B------:R-:W-:Y:S04]  /*1fa00*/  IMAD.SHL.U32 R3, R198.reuse, 0x40, RZ ;  /* 0x00000040c6037824 */ /* 0x040fe800078e00ff */
[----:B------:R-:W-:Y:S01]  /*1fa10*/  @!PT LDS RZ, [RZ] ;  /* 0x00000000fffff984 */ /* 0x000fe20000000800 */
[----:B------:R-:W-:Y:S01]  /*1fa20*/  @!PT LDS RZ, [RZ] ;  /* 0x00000000fffff984 */ /* 0x000fe20000000800 */
[----:B------:R-:W-:Y:S01]  /*1fa30*/  @!PT LDS RZ, [RZ] ;  /* 0x00000000fffff984 */ /* 0x000fe20000000800 */
[----:B------:R2:W-:Y:S01]  /*1fa40*/  @!P0 LDGSTS.E.BYPASS.LTC128B.128 [R194+0x2800], [R132.64] ;  /* 0x0280000084c28fae */ /* 0x0005e2000b901d44 */
[----:B------:R-:W-:Y:S03]  /*1fa50*/  @!P0 IADD3 R3, P2, R3, R2, RZ ;  /* 0x0000000203038210 */ /* 0x000fe60007f5e0ff */
[----:B------:R1:W-:Y:S01]  /*1fa60*/  @P0 STS.128 [R194+0x3000], RZ ;  /* 0x003000ffc2000388 */ /* 0x0003e20000000c00 */
[----:B--2---:R-:W-:Y:S02]  /*1fa70*/  SHF.L.U64.HI R133, R198, 0x6, R199 ;  /* 0x00000006c6857819 */ /* 0x004fe400000102c7 */
[C---:B------:R-:W-:Y:S03]  /*1fa80*/  @!P0 LEA R132, P1, R3.reuse, R196, 0x1 ;  /* 0x000000c403848211 */ /* 0x040fe600078208ff */
[----:B------:R-:W-:Y:S05]  /*1fa90*/  @!P0 IMAD.X R133, R0, 0x1, R133, P2 ;  /* 0x0000000100858824 */ /* 0x000fea00010e0685 */
[-C--:B------:R-:W-:Y:S01]  /*1faa0*/  @!P0 LEA.HI.X R133, R3, R197.reuse, R133, 0x1, P1 ;  /* 0x000000c503858211 */ /* 0x080fe200008f0c85 */
[----:B------:R-:W-:Y:S04]  /*1fab0*/  IMAD R3, R199, 0x60, RZ ;  /* 0x00000060c7037824 */ /* 0x000fe800078e02ff */
[----:B------:R-:W-:Y:S01]  /*1fac0*/  @!PT LDS RZ, [RZ] ;  /* 0x00000000fffff984 */ /* 0x000fe20000000800 */
[----:B------:R-:W-:Y:S01]  /*1fad0*/  @!PT LDS RZ, [RZ] ;  /* 0x00000000fffff984 */ /* 0x000fe20000000800 */
[----:B------:R-:W-:Y:S01]  /*1fae0*/  @!PT LDS RZ, [RZ] ;  /* 0x00000000fffff984 */ /* 0x000fe20000000800 */
[----:B------:R2:W-:Y:S04]  /*1faf0*/  @!P0 LDGSTS.E.BYPASS.LTC128B.128 [R194+0x3000], [R132.64] ;  /* 0x0300000084c28fae */ /* 0x0005e8000b901d44 */
[----:B------:R1:W-:Y:S01]  /*1fb00*/  @P0 STS.128 [R194+0x3800], RZ ;  /* 0x003800ffc2000388 */ /* 0x0003e20000000c00 */
[----:B--2---:R-:W-:Y:S04]  /*1fb10*/  IMAD.WIDE.U32 R132, R198, 0x60, RZ ;  /* 0x00000060c6847825 */ /* 0x004fe800078e00ff */
[----:B------:R-:W-:Y:S01]  /*1fb20*/  IMAD.IADD R133, R3, 0x1, R133 ;  /* 0x0000000103857824 */ /* 0x000fe200078e0285 */
[----:B------:R-:W-:Y:S05]  /*1fb30*/  @!P0 IADD3 R3, P1, R132, R2, RZ ;  /* 0x0000000284038210 */ /* 0x000fea0007f3e0ff */
[----:B------:R-:W-:Y:S01]  /*1fb40*/  @!P0 IMAD.X R0, R0, 0x1, R133, P1 ;  /* 0x0000000100008824 */ /* 0x000fe200008e0685 */
[C---:B------:R-:W-:Y:S04]  /*1fb50*/  @!P0 LEA R2, P1, R3.reuse, R196, 0x1 ;  /* 0x000000c403028211 */ /* 0x040fe800078208ff */
[----:B------:R-:W-:Y:S05]  /*1fb60*/  @!P0 LEA.HI.X R3, R3, R197, R0, 0x1, P1 ;  /* 0x000000c503038211 */ /* 0x000fea00008f0c00 */
[----:B------:R-:W-:Y:S01]  /*1fb70*/  @!PT LDS RZ, [RZ] ;  /* 0x00000000fffff984 */ /* 0x000fe20000000800 */
[----:B------:R-:W-:Y:S01]  /*1fb80*/  @!PT LDS RZ, [RZ] ;  /* 0x00000000fffff984 */ /* 0x000fe20000000800 */
[----:B------:R-:W-:Y:S01]  /*1fb90*/  @!PT LDS RZ, [RZ] ;  /* 0x00000000fffff984 */ /* 0x000fe20000000800 */
[----:B------:R1:W-:Y:S04]  /*1fba0*/  @!P0 LDGSTS.E.BYPASS.LTC128B.128 [R194+0x3800], [R2.64] ;  /* 0x0380000002c28fae */ /* 0x0003e8000b901d44 */
[----:B------:R-:W0:Y:S02]  /*1fbb0*/  LDGDEPBAR ;  /* 0x00000000000079af */ /* 0x000e240000000000 */
.L_x_514:
[----:B------:R-:W-:Y:S05]  /*1fbc0*/  BSYNC B0 ;  /* 0x0000000000007941 */ /* 0x000fea0003800000 */
.L_x_513:
[----:B------:R-:W-:Y:S01]  /*1fbd0*/  IADD3 R199, R246, -0x4ab325aa, RZ ;  /* 0xb54cda56f6c77810 */ /* 0x000fe20007ffe0ff */
[----:B------:R-:W-:Y:S01]  /*1fbe0*/  IMAD R143, R185, 0x80, R190 ;  /* 0x00000080b98f7824 */ /* 0x000fe200078e02be */
[----:B------:R-:W-:Y:S01]  /*1fbf0*/  LOP3.LUT R195, R195, 0xfffffff7, RZ, 0xc0, !PT ;  /* 0xfffffff7c3c37812 */ /* 0x000fe200078ec0ff */
[----:B------:R-:W2:Y:S01]  /*1fc00*/  LDL.LU R174, [R1+0x40] ;  /* 0x0000400001ae7983 */ /* 0x000ea20000300800 */
[----:B------:R-:W-:Y:S01]  /*1fc10*/  ULDC.64 UR4, c[0x0][0x118] ;  /* 0x0000460000047ab9 */ /* 0x000fe20000000a00 */
[----:B------:R-:W3:Y:S01]  /*1fc20*/  I2F R0, R143 ;  /* 0x0000008f00007306 */ /* 0x000ee20000201400 */
[C---:B-1----:R-:W-:Y:S01]  /*1fc30*/  IADD3 R2, R143.reuse, 0x1, RZ ;  /* 0x000000018f027810 */ /* 0x042fe20007ffe0ff */
[----:B------:R-:W4:Y:S01]  /*1fc40*/  LDL.LU R173, [R1+0x44] ;  /* 0x0000440001ad7983 */ /* 0x000f220000300800 */
[C---:B------:R-:W-:Y:S02]  /*1fc50*/  IADD3 R3, R143.reuse, 0x8, RZ ;  /* 0x000000088f037810 */ /* 0x040fe40007ffe0ff */
[C---:B------:R-:W-:Y:S01]  /*1fc60*/  IADD3 R132, R143.reuse, 0x9, RZ ;  /* 0x000000098f847810 */ /* 0x040fe20007ffe0ff */
[----:B------:R-:W2:Y:S01]  /*1fc70*/  LDL.LU R172, [R1+0x30] ;  /* 0x0000300001ac7983 */ /* 0x000ea20000300800 */
[C---:B------:R-:W-:Y:S02]  /*1fc80*/  IADD3 R133, R143.reuse, 0x10, RZ ;  /* 0x000000108f857810 */ /* 0x040fe40007ffe0ff */
[C---:B------:R-:W-:Y:S01]  /*1fc90*/  IADD3 R134, R143.reuse, 0x11, RZ ;  /* 0x000000118f867810 */ /* 0x040fe20007ffe0ff */
[----:B------:R-:W1:Y:S01]  /*1fca0*/  I2F R2, R2 ;  /* 0x0000000200027306 */ /* 0x000e620000201400 */
[C---:B------:R-:W-:Y:S01]  /*1fcb0*/  IADD3 R135, R143.reuse, 0x18, RZ ;  /* 0x000000188f877810 */ /* 0x040fe20007ffe0ff */
[----:B------:R-:W2:Y:S01]  /*1fcc0*/  LDL.LU R171, [R1+0x34] ;  /* 0x0000340001ab7983 */ /* 0x000ea20000300800 */
[C---:B------:R-:W-:Y:S02]  /*1fcd0*/  IADD3 R140, R143.reuse, 0x19, RZ ;  /* 0x000000198f8c7810 */ /* 0x040fe40007ffe0ff */
[C---:B------:R-:W-:Y:S01]  /*1fce0*/  IADD3 R141, R143.reuse, 0x20, RZ ;  /* 0x000000208f8d7810 */ /* 0x040fe20007ffe0ff */
[----:B------:R-:W2:Y:S04]  /*1fcf0*/  LDL.LU R169, [R1+0x10] ;  /* 0x0000100001a97983 */ /* 0x000ea80000300800 */
[----:B------:R-:W1:Y:S01]  /*1fd00*/  I2F R3, R3 ;  /* 0x0000000300037306 */ /* 0x000e620000201400 */
[----:B------:R-:W2:Y:S04]  /*1fd10*/  LDL.LU R167, [R1+0x14] ;  /* 0x0000140001a77983 */ /* 0x000ea80000300800 */
[----:B------:R-:W2:Y:S04]  /*1fd20*/  LDL.LU R165, [R1] ;  /* 0x0000000001a57983 */ /* 0x000ea80000300800 */
[----:B------:R-:W2:Y:S01]  /*1fd30*/  LDL.LU R164, [R1+0x4] ;  /* 0x0000040001a47983 */ /* 0x000ea20000300800 */
[----:B------:R-:W1:Y:S03]  /*1fd40*/  I2F R132, R132 ;  /* 0x0000008400847306 */ /* 0x000e660000201400 */
[----:B------:R-:W-:Y:S04]  /*1fd50*/  STL [R1+0x314], R137 ;  /* 0x0003148901007387 */ /* 0x000fe80000100800 */
[----:B------:R-:W-:Y:S03]  /*1fd60*/  STL [R1+0x310], R136 ;  /* 0x0003108801007387 */ /* 0x000fe60000100800 */
[----:B------:R-:W1:Y:S10]  /*1fd70*/  I2F R133, R133 ;  /* 0x0000008500857306 */ /* 0x000e740000201400 */
[----:B------:R-:W1:Y:S10]  /*1fd80*/  I2F R134, R134 ;  /* 0x0000008600867306 */ /* 0x000e740000201400 */
[----:B------:R-:W1:Y:S10]  /*1fd90*/  I2F R135, R135 ;  /* 0x0000008700877306 */ /* 0x000e740000201400 */
[----:B------:R-:W1:Y:S10]  /*1fda0*/  I2F R140, R140 ;  /* 0x0000008c008c7306 */ /* 0x000e740000201400 */
[----:B------:R-:W1:Y:S01]  /*1fdb0*/  I2F R141, R141 ;  /* 0x0000008d008d7306 */ /* 0x000e620000201400 */
[CC--:B---3--:R-:W-:Y:S02]  /*1fdc0*/  FFMA.FTZ R4, R180.reuse, R0.reuse, R4 ;  /* 0x00000000b4047223 */ /* 0x0c8fe40000010004 */
[CC--:B------:R-:W-:Y:S02]  /*1fdd0*/  FFMA.FTZ R6, R180.reuse, R0.reuse, R6 ;  /* 0x00000000b4067223 */ /* 0x0c0fe40000010006 */
[CC--:B------:R-:W-:Y:S02]  /*1fde0*/  FFMA.FTZ R8, R180.reuse, R0.reuse, R8 ;  /* 0x00000000b4087223 */ /* 0x0c0fe40000010008 */
[C---:B------:R-:W-:Y:S01]  /*1fdf0*/  FFMA.FTZ R10, R180.reuse, R0, R10 ;  /* 0x00000000b40a7223 */ /* 0x040fe2000001000a */
[C---:B------:R-:W-:Y:S01]  /*1fe00*/  IADD3 R0, R143.reuse, 0x21, RZ ;  /* 0x000000218f007810 */ /* 0x040fe20007ffe0ff */
[CC--:B-1----:R-:W-:Y:S02]  /*1fe10*/  FFMA.FTZ R5, R180.reuse, R2.reuse, R5 ;  /* 0x00000002b4057223 */ /* 0x0c2fe40000010005 */
[CC--:B------:R-:W-:Y:S02]  /*1fe20*/  FFMA.FTZ R7, R180.reuse, R2.reuse, R7 ;  /* 0x00000002b4077223 */ /* 0x0c0fe40000010007 */
[CC--:B------:R-:W-:Y:S01]  /*1fe30*/  FFMA.FTZ R9, R180.reuse, R2.reuse, R9 ;  /* 0x00000002b4097223 */ /* 0x0c0fe20000010009 */
[----:B------:R-:W1:Y:S01]  /*1fe40*/  I2F R0, R0 ;  /* 0x0000000000007306 */ /* 0x000e620000201400 */
[C---:B------:R-:W-:Y:S01]  /*1fe50*/  FFMA.FTZ R11, R180.reuse, R2, R11 ;  /* 0x00000002b40b7223 */ /* 0x040fe2000001000b */
[C---:B------:R-:W-:Y:S01]  /*1fe60*/  IADD3 R2, R143.reuse, 0x28, RZ ;  /* 0x000000288f027810 */ /* 0x040fe20007ffe0ff */
[CC--:B------:R-:W-:Y:S02]  /*1fe70*/  FFMA.FTZ R12, R180.reuse, R3.reuse, R12 ;  /* 0x00000003b40c7223 */ /* 0x0c0fe4000001000c */
[CC--:B------:R-:W-:Y:S02]  /*1fe80*/  FFMA.FTZ R14, R180.reuse, R3.reuse, R14 ;  /* 0x00000003b40e7223 */ /* 0x0c0fe4000001000e */
[CC--:B------:R-:W-:Y:S02]  /*1fe90*/  FFMA.FTZ R16, R180.reuse, R3.reuse, R16 ;  /* 0x00000003b4107223 */ /* 0x0c0fe40000010010 */
[C---:B------:R-:W-:Y:S01]  /*1fea0*/  FFMA.FTZ R18, R180.reuse, R3, R18 ;  /* 0x00000003b4127223 */ /* 0x040fe20000010012 */
[----:B------:R3:W1:Y:S01]  /*1feb0*/  I2F R142, R2 ;  /* 0x00000002008e7306 */ /* 0x0006620000201400 */
[CC--:B------:R-:W-:Y:S02]  /*1fec0*/  FFMA.FTZ R13, R180.reuse, R132.reuse, R13 ;  /* 0x00000084b40d7223 */ /* 0x0c0fe4000001000d */
[CC--:B------:R-:W-:Y:S02]  /*1fed0*/  FFMA.FTZ R15, R180.reuse, R132.reuse, R15 ;  /* 0x00000084b40f7223 */ /* 0x0c0fe4000001000f */
[CC--:B------:R-:W-:Y:S02]  /*1fee0*/  FFMA.FTZ R17, R180.reuse, R132.reuse, R17 ;  /* 0x00000084b4117223 */ /* 0x0c0fe40000010011 */
[C---:B------:R-:W-:Y:S02]  /*1fef0*/  FFMA.FTZ R19, R180.reuse, R132, R19 ;  /* 0x00000084b4137223 */ /* 0x040fe40000010013 */
[CC--:B------:R-:W-:Y:S02]  /*1ff00*/  FFMA.FTZ R20, R180.reuse, R133.reuse, R20 ;  /* 0x00000085b4147223 */ /* 0x0c0fe40000010014 */
[CC--:B------:R-:W-:Y:S02]  /*1ff10*/  FFMA.FTZ R22, R180.reuse, R133.reuse, R22 ;  /* 0x00000085b4167223 */ /* 0x0c0fe40000010016 */
[CC--:B------:R-:W-:Y:S02]  /*1ff20*/  FFMA.FTZ R24, R180.reuse, R133.reuse, R24 ;  /* 0x00000085b4187223 */ /* 0x0c0fe40000010018 */
[C---:B------:R-:W-:Y:S01]  /*1ff30*/  FFMA.FTZ R26, R180.reuse, R133, R26 ;  /* 0x00000085b41a7223 */ /* 0x040fe2000001001a */
[C---:B------:R-:W-:Y:S01]  /*1ff40*/  IADD3 R133, R143.reuse, 0x30, RZ ;  /* 0x000000308f857810 */ /* 0x040fe20007ffe0ff */
[----:B------:R-:W-:Y:S02]  /*1ff50*/  IMAD.U32 R3, RZ, RZ, UR7 ;  /* 0x00000007ff037e24 */ /* 0x000fe4000f8e00ff */
[CC--:B------:R-:W-:Y:S02]  /*1ff60*/  FFMA.FTZ R21, R180.reuse, R134.reuse, R21 ;  /* 0x00000086b4157223 */ /* 0x0c0fe40000010015 */
[CC--:B------:R-:W-:Y:S02]  /*1ff70*/  FFMA.FTZ R23, R180.reuse, R134.reuse, R23 ;  /* 0x00000086b4177223 */ /* 0x0c0fe40000010017 */
[CC--:B------:R-:W-:Y:S01]  /*1ff80*/  FFMA.FTZ R25, R180.reuse, R134.reuse, R25 ;  /* 0x00000086b4197223 */ /* 0x0c0fe20000010019 */
[C---:B---3--:R-:W-:Y:S01]  /*1ff90*/  IADD3 R2, R143.reuse, 0x29, RZ ;  /* 0x000000298f027810 */ /* 0x048fe20007ffe0ff */
[C---:B------:R-:W-:Y:S02]  /*1ffa0*/  FFMA.FTZ R27, R180.reuse, R134, R27 ;  /* 0x00000086b41b7223 */ /* 0x040fe4000001001b */
[----:B------:R-:W-:Y:S01]  /*1ffb0*/  I2F R134, R133 ;  /* 0x0000008500867306 */ /* 0x000fe20000201400 */
[CC--:B------:R-:W-:Y:S02]  /*1ffc0*/  FFMA.FTZ R28, R180.reuse, R135.reuse, R28 ;  /* 0x00000087b41c7223 */ /* 0x0c0fe4000001001c */
[CC--:B------:R-:W-:Y:S02]  /*1ffd0*/  FFMA.FTZ R30, R180.reuse, R135.reuse, R30 ;  /* 0x00000087b41e7223 */ /* 0x0c0fe4000001001e */
[CC--:B------:R-:W-:Y:S02]  /*1ffe0*/  FFMA.FTZ R32, R180.reuse, R135.reuse, R32 ;  /* 0x00000087b4207223 */ /* 0x0c0fe40000010020 */
[C---:B------:R-:W-:Y:S01]  /*1fff0*/  FFMA.FTZ R34, R180.reuse, R135, R34 ;  /* 0x00000087b4227223 */ /* 0x040fe20000010022 */
[C---:B------:R-:W-:Y:S01]  /*20000*/  IADD3 R135, R143.reuse, 0x31, RZ ;  /* 0x000000318f877810 */ /* 0x040fe20007ffe0ff */
[CC--:B------:R-:W-:Y:S01]  /*20010*/  FFMA.FTZ R29, R180.reuse, R140.reuse, R29 ;  /* 0x0000008cb41d7223 */ /* 0x0c0fe2000001001d */
[----:B------:R3:W3:Y:S01]  /*20020*/  I2F R132, R2 ;  /* 0x0000000200847306 */ /* 0x0006e20000201400 */
[CC--:B------:R-:W-:Y:S02]  /*20030*/  FFMA.FTZ R31, R180.reuse, R140.reuse, R31 ;  /* 0x0000008cb41f7223 */ /* 0x0c0fe4000001001f */
[CC--:B------:R-:W-:Y:S02]  /*20040*/  FFMA.FTZ R33, R180.reuse, R140.reuse, R33 ;  /* 0x0000008cb4217223 */ /* 0x0c0fe40000010021 */
[C---:B------:R-:W-:Y:S01]  /*20050*/  FFMA.FTZ R35, R180.reuse, R140, R35 ;  /* 0x0000008cb4237223 */ /* 0x040fe20000010023 */
[C---:B------:R-:W-:Y:S01]  /*20060*/  IADD3 R140, R143.reuse, 0x41, RZ ;  /* 0x000000418f8c7810 */ /* 0x040fe20007ffe0ff */
[CC--:B------:R-:W-:Y:S02]  /*20070*/  FFMA.FTZ R36, R180.reuse, R141.reuse, R36 ;  /* 0x0000008db4247223 */ /* 0x0c0fe40000010024 */
[CC--:B------:R-:W-:Y:S02]  /*20080*/  FFMA.FTZ R38, R180.reuse, R141.reuse, R38 ;  /* 0x0000008db4267223 */ /* 0x0c0fe40000010026 */
[CC--:B------:R-:W-:Y:S01]  /*20090*/  FFMA.FTZ R40, R180.reuse, R141.reuse, R40 ;  /* 0x0000008db4287223 */ /* 0x0c0fe20000010028 */
[----:B------:R-:W-:Y:S01]  /*200a0*/  I2F R140, R140 ;  /* 0x0000008c008c7306 */ /* 0x000fe20000201400 */
[----:B------:R-:W-:Y:S01]  /*200b0*/  FFMA.FTZ R42, R180, R141, R42 ;  /* 0x0000008db42a7223 */ /* 0x000fe2000001002a */
[----:B------:R-:W-:Y:S01]  /*200c0*/  FMNMX.FTZ R141, R6, R187, !PT ;  /* 0x000000bb068d7209 */ /* 0x000fe20007810000 */
[CC--:B-1----:R-:W-:Y:S02]  /*200d0*/  FFMA.FTZ R37, R180.reuse, R0.reuse, R37 ;  /* 0x00000000b4257223 */ /* 0x0c2fe40000010025 */
[CC--:B------:R-:W-:Y:S02]  /*200e0*/  FFMA.FTZ R39, R180.reuse, R0.reuse, R39 ;  /* 0x00000000b4277223 */ /* 0x0c0fe40000010027 */
[CC--:B------:R-:W-:Y:S02]  /*200f0*/  FFMA.FTZ R41, R180.reuse, R0.reuse, R41 ;  /* 0x00000000b4297223 */ /* 0x0c0fe40000010029 */
[C---:B------:R-:W-:Y:S01]  /*20100*/  FFMA.FTZ R43, R180.reuse, R0, R43 ;  /* 0x00000000b42b7223 */ /* 0x040fe2000001002b */
[C---:B------:R-:W-:Y:S01]  /*20110*/  IADD3 R0, R143.reuse, 0x40, RZ ;  /* 0x000000408f007810 */ /* 0x040fe20007ffe0ff */
[CC--:B------:R-:W-:Y:S02]  /*20120*/  FFMA.FTZ R44, R180.reuse, R142.reuse, R44 ;  /* 0x0000008eb42c7223 */ /* 0x0c0fe4000001002c */
[----:B---3--:R-:W-:Y:S02]  /*20130*/  IMAD.U32 R2, RZ, RZ, UR6 ;  /* 0x00000006ff027e24 */ /* 0x008fe4000f8e00ff */
[CC--:B------:R-:W-:Y:S01]  /*20140*/  FFMA.FTZ R46, R180.reuse, R142.reuse, R46 ;  /* 0x0000008eb42e7223 */ /* 0x0c0fe2000001002e */
[----:B------:R-:W-:Y:S01]  /*20150*/  I2F R0, R0 ;  /* 0x0000000000007306 */ /* 0x000fe20000201400 */
[CC--:B------:R-:W-:Y:S01]  /*20160*/  FFMA.FTZ R48, R180.reuse, R142.reuse, R48 ;  /* 0x0000008eb4307223 */ /* 0x0c0fe20000010030 */
[----:B------:R1:W3:Y:S01]  /*20170*/  LD.E R133, [R2.64+0xdc] ;  /* 0x0000dc0402857980 */ /* 0x0002e2000c101900 */
[C---:B------:R-:W-:Y:S02]  /*20180*/  FFMA.FTZ R50, R180.reuse, R142, R50 ;  /* 0x0000008eb4327223 */ /* 0x040fe40000010032 */
[CC--:B------:R-:W-:Y:S02]  /*20190*/  FFMA.FTZ R45, R180.reuse, R132.reuse, R45 ;  /* 0x00000084b42d7223 */ /* 0x0c0fe4000001002d */
        /* <DEDUP_REMOVED lines=8> */
[C---:B------:R-:W-:Y:S01]  /*20220*/  FFMA.FTZ R58, R180.reuse, R134, R58 ;  /* 0x00000086b43a7223 */ /* 0x040fe2000001003a */
[C---:B------:R-:W-:Y:S02]  /*20230*/  IADD3 R134, R143.reuse, 0x49, RZ ;  /* 0x000000498f867810 */ /* 0x040fe40007ffe0ff */
[C---:B-1----:R-:W-:Y:S06]  /*20240*/  IADD3 R3, R143.reuse, 0x38, RZ ;  /* 0x000000388f037810 */ /* 0x042fec0007ffe0ff */
[----:B------:R1:W1:Y:S10]  /*20250*/  I2F R2, R135 ;  /* 0x0000008700027306 */ /* 0x0002740000201400 */
[----:B------:R-:W1:Y:S10]  /*20260*/  I2F R3, R3 ;  /* 0x0000000300037306 */ /* 0x000e740000201400 */
[----:B------:R-:W-:Y:S01]  /*20270*/  I2F R134, R134 ;  /* 0x0000008600867306 */ /* 0x000fe20000201400 */
[C---:B-1----:R-:W-:Y:S01]  /*20280*/  IADD3 R135, R143.reuse, 0x39, RZ ;  /* 0x000000398f877810 */ /* 0x042fe20007ffe0ff */
[CC--:B------:R-:W-:Y:S02]  /*20290*/  FFMA.FTZ R53, R180.reuse, R2.reuse, R53 ;  /* 0x00000002b4357223 */ /* 0x0c0fe40000010035 */
[CC--:B------:R-:W-:Y:S02]  /*202a0*/  FFMA.FTZ R55, R180.reuse, R2.reuse, R55 ;  /* 0x00000002b4377223 */ /* 0x0c0fe40000010037 */
[CC--:B------:R-:W-:Y:S04]  /*202b0*/  FFMA.FTZ R57, R180.reuse, R2.reuse, R57 ;  /* 0x00000002b4397223 */ /* 0x0c0fe80000010039 */
[----:B------:R-:W1:Y:S01]  /*202c0*/  I2F R135, R135 ;  /* 0x0000008700877306 */ /* 0x000e620000201400 */
[C---:B------:R-:W-:Y:S01]  /*202d0*/  FFMA.FTZ R59, R180.reuse, R2, R59 ;  /* 0x00000002b43b7223 */ /* 0x040fe2000001003b */
[C---:B------:R-:W-:Y:S01]  /*202e0*/  IADD3 R2, R143.reuse, 0x50, RZ ;  /* 0x000000508f027810 */ /* 0x040fe20007ffe0ff */
[CC--:B------:R-:W-:Y:S02]  /*202f0*/  FFMA.FTZ R60, R180.reuse, R3.reuse, R60 ;  /* 0x00000003b43c7223 */ /* 0x0c0fe4000001003c */
[CC--:B------:R-:W-:Y:S02]  /*20300*/  FFMA.FTZ R62, R180.reuse, R3.reuse, R62 ;  /* 0x00000003b43e7223 */ /* 0x0c0fe4000001003e */
[CC--:B------:R-:W-:Y:S02]  /*20310*/  FFMA.FTZ R64, R180.reuse, R3.reuse, R64 ;  /* 0x00000003b4407223 */ /* 0x0c0fe40000010040 */
[C---:B------:R-:W-:Y:S01]  /*20320*/  FFMA.FTZ R66, R180.reuse, R3, R66 ;  /* 0x00000003b4427223 */ /* 0x040fe20000010042 */
[----:B------:R-:W-:Y:S01]  /*20330*/  IADD3 R3, R143, 0x51, RZ ;  /* 0x000000518f037810 */ /* 0x000fe20007ffe0ff */
[----:B------:R-:W4:Y:S10]  /*20340*/  I2F R2, R2 ;  /* 0x0000000200027306 */ /* 0x000f340000201400 */
[----:B------:R-:W4:Y:S01]  /*20350*/  I2F R3, R3 ;  /* 0x0000000300037306 */ /* 0x000f220000201400 */
[CC--:B-1----:R-:W-:Y:S02]  /*20360*/  FFMA.FTZ R61, R180.reuse, R135.reuse, R61 ;  /* 0x00000087b43d7223 */ /* 0x0c2fe4000001003d */
[CC--:B------:R-:W-:Y:S02]  /*20370*/  FFMA.FTZ R63, R180.reuse, R135.reuse, R63 ;  /* 0x00000087b43f7223 */ /* 0x0c0fe4000001003f */
[CC--:B------:R-:W-:Y:S02]  /*20380*/  FFMA.FTZ R65, R180.reuse, R135.reuse, R65 ;  /* 0x00000087b4417223 */ /* 0x0c0fe40000010041 */
[----:B------:R-:W-:Y:S01]  /*20390*/  FFMA.FTZ R67, R180, R135, R67 ;  /* 0x00000087b4437223 */ /* 0x000fe20000010043 */
[----:B------:R-:W-:Y:S01]  /*203a0*/  FMNMX.FTZ R135, R4, R186, !PT ;  /* 0x000000ba04877209 */ /* 0x000fe20007810000 */
[CC--:B------:R-:W-:Y:S02]  /*203b0*/  FFMA.FTZ R68, R180.reuse, R0.reuse, R68 ;  /* 0x00000000b4447223 */ /* 0x0c0fe40000010044 */
[CC--:B------:R-:W-:Y:S01]  /*203c0*/  FFMA.FTZ R70, R180.reuse, R0.reuse, R70 ;  /* 0x00000000b4467223 */ /* 0x0c0fe20000010046 */
[----:B------:R-:W-:Y:S01]  /*203d0*/  FMNMX.FTZ R135, R5, R135, !PT ;  /* 0x0000008705877209 */ /* 0x000fe20007810000 */
[CC--:B------:R-:W-:Y:S02]  /*203e0*/  FFMA.FTZ R72, R180.reuse, R0.reuse, R72 ;  /* 0x00000000b4487223 */ /* 0x0c0fe40000010048 */
[C---:B------:R-:W-:Y:S01]  /*203f0*/  FFMA.FTZ R74, R180.reuse, R0, R74 ;  /* 0x00000000b44a7223 */ /* 0x040fe2000001004a */
[----:B------:R-:W-:Y:S01]  /*20400*/  IADD3 R0, R143, 0x58, RZ ;  /* 0x000000588f007810 */ /* 0x000fe20007ffe0ff */
[-C--:B------:R-:W-:Y:S01]  /*20410*/  FFMA.FTZ R69, R180, R140.reuse, R69 ;  /* 0x0000008cb4457223 */ /* 0x080fe20000010045 */
[----:B------:R-:W-:Y:S01]  /*20420*/  FMNMX.FTZ R135, R12, R135, !PT ;  /* 0x000000870c877209 */ /* 0x000fe20007810000 */
[CC--:B------:R-:W-:Y:S02]  /*20430*/  FFMA.FTZ R71, R180.reuse, R140.reuse, R71 ;  /* 0x0000008cb4477223 */ /* 0x0c0fe40000010047 */
[CC--:B------:R-:W-:Y:S01]  /*20440*/  FFMA.FTZ R73, R180.reuse, R140.reuse, R73 ;  /* 0x0000008cb4497223 */ /* 0x0c0fe20000010049 */
[----:B------:R-:W-:Y:S01]  /*20450*/  FMNMX.FTZ R135, R13, R135, !PT ;  /* 0x000000870d877209 */ /* 0x000fe20007810000 */
[C---:B------:R-:W-:Y:S01]  /*20460*/  FFMA.FTZ R75, R180.reuse, R140, R75 ;  /* 0x0000008cb44b7223 */ /* 0x040fe2000001004b */
[----:B------:R-:W-:Y:S01]  /*20470*/  FMNMX.FTZ R140, R7, R141, !PT ;  /* 0x0000008d078c7209 */ /* 0x000fe20007810000 */
[-C--:B------:R-:W-:Y:S01]  /*20480*/  FFMA.FTZ R76, R180, R132.reuse, R76 ;  /* 0x00000084b44c7223 */ /* 0x080fe2000001004c */
[----:B------:R-:W-:Y:S01]  /*20490*/  FMNMX.FTZ R142, R20, R135, !PT ;  /* 0x00000087148e7209 */ /* 0x000fe20007810000 */
[CC--:B------:R-:W-:Y:S01]  /*204a0*/  FFMA.FTZ R78, R180.reuse, R132.reuse, R78 ;  /* 0x00000084b44e7223 */ /* 0x0c0fe2000001004e */
[----:B------:R-:W-:Y:S01]  /*204b0*/  IADD3 R135, R143, 0x59, RZ ;  /* 0x000000598f877810 */ /* 0x000fe20007ffe0ff */
[C---:B------:R-:W-:Y:S01]  /*204c0*/  FFMA.FTZ R80, R180.reuse, R132, R80 ;  /* 0x00000084b4507223 */ /* 0x040fe20000010050 */
[----:B------:R-:W-:Y:S01]  /*204d0*/  FMNMX.FTZ R141, R21, R142, !PT ;  /* 0x0000008e158d7209 */ /* 0x000fe20007810000 */
[----:B------:R-:W-:Y:S01]  /*204e0*/  FFMA.FTZ R82, R180, R132, R82 ;  /* 0x00000084b4527223 */ /* 0x000fe20000010052 */
[----:B------:R-:W-:Y:S01]  /*204f0*/  IADD3 R132, R143, 0x60, RZ ;  /* 0x000000608f847810 */ /* 0x000fe20007ffe0ff */
[----:B------:R-:W1:Y:S01]  /*20500*/  I2F R0, R0 ;  /* 0x0000000000007306 */ /* 0x000e620000201400 */
[----:B------:R-:W-:Y:S01]  /*20510*/  FMNMX.FTZ R140, R14, R140, !PT ;  /* 0x0000008c0e8c7209 */ /* 0x000fe20007810000 */
[-C--:B------:R-:W-:Y:S01]  /*20520*/  FFMA.FTZ R77, R180, R134.reuse, R77 ;  /* 0x00000086b44d7223 */ /* 0x080fe2000001004d */
[----:B------:R-:W-:Y:S01]  /*20530*/  FMNMX.FTZ R141, R28, R141, !PT ;  /* 0x0000008d1c8d7209 */ /* 0x000fe20007810000 */
[C---:B------:R-:W-:Y:S01]  /*20540*/  FFMA.FTZ R79, R180.reuse, R134, R79 ;  /* 0x00000086b44f7223 */ /* 0x040fe2000001004f */
[----:B------:R-:W-:Y:S01]  /*20550*/  FMNMX.FTZ R140, R15, R140, !PT ;  /* 0x0000008c0f8c7209 */ /* 0x000fe20007810000 */
[CC--:B------:R-:W-:Y:S01]  /*20560*/  FFMA.FTZ R81, R180.reuse, R134.reuse, R81 ;  /* 0x00000086b4517223 */ /* 0x0c0fe20000010051 */
[----:B------:R-:W-:Y:S01]  /*20570*/  FMNMX.FTZ R141, R29, R141, !PT ;  /* 0x0000008d1d8d7209 */ /* 0x000fe20007810000 */
[----:B------:R-:W-:Y:S01]  /*20580*/  FFMA.FTZ R83, R180, R134, R83 ;  /* 0x00000086b4537223 */ /* 0x000fe20000010053 */
[----:B------:R-:W-:Y:S01]  /*20590*/  IADD3 R134, R143, 0x61, RZ ;  /* 0x000000618f867810 */ /* 0x000fe20007ffe0ff */
[----:B------:R-:W1:Y:S01]  /*205a0*/  I2F R135, R135 ;  /* 0x0000008700877306 */ /* 0x000e620000201400 */
[----:B------:R-:W-:Y:S01]  /*205b0*/  FMNMX.FTZ R140, R22, R140, !PT ;  /* 0x0000008c168c7209 */ /* 0x000fe20007810000 */
[-C--:B----4-:R-:W-:Y:S01]  /*205c0*/  FFMA.FTZ R84, R180, R2.reuse, R84 ;  /* 0x00000002b4547223 */ /* 0x090fe20000010054 */
[----:B------:R-:W-:Y:S01]  /*205d0*/  FMNMX.FTZ R141, R36, R141, !PT ;  /* 0x0000008d248d7209 */ /* 0x000fe20007810000 */
[C---:B------:R-:W-:Y:S01]  /*205e0*/  FFMA.FTZ R86, R180.reuse, R2, R86 ;  /* 0x00000002b4567223 */ /* 0x040fe20000010056 */
[----:B------:R-:W-:Y:S01]  /*205f0*/  FMNMX.FTZ R140, R23, R140, !PT ;  /* 0x0000008c178c7209 */ /* 0x000fe20007810000 */
[CC--:B------:R-:W-:Y:S01]  /*20600*/  FFMA.FTZ R88, R180.reuse, R2.reuse, R88 ;  /* 0x00000002b4587223 */ /* 0x0c0fe20000010058 */
[----:B------:R-:W-:Y:S01]  /*20610*/  FMNMX.FTZ R141, R37, R141, !PT ;  /* 0x0000008d258d7209 */ /* 0x000fe20007810000 */
[----:B------:R-:W-:Y:S01]  /*20620*/  FFMA.FTZ R90, R180, R2, R90 ;  /* 0x00000002b45a7223 */ /* 0x000fe2000001005a */
[----:B------:R-:W-:Y:S01]  /*20630*/  IADD3 R2, R143, 0x68, RZ ;  /* 0x000000688f027810 */ /* 0x000fe20007ffe0ff */
[----:B------:R-:W4:Y:S01]  /*20640*/  I2F R132, R132 ;  /* 0x0000008400847306 */ /* 0x000f220000201400 */
[----:B------:R-:W-:Y:S01]  /*20650*/  FMNMX.FTZ R140, R30, R140, !PT ;  /* 0x0000008c1e8c7209 */ /* 0x000fe20007810000 */
[----:B------:R-:W-:Y:S01]  /*20660*/  FFMA.FTZ R85, R180, R3, R85 ;  /* 0x00000003b4557223 */ /* 0x000fe20000010055 */
[----:B------:R-:W-:Y:S01]  /*20670*/  FMNMX.FTZ R141, R44, R141, !PT ;  /* 0x0000008d2c8d7209 */ /* 0x000fe20007810000 */
[CC--:B------:R-:W-:Y:S01]  /*20680*/  FFMA.FTZ R87, R180.reuse, R3.reuse, R87 ;  /* 0x00000003b4577223 */ /* 0x0c0fe20000010057 */
[----:B------:R-:W-:Y:S01]  /*20690*/  FMNMX.FTZ R140, R31, R140, !PT ;  /* 0x0000008c1f8c7209 */ /* 0x000fe20007810000 */
[C---:B------:R-:W-:Y:S01]  /*206a0*/  FFMA.FTZ R89, R180.reuse, R3, R89 ;  /* 0x00000003b4597223 */ /* 0x040fe20000010059 */
[----:B------:R-:W-:Y:S01]  /*206b0*/  FMNMX.FTZ R141, R45, R141, !PT ;  /* 0x0000008d2d8d7209 */ /* 0x000fe20007810000 */
[----:B------:R-:W-:Y:S01]  /*206c0*/  FFMA.FTZ R91, R180, R3, R91 ;  /* 0x00000003b45b7223 */ /* 0x000fe2000001005b */
[----:B------:R-:W-:Y:S01]  /*206d0*/  IADD3 R3, R143, 0x69, RZ ;  /* 0x000000698f037810 */ /* 0x000fe20007ffe0ff */
[----:B------:R-:W2:Y:S01]  /*206e0*/  I2F R134, R134 ;  /* 0x0000008600867306 */ /* 0x000ea20000201400 */
[----:B------:R-:W-:Y:S01]  /*206f0*/  FMNMX.FTZ R140, R38, R140, !PT ;  /* 0x0000008c268c7209 */ /* 0x000fe20007810000 */
[-C--:B-1----:R-:W-:Y:S01]  /*20700*/  FFMA.FTZ R92, R180, R0.reuse, R92 ;  /* 0x00000000b45c7223 */ /* 0x082fe2000001005c */
[----:B------:R-:W-:Y:S01]  /*20710*/  FMNMX.FTZ R141, R52, R141, !PT ;  /* 0x0000008d348d7209 */ /* 0x000fe20007810000 */
[C---:B------:R-:W-:Y:S01]  /*20720*/  FFMA.FTZ R94, R180.reuse, R0, R94 ;  /* 0x00000000b45e7223 */ /* 0x040fe2000001005e */
[----:B------:R-:W-:Y:S01]  /*20730*/  FMNMX.FTZ R140, R39, R140, !PT ;  /* 0x0000008c278c7209 */ /* 0x000fe20007810000 */
[CC--:B------:R-:W-:Y:S01]  /*20740*/  FFMA.FTZ R96, R180.reuse, R0.reuse, R96 ;  /* 0x00000000b4607223 */ /* 0x0c0fe20000010060 */
[----:B------:R-:W-:Y:S01]  /*20750*/  FMNMX.FTZ R141, R53, R141, !PT ;  /* 0x0000008d358d7209 */ /* 0x000fe20007810000 */
[----:B------:R-:W-:Y:S01]  /*20760*/  FFMA.FTZ R98, R180, R0, R98 ;  /* 0x00000000b4627223 */ /* 0x000fe20000010062 */
[----:B------:R-:W-:Y:S01]  /*20770*/  FMNMX.FTZ R140, R46, R140, !PT ;  /* 0x0000008c2e8c7209 */ /* 0x000fe20007810000 */
[----:B------:R-:W1:Y:S01]  /*20780*/  I2F R2, R2 ;  /* 0x0000000200027306 */ /* 0x000e620000201400 */
[----:B------:R-:W-:Y:S01]  /*20790*/  FMNMX.FTZ R141, R60, R141, !PT ;  /* 0x0000008d3c8d7209 */ /* 0x000fe20007810000 */
[CC--:B------:R-:W-:Y:S01]  /*207a0*/  FFMA.FTZ R93, R180.reuse, R135.reuse, R93 ;  /* 0x00000087b45d7223 */ /* 0x0c0fe2000001005d */
[----:B------:R-:W-:Y:S01]  /*207b0*/  FMNMX.FTZ R140, R47, R140, !PT ;  /* 0x0000008c2f8c7209 */ /* 0x000fe20007810000 */
[C---:B------:R-:W-:Y:S01]  /*207c0*/  FFMA.FTZ R95, R180.reuse, R135, R95 ;  /* 0x00000087b45f7223 */ /* 0x040fe2000001005f */
[----:B------:R-:W-:Y:S01]  /*207d0*/  FMNMX.FTZ R141, R61, R141, !PT ;  /* 0x0000008d3d8d7209 */ /* 0x000fe20007810000 */
[-C--:B------:R-:W-:Y:S01]  /*207e0*/  FFMA.FTZ R97, R180, R135.reuse, R97 ;  /* 0x00000087b4617223 */ /* 0x080fe20000010061 */
[----:B------:R-:W-:Y:S01]  /*207f0*/  FMNMX.FTZ R140, R54, R140, !PT ;  /* 0x0000008c368c7209 */ /* 0x000fe20007810000 */
[----:B------:R-:W-:Y:S01]  /*20800*/  FFMA.FTZ R99, R180, R135, R99 ;  /* 0x00000087b4637223 */ /* 0x000fe20000010063 */
[----:B------:R-:W-:Y:S01]  /*20810*/  FMNMX.FTZ R141, R68, R141, !PT ;  /* 0x0000008d448d7209 */ /* 0x000fe20007810000 */
[----:B------:R1:W1:Y:S01]  /*20820*/  I2F R0, R3 ;  /* 0x0000000300007306 */ /* 0x0002620000201400 */
[----:B------:R-:W-:Y:S01]  /*20830*/  FMNMX.FTZ R135, R55, R140, !PT ;  /* 0x0000008c37877209 */ /* 0x000fe20007810000 */
[CC--:B----4-:R-:W-:Y:S01]  /*20840*/  FFMA.FTZ R100, R180.reuse, R132.reuse, R100 ;  /* 0x00000084b4647223 */ /* 0x0d0fe20000010064 */
[----:B------:R-:W-:Y:S01]  /*20850*/  FMNMX.FTZ R140, R69, R141, !PT ;  /* 0x0000008d458c7209 */ /* 0x000fe20007810000 */
[-C--:B------:R-:W-:Y:S01]  /*20860*/  FFMA.FTZ R102, R180, R132.reuse, R102 ;  /* 0x00000084b4667223 */ /* 0x080fe20000010066 */
[----:B------:R-:W-:Y:S01]  /*20870*/  FMNMX.FTZ R135, R62, R135, !PT ;  /* 0x000000873e877209 */ /* 0x000fe20007810000 */
[----:B------:R-:W-:Y:S01]  /*20880*/  FFMA.FTZ R104, R180, R132, R104 ;  /* 0x00000084b4687223 */ /* 0x000fe20000010068 */
[----:B------:R-:W-:Y:S01]  /*20890*/  FMNMX.FTZ R140, R76, R140, !PT ;  /* 0x0000008c4c8c7209 */ /* 0x000fe20007810000 */
[C---:B------:R-:W-:Y:S01]  /*208a0*/  FFMA.FTZ R106, R180.reuse, R132, R106 ;  /* 0x00000084b46a7223 */ /* 0x040fe2000001006a */
[----:B------:R-:W-:Y:S01]  /*208b0*/  IADD3 R132, R143, 0x71, RZ ;  /* 0x000000718f847810 */ /* 0x000fe20007ffe0ff */
[CC--:B--2---:R-:W-:Y:S01]  /*208c0*/  FFMA.FTZ R101, R180.reuse, R134.reuse, R101 ;  /* 0x00000086b4657223 */ /* 0x0c4fe20000010065 */
[----:B------:R-:W-:Y:S01]  /*208d0*/  FMNMX.FTZ R135, R63, R135, !PT ;  /* 0x000000873f877209 */ /* 0x000fe20007810000 */
[C---:B------:R-:W-:Y:S01]  /*208e0*/  FFMA.FTZ R103, R180.reuse, R134, R103 ;  /* 0x00000086b4677223 */ /* 0x040fe20000010067 */
[----:B------:R-:W-:Y:S01]  /*208f0*/  FMNMX.FTZ R140, R77, R140, !PT ;  /* 0x0000008c4d8c7209 */ /* 0x000fe20007810000 */
[-C--:B------:R-:W-:Y:S01]  /*20900*/  FFMA.FTZ R105, R180, R134.reuse, R105 ;  /* 0x00000086b4697223 */ /* 0x080fe20000010069 */
[----:B------:R-:W-:Y:S01]  /*20910*/  FMNMX.FTZ R135, R70, R135, !PT ;  /* 0x0000008746877209 */ /* 0x000fe20007810000 */
[C---:B------:R-:W-:Y:S01]  /*20920*/  FFMA.FTZ R107, R180.reuse, R134, R107 ;  /* 0x00000086b46b7223 */ /* 0x040fe2000001006b */
[C---:B------:R-:W-:Y:S01]  /*20930*/  IADD3 R134, R143.reuse, 0x78, RZ ;  /* 0x000000788f867810 */ /* 0x040fe20007ffe0ff */
[----:B-1----:R-:W-:Y:S01]  /*20940*/  FFMA.FTZ R108, R180, R2, R108 ;  /* 0x00000002b46c7223 */ /* 0x002fe2000001006c */
[----:B------:R-:W-:Y:S01]  /*20950*/  FMNMX.FTZ R140, R84, R140, !PT ;  /* 0x0000008c548c7209 */ /* 0x000fe20007810000 */
[----:B------:R-:W-:Y:S01]  /*20960*/  I2F R132, R132 ;  /* 0x0000008400847306 */ /* 0x000fe20000201400 */
[CC--:B------:R-:W-:Y:S02]  /*20970*/  FFMA.FTZ R110, R180.reuse, R2.reuse, R110 ;  /* 0x00000002b46e7223 */ /* 0x0c0fe4000001006e */
[CC--:B------:R-:W-:Y:S01]  /*20980*/  FFMA.FTZ R112, R180.reuse, R2.reuse, R112 ;  /* 0x00000002b4707223 */ /* 0x0c0fe20000010070 */
[C---:B------:R-:W-:Y:S01]  /*20990*/  IADD3 R3, R143.reuse, 0x70, RZ ;  /* 0x000000708f037810 */ /* 0x040fe20007ffe0ff */
[C---:B------:R-:W-:Y:S02]  /*209a0*/  FFMA.FTZ R114, R180.reuse, R2, R114 ;  /* 0x00000002b4727223 */ /* 0x040fe40000010072 */
[CC--:B------:R-:W-:Y:S02]  /*209b0*/  FFMA.FTZ R109, R180.reuse, R0.reuse, R109 ;  /* 0x00000000b46d7223 */ /* 0x0c0fe4000001006d */
[CC--:B------:R-:W-:Y:S01]  /*209c0*/  FFMA.FTZ R111, R180.reuse, R0.reuse, R111 ;  /* 0x00000000b46f7223 */ /* 0x0c0fe2000001006f */
[----:B------:R-:W1:Y:S01]  /*209d0*/  I2F R3, R3 ;  /* 0x0000000300037306 */ /* 0x000e620000201400 */
[CC--:B------:R-:W-:Y:S02]  /*209e0*/  FFMA.FTZ R113, R180.reuse, R0.reuse, R113 ;  /* 0x00000000b4717223 */ /* 0x0c0fe40000010071 */
[C---:B------:R-:W-:Y:S07]  /*209f0*/  FFMA.FTZ R115, R180.reuse, R0, R115 ;  /* 0x00000000b4737223 */ /* 0x040fee0000010073 */
[----:B------:R2:W4:Y:S01]  /*20a00*/  I2F R2, R134 ;  /* 0x0000008600027306 */ /* 0x0005220000201400 */
[CC--:B-1----:R-:W-:Y:S02]  /*20a10*/  FFMA.FTZ R116, R180.reuse, R3.reuse, R116 ;  /* 0x00000003b4747223 */ /* 0x0c2fe40000010074 */
[CC--:B------:R-:W-:Y:S02]  /*20a20*/  FFMA.FTZ R118, R180.reuse, R3.reuse, R118 ;  /* 0x00000003b4767223 */ /* 0x0c0fe40000010076 */
[CC--:B------:R-:W-:Y:S02]  /*20a30*/  FFMA.FTZ R120, R180.reuse, R3.reuse, R120 ;  /* 0x00000003b4787223 */ /* 0x0c0fe40000010078 */
[C---:B------:R-:W-:Y:S01]  /*20a40*/  FFMA.FTZ R122, R180.reuse, R3, R122 ;  /* 0x00000003b47a7223 */ /* 0x040fe2000001007a */
[----:B------:R-:W-:Y:S01]  /*20a50*/  IADD3 R3, R143, 0x79, RZ ;  /* 0x000000798f037810 */ /* 0x000fe20007ffe0ff */
[CC--:B------:R-:W-:Y:S01]  /*20a60*/  FFMA.FTZ R117, R180.reuse, R132.reuse, R117 ;  /* 0x00000084b4757223 */ /* 0x0c0fe20000010075 */
[----:B--2---:R-:W-:Y:S01]  /*20a70*/  FMNMX.FTZ R134, R71, R135, !PT ;  /* 0x0000008747867209 */ /* 0x004fe20007810000 */
[C---:B------:R-:W-:Y:S01]  /*20a80*/  FFMA.FTZ R119, R180.reuse, R132, R119 ;  /* 0x00000084b4777223 */ /* 0x040fe20000010077 */
[----:B------:R-:W-:Y:S01]  /*20a90*/  FMNMX.FTZ R135, R85, R140, !PT ;  /* 0x0000008c55877209 */ /* 0x000fe20007810000 */
[----:B------:R-:W-:Y:S01]  /*20aa0*/  FFMA.FTZ R121, R180, R132, R121 ;  /* 0x00000084b4797223 */ /* 0x000fe20000010079 */
[----:B------:R-:W-:Y:S01]  /*20ab0*/  FMNMX.FTZ R134, R78, R134, !PT ;  /* 0x000000864e867209 */ /* 0x000fe20007810000 */
[----:B------:R-:W1:Y:S01]  /*20ac0*/  I2F R3, R3 ;  /* 0x0000000300037306 */ /* 0x000e620000201400 */
[----:B------:R-:W-:Y:S01]  /*20ad0*/  FMNMX.FTZ R135, R92, R135, !PT ;  /* 0x000000875c877209 */ /* 0x000fe20007810000 */
[C---:B------:R-:W-:Y:S01]  /*20ae0*/  FFMA.FTZ R123, R180.reuse, R132, R123 ;  /* 0x00000084b47b7223 */ /* 0x040fe2000001007b */
[----:B------:R-:W-:Y:S01]  /*20af0*/  FMNMX.FTZ R0, R79, R134, !PT ;  /* 0x000000864f007209 */ /* 0x000fe20007810000 */
[CC--:B----4-:R-:W-:Y:S01]  /*20b00*/  FFMA.FTZ R124, R180.reuse, R2.reuse, R124 ;  /* 0x00000002b47c7223 */ /* 0x0d0fe2000001007c */
[----:B------:R-:W-:Y:S01]  /*20b10*/  FMNMX.FTZ R134, R93, R135, !PT ;  /* 0x000000875d867209 */ /* 0x000fe20007810000 */
[----:B------:R-:W-:Y:S01]  /*20b20*/  FFMA.FTZ R126, R180, R2, R126 ;  /* 0x00000002b47e7223 */ /* 0x000fe2000001007e */
[----:B------:R-:W-:Y:S01]  /*20b30*/  FMNMX.FTZ R0, R86, R0, !PT ;  /* 0x0000000056007209 */ /* 0x000fe20007810000 */
[----:B------:R-:W-:Y:S01]  /*20b40*/  FFMA.FTZ R128, R180, R2, R128 ;  /* 0x00000002b4807223 */ /* 0x000fe20000010080 */
[----:B------:R-:W-:Y:S01]  /*20b50*/  FMNMX.FTZ R134, R100, R134, !PT ;  /* 0x0000008664867209 */ /* 0x000fe20007810000 */
[----:B------:R-:W-:Y:S01]  /*20b60*/  FFMA.FTZ R130, R180, R2, R130 ;  /* 0x00000002b4827223 */ /* 0x000fe20000010082 */
[----:B------:R-:W-:Y:S02]  /*20b70*/  FMNMX.FTZ R0, R87, R0, !PT ;  /* 0x0000000057007209 */ /* 0x000fe40007810000 */
[----:B------:R-:W-:Y:S02]  /*20b80*/  FMNMX.FTZ R134, R101, R134, !PT ;  /* 0x0000008665867209 */ /* 0x000fe40007810000 */
[----:B------:R-:W-:Y:S02]  /*20b90*/  FMNMX.FTZ R0, R94, R0, !PT ;  /* 0x000000005e007209 */ /* 0x000fe40007810000 */
[----:B------:R-:W-:Y:S02]  /*20ba0*/  FMNMX.FTZ R132, R108, R134, !PT ;  /* 0x000000866c847209 */ /* 0x000fe40007810000 */
[----:B------:R-:W-:Y:S02]  /*20bb0*/  FMNMX.FTZ R2, R95, R0, !PT ;  /* 0x000000005f027209 */ /* 0x000fe40007810000 */
[----:B------:R-:W-:Y:S02]  /*20bc0*/  FMNMX.FTZ R0, R8, R188, !PT ;  /* 0x000000bc08007209 */ /* 0x000fe40007810000 */
[----:B------:R-:W-:Y:S01]  /*20bd0*/  FMNMX.FTZ R132, R109, R132, !PT ;  /* 0x000000846d847209 */ /* 0x000fe20007810000 */
[----:B-1----:R-:W-:Y:S01]  /*20be0*/  FFMA.FTZ R125, R180, R3, R125 ;  /* 0x00000003b47d7223 */ /* 0x002fe2000001007d */
[----:B------:R-:W-:Y:S01]  /*20bf0*/  FMNMX.FTZ R134, R10, R189, !PT ;  /* 0x000000bd0a867209 */ /* 0x000fe20007810000 */
[-C--:B------:R-:W-:Y:S01]  /*20c00*/  FFMA.FTZ R127, R180, R3.reuse, R127 ;  /* 0x00000003b47f7223 */ /* 0x080fe2000001007f */
[----:B------:R-:W-:Y:S01]  /*20c10*/  FMNMX.FTZ R135, R102, R2, !PT ;  /* 0x0000000266877209 */ /* 0x000fe20007810000 */
[CC--:B------:R-:W-:Y:S01]  /*20c20*/  FFMA.FTZ R129, R180.reuse, R3.reuse, R129 ;  /* 0x00000003b4817223 */ /* 0x0c0fe20000010081 */
        /* <DEDUP_REMOVED lines=45> */
[----:B--2---:R-:W-:Y:S02]  /*20f00*/  FMNMX.FTZ R134, R2, R140, !PT ;  /* 0x0000008c02867209 */ /* 0x004fe40007810000 */
[----:B------:R-:W-:Y:S02]  /*20f10*/  FMNMX.FTZ R2, R67, R132, !PT ;  /* 0x0000008443027209 */ /* 0x000fe40007810000 */
[----:B------:R-:W-:Y:S01]  /*20f20*/  FMNMX.FTZ R132, R72, R135, !PT ;  /* 0x0000008748847209 */ /* 0x000fe20007810000 */
[----:B------:R-:W2:Y:S01]  /*20f30*/  SHFL.BFLY PT, R143, R134, 0x1, 0x1f ;  /* 0x0c201f00868f7f89 */ /* 0x000ea200000e0000 */
[----:B------:R-:W-:Y:S02]  /*20f40*/  FMNMX.FTZ R2, R74, R2, !PT ;  /* 0x000000024a027209 */ /* 0x000fe40007810000 */
[----:B------:R-:W-:Y:S02]  /*20f50*/  FMNMX.FTZ R132, R73, R132, !PT ;  /* 0x0000008449847209 */ /* 0x000fe40007810000 */
[----:B------:R-:W-:Y:S02]  /*20f60*/  FMNMX.FTZ R2, R75, R2, !PT ;  /* 0x000000024b027209 */ /* 0x000fe40007810000 */
[----:B------:R-:W-:Y:S02]  /*20f70*/  FMNMX.FTZ R132, R80, R132, !PT ;  /* 0x0000008450847209 */ /* 0x000fe40007810000 */
[----:B-1----:R-:W-:Y:S02]  /*20f80*/  FMNMX.FTZ R135, R0, R141, !PT ;  /* 0x0000008d00877209 */ /* 0x002fe40007810000 */
[----:B------:R-:W-:Y:S02]  /*20f90*/  FMNMX.FTZ R2, R82, R2, !PT ;  /* 0x0000000252027209 */ /* 0x000fe40007810000 */
[----:B------:R-:W-:Y:S02]  /*20fa0*/  FMNMX.FTZ R132, R81, R132, !PT ;  /* 0x0000008451847209 */ /* 0x000fe40007810000 */
[----:B------:R-:W-:Y:S01]  /*20fb0*/  FMNMX.FTZ R0, R83, R2, !PT ;  /* 0x0000000253007209 */ /* 0x000fe20007810000 */
[----:B------:R-:W-:Y:S01]  /*20fc0*/  FADD.FTZ R2, -R135, R186 ;  /* 0x000000ba87027221 */ /* 0x000fe20000010100 */
[----:B------:R-:W-:Y:S02]  /*20fd0*/  FMNMX.FTZ R140, R88, R132, !PT ;  /* 0x00000084588c7209 */ /* 0x000fe40007810000 */
[----:B------:R-:W-:Y:S01]  /*20fe0*/  FMNMX.FTZ R132, R90, R0, !PT ;  /* 0x000000005a847209 */ /* 0x000fe20007810000 */
[----:B---3--:R-:W-:Y:S01]  /*20ff0*/  FMUL.FTZ R2, R133, R2 ;  /* 0x0000000285027220 */ /* 0x008fe20000410000 */
[----:B------:R-:W-:Y:S01]  /*21000*/  FMNMX.FTZ R141, R89, R140, !PT ;  /* 0x0000008c598d7209 */ /* 0x000fe20007810000 */
[----:B------:R-:W-:Y:S01]  /*21010*/  FMUL.FTZ R0, R133, R135 ;  /* 0x0000008785007220 */ /* 0x000fe20000410000 */
[----:B------:R-:W-:Y:S01]  /*21020*/  FSETP.NEU.FTZ.AND P0, PT, R135, -INF , PT ;  /* 0xff8000008700780b */ /* 0x000fe20003f1d000 */
[----:B------:R1:W3:Y:S01]  /*21030*/  MUFU.EX2 R140, R2 ;  /* 0x00000002008c7308 */ /* 0x0002e20000000800 */
[----:B------:R-:W-:Y:S02]  /*21040*/  FMNMX.FTZ R142, R91, R132, !PT ;  /* 0x000000845b8e7209 */ /* 0x000fe40007810000 */
[----:B------:R-:W-:Y:S02]  /*21050*/  FSEL R132, R0, RZ, P0 ;  /* 0x000000ff00847208 */ /* 0x000fe40000000000 */
[----:B--2---:R-:W-:Y:S02]  /*21060*/  FMNMX.FTZ R134, R134, R143, !PT ;  /* 0x0000008f86867209 */ /* 0x004fe40007810000 */
[----:B------:R-:W-:Y:S01]  /*21070*/  FMNMX.FTZ R141, R96, R141, !PT ;  /* 0x0000008d608d7209 */ /* 0x000fe20007810000 */
[-CC-:B------:R-:W-:Y:S01]  /*21080*/  FFMA.FTZ R159, R68, R133.reuse, -R132.reuse ;  /* 0x00000085449f7223 */ /* 0x180fe20000010884 */
[----:B------:R-:W-:Y:S01]  /*21090*/  FSETP.NEU.FTZ.AND P0, PT, R134, -INF , PT ;  /* 0xff8000008600780b */ /* 0x000fe20003f1d000 */
[--C-:B------:R-:W-:Y:S01]  /*210a0*/  FFMA.FTZ R0, R4, R133, -R132.reuse ;  /* 0x0000008504007223 */ /* 0x100fe20000010884 */
[----:B------:R-:W-:Y:S01]  /*210b0*/  FMNMX.FTZ R141, R97, R141, !PT ;  /* 0x0000008d618d7209 */ /* 0x000fe20007810000 */
[-CC-:B------:R-:W-:Y:S02]  /*210c0*/  FFMA.FTZ R156, R53, R133.reuse, -R132.reuse ;  /* 0x00000085359c7223 */ /* 0x180fe40000010884 */
[-CC-:B------:R-:W-:Y:S02]  /*210d0*/  FFMA.FTZ R157, R60, R133.reuse, -R132.reuse ;  /* 0x000000853c9d7223 */ /* 0x180fe40000010884 */
[-CC-:B------:R-:W-:Y:S01]  /*210e0*/  FFMA.FTZ R158, R61, R133.reuse, -R132.reuse ;  /* 0x000000853d9e7223 */ /* 0x180fe20000010884 */
[----:B------:R-:W-:Y:S01]  /*210f0*/  MUFU.EX2 R0, R0 ;  /* 0x0000000000007308 */ /* 0x000fe20000000800 */
[-CC-:B------:R-:W-:Y:S02]  /*21100*/  FFMA.FTZ R160, R69, R133.reuse, -R132.reuse ;  /* 0x0000008545a07223 */ /* 0x180fe40000010884 */
[-CC-:B------:R-:W-:Y:S02]  /*21110*/  FFMA.FTZ R166, R76, R133.reuse, -R132.reuse ;  /* 0x000000854ca67223 */ /* 0x180fe40000010884 */
[--C-:B------:R-:W-:Y:S01]  /*21120*/  FFMA.FTZ R168, R77, R133, -R132.reuse ;  /* 0x000000854da87223 */ /* 0x100fe20000010884 */
[----:B-1----:R-:W-:Y:S01]  /*21130*/  FMNMX.FTZ R2, R98, R142, !PT ;  /* 0x0000008e62027209 */ /* 0x002fe20007810000 */
[----:B---3--:R-:W-:Y:S01]  /*21140*/  FMUL.FTZ R137, R140, R173 ;  /* 0x000000ad8c897220 */ /* 0x008fe20000410000 */
[----:B------:R-:W-:Y:S01]  /*21150*/  FMNMX.FTZ R142, R104, R141, !PT ;  /* 0x0000008d688e7209 */ /* 0x000fe20007810000 */
[-CC-:B------:R-:W-:Y:S01]  /*21160*/  FFMA.FTZ R177, R84, R133.reuse, -R132.reuse ;  /* 0x0000008554b17223 */ /* 0x180fe20000010884 */
        /* <DEDUP_REMOVED lines=9> */
[-CC-:B------:R-:W-:Y:S02]  /*21200*/  FFMA.FTZ R213, R108, R133.reuse, -R132.reuse ;  /* 0x000000856cd57223 */ /* 0x180fe40000010884 */
[-CC-:B------:R-:W-:Y:S01]  /*21210*/  FFMA.FTZ R215, R109, R133.reuse, -R132.reuse ;  /* 0x000000856dd77223 */ /* 0x180fe20000010884 */
[----:B------:R-:W-:Y:S01]  /*21220*/  FMNMX.FTZ R4, R114, R4, !PT ;  /* 0x0000000472047209 */ /* 0x000fe20007810000 */
[-CC-:B------:R-:W-:Y:S02]  /*21230*/  FFMA.FTZ R220, R116, R133.reuse, -R132.reuse ;  /* 0x0000008574dc7223 */ /* 0x180fe40000010884 */
[-CC-:B------:R-:W-:Y:S01]  /*21240*/  FFMA.FTZ R219, R117, R133.reuse, -R132.reuse ;  /* 0x0000008575db7223 */ /* 0x180fe20000010884 */
[----:B------:R-:W-:Y:S01]  /*21250*/  FMNMX.FTZ R4, R115, R4, !PT ;  /* 0x0000000473047209 */ /* 0x000fe20007810000 */
[--C-:B------:R-:W-:Y:S02]  /*21260*/  FFMA.FTZ R221, R124, R133, -R132.reuse ;  /* 0x000000857cdd7223 */ /* 0x100fe40000010884 */
[----:B------:R-:W-:Y:S01]  /*21270*/  FMUL.FTZ R93, R140, R171 ;  /* 0x000000ab8c5d7220 */ /* 0x000fe20000410000 */
[----:B------:R-:W-:Y:S01]  /*21280*/  FMNMX.FTZ R4, R122, R4, !PT ;  /* 0x000000047a047209 */ /* 0x000fe20007810000 */
[C---:B------:R-:W-:Y:S02]  /*21290*/  FMUL.FTZ R76, R140.reuse, R165 ;  /* 0x000000a58c4c7220 */ /* 0x040fe40000410000 */
[----:B------:R-:W-:Y:S01]  /*212a0*/  FMUL.FTZ R77, R140, R164 ;  /* 0x000000a48c4d7220 */ /* 0x000fe20000410000 */
[----:B------:R-:W-:Y:S01]  /*212b0*/  FMNMX.FTZ R4, R123, R4, !PT ;  /* 0x000000047b047209 */ /* 0x000fe20007810000 */
[----:B------:R-:W-:Y:S03]  /*212c0*/  FADD.FTZ R2, -R134, R187 ;  /* 0x000000bb86027221 */ /* 0x000fe60000010100 */
[----:B------:R-:W-:Y:S01]  /*212d0*/  FMNMX.FTZ R3, R130, R4, !PT ;  /* 0x0000000482037209 */ /* 0x000fe20007810000 */
[--C-:B------:R-:W-:Y:S02]  /*212e0*/  FFMA.FTZ R4, R13, R133, -R132.reuse ;  /* 0x000000850d047223 */ /* 0x100fe40000010884 */
[----:B------:R-:W-:Y:S01]  /*212f0*/  FMUL.FTZ R2, R133, R2 ;  /* 0x0000000285027220 */ /* 0x000fe20000410000 */
[----:B------:R-:W-:Y:S01]  /*21300*/  FMNMX.FTZ R3, R131, R3, !PT ;  /* 0x0000000383037209 */ /* 0x000fe20007810000 */
[----:B------:R1:W-:Y:S10]  /*21310*/  MUFU.EX2 R143, R4 ;  /* 0x00000004008f7308 */ /* 0x0003f40000000800 */
[----:B------:R2:W-:Y:S01]  /*21320*/  MUFU.EX2 R141, R2 ;  /* 0x00000002008d7308 */ /* 0x0005e20000000800 */
[-CC-:B-1----:R-:W-:Y:S09]  /*21330*/  FFMA.FTZ R4, R20, R133.reuse, -R132.reuse ;  /* 0x0000008514047223 */ /* 0x182ff20000010884 */
[----:B------:R1:W-:Y:S01]  /*21340*/  MUFU.EX2 R148, R4 ;  /* 0x0000000400947308 */ /* 0x0003e20000000800 */
[--C-:B--2---:R-:W-:Y:S01]  /*21350*/  FFMA.FTZ R2, R5, R133, -R132.reuse ;  /* 0x0000008505027223 */ /* 0x104fe20000010884 */
[----:B------:R-:W-:Y:S08]  /*21360*/  FMNMX.FTZ R5, R113, R142, !PT ;  /* 0x0000008e71057209 */ /* 0x000ff00007810000 */
[----:B------:R2:W-:Y:S01]  /*21370*/  MUFU.EX2 R142, R2 ;  /* 0x00000002008e7308 */ /* 0x0005e20000000800 */
[----:B------:R-:W-:Y:S04]  /*21380*/  FMNMX.FTZ R5, R120, R5, !PT ;  /* 0x0000000578057209 */ /* 0x000fe80007810000 */
[----:B------:R-:W-:Y:S01]  /*21390*/  FMNMX.FTZ R5, R121, R5, !PT ;  /* 0x0000000579057209 */ /* 0x000fe20007810000 */
[-CC-:B-1----:R-:W-:Y:S04]  /*213a0*/  FFMA.FTZ R4, R21, R133.reuse, -R132.reuse ;  /* 0x0000008515047223 */ /* 0x182fe80000010884 */
[----:B------:R1:W3:Y:S01]  /*213b0*/  MUFU.EX2 R147, R4 ;  /* 0x0000000400937308 */ /* 0x0002e20000000800 */
[-CC-:B--2---:R-:W-:Y:S02]  /*213c0*/  FFMA.FTZ R2, R12, R133.reuse, -R132.reuse ;  /* 0x000000850c027223 */ /* 0x184fe40000010884 */
[----:B------:R-:W-:Y:S07]  /*213d0*/  SHFL.BFLY PT, R12, R3, 0x2, 0x1f ;  /* 0x0c401f00030c7f89 */ /* 0x000fee00000e0000 */
[----:B------:R2:W-:Y:S01]  /*213e0*/  MUFU.EX2 R146, R2 ;  /* 0x0000000200927308 */ /* 0x0005e20000000800 */
[--C-:B-1----:R-:W-:Y:S09]  /*213f0*/  FFMA.FTZ R4, R28, R133, -R132.reuse ;  /* 0x000000851c047223 */ /* 0x102ff20000010884 */
[----:B------:R1:W-:Y:S01]  /*21400*/  MUFU.EX2 R150, R4 ;  /* 0x0000000400967308 */ /* 0x0003e20000000800 */
[----:B--2---:R-:W-:Y:S04]  /*21410*/  FMNMX.FTZ R2, R128, R5, !PT ;  /* 0x0000000580027209 */ /* 0x004fe80007810000 */
[----:B------:R-:W-:Y:S05]  /*21420*/  FMNMX.FTZ R2, R129, R2, !PT ;  /* 0x0000000281027209 */ /* 0x000fea0007810000 */
[----:B------:R-:W2:Y:S01]  /*21430*/  SHFL.BFLY PT, R5, R2, 0x2, 0x1f ;  /* 0x0c401f0002057f89 */ /* 0x000ea200000e0000 */
[--C-:B-1----:R-:W-:Y:S04]  /*21440*/  FFMA.FTZ R4, R29, R133, -R132.reuse ;  /* 0x000000851d047223 */ /* 0x102fe80000010884 */
[----:B------:R1:W-:Y:S01]  /*21450*/  MUFU.EX2 R149, R4 ;  /* 0x0000000400957308 */ /* 0x0003e20000000800 */
[----:B--2---:R-:W-:Y:S01]  /*21460*/  FMNMX.FTZ R2, R2, R5, !PT ;  /* 0x0000000502027209 */ /* 0x004fe20007810000 */
[-CC-:B------:R-:W-:Y:S08]  /*21470*/  FFMA.FTZ R5, R52, R133.reuse, -R132.reuse ;  /* 0x0000008534057223 */ /* 0x180ff00000010884 */
[----:B------:R2:W-:Y:S01]  /*21480*/  MUFU.EX2 R155, R5 ;  /* 0x00000005009b7308 */ /* 0x0005e20000000800 */
[----:B------:R-:W4:Y:S01]  /*21490*/  SHFL.BFLY PT, R13, R2, 0x1, 0x1f ;  /* 0x0c201f00020d7f89 */ /* 0x000f2200000e0000 */
[----:B-1----:R-:W-:Y:S01]  /*214a0*/  FMNMX.FTZ R4, R3, R12, !PT ;  /* 0x0000000c03047209 */ /* 0x002fe20007810000 */
[--C-:B------:R-:W-:Y:S02]  /*214b0*/  FFMA.FTZ R3, R36, R133, -R132.reuse ;  /* 0x0000008524037223 */ /* 0x100fe40000010884 */
[----:B------:R-:W-:Y:S05]  /*214c0*/  FMUL.FTZ R36, R140, R169 ;  /* 0x000000a98c247220 */ /* 0x000fea0000410000 */
[----:B------:R1:W-:Y:S01]  /*214d0*/  MUFU.EX2 R152, R3 ;  /* 0x0000000300987308 */ /* 0x0003e20000000800 */
[----:B------:R-:W3:Y:S01]  /*214e0*/  SHFL.BFLY PT, R12, R4, 0x1, 0x1f ;  /* 0x0c201f00040c7f89 */ /* 0x000ee200000e0000 */
[----:B----4-:R-:W-:Y:S04]  /*214f0*/  FMNMX.FTZ R13, R2, R13, !PT ;  /* 0x0000000d020d7209 */ /* 0x010fe80007810000 */
[----:B------:R-:W-:Y:S01]  /*21500*/  FSETP.NEU.FTZ.AND P1, PT, R13, -INF , PT ;  /* 0xff8000000d00780b */ /* 0x000fe20003f3d000 */
[----:B--2---:R-:W-:Y:S05]  /*21510*/  FMUL.FTZ R5, R133, R13 ;  /* 0x0000000d85057220 */ /* 0x004fea0000410000 */
[----:B------:R-:W-:Y:S01]  /*21520*/  FSEL R5, R5, RZ, P1 ;  /* 0x000000ff05057208 */ /* 0x000fe20000800000 */
[-C--:B-1----:R-:W-:Y:S01]  /*21530*/  FFMA.FTZ R3, R37, R133.reuse, -R132 ;  /* 0x0000008525037223 */ /* 0x082fe20000010884 */
[----:B---3--:R-:W-:Y:S01]  /*21540*/  FMNMX.FTZ R12, R4, R12, !PT ;  /* 0x0000000c040c7209 */ /* 0x008fe20007810000 */
[----:B------:R-:W-:Y:S02]  /*21550*/  FADD.FTZ R4, -R13, R188 ;  /* 0x000000bc0d047221 */ /* 0x000fe40000010100 */
[----:B------:R1:W-:Y:S01]  /*21560*/  MUFU.EX2 R151, R3 ;  /* 0x0000000300977308 */ /* 0x0003e20000000800 */
[-CC-:B------:R-:W-:Y:S02]  /*21570*/  FFMA.FTZ R188, R92, R133.reuse, -R132.reuse ;  /* 0x000000855cbc7223 */ /* 0x180fe40000010884 */
[----:B------:R-:W-:Y:S02]  /*21580*/  FMUL.FTZ R4, R133, R4 ;  /* 0x0000000485047220 */ /* 0x000fe40000410000 */
[-CC-:B------:R-:W-:Y:S02]  /*21590*/  FFMA.FTZ R202, R104, R133.reuse, -R5.reuse ;  /* 0x0000008568ca7223 */ /* 0x180fe40000010805 */
[-CC-:B------:R-:W-:Y:S02]  /*215a0*/  FFMA.FTZ R109, R57, R133.reuse, -R5.reuse ;  /* 0x00000085396d7223 */ /* 0x180fe40000010805 */
[-CC-:B------:R-:W-:Y:S01]  /*215b0*/  FFMA.FTZ R108, R56, R133.reuse, -R5.reuse ;  /* 0x00000085386c7223 */ /* 0x180fe20000010805 */
[----:B------:R-:W-:Y:S01]  /*215c0*/  MUFU.EX2 R20, R4 ;  /* 0x0000000400147308 */ /* 0x000fe20000000800 */
[-CC-:B------:R-:W-:Y:S02]  /*215d0*/  FFMA.FTZ R207, R112, R133.reuse, -R5.reuse ;  /* 0x0000008570cf7223 */ /* 0x180fe40000010805 */
[-CC-:B------:R-:W-:Y:S02]  /*215e0*/  FFMA.FTZ R68, R41, R133.reuse, -R5.reuse ;  /* 0x0000008529447223 */ /* 0x180fe40000010805 */
[-CC-:B------:R-:W-:Y:S02]  /*215f0*/  FFMA.FTZ R60, R32, R133.reuse, -R5.reuse ;  /* 0x00000085203c7223 */ /* 0x180fe40000010805 */
[-CC-:B------:R-:W-:Y:S02]  /*21600*/  FFMA.FTZ R214, R121, R133.reuse, -R5.reuse ;  /* 0x0000008579d67223 */ /* 0x180fe40000010805 */
[-CC-:B------:R-:W-:Y:S02]  /*21610*/  FFMA.FTZ R212, R120, R133.reuse, -R5.reuse ;  /* 0x0000008578d47223 */ /* 0x180fe40000010805 */
[-CC-:B------:R-:W-:Y:S02]  /*21620*/  FFMA.FTZ R201, R105, R133.reuse, -R5.reuse ;  /* 0x0000008569c97223 */ /* 0x180fe40000010805 */
[----:B------:R-:W-:Y:S02]  /*21630*/  FMUL.FTZ R92, R140, R172 ;  /* 0x000000ac8c5c7220 */ /* 0x000fe40000410000 */
[-CC-:B-1----:R-:W-:Y:S02]  /*21640*/  FFMA.FTZ R3, R44, R133.reuse, -R132.reuse ;  /* 0x000000852c037223 */ /* 0x182fe40000010884 */
[-CC-:B------:R-:W-:Y:S02]  /*21650*/  FFMA.FTZ R206, R113, R133.reuse, -R5.reuse ;  /* 0x0000008571ce7223 */ /* 0x180fe40000010805 */
[----:B------:R1:W-:Y:S01]  /*21660*/  MUFU.EX2 R154, R3 ;  /* 0x00000003009a7308 */ /* 0x0003e20000000800 */
[-CC-:B------:R-:W-:Y:S02]  /*21670*/  FFMA.FTZ R17, R17, R133.reuse, -R5.reuse ;  /* 0x0000008511117223 */ /* 0x180fe40000010805 */
[--C-:B------:R-:W-:Y:S02]  /*21680*/  FFMA.FTZ R173, R88, R133, -R5.reuse ;  /* 0x0000008558ad7223 */ /* 0x100fe40000010805 */
[----:B------:R-:W-:Y:S02]  /*21690*/  FMUL.FTZ R37, R140, R167 ;  /* 0x000000a78c257220 */ /* 0x000fe40000410000 */
[-CC-:B------:R-:W-:Y:S02]  /*216a0*/  FFMA.FTZ R167, R80, R133.reuse, -R5.reuse ;  /* 0x0000008550a77223 */ /* 0x180fe40000010805 */
[-CC-:B------:R-:W-:Y:S02]  /*216b0*/  FFMA.FTZ R169, R81, R133.reuse, -R5.reuse ;  /* 0x0000008551a97223 */ /* 0x180fe40000010805 */
[-CC-:B------:R-:W-:Y:S02]  /*216c0*/  FFMA.FTZ R224, R128, R133.reuse, -R5.reuse ;  /* 0x0000008580e07223 */ /* 0x180fe40000010805 */
[-C--:B------:R-:W-:Y:S01]  /*216d0*/  FFMA.FTZ R187, R97, R133.reuse, -R5 ;  /* 0x0000008561bb7223 */ /* 0x080fe20000010805 */
[----:B------:R-:W-:Y:S01]  /*216e0*/  F2FP.BF16.PACK_AB R97, R147, R148 ;  /* 0x000000949361723e */ /* 0x000fe200000010ff */
[-CC-:B-1----:R-:W-:Y:S02]  /*216f0*/  FFMA.FTZ R3, R45, R133.reuse, -R132.reuse ;  /* 0x000000852d037223 */ /* 0x182fe40000010884 */
[-C--:B------:R-:W-:Y:S02]  /*21700*/  FFMA.FTZ R132, R125, R133.reuse, -R132 ;  /* 0x000000857d847223 */ /* 0x080fe40000010884 */
[----:B------:R1:W-:Y:S02]  /*21710*/  MUFU.EX2 R153, R3 ;  /* 0x0000000300997308 */ /* 0x0003e40000000800 */
[----:B-1----:R-:W-:Y:S05]  /*21720*/  FMUL.FTZ R3, R133, R134 ;  /* 0x0000008685037220 */ /* 0x002fea0000410000 */
[----:B------:R-:W-:Y:S02]  /*21730*/  FSEL R3, R3, RZ, P0 ;  /* 0x000000ff03037208 */ /* 0x000fe40000000000 */
[----:B------:R-:W-:Y:S03]  /*21740*/  FSETP.NEU.FTZ.AND P0, PT, R12, -INF , PT ;  /* 0xff8000000c00780b */ /* 0x000fe60003f1d000 */
[-CC-:B------:R-:W-:Y:S02]  /*21750*/  FFMA.FTZ R7, R7, R133.reuse, -R3.reuse ;  /* 0x0000008507077223 */ /* 0x180fe40000010803 */
[-CC-:B------:R-:W-:Y:S02]  /*21760*/  FFMA.FTZ R2, R6, R133.reuse, -R3.reuse ;  /* 0x0000008506027223 */ /* 0x180fe40000010803 */
[----:B------:R1:W-:Y:S01]  /*21770*/  MUFU.EX2 R28, R7 ;  /* 0x00000007001c7308 */ /* 0x0003e20000000800 */
[-CC-:B------:R-:W-:Y:S02]  /*21780*/  FFMA.FTZ R6, R15, R133.reuse, -R3.reuse ;  /* 0x000000850f067223 */ /* 0x180fe40000010803 */
[-CC-:B------:R-:W-:Y:S02]  /*21790*/  FFMA.FTZ R15, R30, R133.reuse, -R3.reuse ;  /* 0x000000851e0f7223 */ /* 0x180fe40000010803 */
[-CC-:B------:R-:W-:Y:S02]  /*217a0*/  FFMA.FTZ R61, R38, R133.reuse, -R3.reuse ;  /* 0x00000085263d7223 */ /* 0x180fe40000010803 */
[-CC-:B------:R-:W-:Y:S02]  /*217b0*/  FFMA.FTZ R69, R39, R133.reuse, -R3.reuse ;  /* 0x0000008527457223 */ /* 0x180fe40000010803 */
[-CC-:B------:R-:W-:Y:S01]  /*217c0*/  FFMA.FTZ R161, R70, R133.reuse, -R3.reuse ;  /* 0x0000008546a17223 */ /* 0x180fe20000010803 */
[----:B------:R2:W-:Y:S01]  /*217d0*/  MUFU.EX2 R52, R15 ;  /* 0x0000000f00347308 */ /* 0x0005e20000000800 */
[-CC-:B------:R-:W-:Y:S02]  /*217e0*/  FFMA.FTZ R163, R78, R133.reuse, -R3.reuse ;  /* 0x000000854ea37223 */ /* 0x180fe40000010803 */
[-CC-:B------:R-:W-:Y:S02]  /*217f0*/  FFMA.FTZ R170, R79, R133.reuse, -R3.reuse ;  /* 0x000000854faa7223 */ /* 0x180fe40000010803 */
[-CC-:B------:R-:W-:Y:S01]  /*21800*/  FFMA.FTZ R4, R22, R133.reuse, -R3.reuse ;  /* 0x0000008516047223 */ /* 0x180fe20000010803 */
[----:B------:R-:W-:Y:S01]  /*21810*/  F2FP.BF16.PACK_AB R22, R142, R0 ;  /* 0x000000008e16723e */ /* 0x000fe200000010ff */
[-CC-:B------:R-:W-:Y:S02]  /*21820*/  FFMA.FTZ R21, R31, R133.reuse, -R3.reuse ;  /* 0x000000851f157223 */ /* 0x180fe40000010803 */
[-CC-:B------:R-:W-:Y:S01]  /*21830*/  FFMA.FTZ R100, R46, R133.reuse, -R3.reuse ;  /* 0x000000852e647223 */ /* 0x180fe20000010803 */
[----:B------:R-:W-:Y:S01]  /*21840*/  MUFU.EX2 R29, R6 ;  /* 0x00000006001d7308 */ /* 0x000fe20000000800 */
[-CC-:B------:R-:W-:Y:S02]  /*21850*/  FFMA.FTZ R101, R47, R133.reuse, -R3.reuse ;  /* 0x000000852f657223 */ /* 0x180fe40000010803 */
[-CC-:B------:R-:W-:Y:S02]  /*21860*/  FFMA.FTZ R116, R54, R133.reuse, -R3.reuse ;  /* 0x0000008536747223 */ /* 0x180fe40000010803 */
[-CC-:B-1----:R-:W-:Y:S02]  /*21870*/  FFMA.FTZ R7, R14, R133.reuse, -R3.reuse ;  /* 0x000000850e077223 */ /* 0x182fe40000010803 */
[-CC-:B------:R-:W-:Y:S02]  /*21880*/  FFMA.FTZ R14, R23, R133.reuse, -R3.reuse ;  /* 0x00000085170e7223 */ /* 0x180fe40000010803 */
[-CC-:B------:R-:W-:Y:S01]  /*21890*/  FFMA.FTZ R117, R55, R133.reuse, -R3.reuse ;  /* 0x0000008537757223 */ /* 0x180fe20000010803 */
[----:B------:R-:W-:Y:S01]  /*218a0*/  MUFU.EX2 R46, R4 ;  /* 0x00000004002e7308 */ /* 0x000fe20000000800 */
[-CC-:B------:R-:W-:Y:S02]  /*218b0*/  FFMA.FTZ R124, R62, R133.reuse, -R3.reuse ;  /* 0x000000853e7c7223 */ /* 0x180fe40000010803 */
[-CC-:B------:R-:W-:Y:S02]  /*218c0*/  FFMA.FTZ R125, R63, R133.reuse, -R3.reuse ;  /* 0x000000853f7d7223 */ /* 0x180fe40000010803 */
        /* <DEDUP_REMOVED lines=14> */
[-C--:B------:R-:W-:Y:S01]  /*219b0*/  FFMA.FTZ R228, R127, R133.reuse, -R3 ;  /* 0x000000857fe47223 */ /* 0x080fe20000010803 */
[----:B------:R-:W1:Y:S01]  /*219c0*/  MUFU.EX2 R2, R2 ;  /* 0x0000000200027308 */ /* 0x000e620000000800 */
[----:B------:R-:W-:Y:S02]  /*219d0*/  FMUL.FTZ R3, R140, R174 ;  /* 0x000000ae8c037220 */ /* 0x000fe40000410000 */
[-CC-:B--2---:R-:W-:Y:S02]  /*219e0*/  FFMA.FTZ R15, R9, R133.reuse, -R5.reuse ;  /* 0x00000085090f7223 */ /* 0x184fe40000010805 */
[-CC-:B------:R-:W-:Y:S01]  /*219f0*/  FFMA.FTZ R71, R49, R133.reuse, -R5.reuse ;  /* 0x0000008531477223 */ /* 0x180fe20000010805 */
[----:B------:R2:W-:Y:S01]  /*21a00*/  STL [R1+0x40], R3 ;  /* 0x0000400301007387 */ /* 0x0005e20000100800 */
[-CC-:B------:R-:W-:Y:S02]  /*21a10*/  FFMA.FTZ R70, R48, R133.reuse, -R5.reuse ;  /* 0x0000008530467223 */ /* 0x180fe40000010805 */
[-CC-:B------:R-:W-:Y:S01]  /*21a20*/  FFMA.FTZ R47, R16, R133.reuse, -R5.reuse ;  /* 0x00000085102f7223 */ /* 0x180fe20000010805 */
[----:B------:R-:W3:Y:S01]  /*21a30*/  LDL R30, [R1+0x2a4] ;  /* 0x0002a400011e7983 */ /* 0x000ee20000100800 */
[-CC-:B------:R-:W-:Y:S02]  /*21a40*/  FFMA.FTZ R126, R72, R133.reuse, -R5.reuse ;  /* 0x00000085487e7223 */ /* 0x180fe40000010805 */
[-CC-:B------:R-:W-:Y:S01]  /*21a50*/  FFMA.FTZ R127, R73, R133.reuse, -R5.reuse ;  /* 0x00000085497f7223 */ /* 0x180fe20000010805 */
[----:B------:R-:W4:Y:S01]  /*21a60*/  LDL R9, [R1+0x2f8] ;  /* 0x0002f80001097983 */ /* 0x000f220000100800 */
[-CC-:B------:R-:W-:Y:S02]  /*21a70*/  FFMA.FTZ R55, R25, R133.reuse, -R5.reuse ;  /* 0x0000008519377223 */ /* 0x180fe40000010805 */
[-CC-:B------:R-:W-:Y:S01]  /*21a80*/  FFMA.FTZ R54, R24, R133.reuse, -R5.reuse ;  /* 0x0000008518367223 */ /* 0x180fe20000010805 */
[----:B------:R-:W4:Y:S01]  /*21a90*/  LDL.LU R79, [R1+0x48] ;  /* 0x00004800014f7983 */ /* 0x000f220000300800 */
[-CC-:B------:R-:W-:Y:S02]  /*21aa0*/  FFMA.FTZ R62, R33, R133.reuse, -R5.reuse ;  /* 0x00000085213e7223 */ /* 0x180fe40000010805 */
[----:B------:R2:W-:Y:S01]  /*21ab0*/  MUFU.EX2 R33, R21 ;  /* 0x0000001500217308 */ /* 0x0005e20000000800 */
[----:B------:R-:W4:Y:S01]  /*21ac0*/  LDL.LU R78, [R1+0x4c] ;  /* 0x00004c00014e7983 */ /* 0x000f220000300800 */
[-CC-:B------:R-:W-:Y:S01]  /*21ad0*/  FFMA.FTZ R111, R65, R133.reuse, -R5.reuse ;  /* 0x00000085416f7223 */ /* 0x180fe20000010805 */
[----:B-1----:R-:W-:Y:S01]  /*21ae0*/  F2FP.BF16.PACK_AB R23, R28, R2 ;  /* 0x000000021c17723e */ /* 0x002fe200000010ff */
[-C--:B------:R-:W-:Y:S01]  /*21af0*/  FFMA.FTZ R6, R8, R133.reuse, -R5 ;  /* 0x0000008508067223 */ /* 0x080fe20000010805 */
[----:B------:R-:W4:Y:S01]  /*21b00*/  LDL.LU R49, [R1+0x38] ;  /* 0x0000380001317983 */ /* 0x000f220000300800 */
[----:B------:R-:W-:Y:S02]  /*21b10*/  FADD.FTZ R14, -R12, R189 ;  /* 0x000000bd0c0e7221 */ /* 0x000fe40000010100 */
[--C-:B------:R-:W-:Y:S01]  /*21b20*/  FFMA.FTZ R110, R64, R133, -R5.reuse ;  /* 0x00000085406e7223 */ /* 0x100fe20000010805 */
[----:B------:R-:W4:Y:S01]  /*21b30*/  LDL.LU R48, [R1+0x3c] ;  /* 0x00003c0001307983 */ /* 0x000f220000300800 */
[----:B--2---:R-:W-:Y:S02]  /*21b40*/  FMUL.FTZ R3, R133, R12 ;  /* 0x0000000c85037220 */ /* 0x004fe40000410000 */
[----:B------:R-:W-:Y:S01]  /*21b50*/  FFMA.FTZ R7, R140, R181, R0 ;  /* 0x000000b58c077223 */ /* 0x000fe20000010000 */
[----:B------:R-:W2:Y:S01]  /*21b60*/  LDL.LU R38, [R1+0x18] ;  /* 0x0000180001267983 */ /* 0x000ea20000300800 */
[-CC-:B------:R-:W-:Y:S01]  /*21b70*/  FFMA.FTZ R63, R40, R133.reuse, -R5.reuse ;  /* 0x00000085283f7223 */ /* 0x180fe20000010805 */
[----:B------:R-:W-:Y:S01]  /*21b80*/  FSEL R4, R3, RZ, P0 ;  /* 0x000000ff03047208 */ /* 0x000fe20000000000 */
[----:B------:R-:W-:Y:S01]  /*21b90*/  FMUL.FTZ R8, R133, R14 ;  /* 0x0000000e85087220 */ /* 0x000fe20000410000 */
[----:B------:R-:W2:Y:S01]  /*21ba0*/  LDL.LU R39, [R1+0x1c] ;  /* 0x00001c0001277983 */ /* 0x000ea20000300800 */
[----:B------:R1:W1:Y:S01]  /*21bb0*/  MUFU.EX2 R3, R6 ;  /* 0x0000000600037308 */ /* 0x0002620000000800 */
[----:B------:R-:W-:Y:S02]  /*21bc0*/  IMAD.SHL.U32 R40, R185, 0x4, RZ ;  /* 0x00000004b9287824 */ /* 0x000fe400078e00ff */
[----:B------:R-:W2:Y:S01]  /*21bd0*/  LDL R104, [R1+0x2c4] ;  /* 0x0002c40001687983 */ /* 0x000ea20000100800 */
[-CC-:B------:R-:W-:Y:S02]  /*21be0*/  FFMA.FTZ R119, R75, R133.reuse, -R4.reuse ;  /* 0x000000854b777223 */ /* 0x180fe40000010804 */
[-CC-:B------:R-:W-:Y:S01]  /*21bf0*/  FFMA.FTZ R118, R74, R133.reuse, -R4.reuse ;  /* 0x000000854a767223 */ /* 0x180fe20000010804 */
[----:B------:R-:W2:Y:S01]  /*21c00*/  LDL.LU R75, [R1+0x8] ;  /* 0x00000800014b7983 */ /* 0x000ea20000300800 */
[-CC-:B------:R-:W-:Y:S02]  /*21c10*/  FFMA.FTZ R103, R59, R133.reuse, -R4.reuse ;  /* 0x000000853b677223 */ /* 0x180fe40000010804 */
[-CC-:B------:R-:W-:Y:S01]  /*21c20*/  FFMA.FTZ R112, R66, R133.reuse, -R4.reuse ;  /* 0x0000008542707223 */ /* 0x180fe20000010804 */
[----:B------:R-:W2:Y:S01]  /*21c30*/  LDL.LU R16, [R1+0xc] ;  /* 0x00000c0001107983 */ /* 0x000ea20000300800 */
[-CC-:B------:R-:W-:Y:S01]  /*21c40*/  FFMA.FTZ R102, R58, R133.reuse, -R4.reuse ;  /* 0x000000853a667223 */ /* 0x180fe20000010804 */
[----:B------:R-:W-:Y:S01]  /*21c50*/  MUFU.EX2 R8, R8 ;  /* 0x0000000800087308 */ /* 0x000fe20000000800 */
[-CC-:B------:R-:W-:Y:S01]  /*21c60*/  FFMA.FTZ R65, R51, R133.reuse, -R4.reuse ;  /* 0x0000008533417223 */ /* 0x180fe20000010804 */
[----:B------:R-:W2:Y:S01]  /*21c70*/  LDL.LU R72, [R1+0x90] ;  /* 0x0000900001487983 */ /* 0x000ea20000300800 */
[-CC-:B------:R-:W-:Y:S02]  /*21c80*/  FFMA.FTZ R53, R27, R133.reuse, -R4.reuse ;  /* 0x000000851b357223 */ /* 0x180fe40000010804 */
        /* <DEDUP_REMOVED lines=8> */
[-CC-:B-1----:R-:W-:Y:S02]  /*21d10*/  FFMA.FTZ R6, R10, R133.reuse, -R4.reuse ;  /* 0x000000850a067223 */ /* 0x182fe40000010804 */
        /* <DEDUP_REMOVED lines=13> */
[----:B------:R-:W2:Y:S01]  /*21df0*/  LDL R66, [R1+0x2c8] ;  /* 0x0002c80001427983 */ /* 0x000ea20000100800 */
[-CC-:B------:R-:W-:Y:S02]  /*21e00*/  FFMA.FTZ R35, R35, R133.reuse, -R4.reuse ;  /* 0x0000008523237223 */ /* 0x180fe40000010804 */
[-CC-:B------:R-:W-:Y:S01]  /*21e10*/  FFMA.FTZ R43, R43, R133.reuse, -R4.reuse ;  /* 0x000000852b2b7223 */ /* 0x180fe20000010804 */
[----:B------:R-:W2:Y:S01]  /*21e20*/  LDL.LU R58, [R1+0x98] ;  /* 0x00009800013a7983 */ /* 0x000ea20000300800 */
[-CC-:B------:R-:W-:Y:S02]  /*21e30*/  FFMA.FTZ R113, R67, R133.reuse, -R4.reuse ;  /* 0x0000008543717223 */ /* 0x180fe40000010804 */
[-CC-:B------:R-:W-:Y:S01]  /*21e40*/  FFMA.FTZ R165, R82, R133.reuse, -R4.reuse ;  /* 0x0000008552a57223 */ /* 0x180fe20000010804 */
[----:B------:R-:W2:Y:S01]  /*21e50*/  LDL.LU R51, [R1+0x9c] ;  /* 0x00009c0001337983 */ /* 0x000ea20000300800 */
[-CC-:B------:R-:W-:Y:S02]  /*21e60*/  FFMA.FTZ R198, R106, R133.reuse, -R4.reuse ;  /* 0x000000856ac67223 */ /* 0x180fe40000010804 */
[-CC-:B------:R-:W-:Y:S02]  /*21e70*/  FFMA.FTZ R189, R114, R133.reuse, -R4.reuse ;  /* 0x0000008572bd7223 */ /* 0x180fe40000010804 */
[-CC-:B------:R-:W-:Y:S02]  /*21e80*/  FFMA.FTZ R217, R122, R133.reuse, -R4.reuse ;  /* 0x000000857ad97223 */ /* 0x180fe40000010804 */
[-CC-:B------:R-:W-:Y:S02]  /*21e90*/  FFMA.FTZ R216, R123, R133.reuse, -R4.reuse ;  /* 0x000000857bd87223 */ /* 0x180fe40000010804 */
[-CC-:B------:R-:W-:Y:S02]  /*21ea0*/  FFMA.FTZ R222, R131, R133.reuse, -R4.reuse ;  /* 0x0000008583de7223 */ /* 0x180fe40000010804 */
[-C--:B------:R-:W-:Y:S02]  /*21eb0*/  FFMA.FTZ R14, R11, R133.reuse, -R4 ;  /* 0x000000850b0e7223 */ /* 0x080fe40000010804 */
[----:B------:R1:W1:Y:S01]  /*21ec0*/  MUFU.EX2 R4, R6 ;  /* 0x0000000600047308 */ /* 0x0002620000000800 */
[-CC-:B------:R-:W-:Y:S02]  /*21ed0*/  FFMA.FTZ R174, R89, R133.reuse, -R5.reuse ;  /* 0x0000008559ae7223 */ /* 0x180fe40000010805 */
[-CC-:B------:R-:W-:Y:S01]  /*21ee0*/  FFMA.FTZ R181, R96, R133.reuse, -R5.reuse ;  /* 0x0000008560b57223 */ /* 0x180fe20000010805 */
[----:B------:R-:W-:Y:S01]  /*21ef0*/  F2FP.BF16.PACK_AB R96, R29, R44 ;  /* 0x0000002c1d60723e */ /* 0x000fe200000010ff */
[----:B------:R-:W-:Y:S05]  /*21f00*/  FFMA.FTZ R5, R129, R133, -R5 ;  /* 0x0000008581057223 */ /* 0x000fea0000010805 */
[----:B------:R-:W-:Y:S10]  /*21f10*/  MUFU.EX2 R11, R15 ;  /* 0x0000000f000b7308 */ /* 0x000ff40000000800 */
[----:B------:R-:W-:Y:S01]  /*21f20*/  MUFU.EX2 R15, R47 ;  /* 0x0000002f000f7308 */ /* 0x000fe20000000800 */
[----:B-1----:R-:W-:Y:S02]  /*21f30*/  FFMA.FTZ R6, R141, R182, R2 ;  /* 0x000000b68d067223 */ /* 0x002fe40000010002 */
[----:B------:R-:W-:Y:S02]  /*21f40*/  FFMA.FTZ R0, R20, R183, R3 ;  /* 0x000000b714007223 */ /* 0x000fe40000010003 */
[----:B------:R-:W-:Y:S02]  /*21f50*/  FFMA.FTZ R2, R8, R184, R4 ;  /* 0x000000b808027223 */ /* 0x000fe40000010004 */
[----:B---3--:R-:W-:Y:S04]  /*21f60*/  IMAD.WIDE.U32 R30, R30, -0x326172a9, RZ ;  /* 0xcd9e8d571e1e7825 */ /* 0x008fe800078e00ff */
[----:B------:R-:W-:Y:S02]  /*21f70*/  IMAD.MOV.U32 R107, RZ, RZ, R31 ;  /* 0x000000ffff6b7224 */ /* 0x000fe400078e001f */
[----:B------:R-:W-:Y:S02]  /*21f80*/  IMAD.MOV.U32 R106, RZ, RZ, R30 ;  /* 0x000000ffff6a7224 */ /* 0x000fe400078e001e */
[----:B----4-:R-:W-:Y:S01]  /*21f90*/  IMAD.WIDE.U32 R30, R9, -0x2daee0ad, RZ ;  /* 0xd2511f53091e7825 */ /* 0x010fe200078e00ff */
[----:B------:R-:W-:Y:S03]  /*21fa0*/  LOP3.LUT R9, R247, R40, RZ, 0x3c, !PT ;  /* 0x00000028f7097212 */ /* 0x000fe600078e3cff */
[----:B------:R-:W-:Y:S01]  /*21fb0*/  FMUL.FTZ R136, R141, R79 ;  /* 0x0000004f8d887220 */ /* 0x000fe20000410000 */
[----:B------:R-:W-:Y:S01]  /*21fc0*/  LOP3.LUT R9, R9, R31, RZ, 0x3c, !PT ;  /* 0x0000001f09097212 */ /* 0x000fe200078e3cff */
[C---:B------:R-:W-:Y:S02]  /*21fd0*/  FMUL.FTZ R190, R141.reuse, R78 ;  /* 0x0000004e8dbe7220 */ /* 0x040fe40000410000 */
[C---:B------:R-:W-:Y:S02]  /*21fe0*/  FMUL.FTZ R94, R141.reuse, R49 ;  /* 0x000000318d5e7220 */ /* 0x040fe40000410000 */
[----:B------:R-:W3:Y:S01]  /*21ff0*/  LDL.LU R49, [R1+0x88] ;  /* 0x0000880001317983 */ /* 0x000ee20000300800 */
[C---:B------:R-:W-:Y:S03]  /*22000*/  FMUL.FTZ R95, R141.reuse, R48 ;  /* 0x000000308d5f7220 */ /* 0x040fe60000410000 */
[----:B------:R-:W4:Y:S01]  /*22010*/  LDL.LU R48, [R1+0x8c] ;  /* 0x00008c0001307983 */ /* 0x000f220000300800 */
[C---:B--2---:R-:W-:Y:S03]  /*22020*/  FMUL.FTZ R38, R141.reuse, R38 ;  /* 0x000000268d267220 */ /* 0x044fe60000410000 */
[----:B------:R-:W2:Y:S01]  /*22030*/  LDL.LU R27, [R1+0x78] ;  /* 0x00007800011b7983 */ /* 0x000ea20000300800 */
[C---:B------:R-:W-:Y:S03]  /*22040*/  FMUL.FTZ R39, R141.reuse, R39 ;  /* 0x000000278d277220 */ /* 0x040fe60000410000 */
[----:B------:R-:W2:Y:S01]  /*22050*/  LDL.LU R26, [R1+0x7c] ;  /* 0x00007c00011a7983 */ /* 0x000ea20000300800 */
[----:B------:R-:W-:Y:S03]  /*22060*/  LOP3.LUT R10, R104, R107, RZ, 0x3c, !PT ;  /* 0x0000006b680a7212 */ /* 0x000fe600078e3cff */
[----:B------:R-:W2:Y:S01]  /*22070*/  LDL.LU R19, [R1+0x68] ;  /* 0x0000680001137983 */ /* 0x000ea20000300800 */
[C---:B------:R-:W-:Y:S03]  /*22080*/  FMUL.FTZ R78, R141.reuse, R75 ;  /* 0x0000004b8d4e7220 */ /* 0x040fe60000410000 */
[----:B------:R-:W2:Y:S01]  /*22090*/  LDL.LU R18, [R1+0x6c] ;  /* 0x00006c0001127983 */ /* 0x000ea20000300800 */
[----:B------:R-:W-:Y:S02]  /*220a0*/  IMAD.WIDE.U32 R82, R10, -0x2daee0ad, RZ ;  /* 0xd2511f530a527825 */ /* 0x000fe400078e00ff */
[----:B------:R-:W1:Y:S01]  /*220b0*/  MUFU.EX2 R10, R14 ;  /* 0x0000000e000a7308 */ /* 0x000e620000000800 */
[----:B------:R1:W2:Y:S01]  /*220c0*/  LDL.S16 R130, [R1+0x110] ;  /* 0x0001100001827983 */ /* 0x0002a20000100600 */
[----:B------:R-:W-:Y:S02]  /*220d0*/  FMUL.FTZ R79, R141, R16 ;  /* 0x000000108d4f7220 */ /* 0x000fe40000410000 */
[----:B------:R-:W-:Y:S01]  /*220e0*/  FADD.FTZ R16, R142, R7 ;  /* 0x000000078e107221 */ /* 0x000fe20000010000 */
[----:B------:R2:W2:Y:S01]  /*220f0*/  LDL.S16 R121, [R1+0x100] ;  /* 0x0001000001797983 */ /* 0x0004a20000100600 */
[C---:B------:R-:W-:Y:S02]  /*22100*/  FMUL.FTZ R72, R20.reuse, R72 ;  /* 0x0000004814487220 */ /* 0x040fe40000410000 */
[C---:B------:R-:W-:Y:S01]  /*22110*/  FMUL.FTZ R73, R20.reuse, R73 ;  /* 0x0000004914497220 */ /* 0x040fe20000410000 */
[----:B------:R2:W2:Y:S01]  /*22120*/  LDL.S16 R120, [R1+0xfc] ;  /* 0x0000fc0001787983 */ /* 0x0004a20000100600 */
[C---:B------:R-:W-:Y:S03]  /*22130*/  FMUL.FTZ R88, R20.reuse, R74 ;  /* 0x0000004a14587220 */ /* 0x040fe60000410000 */
[----:B------:R2:W2:Y:S01]  /*22140*/  LDL.S16 R105, [R1+0xf8] ;  /* 0x0000f80001697983 */ /* 0x0004a20000100600 */
[C---:B------:R-:W-:Y:S03]  /*22150*/  FMUL.FTZ R89, R20.reuse, R59 ;  /* 0x0000003b14597220 */ /* 0x040fe60000410000 */
[----:B------:R-:W2:Y:S01]  /*22160*/  LDL R98, [R1+0x2bc] ;  /* 0x0002bc0001627983 */ /* 0x000ea20000100800 */
[C---:B------:R-:W-:Y:S02]  /*22170*/  FMUL.FTZ R84, R20.reuse, R57 ;  /* 0x0000003914547220 */ /* 0x040fe40000410000 */
[----:B------:R-:W-:Y:S01]  /*22180*/  FMUL.FTZ R85, R20, R56 ;  /* 0x0000003814557220 */ /* 0x000fe20000410000 */
[----:B-1----:R-:W-:Y:S01]  /*22190*/  F2FP.BF16.PACK_AB R47, R10, R4 ;  /* 0x000000040a2f723e */ /* 0x002fe200000010ff */
[----:B------:R-:W-:Y:S02]  /*221a0*/  FADD.FTZ R14, R28, R6 ;  /* 0x000000061c0e7221 */ /* 0x000fe40000010000 */
[----:B------:R1:W1:Y:S01]  /*221b0*/  MUFU.EX2 R6, R17 ;  /* 0x0000001100067308 */ /* 0x0002620000000800 */
[C---:B------:R-:W-:Y:S02]  /*221c0*/  FMUL.FTZ R56, R20.reuse, R25 ;  /* 0x0000001914387220 */ /* 0x040fe40000410000 */
[----:B------:R-:W-:Y:S02]  /*221d0*/  FMUL.FTZ R57, R20, R24 ;  /* 0x0000001814397220 */ /* 0x000fe40000410000 */
[----:B------:R-:W-:Y:S01]  /*221e0*/  IMAD.WIDE.U32 R24, R9, -0x326172a9, RZ ;  /* 0xcd9e8d5709187825 */ /* 0x000fe200078e00ff */
[----:B------:R-:W-:Y:S02]  /*221f0*/  LOP3.LUT R7, R83, R66, R30, 0x96, !PT ;  /* 0x0000004253077212 */ /* 0x000fe400078e961e */
[----:B------:R-:W-:Y:S02]  /*22200*/  F2FP.BF16.PACK_AB R83, R143, R146 ;  /* 0x000000928f53723e */ /* 0x000fe400000010ff */
[----:B------:R1:W-:Y:S01]  /*22210*/  MUFU.EX2 R28, R61 ;  /* 0x0000003d001c7308 */ /* 0x0003e20000000800 */
[----:B------:R-:W-:Y:S01]  /*22220*/  LOP3.LUT R9, R25, R240, R106, 0x96, !PT ;  /* 0x000000f019097212 */ /* 0x000fe200078e966a */
[----:B------:R-:W-:Y:S02]  /*22230*/  FMUL.FTZ R74, R8, R58 ;  /* 0x0000003a084a7220 */ /* 0x000fe40000410000 */
[----:B------:R-:W-:Y:S02]  /*22240*/  FADD.FTZ R20, R10, R2 ;  /* 0x000000020a147221 */ /* 0x000fe40000010000 */
[----:B------:R-:W-:Y:S02]  /*22250*/  FMUL.FTZ R75, R8, R51 ;  /* 0x00000033084b7220 */ /* 0x000fe40000410000 */
[----:B------:R-:W2:Y:S01]  /*22260*/  LDL R51, [R1+0x2b8] ;  /* 0x0002b80001337983 */ /* 0x000ea20000100800 */
[----:B-1----:R-:W-:Y:S02]  /*22270*/  FADD.FTZ R17, R11, R0 ;  /* 0x000000000b117221 */ /* 0x002fe40000010000 */
[----:B------:R-:W-:Y:S02]  /*22280*/  FADD.FTZ R0, R44, R14 ;  /* 0x0000000e2c007221 */ /* 0x000fe40000010000 */
[----:B------:R-:W-:Y:S01]  /*22290*/  MUFU.EX2 R14, R21 ;  /* 0x00000015000e7308 */ /* 0x000fe20000000800 */
[----:B------:R-:W-:Y:S01]  /*222a0*/  F2FP.BF16.PACK_AB R61, R6, R15 ;  /* 0x0000000f063d723e */ /* 0x000fe200000010ff */
[C---:B---3--:R-:W-:Y:S02]  /*222b0*/  FMUL.FTZ R90, R8.reuse, R49 ;  /* 0x00000031085a7220 */ /* 0x048fe40000410000 */
[C---:B----4-:R-:W-:Y:S02]  /*222c0*/  FMUL.FTZ R91, R8.reuse, R48 ;  /* 0x00000030085b7220 */ /* 0x050fe40000410000 */
[----:B------:R-:W-:Y:S01]  /*222d0*/  IMAD.WIDE.U32 R48, R7, -0x326172a9, RZ ;  /* 0xcd9e8d5707307825 */ /* 0x000fe200078e00ff */
[----:B------:R-:W-:Y:S03]  /*222e0*/  F2FP.BF16.PACK_AB R7, R11, R3 ;  /* 0x000000030b07723e */ /* 0x000fe600000010ff */
[C---:B--2---:R-:W-:Y:S01]  /*222f0*/  FMUL.FTZ R86, R8.reuse, R27 ;  /* 0x0000001b08567220 */ /* 0x044fe20000410000 */
[----:B------:R-:W-:Y:S01]  /*22300*/  LOP3.LUT R3, R49, R239, R24, 0x96, !PT ;  /* 0x000000ef31037212 */ /* 0x000fe200078e9618 */
[C---:B------:R-:W-:Y:S01]  /*22310*/  FMUL.FTZ R87, R8.reuse, R26 ;  /* 0x0000001a08577220 */ /* 0x040fe20000410000 */
[----:B------:R-:W-:Y:S01]  /*22320*/  MUFU.EX2 R27, R100 ;  /* 0x00000064001b7308 */ /* 0x000fe20000000800 */
[C---:B------:R-:W-:Y:S02]  /*22330*/  FMUL.FTZ R58, R8.reuse, R19 ;  /* 0x00000013083a7220 */ /* 0x040fe40000410000 */
[----:B------:R-:W-:Y:S02]  /*22340*/  FADD.FTZ R19, R29, R0 ;  /* 0x000000001d137221 */ /* 0x000fe40000010000 */
[----:B------:R-:W-:Y:S02]  /*22350*/  FMUL.FTZ R59, R8, R18 ;  /* 0x00000012083b7220 */ /* 0x000fe40000410000 */
[----:B------:R-:W-:Y:S03]  /*22360*/  FADD.FTZ R8, R146, R16 ;  /* 0x0000001092087221 */ /* 0x000fe60000010000 */
[----:B------:R-:W1:Y:S01]  /*22370*/  MUFU.EX2 R26, R101 ;  /* 0x00000065001a7308 */ /* 0x000e620000000800 */
[----:B------:R-:W-:Y:S04]  /*22380*/  IMAD.WIDE.U32 R2, R3, -0x2daee0ad, RZ ;  /* 0xd2511f5303027825 */ /* 0x000fe800078e00ff */
[----:B------:R-:W-:Y:S02]  /*22390*/  FADD.FTZ R18, R143, R8 ;  /* 0x000000088f127221 */ /* 0x000fe40000010000 */
[----:B------:R-:W-:Y:S04]  /*223a0*/  IMAD.WIDE.U32 R8, R9, -0x2daee0ad, RZ ;  /* 0xd2511f5309087825 */ /* 0x000fe800078e00ff */
[----:B------:R-:W-:Y:S01]  /*223b0*/  FADD.FTZ R4, R148, R18 ;  /* 0x0000001294047221 */ /* 0x000fe20000010000 */
[----:B------:R-:W-:Y:S01]  /*223c0*/  LOP3.LUT R0, R9, R241, R82, 0x96, !PT ;  /* 0x000000f109007212 */ /* 0x000fe200078e9652 */
[----:B------:R-:W-:Y:S01]  /*223d0*/  MUFU.EX2 R18, R69 ;  /* 0x0000004500127308 */ /* 0x000fe20000000800 */
[----:B------:R-:W-:Y:S02]  /*223e0*/  LOP3.LUT R16, R3, R242, R8, 0x96, !PT ;  /* 0x000000f203107212 */ /* 0x000fe400078e9608 */
[----:B------:R-:W-:Y:S01]  /*223f0*/  IADD3 R148, R247, 0x646e171e, RZ ;  /* 0x646e171ef7947810 */ /* 0x000fe20007ffe0ff */
[----:B------:R-:W-:Y:S04]  /*22400*/  IMAD.WIDE.U32 R10, R0, -0x326172a9, RZ ;  /* 0xcd9e8d57000a7825 */ /* 0x000fe800078e00ff */
[----:B------:R-:W-:Y:S01]  /*22410*/  FADD.FTZ R0, R15, R17 ;  /* 0x000000110f007221 */ /* 0x000fe20000010000 */
[----:B------:R-:W-:Y:S01]  /*22420*/  LOP3.LUT R3, R11, R233, R48, 0x96, !PT ;  /* 0x000000e90b037212 */ /* 0x000fe200078e9630 */
[----:B------:R-:W-:Y:S01]  /*22430*/  FADD.FTZ R11, R147, R4 ;  /* 0x00000004930b7221 */ /* 0x000fe20000010000 */
[----:B-1----:R-:W-:Y:S01]  /*22440*/  F2FP.BF16.PACK_AB R129, R26, R27 ;  /* 0x0000001b1a81723e */ /* 0x002fe200000010ff */
[----:B------:R-:W-:Y:S02]  /*22450*/  FADD.FTZ R15, R6, R0 ;  /* 0x00000000060f7221 */ /* 0x000fe40000010000 */
[----:B------:R-:W-:Y:S01]  /*22460*/  IMAD.WIDE.U32 R8, R3, -0x2daee0ad, RZ ;  /* 0xd2511f5303087825 */ /* 0x000fe200078e00ff */
[----:B------:R-:W1:Y:S04]  /*22470*/  MUFU.EX2 R0, R32 ;  /* 0x0000002000007308 */ /* 0x000e680000000800 */
[----:B------:R-:W-:Y:S01]  /*22480*/  LOP3.LUT R9, R9, R251, R2, 0x96, !PT ;  /* 0x000000fb09097212 */ /* 0x000fe200078e9602 */
[----:B------:R-:W-:Y:S04]  /*22490*/  IMAD.WIDE.U32 R2, R16, -0x326172a9, RZ ;  /* 0xcd9e8d5710027825 */ /* 0x000fe800078e00ff */
[----:B------:R-:W-:Y:S01]  /*224a0*/  IMAD.WIDE.U32 R140, R9, -0x326172a9, RZ ;  /* 0xcd9e8d57098c7825 */ /* 0x000fe200078e00ff */
[----:B------:R-:W-:Y:S01]  /*224b0*/  LOP3.LUT R4, R3, R249, R10, 0x96, !PT ;  /* 0x000000f903047212 */ /* 0x000fe200078e960a */
[----:B------:R2:W3:Y:S04]  /*224c0*/  MUFU.EX2 R6, R54 ;  /* 0x0000003600067308 */ /* 0x0004e80000000800 */
[----:B------:R-:W-:Y:S04]  /*224d0*/  IMAD.WIDE.U32 R142, R4, -0x2daee0ad, RZ ;  /* 0xd2511f53048e7825 */ /* 0x000fe800078e00ff */
[----:B------:R-:W-:Y:S01]  /*224e0*/  FADD.FTZ R4, R14, R20 ;  /* 0x000000140e047221 */ /* 0x000fe20000010000 */
[----:B------:R-:W-:Y:S01]  /*224f0*/  LOP3.LUT R8, R143, R243, R8, 0x96, !PT ;  /* 0x000000f38f087212 */ /* 0x000fe200078e9608 */
[----:B------:R-:W4:Y:S01]  /*22500*/  MUFU.EX2 R3, R55 ;  /* 0x0000003700037308 */ /* 0x000f220000000800 */
[----:B-1----:R-:W-:Y:S03]  /*22510*/  F2FP.BF16.PACK_AB R44, R0, R14 ;  /* 0x0000000e002c723e */ /* 0x002fe600000010ff */
[----:B------:R-:W-:Y:S01]  /*22520*/  IMAD.WIDE.U32 R80, R8, -0x326172a9, RZ ;  /* 0xcd9e8d5708507825 */ /* 0x000fe200078e00ff */
[----:B------:R-:W-:Y:S03]  /*22530*/  LOP3.LUT R32, R141, R245, R2, 0x96, !PT ;  /* 0x000000f58d207212 */ /* 0x000fe600078e9602 */
[----:B------:R-:W-:Y:S02]  /*22540*/  FADD.FTZ R21, R0, R4 ;  /* 0x0000000400157221 */ /* 0x000fe40000010000 */
[----:B------:R-:W-:Y:S01]  /*22550*/  FADD.FTZ R0, R46, R19 ;  /* 0x000000132e007221 */ /* 0x000fe20000010000 */
[----:B------:R-:W-:Y:S01]  /*22560*/  F2FP.BF16.PACK_AB R46, R45, R46 ;  /* 0x0000002e2d2e723e */ /* 0x000fe200000010ff */
[----:B------:R-:W-:Y:S01]  /*22570*/  FADD.FTZ R4, R150, R11 ;  /* 0x0000000b96047221 */ /* 0x000fe20000010000 */
[----:B------:R-:W-:Y:S01]  /*22580*/  MUFU.EX2 R9, R35 ;  /* 0x0000002300097308 */ /* 0x000fe20000000800 */
[----:B--2---:R-:W-:Y:S01]  /*22590*/  F2FP.BF16.PACK_AB R54, R149, R150 ;  /* 0x000000969536723e */ /* 0x004fe200000010ff */
[----:B------:R-:W-:Y:S01]  /*225a0*/  FADD.FTZ R20, R45, R0 ;  /* 0x000000002d147221 */ /* 0x000fe20000010000 */
[----:B------:R-:W-:Y:S01]  /*225b0*/  LOP3.LUT R0, R81, R199, R140, 0x96, !PT ;  /* 0x000000c751007212 */ /* 0x000fe200078e968c */
[----:B---3--:R-:W-:Y:S01]  /*225c0*/  FADD.FTZ R2, R6, R15 ;  /* 0x0000000f06027221 */ /* 0x008fe20000010000 */
[----:B------:R-:W-:Y:S01]  /*225d0*/  F2FP.BF16.PACK_AB R45, R33, R52 ;  /* 0x00000034212d723e */ /* 0x000fe200000010ff */
[----:B------:R-:W-:Y:S04]  /*225e0*/  FADD.FTZ R19, R149, R4 ;  /* 0x0000000495137221 */ /* 0x000fe80000010000 */
[----:B------:R1:W-:Y:S01]  /*225f0*/  MUFU.EX2 R15, R62 ;  /* 0x0000003e000f7308 */ /* 0x0003e20000000800 */
[C---:B----4-:R-:W-:Y:S01]  /*22600*/  F2FP.BF16.PACK_AB R6, R3.reuse, R6 ;  /* 0x000000060306723e */ /* 0x050fe200000010ff */
[----:B------:R-:W-:Y:S01]  /*22610*/  FADD.FTZ R17, R3, R2 ;  /* 0x0000000203117221 */ /* 0x000fe20000010000 */
[----:B------:R-:W-:Y:S02]  /*22620*/  LOP3.LUT R2, R0, 0xff, RZ, 0xc0, !PT ;  /* 0x000000ff00027812 */ /* 0x000fe400078ec0ff */
[C---:B------:R-:W-:Y:S02]  /*22630*/  PRMT R3, R22.reuse, 0x7632, R3 ;  /* 0x0000763216037816 */ /* 0x040fe40000000003 */
[----:B------:R-:W-:Y:S02]  /*22640*/  ISETP.GE.U32.AND P0, PT, R191, R2, PT ;  /* 0x00000002bf00720c */ /* 0x000fe40003f06070 */
[----:B------:R-:W-:Y:S01]  /*22650*/  PRMT R2, R22, 0x7610, R2 ;  /* 0x0000761016027816 */ /* 0x000fe20000000002 */
[----:B------:R-:W-:Y:S03]  /*22660*/  MUFU.EX2 R10, R34 ;  /* 0x00000022000a7308 */ /* 0x000fe60000000800 */
[----:B------:R-:W-:Y:S07]  /*22670*/  PRMT R252, R2, 0x5410, R3 ;  /* 0x0000541002fc7816 */ /* 0x000fee0000000003 */
[----:B------:R-:W-:Y:S01]  /*22680*/  @!P0 HFMA2.BF16_V2 R130, -RZ.H0_H0, RZ.H0_H0, -R2.H0_H0 ;  /* 0x200000ffff828231 */ /* 0x000fe20000340902 */
[----:B------:R-:W-:Y:S01]  /*22690*/  MUFU.EX2 R14, R63 ;  /* 0x0000003f000e7308 */ /* 0x000fe20000000800 */
[----:B-1----:R-:W-:Y:S03]  /*226a0*/  F2FP.BF16.PACK_AB R62, R153, R154 ;  /* 0x0000009a993e723e */ /* 0x002fe600000010ff */
[----:B------:R-:W-:Y:S01]  /*226b0*/  @!P0 STL.S16 [R1+0x110], R130 ;  /* 0x0001108201008387 */ /* 0x000fe20000100600 */
[----:B------:R-:W-:Y:S04]  /*226c0*/  PRMT R8, R130, 0x7610, R8 ;  /* 0x0000761082087816 */ /* 0x000fe80000000008 */
[----:B------:R-:W-:Y:S01]  /*226d0*/  @!P0 PRMT R2, R8, 0x5410, RZ ;  /* 0x0000541008028816 */ /* 0x000fe200000000ff */
[----:B------:R-:W-:Y:S01]  /*226e0*/  MUFU.EX2 R4, R53 ;  /* 0x0000003500047308 */ /* 0x000fe20000000800 */
[----:B------:R-:W-:Y:S03]  /*226f0*/  IADD3 R22, P0, R144, R98, RZ ;  /* 0x0000006290167210 */ /* 0x000fe60007f1e0ff */
[----:B------:R1:W-:Y:S06]  /*22700*/  ST.E.U16 [R144.64], R2 ;  /* 0x0000000290007985 */ /* 0x0003ec000c101504 */
[----:B------:R-:W2:Y:S10]  /*22710*/  MUFU.EX2 R8, R41 ;  /* 0x0000002900087308 */ /* 0x000eb40000000800 */
[----:B------:R-:W3:Y:S01]  /*22720*/  MUFU.EX2 R16, R60 ;  /* 0x0000003c00107308 */ /* 0x000ee20000000800 */
[----:B-1----:R-:W-:Y:S02]  /*22730*/  LOP3.LUT R2, R0, 0xffff, RZ, 0xc0, !PT ;  /* 0x0000ffff00027812 */ /* 0x002fe400078ec0ff */
[----:B--2---:R-:W-:Y:S01]  /*22740*/  F2FP.BF16.PACK_AB R35, R4, R8 ;  /* 0x000000080423723e */ /* 0x004fe200000010ff */
[----:B------:R-:W-:Y:S01]  /*22750*/  FADD.FTZ R11, R8, R21 ;  /* 0x00000015080b7221 */ /* 0x000fe20000010000 */
[----:B------:R-:W-:Y:S05]  /*22760*/  SHF.R.U32.HI R2, RZ, 0x8, R2 ;  /* 0x00000008ff027819 */ /* 0x000fea0000011602 */
[----:B------:R-:W1:Y:S01]  /*22770*/  MUFU.EX2 R8, R68 ;  /* 0x0000004400087308 */ /* 0x000e620000000800 */
[----:B------:R-:W-:Y:S01]  /*22780*/  FADD.FTZ R11, R4, R11 ;  /* 0x0000000b040b7221 */ /* 0x000fe20000010000 */
[----:B------:R-:W-:Y:S01]  /*22790*/  LOP3.LUT R2, R2, 0xffff, RZ, 0xc0, !PT ;  /* 0x0000ffff02027812 */ /* 0x000fe200078ec0ff */
[----:B------:R-:W-:Y:S01]  /*227a0*/  FADD.FTZ R4, R52, R20 ;  /* 0x0000001434047221 */ /* 0x000fe20000010000 */
[----:B------:R-:W-:Y:S02]  /*227b0*/  F2FP.BF16.PACK_AB R52, R18, R28 ;  /* 0x0000001c1234723e */ /* 0x000fe400000010ff */
[C---:B------:R-:W-:Y:S02]  /*227c0*/  ISETP.GE.U32.AND P3, PT, R191.reuse, R2, PT ;  /* 0x00000002bf00720c */ /* 0x040fe40003f66070 */
[--C-:B------:R-:W-:Y:S02]  /*227d0*/  SHF.R.U32.HI R2, RZ, 0x10, R0.reuse ;  /* 0x00000010ff027819 */ /* 0x100fe40000011600 */
[----:B------:R-:W-:Y:S02]  /*227e0*/  SHF.R.U32.HI R0, RZ, 0x18, R0 ;  /* 0x00000018ff007819 */ /* 0x000fe40000011600 */
[----:B------:R-:W-:Y:S02]  /*227f0*/  LOP3.LUT R2, R2, 0xff, RZ, 0xc0, !PT ;  /* 0x000000ff02027812 */ /* 0x000fe400078ec0ff */
[C---:B------:R-:W-:Y:S02]  /*22800*/  ISETP.GE.U32.AND P1, PT, R191.reuse, R0, PT ;  /* 0x00000000bf00720c */ /* 0x040fe40003f26070 */
[----:B------:R-:W-:Y:S02]  /*22810*/  ISETP.GE.U32.AND P2, PT, R191, R2, PT ;  /* 0x00000002bf00720c */ /* 0x000fe40003f46070 */
[C---:B------:R-:W-:Y:S01]  /*22820*/  PRMT R2, R23.reuse, 0x7610, R2 ;  /* 0x0000761017027816 */ /* 0x040fe20000000002 */
[----:B------:R-:W-:Y:S01]  /*22830*/  @!P3 HFMA2.BF16_V2 R121, -RZ.H0_H0, RZ.H0_H0, -R3.H0_H0 ;  /* 0x200000ffff79b231 */ /* 0x000fe20000340903 */
[----:B------:R-:W-:Y:S01]  /*22840*/  PRMT R0, R23, 0x7632, R0 ;  /* 0x0000763217007816 */ /* 0x000fe20000000000 */
[----:B------:R-:W-:Y:S03]  /*22850*/  IMAD.X R23, R145, 0x1, R51, P0 ;  /* 0x0000000191177824 */ /* 0x000fe600000e0633 */
[----:B------:R-:W-:Y:S01]  /*22860*/  PRMT R67, R121, 0x7610, R67 ;  /* 0x0000761079437816 */ /* 0x000fe20000000043 */
[----:B------:R-:W-:Y:S01]  /*22870*/  @!P3 STL.S16 [R1+0x100], R121 ;  /* 0x000100790100b387 */ /* 0x000fe20000100600 */
[----:B------:R-:W-:Y:S01]  /*22880*/  PRMT R250, R2, 0x5410, R0 ;  /* 0x0000541002fa7816 */ /* 0x000fe20000000000 */
[----:B------:R-:W-:Y:S01]  /*22890*/  @!P1 HFMA2.BF16_V2 R105, -RZ.H0_H0, RZ.H0_H0, -R0.H0_H0 ;  /* 0x200000ffff699231 */ /* 0x000fe20000340900 */
[----:B------:R-:W-:Y:S01]  /*228a0*/  @!P3 PRMT R3, R67, 0x5410, RZ ;  /* 0x000054104303b816 */ /* 0x000fe200000000ff */
[----:B------:R-:W-:Y:S03]  /*228b0*/  @!P2 HFMA2.BF16_V2 R120, -RZ.H0_H0, RZ.H0_H0, -R2.H0_H0 ;  /* 0x200000ffff78a231 */ /* 0x000fe60000340902 */
[----:B------:R-:W-:Y:S01]  /*228c0*/  PRMT R41, R105, 0x7610, R41 ;  /* 0x0000761069297816 */ /* 0x000fe20000000029 */
[----:B------:R3:W-:Y:S01]  /*228d0*/  ST.E.U16 [R144.64+0x2], R3 ;  /* 0x0000020390007985 */ /* 0x0007e2000c101504 */
[----:B------:R-:W-:Y:S02]  /*228e0*/  PRMT R50, R120, 0x7610, R50 ;  /* 0x0000761078327816 */ /* 0x000fe40000000032 */
[----:B------:R-:W-:Y:S01]  /*228f0*/  @!P1 PRMT R0, R41, 0x5410, RZ ;  /* 0x0000541029009816 */ /* 0x000fe200000000ff */
[----:B------:R-:W-:Y:S01]  /*22900*/  @!P2 STL.S16 [R1+0xfc], R120 ;  /* 0x0000fc780100a387 */ /* 0x000fe20000100600 */
[----:B------:R-:W-:Y:S03]  /*22910*/  @!P2 PRMT R2, R50, 0x5410, RZ ;  /* 0x000054103202a816 */ /* 0x000fe600000000ff */
[----:B------:R-:W-:Y:S04]  /*22920*/  @!P1 STL.S16 [R1+0xf8], R105 ;  /* 0x0000f86901009387 */ /* 0x000fe80000100600 */
[----:B------:R-:W2:Y:S04]  /*22930*/  LDL R29, [R1+0x2d0] ;  /* 0x0002d000011d7983 */ /* 0x000ea80000100800 */
[----:B------:R4:W-:Y:S04]  /*22940*/  ST.E.U16 [R22.64+0x2], R0 ;  /* 0x0000020016007985 */ /* 0x0009e8000c101504 */
[----:B------:R1:W2:Y:S04]  /*22950*/  LDL.S16 R98, [R1+0x1d4] ;  /* 0x0001d40001627983 */ /* 0x0002a80000100600 */
[----:B------:R1:W-:Y:S01]  /*22960*/  ST.E.U16 [R22.64], R2 ;  /* 0x0000000216007985 */ /* 0x0003e2000c101504 */
[----:B---3--:R-:W-:Y:S03]  /*22970*/  FADD.FTZ R3, R16, R17 ;  /* 0x0000001110037221 */ /* 0x008fe60000010000 */
[----:B------:R-:W3:Y:S01]  /*22980*/  LDL R130, [R1+0x2c0] ;  /* 0x0002c00001827983 */ /* 0x000ee20000100800 */
[----:B------:R-:W-:Y:S01]  /*22990*/  FADD.FTZ R17, R33, R4 ;  /* 0x0000000421117221 */ /* 0x000fe20000010000 */
[C---:B------:R-:W-:Y:S01]  /*229a0*/  F2FP.BF16.PACK_AB R4, R15.reuse, R16 ;  /* 0x000000100f04723e */ /* 0x040fe200000010ff */
[----:B------:R-:W-:Y:S01]  /*229b0*/  FADD.FTZ R3, R15, R3 ;  /* 0x000000030f037221 */ /* 0x000fe20000010000 */
[C---:B------:R-:W-:Y:S01]  /*229c0*/  F2FP.BF16.PACK_AB R33, R9.reuse, R10 ;  /* 0x0000000a0921723e */ /* 0x040fe200000010ff */
[----:B------:R1:W-:Y:S01]  /*229d0*/  MUFU.EX2 R16, R42 ;  /* 0x0000002a00107308 */ /* 0x0003e20000000800 */
[----:B----4-:R-:W-:Y:S01]  /*229e0*/  FADD.FTZ R0, R10, R11 ;  /* 0x0000000b0a007221 */ /* 0x010fe20000010000 */
[----:B------:R-:W-:Y:S08]  /*229f0*/  IADD3 R10, R40, 0x3, RZ ;  /* 0x00000003280a7810 */ /* 0x000ff00007ffe0ff */
[----:B------:R4:W4:Y:S01]  /*22a00*/  MUFU.EX2 R11, R43 ;  /* 0x0000002b000b7308 */ /* 0x0009220000000800 */
[----:B------:R-:W-:Y:S02]  /*22a10*/  FADD.FTZ R20, R9, R0 ;  /* 0x0000000009147221 */ /* 0x000fe40000010000 */
[----:B------:R-:W-:Y:S01]  /*22a20*/  FADD.FTZ R0, R14, R3 ;  /* 0x000000030e007221 */ /* 0x000fe20000010000 */
[----:B-1----:R-:W-:Y:S01]  /*22a30*/  F2FP.BF16.PACK_AB R3, R8, R14 ;  /* 0x0000000e0803723e */ /* 0x002fe200000010ff */
[----:B------:R-:W-:Y:S02]  /*22a40*/  FADD.FTZ R2, R152, R19 ;  /* 0x0000001398027221 */ /* 0x000fe40000010000 */
[----:B------:R-:W-:Y:S01]  /*22a50*/  FADD.FTZ R21, R8, R0 ;  /* 0x0000000008157221 */ /* 0x000fe20000010000 */
[----:B------:R-:W-:Y:S01]  /*22a60*/  IADD3 R8, R40, 0x2, RZ ;  /* 0x0000000228087810 */ /* 0x000fe20007ffe0ff */
[C---:B------:R-:W-:Y:S01]  /*22a70*/  FADD.FTZ R15, R151.reuse, R2 ;  /* 0x00000002970f7221 */ /* 0x040fe20000010000 */
[----:B------:R-:W-:Y:S01]  /*22a80*/  F2FP.BF16.PACK_AB R42, R151, R152 ;  /* 0x00000098972a723e */ /* 0x000fe200000010ff */
[----:B------:R-:W-:Y:S01]  /*22a90*/  FADD.FTZ R2, R28, R17 ;  /* 0x000000111c027221 */ /* 0x000fe20000010000 */
[C---:B------:R-:W-:Y:S03]  /*22aa0*/  LOP3.LUT R8, R247.reuse, R8, RZ, 0x3c, !PT ;  /* 0x00000008f7087212 */ /* 0x040fe600078e3cff */
[----:B------:R-:W-:Y:S01]  /*22ab0*/  FADD.FTZ R17, R18, R2 ;  /* 0x0000000212117221 */ /* 0x000fe20000010000 */
[----:B------:R-:W-:Y:S01]  /*22ac0*/  IADD3 R2, R40, 0x1, RZ ;  /* 0x0000000128027810 */ /* 0x000fe20007ffe0ff */
[----:B------:R-:W-:Y:S01]  /*22ad0*/  MUFU.EX2 R18, R70 ;  /* 0x0000004600127308 */ /* 0x000fe20000000800 */
[-C--:B------:R-:W-:Y:S02]  /*22ae0*/  LOP3.LUT R151, R8, R31.reuse, RZ, 0x3c, !PT ;  /* 0x0000001f08977212 */ /* 0x080fe400078e3cff */
[C---:B------:R-:W-:Y:S02]  /*22af0*/  LOP3.LUT R9, R247.reuse, R2, RZ, 0x3c, !PT ;  /* 0x00000002f7097212 */ /* 0x040fe400078e3cff */
[----:B------:R-:W-:Y:S02]  /*22b00*/  LOP3.LUT R2, R247, R10, RZ, 0x3c, !PT ;  /* 0x0000000af7027212 */ /* 0x000fe400078e3cff */
[-C--:B----4-:R-:W-:Y:S02]  /*22b10*/  LOP3.LUT R43, R9, R31.reuse, RZ, 0x3c, !PT ;  /* 0x0000001f092b7212 */ /* 0x090fe400078e3cff */
[----:B------:R-:W-:Y:S01]  /*22b20*/  LOP3.LUT R152, R2, R31, RZ, 0x3c, !PT ;  /* 0x0000001f02987212 */ /* 0x000fe200078e3cff */
[----:B------:R-:W1:Y:S01]  /*22b30*/  MUFU.EX2 R10, R71 ;  /* 0x00000047000a7308 */ /* 0x000e620000000800 */
[----:B------:R-:W-:Y:S01]  /*22b40*/  F2FP.BF16.PACK_AB R53, R11, R16 ;  /* 0x000000100b35723e */ /* 0x000fe200000010ff */
[----:B------:R-:W-:Y:S02]  /*22b50*/  FADD.FTZ R2, R154, R15 ;  /* 0x0000000f9a027221 */ /* 0x000fe40000010000 */
[----:B------:R-:W-:Y:S02]  /*22b60*/  FADD.FTZ R15, R16, R20 ;  /* 0x00000014100f7221 */ /* 0x000fe40000010000 */
[----:B------:R-:W-:Y:S02]  /*22b70*/  FADD.FTZ R19, R153, R2 ;  /* 0x0000000299137221 */ /* 0x000fe40000010000 */
[----:B------:R-:W-:Y:S01]  /*22b80*/  FADD.FTZ R20, R11, R15 ;  /* 0x0000000f0b147221 */ /* 0x000fe20000010000 */
[----:B-1----:R-:W-:Y:S01]  /*22b90*/  F2FP.BF16.PACK_AB R128, R10, R18 ;  /* 0x000000120a80723e */ /* 0x002fe200000010ff */
[----:B------:R1:W4:Y:S01]  /*22ba0*/  LDL.S16 R71, [R1+0x1d0] ;  /* 0x0001d00001477983 */ /* 0x0003220000100600 */
[----:B--2---:R-:W-:Y:S05]  /*22bb0*/  IMAD.WIDE.U32 R182, R29, -0x326172a9, RZ ;  /* 0xcd9e8d571db67825 */ /* 0x004fea00078e00ff */
[----:B------:R-:W-:Y:S02]  /*22bc0*/  LOP3.LUT R0, R104, R183, RZ, 0x3c, !PT ;  /* 0x000000b768007212 */ /* 0x000fe400078e3cff */
[----:B------:R-:W-:Y:S03]  /*22bd0*/  LOP3.LUT R2, R25, R240, R182, 0x96, !PT ;  /* 0x000000f019027212 */ /* 0x000fe600078e96b6 */
[----:B------:R-:W-:Y:S04]  /*22be0*/  IMAD.WIDE.U32 R50, R0, -0x2daee0ad, RZ ;  /* 0xd2511f5300327825 */ /* 0x000fe800078e00ff */
[----:B------:R-:W-:Y:S01]  /*22bf0*/  IMAD.WIDE.U32 R8, R2, -0x2daee0ad, RZ ;  /* 0xd2511f5302087825 */ /* 0x000fe200078e00ff */
[----:B------:R-:W-:Y:S02]  /*22c00*/  LOP3.LUT R0, R51, R66, R30, 0x96, !PT ;  /* 0x0000004233007212 */ /* 0x000fe400078e961e */
[----:B------:R-:W2:Y:S01]  /*22c10*/  LDL R66, [R1+0x2d4] ;  /* 0x0002d40001427983 */ /* 0x000ea20000100800 */
[----:B------:R-:W-:Y:S02]  /*22c20*/  FADD.FTZ R2, R27, R17 ;  /* 0x000000111b027221 */ /* 0x000fe40000010000 */
[----:B------:R-:W-:Y:S02]  /*22c30*/  IMAD.WIDE.U32 R40, R0, -0x326172a9, RZ ;  /* 0xcd9e8d5700287825 */ /* 0x000fe400078e00ff */
[----:B------:R-:W1:Y:S03]  /*22c40*/  MUFU.EX2 R0, R156 ;  /* 0x0000009c00007308 */ /* 0x000e660000000800 */
[----:B------:R-:W-:Y:S01]  /*22c50*/  LOP3.LUT R14, R41, R239, R24, 0x96, !PT ;  /* 0x000000ef290e7212 */ /* 0x000fe200078e9618 */
[----:B------:R-:W-:Y:S01]  /*22c60*/  FADD.FTZ R24, R26, R2 ;  /* 0x000000021a187221 */ /* 0x000fe20000010000 */
[----:B------:R-:W-:Y:S03]  /*22c70*/  LOP3.LUT R2, R9, R241, R50, 0x96, !PT ;  /* 0x000000f109027212 */ /* 0x000fe600078e9632 */
[----:B------:R-:W-:Y:S04]  /*22c80*/  IMAD.WIDE.U32 R16, R14, -0x2daee0ad, RZ ;  /* 0xd2511f530e107825 */ /* 0x000fe800078e00ff */
[----:B------:R-:W-:Y:S01]  /*22c90*/  IMAD.WIDE.U32 R14, R2, -0x326172a9, RZ ;  /* 0xcd9e8d57020e7825 */ /* 0x000fe200078e00ff */
[----:B------:R-:W-:Y:S02]  /*22ca0*/  LOP3.LUT R9, R17, R242, R8, 0x96, !PT ;  /* 0x000000f211097212 */ /* 0x000fe400078e9608 */
[----:B------:R-:W-:Y:S01]  /*22cb0*/  MUFU.EX2 R17, R116 ;  /* 0x0000007400117308 */ /* 0x000fe20000000800 */
[----:B------:R-:W-:Y:S02]  /*22cc0*/  FADD.FTZ R2, R18, R21 ;  /* 0x0000001512027221 */ /* 0x000fe40000010000 */
[----:B------:R-:W-:Y:S02]  /*22cd0*/  FADD.FTZ R8, R155, R19 ;  /* 0x000000139b087221 */ /* 0x000fe40000010000 */
[----:B------:R-:W-:Y:S01]  /*22ce0*/  FADD.FTZ R18, R10, R2 ;  /* 0x000000020a127221 */ /* 0x000fe20000010000 */
[----:B------:R-:W-:Y:S01]  /*22cf0*/  LOP3.LUT R2, R15, R233, R40, 0x96, !PT ;  /* 0x000000e90f027212 */ /* 0x000fe200078e9628 */
[----:B------:R-:W4:Y:S01]  /*22d00*/  LDL R19, [R1+0x2ac] ;  /* 0x0002ac0001137983 */ /* 0x000f220000100800 */
[C---:B-1----:R-:W-:Y:S01]  /*22d10*/  F2FP.BF16.PACK_AB R60, R0.reuse, R155 ;  /* 0x0000009b003c723e */ /* 0x042fe200000010ff */
[----:B------:R-:W-:Y:S01]  /*22d20*/  FADD.FTZ R27, R0, R8 ;  /* 0x00000008001b7221 */ /* 0x000fe20000010000 */
[----:B------:R-:W1:Y:S01]  /*22d30*/  MUFU.EX2 R15, R117 ;  /* 0x00000075000f7308 */ /* 0x000e620000000800 */
[----:B------:R-:W-:Y:S04]  /*22d40*/  IMAD.WIDE.U32 R10, R2, -0x2daee0ad, RZ ;  /* 0xd2511f53020a7825 */ /* 0x000fe800078e00ff */
[----:B------:R-:W-:Y:S01]  /*22d50*/  IMAD.WIDE.U32 R8, R9, -0x326172a9, RZ ;  /* 0xcd9e8d5709087825 */ /* 0x000fe200078e00ff */
[----:B------:R-:W-:Y:S04]  /*22d60*/  LOP3.LUT R16, R11, R251, R16, 0x96, !PT ;  /* 0x000000fb0b107212 */ /* 0x000fe800078e9610 */
[----:B------:R-:W-:Y:S01]  /*22d70*/  LOP3.LUT R0, R9, R249, R14, 0x96, !PT ;  /* 0x000000f909007212 */ /* 0x000fe200078e960e */
[----:B------:R-:W3:Y:S01]  /*22d80*/  MUFU.EX2 R2, R64 ;  /* 0x0000004000027308 */ /* 0x000ee20000000800 */
[----:B------:R-:W-:Y:S04]  /*22d90*/  IMAD.WIDE.U32 R104, R16, -0x326172a9, RZ ;  /* 0xcd9e8d5710687825 */ /* 0x000fe800078e00ff */
[----:B------:R-:W-:Y:S01]  /*22da0*/  IMAD.WIDE.U32 R120, R0, -0x2daee0ad, RZ ;  /* 0xd2511f5300787825 */ /* 0x000fe200078e00ff */
[----:B------:R-:W-:Y:S04]  /*22db0*/  LOP3.LUT R29, R105, R245, R8, 0x96, !PT ;  /* 0x000000f5691d7212 */ /* 0x000fe800078e9608 */
[----:B------:R-:W-:Y:S01]  /*22dc0*/  LOP3.LUT R9, R121, R243, R10, 0x96, !PT ;  /* 0x000000f379097212 */ /* 0x000fe200078e960a */
[----:B------:R-:W3:Y:S01]  /*22dd0*/  MUFU.EX2 R11, R65 ;  /* 0x00000041000b7308 */ /* 0x000ee20000000800 */
[----:B-1----:R-:W-:Y:S09]  /*22de0*/  F2FP.BF16.PACK_AB R143, R15, R17 ;  /* 0x000000110f8f723e */ /* 0x002ff200000010ff */
[----:B------:R-:W1:Y:S01]  /*22df0*/  MUFU.EX2 R14, R108 ;  /* 0x0000006c000e7308 */ /* 0x000e620000000800 */
[----:B---3--:R-:W-:Y:S02]  /*22e00*/  FADD.FTZ R8, R2, R20 ;  /* 0x0000001402087221 */ /* 0x008fe40000010000 */
[----:B------:R-:W3:Y:S01]  /*22e10*/  LDL R20, [R1+0x2a8] ;  /* 0x0002a80001147983 */ /* 0x000ee20000100800 */
[C---:B------:R-:W-:Y:S01]  /*22e20*/  F2FP.BF16.PACK_AB R2, R11.reuse, R2 ;  /* 0x000000020b02723e */ /* 0x040fe200000010ff */
[----:B------:R-:W-:Y:S02]  /*22e30*/  FADD.FTZ R16, R11, R8 ;  /* 0x000000080b107221 */ /* 0x000fe40000010000 */
[----:B------:R-:W-:Y:S04]  /*22e40*/  FADD.FTZ R8, R17, R24 ;  /* 0x0000001811087221 */ /* 0x000fe80000010000 */
[----:B------:R-:W-:Y:S02]  /*22e50*/  FADD.FTZ R26, R15, R8 ;  /* 0x000000080f1a7221 */ /* 0x000fe40000010000 */
[----:B-1----:R-:W-:Y:S02]  /*22e60*/  FADD.FTZ R15, R14, R18 ;  /* 0x000000120e0f7221 */ /* 0x002fe40000010000 */
[----:B--2---:R-:W-:Y:S02]  /*22e70*/  IMAD R0, R66, 0x70, RZ ;  /* 0x0000007042007824 */ /* 0x004fe400078e02ff */
[----:B------:R-:W-:Y:S02]  /*22e80*/  IMAD.WIDE.U32 R66, R9, -0x326172a9, RZ ;  /* 0xcd9e8d5709427825 */ /* 0x000fe400078e00ff */
[----:B------:R-:W1:Y:S01]  /*22e90*/  MUFU.EX2 R9, R109 ;  /* 0x0000006d00097308 */ /* 0x000e620000000800 */
[----:B------:R-:W-:Y:S02]  /*22ea0*/  IADD3 R10, P0, R0, R22, RZ ;  /* 0x00000016000a7210 */ /* 0x000fe40007f1e0ff */
[----:B------:R-:W-:Y:S03]  /*22eb0*/  LOP3.LUT R0, R67, R199, R104, 0x96, !PT ;  /* 0x000000c743007212 */ /* 0x000fe600078e9668 */
[----:B------:R-:W-:Y:S01]  /*22ec0*/  IMAD.X R11, R130, 0x1, R23, P0 ;  /* 0x00000001820b7824 */ /* 0x000fe200000e0617 */
[----:B------:R-:W-:Y:S04]  /*22ed0*/  LOP3.LUT R8, R0, 0xff, RZ, 0xc0, !PT ;  /* 0x000000ff00087812 */ /* 0x000fe800078ec0ff */
[----:B------:R-:W-:Y:S02]  /*22ee0*/  ISETP.GE.U32.AND P1, PT, R191, R8, PT ;  /* 0x00000008bf00720c */ /* 0x000fe40003f26070 */
[C---:B------:R-:W-:Y:S04]  /*22ef0*/  PRMT R8, R7.reuse, 0x7632, R8 ;  /* 0x0000763207087816 */ /* 0x040fe80000000008 */
[----:B------:R-:W-:Y:S02]  /*22f00*/  PRMT R237, R7, 0x5410, R8 ;  /* 0x0000541007ed7816 */ /* 0x000fe40000000008 */
[C---:B-1----:R-:W-:Y:S05]  /*22f10*/  F2FP.BF16.PACK_AB R141, R9.reuse, R14 ;  /* 0x0000000e098d723e */ /* 0x042fea00000010ff */
[----:B------:R-:W-:Y:S01]  /*22f20*/  @!P1 HFMA2.BF16_V2 R98, -RZ.H0_H0, RZ.H0_H0, -R7.H0_H0 ;  /* 0x200000ffff629231 */ /* 0x000fe20000340907 */
[----:B------:R-:W-:Y:S01]  /*22f30*/  FADD.FTZ R25, R9, R15 ;  /* 0x0000000f09197221 */ /* 0x000fe20000010000 */
[--C-:B------:R-:W-:Y:S01]  /*22f40*/  SHF.R.U32.HI R9, RZ, 0x18, R80.reuse ;  /* 0x00000018ff097819 */ /* 0x100fe20000011650 */
[----:B------:R-:W-:Y:S02]  /*22f50*/  MUFU.EX2 R15, R157 ;  /* 0x0000009d000f7308 */ /* 0x000fe40000000800 */
[----:B------:R-:W-:Y:S01]  /*22f60*/  PRMT R17, R98, 0x7610, R17 ;  /* 0x0000761062117816 */ /* 0x000fe20000000011 */
[----:B------:R-:W-:Y:S01]  /*22f70*/  @!P1 STL.S16 [R1+0x1d4], R98 ;  /* 0x0001d46201009387 */ /* 0x000fe20000100600 */
[----:B------:R-:W-:Y:S02]  /*22f80*/  ISETP.GE.U32.AND P3, PT, R191, R9, PT ;  /* 0x00000009bf00720c */ /* 0x000fe40003f66070 */
[----:B------:R-:W-:Y:S01]  /*22f90*/  @!P1 PRMT R7, R17, 0x5410, RZ ;  /* 0x0000541011079816 */ /* 0x000fe200000000ff */
[----:B------:R1:W2:Y:S01]  /*22fa0*/  LDL.S16 R30, [R1+0x1e8] ;  /* 0x0001e800011e7983 */ /* 0x0002a20000100600 */
[----:B------:R-:W-:Y:S02]  /*22fb0*/  SHF.R.U32.HI R9, RZ, 0x10, R80 ;  /* 0x00000010ff097819 */ /* 0x000fe40000011650 */
[----:B------:R-:W1:Y:S01]  /*22fc0*/  MUFU.EX2 R14, R158 ;  /* 0x0000009e000e7308 */ /* 0x000e620000000800 */
[----:B------:R4:W-:Y:S01]  /*22fd0*/  ST.E.U16 [R10.64], R7 ;  /* 0x000000070a007985 */ /* 0x0009e2000c101504 */
[----:B------:R-:W-:Y:S03]  /*22fe0*/  LOP3.LUT R9, R9, 0xff, RZ, 0xc0, !PT ;  /* 0x000000ff09097812 */ /* 0x000fe600078ec0ff */
[----:B------:R-:W2:Y:S01]  /*22ff0*/  LDL R18, [R1+0x2b4] ;  /* 0x0002b40001127983 */ /* 0x000ea20000100800 */
[----:B------:R-:W-:Y:S03]  /*23000*/  ISETP.GE.U32.AND P4, PT, R191, R9, PT ;  /* 0x00000009bf00720c */ /* 0x000fe60003f86070 */
[----:B------:R-:W2:Y:S01]  /*23010*/  LDL R24, [R1+0x2b0] ;  /* 0x0002b00001187983 */ /* 0x000ea20000100800 */
[----:B------:R-:W-:Y:S10]  /*23020*/  MUFU.EX2 R9, R103 ;  /* 0x0000006700097308 */ /* 0x000ff40000000800 */
[----:B------:R-:W-:Y:S01]  /*23030*/  MUFU.EX2 R17, R124 ;  /* 0x0000007c00117308 */ /* 0x000fe20000000800 */
[----:B-1----:R-:W-:Y:S02]  /*23040*/  F2FP.BF16.PACK_AB R34, R14, R15 ;  /* 0x0000000f0e22723e */ /* 0x002fe400000010ff */
[----:B---3--:R-:W-:Y:S02]  /*23050*/  IADD3 R20, P5, R144, R20, RZ ;  /* 0x0000001490147210 */ /* 0x008fe40007fbe0ff */
[----:B----4-:R-:W-:Y:S02]  /*23060*/  LOP3.LUT R7, R0, 0xffff, RZ, 0xc0, !PT ;  /* 0x0000ffff00077812 */ /* 0x010fe400078ec0ff */
[C---:B------:R-:W-:Y:S01]  /*23070*/  LOP3.LUT R10, R80.reuse, 0xff, RZ, 0xc0, !PT ;  /* 0x000000ff500a7812 */ /* 0x040fe200078ec0ff */
[----:B------:R-:W-:Y:S01]  /*23080*/  IMAD.X R21, R145, 0x1, R19, P5 ;  /* 0x0000000191157824 */ /* 0x000fe200028e0613 */
[----:B------:R-:W-:Y:S02]  /*23090*/  SHF.R.U32.HI R7, RZ, 0x8, R7 ;  /* 0x00000008ff077819 */ /* 0x000fe40000011607 */
[----:B------:R-:W-:Y:S02]  /*230a0*/  ISETP.GE.U32.AND P6, PT, R191, R10, PT ;  /* 0x0000000abf00720c */ /* 0x000fe40003fc6070 */
[----:B------:R-:W-:Y:S01]  /*230b0*/  LOP3.LUT R7, R7, 0xffff, RZ, 0xc0, !PT ;  /* 0x0000ffff07077812 */ /* 0x000fe200078ec0ff */
[----:B------:R-:W1:Y:S03]  /*230c0*/  MUFU.EX2 R10, R102 ;  /* 0x00000066000a7308 */ /* 0x000e660000000800 */
[----:B------:R-:W-:Y:S02]  /*230d0*/  ISETP.GE.U32.AND P0, PT, R191, R7, PT ;  /* 0x00000007bf00720c */ /* 0x000fe40003f06070 */
[--C-:B------:R-:W-:Y:S04]  /*230e0*/  SHF.R.U32.HI R7, RZ, 0x10, R0.reuse ;  /* 0x00000010ff077819 */ /* 0x100fe80000011600 */
[----:B------:R-:W-:Y:S04]  /*230f0*/  LOP3.LUT R7, R7, 0xff, RZ, 0xc0, !PT ;  /* 0x000000ff07077812 */ /* 0x000fe800078ec0ff */
[C---:B------:R-:W-:Y:S02]  /*23100*/  ISETP.GE.U32.AND P2, PT, R191.reuse, R7, PT ;  /* 0x00000007bf00720c */ /* 0x040fe40003f46070 */
[----:B------:R-:W-:Y:S01]  /*23110*/  SHF.R.U32.HI R7, RZ, 0x18, R0 ;  /* 0x00000018ff077819 */ /* 0x000fe20000011600 */
[----:B------:R-:W-:Y:S01]  /*23120*/  @!P0 HFMA2.BF16_V2 R71, -RZ.H0_H0, RZ.H0_H0, -R8.H0_H0 ;  /* 0x200000ffff478231 */ /* 0x000fe20000340908 */
[----:B------:R-:W-:Y:S02]  /*23130*/  LOP3.LUT R0, R80, 0xffff, RZ, 0xc0, !PT ;  /* 0x0000ffff50007812 */ /* 0x000fe400078ec0ff */
[----:B------:R-:W-:Y:S02]  /*23140*/  ISETP.GE.U32.AND P1, PT, R191, R7, PT ;  /* 0x00000007bf00720c */ /* 0x000fe40003f26070 */
[----:B------:R-:W-:Y:S01]  /*23150*/  PRMT R11, R71, 0x7610, R11 ;  /* 0x00007610470b7816 */ /* 0x000fe2000000000b */
[----:B------:R3:W-:Y:S01]  /*23160*/  @!P0 STL.S16 [R1+0x1d0], R71 ;  /* 0x0001d04701008387 */ /* 0x0007e20000100600 */
[----:B------:R-:W-:Y:S02]  /*23170*/  SHF.R.U32.HI R0, RZ, 0x8, R0 ;  /* 0x00000008ff007819 */ /* 0x000fe40000011600 */
[----:B------:R-:W-:Y:S01]  /*23180*/  @!P0 PRMT R8, R11, 0x5410, RZ ;  /* 0x000054100b088816 */ /* 0x000fe200000000ff */
[----:B------:R4:W4:Y:S01]  /*23190*/  LDL.S16 R98, [R1+0x1dc] ;  /* 0x0001dc0001627983 */ /* 0x0009220000100600 */
[----:B------:R-:W-:Y:S01]  /*231a0*/  LOP3.LUT R7, R0, 0xffff, RZ, 0xc0, !PT ;  /* 0x0000ffff00077812 */ /* 0x000fe200078ec0ff */
[----:B------:R-:W3:Y:S01]  /*231b0*/  MUFU.EX2 R11, R125 ;  /* 0x0000007d000b7308 */ /* 0x000ee20000000800 */
[----:B------:R-:W-:Y:S01]  /*231c0*/  PRMT R0, R47, 0x7610, R0 ;  /* 0x000076102f007816 */ /* 0x000fe20000000000 */
[----:B------:R3:W-:Y:S01]  /*231d0*/  ST.E.U16 [R20.64], R8 ;  /* 0x0000000814007985 */ /* 0x0007e2000c101504 */
[----:B------:R-:W-:Y:S02]  /*231e0*/  ISETP.GE.U32.AND P5, PT, R191, R7, PT ;  /* 0x00000007bf00720c */ /* 0x000fe40003fa6070 */
[----:B------:R-:W-:Y:S02]  /*231f0*/  PRMT R7, R47, 0x7632, R7 ;  /* 0x000076322f077816 */ /* 0x000fe40000000007 */
[----:B-1----:R-:W-:Y:S02]  /*23200*/  F2FP.BF16.PACK_AB R102, R9, R10 ;  /* 0x0000000a0966723e */ /* 0x002fe400000010ff */
[----:B------:R-:W-:Y:S01]  /*23210*/  PRMT R229, R0, 0x5410, R7 ;  /* 0x0000541000e57816 */ /* 0x000fe20000000007 */
[----:B---3--:R1:W4:Y:S01]  /*23220*/  LDL.S16 R71, [R1+0x1cc] ;  /* 0x0001cc0001477983 */ /* 0x0083220000100600 */
[----:B------:R-:W-:Y:S01]  /*23230*/  F2FP.BF16.PACK_AB R147, R11, R17 ;  /* 0x000000110b93723e */ /* 0x000fe200000010ff */
[----:B------:R-:W-:Y:S02]  /*23240*/  FADD.FTZ R8, R15, R27 ;  /* 0x0000001b0f087221 */ /* 0x000fe40000010000 */
[----:B------:R-:W-:Y:S01]  /*23250*/  MUFU.EX2 R15, R110 ;  /* 0x0000006e000f7308 */ /* 0x000fe20000000800 */
[----:B--2---:R-:W-:Y:S05]  /*23260*/  @!P2 HFMA2.BF16_V2 R30, -RZ.H0_H0, RZ.H0_H0, -R0.H0_H0 ;  /* 0x200000ffff1ea231 */ /* 0x004fea0000340900 */
[----:B------:R-:W-:Y:S01]  /*23270*/  PRMT R28, R30, 0x7610, R28 ;  /* 0x000076101e1c7816 */ /* 0x000fe2000000001c */
[----:B------:R2:W-:Y:S01]  /*23280*/  @!P2 STL.S16 [R1+0x1e8], R30 ;  /* 0x0001e81e0100a387 */ /* 0x0005e20000100600 */
[----:B------:R-:W-:Y:S02]  /*23290*/  IADD3 R18, P0, R144, R18, RZ ;  /* 0x0000001290127210 */ /* 0x000fe40007f1e0ff */
[----:B------:R-:W-:Y:S02]  /*232a0*/  @!P2 PRMT R0, R28, 0x5410, RZ ;  /* 0x000054101c00a816 */ /* 0x000fe400000000ff */
[----:B------:R1:W3:Y:S01]  /*232b0*/  LDL.S16 R28, [R1+0x1f0] ;  /* 0x0001f000011c7983 */ /* 0x0002e20000100600 */
[----:B------:R-:W-:Y:S02]  /*232c0*/  IMAD.X R19, R145, 0x1, R24, P0 ;  /* 0x0000000191137824 */ /* 0x000fe400000e0618 */
[----:B------:R-:W-:Y:S02]  /*232d0*/  FADD.FTZ R24, R14, R8 ;  /* 0x000000080e187221 */ /* 0x000fe40000010000 */
[----:B------:R-:W-:Y:S01]  /*232e0*/  FADD.FTZ R8, R10, R16 ;  /* 0x000000100a087221 */ /* 0x000fe20000010000 */
[----:B------:R-:W-:Y:S01]  /*232f0*/  SHF.R.U32.HI R10, RZ, 0x10, R66 ;  /* 0x00000010ff0a7819 */ /* 0x000fe20000011642 */
[----:B------:R1:W-:Y:S01]  /*23300*/  ST.E.U16 [R18.64], R0 ;  /* 0x0000000012007985 */ /* 0x0003e2000c101504 */
[----:B------:R-:W-:Y:S01]  /*23310*/  MUFU.EX2 R14, R159 ;  /* 0x0000009f000e7308 */ /* 0x000fe20000000800 */
[----:B------:R-:W-:Y:S01]  /*23320*/  FADD.FTZ R16, R17, R26 ;  /* 0x0000001a11107221 */ /* 0x000fe20000010000 */
[----:B------:R-:W-:Y:S01]  /*23330*/  LOP3.LUT R10, R10, 0xff, RZ, 0xc0, !PT ;  /* 0x000000ff0a0a7812 */ /* 0x000fe200078ec0ff */
[----:B------:R-:W-:Y:S02]  /*23340*/  FADD.FTZ R27, R9, R8 ;  /* 0x00000008091b7221 */ /* 0x000fe40000010000 */
[----:B------:R-:W-:Y:S05]  /*23350*/  FADD.FTZ R16, R11, R16 ;  /* 0x000000100b107221 */ /* 0x000fea0000010000 */
[----:B------:R-:W1:Y:S01]  /*23360*/  MUFU.EX2 R9, R111 ;  /* 0x0000006f00097308 */ /* 0x000e620000000800 */
[----:B--2---:R2:W2:Y:S09]  /*23370*/  LDL.S16 R30, [R1+0x218] ;  /* 0x00021800011e7983 */ /* 0x0044b20000100600 */
[----:B------:R-:W4:Y:S01]  /*23380*/  MUFU.EX2 R11, R160 ;  /* 0x000000a0000b7308 */ /* 0x000f220000000800 */
[C---:B-1----:R-:W-:Y:S04]  /*23390*/  LOP3.LUT R0, R66.reuse, 0xff, RZ, 0xc0, !PT ;  /* 0x000000ff42007812 */ /* 0x042fe800078ec0ff */
[----:B------:R-:W-:Y:S02]  /*233a0*/  ISETP.GE.U32.AND P2, PT, R191, R0, PT ;  /* 0x00000000bf00720c */ /* 0x000fe40003f46070 */
[----:B------:R-:W-:Y:S02]  /*233b0*/  LOP3.LUT R0, R66, 0xffff, RZ, 0xc0, !PT ;  /* 0x0000ffff42007812 */ /* 0x000fe400078ec0ff */
[----:B------:R-:W-:Y:S02]  /*233c0*/  F2FP.BF16.PACK_AB R146, R9, R15 ;  /* 0x0000000f0992723e */ /* 0x000fe400000010ff */
[----:B------:R-:W-:Y:S04]  /*233d0*/  SHF.R.U32.HI R0, RZ, 0x8, R0 ;  /* 0x00000008ff007819 */ /* 0x000fe80000011600 */
[----:B------:R-:W-:Y:S02]  /*233e0*/  LOP3.LUT R8, R0, 0xffff, RZ, 0xc0, !PT ;  /* 0x0000ffff00087812 */ /* 0x000fe400078ec0ff */
[----:B------:R-:W-:Y:S02]  /*233f0*/  PRMT R0, R83, 0x7610, R0 ;  /* 0x0000761053007816 */ /* 0x000fe40000000000 */
[----:B------:R-:W-:Y:S02]  /*23400*/  ISETP.GE.U32.AND P0, PT, R191, R8, PT ;  /* 0x00000008bf00720c */ /* 0x000fe40003f06070 */
[----:B------:R-:W-:Y:S01]  /*23410*/  PRMT R8, R83, 0x7632, R8 ;  /* 0x0000763253087816 */ /* 0x000fe20000000008 */
[----:B----4-:R-:W-:Y:S01]  /*23420*/  @!P6 HFMA2.BF16_V2 R98, -RZ.H0_H0, RZ.H0_H0, -R0.H0_H0 ;  /* 0x200000ffff62e231 */ /* 0x010fe20000340900 */
[----:B------:R-:W-:Y:S02]  /*23430*/  F2FP.BF16.PACK_AB R47, R11, R14 ;  /* 0x0000000e0b2f723e */ /* 0x000fe400000010ff */
[----:B------:R-:W-:Y:S02]  /*23440*/  PRMT R232, R0, 0x5410, R8 ;  /* 0x0000541000e87816 */ /* 0x000fe40000000008 */
[----:B------:R-:W-:Y:S01]  /*23450*/  PRMT R70, R98, 0x7610, R70 ;  /* 0x0000761062467816 */ /* 0x000fe20000000046 */
[----:B------:R-:W-:Y:S03]  /*23460*/  @!P6 STL.S16 [R1+0x1dc], R98 ;  /* 0x0001dc620100e387 */ /* 0x000fe60000100600 */
[----:B------:R-:W-:Y:S02]  /*23470*/  @!P6 PRMT R0, R70, 0x5410, RZ ;  /* 0x000054104600e816 */ /* 0x000fe400000000ff */
[----:B------:R-:W-:Y:S02]  /*23480*/  ISETP.GE.U32.AND P6, PT, R191, R10, PT ;  /* 0x0000000abf00720c */ /* 0x000fe40003fc6070 */
[----:B------:R-:W-:Y:S01]  /*23490*/  SHF.R.U32.HI R10, RZ, 0x18, R66 ;  /* 0x00000018ff0a7819 */ /* 0x000fe20000011642 */
[----:B------:R-:W-:Y:S05]  /*234a0*/  @!P1 HFMA2.BF16_V2 R71, -RZ.H0_H0, RZ.H0_H0, -R7.H0_H0 ;  /* 0x200000ffff479231 */ /* 0x000fea0000340907 */
[----:B------:R-:W-:Y:S01]  /*234b0*/  PRMT R68, R71, 0x7610, R68 ;  /* 0x0000761047447816 */ /* 0x000fe20000000044 */
[----:B------:R1:W-:Y:S03]  /*234c0*/  @!P1 STL.S16 [R1+0x1cc], R71 ;  /* 0x0001cc4701009387 */ /* 0x0003e60000100600 */
[----:B------:R-:W-:Y:S01]  /*234d0*/  @!P1 PRMT R7, R68, 0x5410, RZ ;  /* 0x0000541044079816 */ /* 0x000fe200000000ff */
[----:B------:R4:W4:Y:S01]  /*234e0*/  LDL.S16 R108, [R1+0x214] ;  /* 0x00021400016c7983 */ /* 0x0009220000100600 */
[----:B------:R-:W-:Y:S03]  /*234f0*/  ISETP.GE.U32.AND P1, PT, R191, R10, PT ;  /* 0x0000000abf00720c */ /* 0x000fe60003f26070 */
[----:B------:R2:W4:Y:S04]  /*23500*/  LDL.S16 R103, [R1+0x200] ;  /* 0x0002000001677983 */ /* 0x0005280000100600 */
[----:B------:R1:W-:Y:S04]  /*23510*/  ST.E.U16 [R18.64+0x2], R7 ;  /* 0x0000020712007985 */ /* 0x0003e8000c101504 */
[----:B------:R1:W-:Y:S02]  /*23520*/  ST.E.U16 [R144.64+0x10], R0 ;  /* 0x0000100090007985 */ /* 0x0003e4000c101504 */
[----:B-1----:R-:W-:Y:S05]  /*23530*/  IMAD.WIDE.U32 R70, R32, -0x2daee0ad, RZ ;  /* 0xd2511f5320467825 */ /* 0x002fea00078e00ff */
[----:B------:R-:W-:Y:S01]  /*23540*/  LOP3.LUT R10, R71, R148, R142, 0x96, !PT ;  /* 0x00000094470a7212 */ /* 0x000fe200078e968e */
[----:B------:R-:W-:Y:S01]  /*23550*/  FADD.FTZ R7, R15, R25 ;  /* 0x000000190f077221 */ /* 0x000fe20000010000 */
[----:B------:R-:W-:Y:S01]  /*23560*/  PRMT R0, R96, 0x7610, R0 ;  /* 0x0000761060007816 */ /* 0x000fe20000000000 */
[----:B---3--:R-:W-:Y:S05]  /*23570*/  @!P5 HFMA2.BF16_V2 R28, -RZ.H0_H0, RZ.H0_H0, -R8.H0_H0 ;  /* 0x200000ffff1cd231 */ /* 0x008fea0000340908 */
[----:B------:R-:W-:Y:S01]  /*23580*/  PRMT R65, R28, 0x7610, R65 ;  /* 0x000076101c417816 */ /* 0x000fe20000000041 */
[----:B------:R1:W-:Y:S03]  /*23590*/  @!P5 STL.S16 [R1+0x1f0], R28 ;  /* 0x0001f01c0100d387 */ /* 0x0003e60000100600 */
[----:B------:R-:W-:Y:S01]  /*235a0*/  @!P5 PRMT R8, R65, 0x5410, RZ ;  /* 0x000054104108d816 */ /* 0x000fe200000000ff */
[----:B------:R3:W3:Y:S04]  /*235b0*/  LDL.S16 R98, [R1+0x1e4] ;  /* 0x0001e40001627983 */ /* 0x0006e80000100600 */
[----:B------:R3:W3:Y:S04]  /*235c0*/  LDL.S16 R15, [R1+0x1e0] ;  /* 0x0001e000010f7983 */ /* 0x0006e80000100600 */
[----:B------:R1:W-:Y:S01]  /*235d0*/  ST.E.U16 [R144.64+0x12], R8 ;  /* 0x0000120890007985 */ /* 0x0003e2000c101504 */
[----:B--2---:R-:W-:Y:S05]  /*235e0*/  @!P4 HFMA2.BF16_V2 R30, -RZ.H0_H0, RZ.H0_H0, -R0.H0_H0 ;  /* 0x200000ffff1ec231 */ /* 0x004fea0000340900 */
[----:B------:R-:W-:Y:S01]  /*235f0*/  PRMT R64, R30, 0x7610, R64 ;  /* 0x000076101e407816 */ /* 0x000fe20000000040 */
[----:B------:R2:W-:Y:S04]  /*23600*/  @!P4 STL.S16 [R1+0x218], R30 ;  /* 0x0002181e0100c387 */ /* 0x0005e80000100600 */
[----:B------:R3:W3:Y:S01]  /*23610*/  LDL.S16 R68, [R1+0x1a8] ;  /* 0x0001a80001447983 */ /* 0x0006e20000100600 */
[----:B-1----:R-:W-:Y:S01]  /*23620*/  FADD.FTZ R28, R9, R7 ;  /* 0x00000007091c7221 */ /* 0x002fe20000010000 */
[----:B------:R-:W-:Y:S02]  /*23630*/  LOP3.LUT R7, R10, 0xff, RZ, 0xc0, !PT ;  /* 0x000000ff0a077812 */ /* 0x000fe400078ec0ff */
[----:B------:R1:W3:Y:S01]  /*23640*/  LDL.S16 R65, [R1+0x1a0] ;  /* 0x0001a00001417983 */ /* 0x0002e20000100600 */
[----:B------:R-:W-:Y:S01]  /*23650*/  FADD.FTZ R9, R14, R24 ;  /* 0x000000180e097221 */ /* 0x000fe20000010000 */
[----:B------:R-:W-:Y:S02]  /*23660*/  ISETP.GE.U32.AND P5, PT, R191, R7, PT ;  /* 0x00000007bf00720c */ /* 0x000fe40003fa6070 */
[----:B------:R-:W-:Y:S04]  /*23670*/  LOP3.LUT R7, R10, 0xffff, RZ, 0xc0, !PT ;  /* 0x0000ffff0a077812 */ /* 0x000fe800078ec0ff */
[----:B------:R-:W-:Y:S02]  /*23680*/  SHF.R.U32.HI R7, RZ, 0x8, R7 ;  /* 0x00000008ff077819 */ /* 0x000fe40000011607 */
[----:B------:R-:W-:Y:S04]  /*23690*/  PRMT R8, R96, 0x7632, R8 ;  /* 0x0000763260087816 */ /* 0x000fe80000000008 */
[----:B------:R-:W-:Y:S01]  /*236a0*/  PRMT R230, R0, 0x5410, R8 ;  /* 0x0000541000e67816 */ /* 0x000fe20000000008 */
[----:B--2---:R-:W-:Y:S01]  /*236b0*/  FADD.FTZ R30, R11, R9 ;  /* 0x000000090b1e7221 */ /* 0x004fe20000010000 */
[----:B------:R-:W-:Y:S02]  /*236c0*/  @!P4 PRMT R0, R64, 0x5410, RZ ;  /* 0x000054104000c816 */ /* 0x000fe400000000ff */
[----:B------:R-:W-:Y:S01]  /*236d0*/  LOP3.LUT R9, R7, 0xffff, RZ, 0xc0, !PT ;  /* 0x0000ffff07097812 */ /* 0x000fe200078ec0ff */
[----:B------:R1:W2:Y:S01]  /*236e0*/  LDL.S16 R64, [R1+0x19c] ;  /* 0x00019c0001407983 */ /* 0x0002a20000100600 */
[----:B------:R-:W-:Y:S02]  /*236f0*/  PRMT R7, R61, 0x7632, R7 ;  /* 0x000076323d077816 */ /* 0x000fe40000000007 */
[----:B------:R-:W-:Y:S01]  /*23700*/  ISETP.GE.U32.AND P4, PT, R191, R9, PT ;  /* 0x00000009bf00720c */ /* 0x000fe20003f86070 */
[----:B------:R1:W-:Y:S01]  /*23710*/  ST.E.U16 [R22.64+0x10], R0 ;  /* 0x0000100016007985 */ /* 0x0003e2000c101504 */
[----:B------:R-:W-:Y:S02]  /*23720*/  PRMT R9, R44, 0x7632, R9 ;  /* 0x000076322c097816 */ /* 0x000fe40000000009 */
[----:B-1----:R-:W-:Y:S01]  /*23730*/  PRMT R0, R61, 0x7610, R0 ;  /* 0x000076103d007816 */ /* 0x002fe20000000000 */
[----:B----4-:R-:W-:Y:S03]  /*23740*/  @!P3 HFMA2.BF16_V2 R108, -RZ.H0_H0, RZ.H0_H0, -R8.H0_H0 ;  /* 0x200000ffff6cb231 */ /* 0x010fe60000340908 */
[----:B------:R-:W-:Y:S01]  /*23750*/  PRMT R226, R0, 0x5410, R7 ;  /* 0x0000541000e27816 */ /* 0x000fe20000000007 */
[----:B------:R-:W-:Y:S01]  /*23760*/  @!P2 HFMA2.BF16_V2 R103, -RZ.H0_H0, RZ.H0_H0, -R0.H0_H0 ;  /* 0x200000ffff67a231 */ /* 0x000fe20000340900 */
[----:B------:R-:W-:Y:S01]  /*23770*/  PRMT R31, R108, 0x7610, R31 ;  /* 0x000076106c1f7816 */ /* 0x000fe2000000001f */
[----:B------:R-:W-:Y:S03]  /*23780*/  @!P3 STL.S16 [R1+0x214], R108 ;  /* 0x0002146c0100b387 */ /* 0x000fe60000100600 */
[----:B------:R-:W-:Y:S01]  /*23790*/  PRMT R99, R103, 0x7610, R99 ;  /* 0x0000761067637816 */ /* 0x000fe20000000063 */
[----:B------:R-:W-:Y:S01]  /*237a0*/  @!P2 STL.S16 [R1+0x200], R103 ;  /* 0x000200670100a387 */ /* 0x000fe20000100600 */
[----:B------:R-:W-:Y:S02]  /*237b0*/  @!P3 PRMT R8, R31, 0x5410, RZ ;  /* 0x000054101f08b816 */ /* 0x000fe400000000ff */
[----:B------:R-:W-:Y:S01]  /*237c0*/  @!P2 PRMT R0, R99, 0x5410, RZ ;  /* 0x000054106300a816 */ /* 0x000fe200000000ff */
[----:B------:R1:W4:Y:S04]  /*237d0*/  LDL.S16 R31, [R1+0x198] ;  /* 0x00019800011f7983 */ /* 0x0003280000100600 */
[----:B------:R1:W-:Y:S04]  /*237e0*/  ST.E.U16 [R22.64+0x12], R8 ;  /* 0x0000120816007985 */ /* 0x0003e8000c101504 */
[----:B------:R1:W-:Y:S02]  /*237f0*/  ST.E.U16 [R20.64+0xe], R0 ;  /* 0x00000e0014007985 */ /* 0x0003e4000c101504 */
[--C-:B-1----:R-:W-:Y:S02]  /*23800*/  SHF.R.U32.HI R8, RZ, 0x10, R10.reuse ;  /* 0x00000010ff087819 */ /* 0x102fe4000001160a */
[----:B------:R-:W-:Y:S02]  /*23810*/  SHF.R.U32.HI R10, RZ, 0x18, R10 ;  /* 0x00000018ff0a7819 */ /* 0x000fe4000001160a */
[----:B------:R-:W-:Y:S02]  /*23820*/  PRMT R0, R44, 0x7610, R0 ;  /* 0x000076102c007816 */ /* 0x000fe40000000000 */
[----:B------:R-:W-:Y:S02]  /*23830*/  LOP3.LUT R8, R8, 0xff, RZ, 0xc0, !PT ;  /* 0x000000ff08087812 */ /* 0x000fe400078ec0ff */
[----:B------:R-:W-:Y:S02]  /*23840*/  PRMT R225, R0, 0x5410, R9 ;  /* 0x0000541000e17816 */ /* 0x000fe40000000009 */
[----:B------:R-:W-:Y:S02]  /*23850*/  ISETP.GE.U32.AND P2, PT, R191, R8, PT ;  /* 0x00000008bf00720c */ /* 0x000fe40003f46070 */
[----:B------:R-:W-:Y:S01]  /*23860*/  PRMT R8, R46, 0x7610, R8 ;  /* 0x000076102e087816 */ /* 0x000fe20000000008 */
[----:B---3--:R-:W-:Y:S02]  /*23870*/  @!P0 HFMA2.BF16_V2 R98, -RZ.H0_H0, RZ.H0_H0, -R7.H0_H0 ;  /* 0x200000ffff628231 */ /* 0x008fe40000340907 */
[----:B------:R-:W-:Y:S03]  /*23880*/  @!P6 HFMA2.BF16_V2 R15, -RZ.H0_H0, RZ.H0_H0, -R0.H0_H0 ;  /* 0x200000ffff0fe231 */ /* 0x000fe60000340900 */
[----:B------:R-:W-:Y:S01]  /*23890*/  PRMT R14, R98, 0x7610, R14 ;  /* 0x00007610620e7816 */ /* 0x000fe2000000000e */
[----:B------:R-:W-:Y:S01]  /*238a0*/  @!P0 STL.S16 [R1+0x1e4], R98 ;  /* 0x0001e46201008387 */ /* 0x000fe20000100600 */
[----:B------:R-:W-:Y:S03]  /*238b0*/  PRMT R69, R15, 0x7610, R69 ;  /* 0x000076100f457816 */ /* 0x000fe60000000045 */
[----:B------:R1:W-:Y:S01]  /*238c0*/  @!P6 STL.S16 [R1+0x1e0], R15 ;  /* 0x0001e00f0100e387 */ /* 0x0003e20000100600 */
[----:B------:R-:W-:Y:S02]  /*238d0*/  @!P0 PRMT R7, R14, 0x5410, RZ ;  /* 0x000054100e078816 */ /* 0x000fe400000000ff */
[----:B------:R-:W-:Y:S01]  /*238e0*/  @!P6 PRMT R0, R69, 0x5410, RZ ;  /* 0x000054104500e816 */ /* 0x000fe200000000ff */
[----:B------:R3:W3:Y:S01]  /*238f0*/  LDL.S16 R14, [R1+0x190] ;  /* 0x00019000010e7983 */ /* 0x0006e20000100600 */
[----:B------:R-:W-:Y:S02]  /*23900*/  ISETP.GE.U32.AND P0, PT, R191, R10, PT ;  /* 0x0000000abf00720c */ /* 0x000fe40003f06070 */
[----:B------:R-:W-:Y:S01]  /*23910*/  PRMT R10, R46, 0x7632, R10 ;  /* 0x000076322e0a7816 */ /* 0x000fe2000000000a */
[----:B------:R2:W-:Y:S01]  /*23920*/  ST.E.U16 [R20.64+0x10], R7 ;  /* 0x0000100714007985 */ /* 0x0005e2000c101504 */
[----:B------:R-:W-:Y:S02]  /*23930*/  @!P1 HFMA2.BF16_V2 R68, -RZ.H0_H0, RZ.H0_H0, -R9.H0_H0 ;  /* 0x200000ffff449231 */ /* 0x000fe40000340909 */
[----:B------:R-:W-:Y:S01]  /*23940*/  PRMT R244, R8, 0x5410, R10 ;  /* 0x0000541008f47816 */ /* 0x000fe2000000000a */
[----:B------:R2:W-:Y:S02]  /*23950*/  ST.E.U16 [R18.64+0x10], R0 ;  /* 0x0000100012007985 */ /* 0x0005e4000c101504 */
[----:B------:R-:W-:Y:S04]  /*23960*/  PRMT R26, R68, 0x7610, R26 ;  /* 0x00007610441a7816 */ /* 0x000fe8000000001a */
[----:B------:R-:W-:Y:S02]  /*23970*/  @!P1 PRMT R9, R26, 0x5410, RZ ;  /* 0x000054101a099816 */ /* 0x000fe400000000ff */
[----:B------:R-:W-:Y:S03]  /*23980*/  MUFU.EX2 R26, R166 ;  /* 0x000000a6001a7308 */ /* 0x000fe60000000800 */
[----:B------:R-:W-:Y:S04]  /*23990*/  ST.E.U16 [R18.64+0x12], R9 ;  /* 0x0000120912007985 */ /* 0x000fe8000c101504 */
[----:B-1----:R1:W3:Y:S04]  /*239a0*/  LDL.S16 R15, [R1+0x194] ;  /* 0x00019400010f7983 */ /* 0x0022e80000100600 */
[----:B------:R-:W-:Y:S01]  /*239b0*/  @!P1 STL.S16 [R1+0x1a8], R68 ;  /* 0x0001a84401009387 */ /* 0x000fe20000100600 */
[C---:B--2---:R-:W-:Y:S02]  /*239c0*/  PRMT R7, R97.reuse, 0x7610, R7 ;  /* 0x0000761061077816 */ /* 0x044fe40000000007 */
[----:B------:R-:W-:Y:S03]  /*239d0*/  PRMT R0, R97, 0x7632, R0 ;  /* 0x0000763261007816 */ /* 0x000fe60000000000 */
[----:B------:R-:W-:Y:S01]  /*239e0*/  @!P5 HFMA2.BF16_V2 R65, -RZ.H0_H0, RZ.H0_H0, -R7.H0_H0 ;  /* 0x200000ffff41d231 */ /* 0x000fe20000340907 */
[----:B------:R-:W-:Y:S01]  /*239f0*/  PRMT R248, R7, 0x5410, R0 ;  /* 0x0000541007f87816 */ /* 0x000fe20000000000 */
[----:B------:R-:W-:Y:S03]  /*23a00*/  @!P4 HFMA2.BF16_V2 R64, -RZ.H0_H0, RZ.H0_H0, -R0.H0_H0 ;  /* 0x200000ffff40c231 */ /* 0x000fe60000340900 */
[----:B------:R-:W-:Y:S01]  /*23a10*/  PRMT R25, R65, 0x7610, R25 ;  /* 0x0000761041197816 */ /* 0x000fe20000000019 */
[----:B------:R-:W-:Y:S01]  /*23a20*/  @!P5 STL.S16 [R1+0x1a0], R65 ;  /* 0x0001a0410100d387 */ /* 0x000fe20000100600 */
[----:B------:R-:W-:Y:S03]  /*23a30*/  PRMT R24, R64, 0x7610, R24 ;  /* 0x0000761040187816 */ /* 0x000fe60000000018 */
[----:B------:R2:W-:Y:S01]  /*23a40*/  @!P4 STL.S16 [R1+0x19c], R64 ;  /* 0x00019c400100c387 */ /* 0x0005e20000100600 */
[----:B------:R-:W-:Y:S02]  /*23a50*/  @!P5 PRMT R7, R25, 0x5410, RZ ;  /* 0x000054101907d816 */ /* 0x000fe400000000ff */
[----:B------:R-:W-:Y:S01]  /*23a60*/  @!P4 PRMT R0, R24, 0x5410, RZ ;  /* 0x000054101800c816 */ /* 0x000fe200000000ff */
[----:B------:R-:W1:Y:S02]  /*23a70*/  MUFU.EX2 R25, R168 ;  /* 0x000000a800197308 */ /* 0x000e640000000800 */
[----:B------:R-:W-:Y:S04]  /*23a80*/  ST.E.U16 [R144.64+0x20], R7 ;  /* 0x0000200790007985 */ /* 0x000fe8000c101504 */
[----:B------:R4:W-:Y:S04]  /*23a90*/  ST.E.U16 [R144.64+0x22], R0 ;  /* 0x0000220090007985 */ /* 0x0009e8000c101504 */
[----:B------:R-:W-:Y:S01]  /*23aa0*/  MUFU.EX2 R24, R163 ;  /* 0x000000a300187308 */ /* 0x000fe20000000800 */
[----:B--2---:R-:W-:Y:S01]  /*23ab0*/  IMAD.WIDE.U32 R64, R29, -0x2daee0ad, RZ ;  /* 0xd2511f531d407825 */ /* 0x004fe200078e00ff */
[----:B-1----:R-:W-:Y:S01]  /*23ac0*/  F2FP.BF16.PACK_AB R44, R25, R26 ;  /* 0x0000001a192c723e */ /* 0x002fe200000010ff */
[----:B----4-:R-:W-:Y:S05]  /*23ad0*/  @!P2 HFMA2.BF16_V2 R31, -RZ.H0_H0, RZ.H0_H0, -R8.H0_H0 ;  /* 0x200000ffff1fa231 */ /* 0x010fea0000340908 */
[----:B------:R-:W-:Y:S01]  /*23ae0*/  PRMT R17, R31, 0x7610, R17 ;  /* 0x000076101f117816 */ /* 0x000fe20000000011 */
[----:B------:R-:W-:Y:S01]  /*23af0*/  @!P2 STL.S16 [R1+0x198], R31 ;  /* 0x0001981f0100a387 */ /* 0x000fe20000100600 */
[----:B------:R-:W-:Y:S02]  /*23b00*/  LOP3.LUT R0, R65, R148, R120, 0x96, !PT ;  /* 0x0000009441007212 */ /* 0x000fe400078e9678 */
[----:B------:R-:W-:Y:S02]  /*23b10*/  @!P2 PRMT R8, R17, 0x5410, RZ ;  /* 0x000054101108a816 */ /* 0x000fe400000000ff */
[----:B------:R-:W-:Y:S03]  /*23b20*/  LOP3.LUT R7, R0, 0xff, RZ, 0xc0, !PT ;  /* 0x000000ff00077812 */ /* 0x000fe600078ec0ff */
[----:B------:R-:W-:Y:S01]  /*23b30*/  ST.E.U16 [R22.64+0x20], R8 ;  /* 0x0000200816007985 */ /* 0x000fe2000c101504 */
[----:B------:R-:W-:Y:S02]  /*23b40*/  ISETP.GE.U32.AND P1, PT, R191, R7, PT ;  /* 0x00000007bf00720c */ /* 0x000fe40003f26070 */
[C---:B------:R-:W-:Y:S04]  /*23b50*/  PRMT R7, R6.reuse, 0x7632, R7 ;  /* 0x0000763206077816 */ /* 0x040fe80000000007 */
[----:B------:R-:W-:Y:S07]  /*23b60*/  PRMT R234, R6, 0x5410, R7 ;  /* 0x0000541006ea7816 */ /* 0x000fee0000000007 */
[----:B---3--:R-:W-:Y:S05]  /*23b70*/  @!P1 HFMA2.BF16_V2 R14, -RZ.H0_H0, RZ.H0_H0, -R6.H0_H0 ;  /* 0x200000ffff0e9231 */ /* 0x008fea0000340906 */
[----:B------:R-:W-:Y:S04]  /*23b80*/  PRMT R9, R14, 0x7610, R9 ;  /* 0x000076100e097816 */ /* 0x000fe80000000009 */
[----:B------:R-:W-:Y:S01]  /*23b90*/  @!P1 PRMT R6, R9, 0x5410, RZ ;  /* 0x0000541009069816 */ /* 0x000fe200000000ff */
[----:B------:R-:W-:Y:S05]  /*23ba0*/  @!P0 HFMA2.BF16_V2 R15, -RZ.H0_H0, RZ.H0_H0, -R10.H0_H0 ;  /* 0x200000ffff0f8231 */ /* 0x000fea000034090a */
[----:B------:R-:W-:Y:S01]  /*23bb0*/  PRMT R11, R15, 0x7610, R11 ;  /* 0x000076100f0b7816 */ /* 0x000fe2000000000b */
[----:B------:R1:W-:Y:S03]  /*23bc0*/  @!P0 STL.S16 [R1+0x194], R15 ;  /* 0x0001940f01008387 */ /* 0x0003e60000100600 */
[----:B------:R-:W-:Y:S01]  /*23bd0*/  @!P0 PRMT R10, R11, 0x5410, RZ ;  /* 0x000054100b0a8816 */ /* 0x000fe200000000ff */
[----:B------:R2:W-:Y:S01]  /*23be0*/  @!P1 STL.S16 [R1+0x190], R14 ;  /* 0x0001900e01009387 */ /* 0x0005e20000100600 */
[----:B------:R-:W-:Y:S03]  /*23bf0*/  MUFU.EX2 R11, R112 ;  /* 0x00000070000b7308 */ /* 0x000fe60000000800 */
[----:B------:R3:W4:Y:S04]  /*23c00*/  LDL.S16 R9, [R1+0x17c] ;  /* 0x00017c0001097983 */ /* 0x0007280000100600 */
[----:B------:R3:W-:Y:S04]  /*23c10*/  ST.E.U16 [R22.64+0x22], R10 ;  /* 0x0000220a16007985 */ /* 0x0007e8000c101504 */
[----:B------:R3:W-:Y:S04]  /*23c20*/  ST.E.U16 [R20.64+0x1e], R6 ;  /* 0x00001e0614007985 */ /* 0x0007e8000c101504 */
[----:B------:R3:W4:Y:S04]  /*23c30*/  LDL.S16 R97, [R1+0x16c] ;  /* 0x00016c0001617983 */ /* 0x0007280000100600 */
[----:B------:R4:W4:Y:S01]  /*23c40*/  LDL.S16 R99, [R1+0x174] ;  /* 0x0001740001637983 */ /* 0x0009220000100600 */
[----:B-1----:R-:W-:Y:S03]  /*23c50*/  MUFU.EX2 R15, R161 ;  /* 0x000000a1000f7308 */ /* 0x002fe60000000800 */
[----:B--2---:R1:W2:Y:S07]  /*23c60*/  LDL.S16 R14, [R1+0x180] ;  /* 0x00018000010e7983 */ /* 0x0042ae0000100600 */
[----:B---3--:R-:W3:Y:S01]  /*23c70*/  MUFU.EX2 R10, R113 ;  /* 0x00000071000a7308 */ /* 0x008ee20000000800 */
[----:B------:R-:W-:Y:S04]  /*23c80*/  LOP3.LUT R6, R0, 0xffff, RZ, 0xc0, !PT ;  /* 0x0000ffff00067812 */ /* 0x000fe800078ec0ff */
[----:B------:R-:W-:Y:S04]  /*23c90*/  SHF.R.U32.HI R6, RZ, 0x8, R6 ;  /* 0x00000008ff067819 */ /* 0x000fe80000011606 */
[----:B------:R-:W-:Y:S04]  /*23ca0*/  LOP3.LUT R6, R6, 0xffff, RZ, 0xc0, !PT ;  /* 0x0000ffff06067812 */ /* 0x000fe800078ec0ff */
[C---:B------:R-:W-:Y:S02]  /*23cb0*/  ISETP.GE.U32.AND P6, PT, R191.reuse, R6, PT ;  /* 0x00000006bf00720c */ /* 0x040fe40003fc6070 */
[--C-:B------:R-:W-:Y:S02]  /*23cc0*/  SHF.R.U32.HI R6, RZ, 0x18, R0.reuse ;  /* 0x00000018ff067819 */ /* 0x100fe40000011600 */
[----:B------:R-:W-:Y:S02]  /*23cd0*/  SHF.R.U32.HI R0, RZ, 0x10, R0 ;  /* 0x00000010ff007819 */ /* 0x000fe40000011600 */
[C---:B------:R-:W-:Y:S02]  /*23ce0*/  ISETP.GE.U32.AND P0, PT, R191.reuse, R6, PT ;  /* 0x00000006bf00720c */ /* 0x040fe40003f06070 */
[----:B------:R-:W-:Y:S02]  /*23cf0*/  LOP3.LUT R6, R70, 0xff, RZ, 0xc0, !PT ;  /* 0x000000ff46067812 */ /* 0x000fe400078ec0ff */
[----:B------:R-:W-:Y:S02]  /*23d00*/  LOP3.LUT R0, R0, 0xff, RZ, 0xc0, !PT ;  /* 0x000000ff00007812 */ /* 0x000fe400078ec0ff */
[C---:B------:R-:W-:Y:S02]  /*23d10*/  ISETP.GE.U32.AND P1, PT, R191.reuse, R6, PT ;  /* 0x00000006bf00720c */ /* 0x040fe40003f26070 */
[--C-:B------:R-:W-:Y:S02]  /*23d20*/  SHF.R.U32.HI R6, RZ, 0x10, R70.reuse ;  /* 0x00000010ff067819 */ /* 0x100fe40000011646 */
[C---:B------:R-:W-:Y:S02]  /*23d30*/  ISETP.GE.U32.AND P2, PT, R191.reuse, R0, PT ;  /* 0x00000000bf00720c */ /* 0x040fe40003f46070 */
[----:B------:R-:W-:Y:S02]  /*23d40*/  LOP3.LUT R6, R6, 0xff, RZ, 0xc0, !PT ;  /* 0x000000ff06067812 */ /* 0x000fe400078ec0ff */
[----:B------:R-:W-:Y:S02]  /*23d50*/  LOP3.LUT R0, R70, 0xffff, RZ, 0xc0, !PT ;  /* 0x0000ffff46007812 */ /* 0x000fe400078ec0ff */
[C---:B------:R-:W-:Y:S02]  /*23d60*/  ISETP.GE.U32.AND P5, PT, R191.reuse, R6, PT ;  /* 0x00000006bf00720c */ /* 0x040fe40003fa6070 */
[----:B------:R-:W-:Y:S02]  /*23d70*/  SHF.R.U32.HI R6, RZ, 0x18, R70 ;  /* 0x00000018ff067819 */ /* 0x000fe40000011646 */
[----:B------:R-:W-:Y:S02]  /*23d80*/  SHF.R.U32.HI R0, RZ, 0x8, R0 ;  /* 0x00000008ff007819 */ /* 0x000fe40000011600 */
[C---:B------:R-:W-:Y:S02]  /*23d90*/  ISETP.GE.U32.AND P4, PT, R191.reuse, R6, PT ;  /* 0x00000006bf00720c */ /* 0x040fe40003f86070 */
[----:B------:R-:W-:Y:S02]  /*23da0*/  LOP3.LUT R6, R64, 0xff, RZ, 0xc0, !PT ;  /* 0x000000ff40067812 */ /* 0x000fe400078ec0ff */
[----:B------:R-:W-:Y:S02]  /*23db0*/  LOP3.LUT R0, R0, 0xffff, RZ, 0xc0, !PT ;  /* 0x0000ffff00007812 */ /* 0x000fe400078ec0ff */
[----:B------:R-:W-:Y:S02]  /*23dc0*/  ISETP.GE.U32.AND P3, PT, R191, R6, PT ;  /* 0x00000006bf00720c */ /* 0x000fe40003f66070 */
[----:B------:R-:W-:Y:S02]  /*23dd0*/  PRMT R6, R35, 0x7610, R6 ;  /* 0x0000761023067816 */ /* 0x000fe40000000006 */
[----:B---3--:R-:W-:Y:S03]  /*23de0*/  F2FP.BF16.PACK_AB R133, R10, R11 ;  /* 0x0000000b0a85723e */ /* 0x008fe600000010ff */
[----:B----4-:R-:W-:Y:S05]  /*23df0*/  @!P2 HFMA2.BF16_V2 R9, -RZ.H0_H0, RZ.H0_H0, -R6.H0_H0 ;  /* 0x200000ffff09a231 */ /* 0x010fea0000340906 */
[----:B------:R-:W-:Y:S01]  /*23e00*/  PRMT R63, R9, 0x7610, R63 ;  /* 0x00007610093f7816 */ /* 0x000fe2000000003f */
[----:B--2---:R-:W-:Y:S05]  /*23e10*/  @!P6 HFMA2.BF16_V2 R14, -RZ.H0_H0, RZ.H0_H0, -R7.H0_H0 ;  /* 0x200000ffff0ee231 */ /* 0x004fea0000340907 */
[----:B------:R-:W-:Y:S01]  /*23e20*/  PRMT R8, R14, 0x7610, R8 ;  /* 0x000076100e087816 */ /* 0x000fe20000000008 */
[----:B------:R2:W-:Y:S03]  /*23e30*/  @!P6 STL.S16 [R1+0x180], R14 ;  /* 0x0001800e0100e387 */ /* 0x0005e60000100600 */
[----:B------:R-:W-:Y:S01]  /*23e40*/  @!P6 PRMT R7, R8, 0x5410, RZ ;  /* 0x000054100807e816 */ /* 0x000fe200000000ff */
[----:B------:R1:W3:Y:S01]  /*23e50*/  LDL.S16 R17, [R1+0x170] ;  /* 0x0001700001117983 */ /* 0x0002e20000100600 */
[----:B------:R-:W-:Y:S02]  /*23e60*/  ISETP.GE.U32.AND P6, PT, R191, R0, PT ;  /* 0x00000000bf00720c */ /* 0x000fe40003fc6070 */
[----:B------:R-:W-:Y:S01]  /*23e70*/  LOP3.LUT R0, R64, 0xffff, RZ, 0xc0, !PT ;  /* 0x0000ffff40007812 */ /* 0x000fe200078ec0ff */
[----:B------:R1:W4:Y:S03]  /*23e80*/  LDL.S16 R98, [R1+0x154] ;  /* 0x0001540001627983 */ /* 0x0003260000100600 */
[--C-:B------:R-:W-:Y:S01]  /*23e90*/  SHF.R.U32.HI R8, RZ, 0x8, R0.reuse ;  /* 0x00000008ff087819 */ /* 0x100fe20000011600 */
[----:B------:R1:W-:Y:S01]  /*23ea0*/  @!P2 STL.S16 [R1+0x17c], R9 ;  /* 0x00017c090100a387 */ /* 0x0003e20000100600 */
[----:B------:R-:W-:Y:S02]  /*23eb0*/  PRMT R0, R35, 0x7632, R0 ;  /* 0x0000763223007816 */ /* 0x000fe40000000000 */
[----:B------:R-:W-:Y:S01]  /*23ec0*/  LOP3.LUT R8, R8, 0xffff, RZ, 0xc0, !PT ;  /* 0x0000ffff08087812 */ /* 0x000fe200078ec0ff */
[----:B------:R3:W4:Y:S01]  /*23ed0*/  LDL.S16 R69, [R1+0x150] ;  /* 0x0001500001457983 */ /* 0x0007220000100600 */
[----:B------:R-:W-:Y:S01]  /*23ee0*/  PRMT R168, R6, 0x5410, R0 ;  /* 0x0000541006a87816 */ /* 0x000fe20000000000 */
[----:B------:R-:W-:Y:S01]  /*23ef0*/  @!P0 HFMA2.BF16_V2 R97, -RZ.H0_H0, RZ.H0_H0, -R0.H0_H0 ;  /* 0x200000ffff618231 */ /* 0x000fe20000340900 */
[----:B------:R-:W-:Y:S01]  /*23f00*/  @!P2 PRMT R6, R63, 0x5410, RZ ;  /* 0x000054103f06a816 */ /* 0x000fe200000000ff */
[----:B------:R3:W4:Y:S01]  /*23f10*/  LDL.S16 R68, [R1+0x144] ;  /* 0x0001440001447983 */ /* 0x0007220000100600 */
[----:B------:R-:W-:Y:S02]  /*23f20*/  ISETP.GE.U32.AND P2, PT, R191, R8, PT ;  /* 0x00000008bf00720c */ /* 0x000fe40003f46070 */
[----:B------:R-:W-:Y:S01]  /*23f30*/  PRMT R96, R97, 0x7610, R96 ;  /* 0x0000761061607816 */ /* 0x000fe20000000060 */
[----:B------:R3:W4:Y:S01]  /*23f40*/  LDL.S16 R63, [R1+0x140] ;  /* 0x00014000013f7983 */ /* 0x0007220000100600 */
[----:B------:R-:W-:Y:S01]  /*23f50*/  SHF.R.U32.HI R8, RZ, 0x10, R64 ;  /* 0x00000010ff087819 */ /* 0x000fe20000011640 */
[----:B--2---:R-:W2:Y:S01]  /*23f60*/  MUFU.EX2 R14, R162 ;  /* 0x000000a2000e7308 */ /* 0x004ea20000000800 */
[----:B------:R-:W-:Y:S01]  /*23f70*/  @!P0 PRMT R0, R96, 0x5410, RZ ;  /* 0x0000541060008816 */ /* 0x000fe200000000ff */
[----:B------:R2:W-:Y:S01]  /*23f80*/  ST.E.U16 [R20.64+0x20], R7 ;  /* 0x0000200714007985 */ /* 0x0005e2000c101504 */
[----:B------:R-:W-:Y:S01]  /*23f90*/  LOP3.LUT R8, R8, 0xff, RZ, 0xc0, !PT ;  /* 0x000000ff08087812 */ /* 0x000fe200078ec0ff */
[----:B------:R-:W-:Y:S01]  /*23fa0*/  IMAD.MOV.U32 R96, RZ, RZ, R106 ;  /* 0x000000ffff607224 */ /* 0x000fe200078e006a */
[----:B------:R-:W-:Y:S01]  /*23fb0*/  PRMT R35, R34, 0x7632, R35 ;  /* 0x0000763222237816 */ /* 0x000fe20000000023 */
[----:B------:R2:W-:Y:S04]  /*23fc0*/  ST.E.U16 [R18.64+0x20], R6 ;  /* 0x0000200612007985 */ /* 0x0005e8000c101504 */
[----:B------:R2:W-:Y:S01]  /*23fd0*/  ST.E.U16 [R18.64+0x22], R0 ;  /* 0x0000220012007985 */ /* 0x0005e2000c101504 */
[----:B-1----:R-:W-:Y:S02]  /*23fe0*/  FADD.FTZ R9, R11, R27 ;  /* 0x0000001b0b097221 */ /* 0x002fe40000010000 */
[----:B------:R-:W-:Y:S02]  /*23ff0*/  MUFU.EX2 R11, R126 ;  /* 0x0000007e000b7308 */ /* 0x000fe40000000800 */
[--C-:B------:R-:W-:Y:S01]  /*24000*/  FADD.FTZ R31, R10, R9.reuse ;  /* 0x000000090a1f7221 */ /* 0x100fe20000010000 */
[C---:B------:R-:W-:Y:S02]  /*24010*/  PRMT R9, R54.reuse, 0x7632, R9 ;  /* 0x0000763236097816 */ /* 0x040fe40000000009 */
[----:B--2---:R-:W-:Y:S04]  /*24020*/  PRMT R7, R54, 0x7610, R7 ;  /* 0x0000761036077816 */ /* 0x004fe80000000007 */
[----:B------:R-:W-:Y:S01]  /*24030*/  PRMT R235, R7, 0x5410, R9 ;  /* 0x0000541007eb7816 */ /* 0x000fe20000000009 */
[----:B------:R-:W-:Y:S01]  /*24040*/  @!P1 HFMA2.BF16_V2 R99, -RZ.H0_H0, RZ.H0_H0, -R7.H0_H0 ;  /* 0x200000ffff639231 */ /* 0x000fe20000340907 */
[----:B------:R-:W-:Y:S02]  /*24050*/  SHF.R.U32.HI R6, RZ, 0x18, R64 ;  /* 0x00000018ff067819 */ /* 0x000fe40000011640 */
[C---:B------:R-:W-:Y:S02]  /*24060*/  PRMT R0, R4.reuse, 0x7632, R0 ;  /* 0x0000763204007816 */ /* 0x040fe40000000000 */
[----:B------:R-:W-:Y:S01]  /*24070*/  PRMT R10, R99, 0x7610, R10 ;  /* 0x00007610630a7816 */ /* 0x000fe2000000000a */
[----:B------:R-:W-:Y:S01]  /*24080*/  @!P1 STL.S16 [R1+0x174], R99 ;  /* 0x0001746301009387 */ /* 0x000fe20000100600 */
[----:B------:R-:W-:Y:S02]  /*24090*/  PRMT R166, R4, 0x5410, R0 ;  /* 0x0000541004a67816 */ /* 0x000fe40000000000 */
[----:B------:R-:W-:Y:S01]  /*240a0*/  @!P1 PRMT R7, R10, 0x5410, RZ ;  /* 0x000054100a079816 */ /* 0x000fe200000000ff */
[----:B------:R1:W-:Y:S01]  /*240b0*/  @!P0 STL.S16 [R1+0x16c], R97 ;  /* 0x00016c6101008387 */ /* 0x0003e20000100600 */
[----:B------:R-:W-:Y:S01]  /*240c0*/  ISETP.GE.U32.AND P1, PT, R191, R8, PT ;  /* 0x00000008bf00720c */ /* 0x000fe20003f26070 */
[----:B------:R2:W2:Y:S01]  /*240d0*/  MUFU.EX2 R10, R127 ;  /* 0x0000007f000a7308 */ /* 0x0004a20000000800 */
[----:B------:R-:W-:Y:S01]  /*240e0*/  PRMT R8, R45, 0x7610, R8 ;  /* 0x000076102d087816 */ /* 0x000fe20000000008 */
[----:B------:R2:W-:Y:S01]  /*240f0*/  ST.E.U16 [R144.64+0x30], R7 ;  /* 0x0000300790007985 */ /* 0x0005e2000c101504 */
[----:B------:R-:W-:Y:S02]  /*24100*/  ISETP.GE.U32.AND P0, PT, R191, R6, PT ;  /* 0x00000006bf00720c */ /* 0x000fe40003f06070 */
[----:B------:R-:W-:Y:S04]  /*24110*/  PRMT R6, R45, 0x7632, R6 ;  /* 0x000076322d067816 */ /* 0x000fe80000000006 */
[----:B------:R-:W-:Y:S01]  /*24120*/  PRMT R231, R8, 0x5410, R6 ;  /* 0x0000541008e77816 */ /* 0x000fe20000000006 */
[----:B-1----:R-:W-:Y:S01]  /*24130*/  IMAD.MOV.U32 R97, RZ, RZ, R107 ;  /* 0x000000ffff617224 */ /* 0x002fe200078e006b */
[----:B--2---:R-:W-:Y:S02]  /*24140*/  F2FP.BF16.PACK_AB R127, R14, R15 ;  /* 0x0000000f0e7f723e */ /* 0x004fe400000010ff */
[----:B------:R-:W-:Y:S01]  /*24150*/  F2FP.BF16.PACK_AB R126, R10, R11 ;  /* 0x0000000b0a7e723e */ /* 0x000fe200000010ff */
[----:B------:R-:W-:Y:S02]  /*24160*/  FADD.FTZ R7, R15, R16 ;  /* 0x000000100f077221 */ /* 0x000fe40000010000 */
[----:B------:R-:W-:Y:S01]  /*24170*/  MUFU.EX2 R16, R119 ;  /* 0x0000007700107308 */ /* 0x000fe20000000800 */
[----:B---3--:R-:W-:Y:S02]  /*24180*/  @!P6 HFMA2.BF16_V2 R17, -RZ.H0_H0, RZ.H0_H0, -R9.H0_H0 ;  /* 0x200000ffff11e231 */ /* 0x008fe40000340909 */
[----:B----4-:R-:W-:Y:S03]  /*24190*/  @!P5 HFMA2.BF16_V2 R98, -RZ.H0_H0, RZ.H0_H0, -R8.H0_H0 ;  /* 0x200000ffff62d231 */ /* 0x010fe60000340908 */
[----:B------:R-:W-:Y:S01]  /*241a0*/  PRMT R27, R17, 0x7610, R27 ;  /* 0x00007610111b7816 */ /* 0x000fe2000000001b */
[----:B------:R1:W-:Y:S03]  /*241b0*/  @!P6 STL.S16 [R1+0x170], R17 ;  /* 0x000170110100e387 */ /* 0x0003e60000100600 */
[----:B------:R-:W-:Y:S01]  /*241c0*/  @!P6 PRMT R9, R27, 0x5410, RZ ;  /* 0x000054101b09e816 */ /* 0x000fe200000000ff */
[----:B------:R-:W-:Y:S01]  /*241d0*/  @!P5 STL.S16 [R1+0x154], R98 ;  /* 0x000154620100d387 */ /* 0x000fe20000100600 */
[----:B------:R-:W-:Y:S01]  /*241e0*/  PRMT R61, R98, 0x7610, R61 ;  /* 0x00007610623d7816 */ /* 0x000fe2000000003d */
[----:B------:R-:W-:Y:S01]  /*241f0*/  @!P4 HFMA2.BF16_V2 R69, -RZ.H0_H0, RZ.H0_H0, -R6.H0_H0 ;  /* 0x200000ffff45c231 */ /* 0x000fe20000340906 */
[----:B------:R-:W-:Y:S01]  /*24200*/  FADD.FTZ R27, R14, R7 ;  /* 0x000000070e1b7221 */ /* 0x000fe20000010000 */
[----:B------:R-:W-:Y:S01]  /*24210*/  ST.E.U16 [R144.64+0x32], R9 ;  /* 0x0000320990007985 */ /* 0x000fe2000c101504 */
[----:B------:R-:W-:Y:S01]  /*24220*/  @!P5 PRMT R8, R61, 0x5410, RZ ;  /* 0x000054103d08d816 */ /* 0x000fe200000000ff */
[----:B------:R-:W-:Y:S01]  /*24230*/  @!P3 HFMA2.BF16_V2 R68, -RZ.H0_H0, RZ.H0_H0, -R4.H0_H0 ;  /* 0x200000ffff44b231 */ /* 0x000fe20000340904 */
[----:B------:R-:W-:Y:S01]  /*24240*/  PRMT R29, R69, 0x7610, R29 ;  /* 0x00007610451d7816 */ /* 0x000fe2000000001d */
[----:B------:R-:W-:Y:S01]  /*24250*/  @!P4 STL.S16 [R1+0x150], R69 ;  /* 0x000150450100c387 */ /* 0x000fe20000100600 */
[----:B------:R-:W-:Y:S01]  /*24260*/  FADD.FTZ R7, R26, R30 ;  /* 0x0000001e1a077221 */ /* 0x000fe20000010000 */
[----:B------:R-:W-:Y:S01]  /*24270*/  @!P2 HFMA2.BF16_V2 R63, -RZ.H0_H0, RZ.H0_H0, -R0.H0_H0 ;  /* 0x200000ffff3fa231 */ /* 0x000fe20000340900 */
[----:B------:R-:W-:Y:S01]  /*24280*/  @!P4 PRMT R6, R29, 0x5410, RZ ;  /* 0x000054101d06c816 */ /* 0x000fe200000000ff */
[----:B------:R-:W-:Y:S01]  /*24290*/  @!P3 STL.S16 [R1+0x144], R68 ;  /* 0x000144440100b387 */ /* 0x000fe20000100600 */
[----:B------:R-:W-:Y:S01]  /*242a0*/  PRMT R55, R68, 0x7610, R55 ;  /* 0x0000761044377816 */ /* 0x000fe20000000037 */
[----:B------:R-:W-:Y:S01]  /*242b0*/  FADD.FTZ R25, R25, R7 ;  /* 0x0000000719197221 */ /* 0x000fe20000010000 */
[----:B------:R-:W-:Y:S01]  /*242c0*/  PRMT R32, R63, 0x7610, R32 ;  /* 0x000076103f207816 */ /* 0x000fe20000000020 */
[----:B------:R-:W-:Y:S01]  /*242d0*/  @!P2 STL.S16 [R1+0x140], R63 ;  /* 0x0001403f0100a387 */ /* 0x000fe20000100600 */
[----:B------:R-:W-:Y:S02]  /*242e0*/  @!P3 PRMT R4, R55, 0x5410, RZ ;  /* 0x000054103704b816 */ /* 0x000fe400000000ff */
[----:B------:R-:W-:Y:S01]  /*242f0*/  @!P2 PRMT R0, R32, 0x5410, RZ ;  /* 0x000054102000a816 */ /* 0x000fe200000000ff */
[----:B------:R2:W3:Y:S01]  /*24300*/  LDL.S16 R54, [R1+0x168] ;  /* 0x0001680001367983 */ /* 0x0004e20000100600 */
[----:B-1----:R-:W1:Y:S03]  /*24310*/  MUFU.EX2 R17, R118 ;  /* 0x0000007600117308 */ /* 0x002e660000000800 */
[----:B------:R2:W4:Y:S04]  /*24320*/  LDL.S16 R26, [R1+0x18c] ;  /* 0x00018c00011a7983 */ /* 0x0005280000100600 */
[----:B------:R2:W2:Y:S04]  /*24330*/  LDL.S16 R32, [R1+0x1bc] ;  /* 0x0001bc0001207983 */ /* 0x0004a80000100600 */
[----:B------:R1:W-:Y:S04]  /*24340*/  ST.E.U16 [R22.64+0x32], R6 ;  /* 0x0000320616007985 */ /* 0x0003e8000c101504 */
[----:B------:R1:W-:Y:S04]  /*24350*/  ST.E.U16 [R22.64+0x30], R8 ;  /* 0x0000300816007985 */ /* 0x0003e8000c101504 */
[----:B------:R1:W-:Y:S04]  /*24360*/  ST.E.U16 [R20.64+0x2e], R4 ;  /* 0x00002e0414007985 */ /* 0x0003e8000c101504 */
[----:B------:R1:W-:Y:S02]  /*24370*/  ST.E.U16 [R20.64+0x30], R0 ;  /* 0x0000300014007985 */ /* 0x0003e4000c101504 */
[----:B-1----:R-:W-:Y:S01]  /*24380*/  F2FP.BF16.PACK_AB R46, R16, R17 ;  /* 0x00000011102e723e */ /* 0x002fe200000010ff */
[----:B------:R-:W-:Y:S02]  /*24390*/  FADD.FTZ R6, R11, R28 ;  /* 0x0000001c0b067221 */ /* 0x000fe40000010000 */
[----:B------:R-:W-:Y:S01]  /*243a0*/  IMAD.WIDE.U32 R28, R43, -0x326172a9, RZ ;  /* 0xcd9e8d572b1c7825 */ /* 0x000fe200078e00ff */
[----:B------:R-:W1:Y:S03]  /*243b0*/  MUFU.EX2 R8, R170 ;  /* 0x000000aa00087308 */ /* 0x000e660000000800 */
[----:B------:R-:W-:Y:S01]  /*243c0*/  FADD.FTZ R30, R10, R6 ;  /* 0x000000060a1e7221 */ /* 0x000fe20000010000 */
[----:B------:R-:W-:Y:S02]  /*243d0*/  LOP3.LUT R6, R29, R240, R96, 0x96, !PT ;  /* 0x000000f01d067212 */ /* 0x000fe400078e9660 */
[----:B------:R-:W-:Y:S02]  /*243e0*/  PRMT R4, R33, 0x7610, R4 ;  /* 0x0000761021047816 */ /* 0x000fe40000000004 */
[----:B------:R-:W-:Y:S01]  /*243f0*/  LOP3.LUT R9, R49, R239, R28, 0x96, !PT ;  /* 0x000000ef31097212 */ /* 0x000fe200078e961c */
[----:B------:R-:W-:Y:S04]  /*24400*/  IMAD.WIDE.U32 R6, R6, -0x2daee0ad, RZ ;  /* 0xd2511f5306067825 */ /* 0x000fe800078e00ff */
[----:B------:R-:W-:Y:S01]  /*24410*/  IMAD.WIDE.U32 R14, R9, -0x2daee0ad, RZ ;  /* 0xd2511f53090e7825 */ /* 0x000fe200078e00ff */
[----:B------:R-:W-:Y:S03]  /*24420*/  LOP3.LUT R0, R7, R241, R82, 0x96, !PT ;  /* 0x000000f107007212 */ /* 0x000fe600078e9652 */
[----:B------:R-:W-:Y:S01]  /*24430*/  FADD.FTZ R7, R24, R27 ;  /* 0x0000001b18077221 */ /* 0x000fe20000010000 */
[----:B------:R-:W-:Y:S01]  /*24440*/  LOP3.LUT R15, R15, R242, R6, 0x96, !PT ;  /* 0x000000f20f0f7212 */ /* 0x000fe200078e9606 */
[----:B------:R-:W-:Y:S01]  /*24450*/  IMAD.WIDE.U32 R10, R0, -0x326172a9, RZ ;  /* 0xcd9e8d57000a7825 */ /* 0x000fe200078e00ff */
[----:B------:R-:W-:Y:S03]  /*24460*/  PRMT R0, R33, 0x7632, R0 ;  /* 0x0000763221007816 */ /* 0x000fe60000000000 */
[----:B------:R-:W-:Y:S01]  /*24470*/  FADD.FTZ R6, R17, R31 ;  /* 0x0000001f11067221 */ /* 0x000fe20000010000 */
[----:B------:R-:W-:Y:S01]  /*24480*/  PRMT R163, R4, 0x5410, R0 ;  /* 0x0000541004a37816 */ /* 0x000fe20000000000 */
[C---:B-1----:R-:W-:Y:S01]  /*24490*/  FADD.FTZ R27, R8.reuse, R7 ;  /* 0x00000007081b7221 */ /* 0x042fe20000010000 */
[----:B------:R-:W-:Y:S01]  /*244a0*/  F2FP.BF16.PACK_AB R115, R8, R24 ;  /* 0x000000180873723e */ /* 0x000fe200000010ff */
[----:B------:R-:W-:Y:S01]  /*244b0*/  FADD.FTZ R17, R16, R6 ;  /* 0x0000000610117221 */ /* 0x000fe20000010000 */
[----:B------:R-:W-:Y:S01]  /*244c0*/  LOP3.LUT R6, R11, R233, R48, 0x96, !PT ;  /* 0x000000e90b067212 */ /* 0x000fe200078e9630 */
[----:B------:R-:W-:Y:S10]  /*244d0*/  MUFU.EX2 R16, R175 ;  /* 0x000000af00107308 */ /* 0x000ff40000000800 */
[----:B------:R-:W1:Y:S01]  /*244e0*/  MUFU.EX2 R11, R167 ;  /* 0x000000a7000b7308 */ /* 0x000e620000000800 */
[----:B---3--:R-:W-:Y:S02]  /*244f0*/  @!P1 HFMA2.BF16_V2 R54, -RZ.H0_H0, RZ.H0_H0, -R4.H0_H0 ;  /* 0x200000ffff369231 */ /* 0x008fe40000340904 */
[----:B----4-:R-:W-:Y:S03]  /*24500*/  @!P0 HFMA2.BF16_V2 R26, -RZ.H0_H0, RZ.H0_H0, -R0.H0_H0 ;  /* 0x200000ffff1a8231 */ /* 0x010fe60000340900 */
[----:B------:R-:W-:Y:S01]  /*24510*/  PRMT R9, R54, 0x7610, R9 ;  /* 0x0000761036097816 */ /* 0x000fe20000000009 */
[----:B------:R-:W-:Y:S03]  /*24520*/  @!P1 STL.S16 [R1+0x168], R54 ;  /* 0x0001683601009387 */ /* 0x000fe60000100600 */
[----:B------:R-:W-:Y:S01]  /*24530*/  @!P1 PRMT R4, R9, 0x5410, RZ ;  /* 0x0000541009049816 */ /* 0x000fe200000000ff */
[----:B------:R-:W-:Y:S01]  /*24540*/  IMAD.WIDE.U32 R8, R6, -0x2daee0ad, RZ ;  /* 0xd2511f5306087825 */ /* 0x000fe200078e00ff */
[----:B------:R3:W4:Y:S03]  /*24550*/  LDL.S16 R24, [R1+0x1b8] ;  /* 0x0001b80001187983 */ /* 0x0007260000100600 */
[----:B------:R-:W-:Y:S01]  /*24560*/  IMAD.WIDE.U32 R6, R15, -0x326172a9, RZ ;  /* 0xcd9e8d570f067825 */ /* 0x000fe200078e00ff */
[--C-:B------:R-:W-:Y:S01]  /*24570*/  LOP3.LUT R9, R9, R251, R14.reuse, 0x96, !PT ;  /* 0x000000fb09097212 */ /* 0x100fe200078e960e */
[----:B------:R2:W-:Y:S01]  /*24580*/  ST.E.U16 [R18.64+0x30], R4 ;  /* 0x0000300412007985 */ /* 0x0005e2000c101504 */
[----:B------:R-:W-:Y:S02]  /*24590*/  PRMT R14, R26, 0x7610, R14 ;  /* 0x000076101a0e7816 */ /* 0x000fe4000000000e */
[----:B------:R-:W-:Y:S01]  /*245a0*/  LOP3.LUT R7, R7, R249, R10, 0x96, !PT ;  /* 0x000000f907077212 */ /* 0x000fe200078e960a */
[----:B------:R-:W-:Y:S01]  /*245b0*/  @!P0 STL.S16 [R1+0x18c], R26 ;  /* 0x00018c1a01008387 */ /* 0x000fe20000100600 */
[----:B------:R-:W-:Y:S01]  /*245c0*/  @!P0 PRMT R0, R14, 0x5410, RZ ;  /* 0x000054100e008816 */ /* 0x000fe200000000ff */
[----:B------:R-:W-:Y:S01]  /*245d0*/  IMAD.WIDE.U32 R106, R9, -0x326172a9, RZ ;  /* 0xcd9e8d57096a7825 */ /* 0x000fe200078e00ff */
[----:B------:R3:W3:Y:S03]  /*245e0*/  MUFU.EX2 R14, R165 ;  /* 0x000000a5000e7308 */ /* 0x0006e60000000800 */
[----:B------:R3:W-:Y:S01]  /*245f0*/  ST.E.U16 [R18.64+0x32], R0 ;  /* 0x0000320012007985 */ /* 0x0007e2000c101504 */
[----:B------:R-:W-:Y:S01]  /*24600*/  LOP3.LUT R31, R107, R245, R6, 0x96, !PT ;  /* 0x000000f56b1f7212 */ /* 0x000fe200078e9606 */
[----:B------:R-:W-:Y:S04]  /*24610*/  IMAD.WIDE.U32 R130, R7, -0x2daee0ad, RZ ;  /* 0xd2511f5307827825 */ /* 0x000fe800078e00ff */
[----:B-1----:R-:W-:Y:S01]  /*24620*/  FADD.FTZ R6, R11, R30 ;  /* 0x0000001e0b067221 */ /* 0x002fe20000010000 */
[----:B------:R-:W-:Y:S02]  /*24630*/  LOP3.LUT R7, R131, R243, R8, 0x96, !PT ;  /* 0x000000f383077212 */ /* 0x000fe400078e9608 */
[----:B------:R-:W1:Y:S03]  /*24640*/  MUFU.EX2 R8, R177 ;  /* 0x000000b100087308 */ /* 0x000e660000000800 */
[----:B------:R-:W-:Y:S07]  /*24650*/  IMAD.WIDE.U32 R68, R7, -0x326172a9, RZ ;  /* 0xcd9e8d5707447825 */ /* 0x000fee00078e00ff */
[----:B--2---:R-:W2:Y:S01]  /*24660*/  MUFU.EX2 R4, R169 ;  /* 0x000000a900047308 */ /* 0x004ea20000000800 */
[----:B---3--:R-:W-:Y:S01]  /*24670*/  PRMT R165, R34, 0x5410, R35 ;  /* 0x0000541022a57816 */ /* 0x008fe20000000023 */
[----:B------:R-:W-:Y:S01]  /*24680*/  FADD.FTZ R15, R14, R17 ;  /* 0x000000110e0f7221 */ /* 0x000fe20000010000 */
[----:B------:R-:W-:Y:S07]  /*24690*/  LOP3.LUT R0, R69, R199, R106, 0x96, !PT ;  /* 0x000000c745007212 */ /* 0x000fee00078e966a */
[----:B------:R-:W3:Y:S01]  /*246a0*/  MUFU.EX2 R7, R186 ;  /* 0x000000ba00077308 */ /* 0x000ee20000000800 */
[----:B-1----:R-:W-:Y:S01]  /*246b0*/  FADD.FTZ R9, R8, R25 ;  /* 0x0000001908097221 */ /* 0x002fe20000010000 */
[C---:B--2---:R-:W-:Y:S01]  /*246c0*/  F2FP.BF16.PACK_AB R114, R4.reuse, R11 ;  /* 0x0000000b0472723e */ /* 0x044fe200000010ff */
[--C-:B------:R-:W-:Y:S01]  /*246d0*/  FADD.FTZ R26, R4, R6.reuse ;  /* 0x00000006041a7221 */ /* 0x100fe20000010000 */
[----:B------:R-:W-:Y:S02]  /*246e0*/  LOP3.LUT R4, R0, 0xff, RZ, 0xc0, !PT ;  /* 0x000000ff00047812 */ /* 0x000fe400078ec0ff */
[C---:B------:R-:W-:Y:S02]  /*246f0*/  PRMT R6, R42.reuse, 0x7610, R6 ;  /* 0x000076102a067816 */ /* 0x040fe40000000006 */
[----:B------:R-:W-:Y:S02]  /*24700*/  ISETP.GE.U32.AND P0, PT, R191, R4, PT ;  /* 0x00000004bf00720c */ /* 0x000fe40003f06070 */
[----:B------:R-:W-:Y:S02]  /*24710*/  PRMT R4, R42, 0x7632, R4 ;  /* 0x000076322a047816 */ /* 0x000fe40000000004 */
[C---:B---3--:R-:W-:Y:S01]  /*24720*/  F2FP.BF16.PACK_AB R45, R7.reuse, R8 ;  /* 0x00000008072d723e */ /* 0x048fe200000010ff */
[----:B------:R-:W-:Y:S01]  /*24730*/  FADD.FTZ R25, R7, R9 ;  /* 0x0000000907197221 */ /* 0x000fe20000010000 */
[----:B------:R-:W-:Y:S01]  /*24740*/  PRMT R170, R6, 0x5410, R4 ;  /* 0x0000541006aa7816 */ /* 0x000fe20000000004 */
[----:B------:R-:W1:Y:S01]  /*24750*/  MUFU.EX2 R8, R164 ;  /* 0x000000a400087308 */ /* 0x000e620000000800 */
[----:B------:R-:W-:Y:S01]  /*24760*/  LOP3.LUT R7, R41, R239, R28, 0x96, !PT ;  /* 0x000000ef29077212 */ /* 0x000fe200078e961c */
[----:B------:R-:W-:Y:S04]  /*24770*/  IMAD.MOV.U32 R186, RZ, RZ, R135 ;  /* 0x000000ffffba7224 */ /* 0x000fe800078e0087 */
[----:B------:R-:W-:Y:S04]  /*24780*/  @!P0 HFMA2.BF16_V2 R32, -RZ.H0_H0, RZ.H0_H0, -R6.H0_H0 ;  /* 0x200000ffff208231 */ /* 0x000fe80000340906 */
[----:B------:R-:W2:Y:S01]  /*24790*/  MUFU.EX2 R9, R176 ;  /* 0x000000b000097308 */ /* 0x000ea20000000800 */
[----:B------:R-:W-:Y:S01]  /*247a0*/  PRMT R11, R32, 0x7610, R11 ;  /* 0x00007610200b7816 */ /* 0x000fe2000000000b */
[----:B------:R3:W-:Y:S03]  /*247b0*/  @!P0 STL.S16 [R1+0x1bc], R32 ;  /* 0x0001bc2001008387 */ /* 0x0007e60000100600 */
[----:B------:R-:W-:Y:S01]  /*247c0*/  @!P0 PRMT R6, R11, 0x5410, RZ ;  /* 0x000054100b068816 */ /* 0x000fe200000000ff */
[----:B------:R4:W4:Y:S04]  /*247d0*/  LDL.S16 R33, [R1+0x1b4] ;  /* 0x0001b40001217983 */ /* 0x0009280000100600 */
[----:B------:R3:W-:Y:S01]  /*247e0*/  ST.E.U16 [R144.64+0x40], R6 ;  /* 0x0000400690007985 */ /* 0x0007e2000c101504 */
[----:B-1----:R-:W-:Y:S02]  /*247f0*/  F2FP.BF16.PACK_AB R112, R8, R14 ;  /* 0x0000000e0870723e */ /* 0x002fe400000010ff */
[----:B--2---:R-:W-:Y:S01]  /*24800*/  F2FP.BF16.PACK_AB R113, R9, R16 ;  /* 0x000000100971723e */ /* 0x004fe200000010ff */
[----:B---3--:R1:W2:Y:S01]  /*24810*/  LDL.S16 R32, [R1+0x1b0] ;  /* 0x0001b00001207983 */ /* 0x0082a20000100600 */
[----:B------:R-:W-:Y:S04]  /*24820*/  LOP3.LUT R6, R0, 0xffff, RZ, 0xc0, !PT ;  /* 0x0000ffff00067812 */ /* 0x000fe800078ec0ff */
[----:B------:R-:W-:Y:S04]  /*24830*/  SHF.R.U32.HI R6, RZ, 0x8, R6 ;  /* 0x00000008ff067819 */ /* 0x000fe80000011606 */
[----:B------:R-:W-:Y:S04]  /*24840*/  LOP3.LUT R6, R6, 0xffff, RZ, 0xc0, !PT ;  /* 0x0000ffff06067812 */ /* 0x000fe800078ec0ff */
[C---:B------:R-:W-:Y:S02]  /*24850*/  ISETP.GE.U32.AND P2, PT, R191.reuse, R6, PT ;  /* 0x00000006bf00720c */ /* 0x040fe40003f46070 */
[--C-:B------:R-:W-:Y:S02]  /*24860*/  SHF.R.U32.HI R6, RZ, 0x10, R0.reuse ;  /* 0x00000010ff067819 */ /* 0x100fe40000011600 */
[----:B------:R-:W-:Y:S02]  /*24870*/  SHF.R.U32.HI R0, RZ, 0x18, R0 ;  /* 0x00000018ff007819 */ /* 0x000fe40000011600 */
[----:B------:R-:W-:Y:S02]  /*24880*/  LOP3.LUT R6, R6, 0xff, RZ, 0xc0, !PT ;  /* 0x000000ff06067812 */ /* 0x000fe400078ec0ff */
[C---:B------:R-:W-:Y:S02]  /*24890*/  ISETP.GE.U32.AND P0, PT, R191.reuse, R0, PT ;  /* 0x00000000bf00720c */ /* 0x040fe40003f06070 */
[----:B------:R-:W-:Y:S01]  /*248a0*/  ISETP.GE.U32.AND P1, PT, R191, R6, PT ;  /* 0x00000006bf00720c */ /* 0x000fe20003f26070 */
[----:B------:R-:W-:Y:S01]  /*248b0*/  IMAD.WIDE.U32 R6, R7, -0x2daee0ad, RZ ;  /* 0xd2511f5307067825 */ /* 0x000fe200078e00ff */
[----:B------:R-:W-:Y:S01]  /*248c0*/  LOP3.LUT R0, R29, R240, R182, 0x96, !PT ;  /* 0x000000f01d007212 */ /* 0x000fe200078e96b6 */
[----:B----4-:R-:W-:Y:S05]  /*248d0*/  @!P2 HFMA2.BF16_V2 R24, -RZ.H0_H0, RZ.H0_H0, -R4.H0_H0 ;  /* 0x200000ffff18a231 */ /* 0x010fea0000340904 */
[----:B------:R-:W-:Y:S01]  /*248e0*/  PRMT R10, R24, 0x7610, R10 ;  /* 0x00007610180a7816 */ /* 0x000fe2000000000a */
[----:B------:R3:W-:Y:S03]  /*248f0*/  @!P2 STL.S16 [R1+0x1b8], R24 ;  /* 0x0001b8180100a387 */ /* 0x0007e60000100600 */
[----:B------:R-:W-:Y:S01]  /*24900*/  @!P2 PRMT R4, R10, 0x5410, RZ ;  /* 0x000054100a04a816 */ /* 0x000fe200000000ff */
[----:B------:R-:W-:Y:S01]  /*24910*/  IMAD.WIDE.U32 R10, R0, -0x2daee0ad, RZ ;  /* 0xd2511f53000a7825 */ /* 0x000fe200078e00ff */
[----:B------:R-:W-:Y:S03]  /*24920*/  PRMT R0, R52, 0x7632, R0 ;  /* 0x0000763234007816 */ /* 0x000fe60000000000 */
[----:B------:R4:W-:Y:S01]  /*24930*/  ST.E.U16 [R144.64+0x42], R4 ;  /* 0x0000420490007985 */ /* 0x0009e2000c101504 */
[----:B------:R-:W-:Y:S02]  /*24940*/  LOP3.LUT R11, R11, R241, R50, 0x96, !PT ;  /* 0x000000f10b0b7212 */ /* 0x000fe400078e9632 */
[----:B------:R-:W-:Y:S01]  /*24950*/  LOP3.LUT R17, R7, R242, R10, 0x96, !PT ;  /* 0x000000f207117212 */ /* 0x000fe200078e960a */
[----:B------:R-:W-:Y:S02]  /*24960*/  FADD.FTZ R7, R16, R27 ;  /* 0x0000001b10077221 */ /* 0x000fe40000010000 */
[----:B------:R-:W-:Y:S04]  /*24970*/  IMAD.WIDE.U32 R10, R11, -0x326172a9, RZ ;  /* 0xcd9e8d570b0a7825 */ /* 0x000fe800078e00ff */
[----:B------:R-:W-:Y:S02]  /*24980*/  FADD.FTZ R27, R9, R7 ;  /* 0x00000007091b7221 */ /* 0x000fe40000010000 */
[----:B---3--:R-:W-:Y:S02]  /*24990*/  FADD.FTZ R24, R8, R15 ;  /* 0x0000000f08187221 */ /* 0x008fe40000010000 */
[----:B------:R3:W-:Y:S01]  /*249a0*/  MUFU.EX2 R15, R188 ;  /* 0x000000bc000f7308 */ /* 0x0007e20000000800 */
[----:B----4-:R-:W-:Y:S04]  /*249b0*/  PRMT R4, R52, 0x7610, R4 ;  /* 0x0000761034047816 */ /* 0x010fe80000000004 */
[----:B------:R-:W-:Y:S01]  /*249c0*/  PRMT R169, R4, 0x5410, R0 ;  /* 0x0000541004a97816 */ /* 0x000fe20000000000 */
[----:B---3--:R-:W-:Y:S01]  /*249d0*/  IMAD.MOV.U32 R188, RZ, RZ, R13 ;  /* 0x000000ffffbc7224 */ /* 0x008fe200078e000d */
[----:B------:R-:W-:Y:S05]  /*249e0*/  @!P1 HFMA2.BF16_V2 R33, -RZ.H0_H0, RZ.H0_H0, -R4.H0_H0 ;  /* 0x200000ffff219231 */ /* 0x000fea0000340904 */
[----:B------:R-:W-:Y:S01]  /*249f0*/  PRMT R14, R33, 0x7610, R14 ;  /* 0x00007610210e7816 */ /* 0x000fe2000000000e */
[----:B------:R3:W-:Y:S03]  /*24a00*/  @!P1 STL.S16 [R1+0x1b4], R33 ;  /* 0x0001b42101009387 */ /* 0x0007e60000100600 */
[----:B------:R-:W-:Y:S02]  /*24a10*/  @!P1 PRMT R4, R14, 0x5410, RZ ;  /* 0x000054100e049816 */ /* 0x000fe400000000ff */
[----:B------:R-:W-:Y:S03]  /*24a20*/  MUFU.EX2 R14, R173 ;  /* 0x000000ad000e7308 */ /* 0x000fe60000000800 */
[----:B------:R4:W-:Y:S01]  /*24a30*/  ST.E.U16 [R22.64+0x40], R4 ;  /* 0x0000400416007985 */ /* 0x0009e2000c101504 */
[----:B--2---:R-:W-:Y:S05]  /*24a40*/  @!P0 HFMA2.BF16_V2 R32, -RZ.H0_H0, RZ.H0_H0, -R0.H0_H0 ;  /* 0x200000ffff208231 */ /* 0x004fea0000340900 */
[----:B------:R-:W-:Y:S01]  /*24a50*/  PRMT R8, R32, 0x7610, R8 ;  /* 0x0000761020087816 */ /* 0x000fe20000000008 */
[----:B------:R4:W-:Y:S03]  /*24a60*/  @!P0 STL.S16 [R1+0x1b0], R32 ;  /* 0x0001b02001008387 */ /* 0x0009e60000100600 */
[----:B------:R-:W-:Y:S01]  /*24a70*/  @!P0 PRMT R0, R8, 0x5410, RZ ;  /* 0x0000541008008816 */ /* 0x000fe200000000ff */
[----:B------:R1:W2:Y:S04]  /*24a80*/  LDL.S16 R42, [R1+0x1fc] ;  /* 0x0001fc00012a7983 */ /* 0x0002a80000100600 */
[----:B---3--:R1:W3:Y:S04]  /*24a90*/  LDL.S16 R33, [R1+0x1f8] ;  /* 0x0001f80001217983 */ /* 0x0082e80000100600 */
[----:B------:R1:W-:Y:S01]  /*24aa0*/  ST.E.U16 [R22.64+0x42], R0 ;  /* 0x0000420016007985 */ /* 0x0003e2000c101504 */
[----:B----4-:R-:W-:Y:S02]  /*24ab0*/  LOP3.LUT R4, R11, R233, R40, 0x96, !PT ;  /* 0x000000e90b047212 */ /* 0x010fe400078e9628 */
[----:B------:R-:W4:Y:S03]  /*24ac0*/  MUFU.EX2 R11, R174 ;  /* 0x000000ae000b7308 */ /* 0x000f260000000800 */
[----:B------:R-:W-:Y:S05]  /*24ad0*/  IMAD.WIDE.U32 R8, R4, -0x2daee0ad, RZ ;  /* 0xd2511f5304087825 */ /* 0x000fea00078e00ff */
[----:B------:R-:W-:Y:S01]  /*24ae0*/  LOP3.LUT R9, R9, R251, R6, 0x96, !PT ;  /* 0x000000fb09097212 */ /* 0x000fe200078e9606 */
[----:B------:R-:W-:Y:S01]  /*24af0*/  IMAD.WIDE.U32 R6, R17, -0x326172a9, RZ ;  /* 0xcd9e8d5711067825 */ /* 0x000fe200078e00ff */
[----:B------:R-:W4:Y:S03]  /*24b00*/  MUFU.EX2 R4, R193 ;  /* 0x000000c100047308 */ /* 0x000f260000000800 */
[----:B------:R-:W-:Y:S05]  /*24b10*/  IMAD.WIDE.U32 R98, R9, -0x326172a9, RZ ;  /* 0xcd9e8d5709627825 */ /* 0x000fea00078e00ff */
[----:B------:R-:W-:Y:S02]  /*24b20*/  LOP3.LUT R32, R99, R245, R6, 0x96, !PT ;  /* 0x000000f563207212 */ /* 0x000fe400078e9606 */
[----:B------:R-:W-:Y:S01]  /*24b30*/  MUFU.EX2 R6, R172 ;  /* 0x000000ac00067308 */ /* 0x000fe20000000800 */
[----:B-1----:R-:W-:Y:S02]  /*24b40*/  LOP3.LUT R0, R7, R249, R10, 0x96, !PT ;  /* 0x000000f907007212 */ /* 0x002fe400078e960a */
[----:B----4-:R-:W-:Y:S03]  /*24b50*/  F2FP.BF16.PACK_AB R100, R11, R14 ;  /* 0x0000000e0b64723e */ /* 0x010fe600000010ff */
[----:B------:R-:W-:Y:S04]  /*24b60*/  IMAD.WIDE.U32 R110, R0, -0x2daee0ad, RZ ;  /* 0xd2511f53006e7825 */ /* 0x000fe800078e00ff */
[----:B------:R-:W1:Y:S01]  /*24b70*/  MUFU.EX2 R7, R171 ;  /* 0x000000ab00077308 */ /* 0x000e620000000800 */
[----:B------:R-:W-:Y:S01]  /*24b80*/  FADD.FTZ R0, R14, R26 ;  /* 0x0000001a0e007221 */ /* 0x000fe20000010000 */
[----:B------:R-:W-:Y:S02]  /*24b90*/  LOP3.LUT R8, R111, R243, R8, 0x96, !PT ;  /* 0x000000f36f087212 */ /* 0x000fe400078e9608 */
[----:B------:R-:W-:Y:S01]  /*24ba0*/  F2FP.BF16.PACK_AB R43, R4, R15 ;  /* 0x0000000f042b723e */ /* 0x000fe200000010ff */
[----:B------:R-:W-:Y:S01]  /*24bb0*/  FADD.FTZ R16, R11, R0 ;  /* 0x000000000b107221 */ /* 0x000fe20000010000 */
[----:B------:R-:W-:Y:S01]  /*24bc0*/  PRMT R26, R60, 0x7610, R26 ;  /* 0x000076103c1a7816 */ /* 0x000fe2000000001a */
[----:B------:R-:W-:Y:S03]  /*24bd0*/  IMAD.WIDE.U32 R54, R8, -0x326172a9, RZ ;  /* 0xcd9e8d5708367825 */ /* 0x000fe600078e00ff */
[----:B------:R-:W-:Y:S01]  /*24be0*/  MUFU.EX2 R14, R203 ;  /* 0x000000cb000e7308 */ /* 0x000fe20000000800 */
[----:B------:R-:W-:Y:S01]  /*24bf0*/  FADD.FTZ R8, R15, R25 ;  /* 0x000000190f087221 */ /* 0x000fe20000010000 */
[----:B------:R-:W-:Y:S02]  /*24c00*/  LOP3.LUT R0, R55, R199, R98, 0x96, !PT ;  /* 0x000000c737007212 */ /* 0x000fe400078e9662 */
[----:B------:R-:W-:Y:S01]  /*24c10*/  LOP3.LUT R17, R54, 0xff, RZ, 0xc0, !PT ;  /* 0x000000ff36117812 */ /* 0x000fe200078ec0ff */
[----:B------:R-:W-:Y:S01]  /*24c20*/  FADD.FTZ R25, R4, R8 ;  /* 0x0000000804197221 */ /* 0x000fe20000010000 */
[----:B------:R-:W-:Y:S04]  /*24c30*/  LOP3.LUT R4, R0, 0xff, RZ, 0xc0, !PT ;  /* 0x000000ff00047812 */ /* 0x000fe800078ec0ff */
[----:B------:R-:W-:Y:S01]  /*24c40*/  MUFU.EX2 R10, R192 ;  /* 0x000000c0000a7308 */ /* 0x000fe20000000800 */
[----:B------:R-:W-:Y:S02]  /*24c50*/  ISETP.GE.U32.AND P0, PT, R191, R4, PT ;  /* 0x00000004bf00720c */ /* 0x000fe40003f06070 */
[----:B------:R-:W-:Y:S01]  /*24c60*/  PRMT R4, R3, 0x7632, R4 ;  /* 0x0000763203047816 */ /* 0x000fe20000000004 */
[----:B-1----:R-:W-:Y:S01]  /*24c70*/  FADD.FTZ R8, R7, R24 ;  /* 0x0000001807087221 */ /* 0x002fe20000010000 */
[C---:B------:R-:W-:Y:S02]  /*24c80*/  F2FP.BF16.PACK_AB R51, R6.reuse, R7 ;  /* 0x000000070633723e */ /* 0x040fe400000010ff */
[----:B------:R-:W-:Y:S01]  /*24c90*/  PRMT R160, R3, 0x5410, R4 ;  /* 0x0000541003a07816 */ /* 0x000fe20000000004 */
[----:B------:R-:W-:Y:S02]  /*24ca0*/  FADD.FTZ R24, R6, R8 ;  /* 0x0000000806187221 */ /* 0x000fe40000010000 */
[----:B------:R-:W1:Y:S10]  /*24cb0*/  MUFU.EX2 R7, R196 ;  /* 0x000000c400077308 */ /* 0x000e740000000800 */
[----:B------:R-:W-:Y:S01]  /*24cc0*/  MUFU.EX2 R11, R181 ;  /* 0x000000b5000b7308 */ /* 0x000fe20000000800 */
[----:B-1----:R-:W-:Y:S01]  /*24cd0*/  F2FP.BF16.PACK_AB R101, R7, R10 ;  /* 0x0000000a0765723e */ /* 0x002fe200000010ff */
[----:B--2---:R-:W-:Y:S05]  /*24ce0*/  @!P0 HFMA2.BF16_V2 R42, -RZ.H0_H0, RZ.H0_H0, -R3.H0_H0 ;  /* 0x200000ffff2a8231 */ /* 0x004fea0000340903 */
[----:B------:R-:W-:Y:S01]  /*24cf0*/  PRMT R9, R42, 0x7610, R9 ;  /* 0x000076102a097816 */ /* 0x000fe20000000009 */
[----:B------:R1:W-:Y:S03]  /*24d00*/  @!P0 STL.S16 [R1+0x1fc], R42 ;  /* 0x0001fc2a01008387 */ /* 0x0003e60000100600 */
[----:B------:R-:W-:Y:S01]  /*24d10*/  @!P0 PRMT R3, R9, 0x5410, RZ ;  /* 0x0000541009038816 */ /* 0x000fe200000000ff */
[----:B------:R2:W4:Y:S01]  /*24d20*/  LDL.S16 R8, [R1+0x220] ;  /* 0x0002200001087983 */ /* 0x0005220000100600 */
[--C-:B------:R-:W-:Y:S01]  /*24d30*/  FADD.FTZ R9, R10, R27.reuse ;  /* 0x0000001b0a097221 */ /* 0x100fe20000010000 */
[----:B------:R-:W-:Y:S02]  /*24d40*/  PRMT R27, R60, 0x7632, R27 ;  /* 0x000076323c1b7816 */ /* 0x000fe4000000001b */
[----:B------:R2:W-:Y:S01]  /*24d50*/  ST.E.U16 [R20.64+0x3e], R3 ;  /* 0x00003e0314007985 */ /* 0x0005e2000c101504 */
[----:B------:R-:W-:Y:S01]  /*24d60*/  FADD.FTZ R15, R7, R9 ;  /* 0x00000009070f7221 */ /* 0x000fe20000010000 */
[----:B------:R-:W-:Y:S01]  /*24d70*/  PRMT R7, R62, 0x7632, R7 ;  /* 0x000076323e077816 */ /* 0x000fe20000000007 */
[----:B------:R-:W2:Y:S01]  /*24d80*/  MUFU.EX2 R9, R208 ;  /* 0x000000d000097308 */ /* 0x000ea20000000800 */
[----:B------:R-:W-:Y:S01]  /*24d90*/  PRMT R167, R26, 0x5410, R27 ;  /* 0x000054101aa77816 */ /* 0x000fe2000000001b */
[----:B------:R3:W4:Y:S04]  /*24da0*/  LDL.S16 R52, [R1+0x210] ;  /* 0x0002100001347983 */ /* 0x0007280000100600 */
[----:B-1----:R1:W4:Y:S01]  /*24db0*/  LDL.S16 R42, [R1+0x1f4] ;  /* 0x0001f400012a7983 */ /* 0x0023220000100600 */
[----:B--2---:R-:W-:Y:S02]  /*24dc0*/  LOP3.LUT R3, R0, 0xffff, RZ, 0xc0, !PT ;  /* 0x0000ffff00037812 */ /* 0x004fe400078ec0ff */
[----:B------:R-:W-:Y:S02]  /*24dd0*/  F2FP.BF16.PACK_AB R125, R9, R14 ;  /* 0x0000000e097d723e */ /* 0x000fe400000010ff */
        /* <DEDUP_REMOVED lines=8> */
[C---:B------:R-:W-:Y:S01]  /*24e60*/  ISETP.GE.U32.AND P1, PT, R191.reuse, R3, PT ;  /* 0x00000003bf00720c */ /* 0x040fe20003f26070 */
[----:B---3--:R-:W-:Y:S01]  /*24e70*/  @!P3 HFMA2.BF16_V2 R33, -RZ.H0_H0, RZ.H0_H0, -R4.H0_H0 ;  /* 0x200000ffff21b231 */ /* 0x008fe20000340904 */
[----:B------:R-:W-:Y:S02]  /*24e80*/  SHF.R.U32.HI R3, RZ, 0x10, R68 ;  /* 0x00000010ff037819 */ /* 0x000fe40000011644 */
[----:B------:R-:W-:Y:S02]  /*24e90*/  ISETP.GE.U32.AND P4, PT, R191, R0, PT ;  /* 0x00000000bf00720c */ /* 0x000fe40003f86070 */
[----:B------:R-:W-:Y:S01]  /*24ea0*/  PRMT R6, R33, 0x7610, R6 ;  /* 0x0000761021067816 */ /* 0x000fe20000000006 */
[----:B------:R2:W-:Y:S01]  /*24eb0*/  @!P3 STL.S16 [R1+0x1f8], R33 ;  /* 0x0001f8210100b387 */ /* 0x0005e20000100600 */
[----:B------:R-:W-:Y:S02]  /*24ec0*/  LOP3.LUT R3, R3, 0xff, RZ, 0xc0, !PT ;  /* 0x000000ff03037812 */ /* 0x000fe400078ec0ff */
[----:B------:R-:W-:Y:S02]  /*24ed0*/  @!P3 PRMT R4, R6, 0x5410, RZ ;  /* 0x000054100604b816 */ /* 0x000fe400000000ff */
[----:B------:R-:W-:Y:S02]  /*24ee0*/  LOP3.LUT R0, R68, 0xffff, RZ, 0xc0, !PT ;  /* 0x0000ffff44007812 */ /* 0x000fe400078ec0ff */
[C---:B------:R-:W-:Y:S01]  /*24ef0*/  ISETP.GE.U32.AND P5, PT, R191.reuse, R3, PT ;  /* 0x00000003bf00720c */ /* 0x040fe20003fa6070 */
[----:B------:R3:W-:Y:S01]  /*24f00*/  ST.E.U16 [R20.64+0x40], R4 ;  /* 0x0000400414007985 */ /* 0x0007e2000c101504 */
[----:B------:R-:W-:Y:S02]  /*24f10*/  SHF.R.U32.HI R3, RZ, 0x18, R68 ;  /* 0x00000018ff037819 */ /* 0x000fe40000011644 */
[----:B------:R-:W-:Y:S02]  /*24f20*/  SHF.R.U32.HI R0, RZ, 0x8, R0 ;  /* 0x00000008ff007819 */ /* 0x000fe40000011600 */
[----:B------:R-:W-:Y:S02]  /*24f30*/  ISETP.GE.U32.AND P2, PT, R191, R3, PT ;  /* 0x00000003bf00720c */ /* 0x000fe40003f46070 */
[----:B------:R-:W-:Y:S02]  /*24f40*/  PRMT R3, R53, 0x7610, R3 ;  /* 0x0000761035037816 */ /* 0x000fe40000000003 */
[----:B------:R-:W-:Y:S04]  /*24f50*/  LOP3.LUT R0, R0, 0xffff, RZ, 0xc0, !PT ;  /* 0x0000ffff00007812 */ /* 0x000fe800078ec0ff */
[----:B------:R-:W-:Y:S02]  /*24f60*/  ISETP.GE.U32.AND P3, PT, R191, R0, PT ;  /* 0x00000000bf00720c */ /* 0x000fe40003f66070 */
[----:B------:R-:W-:Y:S01]  /*24f70*/  LOP3.LUT R0, R54, 0xffff, RZ, 0xc0, !PT ;  /* 0x0000ffff36007812 */ /* 0x000fe200078ec0ff */
[----:B--2---:R1:W2:Y:S03]  /*24f80*/  LDL.S16 R33, [R1+0x20c] ;  /* 0x00020c0001217983 */ /* 0x0042a60000100600 */
[--C-:B------:R-:W-:Y:S02]  /*24f90*/  SHF.R.U32.HI R6, RZ, 0x8, R0.reuse ;  /* 0x00000008ff067819 */ /* 0x100fe40000011600 */
[----:B------:R-:W-:Y:S02]  /*24fa0*/  PRMT R0, R53, 0x7632, R0 ;  /* 0x0000763235007816 */ /* 0x000fe40000000000 */
[----:B------:R-:W-:Y:S02]  /*24fb0*/  LOP3.LUT R6, R6, 0xffff, RZ, 0xc0, !PT ;  /* 0x0000ffff06067812 */ /* 0x000fe400078ec0ff */
[----:B------:R-:W-:Y:S02]  /*24fc0*/  PRMT R158, R3, 0x5410, R0 ;  /* 0x00005410039e7816 */ /* 0x000fe40000000000 */
[----:B---3--:R-:W-:Y:S01]  /*24fd0*/  PRMT R4, R62, 0x7610, R4 ;  /* 0x000076103e047816 */ /* 0x008fe20000000004 */
[----:B------:R-:W-:Y:S01]  /*24fe0*/  IMAD.WIDE.U32 R62, R31, -0x2daee0ad, RZ ;  /* 0xd2511f531f3e7825 */ /* 0x000fe200078e00ff */
[----:B------:R-:W-:Y:S02]  /*24ff0*/  ISETP.GE.U32.AND P6, PT, R191, R6, PT ;  /* 0x00000006bf00720c */ /* 0x000fe40003fc6070 */
[----:B------:R-:W-:Y:S02]  /*25000*/  PRMT R162, R4, 0x5410, R7 ;  /* 0x0000541004a27816 */ /* 0x000fe40000000007 */
[----:B------:R-:W-:Y:S04]  /*25010*/  SHF.R.U32.HI R6, RZ, 0x10, R54 ;  /* 0x00000010ff067819 */ /* 0x000fe80000011636 */
[----:B------:R-:W-:Y:S01]  /*25020*/  LOP3.LUT R6, R6, 0xff, RZ, 0xc0, !PT ;  /* 0x000000ff06067812 */ /* 0x000fe200078ec0ff */
[----:B----4-:R-:W-:Y:S05]  /*25030*/  @!P4 HFMA2.BF16_V2 R8, -RZ.H0_H0, RZ.H0_H0, -R3.H0_H0 ;  /* 0x200000ffff08c231 */ /* 0x010fea0000340903 */
[----:B------:R-:W-:Y:S01]  /*25040*/  PRMT R29, R8, 0x7610, R29 ;  /* 0x00007610081d7816 */ /* 0x000fe2000000001d */
[----:B------:R3:W-:Y:S03]  /*25050*/  @!P4 STL.S16 [R1+0x220], R8 ;  /* 0x000220080100c387 */ /* 0x0007e60000100600 */
[----:B------:R-:W-:Y:S01]  /*25060*/  @!P4 PRMT R3, R29, 0x5410, RZ ;  /* 0x000054101d03c816 */ /* 0x000fe200000000ff */
[----:B------:R-:W-:Y:S01]  /*25070*/  @!P1 HFMA2.BF16_V2 R52, -RZ.H0_H0, RZ.H0_H0, -R4.H0_H0 ;  /* 0x200000ffff349231 */ /* 0x000fe20000340904 */
[----:B------:R1:W4:Y:S04]  /*25080*/  LDL.S16 R29, [R1+0x230] ;  /* 0x00023000011d7983 */ /* 0x0003280000100600 */
[----:B------:R-:W-:Y:S01]  /*25090*/  PRMT R28, R52, 0x7610, R28 ;  /* 0x00007610341c7816 */ /* 0x000fe2000000001c */
[----:B------:R1:W-:Y:S03]  /*250a0*/  @!P1 STL.S16 [R1+0x210], R52 ;  /* 0x0002103401009387 */ /* 0x0003e60000100600 */
[----:B------:R-:W-:Y:S01]  /*250b0*/  @!P1 PRMT R4, R28, 0x5410, RZ ;  /* 0x000054101c049816 */ /* 0x000fe200000000ff */
[----:B------:R1:W-:Y:S01]  /*250c0*/  ST.E.U16 [R18.64+0x40], R3 ;  /* 0x0000400312007985 */ /* 0x0003e2000c101504 */
[----:B------:R-:W-:Y:S01]  /*250d0*/  ISETP.GE.U32.AND P1, PT, R191, R6, PT ;  /* 0x00000006bf00720c */ /* 0x000fe20003f26070 */
[----:B------:R-:W-:Y:S01]  /*250e0*/  @!P0 HFMA2.BF16_V2 R42, -RZ.H0_H0, RZ.H0_H0, -R0.H0_H0 ;  /* 0x200000ffff2a8231 */ /* 0x000fe20000340900 */
[----:B------:R-:W-:Y:S04]  /*250f0*/  MUFU.EX2 R6, R178 ;  /* 0x000000b200067308 */ /* 0x000fe80000000800 */
[----:B------:R-:W-:Y:S01]  /*25100*/  PRMT R10, R42, 0x7610, R10 ;  /* 0x000076102a0a7816 */ /* 0x000fe2000000000a */
[----:B------:R-:W-:Y:S03]  /*25110*/  @!P0 STL.S16 [R1+0x1f4], R42 ;  /* 0x0001f42a01008387 */ /* 0x000fe60000100600 */
[----:B------:R-:W-:Y:S01]  /*25120*/  @!P0 PRMT R0, R10, 0x5410, RZ ;  /* 0x000054100a008816 */ /* 0x000fe200000000ff */
[----:B------:R2:W4:Y:S01]  /*25130*/  LDL.S16 R28, [R1+0x22c] ;  /* 0x00022c00011c7983 */ /* 0x0005220000100600 */
[----:B---3--:R-:W3:Y:S01]  /*25140*/  MUFU.EX2 R8, R187 ;  /* 0x000000bb00087308 */ /* 0x008ee20000000800 */
[----:B------:R-:W-:Y:S02]  /*25150*/  FADD.FTZ R10, R11, R16 ;  /* 0x000000100b0a7221 */ /* 0x000fe40000010000 */
[----:B------:R3:W-:Y:S04]  /*25160*/  ST.E.U16 [R18.64+0x42], R0 ;  /* 0x0000420012007985 */ /* 0x0007e8000c101504 */
[----:B------:R3:W-:Y:S01]  /*25170*/  ST.E.U16 [R144.64+0x50], R4 ;  /* 0x0000500490007985 */ /* 0x0007e2000c101504 */
[----:B-1----:R-:W-:Y:S01]  /*25180*/  IMAD.WIDE.U32 R52, R32, -0x2daee0ad, RZ ;  /* 0xd2511f5320347825 */ /* 0x002fe200078e00ff */
[----:B------:R-:W-:Y:S04]  /*25190*/  SHF.R.U32.HI R3, RZ, 0x18, R54 ;  /* 0x00000018ff037819 */ /* 0x000fe80000011636 */
[----:B------:R-:W-:Y:S02]  /*251a0*/  ISETP.GE.U32.AND P0, PT, R191, R3, PT ;  /* 0x00000003bf00720c */ /* 0x000fe40003f06070 */
[----:B------:R-:W1:Y:S01]  /*251b0*/  MUFU.EX2 R3, R179 ;  /* 0x000000b300037308 */ /* 0x000e620000000800 */
[C---:B---3--:R-:W-:Y:S01]  /*251c0*/  F2FP.BF16.PACK_AB R124, R8.reuse, R11 ;  /* 0x0000000b087c723e */ /* 0x048fe200000010ff */
[----:B------:R-:W-:Y:S02]  /*251d0*/  FADD.FTZ R16, R8, R10 ;  /* 0x0000000a08107221 */ /* 0x000fe40000010000 */
[----:B------:R-:W-:Y:S02]  /*251e0*/  FADD.FTZ R10, R6, R24 ;  /* 0x00000018060a7221 */ /* 0x000fe40000010000 */
[----:B------:R-:W-:Y:S01]  /*251f0*/  IMAD.MOV.U32 R187, RZ, RZ, R134 ;  /* 0x000000ffffbb7224 */ /* 0x000fe200078e0086 */
[----:B------:R-:W-:Y:S04]  /*25200*/  LOP3.LUT R0, R63, R148, R130, 0x96, !PT ;  /* 0x000000943f007212 */ /* 0x000fe800078e9682 */
[----:B------:R-:W-:Y:S01]  /*25210*/  LOP3.LUT R8, R0, 0xff, RZ, 0xc0, !PT ;  /* 0x000000ff00087812 */ /* 0x000fe200078ec0ff */
[----:B------:R-:W-:Y:S01]  /*25220*/  MUFU.EX2 R4, R202 ;  /* 0x000000ca00047308 */ /* 0x000fe20000000800 */
[----:B-1----:R-:W-:Y:S02]  /*25230*/  F2FP.BF16.PACK_AB R121, R3, R6 ;  /* 0x000000060379723e */ /* 0x002fe400000010ff */
[----:B------:R-:W-:Y:S01]  /*25240*/  LOP3.LUT R6, R62, 0xff, RZ, 0xc0, !PT ;  /* 0x000000ff3e067812 */ /* 0x000fe200078ec0ff */
[----:B--2---:R-:W-:Y:S05]  /*25250*/  @!P3 HFMA2.BF16_V2 R33, -RZ.H0_H0, RZ.H0_H0, -R7.H0_H0 ;  /* 0x200000ffff21b231 */ /* 0x004fea0000340907 */
[----:B------:R-:W-:Y:S01]  /*25260*/  PRMT R30, R33, 0x7610, R30 ;  /* 0x00007610211e7816 */ /* 0x000fe2000000001e */
[----:B------:R-:W-:Y:S03]  /*25270*/  @!P3 STL.S16 [R1+0x20c], R33 ;  /* 0x00020c210100b387 */ /* 0x000fe60000100600 */
[----:B------:R-:W-:Y:S01]  /*25280*/  @!P3 PRMT R7, R30, 0x5410, RZ ;  /* 0x000054101e07b816 */ /* 0x000fe200000000ff */
[----:B------:R1:W2:Y:S01]  /*25290*/  LDL.S16 R31, [R1+0x248] ;  /* 0x00024800011f7983 */ /* 0x0002a20000100600 */
[----:B------:R-:W-:Y:S01]  /*252a0*/  ISETP.GE.U32.AND P3, PT, R191, R8, PT ;  /* 0x00000008bf00720c */ /* 0x000fe20003f66070 */
[----:B------:R-:W-:Y:S02]  /*252b0*/  FADD.FTZ R8, R14, R25 ;  /* 0x000000190e087221 */ /* 0x000fe40000010000 */
[----:B------:R1:W2:Y:S02]  /*252c0*/  LDL.S16 R30, [R1+0x244] ;  /* 0x00024400011e7983 */ /* 0x0002a40000100600 */
[----:B------:R-:W-:Y:S01]  /*252d0*/  FADD.FTZ R11, R9, R8 ;  /* 0x00000008090b7221 */ /* 0x000fe20000010000 */
[----:B------:R-:W-:Y:S01]  /*252e0*/  LOP3.LUT R8, R0, 0xffff, RZ, 0xc0, !PT ;  /* 0x0000ffff00087812 */ /* 0x000fe200078ec0ff */
[----:B------:R1:W-:Y:S03]  /*252f0*/  ST.E.U16 [R144.64+0x52], R7 ;  /* 0x0000520790007985 */ /* 0x0003e6000c101504 */
[----:B------:R-:W-:Y:S04]  /*25300*/  SHF.R.U32.HI R8, RZ, 0x8, R8 ;  /* 0x00000008ff087819 */ /* 0x000fe80000011608 */
[----:B------:R-:W-:Y:S02]  /*25310*/  LOP3.LUT R9, R8, 0xffff, RZ, 0xc0, !PT ;  /* 0x0000ffff08097812 */ /* 0x000fe400078ec0ff */
[----:B------:R-:W4:Y:S10]  /*25320*/  MUFU.EX2 R8, R204 ;  /* 0x000000cc00087308 */ /* 0x000f340000000800 */
[----:B-1----:R-:W-:Y:S01]  /*25330*/  MUFU.EX2 R7, R211 ;  /* 0x000000d300077308 */ /* 0x002fe20000000800 */
[----:B----4-:R-:W-:Y:S05]  /*25340*/  @!P3 HFMA2.BF16_V2 R29, -RZ.H0_H0, RZ.H0_H0, -R26.H0_H0 ;  /* 0x200000ffff1db231 */ /* 0x010fea000034091a */
[----:B------:R-:W-:Y:S01]  /*25350*/  PRMT R14, R29, 0x7610, R14 ;  /* 0x000076101d0e7816 */ /* 0x000fe2000000000e */
[----:B------:R1:W-:Y:S03]  /*25360*/  @!P3 STL.S16 [R1+0x230], R29 ;  /* 0x0002301d0100b387 */ /* 0x0003e60000100600 */
[----:B------:R-:W-:Y:S02]  /*25370*/  @!P3 PRMT R26, R14, 0x5410, RZ ;  /* 0x000054100e1ab816 */ /* 0x000fe400000000ff */
[----:B------:R-:W-:Y:S11]  /*25380*/  ISETP.GE.U32.AND P3, PT, R191, R9, PT ;  /* 0x00000009bf00720c */ /* 0x000ff60003f66070 */
[----:B------:R-:W-:Y:S02]  /*25390*/  @!UPT UIADD3 URZ, URZ, URZ, URZ ;  /* 0x0000003f3f3ff290 */ /* 0x000fe4000fffe03f */
[----:B------:R-:W-:Y:S05]  /*253a0*/  @!P3 HFMA2.BF16_V2 R28, -RZ.H0_H0, RZ.H0_H0, -R27.H0_H0 ;  /* 0x200000ffff1cb231 */ /* 0x000fea000034091b */
[----:B------:R-:W-:Y:S01]  /*253b0*/  PRMT R9, R28, 0x7610, R9 ;  /* 0x000076101c097816 */ /* 0x000fe20000000009 */
[----:B------:R4:W-:Y:S01]  /*253c0*/  @!P3 STL.S16 [R1+0x22c], R28 ;  /* 0x00022c1c0100b387 */ /* 0x0009e20000100600 */
[----:B-1----:R-:W-:Y:S02]  /*253d0*/  FADD.FTZ R29, R3, R10 ;  /* 0x0000000a031d7221 */ /* 0x002fe40000010000 */
[----:B------:R-:W-:Y:S01]  /*253e0*/  @!P3 PRMT R27, R9, 0x5410, RZ ;  /* 0x00005410091bb816 */ /* 0x000fe200000000ff */
[----:B------:R-:W1:Y:S01]  /*253f0*/  MUFU.EX2 R3, R205 ;  /* 0x000000cd00037308 */ /* 0x000e620000000800 */
[----:B------:R-:W-:Y:S01]  /*25400*/  ISETP.GE.U32.AND P3, PT, R191, R6, PT ;  /* 0x00000006bf00720c */ /* 0x000fe20003f66070 */
[----:B------:R2:W3:Y:S01]  /*25410*/  LDL.S16 R33, [R1+0x24c] ;  /* 0x00024c0001217983 */ /* 0x0004e20000100600 */
[--C-:B------:R-:W-:Y:S01]  /*25420*/  FADD.FTZ R6, R8, R15.reuse ;  /* 0x0000000f08067221 */ /* 0x100fe20000010000 */
[----:B------:R-:W-:Y:S01]  /*25430*/  PRMT R15, R2, 0x7632, R15 ;  /* 0x00007632020f7816 */ /* 0x000fe2000000000f */
[----:B------:R-:W-:Y:S01]  /*25440*/  FADD.FTZ R9, R4, R16 ;  /* 0x0000001004097221 */ /* 0x000fe20000010000 */
[----:B------:R-:W-:Y:S02]  /*25450*/  LOP3.LUT R16, R53, R148, R110, 0x96, !PT ;  /* 0x0000009435107212 */ /* 0x000fe400078e966e */
[----:B------:R-:W-:Y:S02]  /*25460*/  PRMT R149, R2, 0x5410, R15 ;  /* 0x0000541002957816 */ /* 0x000fe4000000000f */
[----:B------:R-:W-:Y:S02]  /*25470*/  LOP3.LUT R42, R16, 0xff, RZ, 0xc0, !PT ;  /* 0x000000ff102a7812 */ /* 0x000fe400078ec0ff */
[C---:B-1----:R-:W-:Y:S01]  /*25480*/  F2FP.BF16.PACK_AB R123, R3.reuse, R8 ;  /* 0x00000008037b723e */ /* 0x042fe200000010ff */
[----:B----4-:R-:W-:Y:S01]  /*25490*/  FADD.FTZ R28, R3, R6 ;  /* 0x00000006031c7221 */ /* 0x010fe20000010000 */
[--C-:B------:R-:W-:Y:S01]  /*254a0*/  SHF.R.U32.HI R3, RZ, 0x10, R0.reuse ;  /* 0x00000010ff037819 */ /* 0x100fe20000011600 */
[----:B------:R-:W-:Y:S01]  /*254b0*/  MUFU.EX2 R8, R215 ;  /* 0x000000d700087308 */ /* 0x000fe20000000800 */
[----:B------:R-:W-:Y:S02]  /*254c0*/  SHF.R.U32.HI R0, RZ, 0x18, R0 ;  /* 0x00000018ff007819 */ /* 0x000fe40000011600 */
[----:B------:R-:W-:Y:S04]  /*254d0*/  LOP3.LUT R3, R3, 0xff, RZ, 0xc0, !PT ;  /* 0x000000ff03037812 */ /* 0x000fe800078ec0ff */
[----:B------:R-:W-:Y:S02]  /*254e0*/  ISETP.GE.U32.AND P4, PT, R191, R3, PT ;  /* 0x00000003bf00720c */ /* 0x000fe40003f86070 */
[----:B------:R-:W-:Y:S04]  /*254f0*/  LOP3.LUT R3, R62, 0xffff, RZ, 0xc0, !PT ;  /* 0x0000ffff3e037812 */ /* 0x000fe800078ec0ff */
[----:B------:R-:W-:Y:S04]  /*25500*/  SHF.R.U32.HI R3, RZ, 0x8, R3 ;  /* 0x00000008ff037819 */ /* 0x000fe80000011603 */
[----:B------:R-:W-:Y:S01]  /*25510*/  LOP3.LUT R3, R3, 0xffff, RZ, 0xc0, !PT ;  /* 0x0000ffff03037812 */ /* 0x000fe200078ec0ff */
[----:B--2---:R-:W-:Y:S05]  /*25520*/  @!P3 HFMA2.BF16_V2 R31, -RZ.H0_H0, RZ.H0_H0, -R34.H0_H0 ;  /* 0x200000ffff1fb231 */ /* 0x004fea0000340922 */
[----:B------:R-:W-:Y:S01]  /*25530*/  PRMT R6, R31, 0x7610, R6 ;  /* 0x000076101f067816 */ /* 0x000fe20000000006 */
[----:B------:R-:W-:Y:S03]  /*25540*/  @!P3 STL.S16 [R1+0x248], R31 ;  /* 0x0002481f0100b387 */ /* 0x000fe60000100600 */
[----:B------:R-:W-:Y:S01]  /*25550*/  @!P3 PRMT R34, R6, 0x5410, RZ ;  /* 0x000054100622b816 */ /* 0x000fe200000000ff */
[----:B------:R1:W2:Y:S01]  /*25560*/  LDL.S16 R25, [R1+0x254] ;  /* 0x0002540001197983 */ /* 0x0002a20000100600 */
[----:B------:R-:W-:Y:S01]  /*25570*/  ISETP.GE.U32.AND P3, PT, R191, R3, PT ;  /* 0x00000003bf00720c */ /* 0x000fe20003f66070 */
[----:B------:R-:W4:Y:S02]  /*25580*/  MUFU.EX2 R6, R213 ;  /* 0x000000d500067308 */ /* 0x000f240000000800 */
[----:B------:R1:W2:Y:S10]  /*25590*/  LDL.S16 R24, [R1+0x250] ;  /* 0x0002500001187983 */ /* 0x0002b40000100600 */
[----:B------:R-:W-:Y:S05]  /*255a0*/  @!P3 HFMA2.BF16_V2 R30, -RZ.H0_H0, RZ.H0_H0, -R35.H0_H0 ;  /* 0x200000ffff1eb231 */ /* 0x000fea0000340923 */
[----:B------:R-:W-:Y:S01]  /*255b0*/  PRMT R3, R30, 0x7610, R3 ;  /* 0x000076101e037816 */ /* 0x000fe20000000003 */
[----:B------:R1:W-:Y:S03]  /*255c0*/  @!P3 STL.S16 [R1+0x244], R30 ;  /* 0x0002441e0100b387 */ /* 0x0003e60000100600 */
[----:B------:R-:W-:Y:S01]  /*255d0*/  @!P3 PRMT R35, R3, 0x5410, RZ ;  /* 0x000054100323b816 */ /* 0x000fe200000000ff */
[----:B------:R1:W2:Y:S01]  /*255e0*/  LDL.S16 R14, [R1+0x23c] ;  /* 0x00023c00010e7983 */ /* 0x0002a20000100600 */
[----:B------:R-:W-:Y:S01]  /*255f0*/  ISETP.GE.U32.AND P3, PT, R191, R0, PT ;  /* 0x00000000bf00720c */ /* 0x000fe20003f66070 */
[----:B------:R-:W1:Y:S01]  /*25600*/  MUFU.EX2 R3, R201 ;  /* 0x000000c900037308 */ /* 0x000e620000000800 */
[----:B----4-:R-:W-:Y:S01]  /*25610*/  F2FP.BF16.PACK_AB R118, R8, R6 ;  /* 0x000000060876723e */ /* 0x010fe200000010ff */
[----:B------:R4:W4:Y:S01]  /*25620*/  LDL.S16 R10, [R1+0x238] ;  /* 0x00023800010a7983 */ /* 0x0009220000100600 */
[C---:B-1----:R-:W-:Y:S01]  /*25630*/  F2FP.BF16.PACK_AB R122, R3.reuse, R4 ;  /* 0x00000004037a723e */ /* 0x042fe200000010ff */
[----:B------:R-:W-:Y:S01]  /*25640*/  FADD.FTZ R30, R3, R9 ;  /* 0x00000009031e7221 */ /* 0x000fe20000010000 */
[C---:B------:R-:W-:Y:S01]  /*25650*/  PRMT R3, R129.reuse, 0x7610, R3 ;  /* 0x0000761081037816 */ /* 0x040fe20000000003 */
[----:B------:R-:W-:Y:S01]  /*25660*/  FADD.FTZ R4, R6, R11 ;  /* 0x0000000b06047221 */ /* 0x000fe20000010000 */
[----:B------:R-:W-:Y:S03]  /*25670*/  PRMT R6, R129, 0x7632, R6 ;  /* 0x0000763281067816 */ /* 0x000fe60000000006 */
[----:B------:R-:W-:Y:S01]  /*25680*/  MUFU.EX2 R11, R220 ;  /* 0x000000dc000b7308 */ /* 0x000fe20000000800 */
[----:B------:R-:W-:Y:S01]  /*25690*/  FADD.FTZ R31, R8, R4 ;  /* 0x00000004081f7221 */ /* 0x000fe20000010000 */
[----:B------:R-:W-:Y:S02]  /*256a0*/  PRMT R155, R3, 0x5410, R6 ;  /* 0x00005410039b7816 */ /* 0x000fe40000000006 */
[----:B------:R-:W-:Y:S01]  /*256b0*/  PRMT R4, R128, 0x7610, R4 ;  /* 0x0000761080047816 */ /* 0x000fe20000000004 */
[----:B---3--:R-:W-:Y:S05]  /*256c0*/  @!P5 HFMA2.BF16_V2 R33, -RZ.H0_H0, RZ.H0_H0, -R3.H0_H0 ;  /* 0x200000ffff21d231 */ /* 0x008fea0000340903 */
[----:B------:R-:W-:Y:S01]  /*256d0*/  PRMT R9, R33, 0x7610, R9 ;  /* 0x0000761021097816 */ /* 0x000fe20000000009 */
[----:B------:R1:W-:Y:S03]  /*256e0*/  @!P5 STL.S16 [R1+0x24c], R33 ;  /* 0x00024c210100d387 */ /* 0x0003e60000100600 */
[----:B------:R-:W-:Y:S02]  /*256f0*/  @!P5 PRMT R3, R9, 0x5410, RZ ;  /* 0x000054100903d816 */ /* 0x000fe400000000ff */
[----:B------:R-:W-:Y:S01]  /*25700*/  ISETP.GE.U32.AND P5, PT, R191, R17, PT ;  /* 0x00000011bf00720c */ /* 0x000fe20003fa6070 */
[----:B------:R-:W-:Y:S02]  /*25710*/  MUFU.EX2 R9, R207 ;  /* 0x000000cf00097308 */ /* 0x000fe40000000800 */
[----:B------:R3:W-:Y:S01]  /*25720*/  ST.E.U16 [R22.64+0x50], R3 ;  /* 0x0000500316007985 */ /* 0x0007e2000c101504 */
[----:B-1----:R-:W-:Y:S01]  /*25730*/  IMAD.WIDE.U32 R32, R151, -0x326172a9, RZ ;  /* 0xcd9e8d5797207825 */ /* 0x002fe200078e00ff */
[----:B--2---:R-:W-:Y:S08]  /*25740*/  @!P2 HFMA2.BF16_V2 R25, -RZ.H0_H0, RZ.H0_H0, -R6.H0_H0 ;  /* 0x200000ffff19a231 */ /* 0x004ff00000340906 */
[----:B------:R-:W-:Y:S01]  /*25750*/  @!P5 HFMA2.BF16_V2 R24, -RZ.H0_H0, RZ.H0_H0, -R4.H0_H0 ;  /* 0x200000ffff18d231 */ /* 0x000fe20000340904 */
[----:B------:R-:W-:Y:S01]  /*25760*/  PRMT R0, R25, 0x7610, R0 ;  /* 0x0000761019007816 */ /* 0x000fe20000000000 */
[----:B------:R1:W-:Y:S03]  /*25770*/  @!P2 STL.S16 [R1+0x254], R25 ;  /* 0x000254190100a387 */ /* 0x0003e60000100600 */
[----:B------:R-:W-:Y:S01]  /*25780*/  @!P2 PRMT R6, R0, 0x5410, RZ ;  /* 0x000054100006a816 */ /* 0x000fe200000000ff */
[----:B------:R-:W-:Y:S01]  /*25790*/  @!P5 STL.S16 [R1+0x250], R24 ;  /* 0x000250180100d387 */ /* 0x000fe20000100600 */
[----:B------:R-:W-:Y:S02]  /*257a0*/  SHF.R.U32.HI R0, RZ, 0x10, R16 ;  /* 0x00000010ff007819 */ /* 0x000fe40000011610 */
[----:B------:R-:W-:Y:S01]  /*257b0*/  PRMT R8, R24, 0x7610, R8 ;  /* 0x0000761018087816 */ /* 0x000fe20000000008 */
[----:B------:R2:W-:Y:S01]  /*257c0*/  ST.E.U16 [R22.64+0x52], R6 ;  /* 0x0000520616007985 */ /* 0x0005e2000c101504 */
[----:B---3--:R-:W-:Y:S02]  /*257d0*/  LOP3.LUT R3, R0, 0xff, RZ, 0xc0, !PT ;  /* 0x000000ff00037812 */ /* 0x008fe400078ec0ff */
[----:B------:R-:W-:Y:S02]  /*257e0*/  PRMT R0, R128, 0x7632, R0 ;  /* 0x0000763280007816 */ /* 0x000fe40000000000 */
[C---:B------:R-:W-:Y:S02]  /*257f0*/  ISETP.GE.U32.AND P5, PT, R191.reuse, R3, PT ;  /* 0x00000003bf00720c */ /* 0x040fe40003fa6070 */
[----:B------:R-:W-:Y:S02]  /*25800*/  PRMT R150, R4, 0x5410, R0 ;  /* 0x0000541004967816 */ /* 0x000fe40000000000 */
[----:B------:R-:W-:Y:S01]  /*25810*/  SHF.R.U32.HI R3, RZ, 0x18, R16 ;  /* 0x00000018ff037819 */ /* 0x000fe20000011610 */
[----:B------:R-:W-:Y:S03]  /*25820*/  @!P6 HFMA2.BF16_V2 R14, -RZ.H0_H0, RZ.H0_H0, -R0.H0_H0 ;  /* 0x200000ffff0ee231 */ /* 0x000fe60000340900 */
[----:B------:R-:W-:Y:S01]  /*25830*/  ISETP.GE.U32.AND P2, PT, R191, R3, PT ;  /* 0x00000003bf00720c */ /* 0x000fe20003f46070 */
[----:B----4-:R-:W-:Y:S01]  /*25840*/  @!P1 HFMA2.BF16_V2 R10, -RZ.H0_H0, RZ.H0_H0, -R2.H0_H0 ;  /* 0x200000ffff0a9231 */ /* 0x010fe20000340902 */
[----:B------:R-:W-:Y:S01]  /*25850*/  PRMT R3, R14, 0x7610, R3 ;  /* 0x000076100e037816 */ /* 0x000fe20000000003 */
[----:B------:R3:W-:Y:S01]  /*25860*/  @!P6 STL.S16 [R1+0x23c], R14 ;  /* 0x00023c0e0100e387 */ /* 0x0007e20000100600 */
[----:B-1----:R-:W-:Y:S01]  /*25870*/  MUFU.EX2 R25, R209 ;  /* 0x000000d100197308 */ /* 0x002fe20000000800 */
[----:B------:R-:W-:Y:S02]  /*25880*/  @P5 LOP3.LUT R195, R195, 0x8, RZ, 0xfc, !PT ;  /* 0x00000008c3c35812 */ /* 0x000fe400078efcff */
[----:B------:R-:W-:Y:S01]  /*25890*/  ISETP.GE.U32.AND P5, PT, R191, R17, PT ;  /* 0x00000011bf00720c */ /* 0x000fe20003fa6070 */
[----:B------:R1:W-:Y:S01]  /*258a0*/  @!P1 STL.S16 [R1+0x238], R10 ;  /* 0x0002380a01009387 */ /* 0x0003e20000100600 */
[----:B------:R-:W-:Y:S02]  /*258b0*/  @!P6 PRMT R0, R3, 0x5410, RZ ;  /* 0x000054100300e816 */ /* 0x000fe400000000ff */
[----:B------:R-:W-:Y:S01]  /*258c0*/  PRMT R17, R10, 0x7610, R17 ;  /* 0x000076100a117816 */ /* 0x000fe20000000011 */
[----:B------:R4:W4:Y:S01]  /*258d0*/  LDL.S16 R164, [R1+0x294] ;  /* 0x0002940001a47983 */ /* 0x0009220000100600 */
[----:B------:R-:W-:Y:S01]  /*258e0*/  LOP3.LUT R195, R195, 0xfffffffb, RZ, 0xc0, !PT ;  /* 0xfffffffbc3c37812 */ /* 0x000fe200078ec0ff */
[----:B------:R-:W-:Y:S01]  /*258f0*/  MUFU.EX2 R3, R197 ;  /* 0x000000c500037308 */ /* 0x000fe20000000800 */
[----:B------:R-:W-:Y:S01]  /*25900*/  @!P1 PRMT R2, R17, 0x5410, RZ ;  /* 0x0000541011029816 */ /* 0x000fe200000000ff */
[----:B------:R4:W4:Y:S01]  /*25910*/  LDL.S16 R161, [R1+0x290] ;  /* 0x0002900001a17983 */ /* 0x0009220000100600 */
[----:B------:R-:W-:Y:S03]  /*25920*/  @P2 LOP3.LUT R195, R195, 0x4, RZ, 0xfc, !PT ;  /* 0x00000004c3c32812 */ /* 0x000fe600078efcff */
[----:B------:R-:W-:Y:S01]  /*25930*/  @!P5 PRMT R4, R8, 0x5410, RZ ;  /* 0x000054100804d816 */ /* 0x000fe200000000ff */
[----:B------:R-:W-:Y:S01]  /*25940*/  ST.E.U16 [R20.64+0x50], R0 ;  /* 0x0000500014007985 */ /* 0x000fe2000c101504 */
[C---:B------:R-:W-:Y:S02]  /*25950*/  ISETP.GE.U32.AND P5, PT, R191.reuse, R42, PT ;  /* 0x0000002abf00720c */ /* 0x040fe40003fa6070 */
[----:B--2---:R-:W2:Y:S01]  /*25960*/  MUFU.EX2 R6, R210 ;  /* 0x000000d200067308 */ /* 0x004ea20000000800 */
[----:B------:R2:W-:Y:S01]  /*25970*/  ST.E.U16 [R20.64+0x4e], R4 ;  /* 0x00004e0414007985 */ /* 0x0005e2000c101504 */
[----:B---3--:R-:W-:Y:S03]  /*25980*/  SHF.R.U32.HI R14, RZ, 0x10, R62 ;  /* 0x00000010ff0e7819 */ /* 0x008fe6000001163e */
[----:B------:R3:W-:Y:S01]  /*25990*/  ST.E.U16 [R18.64+0x50], R2 ;  /* 0x0000500212007985 */ /* 0x0007e2000c101504 */
[----:B------:R-:W-:Y:S03]  /*259a0*/  LOP3.LUT R14, R14, 0xff, RZ, 0xc0, !PT ;  /* 0x000000ff0e0e7812 */ /* 0x000fe600078ec0ff */
[----:B------:R3:W4:Y:S01]  /*259b0*/  LDL.S16 R159, [R1+0x28c] ;  /* 0x00028c00019f7983 */ /* 0x0007220000100600 */
[----:B-1----:R-:W1:Y:S01]  /*259c0*/  MUFU.EX2 R10, R219 ;  /* 0x000000db000a7308 */ /* 0x002e620000000800 */
[----:B------:R-:W-:Y:S01]  /*259d0*/  ISETP.GE.U32.AND P1, PT, R191, R14, PT ;  /* 0x0000000ebf00720c */ /* 0x000fe20003f26070 */
[----:B------:R-:W-:Y:S01]  /*259e0*/  FADD.FTZ R14, R7, R28 ;  /* 0x0000001c070e7221 */ /* 0x000fe20000010000 */
[----:B------:R3:W4:Y:S04]  /*259f0*/  LDL.S16 R153, [R1+0x29c] ;  /* 0x00029c0001997983 */ /* 0x0007280000100600 */
[----:B------:R3:W4:Y:S03]  /*25a00*/  LDL.S16 R154, [R1+0x26c] ;  /* 0x00026c00019a7983 */ /* 0x0007260000100600 */
[----:B------:R-:W3:Y:S01]  /*25a10*/  MUFU.EX2 R8, R206 ;  /* 0x000000ce00087308 */ /* 0x000ee20000000800 */
[----:B------:R4:W4:Y:S01]  /*25a20*/  LDL.S16 R103, [R1+0x264] ;  /* 0x0002640001677983 */ /* 0x0009220000100600 */
[----:B--2---:R-:W-:Y:S01]  /*25a30*/  F2FP.BF16.PACK_AB R116, R6, R7 ;  /* 0x000000070674723e */ /* 0x004fe200000010ff */
[----:B------:R-:W-:Y:S07]  /*25a40*/  FADD.FTZ R7, R9, R30 ;  /* 0x0000001e09077221 */ /* 0x000fee0000010000 */
[----:B------:R-:W2:Y:S01]  /*25a50*/  MUFU.EX2 R4, R198 ;  /* 0x000000c600047308 */ /* 0x000ea20000000800 */
[----:B-1----:R-:W-:Y:S09]  /*25a60*/  F2FP.BF16.PACK_AB R119, R10, R11 ;  /* 0x0000000b0a77723e */ /* 0x002ff200000010ff */
[----:B------:R-:W-:Y:S01]  /*25a70*/  MUFU.EX2 R24, R189 ;  /* 0x000000bd00187308 */ /* 0x000fe20000000800 */
[----:B---3--:R-:W-:Y:S09]  /*25a80*/  F2FP.BF16.PACK_AB R111, R8, R9 ;  /* 0x00000009086f723e */ /* 0x008ff200000010ff */
[----:B------:R-:W1:Y:S01]  /*25a90*/  MUFU.EX2 R17, R200 ;  /* 0x000000c800117308 */ /* 0x000e620000000800 */
[----:B--2---:R-:W-:Y:S01]  /*25aa0*/  F2FP.BF16.PACK_AB R99, R3, R4 ;  /* 0x000000040363723e */ /* 0x004fe200000010ff */
[----:B------:R-:W-:Y:S02]  /*25ab0*/  FADD.FTZ R0, R4, R29 ;  /* 0x0000001d04007221 */ /* 0x000fe40000010000 */
[----:B------:R-:W-:Y:S01]  /*25ac0*/  FADD.FTZ R29, R6, R14 ;  /* 0x0000000e061d7221 */ /* 0x000fe20000010000 */
[----:B------:R-:W-:Y:S01]  /*25ad0*/  LOP3.LUT R6, R49, R239, R32, 0x96, !PT ;  /* 0x000000ef31067212 */ /* 0x000fe200078e9620 */
[----:B------:R-:W-:Y:S01]  /*25ae0*/  FADD.FTZ R28, R3, R0 ;  /* 0x00000000031c7221 */ /* 0x000fe20000010000 */
[----:B------:R-:W-:Y:S03]  /*25af0*/  LOP3.LUT R3, R33, R240, R96, 0x96, !PT ;  /* 0x000000f021037212 */ /* 0x000fe600078e9660 */
[----:B------:R-:W2:Y:S01]  /*25b00*/  MUFU.EX2 R4, R218 ;  /* 0x000000da00047308 */ /* 0x000ea20000000800 */
[----:B------:R-:W-:Y:S02]  /*25b10*/  FADD.FTZ R0, R11, R31 ;  /* 0x0000001f0b007221 */ /* 0x000fe40000010000 */
[----:B------:R-:W-:Y:S02]  /*25b20*/  FADD.FTZ R31, R8, R7 ;  /* 0x00000007081f7221 */ /* 0x000fe40000010000 */
[----:B------:R-:W-:Y:S04]  /*25b30*/  IMAD.WIDE.U32 R2, R3, -0x2daee0ad, RZ ;  /* 0xd2511f5303027825 */ /* 0x000fe800078e00ff */
[----:B------:R-:W-:Y:S01]  /*25b40*/  FADD.FTZ R30, R10, R0 ;  /* 0x000000000a1e7221 */ /* 0x000fe20000010000 */
[----:B------:R-:W-:Y:S01]  /*25b50*/  LOP3.LUT R0, R3, R241, R82, 0x96, !PT ;  /* 0x000000f103007212 */ /* 0x000fe200078e9652 */
[----:B------:R-:W-:Y:S01]  /*25b60*/  IMAD.WIDE.U32 R10, R6, -0x2daee0ad, RZ ;  /* 0xd2511f53060a7825 */ /* 0x000fe200078e00ff */
[----:B------:R-:W-:Y:S01]  /*25b70*/  MUFU.EX2 R14, R221 ;  /* 0x000000dd000e7308 */ /* 0x000fe20000000800 */
[----:B-1----:R-:W-:Y:S02]  /*25b80*/  F2FP.BF16.PACK_AB R105, R17, R24 ;  /* 0x000000181169723e */ /* 0x002fe400000010ff */
[----:B------:R-:W-:Y:S01]  /*25b90*/  IMAD.WIDE.U32 R8, R0, -0x326172a9, RZ ;  /* 0xcd9e8d5700087825 */ /* 0x000fe200078e00ff */
[----:B------:R-:W-:Y:S03]  /*25ba0*/  LOP3.LUT R3, R11, R242, R2, 0x96, !PT ;  /* 0x000000f20b037212 */ /* 0x000fe600078e9602 */
[----:B------:R-:W-:Y:S02]  /*25bb0*/  FADD.FTZ R0, R24, R28 ;  /* 0x0000001c18007221 */ /* 0x000fe40000010000 */
[----:B------:R-:W-:Y:S02]  /*25bc0*/  FADD.FTZ R2, R25, R29 ;  /* 0x0000001d19027221 */ /* 0x000fe40000010000 */
[----:B------:R-:W-:Y:S01]  /*25bd0*/  FADD.FTZ R11, R17, R0 ;  /* 0x00000000110b7221 */ /* 0x000fe20000010000 */
[----:B------:R-:W-:Y:S01]  /*25be0*/  LOP3.LUT R0, R9, R233, R48, 0x96, !PT ;  /* 0x000000e909007212 */ /* 0x000fe200078e9630 */
[C---:B--2---:R-:W-:Y:S01]  /*25bf0*/  FADD.FTZ R28, R4.reuse, R2 ;  /* 0x00000002041c7221 */ /* 0x044fe20000010000 */
[----:B------:R-:W-:Y:S01]  /*25c00*/  F2FP.BF16.PACK_AB R117, R4, R25 ;  /* 0x000000190475723e */ /* 0x000fe200000010ff */
[----:B------:R-:W1:Y:S01]  /*25c10*/  MUFU.EX2 R9, R212 ;  /* 0x000000d400097308 */ /* 0x000e620000000800 */
[----:B------:R-:W-:Y:S04]  /*25c20*/  IMAD.WIDE.U32 R2, R3, -0x326172a9, RZ ;  /* 0xcd9e8d5703027825 */ /* 0x000fe800078e00ff */
[----:B------:R-:W-:Y:S01]  /*25c30*/  IMAD.WIDE.U32 R6, R0, -0x2daee0ad, RZ ;  /* 0xd2511f5300067825 */ /* 0x000fe200078e00ff */
[----:B------:R-:W-:Y:S03]  /*25c40*/  LOP3.LUT R3, R3, R249, R8, 0x96, !PT ;  /* 0x000000f903037212 */ /* 0x000fe600078e9608 */
[----:B------:R-:W-:Y:S01]  /*25c50*/  IMAD.MOV.U32 R189, RZ, RZ, R12 ;  /* 0x000000ffffbd7224 */ /* 0x000fe200078e000c */
[----:B------:R-:W-:Y:S01]  /*25c60*/  LOP3.LUT R7, R7, R251, R10, 0x96, !PT ;  /* 0x000000fb07077212 */ /* 0x000fe200078e960a */
[----:B------:R-:W2:Y:S01]  /*25c70*/  MUFU.EX2 R4, R214 ;  /* 0x000000d600047308 */ /* 0x000ea20000000800 */
[----:B------:R-:W-:Y:S04]  /*25c80*/  IMAD.WIDE.U32 R128, R3, -0x2daee0ad, RZ ;  /* 0xd2511f5303807825 */ /* 0x000fe800078e00ff */
[----:B------:R-:W-:Y:S01]  /*25c90*/  IMAD.WIDE.U32 R108, R7, -0x326172a9, RZ ;  /* 0xcd9e8d57076c7825 */ /* 0x000fe200078e00ff */
[----:B------:R-:W-:Y:S04]  /*25ca0*/  LOP3.LUT R3, R129, R243, R6, 0x96, !PT ;  /* 0x000000f381037212 */ /* 0x000fe800078e9606 */
[----:B------:R-:W-:Y:S01]  /*25cb0*/  LOP3.LUT R29, R109, R245, R2, 0x96, !PT ;  /* 0x000000f56d1d7212 */ /* 0x000fe200078e9602 */
[----:B------:R-:W3:Y:S01]  /*25cc0*/  MUFU.EX2 R0, R132 ;  /* 0x0000008400007308 */ /* 0x000ee20000000800 */
[----:B------:R-:W-:Y:S01]  /*25cd0*/  IMAD.WIDE.U32 R60, R3, -0x326172a9, RZ ;  /* 0xcd9e8d57033c7825 */ /* 0x000fe200078e00ff */
[----:B------:R-:W-:Y:S03]  /*25ce0*/  PRMT R3, R143, 0x7632, R3 ;  /* 0x000076328f037816 */ /* 0x000fe60000000003 */
[----:B-1----:R-:W-:Y:S01]  /*25cf0*/  FADD.FTZ R2, R9, R31 ;  /* 0x0000001f09027221 */ /* 0x002fe20000010000 */
[----:B------:R-:W-:Y:S02]  /*25d00*/  LOP3.LUT R17, R61, R199, R108, 0x96, !PT ;  /* 0x000000c73d117212 */ /* 0x000fe400078e966c */
[C---:B--2---:R-:W-:Y:S01]  /*25d10*/  F2FP.BF16.PACK_AB R83, R4.reuse, R9 ;  /* 0x000000090453723e */ /* 0x044fe200000010ff */
[----:B------:R-:W-:Y:S02]  /*25d20*/  FADD.FTZ R25, R4, R2 ;  /* 0x0000000204197221 */ /* 0x000fe40000010000 */
[----:B------:R-:W-:Y:S01]  /*25d30*/  FADD.FTZ R2, R14, R30 ;  /* 0x0000001e0e027221 */ /* 0x000fe20000010000 */
[C---:B---3--:R-:W-:Y:S03]  /*25d40*/  F2FP.BF16.PACK_AB R107, R0.reuse, R14 ;  /* 0x0000000e006b723e */ /* 0x048fe600000010ff */
[----:B------:R-:W-:Y:S01]  /*25d50*/  FADD.FTZ R181, R0, R2 ;  /* 0x0000000200b57221 */ /* 0x000fe20000010000 */
[----:B------:R-:W-:Y:S02]  /*25d60*/  LOP3.LUT R2, R17, 0xff, RZ, 0xc0, !PT ;  /* 0x000000ff11027812 */ /* 0x000fe400078ec0ff */
[----:B------:R-:W-:Y:S02]  /*25d70*/  LOP3.LUT R0, R16, 0xffff, RZ, 0xc0, !PT ;  /* 0x0000ffff10007812 */ /* 0x000fe400078ec0ff */
[----:B------:R-:W-:Y:S02]  /*25d80*/  ISETP.GE.U32.AND P6, PT, R191, R2, PT ;  /* 0x00000002bf00720c */ /* 0x000fe40003fc6070 */
[C---:B------:R-:W-:Y:S02]  /*25d90*/  PRMT R16, R47.reuse, 0x7610, R16 ;  /* 0x000076102f107816 */ /* 0x040fe40000000010 */
[----:B------:R-:W-:Y:S02]  /*25da0*/  SHF.R.U32.HI R0, RZ, 0x8, R0 ;  /* 0x00000008ff007819 */ /* 0x000fe40000011600 */
[----:B------:R-:W-:Y:S02]  /*25db0*/  PRMT R14, R47, 0x7632, R14 ;  /* 0x000076322f0e7816 */ /* 0x000fe4000000000e */
[----:B------:R-:W-:Y:S04]  /*25dc0*/  LOP3.LUT R0, R0, 0xffff, RZ, 0xc0, !PT ;  /* 0x0000ffff00007812 */ /* 0x000fe800078ec0ff */
[----:B------:R-:W-:Y:S02]  /*25dd0*/  ISETP.GE.U32.AND P2, PT, R191, R0, PT ;  /* 0x00000000bf00720c */ /* 0x000fe40003f46070 */
[----:B------:R-:W-:Y:S04]  /*25de0*/  LOP3.LUT R0, R17, 0xffff, RZ, 0xc0, !PT ;  /* 0x0000ffff11007812 */ /* 0x000fe800078ec0ff */
[----:B------:R-:W-:Y:S04]  /*25df0*/  SHF.R.U32.HI R0, RZ, 0x8, R0 ;  /* 0x00000008ff007819 */ /* 0x000fe80000011600 */
[----:B------:R-:W-:Y:S01]  /*25e00*/  LOP3.LUT R0, R0, 0xffff, RZ, 0xc0, !PT ;  /* 0x0000ffff00007812 */ /* 0x000fe200078ec0ff */
[----:B----4-:R-:W-:Y:S05]  /*25e10*/  @!P6 HFMA2.BF16_V2 R164, -RZ.H0_H0, RZ.H0_H0, -R16.H0_H0 ;  /* 0x200000ffffa4e231 */ /* 0x010fea0000340910 */
[----:B------:R-:W-:Y:S01]  /*25e20*/  PRMT R8, R164, 0x7610, R8 ;  /* 0x00007610a4087816 */ /* 0x000fe20000000008 */
[----:B------:R1:W-:Y:S01]  /*25e30*/  @!P6 STL.S16 [R1+0x294], R164 ;  /* 0x000294a40100e387 */ /* 0x0003e20000100600 */
[----:B------:R-:W-:Y:S05]  /*25e40*/  @!P0 HFMA2.BF16_V2 R159, -RZ.H0_H0, RZ.H0_H0, -R15.H0_H0 ;  /* 0x200000ffff9f8231 */ /* 0x000fea000034090f */
[----:B------:R-:W-:Y:S04]  /*25e50*/  PRMT R2, R159, 0x7610, R2 ;  /* 0x000076109f027816 */ /* 0x000fe80000000002 */
[----:B------:R-:W-:Y:S01]  /*25e60*/  @!P0 PRMT R15, R2, 0x5410, RZ ;  /* 0x00005410020f8816 */ /* 0x000fe200000000ff */
[----:B------:R-:W-:Y:S01]  /*25e70*/  @!P3 HFMA2.BF16_V2 R154, -RZ.H0_H0, RZ.H0_H0, -R3.H0_H0 ;  /* 0x200000ffff9ab231 */ /* 0x000fe20000340903 */
[----:B-1----:R-:W-:Y:S02]  /*25e80*/  PRMT R164, R16, 0x5410, R14 ;  /* 0x0000541010a47816 */ /* 0x002fe4000000000e */
[----:B------:R-:W-:Y:S01]  /*25e90*/  @!P6 PRMT R16, R8, 0x5410, RZ ;  /* 0x000054100810e816 */ /* 0x000fe200000000ff */
[----:B------:R-:W-:Y:S01]  /*25ea0*/  ST.E.U16 [R18.64+0x52], R15 ;  /* 0x0000520f12007985 */ /* 0x000fe2000c101504 */
[----:B------:R-:W-:Y:S02]  /*25eb0*/  ISETP.GE.U32.AND P6, PT, R191, R0, PT ;  /* 0x00000000bf00720c */ /* 0x000fe40003fc6070 */
[----:B------:R-:W-:Y:S01]  /*25ec0*/  PRMT R0, R143, 0x7610, R0 ;  /* 0x000076108f007816 */ /* 0x000fe20000000000 */
[----:B------:R-:W-:Y:S01]  /*25ed0*/  ST.E.U16 [R144.64+0x60], R26 ;  /* 0x0000601a90007985 */ /* 0x000fe2000c101504 */
[----:B------:R-:W-:Y:S02]  /*25ee0*/  SHF.R.U32.HI R2, RZ, 0x18, R62 ;  /* 0x00000018ff027819 */ /* 0x000fe4000001163e */
[----:B------:R-:W-:Y:S01]  /*25ef0*/  PRMT R4, R154, 0x7610, R4 ;  /* 0x000076109a047816 */ /* 0x000fe20000000004 */
[----:B------:R-:W-:Y:S01]  /*25f00*/  @!P4 HFMA2.BF16_V2 R153, -RZ.H0_H0, RZ.H0_H0, -R0.H0_H0 ;  /* 0x200000ffff99c231 */ /* 0x000fe20000340900 */
[----:B------:R1:W-:Y:S04]  /*25f10*/  ST.E.U16 [R144.64+0x62], R27 ;  /* 0x0000621b90007985 */ /* 0x0003e8000c101504 */
[----:B------:R-:W-:Y:S01]  /*25f20*/  PRMT R24, R153, 0x7610, R24 ;  /* 0x0000761099187816 */ /* 0x000fe20000000018 */
[----:B------:R-:W-:Y:S05]  /*25f30*/  @!P6 HFMA2.BF16_V2 R161, -RZ.H0_H0, RZ.H0_H0, -R14.H0_H0 ;  /* 0x200000ffffa1e231 */ /* 0x000fea000034090e */
[----:B------:R-:W-:Y:S01]  /*25f40*/  PRMT R7, R161, 0x7610, R7 ;  /* 0x00007610a1077816 */ /* 0x000fe20000000007 */
[----:B------:R-:W-:Y:S03]  /*25f50*/  @!P6 STL.S16 [R1+0x290], R161 ;  /* 0x000290a10100e387 */ /* 0x000fe60000100600 */
[----:B------:R-:W-:Y:S01]  /*25f60*/  @!P6 PRMT R14, R7, 0x5410, RZ ;  /* 0x00005410070ee816 */ /* 0x000fe200000000ff */
[----:B------:R2:W3:Y:S04]  /*25f70*/  LDL.S16 R8, [R1+0x25c] ;  /* 0x00025c0001087983 */ /* 0x0004e80000100600 */
[----:B------:R2:W4:Y:S04]  /*25f80*/  LDL.S16 R7, [R1+0x258] ;  /* 0x0002580001077983 */ /* 0x0005280000100600 */
[----:B------:R-:W-:Y:S01]  /*25f90*/  @!P0 STL.S16 [R1+0x28c], R159 ;  /* 0x00028c9f01008387 */ /* 0x000fe20000100600 */
[C---:B------:R-:W-:Y:S02]  /*25fa0*/  ISETP.GE.U32.AND P0, PT, R191.reuse, R2, PT ;  /* 0x00000002bf00720c */ /* 0x040fe40003f06070 */
[----:B------:R-:W-:Y:S01]  /*25fb0*/  LOP3.LUT R2, R52, 0xff, RZ, 0xc0, !PT ;  /* 0x000000ff34027812 */ /* 0x000fe200078ec0ff */
[----:B------:R2:W-:Y:S01]  /*25fc0*/  @!P4 STL.S16 [R1+0x29c], R153 ;  /* 0x00029c990100c387 */ /* 0x0005e20000100600 */
[----:B-1----:R-:W-:Y:S02]  /*25fd0*/  IMAD.WIDE.U32 R26, R152, -0x326172a9, RZ ;  /* 0xcd9e8d57981a7825 */ /* 0x002fe400078e00ff */
[----:B------:R-:W-:Y:S01]  /*25fe0*/  ISETP.GE.U32.AND P6, PT, R191, R2, PT ;  /* 0x00000002bf00720c */ /* 0x000fe20003fc6070 */
[----:B------:R-:W-:Y:S01]  /*25ff0*/  @!P3 STL.S16 [R1+0x26c], R154 ;  /* 0x00026c9a0100b387 */ /* 0x000fe20000100600 */
[----:B------:R-:W-:Y:S02]  /*26000*/  PRMT R2, R141, 0x7610, R2 ;  /* 0x000076108d027816 */ /* 0x000fe40000000002 */
[CC--:B------:R-:W-:Y:S02]  /*26010*/  LOP3.LUT R42, R27.reuse, R240.reuse, R96, 0x96, !PT ;  /* 0x000000f01b2a7212 */ /* 0x0c0fe400078e9660 */
[----:B------:R-:W-:Y:S01]  /*26020*/  LOP3.LUT R27, R27, R240, R182, 0x96, !PT ;  /* 0x000000f01b1b7212 */ /* 0x000fe200078e96b6 */
[----:B------:R-:W-:Y:S05]  /*26030*/  @!P5 HFMA2.BF16_V2 R103, -RZ.H0_H0, RZ.H0_H0, -R2.H0_H0 ;  /* 0x200000ffff67d231 */ /* 0x000fea0000340902 */
[----:B------:R-:W-:Y:S01]  /*26040*/  PRMT R10, R103, 0x7610, R10 ;  /* 0x00007610670a7816 */ /* 0x000fe2000000000a */
[----:B------:R-:W-:Y:S01]  /*26050*/  @!P5 STL.S16 [R1+0x264], R103 ;  /* 0x000264670100d387 */ /* 0x000fe20000100600 */
[----:B--2---:R-:W-:Y:S02]  /*26060*/  PRMT R153, R0, 0x5410, R3 ;  /* 0x0000541000997816 */ /* 0x004fe40000000003 */
[----:B------:R-:W-:Y:S02]  /*26070*/  @!P4 PRMT R0, R24, 0x5410, RZ ;  /* 0x000054101800c816 */ /* 0x000fe400000000ff */
[----:B------:R-:W-:Y:S03]  /*26080*/  @!P3 PRMT R3, R4, 0x5410, RZ ;  /* 0x000054100403b816 */ /* 0x000fe600000000ff */
[----:B------:R1:W-:Y:S04]  /*26090*/  ST.E.U16 [R22.64+0x60], R0 ;  /* 0x0000600016007985 */ /* 0x0003e8000c101504 */
[----:B------:R2:W-:Y:S01]  /*260a0*/  ST.E.U16 [R22.64+0x62], R3 ;  /* 0x0000620316007985 */ /* 0x0005e2000c101504 */
[----:B-1----:R-:W-:Y:S04]  /*260b0*/  SHF.R.U32.HI R0, RZ, 0x10, R52 ;  /* 0x00000010ff007819 */ /* 0x002fe80000011634 */
[----:B------:R-:W-:Y:S01]  /*260c0*/  LOP3.LUT R4, R0, 0xff, RZ, 0xc0, !PT ;  /* 0x000000ff00047812 */ /* 0x000fe200078ec0ff */
[----:B--2---:R-:W-:Y:S01]  /*260d0*/  MUFU.EX2 R3, R216 ;  /* 0x000000d800037308 */ /* 0x004fe20000000800 */
[----:B------:R-:W-:Y:S02]  /*260e0*/  PRMT R0, R141, 0x7632, R0 ;  /* 0x000076328d007816 */ /* 0x000fe40000000000 */
[----:B------:R-:W-:Y:S02]  /*260f0*/  ISETP.GE.U32.AND P4, PT, R191, R4, PT ;  /* 0x00000004bf00720c */ /* 0x000fe40003f86070 */
[----:B------:R-:W-:Y:S02]  /*26100*/  PRMT R143, R2, 0x5410, R0 ;  /* 0x00005410028f7816 */ /* 0x000fe40000000000 */
[----:B------:R-:W-:Y:S02]  /*26110*/  @!P5 PRMT R2, R10, 0x5410, RZ ;  /* 0x000054100a02d816 */ /* 0x000fe400000000ff */
[----:B------:R-:W-:Y:S02]  /*26120*/  LOP3.LUT P5, RZ, R195, 0x8, RZ, 0xc0, !PT ;  /* 0x00000008c3ff7812 */ /* 0x000fe400078ac0ff */
[----:B------:R-:W-:Y:S01]  /*26130*/  SHF.R.U32.HI R4, RZ, 0x18, R52 ;  /* 0x00000018ff047819 */ /* 0x000fe20000011634 */
[----:B------:R1:W-:Y:S01]  /*26140*/  ST.E.U16 [R20.64+0x5e], R2 ;  /* 0x00005e0214007985 */ /* 0x0003e2000c101504 */
[----:B------:R-:W-:Y:S02]  /*26150*/  LOP3.LUT R10, R33, R240, R182, 0x96, !PT ;  /* 0x000000f0210a7212 */ /* 0x000fe400078e96b6 */
[----:B------:R-:W-:Y:S02]  /*26160*/  ISETP.GE.U32.AND P3, PT, R191, R4, PT ;  /* 0x00000004bf00720c */ /* 0x000fe40003f66070 */
[C---:B------:R-:W-:Y:S02]  /*26170*/  PRMT R4, R102.reuse, 0x7610, R4 ;  /* 0x0000761066047816 */ /* 0x040fe40000000004 */
[----:B-1----:R-:W-:Y:S04]  /*26180*/  PRMT R2, R102, 0x7632, R2 ;  /* 0x0000763266027816 */ /* 0x002fe80000000002 */
[----:B------:R-:W-:Y:S01]  /*26190*/  PRMT R141, R4, 0x5410, R2 ;  /* 0x00005410048d7816 */ /* 0x000fe20000000002 */
[----:B---3--:R-:W-:Y:S02]  /*261a0*/  @!P2 HFMA2.BF16_V2 R8, -RZ.H0_H0, RZ.H0_H0, -R0.H0_H0 ;  /* 0x200000ffff08a231 */ /* 0x008fe40000340900 */
[----:B----4-:R-:W-:Y:S03]  /*261b0*/  @!P5 HFMA2.BF16_V2 R7, -RZ.H0_H0, RZ.H0_H0, -R4.H0_H0 ;  /* 0x200000ffff07d231 */ /* 0x010fe60000340904 */
[----:B------:R-:W-:Y:S01]  /*261c0*/  PRMT R6, R8, 0x7610, R6 ;  /* 0x0000761008067816 */ /* 0x000fe20000000006 */
[----:B------:R1:W-:Y:S03]  /*261d0*/  @!P2 STL.S16 [R1+0x25c], R8 ;  /* 0x00025c080100a387 */ /* 0x0003e60000100600 */
[----:B------:R-:W-:Y:S01]  /*261e0*/  @!P2 PRMT R0, R6, 0x5410, RZ ;  /* 0x000054100600a816 */ /* 0x000fe200000000ff */
[----:B------:R2:W-:Y:S01]  /*261f0*/  @!P5 STL.S16 [R1+0x258], R7 ;  /* 0x000258070100d387 */ /* 0x0005e20000100600 */
[----:B------:R-:W-:Y:S01]  /*26200*/  PRMT R9, R7, 0x7610, R9 ;  /* 0x0000761007097816 */ /* 0x000fe20000000009 */
[----:B------:R-:W3:Y:S02]  /*26210*/  MUFU.EX2 R6, R217 ;  /* 0x000000d900067308 */ /* 0x000ee40000000800 */
[----:B------:R4:W4:Y:S01]  /*26220*/  LDL.S16 R109, [R1+0x280] ;  /* 0x00028000016d7983 */ /* 0x0009220000100600 */
[----:B------:R-:W-:Y:S03]  /*26230*/  @!P5 PRMT R4, R9, 0x5410, RZ ;  /* 0x000054100904d816 */ /* 0x000fe600000000ff */
[----:B------:R3:W-:Y:S04]  /*26240*/  ST.E.U16 [R20.64+0x60], R0 ;  /* 0x0000600014007985 */ /* 0x0007e8000c101504 */
[----:B------:R3:W4:Y:S04]  /*26250*/  LDL.S16 R31, [R1+0x27c] ;  /* 0x00027c00011f7983 */ /* 0x0007280000100600 */
[----:B------:R4:W4:Y:S04]  /*26260*/  LDL.S16 R30, [R1+0x278] ;  /* 0x00027800011e7983 */ /* 0x0009280000100600 */
[----:B------:R4:W4:Y:S01]  /*26270*/  LDL.S16 R132, [R1+0x268] ;  /* 0x0002680001847983 */ /* 0x0009220000100600 */
[----:B-1----:R-:W-:Y:S03]  /*26280*/  SHF.R.U32.HI R8, RZ, 0x10, R17 ;  /* 0x00000010ff087819 */ /* 0x002fe60000011611 */
[----:B------:R1:W-:Y:S01]  /*26290*/  ST.E.U16 [R18.64+0x60], R4 ;  /* 0x0000600412007985 */ /* 0x0003e2000c101504 */
[----:B------:R-:W-:Y:S01]  /*262a0*/  LOP3.LUT R15, R8, 0xff, RZ, 0xc0, !PT ;  /* 0x000000ff080f7812 */ /* 0x000fe200078ec0ff */
[----:B--2---:R-:W2:Y:S01]  /*262b0*/  MUFU.EX2 R7, R227 ;  /* 0x000000e300077308 */ /* 0x004ea20000000800 */
[----:B------:R-:W-:Y:S01]  /*262c0*/  LOP3.LUT R8, R41, R239, R32, 0x96, !PT ;  /* 0x000000ef29087212 */ /* 0x000fe200078e9620 */
[----:B---3--:R-:W-:Y:S01]  /*262d0*/  FADD.FTZ R9, R6, R11 ;  /* 0x0000000b06097221 */ /* 0x008fe20000010000 */
[C---:B------:R-:W-:Y:S01]  /*262e0*/  F2FP.BF16.PACK_AB R33, R3.reuse, R6 ;  /* 0x000000060321723e */ /* 0x040fe200000010ff */
[----:B------:R-:W-:Y:S04]  /*262f0*/  IMAD.WIDE.U32 R10, R10, -0x2daee0ad, RZ ;  /* 0xd2511f530a0a7825 */ /* 0x000fe800078e00ff */
[----:B------:R-:W-:Y:S01]  /*26300*/  FADD.FTZ R24, R3, R9 ;  /* 0x0000000903187221 */ /* 0x000fe20000010000 */
[----:B------:R-:W-:Y:S01]  /*26310*/  LOP3.LUT R3, R11, R241, R50, 0x96, !PT ;  /* 0x000000f10b037212 */ /* 0x000fe200078e9632 */
[----:B------:R-:W3:Y:S01]  /*26320*/  MUFU.EX2 R0, R228 ;  /* 0x000000e400007308 */ /* 0x000ee20000000800 */
[----:B------:R-:W-:Y:S05]  /*26330*/  IMAD.WIDE.U32 R8, R8, -0x2daee0ad, RZ ;  /* 0xd2511f5308087825 */ /* 0x000fea00078e00ff */
[----:B------:R-:W-:Y:S01]  /*26340*/  LOP3.LUT R9, R9, R242, R10, 0x96, !PT ;  /* 0x000000f209097212 */ /* 0x000fe200078e960a */
[----:B------:R-:W-:Y:S04]  /*26350*/  IMAD.WIDE.U32 R10, R3, -0x326172a9, RZ ;  /* 0xcd9e8d57030a7825 */ /* 0x000fe800078e00ff */
[----:B--2---:R-:W-:Y:S01]  /*26360*/  FADD.FTZ R3, R7, R28 ;  /* 0x0000001c07037221 */ /* 0x004fe20000010000 */
[C---:B---3--:R-:W-:Y:S03]  /*26370*/  F2FP.BF16.PACK_AB R32, R0.reuse, R7 ;  /* 0x000000070020723e */ /* 0x048fe600000010ff */
[----:B------:R-:W-:Y:S01]  /*26380*/  FADD.FTZ R182, R0, R3 ;  /* 0x0000000300b67221 */ /* 0x000fe20000010000 */
[----:B------:R-:W-:Y:S01]  /*26390*/  LOP3.LUT R0, R11, R233, R40, 0x96, !PT ;  /* 0x000000e90b007212 */ /* 0x000fe200078e9628 */
[----:B------:R-:W-:Y:S01]  /*263a0*/  MUFU.EX2 R3, R224 ;  /* 0x000000e000037308 */ /* 0x000fe20000000800 */
[----:B------:R-:W-:Y:S03]  /*263b0*/  PRMT R11, R44, 0x7632, R11 ;  /* 0x000076322c0b7816 */ /* 0x000fe6000000000b */
[----:B------:R-:W-:Y:S05]  /*263c0*/  IMAD.WIDE.U32 R6, R0, -0x2daee0ad, RZ ;  /* 0xd2511f5300067825 */ /* 0x000fea00078e00ff */
[--C-:B------:R-:W-:Y:S01]  /*263d0*/  LOP3.LUT R7, R7, R251, R8.reuse, 0x96, !PT ;  /* 0x000000fb07077212 */ /* 0x100fe200078e9608 */
[----:B------:R-:W2:Y:S01]  /*263e0*/  MUFU.EX2 R0, R5 ;  /* 0x0000000500007308 */ /* 0x000ea20000000800 */
[----:B------:R-:W-:Y:S03]  /*263f0*/  PRMT R8, R127, 0x7610, R8 ;  /* 0x000076107f087816 */ /* 0x000fe60000000008 */
[----:B------:R-:W-:Y:S01]  /*26400*/  IMAD.WIDE.U32 R96, R7, -0x326172a9, RZ ;  /* 0xcd9e8d5707607825 */ /* 0x000fe200078e00ff */
[----:B------:R-:W-:Y:S02]  /*26410*/  PRMT R7, R127, 0x7632, R7 ;  /* 0x000076327f077816 */ /* 0x000fe40000000007 */
[----:B--2---:R-:W-:Y:S01]  /*26420*/  F2FP.BF16.PACK_AB R28, R0, R3 ;  /* 0x00000003001c723e */ /* 0x004fe200000010ff */
[----:B-1----:R-:W-:Y:S01]  /*26430*/  IMAD.WIDE.U32 R4, R9, -0x326172a9, RZ ;  /* 0xcd9e8d5709047825 */ /* 0x002fe200078e00ff */
[----:B------:R-:W-:Y:S04]  /*26440*/  SHF.R.U32.HI R9, RZ, 0x18, R17 ;  /* 0x00000018ff097819 */ /* 0x000fe80000011611 */
[--C-:B------:R-:W-:Y:S02]  /*26450*/  LOP3.LUT R5, R5, R249, R10.reuse, 0x96, !PT ;  /* 0x000000f905057212 */ /* 0x100fe400078e960a */
[----:B------:R-:W-:Y:S03]  /*26460*/  PRMT R10, R44, 0x7610, R10 ;  /* 0x000076102c0a7816 */ /* 0x000fe6000000000a */
[----:B------:R-:W-:Y:S01]  /*26470*/  IMAD.WIDE.U32 R102, R5, -0x2daee0ad, RZ ;  /* 0xd2511f5305667825 */ /* 0x000fe200078e00ff */
[----:B------:R-:W-:Y:S03]  /*26480*/  PRMT R159, R10, 0x5410, R11 ;  /* 0x000054100a9f7816 */ /* 0x000fe6000000000b */
[----:B------:R-:W-:Y:S01]  /*26490*/  FADD.FTZ R5, R3, R25 ;  /* 0x0000001903057221 */ /* 0x000fe20000010000 */
[----:B------:R-:W-:Y:S02]  /*264a0*/  LOP3.LUT R25, R97, R245, R4, 0x96, !PT ;  /* 0x000000f561197212 */ /* 0x000fe400078e9604 */
[----:B------:R-:W-:Y:S01]  /*264b0*/  LOP3.LUT R4, R60, 0xff, RZ, 0xc0, !PT ;  /* 0x000000ff3c047812 */ /* 0x000fe200078ec0ff */
[--C-:B------:R-:W-:Y:S01]  /*264c0*/  FADD.FTZ R183, R0, R5.reuse ;  /* 0x0000000500b77221 */ /* 0x100fe20000010000 */
[----:B------:R-:W-:Y:S02]  /*264d0*/  LOP3.LUT R0, R52, 0xffff, RZ, 0xc0, !PT ;  /* 0x0000ffff34007812 */ /* 0x000fe400078ec0ff */
[----:B------:R-:W-:Y:S02]  /*264e0*/  ISETP.GE.U32.AND P2, PT, R191, R4, PT ;  /* 0x00000004bf00720c */ /* 0x000fe40003f46070 */
[----:B------:R-:W-:Y:S02]  /*264f0*/  SHF.R.U32.HI R0, RZ, 0x8, R0 ;  /* 0x00000008ff007819 */ /* 0x000fe40000011600 */
[----:B------:R-:W-:Y:S02]  /*26500*/  PRMT R5, R147, 0x7632, R5 ;  /* 0x0000763293057816 */ /* 0x000fe40000000005 */
[----:B------:R-:W-:Y:S02]  /*26510*/  LOP3.LUT R0, R0, 0xffff, RZ, 0xc0, !PT ;  /* 0x0000ffff00007812 */ /* 0x000fe400078ec0ff */
[----:B------:R-:W-:Y:S02]  /*26520*/  LOP3.LUT R6, R103, R243, R6, 0x96, !PT ;  /* 0x000000f367067212 */ /* 0x000fe400078e9606 */
[----:B------:R-:W-:Y:S02]  /*26530*/  ISETP.GE.U32.AND P5, PT, R191, R0, PT ;  /* 0x00000000bf00720c */ /* 0x000fe40003fa6070 */
[----:B------:R-:W-:Y:S04]  /*26540*/  LOP3.LUT R0, R60, 0xffff, RZ, 0xc0, !PT ;  /* 0x0000ffff3c007812 */ /* 0x000fe800078ec0ff */
[----:B------:R-:W-:Y:S04]  /*26550*/  SHF.R.U32.HI R0, RZ, 0x8, R0 ;  /* 0x00000008ff007819 */ /* 0x000fe80000011600 */
[----:B------:R-:W-:Y:S01]  /*26560*/  LOP3.LUT R0, R0, 0xffff, RZ, 0xc0, !PT ;  /* 0x0000ffff00007812 */ /* 0x000fe200078ec0ff */
[----:B----4-:R-:W-:Y:S05]  /*26570*/  @!P2 HFMA2.BF16_V2 R109, -RZ.H0_H0, RZ.H0_H0, -R10.H0_H0 ;  /* 0x200000ffff6da231 */ /* 0x010fea000034090a */
[----:B------:R-:W-:Y:S01]  /*26580*/  PRMT R4, R109, 0x7610, R4 ;  /* 0x000076106d047816 */ /* 0x000fe20000000004 */
[----:B------:R1:W-:Y:S03]  /*26590*/  @!P2 STL.S16 [R1+0x280], R109 ;  /* 0x0002806d0100a387 */ /* 0x0003e60000100600 */
[----:B------:R-:W-:Y:S01]  /*265a0*/  @!P2 PRMT R10, R4, 0x5410, RZ ;  /* 0x00005410040aa816 */ /* 0x000fe200000000ff */
[----:B------:R2:W3:Y:S01]  /*265b0*/  LDL.S16 R154, [R1+0x298] ;  /* 0x00029800019a7983 */ /* 0x0004e20000100600 */
[----:B------:R-:W-:Y:S11]  /*265c0*/  ISETP.GE.U32.AND P2, PT, R191, R0, PT ;  /* 0x00000000bf00720c */ /* 0x000ff60003f46070 */
[----:B------:R-:W-:Y:S02]  /*265d0*/  @!UPT UIADD3 URZ, URZ, URZ, URZ ;  /* 0x0000003f3f3ff290 */ /* 0x000fe4000fffe03f */
[----:B------:R-:W-:Y:S05]  /*265e0*/  @!P2 HFMA2.BF16_V2 R31, -RZ.H0_H0, RZ.H0_H0, -R11.H0_H0 ;  /* 0x200000ffff1fa231 */ /* 0x000fea000034090b */
[----:B------:R-:W-:Y:S01]  /*265f0*/  PRMT R3, R31, 0x7610, R3 ;  /* 0x000076101f037816 */ /* 0x000fe20000000003 */
[----:B-1----:R2:W4:Y:S03]  /*26600*/  LDL.S16 R109, [R1+0x288] ;  /* 0x00028800016d7983 */ /* 0x0025260000100600 */
[----:B------:R-:W-:Y:S01]  /*26610*/  @!P2 PRMT R11, R3, 0x5410, RZ ;  /* 0x00005410030ba816 */ /* 0x000fe200000000ff */
[----:B------:R-:W-:Y:S01]  /*26620*/  @!P2 STL.S16 [R1+0x27c], R31 ;  /* 0x00027c1f0100a387 */ /* 0x000fe20000100600 */
[----:B------:R-:W-:Y:S01]  /*26630*/  LOP3.LUT P2, RZ, R195, 0x4, RZ, 0xc0, !PT ;  /* 0x00000004c3ff7812 */ /* 0x000fe2000784c0ff */
[----:B------:R-:W1:Y:S11]  /*26640*/  MUFU.EX2 R3, R223 ;  /* 0x000000df00037308 */ /* 0x000e760000000800 */
[----:B------:R-:W-:Y:S01]  /*26650*/  @!UPT UIADD3 URZ, URZ, URZ, URZ ;  /* 0x0000003f3f3ff290 */ /* 0x000fe2000fffe03f */
[----:B------:R-:W-:Y:S05]  /*26660*/  @!P2 HFMA2.BF16_V2 R30, -RZ.H0_H0, RZ.H0_H0, -R2.H0_H0 ;  /* 0x200000ffff1ea231 */ /* 0x000fea0000340902 */
[----:B------:R-:W-:Y:S01]  /*26670*/  PRMT R0, R30, 0x7610, R0 ;  /* 0x000076101e007816 */ /* 0x000fe20000000000 */
[----:B------:R2:W-:Y:S03]  /*26680*/  @!P2 STL.S16 [R1+0x278], R30 ;  /* 0x0002781e0100a387 */ /* 0x0005e60000100600 */
[----:B------:R-:W-:Y:S01]  /*26690*/  @!P2 PRMT R2, R0, 0x5410, RZ ;  /* 0x000054100002a816 */ /* 0x000fe200000000ff */
[----:B------:R3:W4:Y:S01]  /*266a0*/  LDL.S16 R173, [R1+0x274] ;  /* 0x0002740001ad7983 */ /* 0x0007220000100600 */
[----:B------:R-:W2:Y:S01]  /*266b0*/  MUFU.EX2 R0, R222 ;  /* 0x000000de00007308 */ /* 0x000ea20000000800 */
[----:B-1----:R-:W-:Y:S02]  /*266c0*/  FADD.FTZ R4, R3, R24 ;  /* 0x0000001803047221 */ /* 0x002fe40000010000 */
[----:B------:R1:W4:Y:S04]  /*266d0*/  LDL.S16 R161, [R1+0x270] ;  /* 0x0002700001a17983 */ /* 0x0003280000100600 */
[----:B------:R1:W4:Y:S04]  /*266e0*/  LDL.S16 R151, [R1+0x284] ;  /* 0x0002840001977983 */ /* 0x0003280000100600 */
[----:B------:R1:W-:Y:S04]  /*266f0*/  ST.E.U16 [R18.64+0x62], R2 ;  /* 0x0000620212007985 */ /* 0x0003e8000c101504 */
[----:B------:R-:W-:Y:S04]  /*26700*/  ST.E.U16 [R144.64+0x70], R34 ;  /* 0x0000702290007985 */ /* 0x000fe8000c101504 */
[----:B------:R-:W-:Y:S01]  /*26710*/  ST.E.U16 [R144.64+0x72], R35 ;  /* 0x0000722390007985 */ /* 0x000fe2000c101504 */
[----:B--2---:R-:W-:Y:S01]  /*26720*/  IMAD.WIDE.U32 R30, R6, -0x326172a9, RZ ;  /* 0xcd9e8d57061e7825 */ /* 0x004fe200078e00ff */
[----:B------:R-:W-:Y:S02]  /*26730*/  PRMT R6, R146, 0x7610, R6 ;  /* 0x0000761092067816 */ /* 0x000fe40000000006 */
[C---:B------:R-:W-:Y:S01]  /*26740*/  F2FP.BF16.PACK_AB R3, R0.reuse, R3 ;  /* 0x000000030003723e */ /* 0x040fe200000010ff */
[----:B------:R-:W-:Y:S01]  /*26750*/  FADD.FTZ R184, R0, R4 ;  /* 0x0000000400b87221 */ /* 0x000fe20000010000 */
[----:B------:R-:W-:Y:S04]  /*26760*/  LOP3.LUT R0, R31, R199, R96, 0x96, !PT ;  /* 0x000000c71f007212 */ /* 0x000fe800078e9660 */
[----:B------:R-:W-:Y:S04]  /*26770*/  LOP3.LUT R4, R0, 0xff, RZ, 0xc0, !PT ;  /* 0x000000ff00047812 */ /* 0x000fe800078ec0ff */
[----:B------:R-:W-:Y:S02]  /*26780*/  ISETP.GE.U32.AND P2, PT, R191, R4, PT ;  /* 0x00000004bf00720c */ /* 0x000fe40003f46070 */
[----:B-1----:R-:W-:Y:S05]  /*26790*/  PRMT R2, R147, 0x7610, R2 ;  /* 0x0000761093027816 */ /* 0x002fea0000000002 */
[----:B------:R-:W-:Y:S05]  /*267a0*/  @!P1 HFMA2.BF16_V2 R132, -RZ.H0_H0, RZ.H0_H0, -R2.H0_H0 ;  /* 0x200000ffff849231 */ /* 0x000fea0000340902 */
[----:B------:R-:W-:Y:S01]  /*267b0*/  PRMT R176, R132, 0x7610, R176 ;  /* 0x0000761084b07816 */ /* 0x000fe200000000b0 */
[----:B------:R1:W-:Y:S02]  /*267c0*/  @!P1 STL.S16 [R1+0x268], R132 ;  /* 0x0002688401009387 */ /* 0x0003e40000100600 */
[----:B-1----:R-:W-:Y:S02]  /*267d0*/  PRMT R132, R2, 0x5410, R5 ;  /* 0x0000541002847816 */ /* 0x002fe40000000005 */
[----:B------:R-:W-:Y:S05]  /*267e0*/  @!P1 PRMT R2, R176, 0x5410, RZ ;  /* 0x00005410b0029816 */ /* 0x000fea00000000ff */
[----:B------:R1:W-:Y:S02]  /*267f0*/  ST.E.U16 [R22.64+0x70], R2 ;  /* 0x0000700216007985 */ /* 0x0003e4000c101504 */
[----:B-1----:R-:W-:Y:S04]  /*26800*/  LOP3.LUT R2, R0, 0xffff, RZ, 0xc0, !PT ;  /* 0x0000ffff00027812 */ /* 0x002fe800078ec0ff */
[----:B------:R-:W-:Y:S04]  /*26810*/  SHF.R.U32.HI R2, RZ, 0x8, R2 ;  /* 0x00000008ff027819 */ /* 0x000fe80000011602 */
[----:B------:R-:W-:Y:S04]  /*26820*/  LOP3.LUT R2, R2, 0xffff, RZ, 0xc0, !PT ;  /* 0x0000ffff02027812 */ /* 0x000fe800078ec0ff */
[C---:B------:R-:W-:Y:S02]  /*26830*/  ISETP.GE.U32.AND P1, PT, R191.reuse, R2, PT ;  /* 0x00000002bf00720c */ /* 0x040fe40003f26070 */
[----:B------:R-:W-:Y:S01]  /*26840*/  PRMT R2, R146, 0x7632, R2 ;  /* 0x0000763292027816 */ /* 0x000fe20000000002 */
[----:B---3--:R-:W-:Y:S05]  /*26850*/  @!P0 HFMA2.BF16_V2 R154, -RZ.H0_H0, RZ.H0_H0, -R5.H0_H0 ;  /* 0x200000ffff9a8231 */ /* 0x008fea0000340905 */
[----:B------:R-:W-:Y:S01]  /*26860*/  PRMT R4, R154, 0x7610, R4 ;  /* 0x000076109a047816 */ /* 0x000fe20000000004 */
[----:B------:R1:W-:Y:S03]  /*26870*/  @!P0 STL.S16 [R1+0x298], R154 ;  /* 0x0002989a01008387 */ /* 0x0003e60000100600 */
[----:B------:R-:W-:Y:S02]  /*26880*/  @!P0 PRMT R5, R4, 0x5410, RZ ;  /* 0x0000541004058816 */ /* 0x000fe400000000ff */
[--C-:B------:R-:W-:Y:S02]  /*26890*/  SHF.R.U32.HI R4, RZ, 0x10, R0.reuse ;  /* 0x00000010ff047819 */ /* 0x100fe40000011600 */
[----:B------:R-:W-:Y:S01]  /*268a0*/  SHF.R.U32.HI R0, RZ, 0x18, R0 ;  /* 0x00000018ff007819 */ /* 0x000fe20000011600 */
[----:B------:R2:W-:Y:S01]  /*268b0*/  ST.E.U16 [R22.64+0x72], R5 ;  /* 0x0000720516007985 */ /* 0x0005e2000c101504 */
[----:B------:R-:W-:Y:S04]  /*268c0*/  LOP3.LUT R4, R4, 0xff, RZ, 0xc0, !PT ;  /* 0x000000ff04047812 */ /* 0x000fe800078ec0ff */
[----:B------:R-:W-:Y:S02]  /*268d0*/  ISETP.GE.U32.AND P0, PT, R191, R4, PT ;  /* 0x00000004bf00720c */ /* 0x000fe40003f06070 */
[----:B------:R-:W-:Y:S01]  /*268e0*/  PRMT R4, R133, 0x7610, R4 ;  /* 0x0000761085047816 */ /* 0x000fe20000000004 */
[----:B----4-:R-:W-:Y:S05]  /*268f0*/  @!P6 HFMA2.BF16_V2 R109, -RZ.H0_H0, RZ.H0_H0, -R6.H0_H0 ;  /* 0x200000ffff6de231 */ /* 0x010fea0000340906 */
[----:B------:R-:W-:Y:S01]  /*26900*/  PRMT R156, R109, 0x7610, R156 ;  /* 0x000076106d9c7816 */ /* 0x000fe2000000009c */
[----:B------:R3:W-:Y:S04]  /*26910*/  @!P6 STL.S16 [R1+0x288], R109 ;  /* 0x0002886d0100e387 */ /* 0x0007e80000100600 */
[----:B-1----:R1:W4:Y:S01]  /*26920*/  LDL.S16 R154, [R1+0x260] ;  /* 0x00026000019a7983 */ /* 0x0023220000100600 */
[----:B--2---:R-:W-:Y:S01]  /*26930*/  PRMT R5, R46, 0x7632, R5 ;  /* 0x000076322e057816 */ /* 0x004fe20000000005 */
[----:B------:R-:W-:Y:S01]  /*26940*/  @!P5 HFMA2.BF16_V2 R173, -RZ.H0_H0, RZ.H0_H0, -R2.H0_H0 ;  /* 0x200000ffffadd231 */ /* 0x000fe20000340902 */
[----:B---3--:R-:W-:Y:S01]  /*26950*/  PRMT R109, R6, 0x5410, R2 ;  /* 0x00005410066d7816 */ /* 0x008fe20000000002 */
[----:B------:R-:W-:Y:S01]  /*26960*/  @!P4 HFMA2.BF16_V2 R161, -RZ.H0_H0, RZ.H0_H0, -R4.H0_H0 ;  /* 0x200000ffffa1c231 */ /* 0x000fe20000340904 */
[----:B------:R-:W-:Y:S02]  /*26970*/  @!P6 PRMT R6, R156, 0x5410, RZ ;  /* 0x000054109c06e816 */ /* 0x000fe400000000ff */
[----:B------:R-:W-:Y:S01]  /*26980*/  ISETP.GE.U32.AND P6, PT, R191, R15, PT ;  /* 0x0000000fbf00720c */ /* 0x000fe20003fc6070 */
[----:B------:R1:W2:Y:S01]  /*26990*/  LDL.S16 R156, [R1+0x240] ;  /* 0x00024000019c7983 */ /* 0x0002a20000100600 */
[----:B------:R-:W-:Y:S02]  /*269a0*/  PRMT R103, R173, 0x7610, R103 ;  /* 0x00007610ad677816 */ /* 0x000fe40000000067 */
[----:B------:R-:W-:Y:S01]  /*269b0*/  PRMT R147, R161, 0x7610, R147 ;  /* 0x00007610a1937816 */ /* 0x000fe20000000093 */
[----:B------:R-:W-:Y:S01]  /*269c0*/  @!P5 STL.S16 [R1+0x274], R173 ;  /* 0x000274ad0100d387 */ /* 0x000fe20000100600 */
[----:B------:R-:W-:Y:S02]  /*269d0*/  @!P5 PRMT R2, R103, 0x5410, RZ ;  /* 0x000054106702d816 */ /* 0x000fe400000000ff */
[----:B------:R-:W-:Y:S01]  /*269e0*/  ISETP.GE.U32.AND P5, PT, R191, R0, PT ;  /* 0x00000000bf00720c */ /* 0x000fe20003fa6070 */
[----:B------:R-:W-:Y:S01]  /*269f0*/  @!P4 STL.S16 [R1+0x270], R161 ;  /* 0x000270a10100c387 */ /* 0x000fe20000100600 */
[----:B------:R-:W-:Y:S03]  /*26a00*/  PRMT R0, R133, 0x7632, R0 ;  /* 0x0000763285007816 */ /* 0x000fe60000000000 */
[----:B------:R-:W-:Y:S01]  /*26a10*/  @!P6 HFMA2.BF16_V2 R151, -RZ.H0_H0, RZ.H0_H0, -R8.H0_H0 ;  /* 0x200000ffff97e231 */ /* 0x000fe20000340908 */
[----:B------:R-:W-:Y:S01]  /*26a20*/  PRMT R103, R4, 0x5410, R0 ;  /* 0x0000541004677816 */ /* 0x000fe20000000000 */
[----:B------:R3:W-:Y:S01]  /*26a30*/  ST.E.U16 [R20.64+0x6e], R6 ;  /* 0x00006e0614007985 */ /* 0x0007e2000c101504 */
[----:B------:R-:W-:Y:S02]  /*26a40*/  @!P4 PRMT R4, R147, 0x5410, RZ ;  /* 0x000054109304c816 */ /* 0x000fe400000000ff */
[----:B------:R-:W-:Y:S01]  /*26a50*/  PRMT R157, R151, 0x7610, R157 ;  /* 0x00007610979d7816 */ /* 0x000fe2000000009d */
[----:B------:R1:W-:Y:S01]  /*26a60*/  @!P6 STL.S16 [R1+0x284], R151 ;  /* 0x000284970100e387 */ /* 0x0003e20000100600 */
[C---:B------:R-:W-:Y:S02]  /*26a70*/  ISETP.GE.U32.AND P6, PT, R191.reuse, R9, PT ;  /* 0x00000009bf00720c */ /* 0x040fe40003fc6070 */
[----:B------:R-:W-:Y:S01]  /*26a80*/  ISETP.GE.U32.AND P4, PT, R191, R15, PT ;  /* 0x0000000fbf00720c */ /* 0x000fe20003f86070 */
[----:B------:R2:W2:Y:S01]  /*26a90*/  LDL.S16 R146, [R1+0x234] ;  /* 0x0002340001927983 */ /* 0x0004a20000100600 */
[----:B------:R-:W-:Y:S03]  /*26aa0*/  PRMT R9, R45, 0x7610, R9 ;  /* 0x000076102d097816 */ /* 0x000fe60000000009 */
[----:B------:R2:W2:Y:S04]  /*26ab0*/  LDL.S16 R147, [R1+0x224] ;  /* 0x0002240001937983 */ /* 0x0004a80000100600 */
[----:B------:R1:W-:Y:S04]  /*26ac0*/  ST.E.U16 [R20.64+0x70], R2 ;  /* 0x0000700214007985 */ /* 0x0003e8000c101504 */
[----:B------:R1:W-:Y:S01]  /*26ad0*/  ST.E.U16 [R18.64+0x70], R4 ;  /* 0x0000700412007985 */ /* 0x0003e2000c101504 */
[----:B---3--:R-:W-:Y:S03]  /*26ae0*/  PRMT R6, R46, 0x7610, R6 ;  /* 0x000076102e067816 */ /* 0x008fe60000000006 */
[----:B-1----:R1:W3:Y:S01]  /*26af0*/  LDL.S16 R151, [R1+0x228] ;  /* 0x0002280001977983 */ /* 0x0022e20000100600 */
[----:B------:R-:W-:Y:S02]  /*26b00*/  SHF.R.U32.HI R2, RZ, 0x10, R60 ;  /* 0x00000010ff027819 */ /* 0x000fe4000001163c */
[----:B------:R-:W-:Y:S02]  /*26b10*/  PRMT R4, R126, 0x7610, R4 ;  /* 0x000076107e047816 */ /* 0x000fe40000000004 */
[----:B------:R-:W-:Y:S01]  /*26b20*/  LOP3.LUT R2, R2, 0xff, RZ, 0xc0, !PT ;  /* 0x000000ff02027812 */ /* 0x000fe200078ec0ff */
[----:B----4-:R-:W-:Y:S05]  /*26b30*/  @!P3 HFMA2.BF16_V2 R154, -RZ.H0_H0, RZ.H0_H0, -R0.H0_H0 ;  /* 0x200000ffff9ab231 */ /* 0x010fea0000340900 */
[----:B------:R-:W-:Y:S01]  /*26b40*/  PRMT R47, R154, 0x7610, R47 ;  /* 0x000076109a2f7816 */ /* 0x000fe2000000002f */
[----:B------:R4:W-:Y:S03]  /*26b50*/  @!P3 STL.S16 [R1+0x260], R154 ;  /* 0x0002609a0100b387 */ /* 0x0009e60000100600 */
[----:B------:R-:W-:Y:S05]  /*26b60*/  @!P3 PRMT R0, R47, 0x5410, RZ ;  /* 0x000054102f00b816 */ /* 0x000fea00000000ff */
[----:B------:R1:W-:Y:S04]  /*26b70*/  ST.E.U16 [R18.64+0x72], R0 ;  /* 0x0000720012007985 */ /* 0x0003e8000c101504 */
[----:B------:R-:W-:Y:S04]  /*26b80*/  ST.E.U16 [R144.64+0x80], R16 ;  /* 0x0000801090007985 */ /* 0x000fe8000c101504 */
[----:B------:R1:W-:Y:S01]  /*26b90*/  ST.E.U16 [R144.64+0x82], R14 ;  /* 0x0000820e90007985 */ /* 0x0003e2000c101504 */
[----:B--2---:R-:W-:Y:S01]  /*26ba0*/  @!P6 HFMA2.BF16_V2 R156, -RZ.H0_H0, RZ.H0_H0, -R7.H0_H0 ;  /* 0x200000ffff9ce231 */ /* 0x004fe20000340907 */
[----:B----4-:R-:W-:Y:S04]  /*26bb0*/  PRMT R154, R8, 0x5410, R7 ;  /* 0x00005410089a7816 */ /* 0x010fe80000000007 */
[----:B------:R-:W-:Y:S01]  /*26bc0*/  @!P6 STL.S16 [R1+0x240], R156 ;  /* 0x0002409c0100e387 */ /* 0x000fe20000100600 */
[----:B------:R-:W-:Y:S02]  /*26bd0*/  @!P4 PRMT R8, R157, 0x5410, RZ ;  /* 0x000054109d08c816 */ /* 0x000fe400000000ff */
[C---:B------:R-:W-:Y:S01]  /*26be0*/  ISETP.GE.U32.AND P4, PT, R191.reuse, R2, PT ;  /* 0x00000002bf00720c */ /* 0x040fe20003f86070 */
[----:B------:R2:W4:Y:S01]  /*26bf0*/  LDL.S16 R47, [R1+0x21c] ;  /* 0x00021c00012f7983 */ /* 0x0005220000100600 */
[----:B------:R-:W-:Y:S02]  /*26c00*/  SHF.R.U32.HI R2, RZ, 0x18, R60 ;  /* 0x00000018ff027819 */ /* 0x000fe4000001163c */
[----:B------:R-:W-:Y:S01]  /*26c10*/  PRMT R152, R156, 0x7610, R152 ;  /* 0x000076109c987816 */ /* 0x000fe20000000098 */
[----:B------:R2:W-:Y:S01]  /*26c20*/  ST.E.U16 [R22.64+0x80], R8 ;  /* 0x0000800816007985 */ /* 0x0005e2000c101504 */
[C---:B------:R-:W-:Y:S02]  /*26c30*/  ISETP.GE.U32.AND P3, PT, R191.reuse, R2, PT ;  /* 0x00000002bf00720c */ /* 0x040fe40003f66070 */
[----:B------:R-:W-:Y:S02]  /*26c40*/  LOP3.LUT R2, R30, 0xff, RZ, 0xc0, !PT ;  /* 0x000000ff1e027812 */ /* 0x000fe400078ec0ff */
[----:B------:R-:W-:Y:S02]  /*26c50*/  @!P6 PRMT R7, R152, 0x5410, RZ ;  /* 0x000054109807e816 */ /* 0x000fe400000000ff */
[----:B------:R-:W-:Y:S01]  /*26c60*/  ISETP.GE.U32.AND P6, PT, R191, R2, PT ;  /* 0x00000002bf00720c */ /* 0x000fe20003fc6070 */
[----:B------:R-:W-:Y:S01]  /*26c70*/  @!P2 HFMA2.BF16_V2 R146, -RZ.H0_H0, RZ.H0_H0, -R4.H0_H0 ;  /* 0x200000ffff92a231 */ /* 0x000fe20000340904 */
[----:B------:R-:W-:Y:S01]  /*26c80*/  PRMT R2, R126, 0x7632, R2 ;  /* 0x000076327e027816 */ /* 0x000fe20000000002 */
[----:B------:R3:W-:Y:S01]  /*26c90*/  ST.E.U16 [R22.64+0x82], R7 ;  /* 0x0000820716007985 */ /* 0x0007e2000c101504 */
[----:B-1----:R-:W-:Y:S01]  /*26ca0*/  LOP3.LUT R0, R30, 0xffff, RZ, 0xc0, !PT ;  /* 0x0000ffff1e007812 */ /* 0x002fe200078ec0ff */
[----:B------:R-:W-:Y:S01]  /*26cb0*/  @!P0 HFMA2.BF16_V2 R147, -RZ.H0_H0, RZ.H0_H0, -R6.H0_H0 ;  /* 0x200000ffff938231 */ /* 0x000fe20000340906 */
[----:B------:R-:W-:Y:S01]  /*26cc0*/  PRMT R127, R146, 0x7610, R127 ;  /* 0x00007610927f7816 */ /* 0x000fe2000000007f */
[----:B------:R1:W-:Y:S01]  /*26cd0*/  @!P2 STL.S16 [R1+0x234], R146 ;  /* 0x000234920100a387 */ /* 0x0003e20000100600 */
[----:B------:R-:W-:Y:S02]  /*26ce0*/  SHF.R.U32.HI R0, RZ, 0x8, R0 ;  /* 0x00000008ff007819 */ /* 0x000fe40000011600 */
[----:B------:R-:W-:Y:S01]  /*26cf0*/  PRMT R15, R147, 0x7610, R15 ;  /* 0x00007610930f7816 */ /* 0x000fe2000000000f */
[----:B------:R4:W4:Y:S01]  /*26d00*/  LDL.S16 R126, [R1+0x208] ;  /* 0x00020800017e7983 */ /* 0x0009220000100600 */
[----:B------:R-:W-:Y:S02]  /*26d10*/  LOP3.LUT R0, R0, 0xffff, RZ, 0xc0, !PT ;  /* 0x0000ffff00007812 */ /* 0x000fe400078ec0ff */
[C---:B------:R-:W-:Y:S02]  /*26d20*/  PRMT R14, R43.reuse, 0x7610, R14 ;  /* 0x000076102b0e7816 */ /* 0x040fe4000000000e */
[----:B------:R-:W-:Y:S02]  /*26d30*/  PRMT R16, R43, 0x7632, R16 ;  /* 0x000076322b107816 */ /* 0x000fe40000000010 */
[----:B--2---:R-:W-:Y:S02]  /*26d40*/  PRMT R8, R45, 0x7632, R8 ;  /* 0x000076322d087816 */ /* 0x004fe40000000008 */
[----:B------:R-:W-:Y:S01]  /*26d50*/  PRMT R157, R14, 0x5410, R16 ;  /* 0x000054100e9d7816 */ /* 0x000fe20000000010 */
[----:B---3--:R-:W-:Y:S01]  /*26d60*/  @!P1 HFMA2.BF16_V2 R151, -RZ.H0_H0, RZ.H0_H0, -R2.H0_H0 ;  /* 0x200000ffff979231 */ /* 0x008fe20000340902 */
[----:B------:R-:W-:Y:S04]  /*26d70*/  PRMT R161, R9, 0x5410, R8 ;  /* 0x0000541009a17816 */ /* 0x000fe80000000008 */
[----:B------:R-:W-:Y:S02]  /*26d80*/  PRMT R133, R151, 0x7610, R133 ;  /* 0x0000761097857816 */ /* 0x000fe40000000085 */
[----:B------:R-:W-:Y:S02]  /*26d90*/  PRMT R7, R115, 0x7610, R7 ;  /* 0x0000761073077816 */ /* 0x000fe40000000007 */
[----:B-1----:R-:W-:Y:S02]  /*26da0*/  PRMT R146, R4, 0x5410, R2 ;  /* 0x0000541004927816 */ /* 0x002fe40000000002 */
[----:B------:R-:W-:Y:S02]  /*26db0*/  @!P2 PRMT R4, R127, 0x5410, RZ ;  /* 0x000054107f04a816 */ /* 0x000fe400000000ff */
[----:B------:R-:W-:Y:S01]  /*26dc0*/  @!P1 PRMT R2, R133, 0x5410, RZ ;  /* 0x0000541085029816 */ /* 0x000fe200000000ff */
[----:B------:R1:W2:Y:S01]  /*26dd0*/  LDL.S16 R127, [R1+0x204] ;  /* 0x00020400017f7983 */ /* 0x0002a20000100600 */
[----:B------:R-:W-:Y:S02]  /*26de0*/  PRMT R133, R6, 0x5410, R5 ;  /* 0x0000541006857816 */ /* 0x000fe40000000005 */
[----:B------:R-:W-:Y:S01]  /*26df0*/  @!P0 PRMT R6, R15, 0x5410, RZ ;  /* 0x000054100f068816 */ /* 0x000fe200000000ff */
[----:B------:R-:W-:Y:S01]  /*26e00*/  @!P1 STL.S16 [R1+0x228], R151 ;  /* 0x0002289701009387 */ /* 0x000fe20000100600 */
[C---:B------:R-:W-:Y:S02]  /*26e10*/  ISETP.GE.U32.AND P2, PT, R191.reuse, R0, PT ;  /* 0x00000000bf00720c */ /* 0x040fe40003f46070 */
[--C-:B------:R-:W-:Y:S01]  /*26e20*/  SHF.R.U32.HI R0, RZ, 0x10, R30.reuse ;  /* 0x00000010ff007819 */ /* 0x100fe2000001161e */
[----:B------:R-:W-:Y:S03]  /*26e30*/  @!P0 STL.S16 [R1+0x224], R147 ;  /* 0x0002249301008387 */ /* 0x000fe60000100600 */
[----:B------:R-:W-:Y:S01]  /*26e40*/  LOP3.LUT R0, R0, 0xff, RZ, 0xc0, !PT ;  /* 0x000000ff00007812 */ /* 0x000fe200078ec0ff */
[----:B------:R1:W3:Y:S03]  /*26e50*/  LDL.S16 R15, [R1+0x1ec] ;  /* 0x0001ec00010f7983 */ /* 0x0002e60000100600 */
[C---:B------:R-:W-:Y:S01]  /*26e60*/  ISETP.GE.U32.AND P1, PT, R191.reuse, R0, PT ;  /* 0x00000000bf00720c */ /* 0x040fe20003f26070 */
[----:B------:R-:W-:Y:S01]  /*26e70*/  ST.E.U16 [R20.64+0x7e], R4 ;  /* 0x00007e0414007985 */ /* 0x000fe2000c101504 */
[----:B------:R-:W-:Y:S03]  /*26e80*/  SHF.R.U32.HI R0, RZ, 0x18, R30 ;  /* 0x00000018ff007819 */ /* 0x000fe6000001161e */
[----:B------:R-:W-:Y:S01]  /*26e90*/  ST.E.U16 [R20.64+0x80], R2 ;  /* 0x0000800214007985 */ /* 0x000fe2000c101504 */
[----:B------:R-:W-:Y:S03]  /*26ea0*/  ISETP.GE.U32.AND P0, PT, R191, R0, PT ;  /* 0x00000000bf00720c */ /* 0x000fe60003f06070 */
[----:B------:R1:W-:Y:S02]  /*26eb0*/  ST.E.U16 [R18.64+0x80], R6 ;  /* 0x0000800612007985 */ /* 0x0003e4000c101504 */
[----:B-1----:R-:W-:Y:S04]  /*26ec0*/  PRMT R6, R115, 0x7632, R6 ;  /* 0x0000763273067816 */ /* 0x002fe80000000006 */
[----:B------:R-:W-:Y:S01]  /*26ed0*/  PRMT R151, R7, 0x5410, R6 ;  /* 0x0000541007977816 */ /* 0x000fe20000000006 */
[----:B----4-:R-:W-:Y:S05]  /*26ee0*/  @!P5 HFMA2.BF16_V2 R47, -RZ.H0_H0, RZ.H0_H0, -R5.H0_H0 ;  /* 0x200000ffff2fd231 */ /* 0x010fea0000340905 */
[----:B------:R-:W-:Y:S01]  /*26ef0*/  PRMT R131, R47, 0x7610, R131 ;  /* 0x000076102f837816 */ /* 0x000fe20000000083 */
[----:B------:R1:W-:Y:S03]  /*26f00*/  @!P5 STL.S16 [R1+0x21c], R47 ;  /* 0x00021c2f0100d387 */ /* 0x0003e60000100600 */
[----:B------:R-:W-:Y:S01]  /*26f10*/  @!P5 PRMT R5, R131, 0x5410, RZ ;  /* 0x000054108305d816 */ /* 0x000fe200000000ff */
[----:B------:R4:W4:Y:S04]  /*26f20*/  LDL.S16 R129, [R1+0x1d8] ;  /* 0x0001d80001817983 */ /* 0x0009280000100600 */
[----:B------:R2:W4:Y:S04]  /*26f30*/  LDL.S16 R131, [R1+0x1c8] ;  /* 0x0001c80001837983 */ /* 0x0005280000100600 */
[----:B------:R2:W-:Y:S01]  /*26f40*/  ST.E.U16 [R18.64+0x82], R5 ;  /* 0x0000820512007985 */ /* 0x0005e2000c101504 */
[----:B------:R-:W-:Y:S03]  /*26f50*/  @!P4 HFMA2.BF16_V2 R126, -RZ.H0_H0, RZ.H0_H0, -R7.H0_H0 ;  /* 0x200000ffff7ec231 */ /* 0x000fe60000340907 */
[----:B------:R-:W-:Y:S02]  /*26f60*/  ST.E.U16 [R144.64+0x92], R11 ;  /* 0x0000920b90007985 */ /* 0x000fe4000c101504 */
[----:B------:R-:W-:Y:S02]  /*26f70*/  PRMT R44, R126, 0x7610, R44 ;  /* 0x000076107e2c7816 */ /* 0x000fe4000000002c */
[----:B------:R-:W-:Y:S02]  /*26f80*/  ST.E.U16 [R144.64+0x90], R10 ;  /* 0x0000900a90007985 */ /* 0x000fe4000c101504 */
[----:B------:R-:W-:Y:S01]  /*26f90*/  @!P4 PRMT R7, R44, 0x5410, RZ ;  /* 0x000054102c07c816 */ /* 0x000fe200000000ff */
[----:B-1----:R-:W-:Y:S04]  /*26fa0*/  IMAD.WIDE.U32 R46, R29, -0x2daee0ad, RZ ;  /* 0xd2511f531d2e7825 */ /* 0x002fe800078e00ff */
[----:B------:R-:W-:Y:S01]  /*26fb0*/  ST.E.U16 [R22.64+0x90], R7 ;  /* 0x0000900716007985 */ /* 0x000fe2000c101504 */
[----:B------:R-:W-:Y:S04]  /*26fc0*/  LOP3.LUT R0, R47, R148, R128, 0x96, !PT ;  /* 0x000000942f007212 */ /* 0x000fe800078e9680 */
[C---:B------:R-:W-:Y:S02]  /*26fd0*/  LOP3.LUT R4, R0.reuse, 0xff, RZ, 0xc0, !PT ;  /* 0x000000ff00047812 */ /* 0x040fe400078ec0ff */
[----:B------:R-:W-:Y:S02]  /*26fe0*/  LOP3.LUT R2, R0, 0xffff, RZ, 0xc0, !PT ;  /* 0x0000ffff00027812 */ /* 0x000fe400078ec0ff */
[----:B------:R-:W-:Y:S02]  /*26ff0*/  ISETP.GE.U32.AND P5, PT, R191, R4, PT ;  /* 0x00000004bf00720c */ /* 0x000fe40003fa6070 */
[----:B------:R-:W-:Y:S02]  /*27000*/  SHF.R.U32.HI R2, RZ, 0x8, R2 ;  /* 0x00000008ff027819 */ /* 0x000fe40000011602 */
[----:B------:R-:W-:Y:S02]  /*27010*/  PRMT R4, R114, 0x7632, R4 ;  /* 0x0000763272047816 */ /* 0x000fe40000000004 */
[----:B------:R-:W-:Y:S07]  /*27020*/  LOP3.LUT R2, R2, 0xffff, RZ, 0xc0, !PT ;  /* 0x0000ffff02027812 */ /* 0x000fee00078ec0ff */
[----:B--2---:R-:W-:Y:S02]  /*27030*/  @!P5 HFMA2.BF16_V2 R127, -RZ.H0_H0, RZ.H0_H0, -R9.H0_H0 ;  /* 0x200000ffff7fd231 */ /* 0x004fe40000340909 */
[----:B---3--:R-:W-:Y:S03]  /*27040*/  @!P3 HFMA2.BF16_V2 R15, -RZ.H0_H0, RZ.H0_H0, -R6.H0_H0 ;  /* 0x200000ffff0fb231 */ /* 0x008fe60000340906 */
[----:B------:R-:W-:Y:S01]  /*27050*/  PRMT R45, R127, 0x7610, R45 ;  /* 0x000076107f2d7816 */ /* 0x000fe2000000002d */
[----:B------:R1:W-:Y:S01]  /*27060*/  @!P5 STL.S16 [R1+0x204], R127 ;  /* 0x0002047f0100d387 */ /* 0x0003e20000100600 */
[----:B------:R-:W-:Y:S02]  /*27070*/  PRMT R5, R15, 0x7610, R5 ;  /* 0x000076100f057816 */ /* 0x000fe40000000005 */
[----:B------:R-:W-:Y:S01]  /*27080*/  @!P5 PRMT R9, R45, 0x5410, RZ ;  /* 0x000054102d09d816 */ /* 0x000fe200000000ff */
[----:B------:R2:W-:Y:S01]  /*27090*/  @!P4 STL.S16 [R1+0x208], R126 ;  /* 0x0002087e0100c387 */ /* 0x0005e20000100600 */
[----:B------:R-:W-:Y:S01]  /*270a0*/  ISETP.GE.U32.AND P5, PT, R191, R2, PT ;  /* 0x00000002bf00720c */ /* 0x000fe20003fa6070 */
[----:B------:R-:W-:Y:S01]  /*270b0*/  IMAD.WIDE.U32 R44, R25, -0x2daee0ad, RZ ;  /* 0xd2511f53192c7825 */ /* 0x000fe200078e00ff */
[--C-:B------:R-:W-:Y:S02]  /*270c0*/  SHF.R.U32.HI R2, RZ, 0x18, R0.reuse ;  /* 0x00000018ff027819 */ /* 0x100fe40000011600 */
[----:B------:R-:W-:Y:S02]  /*270d0*/  SHF.R.U32.HI R0, RZ, 0x10, R0 ;  /* 0x00000010ff007819 */ /* 0x000fe40000011600 */
[----:B------:R-:W-:Y:S02]  /*270e0*/  ISETP.GE.U32.AND P4, PT, R191, R2, PT ;  /* 0x00000002bf00720c */ /* 0x000fe40003f86070 */
[----:B------:R-:W-:Y:S02]  /*270f0*/  LOP3.LUT R2, R0, 0xff, RZ, 0xc0, !PT ;  /* 0x000000ff00027812 */ /* 0x000fe400078ec0ff */
[----:B------:R-:W-:Y:S02]  /*27100*/  PRMT R0, R114, 0x7610, R0 ;  /* 0x0000761072007816 */ /* 0x000fe40000000000 */
[----:B------:R-:W-:Y:S05]  /*27110*/  @!P3 PRMT R6, R5, 0x5410, RZ ;  /* 0x000054100506b816 */ /* 0x000fea00000000ff */
[----:B------:R-:W-:Y:S04]  /*27120*/  ST.E.U16 [R22.64+0x92], R6 ;  /* 0x0000920616007985 */ /* 0x000fe8000c101504 */
[----:B-1----:R1:W3:Y:S04]  /*27130*/  LDL.S16 R127, [R1+0x1c4] ;  /* 0x0001c400017f7983 */ /* 0x0022e80000100600 */
[----:B--2---:R1:W2:Y:S04]  /*27140*/  LDL.S16 R126, [R1+0x1c0] ;  /* 0x0001c000017e7983 */ /* 0x0042a80000100600 */
[----:B------:R1:W-:Y:S01]  /*27150*/  @!P3 STL.S16 [R1+0x1ec], R15 ;  /* 0x0001ec0f0100b387 */ /* 0x0003e20000100600 */
[----:B------:R-:W-:Y:S02]  /*27160*/  ISETP.GE.U32.AND P3, PT, R191, R2, PT ;  /* 0x00000002bf00720c */ /* 0x000fe40003f66070 */
[----:B------:R-:W-:Y:S04]  /*27170*/  LOP3.LUT R2, R45, R148, R102, 0x96, !PT ;  /* 0x000000942d027212 */ /* 0x000fe800078e9666 */
[----:B------:R-:W-:Y:S01]  /*27180*/  LOP3.LUT R5, R2, 0xff, RZ, 0xc0, !PT ;  /* 0x000000ff02057812 */ /* 0x000fe200078ec0ff */
[----:B-1----:R1:W2:Y:S01]  /*27190*/  LDL.S16 R15, [R1+0x1a4] ;  /* 0x0001a400010f7983 */ /* 0x0022a20000100600 */
[----:B----4-:R-:W-:Y:S02]  /*271a0*/  @!P5 HFMA2.BF16_V2 R129, -RZ.H0_H0, RZ.H0_H0, -R8.H0_H0 ;  /* 0x200000ffff81d231 */ /* 0x010fe40000340908 */
[----:B------:R-:W-:Y:S03]  /*271b0*/  @!P6 HFMA2.BF16_V2 R131, -RZ.H0_H0, RZ.H0_H0, -R0.H0_H0 ;  /* 0x200000ffff83e231 */ /* 0x000fe60000340900 */
[----:B------:R-:W-:Y:S02]  /*271c0*/  PRMT R6, R129, 0x7610, R6 ;  /* 0x0000761081067816 */ /* 0x000fe40000000006 */
[----:B------:R-:W-:Y:S01]  /*271d0*/  PRMT R11, R131, 0x7610, R11 ;  /* 0x00007610830b7816 */ /* 0x000fe2000000000b */
[----:B------:R4:W-:Y:S01]  /*271e0*/  @!P6 STL.S16 [R1+0x1c8], R131 ;  /* 0x0001c8830100e387 */ /* 0x0009e20000100600 */
[----:B------:R-:W-:Y:S02]  /*271f0*/  @!P5 PRMT R8, R6, 0x5410, RZ ;  /* 0x000054100608d816 */ /* 0x000fe400000000ff */
[----:B------:R-:W-:Y:S02]  /*27200*/  SHF.R.U32.HI R6, RZ, 0x18, R2 ;  /* 0x00000018ff067819 */ /* 0x000fe40000011602 */
[----:B----4-:R-:W-:Y:S02]  /*27210*/  PRMT R131, R0, 0x5410, R4 ;  /* 0x0000541000837816 */ /* 0x010fe40000000004 */
[----:B------:R-:W-:Y:S02]  /*27220*/  @!P6 PRMT R0, R11, 0x5410, RZ ;  /* 0x000054100b00e816 */ /* 0x000fe400000000ff */
[----:B------:R-:W-:Y:S01]  /*27230*/  ISETP.GE.U32.AND P6, PT, R191, R5, PT ;  /* 0x00000005bf00720c */ /* 0x000fe20003fc6070 */
[----:B------:R1:W4:Y:S01]  /*27240*/  LDL.S16 R11, [R1+0x1ac] ;  /* 0x0001ac00010b7983 */ /* 0x0003220000100600 */
[----:B------:R-:W-:Y:S02]  /*27250*/  LOP3.LUT R5, R2, 0xffff, RZ, 0xc0, !PT ;  /* 0x0000ffff02057812 */ /* 0x000fe400078ec0ff */
[----:B------:R-:W-:Y:S01]  /*27260*/  SHF.R.U32.HI R2, RZ, 0x10, R2 ;  /* 0x00000010ff027819 */ /* 0x000fe20000011602 */
[----:B------:R1:W-:Y:S01]  /*27270*/  ST.E.U16 [R20.64+0x8e], R0 ;  /* 0x00008e0014007985 */ /* 0x0003e2000c101504 */
[----:B------:R-:W-:Y:S02]  /*27280*/  SHF.R.U32.HI R5, RZ, 0x8, R5 ;  /* 0x00000008ff057819 */ /* 0x000fe40000011605 */
[----:B------:R-:W-:Y:S01]  /*27290*/  LOP3.LUT R2, R2, 0xff, RZ, 0xc0, !PT ;  /* 0x000000ff02027812 */ /* 0x000fe200078ec0ff */
[----:B------:R1:W-:Y:S01]  /*272a0*/  @!P5 STL.S16 [R1+0x1d8], R129 ;  /* 0x0001d8810100d387 */ /* 0x0003e20000100600 */
[----:B------:R-:W-:Y:S04]  /*272b0*/  LOP3.LUT R5, R5, 0xffff, RZ, 0xc0, !PT ;  /* 0x0000ffff05057812 */ /* 0x000fe800078ec0ff */
[----:B------:R-:W-:Y:S02]  /*272c0*/  ISETP.GE.U32.AND P5, PT, R191, R5, PT ;  /* 0x00000005bf00720c */ /* 0x000fe40003fa6070 */
[C---:B------:R-:W-:Y:S02]  /*272d0*/  PRMT R5, R112.reuse, 0x7632, R5 ;  /* 0x0000763270057816 */ /* 0x040fe40000000005 */
[----:B-1----:R-:W-:Y:S04]  /*272e0*/  PRMT R0, R112, 0x7610, R0 ;  /* 0x0000761070007816 */ /* 0x002fe80000000000 */
[----:B------:R-:W-:Y:S01]  /*272f0*/  PRMT R129, R0, 0x5410, R5 ;  /* 0x0000541000817816 */ /* 0x000fe20000000005 */
[----:B---3--:R-:W-:Y:S02]  /*27300*/  @!P2 HFMA2.BF16_V2 R127, -RZ.H0_H0, RZ.H0_H0, -R4.H0_H0 ;  /* 0x200000ffff7fa231 */ /* 0x008fe40000340904 */
[----:B--2---:R-:W-:Y:S03]  /*27310*/  @!P1 HFMA2.BF16_V2 R126, -RZ.H0_H0, RZ.H0_H0, -R0.H0_H0 ;  /* 0x200000ffff7e9231 */ /* 0x004fe60000340900 */
[----:B------:R-:W-:Y:S01]  /*27320*/  PRMT R115, R127, 0x7610, R115 ;  /* 0x000076107f737816 */ /* 0x000fe20000000073 */
[----:B------:R-:W-:Y:S01]  /*27330*/  @!P2 STL.S16 [R1+0x1c4], R127 ;  /* 0x0001c47f0100a387 */ /* 0x000fe20000100600 */
[----:B------:R-:W-:Y:S03]  /*27340*/  PRMT R114, R126, 0x7610, R114 ;  /* 0x000076107e727816 */ /* 0x000fe60000000072 */
[----:B------:R1:W-:Y:S01]  /*27350*/  @!P1 STL.S16 [R1+0x1c0], R126 ;  /* 0x0001c07e01009387 */ /* 0x0003e20000100600 */
[----:B------:R-:W-:Y:S02]  /*27360*/  @!P2 PRMT R4, R115, 0x5410, RZ ;  /* 0x000054107304a816 */ /* 0x000fe400000000ff */
[----:B------:R-:W-:Y:S01]  /*27370*/  @!P1 PRMT R0, R114, 0x5410, RZ ;  /* 0x0000541072009816 */ /* 0x000fe200000000ff */
[----:B------:R3:W3:Y:S01]  /*27380*/  LDL.S16 R115, [R1+0x184] ;  /* 0x0001840001737983 */ /* 0x0006e20000100600 */
[C---:B------:R-:W-:Y:S02]  /*27390*/  ISETP.GE.U32.AND P2, PT, R191.reuse, R6, PT ;  /* 0x00000006bf00720c */ /* 0x040fe40003f46070 */
[----:B------:R-:W-:Y:S01]  /*273a0*/  LOP3.LUT R6, R46, 0xff, RZ, 0xc0, !PT ;  /* 0x000000ff2e067812 */ /* 0x000fe200078ec0ff */
[----:B------:R3:W3:Y:S03]  /*273b0*/  LDL.S16 R114, [R1+0x178] ;  /* 0x0001780001727983 */ /* 0x0006e60000100600 */
[----:B------:R-:W-:Y:S01]  /*273c0*/  ISETP.GE.U32.AND P1, PT, R191, R6, PT ;  /* 0x00000006bf00720c */ /* 0x000fe20003f26070 */
[----:B------:R1:W-:Y:S04]  /*273d0*/  ST.E.U16 [R20.64+0x90], R4 ;  /* 0x0000900414007985 */ /* 0x0003e8000c101504 */
[----:B------:R1:W-:Y:S01]  /*273e0*/  ST.E.U16 [R18.64+0x90], R0 ;  /* 0x0000900012007985 */ /* 0x0003e2000c101504 */
[----:B------:R-:W-:Y:S03]  /*273f0*/  @!P0 HFMA2.BF16_V2 R15, -RZ.H0_H0, RZ.H0_H0, -R5.H0_H0 ;  /* 0x200000ffff0f8231 */ /* 0x000fe60000340905 */
[----:B-1----:R1:W3:Y:S04]  /*27400*/  LDL.S16 R126, [R1+0x188] ;  /* 0x00018800017e7983 */ /* 0x0022e80000100600 */
[----:B------:R1:W-:Y:S01]  /*27410*/  @!P0 STL.S16 [R1+0x1a4], R15 ;  /* 0x0001a40f01008387 */ /* 0x0003e20000100600 */
[----:B------:R-:W-:Y:S04]  /*27420*/  PRMT R4, R15, 0x7610, R4 ;  /* 0x000076100f047816 */ /* 0x000fe80000000004 */
[----:B------:R-:W-:Y:S02]  /*27430*/  @!P0 PRMT R5, R4, 0x5410, RZ ;  /* 0x0000541004058816 */ /* 0x000fe400000000ff */
[----:B------:R-:W-:Y:S02]  /*27440*/  ISETP.GE.U32.AND P0, PT, R191, R2, PT ;  /* 0x00000002bf00720c */ /* 0x000fe40003f06070 */
[----:B------:R-:W-:Y:S01]  /*27450*/  LOP3.LUT R2, R46, 0xffff, RZ, 0xc0, !PT ;  /* 0x0000ffff2e027812 */ /* 0x000fe200078ec0ff */
[----:B------:R1:W-:Y:S01]  /*27460*/  ST.E.U16 [R18.64+0x92], R5 ;  /* 0x0000920512007985 */ /* 0x0003e2000c101504 */
[C---:B------:R-:W-:Y:S02]  /*27470*/  PRMT R0, R113.reuse, 0x7632, R0 ;  /* 0x0000763271007816 */ /* 0x040fe40000000000 */
[--C-:B------:R-:W-:Y:S01]  /*27480*/  SHF.R.U32.HI R4, RZ, 0x8, R2.reuse ;  /* 0x00000008ff047819 */ /* 0x100fe20000011602 */
[----:B------:R-:W-:Y:S01]  /*27490*/  ST.E.U16 [R144.64+0xa0], R9 ;  /* 0x0000a00990007985 */ /* 0x000fe2000c101504 */
[----:B------:R-:W-:Y:S02]  /*274a0*/  PRMT R2, R113, 0x7610, R2 ;  /* 0x0000761071027816 */ /* 0x000fe40000000002 */
[----:B------:R-:W-:Y:S01]  /*274b0*/  LOP3.LUT R4, R4, 0xffff, RZ, 0xc0, !PT ;  /* 0x0000ffff04047812 */ /* 0x000fe200078ec0ff */
[----:B-1----:R1:W3:Y:S01]  /*274c0*/  LDL.S16 R15, [R1+0x164] ;  /* 0x00016400010f7983 */ /* 0x0022e20000100600 */
[----:B------:R-:W-:Y:S03]  /*274d0*/  PRMT R156, R2, 0x5410, R0 ;  /* 0x00005410029c7816 */ /* 0x000fe60000000000 */
[----:B------:R-:W-:Y:S01]  /*274e0*/  ST.E.U16 [R144.64+0xa2], R8 ;  /* 0x0000a20890007985 */ /* 0x000fe2000c101504 */
[----:B------:R-:W-:Y:S01]  /*274f0*/  PRMT R5, R100, 0x7610, R5 ;  /* 0x0000761064057816 */ /* 0x000fe20000000005 */
[----:B----4-:R-:W-:Y:S05]  /*27500*/  @!P1 HFMA2.BF16_V2 R11, -RZ.H0_H0, RZ.H0_H0, -R14.H0_H0 ;  /* 0x200000ffff0b9231 */ /* 0x010fea000034090e */
[----:B------:R-:W-:Y:S01]  /*27510*/  PRMT R10, R11, 0x7610, R10 ;  /* 0x000076100b0a7816 */ /* 0x000fe2000000000a */
[----:B------:R4:W-:Y:S03]  /*27520*/  @!P1 STL.S16 [R1+0x1ac], R11 ;  /* 0x0001ac0b01009387 */ /* 0x0009e60000100600 */
[----:B------:R-:W-:Y:S02]  /*27530*/  @!P1 PRMT R14, R10, 0x5410, RZ ;  /* 0x000054100a0e9816 */ /* 0x000fe400000000ff */
[----:B------:R-:W-:Y:S01]  /*27540*/  ISETP.GE.U32.AND P1, PT, R191, R4, PT ;  /* 0x00000004bf00720c */ /* 0x000fe20003f26070 */
[----:B------:R1:W2:Y:S01]  /*27550*/  LDL.S16 R10, [R1+0x158] ;  /* 0x00015800010a7983 */ /* 0x0002a20000100600 */
[----:B------:R-:W-:Y:S04]  /*27560*/  SHF.R.U32.HI R4, RZ, 0x10, R46 ;  /* 0x00000010ff047819 */ /* 0x000fe8000001162e */
[----:B------:R-:W-:Y:S01]  /*27570*/  LOP3.LUT R4, R4, 0xff, RZ, 0xc0, !PT ;  /* 0x000000ff04047812 */ /* 0x000fe200078ec0ff */
[----:B----4-:R1:W4:Y:S01]  /*27580*/  LDL.S16 R11, [R1+0x15c] ;  /* 0x00015c00010b7983 */ /* 0x0103220000100600 */
[----:B---3--:R-:W-:Y:S02]  /*27590*/  @!P4 HFMA2.BF16_V2 R115, -RZ.H0_H0, RZ.H0_H0, -R0.H0_H0 ;  /* 0x200000ffff73c231 */ /* 0x008fe40000340900 */
[----:B------:R-:W-:Y:S03]  /*275a0*/  @!P6 HFMA2.BF16_V2 R114, -RZ.H0_H0, RZ.H0_H0, -R5.H0_H0 ;  /* 0x200000ffff72e231 */ /* 0x000fe60000340905 */
[----:B------:R-:W-:Y:S04]  /*275b0*/  PRMT R112, R115, 0x7610, R112 ;  /* 0x0000761073707816 */ /* 0x000fe80000000070 */
[----:B------:R-:W-:Y:S02]  /*275c0*/  @!P4 PRMT R0, R112, 0x5410, RZ ;  /* 0x000054107000c816 */ /* 0x000fe400000000ff */
[----:B------:R-:W-:Y:S03]  /*275d0*/  PRMT R17, R114, 0x7610, R17 ;  /* 0x0000761072117816 */ /* 0x000fe60000000011 */
[----:B------:R3:W-:Y:S01]  /*275e0*/  ST.E.U16 [R22.64+0xa2], R0 ;  /* 0x0000a20016007985 */ /* 0x0007e2000c101504 */
[----:B------:R-:W-:Y:S05]  /*275f0*/  @!P3 HFMA2.BF16_V2 R126, -RZ.H0_H0, RZ.H0_H0, -R2.H0_H0 ;  /* 0x200000ffff7eb231 */ /* 0x000fea0000340902 */
[----:B------:R-:W-:Y:S01]  /*27600*/  PRMT R6, R126, 0x7610, R6 ;  /* 0x000076107e067816 */ /* 0x000fe20000000006 */
[----:B------:R-:W-:Y:S03]  /*27610*/  @!P3 STL.S16 [R1+0x188], R126 ;  /* 0x0001887e0100b387 */ /* 0x000fe60000100600 */
[----:B------:R-:W-:Y:S01]  /*27620*/  @!P3 PRMT R2, R6, 0x5410, RZ ;  /* 0x000054100602b816 */ /* 0x000fe200000000ff */
[----:B------:R1:W-:Y:S01]  /*27630*/  @!P4 STL.S16 [R1+0x184], R115 ;  /* 0x000184730100c387 */ /* 0x0003e20000100600 */
[----:B------:R-:W-:Y:S02]  /*27640*/  ISETP.GE.U32.AND P3, PT, R191, R4, PT ;  /* 0x00000004bf00720c */ /* 0x000fe40003f66070 */
[----:B------:R-:W-:Y:S01]  /*27650*/  PRMT R4, R100, 0x7632, R4 ;  /* 0x0000763264047816 */ /* 0x000fe20000000004 */
[----:B------:R-:W-:Y:S01]  /*27660*/  @!P6 STL.S16 [R1+0x178], R114 ;  /* 0x000178720100e387 */ /* 0x000fe20000100600 */
[----:B------:R-:W-:Y:S02]  /*27670*/  SHF.R.U32.HI R6, RZ, 0x18, R46 ;  /* 0x00000018ff067819 */ /* 0x000fe4000001162e */
[----:B------:R-:W-:Y:S01]  /*27680*/  PRMT R152, R5, 0x5410, R4 ;  /* 0x0000541005987816 */ /* 0x000fe20000000004 */
[----:B------:R1:W-:Y:S01]  /*27690*/  ST.E.U16 [R22.64+0xa0], R2 ;  /* 0x0000a00216007985 */ /* 0x0003e2000c101504 */
[----:B------:R-:W-:Y:S02]  /*276a0*/  ISETP.GE.U32.AND P4, PT, R191, R6, PT ;  /* 0x00000006bf00720c */ /* 0x000fe40003f86070 */
[C---:B------:R-:W-:Y:S02]  /*276b0*/  LOP3.LUT R6, R44.reuse, 0xff, RZ, 0xc0, !PT ;  /* 0x000000ff2c067812 */ /* 0x040fe400078ec0ff */
[----:B------:R-:W-:Y:S02]  /*276c0*/  @!P6 PRMT R5, R17, 0x5410, RZ ;  /* 0x000054101105e816 */ /* 0x000fe400000000ff */
[----:B------:R-:W-:Y:S02]  /*276d0*/  ISETP.GE.U32.AND P6, PT, R191, R6, PT ;  /* 0x00000006bf00720c */ /* 0x000fe40003fc6070 */
[----:B---3--:R-:W-:Y:S01]  /*276e0*/  PRMT R0, R51, 0x7632, R0 ;  /* 0x0000763233007816 */ /* 0x008fe20000000000 */
[----:B------:R3:W-:Y:S01]  /*276f0*/  ST.E.U16 [R20.64+0x9e], R5 ;  /* 0x00009e0514007985 */ /* 0x0007e2000c101504 */
[----:B------:R-:W-:Y:S05]  /*27700*/  @!P5 HFMA2.BF16_V2 R15, -RZ.H0_H0, RZ.H0_H0, -R4.H0_H0 ;  /* 0x200000ffff0fd231 */ /* 0x000fea0000340904 */
[----:B------:R-:W-:Y:S01]  /*27710*/  PRMT R9, R15, 0x7610, R9 ;  /* 0x000076100f097816 */ /* 0x000fe20000000009 */
[----:B------:R3:W-:Y:S03]  /*27720*/  @!P5 STL.S16 [R1+0x164], R15 ;  /* 0x0001640f0100d387 */ /* 0x0007e60000100600 */
[----:B------:R-:W-:Y:S01]  /*27730*/  @!P5 PRMT R4, R9, 0x5410, RZ ;  /* 0x000054100904d816 */ /* 0x000fe200000000ff */
[----:B-1----:R1:W4:Y:S01]  /*27740*/  LDL.S16 R115, [R1+0x160] ;  /* 0x0001600001737983 */ /* 0x0023220000100600 */
[----:B------:R-:W-:Y:S03]  /*27750*/  LOP3.LUT R2, R44, 0xffff, RZ, 0xc0, !PT ;  /* 0x0000ffff2c027812 */ /* 0x000fe600078ec0ff */
[----:B------:R-:W-:Y:S01]  /*27760*/  ST.E.U16 [R20.64+0xa0], R4 ;  /* 0x0000a00414007985 */ /* 0x000fe2000c101504 */
[----:B------:R-:W-:Y:S04]  /*27770*/  SHF.R.U32.HI R2, RZ, 0x8, R2 ;  /* 0x00000008ff027819 */ /* 0x000fe80000011602 */
[----:B------:R-:W-:Y:S02]  /*27780*/  LOP3.LUT R6, R2, 0xffff, RZ, 0xc0, !PT ;  /* 0x0000ffff02067812 */ /* 0x000fe400078ec0ff */
[----:B------:R-:W-:Y:S02]  /*27790*/  PRMT R2, R51, 0x7610, R2 ;  /* 0x0000761033027816 */ /* 0x000fe40000000002 */
[----:B---3--:R-:W-:Y:S02]  /*277a0*/  SHF.R.U32.HI R5, RZ, 0x18, R44 ;  /* 0x00000018ff057819 */ /* 0x008fe4000001162c */
[----:B------:R-:W-:Y:S02]  /*277b0*/  PRMT R147, R2, 0x5410, R0 ;  /* 0x0000541002937816 */ /* 0x000fe40000000000 */
[----:B------:R-:W-:Y:S02]  /*277c0*/  ISETP.GE.U32.AND P5, PT, R191, R6, PT ;  /* 0x00000006bf00720c */ /* 0x000fe40003fa6070 */
[----:B------:R-:W-:Y:S02]  /*277d0*/  SHF.R.U32.HI R6, RZ, 0x10, R44 ;  /* 0x00000010ff067819 */ /* 0x000fe4000001162c */
[----:B------:R-:W-:Y:S02]  /*277e0*/  LOP3.LUT R15, R41, R239, R26, 0x96, !PT ;  /* 0x000000ef290f7212 */ /* 0x000fe400078e961a */
[----:B------:R-:W-:Y:S01]  /*277f0*/  LOP3.LUT R6, R6, 0xff, RZ, 0xc0, !PT ;  /* 0x000000ff06067812 */ /* 0x000fe200078ec0ff */
[----:B--2---:R-:W-:Y:S05]  /*27800*/  @!P2 HFMA2.BF16_V2 R10, -RZ.H0_H0, RZ.H0_H0, -R0.H0_H0 ;  /* 0x200000ffff0aa231 */ /* 0x004fea0000340900 */
[----:B------:R-:W-:Y:S04]  /*27810*/  PRMT R7, R10, 0x7610, R7 ;  /* 0x000076100a077816 */ /* 0x000fe80000000007 */
[----:B------:R-:W-:Y:S05]  /*27820*/  @!P2 PRMT R0, R7, 0x5410, RZ ;  /* 0x000054100700a816 */ /* 0x000fea00000000ff */
[----:B------:R2:W-:Y:S01]  /*27830*/  ST.E.U16 [R18.64+0xa2], R0 ;  /* 0x0000a20012007985 */ /* 0x0005e2000c101504 */
[----:B----4-:R-:W-:Y:S05]  /*27840*/  @!P0 HFMA2.BF16_V2 R11, -RZ.H0_H0, RZ.H0_H0, -R2.H0_H0 ;  /* 0x200000ffff0b8231 */ /* 0x010fea0000340902 */
[----:B------:R-:W-:Y:S01]  /*27850*/  PRMT R8, R11, 0x7610, R8 ;  /* 0x000076100b087816 */ /* 0x000fe20000000008 */
[----:B------:R-:W-:Y:S03]  /*27860*/  @!P0 STL.S16 [R1+0x15c], R11 ;  /* 0x00015c0b01008387 */ /* 0x000fe60000100600 */
[----:B------:R-:W-:Y:S01]  /*27870*/  @!P0 PRMT R2, R8, 0x5410, RZ ;  /* 0x0000541008028816 */ /* 0x000fe200000000ff */
[----:B------:R3:W-:Y:S01]  /*27880*/  @!P2 STL.S16 [R1+0x158], R10 ;  /* 0x0001580a0100a387 */ /* 0x0007e20000100600 */
[C---:B------:R-:W-:Y:S01]  /*27890*/  ISETP.GE.U32.AND P2, PT, R191.reuse, R5, PT ;  /* 0x00000005bf00720c */ /* 0x040fe20003f46070 */
[----:B------:R-:W-:Y:S01]  /*278a0*/  IMAD.WIDE.U32 R8, R42, -0x2daee0ad, RZ ;  /* 0xd2511f532a087825 */ /* 0x000fe200078e00ff */
[----:B------:R-:W-:Y:S01]  /*278b0*/  ISETP.GE.U32.AND P0, PT, R191, R6, PT ;  /* 0x00000006bf00720c */ /* 0x000fe20003f06070 */
[----:B------:R1:W4:Y:S01]  /*278c0*/  LDL.S16 R114, [R1+0x14c] ;  /* 0x00014c0001727983 */ /* 0x0003220000100600 */
[----:B------:R-:W-:Y:S02]  /*278d0*/  LOP3.LUT R6, R49, R239, R26, 0x96, !PT ;  /* 0x000000ef31067212 */ /* 0x000fe400078e961a */
[----:B------:R-:W-:Y:S01]  /*278e0*/  LOP3.LUT R5, R9, R241, R82, 0x96, !PT ;  /* 0x000000f109057212 */ /* 0x000fe200078e9652 */
[----:B------:R1:W4:Y:S02]  /*278f0*/  LDL.S16 R100, [R1+0x148] ;  /* 0x0001480001647983 */ /* 0x0003240000100600 */
[----:B------:R-:W-:Y:S01]  /*27900*/  IMAD.WIDE.U32 R6, R6, -0x2daee0ad, RZ ;  /* 0xd2511f5306067825 */ /* 0x000fe200078e00ff */
[----:B--2---:R-:W-:Y:S01]  /*27910*/  PRMT R0, R101, 0x7632, R0 ;  /* 0x0000763265007816 */ /* 0x004fe20000000000 */
[----:B------:R2:W-:Y:S03]  /*27920*/  ST.E.U16 [R18.64+0xa0], R2 ;  /* 0x0000a00212007985 */ /* 0x0005e6000c101504 */
[----:B------:R-:W-:Y:S01]  /*27930*/  LOP3.LUT R7, R7, R242, R8, 0x96, !PT ;  /* 0x000000f207077212 */ /* 0x000fe200078e9608 */
[----:B------:R1:W-:Y:S01]  /*27940*/  ST.E.U16 [R144.64+0xb0], R14 ;  /* 0x0000b00e90007985 */ /* 0x0003e2000c101504 */
[----:B---3--:R-:W-:Y:S05]  /*27950*/  IMAD.WIDE.U32 R10, R5, -0x326172a9, RZ ;  /* 0xcd9e8d57050a7825 */ /* 0x008fea00078e00ff */
[----:B------:R-:W-:Y:S05]  /*27960*/  LOP3.LUT R5, R11, R233, R48, 0x96, !PT ;  /* 0x000000e90b057212 */ /* 0x000fea00078e9630 */
[----:B------:R-:W-:Y:S05]  /*27970*/  IMAD.WIDE.U32 R8, R5, -0x2daee0ad, RZ ;  /* 0xd2511f5305087825 */ /* 0x000fea00078e00ff */
[----:B------:R-:W-:Y:S01]  /*27980*/  LOP3.LUT R9, R9, R251, R6, 0x96, !PT ;  /* 0x000000fb09097212 */ /* 0x000fe200078e9606 */
[----:B------:R-:W-:Y:S01]  /*27990*/  IMAD.WIDE.U32 R6, R7, -0x326172a9, RZ ;  /* 0xcd9e8d5707067825 */ /* 0x000fe200078e00ff */
[----:B--2---:R-:W-:Y:S03]  /*279a0*/  PRMT R2, R101, 0x7610, R2 ;  /* 0x0000761065027816 */ /* 0x004fe60000000002 */
[----:B------:R-:W-:Y:S01]  /*279b0*/  IMAD.WIDE.U32 R112, R9, -0x326172a9, RZ ;  /* 0xcd9e8d5709707825 */ /* 0x000fe200078e00ff */
[----:B------:R-:W-:Y:S04]  /*279c0*/  LOP3.LUT R5, R7, R249, R10, 0x96, !PT ;  /* 0x000000f907057212 */ /* 0x000fe800078e960a */
[----:B------:R-:W-:Y:S01]  /*279d0*/  LOP3.LUT R17, R113, R245, R6, 0x96, !PT ;  /* 0x000000f571117212 */ /* 0x000fe200078e9606 */
[----:B------:R-:W-:Y:S05]  /*279e0*/  IMAD.WIDE.U32 R126, R5, -0x2daee0ad, RZ ;  /* 0xd2511f53057e7825 */ /* 0x000fea00078e00ff */
[----:B------:R-:W-:Y:S02]  /*279f0*/  LOP3.LUT R5, R127, R243, R8, 0x96, !PT ;  /* 0x000000f37f057212 */ /* 0x000fe400078e9608 */
[----:B------:R-:W-:Y:S03]  /*27a00*/  PRMT R127, R2, 0x5410, R0 ;  /* 0x00005410027f7816 */ /* 0x000fe60000000000 */
[----:B------:R-:W-:Y:S05]  /*27a10*/  IMAD.WIDE.U32 R48, R5, -0x326172a9, RZ ;  /* 0xcd9e8d5705307825 */ /* 0x000fea00078e00ff */
[----:B------:R-:W-:Y:S04]  /*27a20*/  LOP3.LUT R5, R49, R199, R112, 0x96, !PT ;  /* 0x000000c731057212 */ /* 0x000fe800078e9670 */
[----:B------:R-:W-:Y:S01]  /*27a30*/  LOP3.LUT R4, R5, 0xff, RZ, 0xc0, !PT ;  /* 0x000000ff05047812 */ /* 0x000fe200078ec0ff */
[----:B------:R-:W-:Y:S05]  /*27a40*/  @!P1 HFMA2.BF16_V2 R115, -RZ.H0_H0, RZ.H0_H0, -R16.H0_H0 ;  /* 0x200000ffff739231 */ /* 0x000fea0000340910 */
[----:B------:R-:W-:Y:S01]  /*27a50*/  PRMT R8, R115, 0x7610, R8 ;  /* 0x0000761073087816 */ /* 0x000fe20000000008 */
[----:B------:R-:W-:Y:S03]  /*27a60*/  @!P1 STL.S16 [R1+0x160], R115 ;  /* 0x0001607301009387 */ /* 0x000fe60000100600 */
[----:B------:R-:W-:Y:S01]  /*27a70*/  @!P1 PRMT R16, R8, 0x5410, RZ ;  /* 0x0000541008109816 */ /* 0x000fe200000000ff */
[----:B------:R3:W3:Y:S01]  /*27a80*/  LDL.S16 R173, [R1+0x13c] ;  /* 0x00013c0001ad7983 */ /* 0x0006e20000100600 */
[----:B------:R-:W-:Y:S01]  /*27a90*/  ISETP.GE.U32.AND P1, PT, R191, R4, PT ;  /* 0x00000004bf00720c */ /* 0x000fe20003f26070 */
[----:B------:R-:W-:Y:S01]  /*27aa0*/  IMAD.WIDE.U32 R8, R27, -0x2daee0ad, RZ ;  /* 0xd2511f531b087825 */ /* 0x000fe200078e00ff */
[----:B------:R-:W-:Y:S01]  /*27ab0*/  LOP3.LUT R4, R5, 0xffff, RZ, 0xc0, !PT ;  /* 0x0000ffff05047812 */ /* 0x000fe200078ec0ff */
[----:B------:R3:W3:Y:S03]  /*27ac0*/  LDL.S16 R113, [R1+0x138] ;  /* 0x0001380001717983 */ /* 0x0006e60000100600 */
[----:B------:R-:W-:Y:S01]  /*27ad0*/  SHF.R.U32.HI R4, RZ, 0x8, R4 ;  /* 0x00000008ff047819 */ /* 0x000fe20000011604 */
[----:B------:R-:W-:Y:S03]  /*27ae0*/  ST.E.U16 [R144.64+0xb2], R16 ;  /* 0x0000b21090007985 */ /* 0x000fe6000c101504 */
[----:B------:R-:W-:Y:S01]  /*27af0*/  LOP3.LUT R4, R4, 0xffff, RZ, 0xc0, !PT ;  /* 0x0000ffff04047812 */ /* 0x000fe200078ec0ff */
[----:B----4-:R-:W-:Y:S02]  /*27b00*/  @!P3 HFMA2.BF16_V2 R114, -RZ.H0_H0, RZ.H0_H0, -R2.H0_H0 ;  /* 0x200000ffff72b231 */ /* 0x010fe40000340902 */
[----:B------:R-:W-:Y:S03]  /*27b10*/  @!P4 HFMA2.BF16_V2 R100, -RZ.H0_H0, RZ.H0_H0, -R0.H0_H0 ;  /* 0x200000ffff64c231 */ /* 0x000fe60000340900 */
[----:B------:R-:W-:Y:S01]  /*27b20*/  PRMT R7, R114, 0x7610, R7 ;  /* 0x0000761072077816 */ /* 0x000fe20000000007 */
[----:B------:R4:W-:Y:S01]  /*27b30*/  @!P3 STL.S16 [R1+0x14c], R114 ;  /* 0x00014c720100b387 */ /* 0x0009e20000100600 */
[----:B------:R-:W-:Y:S03]  /*27b40*/  PRMT R6, R100, 0x7610, R6 ;  /* 0x0000761064067816 */ /* 0x000fe60000000006 */
[----:B------:R4:W-:Y:S01]  /*27b50*/  @!P4 STL.S16 [R1+0x148], R100 ;  /* 0x000148640100c387 */ /* 0x0009e20000100600 */
[----:B------:R-:W-:Y:S02]  /*27b60*/  @!P3 PRMT R2, R7, 0x5410, RZ ;  /* 0x000054100702b816 */ /* 0x000fe400000000ff */
[C---:B------:R-:W-:Y:S01]  /*27b70*/  ISETP.GE.U32.AND P3, PT, R191.reuse, R4, PT ;  /* 0x00000004bf00720c */ /* 0x040fe20003f66070 */
[----:B------:R3:W2:Y:S01]  /*27b80*/  LDL.S16 R179, [R1+0x130] ;  /* 0x0001300001b37983 */ /* 0x0006a20000100600 */
[--C-:B------:R-:W-:Y:S02]  /*27b90*/  SHF.R.U32.HI R4, RZ, 0x18, R5.reuse ;  /* 0x00000018ff047819 */ /* 0x100fe40000011605 */
[----:B------:R-:W-:Y:S01]  /*27ba0*/  @!P4 PRMT R0, R6, 0x5410, RZ ;  /* 0x000054100600c816 */ /* 0x000fe200000000ff */
[----:B------:R2:W2:Y:S01]  /*27bb0*/  LDL.S16 R176, [R1+0x134] ;  /* 0x0001340001b07983 */ /* 0x0004a20000100600 */
[----:B------:R-:W-:Y:S01]  /*27bc0*/  ISETP.GE.U32.AND P4, PT, R191, R4, PT ;  /* 0x00000004bf00720c */ /* 0x000fe20003f86070 */
[----:B------:R-:W-:Y:S01]  /*27bd0*/  IMAD.WIDE.U32 R6, R15, -0x2daee0ad, RZ ;  /* 0xd2511f530f067825 */ /* 0x000fe200078e00ff */
[----:B------:R-:W-:Y:S01]  /*27be0*/  LOP3.LUT R4, R9, R241, R50, 0x96, !PT ;  /* 0x000000f109047212 */ /* 0x000fe200078e9632 */
[----:B------:R2:W2:Y:S01]  /*27bf0*/  LDL.S16 R178, [R1+0x128] ;  /* 0x0001280001b27983 */ /* 0x0004a20000100600 */
[----:B------:R-:W-:Y:S02]  /*27c00*/  SHF.R.U32.HI R5, RZ, 0x10, R5 ;  /* 0x00000010ff057819 */ /* 0x000fe40000011605 */
[----:B------:R-:W-:Y:S01]  /*27c10*/  LOP3.LUT R7, R7, R242, R8, 0x96, !PT ;  /* 0x000000f207077212 */ /* 0x000fe200078e9608 */
[----:B-1----:R-:W-:Y:S01]  /*27c20*/  IMAD.WIDE.U32 R14, R4, -0x326172a9, RZ ;  /* 0xcd9e8d57040e7825 */ /* 0x002fe200078e00ff */
[----:B------:R1:W-:Y:S03]  /*27c30*/  ST.E.U16 [R22.64+0xb0], R2 ;  /* 0x0000b00216007985 */ /* 0x0003e6000c101504 */
[----:B------:R-:W-:Y:S01]  /*27c40*/  IMAD.WIDE.U32 R8, R7, -0x326172a9, RZ ;  /* 0xcd9e8d5707087825 */ /* 0x000fe200078e00ff */
[----:B------:R-:W-:Y:S01]  /*27c50*/  LOP3.LUT R4, R15, R233, R40, 0x96, !PT ;  /* 0x000000e90f047212 */ /* 0x000fe200078e9628 */
[----:B------:R1:W-:Y:S04]  /*27c60*/  ST.E.U16 [R22.64+0xb2], R0 ;  /* 0x0000b20016007985 */ /* 0x0003e8000c101504 */
[----:B------:R-:W-:Y:S01]  /*27c70*/  IMAD.WIDE.U32 R10, R4, -0x2daee0ad, RZ ;  /* 0xd2511f53040a7825 */ /* 0x000fe200078e00ff */
[----:B------:R-:W-:Y:S04]  /*27c80*/  LOP3.LUT R4, R9, R249, R14, 0x96, !PT ;  /* 0x000000f909047212 */ /* 0x000fe800078e960e */
[----:B------:R-:W-:Y:S01]  /*27c90*/  LOP3.LUT R6, R11, R251, R6, 0x96, !PT ;  /* 0x000000fb0b067212 */ /* 0x000fe200078e9606 */
[----:B----4-:R-:W-:Y:S01]  /*27ca0*/  IMAD.WIDE.U32 R114, R4, -0x2daee0ad, RZ ;  /* 0xd2511f5304727825 */ /* 0x010fe200078e00ff */
[----:B------:R-:W-:Y:S03]  /*27cb0*/  PRMT R4, R124, 0x7610, R4 ;  /* 0x000076107c047816 */ /* 0x000fe60000000004 */
[----:B------:R-:W-:Y:S01]  /*27cc0*/  IMAD.WIDE.U32 R100, R6, -0x326172a9, RZ ;  /* 0xcd9e8d5706647825 */ /* 0x000fe200078e00ff */
[----:B------:R-:W-:Y:S02]  /*27cd0*/  PRMT R6, R124, 0x7632, R6 ;  /* 0x000076327c067816 */ /* 0x000fe40000000006 */
[----:B------:R-:W-:Y:S02]  /*27ce0*/  LOP3.LUT R7, R115, R243, R10, 0x96, !PT ;  /* 0x000000f373077212 */ /* 0x000fe400078e960a */
[----:B------:R-:W-:Y:S02]  /*27cf0*/  LOP3.LUT R9, R101, R245, R8, 0x96, !PT ;  /* 0x000000f565097212 */ /* 0x000fe400078e9608 */
[----:B-1----:R-:W-:Y:S01]  /*27d00*/  LOP3.LUT R2, R5, 0xff, RZ, 0xc0, !PT ;  /* 0x000000ff05027812 */ /* 0x002fe200078ec0ff */
[----:B------:R-:W-:Y:S01]  /*27d10*/  IMAD.WIDE.U32 R40, R7, -0x326172a9, RZ ;  /* 0xcd9e8d5707287825 */ /* 0x000fe200078e00ff */
[----:B------:R-:W-:Y:S02]  /*27d20*/  PRMT R7, R125, 0x7610, R7 ;  /* 0x000076107d077816 */ /* 0x000fe40000000007 */
[----:B------:R-:W-:Y:S02]  /*27d30*/  PRMT R0, R121, 0x7632, R0 ;  /* 0x0000763279007816 */ /* 0x000fe40000000000 */
[----:B------:R-:W-:Y:S01]  /*27d40*/  LOP3.LUT R5, R41, R199, R100, 0x96, !PT ;  /* 0x000000c729057212 */ /* 0x000fe200078e9664 */
[----:B---3--:R-:W-:Y:S02]  /*27d50*/  @!P6 HFMA2.BF16_V2 R173, -RZ.H0_H0, RZ.H0_H0, -R4.H0_H0 ;  /* 0x200000ffffade231 */ /* 0x008fe40000340904 */
[----:B------:R-:W-:Y:S03]  /*27d60*/  @!P5 HFMA2.BF16_V2 R113, -RZ.H0_H0, RZ.H0_H0, -R6.H0_H0 ;  /* 0x200000ffff71d231 */ /* 0x000fe60000340906 */
[----:B------:R-:W-:Y:S01]  /*27d70*/  PRMT R124, R173, 0x7610, R124 ;  /* 0x00007610ad7c7816 */ /* 0x000fe2000000007c */
[----:B------:R1:W-:Y:S01]  /*27d80*/  @!P6 STL.S16 [R1+0x13c], R173 ;  /* 0x00013cad0100e387 */ /* 0x0003e20000100600 */
[----:B------:R-:W-:Y:S03]  /*27d90*/  PRMT R8, R113, 0x7610, R8 ;  /* 0x0000761071087816 */ /* 0x000fe60000000008 */
[----:B------:R3:W-:Y:S04]  /*27da0*/  @!P5 STL.S16 [R1+0x138], R113 ;  /* 0x000138710100d387 */ /* 0x0007e80000100600 */
[----:B-1----:R1:W4:Y:S01]  /*27db0*/  LDL.S16 R173, [R1+0x124] ;  /* 0x0001240001ad7983 */ /* 0x0023220000100600 */
[----:B---3--:R-:W-:Y:S02]  /*27dc0*/  PRMT R113, R4, 0x5410, R6 ;  /* 0x0000541004717816 */ /* 0x008fe40000000006 */
[----:B------:R-:W-:Y:S02]  /*27dd0*/  @!P6 PRMT R4, R124, 0x5410, RZ ;  /* 0x000054107c04e816 */ /* 0x000fe400000000ff */
[----:B------:R-:W-:Y:S01]  /*27de0*/  ISETP.GE.U32.AND P6, PT, R191, R2, PT ;  /* 0x00000002bf00720c */ /* 0x000fe20003fc6070 */
[----:B------:R1:W3:Y:S01]  /*27df0*/  LDL.S16 R124, [R1+0x12c] ;  /* 0x00012c00017c7983 */ /* 0x0002e20000100600 */
[----:B------:R-:W-:Y:S02]  /*27e00*/  LOP3.LUT R2, R5, 0xff, RZ, 0xc0, !PT ;  /* 0x000000ff05027812 */ /* 0x000fe400078ec0ff */
[----:B------:R-:W-:Y:S01]  /*27e10*/  @!P5 PRMT R6, R8, 0x5410, RZ ;  /* 0x000054100806d816 */ /* 0x000fe200000000ff */
[----:B------:R1:W-:Y:S01]  /*27e20*/  ST.E.U16 [R20.64+0xae], R4 ;  /* 0x0000ae0414007985 */ /* 0x0003e2000c101504 */
[----:B------:R-:W-:Y:S02]  /*27e30*/  ISETP.GE.U32.AND P5, PT, R191, R2, PT ;  /* 0x00000002bf00720c */ /* 0x000fe40003fa6070 */
[----:B------:R-:W-:Y:S01]  /*27e40*/  PRMT R2, R121, 0x7610, R2 ;  /* 0x0000761079027816 */ /* 0x000fe20000000002 */
[----:B------:R1:W-:Y:S01]  /*27e50*/  ST.E.U16 [R20.64+0xb0], R6 ;  /* 0x0000b00614007985 */ /* 0x0003e2000c101504 */
[----:B------:R-:W-:Y:S02]  /*27e60*/  LOP3.LUT R8, R5, 0xffff, RZ, 0xc0, !PT ;  /* 0x0000ffff05087812 */ /* 0x000fe400078ec0ff */
[----:B------:R-:W-:Y:S02]  /*27e70*/  PRMT R101, R2, 0x5410, R0 ;  /* 0x0000541002657816 */ /* 0x000fe40000000000 */
[----:B------:R-:W-:Y:S04]  /*27e80*/  SHF.R.U32.HI R8, RZ, 0x8, R8 ;  /* 0x00000008ff087819 */ /* 0x000fe80000011608 */
[----:B------:R-:W-:Y:S02]  /*27e90*/  LOP3.LUT R8, R8, 0xffff, RZ, 0xc0, !PT ;  /* 0x0000ffff08087812 */ /* 0x000fe400078ec0ff */
[----:B-1----:R-:W-:Y:S04]  /*27ea0*/  PRMT R4, R125, 0x7632, R4 ;  /* 0x000076327d047816 */ /* 0x002fe80000000004 */
[----:B------:R-:W-:Y:S02]  /*27eb0*/  PRMT R125, R7, 0x5410, R4 ;  /* 0x00005410077d7816 */ /* 0x000fe40000000004 */
[--C-:B------:R-:W-:Y:S02]  /*27ec0*/  SHF.R.U32.HI R6, RZ, 0x18, R5.reuse ;  /* 0x00000018ff067819 */ /* 0x100fe40000011605 */
[----:B------:R-:W-:Y:S01]  /*27ed0*/  SHF.R.U32.HI R5, RZ, 0x10, R5 ;  /* 0x00000010ff057819 */ /* 0x000fe20000011605 */
[----:B--2---:R-:W-:Y:S02]  /*27ee0*/  @!P0 HFMA2.BF16_V2 R179, -RZ.H0_H0, RZ.H0_H0, -R2.H0_H0 ;  /* 0x200000ffffb38231 */ /* 0x004fe40000340902 */
[----:B------:R-:W-:Y:S03]  /*27ef0*/  @!P1 HFMA2.BF16_V2 R176, -RZ.H0_H0, RZ.H0_H0, -R7.H0_H0 ;  /* 0x200000ffffb09231 */ /* 0x000fe60000340907 */
[----:B------:R-:W-:Y:S01]  /*27f00*/  PRMT R175, R179, 0x7610, R175 ;  /* 0x00007610b3af7816 */ /* 0x000fe200000000af */
[----:B------:R-:W-:Y:S01]  /*27f10*/  @!P0 STL.S16 [R1+0x130], R179 ;  /* 0x000130b301008387 */ /* 0x000fe20000100600 */
[----:B------:R-:W-:Y:S01]  /*27f20*/  @!P2 HFMA2.BF16_V2 R178, -RZ.H0_H0, RZ.H0_H0, -R0.H0_H0 ;  /* 0x200000ffffb2a231 */ /* 0x000fe20000340900 */
[----:B------:R-:W-:Y:S02]  /*27f30*/  PRMT R177, R176, 0x7610, R177 ;  /* 0x00007610b0b17816 */ /* 0x000fe400000000b1 */
[----:B------:R1:W-:Y:S01]  /*27f40*/  @!P1 STL.S16 [R1+0x134], R176 ;  /* 0x000134b001009387 */ /* 0x0003e20000100600 */
[----:B------:R-:W-:Y:S02]  /*27f50*/  @!P0 PRMT R2, R175, 0x5410, RZ ;  /* 0x00005410af028816 */ /* 0x000fe400000000ff */
[----:B------:R-:W-:Y:S01]  /*27f60*/  PRMT R171, R178, 0x7610, R171 ;  /* 0x00007610b2ab7816 */ /* 0x000fe200000000ab */
[----:B------:R2:W2:Y:S01]  /*27f70*/  LDL.S16 R175, [R1+0x120] ;  /* 0x0001200001af7983 */ /* 0x0004a20000100600 */
[----:B------:R-:W-:Y:S02]  /*27f80*/  @!P1 PRMT R7, R177, 0x5410, RZ ;  /* 0x00005410b1079816 */ /* 0x000fe400000000ff */
[----:B------:R-:W-:Y:S01]  /*27f90*/  @!P2 PRMT R0, R171, 0x5410, RZ ;  /* 0x00005410ab00a816 */ /* 0x000fe200000000ff */
[----:B------:R1:W-:Y:S01]  /*27fa0*/  ST.E.U16 [R18.64+0xb0], R2 ;  /* 0x0000b00212007985 */ /* 0x0003e2000c101504 */
[----:B------:R-:W-:Y:S02]  /*27fb0*/  ISETP.GE.U32.AND P1, PT, R191, R6, PT ;  /* 0x00000006bf00720c */ /* 0x000fe40003f26070 */
[----:B------:R-:W-:Y:S01]  /*27fc0*/  LOP3.LUT R6, R5, 0xff, RZ, 0xc0, !PT ;  /* 0x000000ff05067812 */ /* 0x000fe200078ec0ff */
[----:B------:R1:W-:Y:S01]  /*27fd0*/  ST.E.U16 [R18.64+0xb2], R0 ;  /* 0x0000b20012007985 */ /* 0x0003e2000c101504 */
[----:B------:R-:W-:Y:S03]  /*27fe0*/  ISETP.GE.U32.AND P0, PT, R191, R8, PT ;  /* 0x00000008bf00720c */ /* 0x000fe60003f06070 */
[----:B------:R1:W-:Y:S04]  /*27ff0*/  ST.E.U16 [R144.64+0xc0], R7 ;  /* 0x0000c00790007985 */ /* 0x0003e8000c101504 */
[----:B-1----:R1:W2:Y:S04]  /*28000*/  LDL.S16 R176, [R1+0x11c] ;  /* 0x00011c0001b07983 */ /* 0x0022a80000100600 */
[----:B------:R-:W-:Y:S04]  /*28010*/  @!P2 STL.S16 [R1+0x128], R178 ;  /* 0x000128b20100a387 */ /* 0x000fe80000100600 */
[----:B------:R1:W2:Y:S01]  /*28020*/  LDL.S16 R171, [R1+0x118] ;  /* 0x0001180001ab7983 */ /* 0x0002a20000100600 */
[C---:B------:R-:W-:Y:S02]  /*28030*/  LOP3.LUT R2, R48.reuse, 0xff, RZ, 0xc0, !PT ;  /* 0x000000ff30027812 */ /* 0x040fe400078ec0ff */
[----:B------:R-:W-:Y:S02]  /*28040*/  PRMT R0, R123, 0x7610, R0 ;  /* 0x000076107b007816 */ /* 0x000fe40000000000 */
[----:B------:R-:W-:Y:S02]  /*28050*/  ISETP.GE.U32.AND P2, PT, R191, R2, PT ;  /* 0x00000002bf00720c */ /* 0x000fe40003f46070 */
[----:B------:R-:W-:Y:S02]  /*28060*/  LOP3.LUT R2, R48, 0xffff, RZ, 0xc0, !PT ;  /* 0x0000ffff30027812 */ /* 0x000fe400078ec0ff */
[----:B------:R-:W-:Y:S02]  /*28070*/  SHF.R.U32.HI R7, RZ, 0x10, R48 ;  /* 0x00000010ff077819 */ /* 0x000fe40000011630 */
[--C-:B------:R-:W-:Y:S02]  /*28080*/  SHF.R.U32.HI R5, RZ, 0x8, R2.reuse ;  /* 0x00000008ff057819 */ /* 0x100fe40000011602 */
[----:B------:R-:W-:Y:S01]  /*28090*/  PRMT R2, R123, 0x7632, R2 ;  /* 0x000076327b027816 */ /* 0x000fe20000000002 */
[----:B----4-:R-:W-:Y:S05]  /*280a0*/  @!P3 HFMA2.BF16_V2 R173, -RZ.H0_H0, RZ.H0_H0, -R4.H0_H0 ;  /* 0x200000ffffadb231 */ /* 0x010fea0000340904 */
[----:B------:R-:W-:Y:S01]  /*280b0*/  PRMT R115, R173, 0x7610, R115 ;  /* 0x00007610ad737816 */ /* 0x000fe20000000073 */
[----:B------:R4:W-:Y:S03]  /*280c0*/  @!P3 STL.S16 [R1+0x124], R173 ;  /* 0x000124ad0100b387 */ /* 0x0009e60000100600 */
[----:B------:R-:W-:Y:S01]  /*280d0*/  @!P3 PRMT R4, R115, 0x5410, RZ ;  /* 0x000054107304b816 */ /* 0x000fe200000000ff */
[----:B---3--:R-:W-:Y:S01]  /*280e0*/  @!P6 HFMA2.BF16_V2 R124, -RZ.H0_H0, RZ.H0_H0, -R0.H0_H0 ;  /* 0x200000ffff7ce231 */ /* 0x008fe20000340900 */
[----:B------:R-:W-:Y:S02]  /*280f0*/  ISETP.GE.U32.AND P3, PT, R191, R6, PT ;  /* 0x00000006bf00720c */ /* 0x000fe40003f66070 */
[----:B------:R-:W-:Y:S01]  /*28100*/  LOP3.LUT R6, R5, 0xffff, RZ, 0xc0, !PT ;  /* 0x0000ffff05067812 */ /* 0x000fe200078ec0ff */
[----:B------:R3:W-:Y:S01]  /*28110*/  ST.E.U16 [R144.64+0xc2], R4 ;  /* 0x0000c20490007985 */ /* 0x0007e2000c101504 */
[----:B------:R-:W-:Y:S02]  /*28120*/  PRMT R51, R124, 0x7610, R51 ;  /* 0x000076107c337816 */ /* 0x000fe40000000033 */
[----:B------:R-:W-:Y:S01]  /*28130*/  PRMT R5, R118, 0x7610, R5 ;  /* 0x0000761076057816 */ /* 0x000fe20000000005 */
[----:B------:R1:W-:Y:S04]  /*28140*/  @!P6 STL.S16 [R1+0x12c], R124 ;  /* 0x00012c7c0100e387 */ /* 0x0003e80000100600 */
[----:B------:R2:W2:Y:S04]  /*28150*/  LDL.S16 R115, [R1+0x108] ;  /* 0x0001080001737983 */ /* 0x0004a80000100600 */
[----:B----4-:R4:W4:Y:S01]  /*28160*/  LDL.S16 R173, [R1+0x114] ;  /* 0x0001140001ad7983 */ /* 0x0109220000100600 */
[----:B---3--:R-:W-:Y:S02]  /*28170*/  LOP3.LUT R4, R7, 0xff, RZ, 0xc0, !PT ;  /* 0x000000ff07047812 */ /* 0x008fe400078ec0ff */
[----:B-1----:R-:W-:Y:S02]  /*28180*/  PRMT R124, R0, 0x5410, R2 ;  /* 0x00005410007c7816 */ /* 0x002fe40000000002 */
[----:B------:R-:W-:Y:S02]  /*28190*/  @!P6 PRMT R0, R51, 0x5410, RZ ;  /* 0x000054103300e816 */ /* 0x000fe400000000ff */
[----:B------:R-:W-:Y:S01]  /*281a0*/  ISETP.GE.U32.AND P6, PT, R191, R6, PT ;  /* 0x00000006bf00720c */ /* 0x000fe20003fc6070 */
[----:B------:R1:W4:Y:S01]  /*281b0*/  LDL.S16 R51, [R1+0x104] ;  /* 0x0001040001337983 */ /* 0x0003220000100600 */
[----:B------:R-:W-:Y:S02]  /*281c0*/  PRMT R6, R118, 0x7632, R6 ;  /* 0x0000763276067816 */ /* 0x000fe40000000006 */
[----:B------:R-:W-:Y:S01]  /*281d0*/  SHF.R.U32.HI R7, RZ, 0x18, R48 ;  /* 0x00000018ff077819 */ /* 0x000fe20000011630 */
[----:B------:R1:W-:Y:S01]  /*281e0*/  ST.E.U16 [R22.64+0xc0], R0 ;  /* 0x0000c00016007985 */ /* 0x0003e2000c101504 */
[----:B------:R-:W-:Y:S02]  /*281f0*/  PRMT R123, R5, 0x5410, R6 ;  /* 0x00005410057b7816 */ /* 0x000fe40000000006 */
[----:B-1----:R-:W-:Y:S01]  /*28200*/  PRMT R0, R122, 0x7610, R0 ;  /* 0x000076107a007816 */ /* 0x002fe20000000000 */
[----:B--2---:R-:W-:Y:S05]  /*28210*/  @!P4 HFMA2.BF16_V2 R175, -RZ.H0_H0, RZ.H0_H0, -R2.H0_H0 ;  /* 0x200000ffffafc231 */ /* 0x004fea0000340902 */
[----:B------:R-:W-:Y:S04]  /*28220*/  PRMT R50, R175, 0x7610, R50 ;  /* 0x00007610af327816 */ /* 0x000fe80000000032 */
[----:B------:R-:W-:Y:S05]  /*28230*/  @!P4 PRMT R2, R50, 0x5410, RZ ;  /* 0x000054103202c816 */ /* 0x000fea00000000ff */
[----:B------:R1:W-:Y:S01]  /*28240*/  ST.E.U16 [R22.64+0xc2], R2 ;  /* 0x0000c20216007985 */ /* 0x0003e2000c101504 */
[----:B------:R-:W-:Y:S05]  /*28250*/  @!P2 HFMA2.BF16_V2 R176, -RZ.H0_H0, RZ.H0_H0, -R5.H0_H0 ;  /* 0x200000ffffb0a231 */ /* 0x000fea0000340905 */
[----:B------:R-:W-:Y:S01]  /*28260*/  PRMT R174, R176, 0x7610, R174 ;  /* 0x00007610b0ae7816 */ /* 0x000fe200000000ae */
[----:B------:R-:W-:Y:S01]  /*28270*/  @!P2 STL.S16 [R1+0x11c], R176 ;  /* 0x00011cb00100a387 */ /* 0x000fe20000100600 */
[----:B------:R-:W-:Y:S02]  /*28280*/  @!P5 HFMA2.BF16_V2 R171, -RZ.H0_H0, RZ.H0_H0, -R0.H0_H0 ;  /* 0x200000ffffabd231 */ /* 0x000fe40000340900 */
[----:B------:R-:W-:Y:S01]  /*28290*/  @!P2 PRMT R5, R174, 0x5410, RZ ;  /* 0x00005410ae05a816 */ /* 0x000fe200000000ff */
[----:B------:R2:W-:Y:S01]  /*282a0*/  @!P4 STL.S16 [R1+0x120], R175 ;  /* 0x000120af0100c387 */ /* 0x0005e20000100600 */
[----:B------:R-:W-:Y:S01]  /*282b0*/  ISETP.GE.U32.AND P2, PT, R191, R4, PT ;  /* 0x00000004bf00720c */ /* 0x000fe20003f46070 */
[----:B------:R-:W-:Y:S01]  /*282c0*/  IMAD.MOV.U32 R174, RZ, RZ, R136 ;  /* 0x000000ffffae7224 */ /* 0x000fe200078e0088 */
[----:B------:R-:W-:Y:S01]  /*282d0*/  PRMT R121, R171, 0x7610, R121 ;  /* 0x00007610ab797816 */ /* 0x000fe20000000079 */
[----:B------:R2:W-:Y:S01]  /*282e0*/  @!P5 STL.S16 [R1+0x118], R171 ;  /* 0x000118ab0100d387 */ /* 0x0005e20000100600 */
[----:B------:R-:W-:Y:S02]  /*282f0*/  PRMT R4, R122, 0x7632, R4 ;  /* 0x000076327a047816 */ /* 0x000fe40000000004 */
[----:B------:R-:W-:Y:S01]  /*28300*/  ISETP.GE.U32.AND P4, PT, R191, R7, PT ;  /* 0x00000007bf00720c */ /* 0x000fe20003f86070 */
[----:B------:R2:W3:Y:S01]  /*28310*/  LDL.S16 R50, [R1+0x10c] ;  /* 0x00010c0001327983 */ /* 0x0004e20000100600 */
[----:B------:R-:W-:Y:S02]  /*28320*/  PRMT R118, R0, 0x5410, R4 ;  /* 0x0000541000767816 */ /* 0x000fe40000000004 */
[----:B------:R-:W-:Y:S02]  /*28330*/  @!P5 PRMT R0, R121, 0x5410, RZ ;  /* 0x000054107900d816 */ /* 0x000fe400000000ff */
[C---:B-1----:R-:W-:Y:S01]  /*28340*/  LOP3.LUT R2, R40.reuse, 0xffff, RZ, 0xc0, !PT ;  /* 0x0000ffff28027812 */ /* 0x042fe200078ec0ff */
[----:B------:R1:W3:Y:S01]  /*28350*/  LDL.S16 R121, [R1+0xf0] ;  /* 0x0000f00001797983 */ /* 0x0002e20000100600 */
[----:B------:R-:W-:Y:S02]  /*28360*/  LOP3.LUT R7, R40, 0xff, RZ, 0xc0, !PT ;  /* 0x000000ff28077812 */ /* 0x000fe400078ec0ff */
[----:B------:R-:W-:Y:S01]  /*28370*/  SHF.R.U32.HI R2, RZ, 0x8, R2 ;  /* 0x00000008ff027819 */ /* 0x000fe20000011602 */
[----:B------:R1:W-:Y:S01]  /*28380*/  ST.E.U16 [R20.64+0xbe], R0 ;  /* 0x0000be0014007985 */ /* 0x0003e2000c101504 */
[----:B------:R-:W-:Y:S02]  /*28390*/  ISETP.GE.U32.AND P5, PT, R191, R7, PT ;  /* 0x00000007bf00720c */ /* 0x000fe40003fa6070 */
[----:B------:R-:W-:Y:S02]  /*283a0*/  LOP3.LUT R7, R2, 0xffff, RZ, 0xc0, !PT ;  /* 0x0000ffff02077812 */ /* 0x000fe400078ec0ff */
[C---:B------:R-:W-:Y:S01]  /*283b0*/  PRMT R2, R99.reuse, 0x7610, R2 ;  /* 0x0000761063027816 */ /* 0x040fe20000000002 */
[----:B--2---:R-:W-:Y:S02]  /*283c0*/  IMAD.MOV.U32 R175, RZ, RZ, R190 ;  /* 0x000000ffffaf7224 */ /* 0x004fe400078e00be */
[----:B------:R-:W2:Y:S08]  /*283d0*/  S2R R190, SR_TID.X ;  /* 0x0000000000be7919 */ /* 0x000eb00000002100 */
[----:B------:R2:W3:Y:S01]  /*283e0*/  LDL.S16 R171, [R1+0xf4] ;  /* 0x0000f40001ab7983 */ /* 0x0004e20000100600 */
[----:B-1----:R-:W-:Y:S01]  /*283f0*/  PRMT R0, R99, 0x7632, R0 ;  /* 0x0000763263007816 */ /* 0x002fe20000000000 */
[----:B--2---:R-:W-:Y:S05]  /*28400*/  IMAD.SHL.U32 R190, R190, 0x2, RZ ;  /* 0x00000002bebe7824 */ /* 0x004fea00078e00ff */
[----:B------:R-:W-:Y:S01]  /*28410*/  LOP3.LUT R190, R190, 0x6, RZ, 0xc0, !PT ;  /* 0x00000006bebe7812 */ /* 0x000fe200078ec0ff */
[----:B------:R-:W-:Y:S05]  /*28420*/  @!P3 HFMA2.BF16_V2 R115, -RZ.H0_H0, RZ.H0_H0, -R2.H0_H0 ;  /* 0x200000ffff73b231 */ /* 0x000fea0000340902 */
[----:B------:R-:W-:Y:S01]  /*28430*/  PRMT R43, R115, 0x7610, R43 ;  /* 0x00007610732b7816 */ /* 0x000fe2000000002b */
[----:B----4-:R-:W-:Y:S05]  /*28440*/  @!P0 HFMA2.BF16_V2 R173, -RZ.H0_H0, RZ.H0_H0, -R4.H0_H0 ;  /* 0x200000ffffad8231 */ /* 0x010fea0000340904 */
[----:B------:R-:W-:Y:S01]  /*28450*/  PRMT R172, R173, 0x7610, R172 ;  /* 0x00007610adac7816 */ /* 0x000fe200000000ac */
[----:B------:R1:W-:Y:S03]  /*28460*/  @!P0 STL.S16 [R1+0x114], R173 ;  /* 0x000114ad01008387 */ /* 0x0003e60000100600 */
[----:B------:R-:W-:Y:S01]  /*28470*/  @!P0 PRMT R4, R172, 0x5410, RZ ;  /* 0x00005410ac048816 */ /* 0x000fe200000000ff */
[----:B------:R2:W-:Y:S01]  /*28480*/  @!P3 STL.S16 [R1+0x108], R115 ;  /* 0x000108730100b387 */ /* 0x0005e20000100600 */
[----:B------:R-:W-:Y:S02]  /*28490*/  ISETP.GE.U32.AND P0, PT, R191, R7, PT ;  /* 0x00000007bf00720c */ /* 0x000fe40003f06070 */
[----:B------:R-:W-:Y:S01]  /*284a0*/  SHF.R.U32.HI R7, RZ, 0x10, R40 ;  /* 0x00000010ff077819 */ /* 0x000fe20000011628 */
[----:B------:R4:W-:Y:S03]  /*284b0*/  ST.E.U16 [R20.64+0xc0], R4 ;  /* 0x0000c00414007985 */ /* 0x0009e6000c101504 */
[----:B------:R-:W-:Y:S01]  /*284c0*/  LOP3.LUT R7, R7, 0xff, RZ, 0xc0, !PT ;  /* 0x000000ff07077812 */ /* 0x000fe200078ec0ff */
[----:B------:R-:W-:Y:S05]  /*284d0*/  @!P1 HFMA2.BF16_V2 R51, -RZ.H0_H0, RZ.H0_H0, -R0.H0_H0 ;  /* 0x200000ffff339231 */ /* 0x000fea0000340900 */
[----:B------:R-:W-:Y:S01]  /*284e0*/  PRMT R42, R51, 0x7610, R42 ;  /* 0x00007610332a7816 */ /* 0x000fe2000000002a */
[----:B------:R-:W-:Y:S01]  /*284f0*/  @!P1 STL.S16 [R1+0x104], R51 ;  /* 0x0001043301009387 */ /* 0x000fe20000100600 */
[----:B-1----:R-:W-:Y:S01]  /*28500*/  IMAD.MOV.U32 R173, RZ, RZ, R137 ;  /* 0x000000ffffad7224 */ /* 0x002fe200078e0089 */
[----:B--2---:R-:W-:Y:S02]  /*28510*/  PRMT R115, R2, 0x5410, R0 ;  /* 0x0000541002737816 */ /* 0x004fe40000000000 */
[----:B------:R-:W-:Y:S02]  /*28520*/  @!P3 PRMT R2, R43, 0x5410, RZ ;  /* 0x000054102b02b816 */ /* 0x000fe400000000ff */
[----:B------:R-:W-:Y:S01]  /*28530*/  @!P1 PRMT R0, R42, 0x5410, RZ ;  /* 0x000054102a009816 */ /* 0x000fe200000000ff */
[----:B------:R1:W2:Y:S01]  /*28540*/  LDL.S16 R43, [R1+0xec] ;  /* 0x0000ec00012b7983 */ /* 0x0002a20000100600 */
[----:B----4-:R-:W-:Y:S02]  /*28550*/  SHF.R.U32.HI R4, RZ, 0x18, R40 ;  /* 0x00000018ff047819 */ /* 0x010fe40000011628 */
[C---:B------:R-:W-:Y:S01]  /*28560*/  ISETP.GE.U32.AND P3, PT, R191.reuse, R7, PT ;  /* 0x00000007bf00720c */ /* 0x040fe20003f66070 */
[----:B------:R1:W4:Y:S01]  /*28570*/  LDL.S16 R42, [R1+0xe8] ;  /* 0x0000e800012a7983 */ /* 0x0003220000100600 */
[----:B------:R-:W-:Y:S03]  /*28580*/  ISETP.GE.U32.AND P1, PT, R191, R4, PT ;  /* 0x00000004bf00720c */ /* 0x000fe60003f26070 */
[----:B------:R1:W-:Y:S04]  /*28590*/  ST.E.U16 [R18.64+0xc2], R0 ;  /* 0x0000c20012007985 */ /* 0x0003e8000c101504 */
[----:B------:R1:W-:Y:S04]  /*285a0*/  ST.E.U16 [R18.64+0xc0], R2 ;  /* 0x0000c00212007985 */ /* 0x0003e8000c101504 */
[----:B------:R-:W-:Y:S01]  /*285b0*/  ST.E.U16 [R144.64+0xd0], R5 ;  /* 0x0000d00590007985 */ /* 0x000fe2000c101504 */
[C---:B-1----:R-:W-:Y:S02]  /*285c0*/  PRMT R0, R116.reuse, 0x7610, R0 ;  /* 0x0000761074007816 */ /* 0x042fe40000000000 */
[----:B------:R-:W-:Y:S01]  /*285d0*/  PRMT R2, R116, 0x7632, R2 ;  /* 0x0000763274027816 */ /* 0x000fe20000000002 */
[----:B---3--:R-:W-:Y:S05]  /*285e0*/  @!P6 HFMA2.BF16_V2 R50, -RZ.H0_H0, RZ.H0_H0, -R6.H0_H0 ;  /* 0x200000ffff32e231 */ /* 0x008fea0000340906 */
[----:B------:R-:W-:Y:S01]  /*285f0*/  PRMT R99, R50, 0x7610, R99 ;  /* 0x0000761032637816 */ /* 0x000fe20000000063 */
[----:B------:R1:W-:Y:S01]  /*28600*/  @!P6 STL.S16 [R1+0x10c], R50 ;  /* 0x00010c320100e387 */ /* 0x0003e20000100600 */
[----:B------:R-:W-:Y:S02]  /*28610*/  @!P4 HFMA2.BF16_V2 R121, -RZ.H0_H0, RZ.H0_H0, -R2.H0_H0 ;  /* 0x200000ffff79c231 */ /* 0x000fe40000340902 */
[----:B------:R-:W-:Y:S02]  /*28620*/  @!P6 PRMT R6, R99, 0x5410, RZ ;  /* 0x000054106306e816 */ /* 0x000fe400000000ff */
[----:B------:R3:W3:Y:S01]  /*28630*/  LDL.S16 R99, [R1+0xe0] ;  /* 0x0000e00001637983 */ /* 0x0006e20000100600 */
[----:B------:R-:W-:Y:S03]  /*28640*/  PRMT R116, R121, 0x7610, R116 ;  /* 0x0000761079747816 */ /* 0x000fe60000000074 */
[----:B------:R1:W-:Y:S01]  /*28650*/  ST.E.U16 [R144.64+0xd2], R6 ;  /* 0x0000d20690007985 */ /* 0x0003e2000c101504 */
[----:B------:R-:W-:Y:S01]  /*28660*/  @!P2 HFMA2.BF16_V2 R171, -RZ.H0_H0, RZ.H0_H0, -R0.H0_H0 ;  /* 0x200000ffffaba231 */ /* 0x000fe20000340900 */
[----:B-1----:R-:W-:Y:S04]  /*28670*/  IMAD.WIDE.U32 R50, R17, -0x2daee0ad, RZ ;  /* 0xd2511f5311327825 */ /* 0x002fe800078e00ff */
[----:B------:R-:W-:Y:S01]  /*28680*/  PRMT R122, R171, 0x7610, R122 ;  /* 0x00007610ab7a7816 */ /* 0x000fe2000000007a */
[----:B------:R-:W-:Y:S01]  /*28690*/  @!P2 STL.S16 [R1+0xf4], R171 ;  /* 0x0000f4ab0100a387 */ /* 0x000fe20000100600 */
[----:B------:R-:W-:Y:S03]  /*286a0*/  LOP3.LUT R4, R51, R148, R126, 0x96, !PT ;  /* 0x0000009433047212 */ /* 0x000fe600078e967e */
[----:B------:R1:W-:Y:S01]  /*286b0*/  @!P4 STL.S16 [R1+0xf0], R121 ;  /* 0x0000f0790100c387 */ /* 0x0003e20000100600 */
[C---:B------:R-:W-:Y:S02]  /*286c0*/  LOP3.LUT R5, R4.reuse, 0xff, RZ, 0xc0, !PT ;  /* 0x000000ff04057812 */ /* 0x040fe400078ec0ff */
[--C-:B------:R-:W-:Y:S02]  /*286d0*/  SHF.R.U32.HI R6, RZ, 0x18, R4.reuse ;  /* 0x00000018ff067819 */ /* 0x100fe40000011604 */
[----:B------:R-:W-:Y:S02]  /*286e0*/  ISETP.GE.U32.AND P6, PT, R191, R5, PT ;  /* 0x00000005bf00720c */ /* 0x000fe40003fc6070 */
[----:B------:R-:W-:Y:S02]  /*286f0*/  LOP3.LUT R5, R4, 0xffff, RZ, 0xc0, !PT ;  /* 0x0000ffff04057812 */ /* 0x000fe400078ec0ff */
[----:B------:R-:W-:Y:S02]  /*28700*/  SHF.R.U32.HI R4, RZ, 0x10, R4 ;  /* 0x00000010ff047819 */ /* 0x000fe40000011604 */
[----:B------:R-:W-:Y:S04]  /*28710*/  SHF.R.U32.HI R5, RZ, 0x8, R5 ;  /* 0x00000008ff057819 */ /* 0x000fe80000011605 */
[----:B------:R-:W-:Y:S02]  /*28720*/  LOP3.LUT R5, R5, 0xffff, RZ, 0xc0, !PT ;  /* 0x0000ffff05057812 */ /* 0x000fe400078ec0ff */
[----:B-1----:R-:W-:Y:S02]  /*28730*/  PRMT R121, R0, 0x5410, R2 ;  /* 0x0000541000797816 */ /* 0x002fe40000000002 */
[----:B------:R-:W-:Y:S02]  /*28740*/  @!P2 PRMT R0, R122, 0x5410, RZ ;  /* 0x000054107a00a816 */ /* 0x000fe400000000ff */
[----:B------:R-:W-:Y:S01]  /*28750*/  @!P4 PRMT R2, R116, 0x5410, RZ ;  /* 0x000054107402c816 */ /* 0x000fe200000000ff */
[----:B------:R1:W3:Y:S01]  /*28760*/  LDL.S16 R122, [R1+0xdc] ;  /* 0x0000dc00017a7983 */ /* 0x0002e20000100600 */
[----:B------:R-:W-:Y:S02]  /*28770*/  ISETP.GE.U32.AND P2, PT, R191, R5, PT ;  /* 0x00000005bf00720c */ /* 0x000fe40003f46070 */
[----:B------:R-:W-:Y:S01]  /*28780*/  PRMT R5, R111, 0x7632, R5 ;  /* 0x000076326f057816 */ /* 0x000fe20000000005 */
[----:B------:R1:W-:Y:S01]  /*28790*/  ST.E.U16 [R22.64+0xd0], R0 ;  /* 0x0000d00016007985 */ /* 0x0003e2000c101504 */
[----:B------:R-:W-:Y:S03]  /*287a0*/  ISETP.GE.U32.AND P4, PT, R191, R6, PT ;  /* 0x00000006bf00720c */ /* 0x000fe60003f86070 */
[----:B------:R1:W3:Y:S04]  /*287b0*/  LDL.S16 R116, [R1+0xe4] ;  /* 0x0000e40001747983 */ /* 0x0002e80000100600 */
[----:B------:R1:W-:Y:S02]  /*287c0*/  ST.E.U16 [R22.64+0xd2], R2 ;  /* 0x0000d20216007985 */ /* 0x0003e4000c101504 */
[----:B-1----:R-:W-:Y:S04]  /*287d0*/  PRMT R0, R111, 0x7610, R0 ;  /* 0x000076106f007816 */ /* 0x002fe80000000000 */
[----:B------:R-:W-:Y:S02]  /*287e0*/  PRMT R111, R0, 0x5410, R5 ;  /* 0x00005410006f7816 */ /* 0x000fe40000000005 */
[----:B------:R-:W-:Y:S01]  /*287f0*/  LOP3.LUT R2, R4, 0xff, RZ, 0xc0, !PT ;  /* 0x000000ff04027812 */ /* 0x000fe200078ec0ff */
[----:B--2---:R-:W-:Y:S02]  /*28800*/  @!P5 HFMA2.BF16_V2 R43, -RZ.H0_H0, RZ.H0_H0, -R0.H0_H0 ;  /* 0x200000ffff2bd231 */ /* 0x004fe40000340900 */
[----:B----4-:R-:W-:Y:S03]  /*28810*/  @!P0 HFMA2.BF16_V2 R42, -RZ.H0_H0, RZ.H0_H0, -R5.H0_H0 ;  /* 0x200000ffff2a8231 */ /* 0x010fe60000340905 */
[----:B------:R-:W-:Y:S01]  /*28820*/  PRMT R97, R43, 0x7610, R97 ;  /* 0x000076102b617816 */ /* 0x000fe20000000061 */
[----:B------:R-:W-:Y:S03]  /*28830*/  @!P5 STL.S16 [R1+0xec], R43 ;  /* 0x0000ec2b0100d387 */ /* 0x000fe60000100600 */
[----:B------:R-:W-:Y:S01]  /*28840*/  @!P5 PRMT R0, R97, 0x5410, RZ ;  /* 0x000054106100d816 */ /* 0x000fe200000000ff */
[----:B------:R1:W-:Y:S01]  /*28850*/  @!P0 STL.S16 [R1+0xe8], R42 ;  /* 0x0000e82a01008387 */ /* 0x0003e20000100600 */
[----:B------:R-:W-:Y:S02]  /*28860*/  PRMT R7, R42, 0x7610, R7 ;  /* 0x000076102a077816 */ /* 0x000fe40000000007 */
[----:B------:R-:W-:Y:S01]  /*28870*/  ISETP.GE.U32.AND P5, PT, R191, R2, PT ;  /* 0x00000002bf00720c */ /* 0x000fe20003fa6070 */
[----:B------:R2:W-:Y:S01]  /*28880*/  ST.E.U16 [R20.64+0xce], R0 ;  /* 0x0000ce0014007985 */ /* 0x0005e2000c101504 */
[----:B------:R-:W-:Y:S03]  /*28890*/  @!P0 PRMT R5, R7, 0x5410, RZ ;  /* 0x0000541007058816 */ /* 0x000fe600000000ff */
[----:B------:R4:W4:Y:S04]  /*288a0*/  LDL.S16 R97, [R1+0xd8] ;  /* 0x0000d80001617983 */ /* 0x0009280000100600 */
[----:B------:R3:W4:Y:S04]  /*288b0*/  LDL.S16 R7, [R1+0xd4] ;  /* 0x0000d40001077983 */ /* 0x0007280000100600 */
[----:B------:R2:W-:Y:S01]  /*288c0*/  ST.E.U16 [R20.64+0xd0], R5 ;  /* 0x0000d00514007985 */ /* 0x0005e2000c101504 */
[----:B-1----:R-:W-:Y:S05]  /*288d0*/  IMAD.WIDE.U32 R42, R9, -0x2daee0ad, RZ ;  /* 0xd2511f53092a7825 */ /* 0x002fea00078e00ff */
[----:B------:R-:W-:Y:S02]  /*288e0*/  LOP3.LUT R6, R43, R148, R114, 0x96, !PT ;  /* 0x000000942b067212 */ /* 0x000fe400078e9672 */
[----:B--2---:R-:W-:Y:S02]  /*288f0*/  PRMT R0, R105, 0x7610, R0 ;  /* 0x0000761069007816 */ /* 0x004fe40000000000 */
[C---:B------:R-:W-:Y:S02]  /*28900*/  LOP3.LUT R2, R6.reuse, 0xff, RZ, 0xc0, !PT ;  /* 0x000000ff06027812 */ /* 0x040fe400078ec0ff */
[----:B------:R-:W-:Y:S02]  /*28910*/  LOP3.LUT R4, R6, 0xffff, RZ, 0xc0, !PT ;  /* 0x0000ffff06047812 */ /* 0x000fe400078ec0ff */
[----:B------:R-:W-:Y:S02]  /*28920*/  ISETP.GE.U32.AND P0, PT, R191, R2, PT ;  /* 0x00000002bf00720c */ /* 0x000fe40003f06070 */
[----:B------:R-:W-:Y:S02]  /*28930*/  PRMT R2, R105, 0x7632, R2 ;  /* 0x0000763269027816 */ /* 0x000fe40000000002 */
[----:B------:R-:W-:Y:S02]  /*28940*/  SHF.R.U32.HI R4, RZ, 0x8, R4 ;  /* 0x00000008ff047819 */ /* 0x000fe40000011604 */
[----:B------:R-:W-:Y:S02]  /*28950*/  SHF.R.U32.HI R5, RZ, 0x18, R6 ;  /* 0x00000018ff057819 */ /* 0x000fe40000011606 */
[----:B------:R-:W-:Y:S01]  /*28960*/  LOP3.LUT R4, R4, 0xffff, RZ, 0xc0, !PT ;  /* 0x0000ffff04047812 */ /* 0x000fe200078ec0ff */
[----:B---3--:R-:W-:Y:S05]  /*28970*/  @!P3 HFMA2.BF16_V2 R99, -RZ.H0_H0, RZ.H0_H0, -R0.H0_H0 ;  /* 0x200000ffff63b231 */ /* 0x008fea0000340900 */
[----:B------:R-:W-:Y:S01]  /*28980*/  PRMT R35, R99, 0x7610, R35 ;  /* 0x0000761063237816 */ /* 0x000fe20000000023 */
[----:B------:R1:W-:Y:S02]  /*28990*/  @!P3 STL.S16 [R1+0xe0], R99 ;  /* 0x0000e0630100b387 */ /* 0x0003e40000100600 */
[----:B-1----:R-:W-:Y:S02]  /*289a0*/  PRMT R99, R0, 0x5410, R2 ;  /* 0x0000541000637816 */ /* 0x002fe40000000002 */
[----:B------:R-:W-:Y:S02]  /*289b0*/  @!P3 PRMT R0, R35, 0x5410, RZ ;  /* 0x000054102300b816 */ /* 0x000fe400000000ff */
[----:B------:R-:W-:Y:S01]  /*289c0*/  ISETP.GE.U32.AND P3, PT, R191, R4, PT ;  /* 0x00000004bf00720c */ /* 0x000fe20003f66070 */
[----:B------:R1:W2:Y:S01]  /*289d0*/  LDL.S16 R35, [R1+0xd0] ;  /* 0x0000d00001237983 */ /* 0x0002a20000100600 */
[----:B------:R-:W-:Y:S03]  /*289e0*/  PRMT R4, R119, 0x7632, R4 ;  /* 0x0000763277047816 */ /* 0x000fe60000000004 */
[----:B------:R3:W-:Y:S01]  /*289f0*/  ST.E.U16 [R18.64+0xd0], R0 ;  /* 0x0000d00012007985 */ /* 0x0007e2000c101504 */
[----:B------:R-:W-:Y:S05]  /*28a00*/  @!P1 HFMA2.BF16_V2 R122, -RZ.H0_H0, RZ.H0_H0, -R2.H0_H0 ;  /* 0x200000ffff7a9231 */ /* 0x000fea0000340902 */
[----:B------:R-:W-:Y:S01]  /*28a10*/  PRMT R29, R122, 0x7610, R29 ;  /* 0x000076107a1d7816 */ /* 0x000fe2000000001d */
[----:B------:R-:W-:Y:S03]  /*28a20*/  @!P1 STL.S16 [R1+0xdc], R122 ;  /* 0x0000dc7a01009387 */ /* 0x000fe60000100600 */
[----:B------:R-:W-:Y:S02]  /*28a30*/  @!P1 PRMT R2, R29, 0x5410, RZ ;  /* 0x000054101d029816 */ /* 0x000fe400000000ff */
[----:B---3--:R-:W-:Y:S02]  /*28a40*/  PRMT R0, R119, 0x7610, R0 ;  /* 0x0000761077007816 */ /* 0x008fe40000000000 */
[----:B------:R-:W-:Y:S01]  /*28a50*/  ISETP.GE.U32.AND P1, PT, R191, R5, PT ;  /* 0x00000005bf00720c */ /* 0x000fe20003f26070 */
[----:B------:R3:W-:Y:S01]  /*28a60*/  ST.E.U16 [R18.64+0xd2], R2 ;  /* 0x0000d20212007985 */ /* 0x0007e2000c101504 */
[----:B------:R-:W-:Y:S01]  /*28a70*/  PRMT R148, R0, 0x5410, R4 ;  /* 0x0000541000947816 */ /* 0x000fe20000000004 */
[----:B------:R-:W-:Y:S01]  /*28a80*/  @!P6 HFMA2.BF16_V2 R116, -RZ.H0_H0, RZ.H0_H0, -R0.H0_H0 ;  /* 0x200000ffff74e231 */ /* 0x000fe20000340900 */
[----:B------:R-:W-:Y:S04]  /*28a90*/  PRMT R5, R117, 0x7632, R5 ;  /* 0x0000763275057816 */ /* 0x000fe80000000005 */
[----:B------:R-:W-:Y:S01]  /*28aa0*/  PRMT R27, R116, 0x7610, R27 ;  /* 0x00007610741b7816 */ /* 0x000fe2000000001b */
[----:B------:R-:W-:Y:S03]  /*28ab0*/  @!P6 STL.S16 [R1+0xe4], R116 ;  /* 0x0000e4740100e387 */ /* 0x000fe60000100600 */
[----:B------:R-:W-:Y:S01]  /*28ac0*/  @!P6 PRMT R0, R27, 0x5410, RZ ;  /* 0x000054101b00e816 */ /* 0x000fe200000000ff */
[----:B------:R1:W2:Y:S04]  /*28ad0*/  LDL.S16 R29, [R1+0xcc] ;  /* 0x0000cc00011d7983 */ /* 0x0002a80000100600 */
[----:B------:R1:W-:Y:S04]  /*28ae0*/  ST.E.U16 [R144.64+0xe0], R0 ;  /* 0x0000e00090007985 */ /* 0x0003e8000c101504 */
[----:B------:R1:W2:Y:S01]  /*28af0*/  LDL.S16 R27, [R1+0xc8] ;  /* 0x0000c800011b7983 */ /* 0x0002a20000100600 */
[----:B---3--:R-:W-:Y:S04]  /*28b00*/  LOP3.LUT R2, R50, 0xff, RZ, 0xc0, !PT ;  /* 0x000000ff32027812 */ /* 0x008fe800078ec0ff */
[----:B------:R-:W-:Y:S02]  /*28b10*/  ISETP.GE.U32.AND P6, PT, R191, R2, PT ;  /* 0x00000002bf00720c */ /* 0x000fe40003fc6070 */
[----:B------:R-:W-:Y:S02]  /*28b20*/  SHF.R.U32.HI R2, RZ, 0x10, R50 ;  /* 0x00000010ff027819 */ /* 0x000fe40000011632 */
[----:B-1----:R-:W-:Y:S04]  /*28b30*/  PRMT R0, R117, 0x7610, R0 ;  /* 0x0000761075007816 */ /* 0x002fe80000000000 */
[----:B------:R-:W-:Y:S01]  /*28b40*/  PRMT R122, R0, 0x5410, R5 ;  /* 0x00005410007a7816 */ /* 0x000fe20000000005 */
[----:B----4-:R-:W-:Y:S02]  /*28b50*/  @!P2 HFMA2.BF16_V2 R97, -RZ.H0_H0, RZ.H0_H0, -R4.H0_H0 ;  /* 0x200000ffff61a231 */ /* 0x010fe40000340904 */
[----:B------:R-:W-:Y:S03]  /*28b60*/  @!P5 HFMA2.BF16_V2 R7, -RZ.H0_H0, RZ.H0_H0, -R0.H0_H0 ;  /* 0x200000ffff07d231 */ /* 0x000fe60000340900 */
[----:B------:R-:W-:Y:S01]  /*28b70*/  PRMT R16, R97, 0x7610, R16 ;  /* 0x0000761061107816 */ /* 0x000fe20000000010 */
[----:B------:R1:W-:Y:S03]  /*28b80*/  @!P2 STL.S16 [R1+0xd8], R97 ;  /* 0x0000d8610100a387 */ /* 0x0003e60000100600 */
[----:B------:R-:W-:Y:S01]  /*28b90*/  @!P2 PRMT R4, R16, 0x5410, RZ ;  /* 0x000054101004a816 */ /* 0x000fe200000000ff */
[----:B------:R3:W-:Y:S01]  /*28ba0*/  @!P5 STL.S16 [R1+0xd4], R7 ;  /* 0x0000d4070100d387 */ /* 0x0007e20000100600 */
[----:B------:R-:W-:Y:S03]  /*28bb0*/  PRMT R82, R7, 0x7610, R82 ;  /* 0x0000761007527816 */ /* 0x000fe60000000052 */
[----:B------:R4:W4:Y:S01]  /*28bc0*/  LDL.S16 R16, [R1+0xc4] ;  /* 0x0000c40001107983 */ /* 0x0009220000100600 */
[----:B------:R-:W-:Y:S03]  /*28bd0*/  @!P5 PRMT R0, R82, 0x5410, RZ ;  /* 0x000054105200d816 */ /* 0x000fe600000000ff */
[----:B------:R-:W-:Y:S04]  /*28be0*/  ST.E.U16 [R144.64+0xe2], R4 ;  /* 0x0000e20490007985 */ /* 0x000fe8000c101504 */
[----:B------:R3:W-:Y:S01]  /*28bf0*/  ST.E.U16 [R22.64+0xe0], R0 ;  /* 0x0000e00016007985 */ /* 0x0007e2000c101504 */
[----:B-1----:R-:W-:Y:S02]  /*28c00*/  IADD3 R97, R247, 0x646e171e, RZ ;  /* 0x646e171ef7617810 */ /* 0x002fe40007ffe0ff */
[----:B---3--:R-:W-:Y:S02]  /*28c10*/  LOP3.LUT R7, R2, 0xff, RZ, 0xc0, !PT ;  /* 0x000000ff02077812 */ /* 0x008fe400078ec0ff */
[----:B------:R-:W-:Y:S02]  /*28c20*/  SHF.R.U32.HI R2, RZ, 0x10, R6 ;  /* 0x00000010ff027819 */ /* 0x000fe40000011606 */
[----:B------:R-:W-:Y:S02]  /*28c30*/  SHF.R.U32.HI R6, RZ, 0x18, R50 ;  /* 0x00000018ff067819 */ /* 0x000fe40000011632 */
[----:B------:R-:W-:Y:S02]  /*28c40*/  LOP3.LUT R2, R2, 0xff, RZ, 0xc0, !PT ;  /* 0x000000ff02027812 */ /* 0x000fe400078ec0ff */
[C---:B------:R-:W-:Y:S02]  /*28c50*/  ISETP.GE.U32.AND P2, PT, R191.reuse, R7, PT ;  /* 0x00000007bf00720c */ /* 0x040fe40003f46070 */
[----:B------:R-:W-:Y:S02]  /*28c60*/  ISETP.GE.U32.AND P5, PT, R191, R2, PT ;  /* 0x00000002bf00720c */ /* 0x000fe40003fa6070 */
[C---:B------:R-:W-:Y:S02]  /*28c70*/  PRMT R2, R83.reuse, 0x7610, R2 ;  /* 0x0000761053027816 */ /* 0x040fe40000000002 */
[----:B------:R-:W-:Y:S02]  /*28c80*/  PRMT R0, R83, 0x7632, R0 ;  /* 0x0000763253007816 */ /* 0x000fe40000000000 */
[----:B------:R-:W-:Y:S02]  /*28c90*/  LOP3.LUT R4, R50, 0xffff, RZ, 0xc0, !PT ;  /* 0x0000ffff32047812 */ /* 0x000fe400078ec0ff */
[----:B------:R-:W-:Y:S02]  /*28ca0*/  PRMT R117, R2, 0x5410, R0 ;  /* 0x0000541002757816 */ /* 0x000fe40000000000 */
[----:B------:R-:W-:Y:S02]  /*28cb0*/  SHF.R.U32.HI R4, RZ, 0x8, R4 ;  /* 0x00000008ff047819 */ /* 0x000fe40000011604 */
[----:B------:R-:W-:Y:S02]  /*28cc0*/  PRMT R7, R32, 0x7632, R7 ;  /* 0x0000763220077816 */ /* 0x000fe40000000007 */
[----:B------:R-:W-:Y:S01]  /*28cd0*/  LOP3.LUT R4, R4, 0xffff, RZ, 0xc0, !PT ;  /* 0x0000ffff04047812 */ /* 0x000fe200078ec0ff */
[----:B--2---:R-:W-:Y:S05]  /*28ce0*/  @!P4 HFMA2.BF16_V2 R35, -RZ.H0_H0, RZ.H0_H0, -R5.H0_H0 ;  /* 0x200000ffff23c231 */ /* 0x004fea0000340905 */
[----:B------:R-:W-:Y:S01]  /*28cf0*/  PRMT R34, R35, 0x7610, R34 ;  /* 0x0000761023227816 */ /* 0x000fe20000000022 */
[----:B------:R-:W-:Y:S03]  /*28d00*/  @!P4 STL.S16 [R1+0xd0], R35 ;  /* 0x0000d0230100c387 */ /* 0x000fe60000100600 */
[----:B------:R-:W-:Y:S01]  /*28d10*/  @!P4 PRMT R5, R34, 0x5410, RZ ;  /* 0x000054102205c816 */ /* 0x000fe200000000ff */
[----:B------:R1:W2:Y:S01]  /*28d20*/  LDL.S16 R82, [R1+0xc0] ;  /* 0x0000c00001527983 */ /* 0x0002a20000100600 */
[----:B------:R-:W-:Y:S03]  /*28d30*/  ISETP.GE.U32.AND P4, PT, R191, R6, PT ;  /* 0x00000006bf00720c */ /* 0x000fe60003f86070 */
[----:B------:R3:W-:Y:S02]  /*28d40*/  ST.E.U16 [R22.64+0xe2], R5 ;  /* 0x0000e20516007985 */ /* 0x0007e4000c101504 */
[----:B---3--:R-:W-:Y:S01]  /*28d50*/  LOP3.LUT R5, R42, 0xff, RZ, 0xc0, !PT ;  /* 0x000000ff2a057812 */ /* 0x008fe200078ec0ff */
[----:B------:R-:W-:Y:S05]  /*28d60*/  @!P0 HFMA2.BF16_V2 R29, -RZ.H0_H0, RZ.H0_H0, -R2.H0_H0 ;  /* 0x200000ffff1d8231 */ /* 0x000fea0000340902 */
[----:B------:R-:W-:Y:S01]  /*28d70*/  PRMT R17, R29, 0x7610, R17 ;  /* 0x000076101d117816 */ /* 0x000fe20000000011 */
[----:B------:R3:W-:Y:S01]  /*28d80*/  @!P0 STL.S16 [R1+0xcc], R29 ;  /* 0x0000cc1d01008387 */ /* 0x0007e20000100600 */
[----:B------:R-:W-:Y:S02]  /*28d90*/  @!P3 HFMA2.BF16_V2 R27, -RZ.H0_H0, RZ.H0_H0, -R0.H0_H0 ;  /* 0x200000ffff1bb231 */ /* 0x000fe40000340900 */
[----:B------:R-:W-:Y:S02]  /*28da0*/  @!P0 PRMT R2, R17, 0x5410, RZ ;  /* 0x0000541011028816 */ /* 0x000fe400000000ff */
[----:B------:R-:W-:Y:S02]  /*28db0*/  ISETP.GE.U32.AND P0, PT, R191, R4, PT ;  /* 0x00000004bf00720c */ /* 0x000fe40003f06070 */
[----:B------:R-:W-:Y:S01]  /*28dc0*/  PRMT R4, R33, 0x7610, R4 ;  /* 0x0000761021047816 */ /* 0x000fe20000000004 */
[----:B------:R1:W-:Y:S01]  /*28dd0*/  @!P3 STL.S16 [R1+0xc8], R27 ;  /* 0x0000c81b0100b387 */ /* 0x0003e20000100600 */
[----:B------:R-:W-:Y:S03]  /*28de0*/  PRMT R6, R27, 0x7610, R6 ;  /* 0x000076101b067816 */ /* 0x000fe60000000006 */
[----:B------:R2:W2:Y:S01]  /*28df0*/  LDL.S16 R35, [R1+0xbc] ;  /* 0x0000bc0001237983 */ /* 0x0004a20000100600 */
[----:B------:R-:W-:Y:S02]  /*28e00*/  @!P3 PRMT R0, R6, 0x5410, RZ ;  /* 0x000054100600b816 */ /* 0x000fe400000000ff */
[----:B------:R-:W-:Y:S01]  /*28e10*/  ISETP.GE.U32.AND P3, PT, R191, R5, PT ;  /* 0x00000005bf00720c */ /* 0x000fe20003f66070 */
[----:B------:R2:W2:Y:S01]  /*28e20*/  LDL.S16 R34, [R1+0xb8] ;  /* 0x0000b80001227983 */ /* 0x0004a20000100600 */
[----:B------:R-:W-:Y:S03]  /*28e30*/  LOP3.LUT R5, R42, 0xffff, RZ, 0xc0, !PT ;  /* 0x0000ffff2a057812 */ /* 0x000fe600078ec0ff */
[----:B------:R4:W-:Y:S01]  /*28e40*/  ST.E.U16 [R20.64+0xde], R2 ;  /* 0x0000de0214007985 */ /* 0x0009e2000c101504 */
[--C-:B------:R-:W-:Y:S02]  /*28e50*/  SHF.R.U32.HI R6, RZ, 0x8, R5.reuse ;  /* 0x00000008ff067819 */ /* 0x100fe40000011605 */
[----:B------:R-:W-:Y:S01]  /*28e60*/  PRMT R5, R33, 0x7632, R5 ;  /* 0x0000763221057816 */ /* 0x000fe20000000005 */
[----:B------:R4:W-:Y:S01]  /*28e70*/  ST.E.U16 [R20.64+0xe0], R0 ;  /* 0x0000e00014007985 */ /* 0x0009e2000c101504 */
[----:B------:R-:W-:Y:S02]  /*28e80*/  LOP3.LUT R6, R6, 0xffff, RZ, 0xc0, !PT ;  /* 0x0000ffff06067812 */ /* 0x000fe400078ec0ff */
[----:B------:R-:W-:Y:S01]  /*28e90*/  PRMT R116, R4, 0x5410, R5 ;  /* 0x0000541004747816 */ /* 0x000fe20000000005 */
[----:B---3--:R3:W3:Y:S04]  /*28ea0*/  LDL.S16 R29, [R1+0xb4] ;  /* 0x0000b400011d7983 */ /* 0x0086e80000100600 */
[----:B-1----:R1:W3:Y:S01]  /*28eb0*/  LDL.S16 R27, [R1+0xb0] ;  /* 0x0000b000011b7983 */ /* 0x0022e20000100600 */
[----:B----4-:R-:W-:Y:S01]  /*28ec0*/  SHF.R.U32.HI R2, RZ, 0x10, R42 ;  /* 0x00000010ff027819 */ /* 0x010fe2000001162a */
[----:B------:R-:W-:Y:S01]  /*28ed0*/  @!P5 HFMA2.BF16_V2 R16, -RZ.H0_H0, RZ.H0_H0, -R4.H0_H0 ;  /* 0x200000ffff10d231 */ /* 0x000fe20000340904 */
[----:B------:R-:W-:Y:S04]  /*28ee0*/  PRMT R0, R107, 0x7610, R0 ;  /* 0x000076106b007816 */ /* 0x000fe80000000000 */
[----:B------:R-:W-:Y:S01]  /*28ef0*/  PRMT R15, R16, 0x7610, R15 ;  /* 0x00007610100f7816 */ /* 0x000fe2000000000f */
[----:B------:R4:W-:Y:S03]  /*28f00*/  @!P5 STL.S16 [R1+0xc4], R16 ;  /* 0x0000c4100100d387 */ /* 0x0009e60000100600 */
[----:B------:R-:W-:Y:S01]  /*28f10*/  @!P5 PRMT R4, R15, 0x5410, RZ ;  /* 0x000054100f04d816 */ /* 0x000fe200000000ff */
[----:B------:R1:W3:Y:S01]  /*28f20*/  LDL.S16 R17, [R1+0xac] ;  /* 0x0000ac0001117983 */ /* 0x0002e20000100600 */
[----:B------:R-:W-:Y:S02]  /*28f30*/  ISETP.GE.U32.AND P5, PT, R191, R6, PT ;  /* 0x00000006bf00720c */ /* 0x000fe40003fa6070 */
[----:B------:R-:W-:Y:S01]  /*28f40*/  PRMT R6, R107, 0x7632, R6 ;  /* 0x000076326b067816 */ /* 0x000fe20000000006 */
[----:B------:R1:W3:Y:S03]  /*28f50*/  LDL.S16 R15, [R1+0xa4] ;  /* 0x0000a400010f7983 */ /* 0x0002e60000100600 */
[----:B------:R-:W-:Y:S01]  /*28f60*/  PRMT R119, R0, 0x5410, R6 ;  /* 0x0000541000777816 */ /* 0x000fe20000000006 */
[----:B------:R1:W-:Y:S04]  /*28f70*/  ST.E.U16 [R18.64+0xe0], R4 ;  /* 0x0000e00412007985 */ /* 0x0003e8000c101504 */
[----:B----4-:R4:W4:Y:S01]  /*28f80*/  LDL.S16 R16, [R1+0xa8] ;  /* 0x0000a80001107983 */ /* 0x0109220000100600 */
[----:B-1----:R-:W-:Y:S02]  /*28f90*/  LOP3.LUT R4, R2, 0xff, RZ, 0xc0, !PT ;  /* 0x000000ff02047812 */ /* 0x002fe400078ec0ff */
[----:B------:R-:W-:Y:S04]  /*28fa0*/  PRMT R2, R32, 0x7610, R2 ;  /* 0x0000761020027816 */ /* 0x000fe80000000002 */
[----:B------:R-:W-:Y:S01]  /*28fb0*/  PRMT R107, R2, 0x5410, R7 ;  /* 0x00005410026b7816 */ /* 0x000fe20000000007 */
[----:B--2---:R-:W-:Y:S05]  /*28fc0*/  @!P1 HFMA2.BF16_V2 R82, -RZ.H0_H0, RZ.H0_H0, -R5.H0_H0 ;  /* 0x200000ffff529231 */ /* 0x004fea0000340905 */
[----:B------:R-:W-:Y:S01]  /*28fd0*/  PRMT R14, R82, 0x7610, R14 ;  /* 0x00007610520e7816 */ /* 0x000fe2000000000e */
[----:B------:R-:W-:Y:S03]  /*28fe0*/  @!P1 STL.S16 [R1+0xc0], R82 ;  /* 0x0000c05201009387 */ /* 0x000fe60000100600 */
[----:B------:R-:W-:Y:S02]  /*28ff0*/  @!P1 PRMT R5, R14, 0x5410, RZ ;  /* 0x000054100e059816 */ /* 0x000fe400000000ff */
[----:B------:R-:W-:Y:S01]  /*29000*/  ISETP.GE.U32.AND P1, PT, R191, R4, PT ;  /* 0x00000004bf00720c */ /* 0x000fe20003f26070 */
[----:B------:R1:W2:Y:S01]  /*29010*/  LDL.S16 R14, [R1+0xa0] ;  /* 0x0000a000010e7983 */ /* 0x0002a20000100600 */
[----:B------:R-:W-:Y:S03]  /*29020*/  SHF.R.U32.HI R4, RZ, 0x18, R42 ;  /* 0x00000018ff047819 */ /* 0x000fe6000001162a */
[----:B------:R1:W-:Y:S02]  /*29030*/  ST.E.U16 [R18.64+0xe2], R5 ;  /* 0x0000e20512007985 */ /* 0x0003e4000c101504 */
[----:B-1----:R-:W-:Y:S01]  /*29040*/  PRMT R5, R28, 0x7610, R5 ;  /* 0x000076101c057816 */ /* 0x002fe20000000005 */
[----:B------:R-:W-:Y:S02]  /*29050*/  @!P6 HFMA2.BF16_V2 R35, -RZ.H0_H0, RZ.H0_H0, -R0.H0_H0 ;  /* 0x200000ffff23e231 */ /* 0x000fe40000340900 */
[----:B------:R-:W-:Y:S03]  /*29060*/  @!P0 HFMA2.BF16_V2 R34, -RZ.H0_H0, RZ.H0_H0, -R6.H0_H0 ;  /* 0x200000ffff228231 */ /* 0x000fe60000340906 */
[----:B------:R-:W-:Y:S01]  /*29070*/  PRMT R26, R35, 0x7610, R26 ;  /* 0x00007610231a7816 */ /* 0x000fe2000000001a */
[----:B------:R-:W-:Y:S01]  /*29080*/  @!P6 STL.S16 [R1+0xbc], R35 ;  /* 0x0000bc230100e387 */ /* 0x000fe20000100600 */
[----:B------:R-:W-:Y:S03]  /*29090*/  PRMT R25, R34, 0x7610, R25 ;  /* 0x0000761022197816 */ /* 0x000fe60000000019 */
[----:B------:R-:W-:Y:S01]  /*290a0*/  @!P0 STL.S16 [R1+0xb8], R34 ;  /* 0x0000b82201008387 */ /* 0x000fe20000100600 */
[----:B------:R-:W-:Y:S02]  /*290b0*/  @!P6 PRMT R0, R26, 0x5410, RZ ;  /* 0x000054101a00e816 */ /* 0x000fe400000000ff */
[----:B------:R-:W-:Y:S02]  /*290c0*/  @!P0 PRMT R6, R25, 0x5410, RZ ;  /* 0x0000541019068816 */ /* 0x000fe400000000ff */
[C---:B------:R-:W-:Y:S01]  /*290d0*/  ISETP.GE.U32.AND P6, PT, R191.reuse, R4, PT ;  /* 0x00000004bf00720c */ /* 0x040fe20003fc6070 */
[----:B---3--:R-:W-:Y:S01]  /*290e0*/  @!P2 HFMA2.BF16_V2 R29, -RZ.H0_H0, RZ.H0_H0, -R2.H0_H0 ;  /* 0x200000ffff1da231 */ /* 0x008fe20000340902 */
[----:B------:R-:W-:Y:S01]  /*290f0*/  PRMT R4, R28, 0x7632, R4 ;  /* 0x000076321c047816 */ /* 0x000fe20000000004 */
[----:B------:R-:W-:Y:S01]  /*29100*/  ST.E.U16 [R144.64+0xf0], R0 ;  /* 0x0000f00090007985 */ /* 0x000fe2000c101504 */
[----:B------:R-:W-:Y:S02]  /*29110*/  PRMT R28, R191, 0x7054, R191 ;  /* 0x00007054bf1c7816 */ /* 0x000fe400000000bf */
[----:B------:R-:W-:Y:S01]  /*29120*/  PRMT R24, R29, 0x7610, R24 ;  /* 0x000076101d187816 */ /* 0x000fe20000000018 */
[----:B------:R-:W-:Y:S01]  /*29130*/  ST.E.U16 [R144.64+0xf2], R6 ;  /* 0x0000f20690007985 */ /* 0x000fe2000c101504 */
[----:B------:R-:W-:Y:S01]  /*29140*/  IADD3 R193, P0, R144, -0x100, RZ ;  /* 0xffffff0090c17810 */ /* 0x000fe20007f1e0ff */
[----:B------:R-:W-:Y:S01]  /*29150*/  @!P4 HFMA2.BF16_V2 R27, -RZ.H0_H0, RZ.H0_H0, -R7.H0_H0 ;  /* 0x200000ffff1bc231 */ /* 0x000fe20000340907 */
[----:B------:R-:W-:Y:S01]  /*29160*/  @!P2 PRMT R2, R24, 0x5410, RZ ;  /* 0x000054101802a816 */ /* 0x000fe200000000ff */
[----:B------:R1:W-:Y:S01]  /*29170*/  @!P2 STL.S16 [R1+0xb4], R29 ;  /* 0x0000b41d0100a387 */ /* 0x0003e20000100600 */
[----:B------:R-:W-:Y:S02]  /*29180*/  IADD3.X R192, R145, -0x1, RZ, P0, !PT ;  /* 0xffffffff91c07810 */ /* 0x000fe400007fe4ff */
[----:B------:R-:W-:Y:S01]  /*29190*/  PRMT R11, R27, 0x7610, R11 ;  /* 0x000076101b0b7816 */ /* 0x000fe2000000000b */
[----:B------:R3:W-:Y:S03]  /*291a0*/  ST.E.U16 [R22.64+0xf0], R2 ;  /* 0x0000f00216007985 */ /* 0x0007e6000c101504 */
[----:B------:R-:W-:Y:S01]  /*291b0*/  @!P4 PRMT R7, R11, 0x5410, RZ ;  /* 0x000054100b07c816 */ /* 0x000fe200000000ff */
[----:B------:R-:W-:Y:S04]  /*291c0*/  @!P4 STL.S16 [R1+0xb0], R27 ;  /* 0x0000b01b0100c387 */ /* 0x000fe80000100600 */
[----:B------:R4:W-:Y:S01]  /*291d0*/  ST.E.U16 [R22.64+0xf2], R7 ;  /* 0x0000f20716007985 */ /* 0x0009e2000c101504 */
[----:B------:R-:W-:Y:S01]  /*291e0*/  @!P3 HFMA2.BF16_V2 R17, -RZ.H0_H0, RZ.H0_H0, -R5.H0_H0 ;  /* 0x200000ffff11b231 */ /* 0x000fe20000340905 */
[----:B-1----:R-:W-:Y:S04]  /*291f0*/  IADD3 R29, R246, -0x4ab325aa, RZ ;  /* 0xb54cda56f61d7810 */ /* 0x002fe80007ffe0ff */
[----:B------:R-:W-:Y:S01]  /*29200*/  @!P3 STL.S16 [R1+0xac], R17 ;  /* 0x0000ac110100b387 */ /* 0x000fe20000100600 */
[----:B------:R-:W-:Y:S01]  /*29210*/  PRMT R10, R17, 0x7610, R10 ;  /* 0x00007610110a7816 */ /* 0x000fe2000000000a */
[----:B------:R-:W-:Y:S01]  /*29220*/  @!P1 HFMA2.BF16_V2 R15, -RZ.H0_H0, RZ.H0_H0, -R3.H0_H0 ;  /* 0x200000ffff0f9231 */ /* 0x000fe20000340903 */
[----:B------:R-:W-:Y:S02]  /*29230*/  LOP3.LUT R0, R67, R29, R104, 0x96, !PT ;  /* 0x0000001d43007212 */ /* 0x000fe400078e9668 */
[----:B---3--:R-:W-:Y:S02]  /*29240*/  PRMT R2, R3, 0x7632, R2 ;  /* 0x0000763203027816 */ /* 0x008fe40000000002 */
[----:B------:R-:W-:Y:S02]  /*29250*/  PRMT R104, R5, 0x5410, R4 ;  /* 0x0000541005687816 */ /* 0x000fe40000000004 */
[----:B------:R-:W-:Y:S02]  /*29260*/  @!P3 PRMT R5, R10, 0x5410, RZ ;  /* 0x000054100a05b816 */ /* 0x000fe400000000ff */
[----:B------:R-:W-:Y:S02]  /*29270*/  PRMT R8, R15, 0x7610, R8 ;  /* 0x000076100f087816 */ /* 0x000fe40000000008 */
[----:B------:R-:W-:Y:S01]  /*29280*/  PRMT R105, R3, 0x5410, R2 ;  /* 0x0000541003697816 */ /* 0x000fe20000000002 */
[----:B------:R-:W-:Y:S01]  /*29290*/  ST.E.U16 [R20.64+0xee], R5 ;  /* 0x0000ee0514007985 */ /* 0x000fe2000c101504 */
[----:B------:R-:W-:Y:S01]  /*292a0*/  @!P1 PRMT R3, R8, 0x5410, RZ ;  /* 0x0000541008039816 */ /* 0x000fe200000000ff */
[----:B----4-:R-:W-:Y:S01]  /*292b0*/  @!P5 HFMA2.BF16_V2 R16, -RZ.H0_H0, RZ.H0_H0, -R4.H0_H0 ;  /* 0x200000ffff10d231 */ /* 0x010fe20000340904 */
[----:B------:R-:W-:Y:S02]  /*292c0*/  LOP3.LUT R7, R66, 0xff, RZ, 0xc0, !PT ;  /* 0x000000ff42077812 */ /* 0x000fe400078ec0ff */
[----:B------:R-:W-:Y:S02]  /*292d0*/  SHF.R.U32.HI R8, RZ, 0x18, R66 ;  /* 0x00000018ff087819 */ /* 0x000fe40000011642 */
[----:B------:R-:W-:Y:S01]  /*292e0*/  PRMT R9, R16, 0x7610, R9 ;  /* 0x0000761010097816 */ /* 0x000fe20000000009 */
[----:B------:R-:W-:Y:S03]  /*292f0*/  @!P5 STL.S16 [R1+0xa8], R16 ;  /* 0x0000a8100100d387 */ /* 0x000fe60000100600 */
[----:B------:R-:W-:Y:S01]  /*29300*/  @!P5 PRMT R4, R9, 0x5410, RZ ;  /* 0x000054100904d816 */ /* 0x000fe200000000ff */
[----:B------:R1:W-:Y:S01]  /*29310*/  @!P1 STL.S16 [R1+0xa4], R15 ;  /* 0x0000a40f01009387 */ /* 0x0003e20000100600 */
[----:B------:R-:W-:Y:S03]  /*29320*/  ISETP.GT.AND P1, PT, R185, RZ, PT ;  /* 0x000000ffb900720c */ /* 0x000fe60003f24270 */
[----:B------:R3:W-:Y:S04]  /*29330*/  ST.E.U16 [R20.64+0xf0], R4 ;  /* 0x0000f00414007985 */ /* 0x0007e8000c101504 */
[----:B------:R4:W-:Y:S01]  /*29340*/  ST.E.U16 [R18.64+0xf0], R3 ;  /* 0x0000f00312007985 */ /* 0x0009e2000c101504 */
[----:B-1----:R-:W-:Y:S02]  /*29350*/  SHF.R.U32.HI R15, RZ, 0x18, R80 ;  /* 0x00000018ff0f7819 */ /* 0x002fe40000011650 */
[----:B---3--:R-:W-:Y:S02]  /*29360*/  LOP3.LUT R4, R0, 0xffff, RZ, 0xc0, !PT ;  /* 0x0000ffff00047812 */ /* 0x008fe400078ec0ff */
[----:B----4-:R-:W-:Y:S01]  /*29370*/  SHF.R.U32.HI R3, RZ, 0x10, R66 ;  /* 0x00000010ff037819 */ /* 0x010fe20000011642 */
[----:B--2---:R-:W-:Y:S05]  /*29380*/  @!P6 HFMA2.BF16_V2 R14, -RZ.H0_H0, RZ.H0_H0, -R2.H0_H0 ;  /* 0x200000ffff0ee231 */ /* 0x004fea0000340902 */
[----:B------:R-:W-:Y:S01]  /*29390*/  PRMT R6, R14, 0x7610, R6 ;  /* 0x000076100e067816 */ /* 0x000fe20000000006 */
[----:B------:R1:W-:Y:S03]  /*293a0*/  @!P6 STL.S16 [R1+0xa0], R14 ;  /* 0x0000a00e0100e387 */ /* 0x0003e60000100600 */
[----:B------:R-:W-:Y:S01]  /*293b0*/  @!P6 PRMT R2, R6, 0x5410, RZ ;  /* 0x000054100602e816 */ /* 0x000fe200000000ff */
[----:B------:R-:W2:Y:S01]  /*293c0*/  LDL.LU R172, [R1+0x40] ;  /* 0x0000400001ac7983 */ /* 0x000ea20000300800 */
[----:B------:R-:W-:Y:S03]  /*293d0*/  LOP3.LUT R6, R0, 0xff, RZ, 0xc0, !PT ;  /* 0x000000ff00067812 */ /* 0x000fe600078ec0ff */
[----:B------:R3:W5:Y:S04]  /*293e0*/  LDL.LU R137, [R1+0x314] ;  /* 0x0003140001897983 */ /* 0x0007680000300800 */
[----:B------:R4:W-:Y:S04]  /*293f0*/  ST.E.U16 [R18.64+0xf2], R2 ;  /* 0x0000f20212007985 */ /* 0x0009e8000c101504 */
[----:B------:R-:W3:Y:S08]  /*29400*/  LDSM.16.MT88.4 R16, [R236+0x4000] ;  /* 0x00400000ec10783b */ /* 0x000ef00000004200 */
[----:B------:R-:W3:Y:S01]  /*29410*/  LDSM.16.MT88.4 R24, [R238+0x4000] ;  /* 0x00400000ee18783b */ /* 0x000ee20000004200 */
[----:B-1----:R-:W-:Y:S07]  /*29420*/  SHF.R.U32.HI R14, RZ, 0x10, R80 ;  /* 0x00000010ff0e7819 */ /* 0x002fee0000011650 */
[----:B------:R-:W1:Y:S01]  /*29430*/  LDSM.16.MT88.4 R20, [R236+0x4400] ;  /* 0x00440000ec14783b */ /* 0x000e620000004200 */
[----:B----4-:R-:W-:Y:S07]  /*29440*/  LOP3.LUT R2, R66, 0xffff, RZ, 0xc0, !PT ;  /* 0x0000ffff42027812 */ /* 0x010fee00078ec0ff */
[----:B------:R-:W4:Y:S01]  /*29450*/  LDSM.16.MT88.4 R32, [R238+0x4400] ;  /* 0x00440000ee20783b */ /* 0x000f220000004200 */
[----:B------:R-:W-:Y:S02]  /*29460*/  SHF.R.U32.HI R5, RZ, 0x8, R2 ;  /* 0x00000008ff057819 */ /* 0x000fe40000011602 */
[----:B------:R-:W-:Y:S02]  /*29470*/  LOP3.LUT R2, R3, 0xff, RZ, 0xc0, !PT ;  /* 0x000000ff03027812 */ /* 0x000fe400078ec0ff */
[----:B------:R-:W-:Y:S03]  /*29480*/  SHF.R.U32.HI R3, RZ, 0x8, R4 ;  /* 0x00000008ff037819 */ /* 0x000fe60000011604 */
[----:B------:R1:W5:Y:S01]  /*29490*/  LDL.LU R136, [R1+0x310] ;  /* 0x0003100001887983 */ /* 0x0003620000300800 */
[----:B------:R-:W-:Y:S02]  /*294a0*/  PRMT R9, R7, 0x5410, R5 ;  /* 0x0000541007097816 */ /* 0x000fe40000000005 */
[----:B------:R-:W-:Y:S02]  /*294b0*/  SHF.R.U32.HI R5, RZ, 0x10, R0 ;  /* 0x00000010ff057819 */ /* 0x000fe40000011600 */
[----:B------:R-:W-:Y:S02]  /*294c0*/  PRMT R4, R6, 0x5410, R3 ;  /* 0x0000541006047816 */ /* 0x000fe40000000003 */
[----:B------:R-:W-:Y:S02]  /*294d0*/  PRMT R7, R2, 0x5410, R8 ;  /* 0x0000541002077816 */ /* 0x000fe40000000008 */
[----:B------:R-:W-:Y:S02]  /*294e0*/  SHF.R.U32.HI R2, RZ, 0x18, R0 ;  /* 0x00000018ff027819 */ /* 0x000fe40000011600 */
[----:B------:R-:W-:Y:S01]  /*294f0*/  LOP3.LUT R0, R5, 0xff, RZ, 0xc0, !PT ;  /* 0x000000ff05007812 */ /* 0x000fe200078ec0ff */
[--C-:B------:R-:W-:Y:S03]  /*29500*/  HSET2.LE.AND R7, R7, R28.reuse, PT ;  /* 0x0000001c07077233 */ /* 0x100fe60003803000 */
[----:B------:R-:W-:Y:S01]  /*29510*/  PRMT R3, R0, 0x5410, R2 ;  /* 0x0000541000037816 */ /* 0x000fe20000000002 */
[--C-:B------:R-:W-:Y:S01]  /*29520*/  HSET2.LE.AND R0, R4, R28.reuse, PT ;  /* 0x0000001c04007233 */ /* 0x100fe20003803000 */
[----:B------:R-:W-:Y:S01]  /*29530*/  LOP3.LUT R7, R225, R7, RZ, 0xc0, !PT ;  /* 0x00000007e1077212 */ /* 0x000fe200078ec0ff */
[--C-:B------:R-:W-:Y:S01]  /*29540*/  HSET2.LE.AND R2, R9, R28.reuse, PT ;  /* 0x0000001c09027233 */ /* 0x100fe20003803000 */
[----:B------:R-:W-:Y:S01]  /*29550*/  LOP3.LUT R9, R80, 0xff, RZ, 0xc0, !PT ;  /* 0x000000ff50097812 */ /* 0x000fe200078ec0ff */
[--C-:B------:R-:W-:Y:S01]  /*29560*/  HSET2.LE.AND R3, R3, R28.reuse, PT ;  /* 0x0000001c03037233 */ /* 0x100fe20003803000 */
[----:B------:R-:W-:Y:S02]  /*29570*/  LOP3.LUT R4, R237, R0, RZ, 0xc0, !PT ;  /* 0x00000000ed047212 */ /* 0x000fe400078ec0ff */
[----:B------:R-:W-:Y:S02]  /*29580*/  LOP3.LUT R6, R226, R2, RZ, 0xc0, !PT ;  /* 0x00000002e2067212 */ /* 0x000fe400078ec0ff */
[----:B------:R-:W-:Y:S02]  /*29590*/  LOP3.LUT R0, R81, R29, R140, 0x96, !PT ;  /* 0x0000001d51007212 */ /* 0x000fe400078e968c */
[----:B------:R-:W-:Y:S02]  /*295a0*/  LOP3.LUT R2, R80, 0xffff, RZ, 0xc0, !PT ;  /* 0x0000ffff50027812 */ /* 0x000fe400078ec0ff */
[----:B------:R-:W-:Y:S02]  /*295b0*/  LOP3.LUT R5, R229, R3, RZ, 0xc0, !PT ;  /* 0x00000003e5057212 */ /* 0x000fe400078ec0ff */
[----:B------:R-:W-:Y:S02]  /*295c0*/  SHF.R.U32.HI R8, RZ, 0x8, R2 ;  /* 0x00000008ff087819 */ /* 0x000fe40000011602 */
[C---:B------:R-:W-:Y:S02]  /*295d0*/  LOP3.LUT R2, R0.reuse, 0xffff, RZ, 0xc0, !PT ;  /* 0x0000ffff00027812 */ /* 0x040fe400078ec0ff */
[--C-:B------:R-:W-:Y:S01]  /*295e0*/  SHF.R.U32.HI R3, RZ, 0x10, R0.reuse ;  /* 0x00000010ff037819 */ /* 0x100fe20000011600 */
[C---:B---3--:R-:W-:Y:S01]  /*295f0*/  HMMA.16816.F32.BF16 R72, R4.reuse, R16, R72 ;  /* 0x000000100448723c */ /* 0x048fe20000041848 */
[----:B------:R-:W-:Y:S02]  /*29600*/  LOP3.LUT R11, R0, 0xff, RZ, 0xc0, !PT ;  /* 0x000000ff000b7812 */ /* 0x000fe400078ec0ff */
[----:B------:R-:W-:Y:S02]  /*29610*/  SHF.R.U32.HI R10, RZ, 0x18, R0 ;  /* 0x00000018ff0a7819 */ /* 0x000fe40000011600 */
[----:B------:R-:W-:Y:S02]  /*29620*/  SHF.R.U32.HI R0, RZ, 0x8, R2 ;  /* 0x00000008ff007819 */ /* 0x000fe40000011602 */
[----:B------:R-:W-:Y:S01]  /*29630*/  PRMT R8, R9, 0x5410, R8 ;  /* 0x0000541009087816 */ /* 0x000fe20000000008 */
[C---:B------:R-:W-:Y:S01]  /*29640*/  HMMA.16816.F32.BF16 R88, R4.reuse, R18, R88 ;  /* 0x000000120458723c */ /* 0x040fe20000041858 */
[----:B------:R-:W-:Y:S03]  /*29650*/  PRMT R0, R11, 0x5410, R0 ;  /* 0x000054100b007816 */ /* 0x000fe60000000000 */
[----:B------:R-:W-:Y:S02]  /*29660*/  LOP3.LUT R2, R3, 0xff, RZ, 0xc0, !PT ;  /* 0x000000ff03027812 */ /* 0x000fe400078ec0ff */
[----:B------:R-:W-:Y:S01]  /*29670*/  LOP3.LUT R11, R14, 0xff, RZ, 0xc0, !PT ;  /* 0x000000ff0e0b7812 */ /* 0x000fe200078ec0ff */
[--C-:B------:R-:W-:Y:S01]  /*29680*/  HSET2.LE.AND R0, R0, R28.reuse, PT ;  /* 0x0000001c00007233 */ /* 0x100fe20003803000 */
[----:B------:R-:W-:Y:S01]  /*29690*/  PRMT R3, R2, 0x5410, R10 ;  /* 0x0000541002037816 */ /* 0x000fe2000000000a */
[C---:B------:R-:W-:Y:S03]  /*296a0*/  HMMA.16816.F32.BF16 R84, R4.reuse, R24, R84 ;  /* 0x000000180454723c */ /* 0x040fe60000041854 */
[----:B------:R-:W-:Y:S01]  /*296b0*/  PRMT R11, R11, 0x5410, R15 ;  /* 0x000054100b0b7816 */ /* 0x000fe2000000000f */
[--C-:B------:R-:W-:Y:S01]  /*296c0*/  HSET2.LE.AND R2, R8, R28.reuse, PT ;  /* 0x0000001c08027233 */ /* 0x100fe20003803000 */
[----:B------:R-:W-:Y:S01]  /*296d0*/  LOP3.LUT R8, R252, R0, RZ, 0xc0, !PT ;  /* 0x00000000fc087212 */ /* 0x000fe200078ec0ff */
[--C-:B------:R-:W-:Y:S01]  /*296e0*/  HSET2.LE.AND R3, R3, R28.reuse, PT ;  /* 0x0000001c03037233 */ /* 0x100fe20003803000 */
[----:B------:R-:W-:Y:S01]  /*296f0*/  LOP3.LUT R0, R65, R97, R120, 0x96, !PT ;  /* 0x0000006141007212 */ /* 0x000fe200078e9678 */
[----:B------:R-:W-:Y:S01]  /*29700*/  HMMA.16816.F32.BF16 R56, R4, R26, R56 ;  /* 0x0000001a0438723c */ /* 0x000fe20000041838 */
[----:B------:R-:W-:Y:S03]  /*29710*/  LOP3.LUT R10, R232, R2, RZ, 0xc0, !PT ;  /* 0x00000002e80a7212 */ /* 0x000fe600078ec0ff */
[----:B------:R-:W-:Y:S01]  /*29720*/  LOP3.LUT R2, R64, 0xffff, RZ, 0xc0, !PT ;  /* 0x0000ffff40027812 */ /* 0x000fe200078ec0ff */
[--C-:B------:R-:W-:Y:S01]  /*29730*/  HSET2.LE.AND R11, R11, R28.reuse, PT ;  /* 0x0000001c0b0b7233 */ /* 0x100fe20003803000 */
[----:B------:R-:W-:Y:S02]  /*29740*/  LOP3.LUT R9, R250, R3, RZ, 0xc0, !PT ;  /* 0x00000003fa097212 */ /* 0x000fe400078ec0ff */
[----:B------:R-:W-:Y:S04]  /*29750*/  SHF.R.U32.HI R5, RZ, 0x8, R2 ;  /* 0x00000008ff057819 */ /* 0x000fe80000011602 */
[----:B------:R-:W-:Y:S02]  /*29760*/  LOP3.LUT R2, R0, 0xffff, RZ, 0xc0, !PT ;  /* 0x0000ffff00027812 */ /* 0x000fe400078ec0ff */
[----:B------:R-:W-:Y:S02]  /*29770*/  LOP3.LUT R6, R64, 0xff, RZ, 0xc0, !PT ;  /* 0x000000ff40067812 */ /* 0x000fe400078ec0ff */
[--C-:B------:R-:W-:Y:S02]  /*29780*/  SHF.R.U32.HI R3, RZ, 0x10, R0.reuse ;  /* 0x00000010ff037819 */ /* 0x100fe40000011600 */
[----:B------:R-:W-:Y:S02]  /*29790*/  LOP3.LUT R14, R0, 0xff, RZ, 0xc0, !PT ;  /* 0x000000ff000e7812 */ /* 0x000fe400078ec0ff */
[----:B------:R-:W-:Y:S02]  /*297a0*/  SHF.R.U32.HI R7, RZ, 0x18, R0 ;  /* 0x00000018ff077819 */ /* 0x000fe40000011600 */
[----:B------:R-:W-:Y:S02]  /*297b0*/  SHF.R.U32.HI R0, RZ, 0x8, R2 ;  /* 0x00000008ff007819 */ /* 0x000fe40000011602 */
[----:B------:R-:W-:Y:S02]  /*297c0*/  LOP3.LUT R11, R230, R11, RZ, 0xc0, !PT ;  /* 0x0000000be60b7212 */ /* 0x000fe400078ec0ff */
[----:B------:R-:W-:Y:S02]  /*297d0*/  PRMT R5, R6, 0x5410, R5 ;  /* 0x0000541006057816 */ /* 0x000fe40000000005 */
[----:B------:R-:W-:Y:S02]  /*297e0*/  PRMT R0, R14, 0x5410, R0 ;  /* 0x000054100e007816 */ /* 0x000fe40000000000 */
[----:B------:R-:W-:Y:S01]  /*297f0*/  LOP3.LUT R2, R3, 0xff, RZ, 0xc0, !PT ;  /* 0x000000ff03027812 */ /* 0x000fe200078ec0ff */
[C---:B------:R-:W-:Y:S01]  /*29800*/  HMMA.16816.F32.BF16 R92, R8.reuse, R18, R92 ;  /* 0x00000012085c723c */ /* 0x040fe2000004185c */
[--C-:B------:R-:W-:Y:S01]  /*29810*/  SHF.R.U32.HI R4, RZ, 0x10, R64.reuse ;  /* 0x00000010ff047819 */ /* 0x100fe20000011640 */
[--C-:B------:R-:W-:Y:S01]  /*29820*/  HSET2.LE.AND R0, R0, R28.reuse, PT ;  /* 0x0000001c00007233 */ /* 0x100fe20003803000 */
[----:B------:R-:W-:Y:S01]  /*29830*/  PRMT R3, R2, 0x5410, R7 ;  /* 0x0000541002037816 */ /* 0x000fe20000000007 */
[--C-:B------:R-:W-:Y:S01]  /*29840*/  HSET2.LE.AND R2, R5, R28.reuse, PT ;  /* 0x0000001c05027233 */ /* 0x100fe20003803000 */
[----:B------:R-:W-:Y:S02]  /*29850*/  SHF.R.U32.HI R15, RZ, 0x18, R64 ;  /* 0x00000018ff0f7819 */ /* 0x000fe40000011640 */
[----:B------:R-:W-:Y:S01]  /*29860*/  LOP3.LUT R4, R4, 0xff, RZ, 0xc0, !PT ;  /* 0x000000ff04047812 */ /* 0x000fe200078ec0ff */
[C---:B------:R-:W-:Y:S01]  /*29870*/  HMMA.16816.F32.BF16 R36, R8.reuse, R24, R36 ;  /* 0x000000180824723c */ /* 0x040fe20000041824 */
[----:B------:R-:W-:Y:S03]  /*29880*/  LOP3.LUT R6, R166, R2, RZ, 0xc0, !PT ;  /* 0x00000002a6067212 */ /* 0x000fe600078ec0ff */
[----:B------:R-:W-:Y:S01]  /*29890*/  PRMT R7, R4, 0x5410, R15 ;  /* 0x0000541004077816 */ /* 0x000fe2000000000f */
[--C-:B------:R-:W-:Y:S01]  /*298a0*/  HSET2.LE.AND R3, R3, R28.reuse, PT ;  /* 0x0000001c03037233 */ /* 0x100fe20003803000 */
[----:B------:R-:W-:Y:S02]  /*298b0*/  LOP3.LUT R4, R234, R0, RZ, 0xc0, !PT ;  /* 0x00000000ea047212 */ /* 0x000fe400078ec0ff */
[----:B------:R-:W-:Y:S01]  /*298c0*/  LOP3.LUT R2, R70, 0xffff, RZ, 0xc0, !PT ;  /* 0x0000ffff46027812 */ /* 0x000fe200078ec0ff */
[----:B------:R-:W-:Y:S01]  /*298d0*/  HMMA.16816.F32.BF16 R76, R8, R26, R76 ;  /* 0x0000001a084c723c */ /* 0x000fe2000004184c */
[----:B------:R-:W-:Y:S02]  /*298e0*/  LDSM.16.MT88.4 R24, [R238+0x4800] ;  /* 0x00480000ee18783b */ /* 0x000fe40000004200 */
[----:B------:R-:W-:Y:S01]  /*298f0*/  LOP3.LUT R0, R71, R97, R142, 0x96, !PT ;  /* 0x0000006147007212 */ /* 0x000fe200078e968e */
[--C-:B------:R-:W-:Y:S01]  /*29900*/  HSET2.LE.AND R7, R7, R28.reuse, PT ;  /* 0x0000001c07077233 */ /* 0x100fe20003803000 */
[----:B------:R-:W-:Y:S02]  /*29910*/  LOP3.LUT R5, R168, R3, RZ, 0xc0, !PT ;  /* 0x00000003a8057212 */ /* 0x000fe400078ec0ff */
[----:B------:R-:W-:Y:S02]  /*29920*/  SHF.R.U32.HI R3, RZ, 0x10, R0 ;  /* 0x00000010ff037819 */ /* 0x000fe40000011600 */
[----:B------:R-:W-:Y:S03]  /*29930*/  LOP3.LUT R14, R0, 0xff, RZ, 0xc0, !PT ;  /* 0x000000ff000e7812 */ /* 0x000fe600078ec0ff */
[----:B------:R-:W-:Y:S02]  /*29940*/  LOP3.LUT R7, R163, R7, RZ, 0xc0, !PT ;  /* 0x00000007a3077212 */ /* 0x000fe400078ec0ff */
[----:B------:R-:W-:Y:S05]  /*29950*/  SHF.R.U32.HI R15, RZ, 0x18, R70 ;  /* 0x00000018ff0f7819 */ /* 0x000fea0000011646 */
[C---:B-1----:R-:W-:Y:S08]  /*29960*/  HMMA.16816.F32.BF16 R72, R4.reuse, R20, R72 ;  /* 0x000000140448723c */ /* 0x042ff00000041848 */
[C---:B------:R-:W-:Y:S08]  /*29970*/  HMMA.16816.F32.BF16 R88, R4.reuse, R22, R88 ;  /* 0x000000160458723c */ /* 0x040ff00000041858 */
[C---:B----4-:R-:W-:Y:S08]  /*29980*/  HMMA.16816.F32.BF16 R84, R4.reuse, R32, R84 ;  /* 0x000000200454723c */ /* 0x050ff00000041854 */
[----:B------:R-:W-:Y:S07]  /*29990*/  HMMA.16816.F32.BF16 R56, R4, R34, R56 ;  /* 0x000000220438723c */ /* 0x000fee0000041838 */
[----:B------:R-:W-:Y:S02]  /*299a0*/  LOP3.LUT R6, R54, 0xff, RZ, 0xc0, !PT ;  /* 0x000000ff36067812 */ /* 0x000fe400078ec0ff */
[----:B------:R-:W-:Y:S04]  /*299b0*/  SHF.R.U32.HI R4, RZ, 0x10, R54 ;  /* 0x00000010ff047819 */ /* 0x000fe80000011636 */
[----:B------:R-:W-:Y:S01]  /*299c0*/  LOP3.LUT R4, R4, 0xff, RZ, 0xc0, !PT ;  /* 0x000000ff04047812 */ /* 0x000fe200078ec0ff */
[----:B--2---:R-:W-:Y:S01]  /*299d0*/  HMMA.16816.F32.BF16 R80, R8, R16, R172 ;  /* 0x000000100850723c */ /* 0x004fe200000418ac */
[----:B------:R-:W1:Y:S06]  /*299e0*/  LDSM.16.MT88.4 R16, [R236+0x4800] ;  /* 0x00480000ec10783b */ /* 0x000e6c0000004200 */
[----:B------:R-:W-:Y:S02]  /*299f0*/  SHF.R.U32.HI R9, RZ, 0x8, R2 ;  /* 0x00000008ff097819 */ /* 0x000fe40000011602 */
[----:B------:R-:W-:Y:S03]  /*29a00*/  LOP3.LUT R2, R0, 0xffff, RZ, 0xc0, !PT ;  /* 0x0000ffff00027812 */ /* 0x000fe600078ec0ff */
[----:B------:R-:W-:Y:S02]  /*29a10*/  LOP3.LUT R10, R70, 0xff, RZ, 0xc0, !PT ;  /* 0x000000ff460a7812 */ /* 0x000fe400078ec0ff */
[----:B------:R-:W-:Y:S02]  /*29a20*/  SHF.R.U32.HI R11, RZ, 0x18, R0 ;  /* 0x00000018ff0b7819 */ /* 0x000fe40000011600 */
[----:B------:R-:W-:Y:S02]  /*29a30*/  SHF.R.U32.HI R0, RZ, 0x8, R2 ;  /* 0x00000008ff007819 */ /* 0x000fe40000011602 */
[----:B------:R-:W-:Y:S02]  /*29a40*/  PRMT R9, R10, 0x5410, R9 ;  /* 0x000054100a097816 */ /* 0x000fe40000000009 */
[----:B------:R-:W-:Y:S02]  /*29a50*/  PRMT R0, R14, 0x5410, R0 ;  /* 0x000054100e007816 */ /* 0x000fe40000000000 */
[----:B------:R-:W-:Y:S02]  /*29a60*/  LOP3.LUT R2, R3, 0xff, RZ, 0xc0, !PT ;  /* 0x000000ff03027812 */ /* 0x000fe400078ec0ff */
[----:B------:R-:W-:Y:S01]  /*29a70*/  SHF.R.U32.HI R8, RZ, 0x10, R70 ;  /* 0x00000010ff087819 */ /* 0x000fe20000011646 */
[--C-:B------:R-:W-:Y:S01]  /*29a80*/  HSET2.LE.AND R0, R0, R28.reuse, PT ;  /* 0x0000001c00007233 */ /* 0x100fe20003803000 */
[----:B------:R-:W-:Y:S01]  /*29a90*/  PRMT R3, R2, 0x5410, R11 ;  /* 0x0000541002037816 */ /* 0x000fe2000000000b */
[--C-:B------:R-:W-:Y:S01]  /*29aa0*/  HSET2.LE.AND R2, R9, R28.reuse, PT ;  /* 0x0000001c09027233 */ /* 0x100fe20003803000 */
[----:B------:R-:W-:Y:S03]  /*29ab0*/  LOP3.LUT R8, R8, 0xff, RZ, 0xc0, !PT ;  /* 0x000000ff08087812 */ /* 0x000fe600078ec0ff */
[--C-:B------:R-:W-:Y:S01]  /*29ac0*/  HSET2.LE.AND R3, R3, R28.reuse, PT ;  /* 0x0000001c03037233 */ /* 0x100fe20003803000 */
[----:B------:R-:W-:Y:S02]  /*29ad0*/  PRMT R11, R8, 0x5410, R15 ;  /* 0x00005410080b7816 */ /* 0x000fe4000000000f */
[----:B------:R-:W-:Y:S02]  /*29ae0*/  LOP3.LUT R8, R248, R0, RZ, 0xc0, !PT ;  /* 0x00000000f8087212 */ /* 0x000fe400078ec0ff */
[----:B------:R-:W-:Y:S01]  /*29af0*/  LOP3.LUT R10, R235, R2, RZ, 0xc0, !PT ;  /* 0x00000002eb0a7212 */ /* 0x000fe200078ec0ff */
[--C-:B------:R-:W-:Y:S01]  /*29b00*/  HSET2.LE.AND R11, R11, R28.reuse, PT ;  /* 0x0000001c0b0b7233 */ /* 0x100fe20003803000 */
[----:B------:R-:W-:Y:S02]  /*29b10*/  LOP3.LUT R2, R54, 0xffff, RZ, 0xc0, !PT ;  /* 0x0000ffff36027812 */ /* 0x000fe400078ec0ff */
[----:B------:R-:W-:Y:S02]  /*29b20*/  LOP3.LUT R0, R55, R29, R98, 0x96, !PT ;  /* 0x0000001d37007212 */ /* 0x000fe400078e9662 */
[----:B------:R-:W-:Y:S02]  /*29b30*/  SHF.R.U32.HI R5, RZ, 0x8, R2 ;  /* 0x00000008ff057819 */ /* 0x000fe40000011602 */
[----:B------:R-:W-:Y:S02]  /*29b40*/  LOP3.LUT R2, R0, 0xffff, RZ, 0xc0, !PT ;  /* 0x0000ffff00027812 */ /* 0x000fe400078ec0ff */
[----:B------:R-:W-:Y:S02]  /*29b50*/  LOP3.LUT R9, R244, R3, RZ, 0xc0, !PT ;  /* 0x00000003f4097212 */ /* 0x000fe400078ec0ff */
        /* <DEDUP_REMOVED lines=9> */
[----:B------:R-:W-:Y:S01]  /*29bf0*/  SHF.R.U32.HI R15, RZ, 0x18, R54 ;  /* 0x00000018ff0f7819 */ /* 0x000fe20000011636 */
[--C-:B------:R-:W-:Y:S01]  /*29c00*/  HSET2.LE.AND R0, R0, R28.reuse, PT ;  /* 0x0000001c00007233 */ /* 0x100fe20003803000 */
[----:B------:R-:W-:Y:S01]  /*29c10*/  PRMT R3, R2, 0x5410, R7 ;  /* 0x0000541002037816 */ /* 0x000fe20000000007 */
[--C-:B------:R-:W-:Y:S01]  /*29c20*/  HSET2.LE.AND R2, R5, R28.reuse, PT ;  /* 0x0000001c05027233 */ /* 0x100fe20003803000 */
[----:B------:R-:W-:Y:S02]  /*29c30*/  PRMT R7, R4, 0x5410, R15 ;  /* 0x0000541004077816 */ /* 0x000fe4000000000f */
[----:B------:R-:W-:Y:S01]  /*29c40*/  LOP3.LUT R4, R160, R0, RZ, 0xc0, !PT ;  /* 0x00000000a0047212 */ /* 0x000fe200078ec0ff */
[C---:B------:R-:W-:Y:S01]  /*29c50*/  HMMA.16816.F32.BF16 R80, R8.reuse, R22, R92 ;  /* 0x000000160850723c */ /* 0x040fe2000004185c */
[----:B------:R-:W-:Y:S01]  /*29c60*/  LOP3.LUT R6, R150, R2, RZ, 0xc0, !PT ;  /* 0x0000000296067212 */ /* 0x000fe200078ec0ff */
[----:B------:R-:W2:Y:S02]  /*29c70*/  LDSM.16.MT88.4 R20, [R236+0x4c00] ;  /* 0x004c0000ec14783b */ /* 0x000ea40000004200 */
[----:B------:R-:W-:Y:S01]  /*29c80*/  LOP3.LUT R2, R68, 0xffff, RZ, 0xc0, !PT ;  /* 0x0000ffff44027812 */ /* 0x000fe200078ec0ff */
[--C-:B------:R-:W-:Y:S01]  /*29c90*/  HSET2.LE.AND R3, R3, R28.reuse, PT ;  /* 0x0000001c03037233 */ /* 0x100fe20003803000 */
[----:B------:R-:W-:Y:S01]  /*29ca0*/  LOP3.LUT R0, R69, R29, R106, 0x96, !PT ;  /* 0x0000001d45007212 */ /* 0x000fe200078e966a */
[--C-:B------:R-:W-:Y:S01]  /*29cb0*/  HSET2.LE.AND R7, R7, R28.reuse, PT ;  /* 0x0000001c07077233 */ /* 0x100fe20003803000 */
[----:B------:R-:W-:Y:S01]  /*29cc0*/  SHF.R.U32.HI R15, RZ, 0x18, R68 ;  /* 0x00000018ff0f7819 */ /* 0x000fe20000011644 */
[C---:B------:R-:W-:Y:S03]  /*29cd0*/  HMMA.16816.F32.BF16 R36, R8.reuse, R32, R36 ;  /* 0x000000200824723c */ /* 0x040fe60000041824 */
[----:B------:R-:W-:Y:S02]  /*29ce0*/  LOP3.LUT R5, R158, R3, RZ, 0xc0, !PT ;  /* 0x000000039e057212 */ /* 0x000fe400078ec0ff */
[----:B------:R-:W-:Y:S02]  /*29cf0*/  SHF.R.U32.HI R3, RZ, 0x10, R0 ;  /* 0x00000010ff037819 */ /* 0x000fe40000011600 */
[C---:B------:R-:W-:Y:S01]  /*29d00*/  LOP3.LUT R14, R0.reuse, 0xff, RZ, 0xc0, !PT ;  /* 0x000000ff000e7812 */ /* 0x040fe200078ec0ff */
[----:B------:R-:W-:Y:S01]  /*29d10*/  HMMA.16816.F32.BF16 R76, R8, R34, R76 ;  /* 0x00000022084c723c */ /* 0x000fe2000004184c */
[----:B------:R-:W-:Y:S01]  /*29d20*/  LOP3.LUT R7, R149, R7, RZ, 0xc0, !PT ;  /* 0x0000000795077212 */ /* 0x000fe200078ec0ff */
[----:B------:R-:W3:Y:S05]  /*29d30*/  LDSM.16.MT88.4 R32, [R238+0x4c00] ;  /* 0x004c0000ee20783b */ /* 0x000eea0000004200 */
[----:B------:R-:W-:Y:S01]  /*29d40*/  SHF.R.U32.HI R9, RZ, 0x8, R2 ;  /* 0x00000008ff097819 */ /* 0x000fe20000011602 */
[C---:B-1----:R-:W-:Y:S01]  /*29d50*/  HMMA.16816.F32.BF16 R72, R4.reuse, R16, R72 ;  /* 0x000000100448723c */ /* 0x042fe20000041848 */
[----:B------:R-:W-:Y:S03]  /*29d60*/  LOP3.LUT R2, R0, 0xffff, RZ, 0xc0, !PT ;  /* 0x0000ffff00027812 */ /* 0x000fe600078ec0ff */
[----:B------:R-:W-:Y:S02]  /*29d70*/  LOP3.LUT R10, R68, 0xff, RZ, 0xc0, !PT ;  /* 0x000000ff440a7812 */ /* 0x000fe400078ec0ff */
[----:B------:R-:W-:Y:S02]  /*29d80*/  SHF.R.U32.HI R11, RZ, 0x18, R0 ;  /* 0x00000018ff0b7819 */ /* 0x000fe40000011600 */
[----:B------:R-:W-:Y:S01]  /*29d90*/  SHF.R.U32.HI R0, RZ, 0x8, R2 ;  /* 0x00000008ff007819 */ /* 0x000fe20000011602 */
[C---:B------:R-:W-:Y:S03]  /*29da0*/  HMMA.16816.F32.BF16 R88, R4.reuse, R18, R88 ;  /* 0x000000120458723c */ /* 0x040fe60000041858 */
[----:B------:R-:W-:Y:S02]  /*29db0*/  PRMT R9, R10, 0x5410, R9 ;  /* 0x000054100a097816 */ /* 0x000fe40000000009 */
[----:B------:R-:W-:Y:S02]  /*29dc0*/  PRMT R0, R14, 0x5410, R0 ;  /* 0x000054100e007816 */ /* 0x000fe40000000000 */
[----:B------:R-:W-:Y:S01]  /*29dd0*/  LOP3.LUT R2, R3, 0xff, RZ, 0xc0, !PT ;  /* 0x000000ff03027812 */ /* 0x000fe200078ec0ff */
[C---:B------:R-:W-:Y:S01]  /*29de0*/  HMMA.16816.F32.BF16 R84, R4.reuse, R24, R84 ;  /* 0x000000180454723c */ /* 0x040fe20000041854 */
[----:B------:R-:W-:Y:S03]  /*29df0*/  SHF.R.U32.HI R8, RZ, 0x10, R68 ;  /* 0x00000010ff087819 */ /* 0x000fe60000011644 */
[----:B------:R-:W-:Y:S01]  /*29e00*/  PRMT R3, R2, 0x5410, R11 ;  /* 0x0000541002037816 */ /* 0x000fe2000000000b */
[--C-:B------:R-:W-:Y:S01]  /*29e10*/  HSET2.LE.AND R0, R0, R28.reuse, PT ;  /* 0x0000001c00007233 */ /* 0x100fe20003803000 */
[----:B------:R-:W-:Y:S01]  /*29e20*/  LOP3.LUT R8, R8, 0xff, RZ, 0xc0, !PT ;  /* 0x000000ff08087812 */ /* 0x000fe200078ec0ff */
[--C-:B------:R-:W-:Y:S01]  /*29e30*/  HSET2.LE.AND R2, R9, R28.reuse, PT ;  /* 0x0000001c09027233 */ /* 0x100fe20003803000 */
[----:B------:R-:W-:Y:S01]  /*29e40*/  HMMA.16816.F32.BF16 R56, R4, R26, R56 ;  /* 0x0000001a0438723c */ /* 0x000fe20000041838 */
[--C-:B------:R-:W-:Y:S03]  /*29e50*/  HSET2.LE.AND R3, R3, R28.reuse, PT ;  /* 0x0000001c03037233 */ /* 0x100fe60003803000 */
[----:B------:R-:W-:Y:S02]  /*29e60*/  PRMT R11, R8, 0x5410, R15 ;  /* 0x00005410080b7816 */ /* 0x000fe4000000000f */
[----:B------:R-:W-:Y:S02]  /*29e70*/  LOP3.LUT R8, R170, R0, RZ, 0xc0, !PT ;  /* 0x00000000aa087212 */ /* 0x000fe400078ec0ff */
[----:B------:R-:W-:Y:S01]  /*29e80*/  LOP3.LUT R10, R162, R2, RZ, 0xc0, !PT ;  /* 0x00000002a20a7212 */ /* 0x000fe200078ec0ff */
[--C-:B------:R-:W-:Y:S03]  /*29e90*/  HSET2.LE.AND R11, R11, R28.reuse, PT ;  /* 0x0000001c0b0b7233 */ /* 0x100fe60003803000 */
[----:B------:R-:W-:Y:S02]  /*29ea0*/  LOP3.LUT R2, R52, 0xffff, RZ, 0xc0, !PT ;  /* 0x0000ffff34027812 */ /* 0x000fe400078ec0ff */
[----:B------:R-:W-:Y:S02]  /*29eb0*/  LOP3.LUT R0, R53, R97, R110, 0x96, !PT ;  /* 0x0000006135007212 */ /* 0x000fe400078e966e */
[----:B------:R-:W-:Y:S02]  /*29ec0*/  SHF.R.U32.HI R5, RZ, 0x8, R2 ;  /* 0x00000008ff057819 */ /* 0x000fe40000011602 */
[----:B------:R-:W-:Y:S02]  /*29ed0*/  LOP3.LUT R2, R0, 0xffff, RZ, 0xc0, !PT ;  /* 0x0000ffff00027812 */ /* 0x000fe400078ec0ff */
[----:B------:R-:W-:Y:S02]  /*29ee0*/  LOP3.LUT R9, R169, R3, RZ, 0xc0, !PT ;  /* 0x00000003a9097212 */ /* 0x000fe400078ec0ff */
[----:B------:R-:W-:Y:S02]  /*29ef0*/  LOP3.LUT R6, R52, 0xff, RZ, 0xc0, !PT ;  /* 0x000000ff34067812 */ /* 0x000fe400078ec0ff */
[--C-:B------:R-:W-:Y:S02]  /*29f00*/  SHF.R.U32.HI R3, RZ, 0x10, R0.reuse ;  /* 0x00000010ff037819 */ /* 0x100fe40000011600 */
[----:B------:R-:W-:Y:S02]  /*29f10*/  LOP3.LUT R14, R0, 0xff, RZ, 0xc0, !PT ;  /* 0x000000ff000e7812 */ /* 0x000fe400078ec0ff */
[----:B------:R-:W-:Y:S02]  /*29f20*/  SHF.R.U32.HI R7, RZ, 0x18, R0 ;  /* 0x00000018ff077819 */ /* 0x000fe40000011600 */
[----:B------:R-:W-:Y:S02]  /*29f30*/  SHF.R.U32.HI R0, RZ, 0x8, R2 ;  /* 0x00000008ff007819 */ /* 0x000fe40000011602 */
[----:B------:R-:W-:Y:S02]  /*29f40*/  LOP3.LUT R11, R155, R11, RZ, 0xc0, !PT ;  /* 0x0000000b9b0b7212 */ /* 0x000fe400078ec0ff */
[----:B------:R-:W-:Y:S02]  /*29f50*/  LOP3.LUT R2, R3, 0xff, RZ, 0xc0, !PT ;  /* 0x000000ff03027812 */ /* 0x000fe400078ec0ff */
[----:B------:R-:W-:Y:S02]  /*29f60*/  PRMT R5, R6, 0x5410, R5 ;  /* 0x0000541006057816 */ /* 0x000fe40000000005 */
[----:B------:R-:W-:Y:S01]  /*29f70*/  PRMT R0, R14, 0x5410, R0 ;  /* 0x000054100e007816 */ /* 0x000fe20000000000 */
[C---:B------:R-:W-:Y:S01]  /*29f80*/  HMMA.16816.F32.BF16 R64, R8.reuse, R16, R64 ;  /* 0x000000100840723c */ /* 0x040fe20000041840 */
[--C-:B------:R-:W-:Y:S02]  /*29f90*/  SHF.R.U32.HI R4, RZ, 0x10, R52.reuse ;  /* 0x00000010ff047819 */ /* 0x100fe40000011634 */
[----:B------:R-:W-:Y:S01]  /*29fa0*/  PRMT R3, R2, 0x5410, R7 ;  /* 0x0000541002037816 */ /* 0x000fe20000000007 */
[--C-:B------:R-:W-:Y:S01]  /*29fb0*/  HSET2.LE.AND R0, R0, R28.reuse, PT ;  /* 0x0000001c00007233 */ /* 0x100fe20003803000 */
[----:B------:R-:W-:Y:S01]  /*29fc0*/  SHF.R.U32.HI R15, RZ, 0x18, R52 ;  /* 0x00000018ff0f7819 */ /* 0x000fe20000011634 */
[--C-:B------:R-:W-:Y:S01]  /*29fd0*/  HSET2.LE.AND R2, R5, R28.reuse, PT ;  /* 0x0000001c05027233 */ /* 0x100fe20003803000 */
[----:B------:R-:W-:Y:S01]  /*29fe0*/  LOP3.LUT R4, R4, 0xff, RZ, 0xc0, !PT ;  /* 0x000000ff04047812 */ /* 0x000fe200078ec0ff */
[C---:B------:R-:W-:Y:S01]  /*29ff0*/  HMMA.16816.F32.BF16 R80, R8.reuse, R18, R80 ;  /* 0x000000120850723c */ /* 0x040fe20000041850 */
[--C-:B------:R-:W-:Y:S01]  /*2a000*/  HSET2.LE.AND R3, R3, R28.reuse, PT ;  /* 0x0000001c03037233 */ /* 0x100fe20003803000 */
[----:B------:R-:W1:Y:S02]  /*2a010*/  LDSM.16.MT88.4 R16, [R236+0x5000] ;  /* 0x00500000ec10783b */ /* 0x000e640000004200 */
[----:B------:R-:W-:Y:S02]  /*2a020*/  PRMT R7, R4, 0x5410, R15 ;  /* 0x0000541004077816 */ /* 0x000fe4000000000f */
[----:B------:R-:W-:Y:S02]  /*2a030*/  LOP3.LUT R4, R143, R0, RZ, 0xc0, !PT ;  /* 0x000000008f047212 */ /* 0x000fe400078ec0ff */
[----:B------:R-:W-:Y:S01]  /*2a040*/  LOP3.LUT R6, R109, R2, RZ, 0xc0, !PT ;  /* 0x000000026d067212 */ /* 0x000fe200078ec0ff */
[C---:B------:R-:W-:Y:S03]  /*2a050*/  HMMA.16816.F32.BF16 R36, R8.reuse, R24, R36 ;  /* 0x000000180824723c */ /* 0x040fe60000041824 */
[----:B------:R-:W-:Y:S01]  /*2a060*/  LOP3.LUT R2, R62, 0xffff, RZ, 0xc0, !PT ;  /* 0x0000ffff3e027812 */ /* 0x000fe200078ec0ff */
[--C-:B------:R-:W-:Y:S01]  /*2a070*/  HSET2.LE.AND R7, R7, R28.reuse, PT ;  /* 0x0000001c07077233 */ /* 0x100fe20003803000 */
[----:B------:R-:W-:Y:S02]  /*2a080*/  LOP3.LUT R0, R63, R97, R130, 0x96, !PT ;  /* 0x000000613f007212 */ /* 0x000fe400078e9682 */
[----:B------:R-:W-:Y:S01]  /*2a090*/  LOP3.LUT R5, R141, R3, RZ, 0xc0, !PT ;  /* 0x000000038d057212 */ /* 0x000fe200078ec0ff */
[----:B------:R-:W-:Y:S01]  /*2a0a0*/  HMMA.16816.F32.BF16 R68, R8, R26, R76 ;  /* 0x0000001a0844723c */ /* 0x000fe2000004184c */
[----:B------:R-:W-:Y:S03]  /*2a0b0*/  SHF.R.U32.HI R3, RZ, 0x10, R0 ;  /* 0x00000010ff037819 */ /* 0x000fe60000011600 */
[C---:B------:R-:W-:Y:S02]  /*2a0c0*/  LOP3.LUT R14, R0.reuse, 0xff, RZ, 0xc0, !PT ;  /* 0x000000ff000e7812 */ /* 0x040fe400078ec0ff */
[----:B------:R-:W-:Y:S02]  /*2a0d0*/  SHF.R.U32.HI R15, RZ, 0x18, R62 ;  /* 0x00000018ff0f7819 */ /* 0x000fe4000001163e */
[----:B------:R-:W-:Y:S04]  /*2a0e0*/  SHF.R.U32.HI R9, RZ, 0x8, R2 ;  /* 0x00000008ff097819 */ /* 0x000fe80000011602 */
[----:B------:R-:W-:Y:S02]  /*2a0f0*/  LOP3.LUT R2, R0, 0xffff, RZ, 0xc0, !PT ;  /* 0x0000ffff00027812 */ /* 0x000fe400078ec0ff */
[----:B------:R-:W-:Y:S02]  /*2a100*/  SHF.R.U32.HI R8, RZ, 0x10, R62 ;  /* 0x00000010ff087819 */ /* 0x000fe4000001163e */
[----:B------:R-:W-:Y:S02]  /*2a110*/  LOP3.LUT R10, R62, 0xff, RZ, 0xc0, !PT ;  /* 0x000000ff3e0a7812 */ /* 0x000fe400078ec0ff */
[----:B------:R-:W-:Y:S02]  /*2a120*/  SHF.R.U32.HI R11, RZ, 0x18, R0 ;  /* 0x00000018ff0b7819 */ /* 0x000fe40000011600 */
[----:B------:R-:W-:Y:S02]  /*2a130*/  SHF.R.U32.HI R0, RZ, 0x8, R2 ;  /* 0x00000008ff007819 */ /* 0x000fe40000011602 */
[----:B------:R-:W-:Y:S02]  /*2a140*/  LOP3.LUT R2, R3, 0xff, RZ, 0xc0, !PT ;  /* 0x000000ff03027812 */ /* 0x000fe400078ec0ff */
[----:B------:R-:W-:Y:S02]  /*2a150*/  LOP3.LUT R8, R8, 0xff, RZ, 0xc0, !PT ;  /* 0x000000ff08087812 */ /* 0x000fe400078ec0ff */
[----:B------:R-:W-:Y:S02]  /*2a160*/  PRMT R9, R10, 0x5410, R9 ;  /* 0x000054100a097816 */ /* 0x000fe40000000009 */
[----:B------:R-:W-:Y:S02]  /*2a170*/  PRMT R0, R14, 0x5410, R0 ;  /* 0x000054100e007816 */ /* 0x000fe40000000000 */
[----:B------:R-:W-:Y:S01]  /*2a180*/  PRMT R3, R2, 0x5410, R11 ;  /* 0x0000541002037816 */ /* 0x000fe2000000000b */
[--C-:B------:R-:W-:Y:S01]  /*2a190*/  HSET2.LE.AND R2, R9, R28.reuse, PT ;  /* 0x0000001c09027233 */ /* 0x100fe20003803000 */
[----:B------:R-:W-:Y:S01]  /*2a1a0*/  PRMT R11, R8, 0x5410, R15 ;  /* 0x00005410080b7816 */ /* 0x000fe2000000000f */
[--C-:B------:R-:W-:Y:S01]  /*2a1b0*/  HSET2.LE.AND R0, R0, R28.reuse, PT ;  /* 0x0000001c00007233 */ /* 0x100fe20003803000 */
[----:B------:R-:W-:Y:S01]  /*2a1c0*/  LOP3.LUT R7, R103, R7, RZ, 0xc0, !PT ;  /* 0x0000000767077212 */ /* 0x000fe200078ec0ff */
[--C-:B------:R-:W-:Y:S01]  /*2a1d0*/  HSET2.LE.AND R3, R3, R28.reuse, PT ;  /* 0x0000001c03037233 */ /* 0x100fe20003803000 */
[----:B------:R-:W-:Y:S01]  /*2a1e0*/  LOP3.LUT R10, R165, R2, RZ, 0xc0, !PT ;  /* 0x00000002a50a7212 */ /* 0x000fe200078ec0ff */
[--C-:B------:R-:W-:Y:S01]  /*2a1f0*/  HSET2.LE.AND R11, R11, R28.reuse, PT ;  /* 0x0000001c0b0b7233 */ /* 0x100fe20003803000 */
[----:B------:R-:W-:Y:S02]  /*2a200*/  LOP3.LUT R8, R167, R0, RZ, 0xc0, !PT ;  /* 0x00000000a7087212 */ /* 0x000fe400078ec0ff */
[----:B------:R-:W-:Y:S01]  /*2a210*/  LOP3.LUT R9, R153, R3, RZ, 0xc0, !PT ;  /* 0x0000000399097212 */ /* 0x000fe200078ec0ff */
[C---:B--2---:R-:W-:Y:S01]  /*2a220*/  HMMA.16816.F32.BF16 R72, R4.reuse, R20, R72 ;  /* 0x000000140448723c */ /* 0x044fe20000041848 */
[----:B------:R-:W-:Y:S02]  /*2a230*/  LOP3.LUT R11, R132, R11, RZ, 0xc0, !PT ;  /* 0x0000000b840b7212 */ /* 0x000fe400078ec0ff */
[----:B------:R-:W-:Y:S02]  /*2a240*/  LOP3.LUT R2, R30, 0xffff, RZ, 0xc0, !PT ;  /* 0x0000ffff1e027812 */ /* 0x000fe400078ec0ff */
[-C--:B------:R-:W-:Y:S02]  /*2a250*/  LOP3.LUT R0, R31, R29.reuse, R96, 0x96, !PT ;  /* 0x0000001d1f007212 */ /* 0x080fe400078e9660 */
[----:B------:R-:W-:Y:S01]  /*2a260*/  SHF.R.U32.HI R15, RZ, 0x18, R30 ;  /* 0x00000018ff0f7819 */ /* 0x000fe2000001161e */
[C---:B------:R-:W-:Y:S01]  /*2a270*/  HMMA.16816.F32.BF16 R88, R4.reuse, R22, R88 ;  /* 0x000000160458723c */ /* 0x040fe20000041858 */
[----:B------:R-:W-:Y:S03]  /*2a280*/  SHF.R.U32.HI R3, RZ, 0x10, R0 ;  /* 0x00000010ff037819 */ /* 0x000fe60000011600 */
[C---:B------:R-:W-:Y:S04]  /*2a290*/  LOP3.LUT R14, R0.reuse, 0xff, RZ, 0xc0, !PT ;  /* 0x000000ff000e7812 */ /* 0x040fe800078ec0ff */
[C---:B---3--:R-:W-:Y:S08]  /*2a2a0*/  HMMA.16816.F32.BF16 R84, R4.reuse, R32, R84 ;  /* 0x000000200454723c */ /* 0x048ff00000041854 */
[----:B------:R-:W-:Y:S07]  /*2a2b0*/  HMMA.16816.F32.BF16 R56, R4, R34, R56 ;  /* 0x000000220438723c */ /* 0x000fee0000041838 */
[----:B------:R-:W-:Y:S01]  /*2a2c0*/  SHF.R.U32.HI R5, RZ, 0x8, R2 ;  /* 0x00000008ff057819 */ /* 0x000fe20000011602 */
[C---:B------:R-:W-:Y:S01]  /*2a2d0*/  HMMA.16816.F32.BF16 R24, R8.reuse, R20, R64 ;  /* 0x000000140818723c */ /* 0x040fe20000041840 */
[----:B------:R-:W-:Y:S03]  /*2a2e0*/  LOP3.LUT R2, R0, 0xffff, RZ, 0xc0, !PT ;  /* 0x0000ffff00027812 */ /* 0x000fe600078ec0ff */
[----:B------:R-:W-:Y:S02]  /*2a2f0*/  LOP3.LUT R6, R30, 0xff, RZ, 0xc0, !PT ;  /* 0x000000ff1e067812 */ /* 0x000fe400078ec0ff */
[----:B------:R-:W-:Y:S02]  /*2a300*/  SHF.R.U32.HI R7, RZ, 0x18, R0 ;  /* 0x00000018ff077819 */ /* 0x000fe40000011600 */
[----:B------:R-:W-:Y:S01]  /*2a310*/  SHF.R.U32.HI R0, RZ, 0x8, R2 ;  /* 0x00000008ff007819 */ /* 0x000fe20000011602 */
[C---:B------:R-:W-:Y:S01]  /*2a320*/  HMMA.16816.F32.BF16 R52, R8.reuse, R22, R80 ;  /* 0x000000160834723c */ /* 0x040fe20000041850 */
[----:B------:R-:W2:Y:S02]  /*2a330*/  LDSM.16.MT88.4 R20, [R238+0x5000] ;  /* 0x00500000ee14783b */ /* 0x000ea40000004200 */
[----:B------:R-:W-:Y:S02]  /*2a340*/  LOP3.LUT R2, R3, 0xff, RZ, 0xc0, !PT ;  /* 0x000000ff03027812 */ /* 0x000fe400078ec0ff */
[----:B------:R-:W-:Y:S02]  /*2a350*/  PRMT R5, R6, 0x5410, R5 ;  /* 0x0000541006057816 */ /* 0x000fe40000000005 */
[----:B------:R-:W-:Y:S01]  /*2a360*/  PRMT R0, R14, 0x5410, R0 ;  /* 0x000054100e007816 */ /* 0x000fe20000000000 */
        /* <DEDUP_REMOVED lines=14> */
[----:B------:R-:W-:Y:S02]  /*2a450*/  LOP3.LUT R5, R133, R3, RZ, 0xc0, !PT ;  /* 0x0000000385057212 */ /* 0x000fe400078ec0ff */
[----:B------:R-:W-:Y:S02]  /*2a460*/  SHF.R.U32.HI R9, RZ, 0x8, R2 ;  /* 0x00000008ff097819 */ /* 0x000fe40000011602 */
[----:B------:R-:W-:Y:S02]  /*2a470*/  LOP3.LUT R2, R0, 0xffff, RZ, 0xc0, !PT ;  /* 0x0000ffff00027812 */ /* 0x000fe400078ec0ff */
[----:B------:R-:W-:Y:S02]  /*2a480*/  SHF.R.U32.HI R3, RZ, 0x10, R0 ;  /* 0x00000010ff037819 */ /* 0x000fe40000011600 */
[----:B------:R-:W-:Y:S02]  /*2a490*/  SHF.R.U32.HI R8, RZ, 0x10, R60 ;  /* 0x00000010ff087819 */ /* 0x000fe4000001163c */
[----:B------:R-:W-:Y:S02]  /*2a4a0*/  LOP3.LUT R10, R60, 0xff, RZ, 0xc0, !PT ;  /* 0x000000ff3c0a7812 */ /* 0x000fe400078ec0ff */
[----:B------:R-:W-:Y:S02]  /*2a4b0*/  LOP3.LUT R14, R0, 0xff, RZ, 0xc0, !PT ;  /* 0x000000ff000e7812 */ /* 0x000fe400078ec0ff */
[----:B------:R-:W-:Y:S02]  /*2a4c0*/  SHF.R.U32.HI R11, RZ, 0x18, R0 ;  /* 0x00000018ff0b7819 */ /* 0x000fe40000011600 */
[----:B------:R-:W-:Y:S02]  /*2a4d0*/  SHF.R.U32.HI R0, RZ, 0x8, R2 ;  /* 0x00000008ff007819 */ /* 0x000fe40000011602 */
[----:B------:R-:W-:Y:S02]  /*2a4e0*/  LOP3.LUT R2, R3, 0xff, RZ, 0xc0, !PT ;  /* 0x000000ff03027812 */ /* 0x000fe400078ec0ff */
[----:B------:R-:W-:Y:S02]  /*2a4f0*/  SHF.R.U32.HI R15, RZ, 0x18, R60 ;  /* 0x00000018ff0f7819 */ /* 0x000fe4000001163c */
[----:B------:R-:W-:Y:S02]  /*2a500*/  LOP3.LUT R8, R8, 0xff, RZ, 0xc0, !PT ;  /* 0x000000ff08087812 */ /* 0x000fe400078ec0ff */
[----:B------:R-:W-:Y:S02]  /*2a510*/  LOP3.LUT R7, R129, R7, RZ, 0xc0, !PT ;  /* 0x0000000781077212 */ /* 0x000fe400078ec0ff */
[----:B------:R-:W-:Y:S02]  /*2a520*/  PRMT R9, R10, 0x5410, R9 ;  /* 0x000054100a097816 */ /* 0x000fe40000000009 */
[----:B------:R-:W-:Y:S02]  /*2a530*/  PRMT R0, R14, 0x5410, R0 ;  /* 0x000054100e007816 */ /* 0x000fe40000000000 */
[----:B------:R-:W-:Y:S01]  /*2a540*/  PRMT R3, R2, 0x5410, R11 ;  /* 0x0000541002037816 */ /* 0x000fe2000000000b */
[C---:B-1----:R-:W-:Y:S01]  /*2a550*/  HMMA.16816.F32.BF16 R72, R4.reuse, R16, R72 ;  /* 0x000000100448723c */ /* 0x042fe20000041848 */
[----:B------:R-:W-:Y:S01]  /*2a560*/  PRMT R11, R8, 0x5410, R15 ;  /* 0x00005410080b7816 */ /* 0x000fe2000000000f */
[--C-:B------:R-:W-:Y:S01]  /*2a570*/  HSET2.LE.AND R0, R0, R28.reuse, PT ;  /* 0x0000001c00007233 */ /* 0x100fe20003803000 */
[----:B------:R-:W-:Y:S01]  /*2a580*/  SHF.R.U32.HI R15, RZ, 0x18, R44 ;  /* 0x00000018ff0f7819 */ /* 0x000fe2000001162c */
[--C-:B------:R-:W-:Y:S02]  /*2a590*/  HSET2.LE.AND R2, R9, R28.reuse, PT ;  /* 0x0000001c09027233 */ /* 0x100fe40003803000 */
[--C-:B------:R-:W-:Y:S01]  /*2a5a0*/  HSET2.LE.AND R3, R3, R28.reuse, PT ;  /* 0x0000001c03037233 */ /* 0x100fe20003803000 */
[----:B------:R-:W-:Y:S01]  /*2a5b0*/  LOP3.LUT R8, R164, R0, RZ, 0xc0, !PT ;  /* 0x00000000a4087212 */ /* 0x000fe200078ec0ff */
[--C-:B------:R-:W-:Y:S01]  /*2a5c0*/  HSET2.LE.AND R11, R11, R28.reuse, PT ;  /* 0x0000001c0b0b7233 */ /* 0x100fe20003803000 */
[----:B------:R-:W-:Y:S01]  /*2a5d0*/  LOP3.LUT R10, R159, R2, RZ, 0xc0, !PT ;  /* 0x000000029f0a7212 */ /* 0x000fe200078ec0ff */
[C---:B------:R-:W-:Y:S02]  /*2a5e0*/  HMMA.16816.F32.BF16 R88, R4.reuse, R18, R88 ;  /* 0x000000120458723c */ /* 0x040fe40000041858 */
[----:B------:R-:W-:Y:S02]  /*2a5f0*/  LOP3.LUT R9, R154, R3, RZ, 0xc0, !PT ;  /* 0x000000039a097212 */ /* 0x000fe400078ec0ff */
[----:B------:R-:W-:Y:S02]  /*2a600*/  LOP3.LUT R11, R151, R11, RZ, 0xc0, !PT ;  /* 0x0000000b970b7212 */ /* 0x000fe400078ec0ff */
[----:B------:R-:W-:Y:S02]  /*2a610*/  LOP3.LUT R2, R44, 0xffff, RZ, 0xc0, !PT ;  /* 0x0000ffff2c027812 */ /* 0x000fe400078ec0ff */
[-C--:B------:R-:W-:Y:S01]  /*2a620*/  LOP3.LUT R0, R45, R97.reuse, R102, 0x96, !PT ;  /* 0x000000612d007212 */ /* 0x080fe200078e9666 */
[C---:B--2---:R-:W-:Y:S03]  /*2a630*/  HMMA.16816.F32.BF16 R84, R4.reuse, R20, R84 ;  /* 0x000000140454723c */ /* 0x044fe60000041854 */
[----:B------:R-:W-:Y:S02]  /*2a640*/  SHF.R.U32.HI R3, RZ, 0x10, R0 ;  /* 0x00000010ff037819 */ /* 0x000fe40000011600 */
[C---:B------:R-:W-:Y:S03]  /*2a650*/  LOP3.LUT R14, R0.reuse, 0xff, RZ, 0xc0, !PT ;  /* 0x000000ff000e7812 */ /* 0x040fe600078ec0ff */
[----:B------:R-:W-:Y:S07]  /*2a660*/  HMMA.16816.F32.BF16 R56, R4, R22, R56 ;  /* 0x000000160438723c */ /* 0x000fee0000041838 */
[----:B------:R-:W-:Y:S01]  /*2a670*/  SHF.R.U32.HI R5, RZ, 0x8, R2 ;  /* 0x00000008ff057819 */ /* 0x000fe20000011602 */
[C---:B------:R-:W-:Y:S01]  /*2a680*/  HMMA.16816.F32.BF16 R32, R8.reuse, R16, R24 ;  /* 0x000000100820723c */ /* 0x040fe20000041818 */
[----:B------:R-:W-:Y:S01]  /*2a690*/  LOP3.LUT R2, R0, 0xffff, RZ, 0xc0, !PT ;  /* 0x0000ffff00027812 */ /* 0x000fe200078ec0ff */
[----:B------:R-:W1:Y:S02]  /*2a6a0*/  LDSM.16.MT88.4 R24, [R236+0x5400] ;  /* 0x00540000ec18783b */ /* 0x000e640000004200 */
        /* <DEDUP_REMOVED lines=15> */
[--C-:B------:R-:W-:Y:S01]  /*2a7a0*/  HSET2.LE.AND R3, R3, R28.reuse, PT ;  /* 0x0000001c03037233 */ /* 0x100fe20003803000 */
[----:B------:R-:W3:Y:S02]  /*2a7b0*/  LDSM.16.MT88.4 R20, [R236+0x5800] ;  /* 0x00580000ec14783b */ /* 0x000ee40000004200 */
        /* <DEDUP_REMOVED lines=30> */
[C---:B-1----:R-:W-:Y:S01]  /*2a9a0*/  HMMA.16816.F32.BF16 R72, R4.reuse, R24, R72 ;  /* 0x000000180448723c */ /* 0x042fe20000041848 */
[----:B------:R-:W-:Y:S02]  /*2a9b0*/  LOP3.LUT R11, R127, R11, RZ, 0xc0, !PT ;  /* 0x0000000b7f0b7212 */ /* 0x000fe400078ec0ff */
[-C--:B------:R-:W-:Y:S02]  /*2a9c0*/  LOP3.LUT R0, R41, R29.reuse, R100, 0x96, !PT ;  /* 0x0000001d29007212 */ /* 0x080fe400078e9664 */
[----:B------:R-:W-:Y:S02]  /*2a9d0*/  SHF.R.U32.HI R15, RZ, 0x18, R40 ;  /* 0x00000018ff0f7819 */ /* 0x000fe40000011628 */
[----:B------:R-:W-:Y:S01]  /*2a9e0*/  SHF.R.U32.HI R3, RZ, 0x10, R0 ;  /* 0x00000010ff037819 */ /* 0x000fe20000011600 */
[C---:B------:R-:W-:Y:S01]  /*2a9f0*/  HMMA.16816.F32.BF16 R88, R4.reuse, R26, R88 ;  /* 0x0000001a0458723c */ /* 0x040fe20000041858 */
[----:B------:R-:W-:Y:S03]  /*2aa00*/  LOP3.LUT R14, R0, 0xff, RZ, 0xc0, !PT ;  /* 0x000000ff000e7812 */ /* 0x000fe600078ec0ff */
[C---:B------:R-:W-:Y:S04]  /*2aa10*/  LOP3.LUT R2, R40.reuse, 0xffff, RZ, 0xc0, !PT ;  /* 0x0000ffff28027812 */ /* 0x040fe800078ec0ff */
[C---:B--2---:R-:W-:Y:S08]  /*2aa20*/  HMMA.16816.F32.BF16 R64, R4.reuse, R16, R84 ;  /* 0x000000100440723c */ /* 0x044ff00000041854 */
[----:B------:R-:W-:Y:S07]  /*2aa30*/  HMMA.16816.F32.BF16 R56, R4, R18, R56 ;  /* 0x000000120438723c */ /* 0x000fee0000041838 */
[----:B------:R-:W-:Y:S01]  /*2aa40*/  LOP3.LUT R6, R40, 0xff, RZ, 0xc0, !PT ;  /* 0x000000ff28067812 */ /* 0x000fe200078ec0ff */
[C---:B------:R-:W-:Y:S01]  /*2aa50*/  HMMA.16816.F32.BF16 R44, R8.reuse, R24, R32 ;  /* 0x00000018082c723c */ /* 0x040fe20000041820 */
[----:B------:R-:W-:Y:S01]  /*2aa60*/  SHF.R.U32.HI R5, RZ, 0x8, R2 ;  /* 0x00000008ff057819 */ /* 0x000fe20000011602 */
[----:B------:R-:W1:Y:S02]  /*2aa70*/  LDSM.16.MT88.4 R32, [R238+0x5800] ;  /* 0x00580000ee20783b */ /* 0x000e640000004200 */
[----:B------:R-:W-:Y:S02]  /*2aa80*/  LOP3.LUT R2, R0, 0xffff, RZ, 0xc0, !PT ;  /* 0x0000ffff00027812 */ /* 0x000fe400078ec0ff */
[----:B------:R-:W-:Y:S02]  /*2aa90*/  SHF.R.U32.HI R7, RZ, 0x18, R0 ;  /* 0x00000018ff077819 */ /* 0x000fe40000011600 */
[C---:B------:R-:W-:Y:S01]  /*2aaa0*/  HMMA.16816.F32.BF16 R52, R8.reuse, R26, R52 ;  /* 0x0000001a0834723c */ /* 0x040fe20000041834 */
[----:B------:R-:W-:Y:S01]  /*2aab0*/  SHF.R.U32.HI R0, RZ, 0x8, R2 ;  /* 0x00000008ff007819 */ /* 0x000fe20000011602 */
[----:B------:R-:W2:Y:S02]  /*2aac0*/  LDSM.16.MT88.4 R24, [R236+0x5c00] ;  /* 0x005c0000ec18783b */ /* 0x000ea40000004200 */
[----:B------:R-:W-:Y:S02]  /*2aad0*/  PRMT R5, R6, 0x5410, R5 ;  /* 0x0000541006057816 */ /* 0x000fe40000000005 */
[----:B------:R-:W-:Y:S02]  /*2aae0*/  PRMT R0, R14, 0x5410, R0 ;  /* 0x000054100e007816 */ /* 0x000fe40000000000 */
[----:B------:R-:W-:Y:S01]  /*2aaf0*/  LOP3.LUT R2, R3, 0xff, RZ, 0xc0, !PT ;  /* 0x000000ff03027812 */ /* 0x000fe200078ec0ff */
[C---:B------:R-:W-:Y:S03]  /*2ab00*/  HMMA.16816.F32.BF16 R36, R8.reuse, R16, R36 ;  /* 0x000000100824723c */ /* 0x040fe60000041824 */
[----:B------:R-:W-:Y:S01]  /*2ab10*/  SHF.R.U32.HI R4, RZ, 0x10, R40 ;  /* 0x00000010ff047819 */ /* 0x000fe20000011628 */
[--C-:B------:R-:W-:Y:S01]  /*2ab20*/  HSET2.LE.AND R0, R0, R28.reuse, PT ;  /* 0x0000001c00007233 */ /* 0x100fe20003803000 */
[----:B------:R-:W-:Y:S01]  /*2ab30*/  PRMT R3, R2, 0x5410, R7 ;  /* 0x0000541002037816 */ /* 0x000fe20000000007 */
[--C-:B------:R-:W-:Y:S01]  /*2ab40*/  HSET2.LE.AND R2, R5, R28.reuse, PT ;  /* 0x0000001c05027233 */ /* 0x100fe20003803000 */
[----:B------:R-:W-:Y:S01]  /*2ab50*/  LOP3.LUT R4, R4, 0xff, RZ, 0xc0, !PT ;  /* 0x000000ff04047812 */ /* 0x000fe200078ec0ff */
[----:B------:R-:W-:Y:S04]  /*2ab60*/  HMMA.16816.F32.BF16 R60, R8, R18, R60 ;  /* 0x00000012083c723c */ /* 0x000fe8000004183c */
[----:B------:R-:W-:Y:S01]  /*2ab70*/  PRMT R7, R4, 0x5410, R15 ;  /* 0x0000541004077816 */ /* 0x000fe2000000000f */
[--C-:B------:R-:W-:Y:S01]  /*2ab80*/  HSET2.LE.AND R3, R3, R28.reuse, PT ;  /* 0x0000001c03037233 */ /* 0x100fe20003803000 */
        /* <DEDUP_REMOVED lines=10> */
[----:B------:R-:W-:Y:S02]  /*2ac30*/  SHF.R.U32.HI R3, RZ, 0x10, R0 ;  /* 0x00000010ff037819 */ /* 0x000fe40000011600 */
[----:B------:R-:W-:Y:S02]  /*2ac40*/  LOP3.LUT R14, R0, 0xff, RZ, 0xc0, !PT ;  /* 0x000000ff000e7812 */ /* 0x000fe400078ec0ff */
[----:B------:R-:W-:Y:S02]  /*2ac50*/  SHF.R.U32.HI R0, RZ, 0x8, R2 ;  /* 0x00000008ff007819 */ /* 0x000fe40000011602 */
[----:B------:R-:W-:Y:S02]  /*2ac60*/  LOP3.LUT R7, R99, R7, RZ, 0xc0, !PT ;  /* 0x0000000763077212 */ /* 0x000fe400078ec0ff */
[----:B------:R-:W-:Y:S02]  /*2ac70*/  LOP3.LUT R2, R3, 0xff, RZ, 0xc0, !PT ;  /* 0x000000ff03027812 */ /* 0x000fe400078ec0ff */
[----:B------:R-:W-:Y:S02]  /*2ac80*/  PRMT R9, R10, 0x5410, R9 ;  /* 0x000054100a097816 */ /* 0x000fe40000000009 */
[----:B------:R-:W-:Y:S01]  /*2ac90*/  PRMT R0, R14, 0x5410, R0 ;  /* 0x000054100e007816 */ /* 0x000fe20000000000 */
[C---:B---3--:R-:W-:Y:S01]  /*2aca0*/  HMMA.16816.F32.BF16 R72, R4.reuse, R20, R72 ;  /* 0x000000140448723c */ /* 0x048fe20000041848 */
[--C-:B------:R-:W-:Y:S02]  /*2acb0*/  SHF.R.U32.HI R8, RZ, 0x10, R48.reuse ;  /* 0x00000010ff087819 */ /* 0x100fe40000011630 */
[----:B------:R-:W-:Y:S01]  /*2acc0*/  PRMT R3, R2, 0x5410, R11 ;  /* 0x0000541002037816 */ /* 0x000fe2000000000b */
[--C-:B------:R-:W-:Y:S01]  /*2acd0*/  HSET2.LE.AND R0, R0, R28.reuse, PT ;  /* 0x0000001c00007233 */ /* 0x100fe20003803000 */
[----:B------:R-:W-:Y:S01]  /*2ace0*/  SHF.R.U32.HI R15, RZ, 0x18, R48 ;  /* 0x00000018ff0f7819 */ /* 0x000fe20000011630 */
[--C-:B------:R-:W-:Y:S01]  /*2acf0*/  HSET2.LE.AND R2, R9, R28.reuse, PT ;  /* 0x0000001c09027233 */ /* 0x100fe20003803000 */
[----:B------:R-:W-:Y:S01]  /*2ad00*/  LOP3.LUT R8, R8, 0xff, RZ, 0xc0, !PT ;  /* 0x000000ff08087812 */ /* 0x000fe200078ec0ff */
[C---:B------:R-:W-:Y:S01]  /*2ad10*/  HMMA.16816.F32.BF16 R88, R4.reuse, R22, R88 ;  /* 0x000000160458723c */ /* 0x040fe20000041858 */
[--C-:B------:R-:W-:Y:S03]  /*2ad20*/  HSET2.LE.AND R3, R3, R28.reuse, PT ;  /* 0x0000001c03037233 */ /* 0x100fe60003803000 */
[----:B------:R-:W-:Y:S02]  /*2ad30*/  LOP3.LUT R16, R125, R0, RZ, 0xc0, !PT ;  /* 0x000000007d107212 */ /* 0x000fe400078ec0ff */
[----:B------:R-:W-:Y:S02]  /*2ad40*/  LOP3.LUT R18, R123, R2, RZ, 0xc0, !PT ;  /* 0x000000027b127212 */ /* 0x000fe400078ec0ff */
[C---:B-1----:R-:W-:Y:S01]  /*2ad50*/  HMMA.16816.F32.BF16 R64, R4.reuse, R32, R64 ;  /* 0x000000200440723c */ /* 0x042fe20000041840 */
[----:B------:R-:W-:Y:S03]  /*2ad60*/  LOP3.LUT R17, R124, R3, RZ, 0xc0, !PT ;  /* 0x000000037c117212 */ /* 0x000fe600078ec0ff */
[----:B------:R-:W-:Y:S02]  /*2ad70*/  PRMT R8, R8, 0x5410, R15 ;  /* 0x0000541008087816 */ /* 0x000fe4000000000f */
[----:B------:R-:W-:Y:S02]  /*2ad80*/  SHF.R.U32.HI R9, RZ, 0x18, R42 ;  /* 0x00000018ff097819 */ /* 0x000fe4000001162a */
[----:B------:R-:W-:Y:S01]  /*2ad90*/  HMMA.16816.F32.BF16 R56, R4, R34, R56 ;  /* 0x000000220438723c */ /* 0x000fe20000041838 */
[----:B------:R-:W-:Y:S03]  /*2ada0*/  LOP3.LUT R0, R43, R97, R114, 0x96, !PT ;  /* 0x000000612b007212 */ /* 0x000fe600078e9672 */
[----:B------:R-:W-:Y:S01]  /*2adb0*/  LOP3.LUT R2, R42, 0xffff, RZ, 0xc0, !PT ;  /* 0x0000ffff2a027812 */ /* 0x000fe200078ec0ff */
[--C-:B------:R-:W-:Y:S01]  /*2adc0*/  HSET2.LE.AND R8, R8, R28.reuse, PT ;  /* 0x0000001c08087233 */ /* 0x100fe20003803000 */
[----:B------:R-:W-:Y:S02]  /*2add0*/  SHF.R.U32.HI R3, RZ, 0x10, R0 ;  /* 0x00000010ff037819 */ /* 0x000fe40000011600 */
[----:B------:R-:W-:Y:S04]  /*2ade0*/  SHF.R.U32.HI R5, RZ, 0x8, R2 ;  /* 0x00000008ff057819 */ /* 0x000fe80000011602 */
[C---:B------:R-:W-:Y:S02]  /*2adf0*/  LOP3.LUT R2, R0.reuse, 0xffff, RZ, 0xc0, !PT ;  /* 0x0000ffff00027812 */ /* 0x040fe400078ec0ff */
[----:B------:R-:W-:Y:S02]  /*2ae00*/  SHF.R.U32.HI R4, RZ, 0x10, R42 ;  /* 0x00000010ff047819 */ /* 0x000fe4000001162a */
[----:B------:R-:W-:Y:S02]  /*2ae10*/  LOP3.LUT R19, R121, R8, RZ, 0xc0, !PT ;  /* 0x0000000879137212 */ /* 0x000fe400078ec0ff */
[----:B------:R-:W-:Y:S02]  /*2ae20*/  LOP3.LUT R8, R0, 0xff, RZ, 0xc0, !PT ;  /* 0x000000ff00087812 */ /* 0x000fe400078ec0ff */
[----:B------:R-:W-:Y:S02]  /*2ae30*/  LOP3.LUT R6, R42, 0xff, RZ, 0xc0, !PT ;  /* 0x000000ff2a067812 */ /* 0x000fe400078ec0ff */
[----:B------:R-:W-:Y:S01]  /*2ae40*/  SHF.R.U32.HI R7, RZ, 0x18, R0 ;  /* 0x00000018ff077819 */ /* 0x000fe20000011600 */
[C---:B------:R-:W-:Y:S01]  /*2ae50*/  HMMA.16816.F32.BF16 R44, R16.reuse, R20, R44 ;  /* 0x00000014102c723c */ /* 0x040fe2000004182c */
[----:B------:R-:W-:Y:S02]  /*2ae60*/  SHF.R.U32.HI R0, RZ, 0x8, R2 ;  /* 0x00000008ff007819 */ /* 0x000fe40000011602 */
[----:B------:R-:W-:Y:S02]  /*2ae70*/  LOP3.LUT R2, R3, 0xff, RZ, 0xc0, !PT ;  /* 0x000000ff03027812 */ /* 0x000fe400078ec0ff */
[----:B------:R-:W-:Y:S02]  /*2ae80*/  LOP3.LUT R4, R4, 0xff, RZ, 0xc0, !PT ;  /* 0x000000ff04047812 */ /* 0x000fe400078ec0ff */
[----:B------:R-:W-:Y:S01]  /*2ae90*/  PRMT R5, R6, 0x5410, R5 ;  /* 0x0000541006057816 */ /* 0x000fe20000000005 */
[C---:B------:R-:W-:Y:S01]  /*2aea0*/  HMMA.16816.F32.BF16 R52, R16.reuse, R22, R52 ;  /* 0x000000161034723c */ /* 0x040fe20000041834 */
[----:B------:R-:W1:Y:S03]  /*2aeb0*/  LDSM.16.MT88.4 R20, [R238+0x5c00] ;  /* 0x005c0000ee14783b */ /* 0x000e660000004200 */
[----:B------:R-:W-:Y:S02]  /*2aec0*/  PRMT R0, R8, 0x5410, R0 ;  /* 0x0000541008007816 */ /* 0x000fe40000000000 */
[----:B------:R-:W-:Y:S01]  /*2aed0*/  PRMT R3, R2, 0x5410, R7 ;  /* 0x0000541002037816 */ /* 0x000fe20000000007 */
[--C-:B------:R-:W-:Y:S01]  /*2aee0*/  HSET2.LE.AND R2, R5, R28.reuse, PT ;  /* 0x0000001c05027233 */ /* 0x100fe20003803000 */
[----:B------:R-:W-:Y:S01]  /*2aef0*/  PRMT R4, R4, 0x5410, R9 ;  /* 0x0000541004047816 */ /* 0x000fe20000000009 */
[--C-:B------:R-:W-:Y:S01]  /*2af00*/  HSET2.LE.AND R0, R0, R28.reuse, PT ;  /* 0x0000001c00007233 */ /* 0x100fe20003803000 */
[C---:B------:R-:W-:Y:S02]  /*2af10*/  HMMA.16816.F32.BF16 R36, R16.reuse, R32, R36 ;  /* 0x000000201024723c */ /* 0x040fe40000041824 */
[--C-:B------:R-:W-:Y:S01]  /*2af20*/  HSET2.LE.AND R3, R3, R28.reuse, PT ;  /* 0x0000001c03037233 */ /* 0x100fe20003803000 */
[----:B------:R-:W-:Y:S01]  /*2af30*/  LOP3.LUT R10, R104, R2, RZ, 0xc0, !PT ;  /* 0x00000002680a7212 */ /* 0x000fe200078ec0ff */
[--C-:B------:R-:W-:Y:S01]  /*2af40*/  HSET2.LE.AND R4, R4, R28.reuse, PT ;  /* 0x0000001c04047233 */ /* 0x100fe20003803000 */
[----:B------:R-:W-:Y:S02]  /*2af50*/  LOP3.LUT R8, R117, R0, RZ, 0xc0, !PT ;  /* 0x0000000075087212 */ /* 0x000fe400078ec0ff */
[----:B------:R-:W-:Y:S01]  /*2af60*/  LOP3.LUT R9, R116, R3, RZ, 0xc0, !PT ;  /* 0x0000000374097212 */ /* 0x000fe200078ec0ff */
[----:B------:R-:W-:Y:S01]  /*2af70*/  HMMA.16816.F32.BF16 R16, R16, R34, R60 ;  /* 0x000000221010723c */ /* 0x000fe2000004183c */
[----:B------:R-:W-:Y:S03]  /*2af80*/  LOP3.LUT R11, R105, R4, RZ, 0xc0, !PT ;  /* 0x00000004690b7212 */ /* 0x000fe600078ec0ff */
[C---:B------:R-:W-:Y:S02]  /*2af90*/  LOP3.LUT R2, R50.reuse, 0xffff, RZ, 0xc0, !PT ;  /* 0x0000ffff32027812 */ /* 0x040fe400078ec0ff */
[----:B------:R-:W-:Y:S02]  /*2afa0*/  LOP3.LUT R0, R51, R97, R126, 0x96, !PT ;  /* 0x0000006133007212 */ /* 0x000fe400078e967e */
[-C--:B--2---:R-:W-:Y:S01]  /*2afb0*/  HMMA.16816.F32.BF16 R32, R8, R24.reuse, R72 ;  /* 0x000000180820723c */ /* 0x084fe20000041848 */
[----:B------:R-:W-:Y:S03]  /*2afc0*/  LOP3.LUT R6, R50, 0xff, RZ, 0xc0, !PT ;  /* 0x000000ff32067812 */ /* 0x000fe600078ec0ff */
[----:B------:R-:W-:Y:S02]  /*2afd0*/  SHF.R.U32.HI R5, RZ, 0x8, R2 ;  /* 0x00000008ff057819 */ /* 0x000fe40000011602 */
[----:B------:R-:W-:Y:S02]  /*2afe0*/  LOP3.LUT R2, R0, 0xffff, RZ, 0xc0, !PT ;  /* 0x0000ffff00027812 */ /* 0x000fe400078ec0ff */
[----:B------:R-:W-:Y:S04]  /*2aff0*/  PRMT R5, R6, 0x5410, R5 ;  /* 0x0000541006057816 */ /* 0x000fe80000000005 */
[----:B------:R-:W-:Y:S02]  /*2b000*/  SHF.R.U32.HI R3, RZ, 0x10, R0 ;  /* 0x00000010ff037819 */ /* 0x000fe40000011600 */
[----:B------:R-:W-:Y:S02]  /*2b010*/  SHF.R.U32.HI R4, RZ, 0x10, R50 ;  /* 0x00000010ff047819 */ /* 0x000fe40000011632 */
[----:B------:R-:W-:Y:S02]  /*2b020*/  LOP3.LUT R14, R0, 0xff, RZ, 0xc0, !PT ;  /* 0x000000ff000e7812 */ /* 0x000fe400078ec0ff */
[----:B------:R-:W-:Y:S02]  /*2b030*/  LOP3.LUT R4, R4, 0xff, RZ, 0xc0, !PT ;  /* 0x000000ff04047812 */ /* 0x000fe400078ec0ff */
[----:B------:R-:W-:Y:S02]  /*2b040*/  SHF.R.U32.HI R7, RZ, 0x18, R0 ;  /* 0x00000018ff077819 */ /* 0x000fe40000011600 */
[----:B------:R-:W-:Y:S01]  /*2b050*/  SHF.R.U32.HI R0, RZ, 0x8, R2 ;  /* 0x00000008ff007819 */ /* 0x000fe20000011602 */
[----:B------:R-:W-:Y:S01]  /*2b060*/  STL.64 [R1+0x90], R32 ;  /* 0x0000902001007387 */ /* 0x000fe20000100a00 */
[----:B------:R-:W-:Y:S02]  /*2b070*/  LOP3.LUT R2, R3, 0xff, RZ, 0xc0, !PT ;  /* 0x000000ff03027812 */ /* 0x000fe400078ec0ff */
[----:B------:R-:W-:Y:S02]  /*2b080*/  PRMT R0, R14, 0x5410, R0 ;  /* 0x000054100e007816 */ /* 0x000fe40000000000 */
[----:B------:R-:W-:Y:S01]  /*2b090*/  PRMT R3, R2, 0x5410, R7 ;  /* 0x0000541002037816 */ /* 0x000fe20000000007 */
[----:B------:R2:W-:Y:S01]  /*2b0a0*/  STL.64 [R1+0x98], R34 ;  /* 0x0000982201007387 */ /* 0x0005e20000100a00 */
[----:B------:R-:W-:Y:S01]  /*2b0b0*/  SHF.R.U32.HI R15, RZ, 0x18, R50 ;  /* 0x00000018ff0f7819 */ /* 0x000fe20000011632 */
[--C-:B------:R-:W-:Y:S02]  /*2b0c0*/  HSET2.LE.AND R0, R0, R28.reuse, PT ;  /* 0x0000001c00007233 */ /* 0x100fe40003803000 */
[--C-:B------:R-:W-:Y:S01]  /*2b0d0*/  HSET2.LE.AND R2, R5, R28.reuse, PT ;  /* 0x0000001c05027233 */ /* 0x100fe20003803000 */
[----:B------:R-:W-:Y:S01]  /*2b0e0*/  PRMT R7, R4, 0x5410, R15 ;  /* 0x0000541004077816 */ /* 0x000fe2000000000f */
[--C-:B------:R-:W-:Y:S01]  /*2b0f0*/  HSET2.LE.AND R3, R3, R28.reuse, PT ;  /* 0x0000001c03037233 */ /* 0x100fe20003803000 */
[----:B------:R-:W-:Y:S02]  /*2b100*/  LOP3.LUT R4, R148, R0, RZ, 0xc0, !PT ;  /* 0x0000000094047212 */ /* 0x000fe400078ec0ff */
[----:B------:R-:W-:Y:S01]  /*2b110*/  LOP3.LUT R6, R119, R2, RZ, 0xc0, !PT ;  /* 0x0000000277067212 */ /* 0x000fe200078ec0ff */
[----:B------:R-:W-:Y:S01]  /*2b120*/  HSET2.LE.AND R7, R7, R28, PT ;  /* 0x0000001c07077233 */ /* 0x000fe20003803000 */
[----:B------:R-:W-:Y:S02]  /*2b130*/  LOP3.LUT R5, R122, R3, RZ, 0xc0, !PT ;  /* 0x000000037a057212 */ /* 0x000fe400078ec0ff */
[----:B------:R-:W-:Y:S02]  /*2b140*/  IADD3 R0, R185, -0x1, RZ ;  /* 0xffffffffb9007810 */ /* 0x000fe40007ffe0ff */
[----:B------:R-:W-:Y:S03]  /*2b150*/  LOP3.LUT R7, R107, R7, RZ, 0xc0, !PT ;  /* 0x000000076b077212 */ /* 0x000fe600078ec0ff */
[----:B------:R-:W-:Y:S04]  /*2b160*/  IMAD.MOV.U32 R185, RZ, RZ, R0 ;  /* 0x000000ffffb97224 */ /* 0x000fe800078e0000 */
[----:B------:R-:W-:Y:S08]  /*2b170*/  HMMA.16816.F32.BF16 R28, R4, R24, R44 ;  /* 0x00000018041c723c */ /* 0x000ff0000004182c */
[-C--:B--2---:R-:W-:Y:S08]  /*2b180*/  HMMA.16816.F32.BF16 R32, R8, R26.reuse, R88 ;  /* 0x0000001a0820723c */ /* 0x084ff00000041858 */
[----:B------:R-:W-:Y:S11]  /*2b190*/  HMMA.16816.F32.BF16 R24, R4, R26, R52 ;  /* 0x0000001a0418723c */ /* 0x000ff60000041834 */
[----:B------:R-:W-:Y:S04]  /*2b1a0*/  @!UPT UIADD3 URZ, URZ, URZ, URZ ;  /* 0x0000003f3f3ff290 */ /* 0x000fe8000fffe03f */
[----:B------:R-:W-:Y:S06]  /*2b1b0*/  STL.64 [R1+0x80], R32 ;  /* 0x0000802001007387 */ /* 0x000fec0000100a00 */
[----:B------:R1:W-:Y:S02]  /*2b1c0*/  STL.64 [R1+0x88], R34 ;  /* 0x0000882201007387 */ /* 0x0003e40000100a00 */
[C---:B-1----:R-:W-:Y:S08]  /*2b1d0*/  HMMA.16816.F32.BF16 R32, R8.reuse, R20, R64 ;  /* 0x000000140820723c */ /* 0x042ff00000041840 */
[----:B------:R-:W-:Y:S11]  /*2b1e0*/  HMMA.16816.F32.BF16 R8, R8, R22, R56 ;  /* 0x000000160808723c */ /* 0x000ff60000041838 */
[----:B------:R-:W-:Y:S04]  /*2b1f0*/  @!UPT UIADD3 URZ, URZ, URZ, URZ ;  /* 0x0000003f3f3ff290 */ /* 0x000fe8000fffe03f */
[----:B------:R-:W-:Y:S06]  /*2b200*/  STL.64 [R1+0x70], R32 ;  /* 0x0000702001007387 */ /* 0x000fec0000100a00 */
[----:B------:R-:W-:Y:S06]  /*2b210*/  STL.64 [R1+0x78], R34 ;  /* 0x0000782201007387 */ /* 0x000fec0000100a00 */
[----:B------:R-:W-:Y:S06]  /*2b220*/  STL.64 [R1+0x60], R8 ;  /* 0x0000600801007387 */ /* 0x000fec0000100a00 */
[----:B------:R1:W-:Y:S06]  /*2b230*/  STL.64 [R1+0x68], R10 ;  /* 0x0000680a01007387 */ /* 0x0003ec0000100a00 */
[----:B------:R2:W-:Y:S06]  /*2b240*/  STL.64 [R1+0x40], R28 ;  /* 0x0000401c01007387 */ /* 0x0005ec0000100a00 */
[----:B------:R2:W-:Y:S06]  /*2b250*/  STL.64 [R1+0x48], R30 ;  /* 0x0000481e01007387 */ /* 0x0005ec0000100a00 */
[----:B------:R2:W-:Y:S06]  /*2b260*/  STL.64 [R1+0x30], R24 ;  /* 0x0000301801007387 */ /* 0x0005ec0000100a00 */
[----:B------:R2:W-:Y:S01]  /*2b270*/  STL.64 [R1+0x38], R26 ;  /* 0x0000381a01007387 */ /* 0x0005e20000100a00 */
[C---:B-1----:R-:W-:Y:S08]  /*2b280*/  HMMA.16816.F32.BF16 R8, R4.reuse, R20, R36 ;  /* 0x000000140408723c */ /* 0x042ff00000041824 */
[----:B------:R-:W-:Y:S11]  /*2b290*/  HMMA.16816.F32.BF16 R4, R4, R22, R16 ;  /* 0x000000160404723c */ /* 0x000ff60000041810 */
[----:B------:R-:W-:Y:S04]  /*2b2a0*/  @!UPT UIADD3 URZ, URZ, URZ, URZ ;  /* 0x0000003f3f3ff290 */ /* 0x000fe8000fffe03f */
[----:B------:R2:W-:Y:S06]  /*2b2b0*/  STL.64 [R1+0x10], R8 ;  /* 0x0000100801007387 */ /* 0x0005ec0000100a00 */
[----:B------:R2:W-:Y:S06]  /*2b2c0*/  STL.64 [R1+0x18], R10 ;  /* 0x0000180a01007387 */ /* 0x0005ec0000100a00 */
[----:B------:R2:W-:Y:S06]  /*2b2d0*/  STL.64 [R1], R4 ;  /* 0x0000000401007387 */ /* 0x0005ec0000100a00 */
[----:B------:R2:W-:Y:S01]  /*2b2e0*/  STL.64 [R1+0x8], R6 ;  /* 0x0000080601007387 */ /* 0x0005e20000100a00 */
[----:B------:R-:W-:-:S05]  /*2b2f0*/  @P1 BRA `(.L_x_515) ;  /* 0xffff3ba000001947 */ /* 0x000fca000383ffff */
.L_x_512:
[----:B-123--:R-:W-:Y:S01]  /*2b300*/  IMAD.U32 R4, RZ, RZ, UR6 ;  /* 0x00000006ff047e24 */ /* 0x00efe2000f8e00ff */
[----:B------:R-:W-:Y:S01]  /*2b310*/  MOV R2, UR6 ;  /* 0x0000000600027c02 */ /* 0x000fe20008000f00 */
[----:B------:R-:W-:Y:S01]  /*2b320*/  IMAD.U32 R5, RZ, RZ, UR7 ;  /* 0x00000007ff057e24 */ /* 0x000fe2000f8e00ff */
[----:B------:R-:W-:Y:S01]  /*2b330*/  ULDC.64 UR4, c[0x0][0x118] ;  /* 0x0000460000047ab9 */ /* 0x000fe20000000a00 */
[----:B------:R-:W-:-:S03]  /*2b340*/  IMAD.U32 R3, RZ, RZ, UR7 ;  /* 0x00000007ff037e24 */ /* 0x000fc6000f8e00ff */
[----:B------:R1:W5:Y:S01]  /*2b350*/  LD.E R31, [R4.64+0xd8] ;  /* 0x0000d804041f7980 */ /* 0x000362000c101900 */
[----:B------:R-:W-:-:S03]  /*2b360*/  MOV R7, 0x1f ;  /* 0x0000001f00077802 */ /* 0x000fc60000000f00 */
[----:B------:R2:W5:Y:S01]  /*2b370*/  LD.E R6, [R2.64+0x17c] ;  /* 0x00017c0402067980 */ /* 0x000562000c101900 */
[----:B-1----:R-:W-:Y:S01]  /*2b380*/  MOV R5, 0xffffffff ;  /* 0xffffffff00057802 */ /* 0x002fe20000000f00 */
[----:B------:R-:W-:Y:S05]  /*2b390*/  BRA.DIV ~URZ, `(.L_x_516) ;  /* 0x000026b27f007947 */ /* 0x000fea000b800000 */
[----:B------:R1:W3:Y:S02]  /*2b3a0*/  SHFL.BFLY PT, R0, R181, 0x2, 0x1f ;  /* 0x0c401f00b5007f89 */ /* 0x0002e400000e0000 */
.L_x_545:
[----:B---3--:R-:W-:Y:S01]  /*2b3b0*/  FADD.FTZ R4, R0, R181 ;  /* 0x000000b500047221 */ /* 0x008fe20000010000 */
[----:B------:R-:W-:Y:S05]  /*2b3c0*/  BRA.DIV ~URZ, `(.L_x_517) ;  /* 0x000026e27f007947 */ /* 0x000fea000b800000 */
[----:B--2---:R-:W2:Y:S04]  /*2b3d0*/  SHFL.BFLY PT, R3, R182, 0x2, 0x1f ;  /* 0x0c401f00b6037f89 */ /* 0x004ea800000e0000 */
[----:B------:R-:W3:Y:S04]  /*2b3e0*/  SHFL.BFLY PT, R2, R183, 0x2, 0x1f ;  /* 0x0c401f00b7027f89 */ /* 0x000ee800000e0000 */
[----:B------:R-:W4:Y:S04]  /*2b3f0*/  SHFL.BFLY PT, R0, R184, 0x2, 0x1f ;  /* 0x0c401f00b8007f89 */ /* 0x000f2800000e0000 */
[----:B------:R-:W1:Y:S01]  /*2b400*/  SHFL.BFLY PT, R8, R4, 0x1, 0x1f ;  /* 0x0c201f0004087f89 */ /* 0x000e6200000e0000 */
[----:B--2---:R-:W-:-:S02]  /*2b410*/  FADD.FTZ R3, R3, R182 ;  /* 0x000000b603037221 */ /* 0x004fc40000010000 */
[----:B---3--:R-:W-:-:S03]  /*2b420*/  FADD.FTZ R2, R2, R183 ;  /* 0x000000b702027221 */ /* 0x008fc60000010000 */
[----:B------:R-:W2:Y:S01]  /*2b430*/  SHFL.BFLY PT, R7, R3, 0x1, 0x1f ;  /* 0x0c201f0003077f89 */ /* 0x000ea200000e0000 */
[----:B----4-:R-:W-:-:S03]  /*2b440*/  FADD.FTZ R0, R0, R184 ;  /* 0x000000b800007221 */ /* 0x010fc60000010000 */
[----:B------:R-:W3:Y:S01]  /*2b450*/  SHFL.BFLY PT, R5, R2, 0x1, 0x1f ;  /* 0x0c201f0002057f89 */ /* 0x000ee200000e0000 */
[----:B-1----:R-:W-:-:S03]  /*2b460*/  FADD.FTZ R33, R4, R8 ;  /* 0x0000000804217221 */ /* 0x002fc60000010000 */
[----:B------:R1:W4:Y:S01]  /*2b470*/  SHFL.BFLY PT, R9, R0, 0x1, 0x1f ;  /* 0x0c201f0000097f89 */ /* 0x00032200000e0000 */
[----:B--2---:R-:W-:Y:S02]  /*2b480*/  FADD.FTZ R32, R3, R7 ;  /* 0x0000000703207221 */ /* 0x004fe40000010000 */
[----:B---3--:R-:W-:Y:S02]  /*2b490*/  FADD.FTZ R30, R2, R5 ;  /* 0x00000005021e7221 */ /* 0x008fe40000010000 */
.L_x_546:
[----:B------:R-:W2:Y:S04]  /*2b4a0*/  LDL.LU R11, [R1+0x40] ;  /* 0x00004000010b7983 */ /* 0x000ea80000300800 */
[----:B------:R-:W3:Y:S04]  /*2b4b0*/  LDL.LU R10, [R1+0x44] ;  /* 0x00004400010a7983 */ /* 0x000ee80000300800 */
[----:B----4-:R-:W4:Y:S04]  /*2b4c0*/  LDL.LU R17, [R1+0x30] ;  /* 0x0000300001117983 */ /* 0x010f280000300800 */
[----:B------:R-:W4:Y:S04]  /*2b4d0*/  LDL.LU R16, [R1+0x34] ;  /* 0x0000340001107983 */ /* 0x000f280000300800 */
[----:B------:R-:W4:Y:S04]  /*2b4e0*/  LDL.LU R23, [R1+0x10] ;  /* 0x0000100001177983 */ /* 0x000f280000300800 */
[----:B------:R-:W4:Y:S04]  /*2b4f0*/  LDL.LU R22, [R1+0x14] ;  /* 0x0000140001167983 */ /* 0x000f280000300800 */
[----:B------:R-:W4:Y:S04]  /*2b500*/  LDL.LU R46, [R1] ;  /* 0x00000000012e7983 */ /* 0x000f280000300800 */
[----:B------:R-:W4:Y:S04]  /*2b510*/  LDL.LU R45, [R1+0x4] ;  /* 0x00000400012d7983 */ /* 0x000f280000300800 */
        /* <DEDUP_REMOVED lines=23> */
[----:B------:R-:W4:Y:S01]  /*2b690*/  LDL.LU R18, [R1+0x6c] ;  /* 0x00006c0001127983 */ /* 0x000f220000300800 */
[----:B------:R-:W-:Y:S01]  /*2b6a0*/  FSETP.NE.FTZ.AND P4, PT, R32, RZ, PT ;  /* 0x000000ff2000720b */ /* 0x000fe20003f95000 */
[----:B------:R-:W-:Y:S01]  /*2b6b0*/  IMAD.MOV.U32 R3, RZ, RZ, 0x3f800000 ;  /* 0x3f800000ff037424 */ /* 0x000fe200078e00ff */
[----:B------:R-:W-:Y:S01]  /*2b6c0*/  FSETP.NE.FTZ.AND P5, PT, R33, RZ, PT ;  /* 0x000000ff2100720b */ /* 0x000fe20003fb5000 */
[----:B------:R-:W4:Y:S01]  /*2b6d0*/  LDL R53, [R1+0x2fc] ;  /* 0x0002fc0001357983 */ /* 0x000f220000100800 */
[----:B------:R-:W-:Y:S01]  /*2b6e0*/  FADD.FTZ R29, R9, R0 ;  /* 0x00000000091d7221 */ /* 0x000fe20000010000 */
[----:B------:R-:W-:Y:S01]  /*2b6f0*/  FSETP.NE.FTZ.AND P3, PT, R30, RZ, PT ;  /* 0x000000ff1e00720b */ /* 0x000fe20003f75000 */
[----:B------:R-:W-:Y:S01]  /*2b700*/  IMAD.MOV.U32 R5, RZ, RZ, 0x3f800000 ;  /* 0x3f800000ff057424 */ /* 0x000fe200078e00ff */
[----:B------:R-:W1:Y:S01]  /*2b710*/  S2R R51, SR_TID.X ;  /* 0x0000000000337919 */ /* 0x000e620000002100 */
[----:B------:R-:W-:-:S02]  /*2b720*/  MOV R2, 0x3f800000 ;  /* 0x3f80000000027802 */ /* 0x000fc40000000f00 */
[----:B------:R-:W-:Y:S02]  /*2b730*/  FSETP.NE.FTZ.AND P2, PT, R29, RZ, PT ;  /* 0x000000ff1d00720b */ /* 0x000fe40003f55000 */
[----:B------:R-:W-:Y:S01]  /*2b740*/  MOV R4, 0x3f800000 ;  /* 0x3f80000000047802 */ /* 0x000fe20000000f00 */
[----:B------:R-:W1:Y:S08]  /*2b750*/  @P4 MUFU.RCP R3, R32 ;  /* 0x0000002000034308 */ /* 0x000e700000001000 */
[----:B------:R-:W1:Y:S08]  /*2b760*/  @P5 MUFU.RCP R2, R33 ;  /* 0x0000002100025308 */ /* 0x000e700000001000 */
[----:B------:R-:W1:Y:S02]  /*2b770*/  @P3 MUFU.RCP R4, R30 ;  /* 0x0000001e00043308 */ /* 0x000e640000001000 */
[----:B-1---5:R-:W-:Y:S01]  /*2b780*/  FMUL.FTZ R3, R6, R3 ;  /* 0x0000000306037220 */ /* 0x022fe20000410000 */
[----:B------:R-:W-:-:S04]  /*2b790*/  SHF.R.S32.HI R49, RZ, 0x1f, R51 ;  /* 0x0000001fff317819 */ /* 0x000fc80000011433 */
[CC--:B------:R-:W-:Y:S01]  /*2b7a0*/  LEA.HI R48, R49.reuse, R51.reuse, RZ, 0x2 ;  /* 0x0000003331307211 */ /* 0x0c0fe200078f10ff */
[----:B------:R-:W1:Y:S01]  /*2b7b0*/  @P2 MUFU.RCP R5, R29 ;  /* 0x0000001d00052308 */ /* 0x000e620000001000 */
[C---:B------:R-:W-:Y:S02]  /*2b7c0*/  FMUL.FTZ R0, R6.reuse, R2 ;  /* 0x0000000206007220 */ /* 0x040fe40000410000 */
[----:B------:R-:W-:Y:S01]  /*2b7d0*/  SHF.R.S32.HI R50, RZ, 0x2, R48 ;  /* 0x00000002ff327819 */ /* 0x000fe20000011430 */
[----:B------:R-:W-:Y:S01]  /*2b7e0*/  FMUL.FTZ R2, R6, R4 ;  /* 0x0000000406027220 */ /* 0x000fe20000410000 */
[----:B------:R-:W-:Y:S01]  /*2b7f0*/  LEA.HI R49, R49, R51, RZ, 0x5 ;  /* 0x0000003331317211 */ /* 0x000fe200078f28ff */
[----:B------:R-:W-:Y:S01]  /*2b800*/  ULDC.64 UR4, c[0x0][0x118] ;  /* 0x0000460000047ab9 */ /* 0x000fe20000000a00 */
[C---:B--2---:R-:W-:Y:S02]  /*2b810*/  FMUL.FTZ R11, R0.reuse, R11 ;  /* 0x0000000b000b7220 */ /* 0x044fe40000410000 */
[----:B---3--:R-:W-:-:S02]  /*2b820*/  FMUL.FTZ R10, R0, R10 ;  /* 0x0000000a000a7220 */ /* 0x008fc40000410000 */
[C---:B----4-:R-:W-:Y:S02]  /*2b830*/  FMUL.FTZ R17, R0.reuse, R17 ;  /* 0x0000001100117220 */ /* 0x050fe40000410000 */
[C---:B------:R-:W-:Y:S02]  /*2b840*/  FMUL.FTZ R16, R0.reuse, R16 ;  /* 0x0000001000107220 */ /* 0x040fe40000410000 */
[C---:B------:R-:W-:Y:S02]  /*2b850*/  FMUL.FTZ R23, R0.reuse, R23 ;  /* 0x0000001700177220 */ /* 0x040fe40000410000 */
[C---:B------:R-:W-:Y:S02]  /*2b860*/  FMUL.FTZ R22, R0.reuse, R22 ;  /* 0x0000001600167220 */ /* 0x040fe40000410000 */
[C---:B------:R-:W-:Y:S02]  /*2b870*/  FMUL.FTZ R47, R0.reuse, R46 ;  /* 0x0000002e002f7220 */ /* 0x040fe40000410000 */
[----:B------:R-:W-:-:S02]  /*2b880*/  FMUL.FTZ R45, R0, R45 ;  /* 0x0000002d002d7220 */ /* 0x000fc40000410000 */
[----:B-1----:R-:W-:Y:S02]  /*2b890*/  FMUL.FTZ R0, R6, R5 ;  /* 0x0000000506007220 */ /* 0x002fe40000410000 */
[C---:B------:R-:W-:Y:S02]  /*2b8a0*/  FMUL.FTZ R9, R3.reuse, R44 ;  /* 0x0000002c03097220 */ /* 0x040fe40000410000 */
[C---:B------:R-:W-:Y:S02]  /*2b8b0*/  FMUL.FTZ R8, R3.reuse, R8 ;  /* 0x0000000803087220 */ /* 0x040fe40000410000 */
[C---:B------:R-:W-:Y:S02]  /*2b8c0*/  FMUL.FTZ R15, R3.reuse, R15 ;  /* 0x0000000f030f7220 */ /* 0x040fe40000410000 */
[C---:B------:R-:W-:Y:S02]  /*2b8d0*/  FMUL.FTZ R14, R3.reuse, R14 ;  /* 0x0000000e030e7220 */ /* 0x040fe40000410000 */
[----:B------:R-:W-:-:S02]  /*2b8e0*/  FMUL.FTZ R26, R3, R26 ;  /* 0x0000001a031a7220 */ /* 0x000fc40000410000 */
[C---:B------:R-:W-:Y:S02]  /*2b8f0*/  FMUL.FTZ R25, R3.reuse, R25 ;  /* 0x0000001903197220 */ /* 0x040fe40000410000 */
[C---:B------:R-:W-:Y:S02]  /*2b900*/  FMUL.FTZ R37, R3.reuse, R37 ;  /* 0x0000002503257220 */ /* 0x040fe40000410000 */
[----:B------:R-:W-:Y:S01]  /*2b910*/  FMUL.FTZ R36, R3, R36 ;  /* 0x0000002403247220 */ /* 0x000fe20000410000 */
[----:B------:R-:W-:Y:S01]  /*2b920*/  SHF.R.S32.HI R3, RZ, 0x1f, R50 ;  /* 0x0000001fff037819 */ /* 0x000fe20000011432 */
[----:B------:R-:W-:-:S03]  /*2b930*/  FMUL.FTZ R5, R2, R43 ;  /* 0x0000002b02057220 */ /* 0x000fc60000410000 */
[----:B------:R-:W-:Y:S01]  /*2b940*/  LEA.HI R3, R3, R50, RZ, 0x3 ;  /* 0x0000003203037211 */ /* 0x000fe200078f18ff */
[----:B------:R-:W-:-:S03]  /*2b950*/  FMUL.FTZ R4, R2, R42 ;  /* 0x0000002a02047220 */ /* 0x000fc60000410000 */
[----:B------:R-:W-:Y:S01]  /*2b960*/  LOP3.LUT R3, R3, 0xfffffff8, RZ, 0xc0, !PT ;  /* 0xfffffff803037812 */ /* 0x000fe200078ec0ff */
[----:B------:R-:W-:-:S03]  /*2b970*/  FMUL.FTZ R7, R2, R7 ;  /* 0x0000000702077220 */ /* 0x000fc60000410000 */
[----:B------:R-:W-:Y:S01]  /*2b980*/  IADD3 R3, R50, -R3, RZ ;  /* 0x8000000332037210 */ /* 0x000fe20007ffe0ff */
[C---:B------:R-:W-:Y:S02]  /*2b990*/  FMUL.FTZ R6, R2.reuse, R41 ;  /* 0x0000002902067220 */ /* 0x040fe40000410000 */
[C---:B------:R-:W-:Y:S02]  /*2b9a0*/  FMUL.FTZ R28, R2.reuse, R28 ;  /* 0x0000001c021c7220 */ /* 0x040fe40000410000 */
[C---:B------:R-:W-:Y:S02]  /*2b9b0*/  FMUL.FTZ R27, R2.reuse, R27 ;  /* 0x0000001b021b7220 */ /* 0x040fe40000410000 */
[C---:B------:R-:W-:Y:S02]  /*2b9c0*/  FMUL.FTZ R35, R2.reuse, R35 ;  /* 0x0000002302237220 */ /* 0x040fe40000410000 */
[----:B------:R-:W-:Y:S01]  /*2b9d0*/  FMUL.FTZ R34, R2, R34 ;  /* 0x0000002202227220 */ /* 0x000fe20000410000 */
[----:B------:R-:W-:Y:S01]  /*2b9e0*/  LEA.HI R2, R3, R3, RZ, 0x1 ;  /* 0x0000000303027211 */ /* 0x000fe200078f08ff */
[----:B------:R-:W-:-:S02]  /*2b9f0*/  FMUL.FTZ R39, R0, R39 ;  /* 0x0000002700277220 */ /* 0x000fc40000410000 */
[C---:B------:R-:W-:Y:S02]  /*2ba00*/  FMUL.FTZ R38, R0.reuse, R38 ;  /* 0x0000002600267220 */ /* 0x040fe40000410000 */
[C---:B------:R-:W-:Y:S02]  /*2ba10*/  FMUL.FTZ R41, R0.reuse, R40 ;  /* 0x0000002800297220 */ /* 0x040fe40000410000 */
[C---:B------:R-:W-:Y:S02]  /*2ba20*/  FMUL.FTZ R40, R0.reuse, R24 ;  /* 0x0000001800287220 */ /* 0x040fe40000410000 */
[C---:B------:R-:W-:Y:S02]  /*2ba30*/  FMUL.FTZ R43, R0.reuse, R21 ;  /* 0x00000015002b7220 */ /* 0x040fe40000410000 */
[----:B------:R-:W-:Y:S01]  /*2ba40*/  FMUL.FTZ R42, R0, R20 ;  /* 0x00000014002a7220 */ /* 0x000fe20000410000 */
[----:B------:R-:W-:Y:S02]  /*2ba50*/  F2FP.BF16.PACK_AB R20, R4, R5 ;  /* 0x000000050414723e */ /* 0x000fe400000010ff */
[----:B------:R-:W-:Y:S01]  /*2ba60*/  LOP3.LUT R4, R48, 0xfffffffc, RZ, 0xc0, !PT ;  /* 0xfffffffc30047812 */ /* 0x000fe200078ec0ff */
[----:B------:R-:W-:Y:S01]  /*2ba70*/  FMUL.FTZ R46, R0, R19 ;  /* 0x00000013002e7220 */ /* 0x000fe20000410000 */
[----:B------:R-:W-:Y:S01]  /*2ba80*/  F2FP.BF16.PACK_AB R19, R16, R17 ;  /* 0x000000111013723e */ /* 0x000fe200000010ff */
[----:B------:R-:W-:Y:S01]  /*2ba90*/  FMUL.FTZ R44, R0, R18 ;  /* 0x00000012002c7220 */ /* 0x000fe20000410000 */
[----:B------:R-:W-:-:S02]  /*2baa0*/  SHF.R.S32.HI R0, RZ, 0x1, R2 ;  /* 0x00000001ff007819 */ /* 0x000fc40000011402 */
[----:B------:R-:W-:Y:S02]  /*2bab0*/  F2FP.BF16.PACK_AB R17, R6, R7 ;  /* 0x000000070611723e */ /* 0x000fe400000010ff */
[----:B------:R-:W-:Y:S01]  /*2bac0*/  LOP3.LUT R2, R2, 0x3fffffe, RZ, 0xc0, !PT ;  /* 0x03fffffe02027812 */ /* 0x000fe200078ec0ff */
[----:B------:R-:W-:Y:S01]  /*2bad0*/  IMAD.IADD R4, R51, 0x1, -R4 ;  /* 0x0000000133047824 */ /* 0x000fe200078e0a04 */
[----:B------:R-:W-:Y:S02]  /*2bae0*/  SHF.R.S32.HI R5, RZ, 0x5, R49 ;  /* 0x00000005ff057819 */ /* 0x000fe40000011431 */
[----:B------:R-:W-:Y:S02]  /*2baf0*/  SHF.L.U32 R6, R0, 0x6, RZ ;  /* 0x0000000600067819 */ /* 0x000fe400000006ff */
[----:B------:R-:W-:Y:S01]  /*2bb00*/  IADD3 R2, R3, -R2, RZ ;  /* 0x8000000203027210 */ /* 0x000fe20007ffe0ff */
[----:B------:R-:W-:Y:S01]  /*2bb10*/  IMAD R4, R5, 0x100, R4 ;  /* 0x0000010005047824 */ /* 0x000fe200078e0204 */
[----:B------:R-:W-:-:S02]  /*2bb20*/  LOP3.LUT R3, R6, 0xc0, RZ, 0xc0, !PT ;  /* 0x000000c006037812 */ /* 0x000fc400078ec0ff */
[----:B------:R-:W-:Y:S01]  /*2bb30*/  LOP3.LUT R5, R0, 0x1, RZ, 0xc0, !PT ;  /* 0x0000000100057812 */ /* 0x000fe200078ec0ff */
[----:B------:R-:W-:Y:S01]  /*2bb40*/  IMAD R2, R2, 0x10, R4 ;  /* 0x0000001002027824 */ /* 0x000fe200078e0204 */
[----:B------:R-:W-:Y:S02]  /*2bb50*/  LEA.HI R3, R3, R3, RZ, 0x1d ;  /* 0x0000000303037211 */ /* 0x000fe400078fe8ff */
[----:B------:R-:W-:Y:S02]  /*2bb60*/  LOP3.LUT P0, RZ, R0, 0x2, RZ, 0xc0, !PT ;  /* 0x0000000200ff7812 */ /* 0x000fe4000780c0ff */
[----:B------:R-:W-:Y:S01]  /*2bb70*/  ISETP.NE.U32.AND P1, PT, R5, 0x1, PT ;  /* 0x000000010500780c */ /* 0x000fe20003f25070 */
[----:B------:R-:W-:Y:S01]  /*2bb80*/  IMAD.U32 R2, R2, 0x2, R3 ;  /* 0x0000000202027824 */ /* 0x000fe200078e0003 */
[----:B------:R-:W-:-:S04]  /*2bb90*/  MOV R4, 0xfffffff0 ;  /* 0xfffffff000047802 */ /* 0x000fc80000000f00 */
[----:B------:R-:W-:Y:S02]  /*2bba0*/  SEL R4, R4, 0x10, !P1 ;  /* 0x0000001004047807 */ /* 0x000fe40004800000 */
[----:B------:R-:W-:Y:S02]  /*2bbb0*/  SHF.L.U32 R0, R2, 0x1, RZ ;  /* 0x0000000102007819 */ /* 0x000fe400000006ff */
[----:B------:R-:W-:Y:S02]  /*2bbc0*/  F2FP.BF16.PACK_AB R24, R10, R11 ;  /* 0x0000000b0a18723e */ /* 0x000fe400000010ff */
[----:B------:R-:W-:Y:S01]  /*2bbd0*/  F2FP.BF16.PACK_AB R21, R8, R9 ;  /* 0x000000090815723e */ /* 0x000fe200000010ff */
[----:B------:R-:W-:Y:S01]  /*2bbe0*/  IMAD.IADD R3, R0, 0x1, R4 ;  /* 0x0000000100037824 */ /* 0x000fe200078e0204 */
[----:B------:R-:W-:Y:S02]  /*2bbf0*/  F2FP.BF16.PACK_AB R18, R14, R15 ;  /* 0x0000000f0e12723e */ /* 0x000fe400000010ff */
[----:B------:R-:W-:-:S02]  /*2bc00*/  IADD3 R2, R0, 0x20, RZ ;  /* 0x0000002000027810 */ /* 0x000fc40007ffe0ff */
[----:B------:R-:W-:Y:S02]  /*2bc10*/  F2FP.BF16.PACK_AB R5, R38, R39 ;  /* 0x000000272605723e */ /* 0x000fe400000010ff */
[----:B------:R-:W-:Y:S02]  /*2bc20*/  @P0 IADD3 R2, R0, -0x20, RZ ;  /* 0xffffffe000020810 */ /* 0x000fe40007ffe0ff */
[----:B------:R-:W-:Y:S01]  /*2bc30*/  ISETP.NE.AND P0, PT, R53, -0x1, PT ;  /* 0xffffffff3500780c */ /* 0x000fe20003f05270 */
[----:B------:R-:W-:Y:S01]  /*2bc40*/  STS [R0], R24 ;  /* 0x0000001800007388 */ /* 0x000fe20000000800 */
[----:B------:R-:W-:-:S03]  /*2bc50*/  F2FP.BF16.PACK_AB R6, R40, R41 ;  /* 0x000000292806723e */ /* 0x000fc600000010ff */
[----:B------:R-:W-:Y:S01]  /*2bc60*/  STS [R0+0x200], R21 ;  /* 0x0002001500007388 */ /* 0x000fe20000000800 */
[----:B------:R-:W-:Y:S02]  /*2bc70*/  F2FP.BF16.PACK_AB R16, R22, R23 ;  /* 0x000000171610723e */ /* 0x000fe400000010ff */
[----:B------:R-:W-:Y:S01]  /*2bc80*/  F2FP.BF16.PACK_AB R15, R25, R26 ;  /* 0x0000001a190f723e */ /* 0x000fe200000010ff */
[----:B------:R-:W-:Y:S01]  /*2bc90*/  STS [R3], R19 ;  /* 0x0000001303007388 */ /* 0x000fe20000000800 */
[----:B------:R-:W-:-:S03]  /*2bca0*/  F2FP.BF16.PACK_AB R11, R45, R47 ;  /* 0x0000002f2d0b723e */ /* 0x000fc600000010ff */
[----:B------:R-:W-:Y:S01]  /*2bcb0*/  STS [R3+0x200], R18 ;  /* 0x0002001203007388 */ /* 0x000fe20000000800 */
[----:B------:R-:W-:-:S03]  /*2bcc0*/  F2FP.BF16.PACK_AB R10, R36, R37 ;  /* 0x00000025240a723e */ /* 0x000fc600000010ff */
[----:B------:R-:W-:Y:S01]  /*2bcd0*/  STS [R0+0x1000], R20 ;  /* 0x0010001400007388 */ /* 0x000fe20000000800 */
[----:B------:R-:W-:-:S03]  /*2bce0*/  F2FP.BF16.PACK_AB R14, R27, R28 ;  /* 0x0000001c1b0e723e */ /* 0x000fc600000010ff */
[----:B------:R1:W-:Y:S01]  /*2bcf0*/  STS [R0+0x1200], R5 ;  /* 0x0012000500007388 */ /* 0x0003e20000000800 */
[----:B------:R-:W-:Y:S02]  /*2bd00*/  F2FP.BF16.PACK_AB R8, R42, R43 ;  /* 0x0000002b2a08723e */ /* 0x000fe400000010ff */
[----:B------:R-:W-:Y:S01]  /*2bd10*/  F2FP.BF16.PACK_AB R9, R34, R35 ;  /* 0x000000232209723e */ /* 0x000fe200000010ff */
[----:B------:R-:W-:Y:S01]  /*2bd20*/  STS [R3+0x1000], R17 ;  /* 0x0010001103007388 */ /* 0x000fe20000000800 */
[----:B------:R-:W-:-:S03]  /*2bd30*/  F2FP.BF16.PACK_AB R7, R44, R46 ;  /* 0x0000002e2c07723e */ /* 0x000fc600000010ff */
[----:B------:R-:W-:Y:S04]  /*2bd40*/  STS [R3+0x1200], R6 ;  /* 0x0012000603007388 */ /* 0x000fe80000000800 */
[----:B------:R2:W-:Y:S04]  /*2bd50*/  STS [R2], R16 ;  /* 0x0000001002007388 */ /* 0x0005e80000000800 */
[----:B------:R-:W-:Y:S01]  /*2bd60*/  STS [R2+0x200], R15 ;  /* 0x0002000f02007388 */ /* 0x000fe20000000800 */
[----:B-1----:R-:W-:Y:S01]  /*2bd70*/  IADD3 R0, R4, R2, RZ ;  /* 0x0000000204007210 */ /* 0x002fe20007ffe0ff */
[----:B------:R-:W-:Y:S01]  /*2bd80*/  IMAD.U32 R4, RZ, RZ, UR6 ;  /* 0x00000006ff047e24 */ /* 0x000fe2000f8e00ff */
[----:B------:R-:W-:-:S03]  /*2bd90*/  MOV R5, UR7 ;  /* 0x0000000700057c02 */ /* 0x000fc60008000f00 */
[----:B------:R-:W-:Y:S04]  /*2bda0*/  STS [R0], R11 ;  /* 0x0000000b00007388 */ /* 0x000fe80000000800 */
[----:B------:R-:W-:Y:S04]  /*2bdb0*/  STS [R0+0x200], R10 ;  /* 0x0002000a00007388 */ /* 0x000fe80000000800 */
[----:B------:R1:W-:Y:S04]  /*2bdc0*/  STS [R2+0x1000], R14 ;  /* 0x0010000e02007388 */ /* 0x0003e80000000800 */
[----:B------:R3:W-:Y:S04]  /*2bdd0*/  STS [R2+0x1200], R8 ;  /* 0x0012000802007388 */ /* 0x0007e80000000800 */
[----:B------:R-:W-:Y:S04]  /*2bde0*/  STS [R0+0x1000], R9 ;  /* 0x0010000900007388 */ /* 0x000fe80000000800 */
[----:B------:R4:W-:Y:S04]  /*2bdf0*/  STS [R0+0x1200], R7 ;  /* 0x0012000700007388 */ /* 0x0009e80000000800 */
[----:B--2---:R-:W2:Y:S01]  /*2be00*/  @P0 LD.E.64 R16, [R4.64+0x88] ;  /* 0x0000880404100980 */ /* 0x004ea2000c101b00 */
[----:B------:R-:W-:-:S03]  /*2be10*/  MOV R3, UR7 ;  /* 0x0000000700037c02 */ /* 0x000fc60008000f00 */
[----:B-1----:R1:W2:Y:S01]  /*2be20*/  LD.E.U16 R14, [R4.64+0x1c8] ;  /* 0x0001c804040e7980 */ /* 0x0022a2000c101500 */
[----:B---3--:R-:W-:-:S06]  /*2be30*/  IMAD.U32 R2, RZ, RZ, UR6 ;  /* 0x00000006ff027e24 */ /* 0x008fcc000f8e00ff */
[----:B------:R-:W3:Y:S01]  /*2be40*/  @!P0 LD.E.64 R2, [R2.64+0x80] ;  /* 0x0000800402028980 */ /* 0x000ee2000c101b00 */
[----:B------:R-:W-:Y:S01]  /*2be50*/  IMAD.U32 R6, RZ, RZ, UR6 ;  /* 0x00000006ff067e24 */ /* 0x000fe2000f8e00ff */
[----:B----4-:R-:W-:-:S05]  /*2be60*/  MOV R7, UR7 ;  /* 0x0000000700077c02 */ /* 0x010fca0008000f00 */
[----:B------:R4:W5:Y:S04]  /*2be70*/  LD.E.64 R20, [R6.64+0x90] ;  /* 0x0000900406147980 */ /* 0x000968000c101b00 */
[----:B------:R-:W1:Y:S01]  /*2be80*/  S2R R52, SR_CTAID.Y ;  /* 0x0000000000347919 */ /* 0x000e620000002600 */
[----:B------:R-:W-:Y:S01]  /*2be90*/  IMAD.U32 R8, RZ, RZ, UR6 ;  /* 0x00000006ff087e24 */ /* 0x000fe2000f8e00ff */
[----:B------:R-:W-:Y:S01]  /*2bea0*/  MOV R9, UR7 ;  /* 0x0000000700097c02 */ /* 0x000fe20008000f00 */
[----:B----4-:R-:W4:Y:S01]  /*2beb0*/  @P5 MUFU.LG2 R7, R33 ;  /* 0x0000002100075308 */ /* 0x010f220000000c00 */
[----:B------:R-:W-:-:S07]  /*2bec0*/  IMAD.MOV.U32 R24, RZ, RZ, 0x7f800000 ;  /* 0x7f800000ff187424 */ /* 0x000fce00078e00ff */
[----:B------:R-:W1:Y:S01]  /*2bed0*/  @P4 MUFU.LG2 R6, R32 ;  /* 0x0000002000064308 */ /* 0x000e620000000c00 */
[----:B----4-:R-:W-:-:S07]  /*2bee0*/  @P5 FMUL.FTZ R7, R7, 0.69314718246459960938 ;  /* 0x3f31721807075820 */ /* 0x010fce0000410000 */
[----:B------:R-:W4:Y:S01]  /*2bef0*/  @P3 MUFU.LG2 R0, R30 ;  /* 0x0000001e00003308 */ /* 0x000f220000000c00 */
[C---:B------:R-:W-:Y:S01]  /*2bf00*/  @P5 FFMA.FTZ R24, R31.reuse, R135, R7 ;  /* 0x000000871f185223 */ /* 0x040fe20000010007 */
[----:B------:R-:W-:Y:S01]  /*2bf10*/  MOV R11, UR7 ;  /* 0x00000007000b7c02 */ /* 0x000fe20008000f00 */
[----:B-1----:R-:W-:Y:S01]  /*2bf20*/  @P4 FMUL.FTZ R6, R6, 0.69314718246459960938 ;  /* 0x3f31721806064820 */ /* 0x002fe20000410000 */
[----:B------:R-:W-:Y:S01]  /*2bf30*/  MOV R25, 0x7f800000 ;  /* 0x7f80000000197802 */ /* 0x000fe20000000f00 */
[----:B------:R-:W-:Y:S02]  /*2bf40*/  IMAD.U32 R10, RZ, RZ, UR6 ;  /* 0x00000006ff0a7e24 */ /* 0x000fe4000f8e00ff */
[----:B------:R-:W-:Y:S01]  /*2bf50*/  @P4 FFMA.FTZ R25, R31, R134, R6 ;  /* 0x000000861f194223 */ /* 0x000fe20000010006 */
[----:B------:R-:W-:Y:S01]  /*2bf60*/  BSSY B1, `(.L_x_518) ;  /* 0x000002a000017945 */ /* 0x000fe20003800000 */
[----:B------:R-:W-:Y:S01]  /*2bf70*/  IMAD.MOV.U32 R22, RZ, RZ, 0x7f800000 ;  /* 0x7f800000ff167424 */ /* 0x000fe200078e00ff */
[----:B------:R1:W5:Y:S01]  /*2bf80*/  LD.E.64 R18, [R10.64+0x70] ;  /* 0x000070040a127980 */ /* 0x000362000c101b00 */
[----:B------:R-:W-:Y:S01]  /*2bf90*/  PLOP3.LUT P4, PT, PT, PT, PT, 0x8, 0x0 ;  /* 0x000000000000781c */ /* 0x000fe20003f8e170 */
[----:B--2---:R-:W-:-:S02]  /*2bfa0*/  @P0 IMAD R15, R17, R53, RZ ;  /* 0x00000035110f0224 */ /* 0x004fc400078e02ff */
[----:B------:R-:W-:Y:S02]  /*2bfb0*/  @P0 IMAD.WIDE.U32 R4, R16, R53, RZ ;  /* 0x0000003510040225 */ /* 0x000fe400078e00ff */
[----:B------:R2:W5:Y:S01]  /*2bfc0*/  @!P0 LD.E.64 R16, [R8.64+0x88] ;  /* 0x0000880408108980 */ /* 0x000562000c101b00 */
[C---:B------:R-:W-:Y:S02]  /*2bfd0*/  PRMT R7, R14.reuse, 0x7770, RZ ;  /* 0x000077700e077816 */ /* 0x040fe400000000ff */
[----:B------:R-:W-:Y:S02]  /*2bfe0*/  PRMT R14, R14, 0x7771, RZ ;  /* 0x000077710e0e7816 */ /* 0x000fe400000000ff */
[----:B------:R-:W-:-:S04]  /*2bff0*/  ISETP.NE.AND P1, PT, R7, RZ, PT ;  /* 0x000000ff0700720c */ /* 0x000fc80003f25270 */
[----:B------:R-:W-:Y:S01]  /*2c000*/  ISETP.NE.OR P5, PT, R14, RZ, !P1 ;  /* 0x000000ff0e00720c */ /* 0x000fe20004fa5670 */
[----:B--2---:R-:W2:Y:S01]  /*2c010*/  @P2 MUFU.LG2 R9, R29 ;  /* 0x0000001d00092308 */ /* 0x004ea20000000c00 */
[----:B------:R-:W-:Y:S01]  /*2c020*/  @!P0 SHF.R.S32.HI R8, RZ, 0x1f, R52 ;  /* 0x0000001fff088819 */ /* 0x000fe20000011434 */
[----:B---3--:R-:W-:Y:S01]  /*2c030*/  @!P0 IMAD R3, R3, R52, RZ ;  /* 0x0000003403038224 */ /* 0x008fe200078e02ff */
[----:B------:R-:W-:Y:S01]  /*2c040*/  @P0 MOV R23, R4 ;  /* 0x0000000400170202 */ /* 0x000fe20000000f00 */
[----:B----4-:R-:W-:Y:S02]  /*2c050*/  @P3 FMUL.FTZ R4, R0, 0.69314718246459960938 ;  /* 0x3f31721800043820 */ /* 0x010fe40000410000 */
[C---:B------:R-:W-:Y:S02]  /*2c060*/  @!P0 IMAD R6, R2.reuse, R8, R3 ;  /* 0x0000000802068224 */ /* 0x040fe400078e0203 */
[----:B------:R-:W-:-:S04]  /*2c070*/  @!P0 IMAD.WIDE.U32 R2, R2, R52, RZ ;  /* 0x0000003402028225 */ /* 0x000fc800078e00ff */
[----:B------:R-:W-:Y:S02]  /*2c080*/  @P0 IMAD.IADD R26, R5, 0x1, R15 ;  /* 0x00000001051a0824 */ /* 0x000fe400078e020f */
[----:B--2---:R-:W-:Y:S01]  /*2c090*/  @P2 FMUL.FTZ R0, R9, 0.69314718246459960938 ;  /* 0x3f31721809002820 */ /* 0x004fe20000410000 */
[----:B------:R-:W-:Y:S01]  /*2c0a0*/  MOV R15, 0x7f800000 ;  /* 0x7f800000000f7802 */ /* 0x000fe20000000f00 */
[----:B------:R-:W-:Y:S01]  /*2c0b0*/  @P3 FFMA.FTZ R15, R31, R13, R4 ;  /* 0x0000000d1f0f3223 */ /* 0x000fe20000010004 */
[----:B------:R-:W-:Y:S01]  /*2c0c0*/  @!P0 IADD3 R26, R3, R6, RZ ;  /* 0x00000006031a8210 */ /* 0x000fe20007ffe0ff */
[--C-:B------:R-:W-:Y:S01]  /*2c0d0*/  @P2 FFMA.FTZ R22, R31, R12, R0.reuse ;  /* 0x0000000c1f162223 */ /* 0x100fe20000010000 */
[----:B------:R-:W-:Y:S01]  /*2c0e0*/  @!P0 MOV R23, R2 ;  /* 0x0000000200178202 */ /* 0x000fe20000000f00 */
[----:B------:R-:W-:Y:S01]  /*2c0f0*/  CS2R R8, SRZ ;  /* 0x0000000000087805 */ /* 0x000fe2000001ff00 */
[----:B------:R-:W-:Y:S01]  /*2c100*/  PRMT R0, R14, 0x7610, R0 ;  /* 0x000076100e007816 */ /* 0x000fe20000000000 */
[----:B------:R-:W-:Y:S05]  /*2c110*/  @P5 BRA `(.L_x_519) ;  /* 0x000000e000005947 */ /* 0x000fea0003800000 */
[----:B-1----:R-:W-:Y:S01]  /*2c120*/  ISETP.NE.AND P0, PT, R53, -0x1, PT ;  /* 0xffffffff3500780c */ /* 0x002fe20003f05270 */
[----:B------:R-:W-:-:S12]  /*2c130*/  BSSY B0, `(.L_x_520) ;  /* 0x0000008000007945 */ /* 0x000fd80003800000 */
[----:B------:R-:W-:Y:S05]  /*2c140*/  @P0 BRA `(.L_x_521) ;  /* 0x0000006000000947 */ /* 0x000fea0003800000 */
[----:B------:R-:W-:Y:S01]  /*2c150*/  MOV R2, UR6 ;  /* 0x0000000600027c02 */ /* 0x000fe20008000f00 */
[----:B------:R-:W-:Y:S01]  /*2c160*/  ULDC.64 UR4, c[0x0][0x118] ;  /* 0x0000460000047ab9 */ /* 0x000fe20000000a00 */
[----:B------:R-:W-:-:S05]  /*2c170*/  MOV R3, UR7 ;  /* 0x0000000700037c02 */ /* 0x000fca0008000f00 */
[----:B------:R-:W2:Y:S02]  /*2c180*/  LD.E R2, [R2.64+0xb4] ;  /* 0x0000b40402027980 */ /* 0x000ea4000c101900 */
[----:B--2---:R-:W-:-:S05]  /*2c190*/  IMAD R53, R2, R52, RZ ;  /* 0x0000003402357224 */ /* 0x004fca00078e02ff */
[----:B------:R1:W-:Y:S02]  /*2c1a0*/  STL [R1+0x2fc], R53 ;  /* 0x0002fc3501007387 */ /* 0x0003e40000100800 */
.L_x_521:
[----:B------:R-:W-:Y:S05]  /*2c1b0*/  BSYNC B0 ;  /* 0x0000000000007941 */ /* 0x000fea0003800000 */
.L_x_520:
[----:B------:R-:W-:Y:S01]  /*2c1c0*/  PLOP3.LUT P4, PT, PT, PT, PT, 0x80, 0x0 ;  /* 0x000000000000781c */ /* 0x000fe20003f8f070 */
[--C-:B------:R-:W-:Y:S01]  /*2c1d0*/  IMAD.MOV.U32 R8, RZ, RZ, R53.reuse ;  /* 0x000000ffff087224 */ /* 0x100fe200078e0035 */
[----:B------:R-:W-:Y:S02]  /*2c1e0*/  SHF.R.S32.HI R9, RZ, 0x1f, R53 ;  /* 0x0000001fff097819 */ /* 0x000fe40000011435 */
[----:B------:R-:W-:-:S04]  /*2c1f0*/  PRMT R0, RZ, 0x7610, R0 ;  /* 0x00007610ff007816 */ /* 0x000fc80000000000 */
.L_x_519:
[----:B-1----:R-:W-:Y:S05]  /*2c200*/  BSYNC B1 ;  /* 0x0000000000017941 */ /* 0x002fea0003800000 */
.L_x_518:
[----:B------:R-:W-:Y:S01]  /*2c210*/  LOP3.LUT P0, RZ, R0, 0xff, RZ, 0xc0, !PT ;  /* 0x000000ff00ff7812 */ /* 0x000fe2000780c0ff */
[----:B------:R-:W-:Y:S01]  /*2c220*/  ULDC.64 UR4, c[0x0][0x118] ;  /* 0x0000460000047ab9 */ /* 0x000fe20000000a00 */
[----:B------:R-:W-:Y:S02]  /*2c230*/  MOV R2, UR6 ;  /* 0x0000000600027c02 */ /* 0x000fe40008000f00 */
[----:B------:R-:W-:-:S05]  /*2c240*/  MOV R3, UR7 ;  /* 0x0000000700037c02 */ /* 0x000fca0008000f00 */
[----:B------:R1:W5:Y:S04]  /*2c250*/  LD.E.64 R10, [R2.64+0xa0] ;  /* 0x0000a004020a7980 */ /* 0x000368000c101b00 */
[----:B------:R-:W2:Y:S01]  /*2c260*/  @P0 LD.E.64 R12, [R2.64+0xb0] ;  /* 0x0000b004020c0980 */ /* 0x000ea2000c101b00 */
[----:B------:R-:W-:Y:S01]  /*2c270*/  @P0 MOV R0, 0x1 ;  /* 0x0000000100000802 */ /* 0x000fe20000000f00 */
[----:B--2---:R-:W-:Y:S01]  /*2c280*/  @P0 IMAD R6, R13, R12, RZ ;  /* 0x0000000c0d060224 */ /* 0x004fe200078e02ff */
[----:B------:R-:W-:Y:S05]  /*2c290*/  @P0 BRA `(.L_x_522) ;  /* 0x000000a000000947 */ /* 0x000fea0003800000 */
[----:B-1----:R-:W-:Y:S01]  /*2c2a0*/  MOV R2, UR6 ;  /* 0x0000000600027c02 */ /* 0x002fe20008000f00 */
[----:B------:R-:W-:Y:S01]  /*2c2b0*/  ULDC.64 UR4, c[0x0][0x118] ;  /* 0x0000460000047ab9 */ /* 0x000fe20000000a00 */
[----:B------:R-:W-:-:S05]  /*2c2c0*/  MOV R3, UR7 ;  /* 0x0000000700037c02 */ /* 0x000fca0008000f00 */
[----:B------:R-:W2:Y:S01]  /*2c2d0*/  @P1 LD.E R6, [R2.64+0xd4] ;  /* 0x0000d40402061980 */ /* 0x000ea2000c101900 */
[----:B------:R-:W-:Y:S01]  /*2c2e0*/  IMAD.U32 R4, RZ, RZ, UR6 ;  /* 0x00000006ff047e24 */ /* 0x000fe2000f8e00ff */
[----:B------:R-:W-:-:S05]  /*2c2f0*/  MOV R5, UR7 ;  /* 0x0000000700057c02 */ /* 0x000fca0008000f00 */
[----:B------:R-:W2:Y:S04]  /*2c300*/  LD.E R4, [R4.64+0x60] ;  /* 0x0000600404047980 */ /* 0x000ea8000c101900 */
[----:B------:R-:W2:Y:S01]  /*2c310*/  @!P1 LD.E R6, [R2.64+0xb4] ;  /* 0x0000b40402069980 */ /* 0x000ea2000c101900 */
[----:B------:R-:W-:Y:S02]  /*2c320*/  IMAD.MOV.U32 R12, RZ, RZ, 0x1 ;  /* 0x00000001ff0c7424 */ /* 0x000fe400078e00ff */
[----:B--2---:R-:W-:Y:S02]  /*2c330*/  IMAD R0, R6, R4, RZ ;  /* 0x0000000406007224 */ /* 0x004fe400078e02ff */
.L_x_522:
[----:B-1----:R-:W-:Y:S01]  /*2c340*/  WARPSYNC 0xffffffff ;  /* 0xffffffff00007948 */ /* 0x002fe20003800000 */
[----:B------:R-:W-:Y:S01]  /*2c350*/  BAR.SYNC.DEFER_BLOCKING 0x0 ;  /* 0x0000000000007b1d */ /* 0x000fe20000010000 */
[----:B------:R-:W-:Y:S01]  /*2c360*/  LOP3.LUT R2, R49, 0xffffffe0, RZ, 0xc0, !PT ;  /* 0xffffffe031027812 */ /* 0x000fe200078ec0ff */
[----:B------:R-:W-:-:S04]  /*2c370*/  IMAD R0, R52, R0, RZ ;  /* 0x0000000034007224 */ /* 0x000fc800078e02ff */
[----:B------:R-:W1:Y:S01]  /*2c380*/  S2R R40, SR_CTAID.X ;  /* 0x0000000000287919 */ /* 0x000e620000002500 */
[----:B------:R-:W-:Y:S01]  /*2c390*/  IMAD.IADD R4, R51, 0x1, -R2 ;  /* 0x0000000133047824 */ /* 0x000fe200078e0a02 */
[----:B------:R-:W-:Y:S01]  /*2c3a0*/  SEL R0, R0, RZ, !P4 ;  /* 0x000000ff00007207 */ /* 0x000fe20006000000 */
[----:B------:R-:W-:Y:S01]  /*2c3b0*/  BSSY B0, `(.L_x_523) ;  /* 0x000003e000007945 */ /* 0x000fe20003800000 */
[----:B------:R-:W2:Y:S02]  /*2c3c0*/  S2R R27, SR_CTAID.Z ;  /* 0x00000000001b7919 */ /* 0x000ea40000002700 */
[----:B------:R-:W-:Y:S02]  /*2c3d0*/  LOP3.LUT P2, RZ, R4, 0x3, RZ, 0xc0, !PT ;  /* 0x0000000304ff7812 */ /* 0x000fe4000784c0ff */
[----:B------:R3:W4:Y:S04]  /*2c3e0*/  LDS.128 R28, [R194] ;  /* 0x00000000c21c7984 */ /* 0x0007280000000c00 */
[----:B------:R3:W3:Y:S01]  /*2c3f0*/  LDS.128 R32, [R194+0x800] ;  /* 0x00080000c2207984 */ /* 0x0006e20000000c00 */
[----:B-1----:R-:W-:-:S03]  /*2c400*/  IMAD R3, R40, R12, RZ ;  /* 0x0000000c28037224 */ /* 0x002fc600078e02ff */
[----:B------:R1:W1:Y:S01]  /*2c410*/  LDS.128 R36, [R194+0x1000] ;  /* 0x00100000c2247984 */ /* 0x0002620000000c00 */
[----:B--2---:R-:W-:-:S03]  /*2c420*/  IMAD R2, R27, R6, R0 ;  /* 0x000000061b027224 */ /* 0x004fc600078e0200 */
[----:B------:R-:W2:Y:S01]  /*2c430*/  LDS.128 R192, [R194+0x1800] ;  /* 0x00180000c2c07984 */ /* 0x000ea20000000c00 */
[----:B------:R-:W-:-:S05]  /*2c440*/  IMAD.SHL.U32 R0, R3, 0x80, RZ ;  /* 0x0000008003007824 */ /* 0x000fca00078e00ff */
[----:B------:R-:W-:Y:S02]  /*2c450*/  IADD3 R6, P1, P0, R0, R8, R2 ;  /* 0x0000000800067210 */ /* 0x000fe4000783e002 */
[----:B------:R-:W-:Y:S02]  /*2c460*/  SHF.R.S32.HI R3, RZ, 0x1f, R0 ;  /* 0x0000001fff037819 */ /* 0x000fe40000011400 */
[----:B------:R-:W-:-:S04]  /*2c470*/  SHF.R.S32.HI R0, RZ, 0x1f, R2 ;  /* 0x0000001fff007819 */ /* 0x000fc80000011402 */
[----:B------:R-:W-:Y:S01]  /*2c480*/  IADD3.X R7, R3, R9, R0, P1, P0 ;  /* 0x0000000903077210 */ /* 0x000fe20000fe0400 */
[----:B------:R-:W-:Y:S05]  /*2c490*/  @P2 BRA `(.L_x_524) ;  /* 0x000002f000002947 */ /* 0x000fea0003800000 */
[----:B----4-:R-:W4:Y:S01]  /*2c4a0*/  LDL.LU R5, [R1+0x308] ;  /* 0x0003080001057983 */ /* 0x010f220000300800 */
[----:B------:R-:W-:-:S03]  /*2c4b0*/  ULDC.64 UR4, c[0x0][0x118] ;  /* 0x0000460000047ab9 */ /* 0x000fc60000000a00 */
[----:B------:R-:W3:Y:S02]  /*2c4c0*/  S2R R4, SR_TID.X ;  /* 0x0000000000047919 */ /* 0x000ee40000002100 */
[----:B---3--:R-:W-:-:S04]  /*2c4d0*/  SHF.R.S32.HI R2, RZ, 0x1f, R4 ;  /* 0x0000001fff027819 */ /* 0x008fc80000011404 */
[----:B------:R-:W-:-:S04]  /*2c4e0*/  LEA.HI R2, R2, R4, RZ, 0x5 ;  /* 0x0000000402027211 */ /* 0x000fc800078f28ff */
[----:B------:R-:W-:Y:S02]  /*2c4f0*/  LOP3.LUT R0, R2, 0xffffffe0, RZ, 0xc0, !PT ;  /* 0xffffffe002007812 */ /* 0x000fe400078ec0ff */
[--C-:B------:R-:W-:Y:S02]  /*2c500*/  SHF.R.S32.HI R3, RZ, 0x5, R2.reuse ;  /* 0x00000005ff037819 */ /* 0x100fe40000011402 */
[----:B------:R-:W-:Y:S01]  /*2c510*/  SHF.R.S32.HI R2, RZ, 0x1f, R2 ;  /* 0x0000001fff027819 */ /* 0x000fe20000011402 */
[----:B------:R-:W-:-:S03]  /*2c520*/  IMAD.IADD R0, R4, 0x1, -R0 ;  /* 0x0000000104007824 */ /* 0x000fc600078e0a00 */
[----:B------:R-:W-:Y:S02]  /*2c530*/  LEA.HI R2, R2, R3, RZ, 0x2 ;  /* 0x0000000302027211 */ /* 0x000fe400078f10ff */
[----:B------:R-:W-:Y:S02]  /*2c540*/  SHF.R.S32.HI R4, RZ, 0x1f, R0 ;  /* 0x0000001fff047819 */ /* 0x000fe40000011400 */
[----:B------:R-:W-:Y:S02]  /*2c550*/  LOP3.LUT R2, R2, 0xffffffc, RZ, 0xc0, !PT ;  /* 0x0ffffffc02027812 */ /* 0x000fe400078ec0ff */
[----:B------:R-:W-:-:S03]  /*2c560*/  LEA.HI R0, R4, R0, RZ, 0x2 ;  /* 0x0000000004007211 */ /* 0x000fc600078f10ff */
[----:B------:R-:W-:Y:S01]  /*2c570*/  IMAD.IADD R2, R3, 0x1, -R2 ;  /* 0x0000000103027824 */ /* 0x000fe200078e0a02 */
[----:B------:R-:W-:-:S05]  /*2c580*/  SHF.R.S32.HI R0, RZ, 0x2, R0 ;  /* 0x00000002ff007819 */ /* 0x000fca0000011400 */
[----:B------:R-:W-:-:S05]  /*2c590*/  IMAD R0, R2, 0x10, R0 ;  /* 0x0000001002007824 */ /* 0x000fca00078e0200 */
[C---:B------:R-:W-:Y:S02]  /*2c5a0*/  IADD3 R3, R0.reuse, 0x8, RZ ;  /* 0x0000000800037810 */ /* 0x040fe40007ffe0ff */
[C---:B------:R-:W-:Y:S02]  /*2c5b0*/  IADD3 R2, R0.reuse, 0x40, RZ ;  /* 0x0000004000027810 */ /* 0x040fe40007ffe0ff */
[C---:B------:R-:W-:Y:S02]  /*2c5c0*/  IADD3 R4, R0.reuse, 0x48, RZ ;  /* 0x0000004800047810 */ /* 0x040fe40007ffe0ff */
[-C--:B----4-:R-:W-:Y:S02]  /*2c5d0*/  ISETP.GE.AND P6, PT, R0, R5.reuse, PT ;  /* 0x000000050000720c */ /* 0x090fe40003fc6270 */
[-C--:B------:R-:W-:Y:S02]  /*2c5e0*/  ISETP.GE.AND P5, PT, R3, R5.reuse, PT ;  /* 0x000000050300720c */ /* 0x080fe40003fa6270 */
[----:B------:R-:W-:-:S02]  /*2c5f0*/  ISETP.GE.AND P4, PT, R2, R5, PT ;  /* 0x000000050200720c */ /* 0x000fc40003f86270 */
[----:B------:R-:W-:-:S07]  /*2c600*/  ISETP.GE.AND P3, PT, R4, R5, PT ;  /* 0x000000050400720c */ /* 0x000fce0003f66270 */
[-C--:B------:R-:W-:Y:S02]  /*2c610*/  @!P6 IMAD R0, R0, R12.reuse, RZ ;  /* 0x0000000c0000e224 */ /* 0x080fe400078e02ff */
[-C--:B------:R-:W-:Y:S02]  /*2c620*/  @!P5 IMAD R3, R3, R12.reuse, RZ ;  /* 0x0000000c0303d224 */ /* 0x080fe400078e02ff */
[----:B------:R-:W-:Y:S01]  /*2c630*/  @!P4 IMAD R13, R2, R12, RZ ;  /* 0x0000000c020dc224 */ /* 0x000fe200078e02ff */
[----:B------:R-:W-:Y:S01]  /*2c640*/  @!P6 IADD3 R5, P0, R0, R6, RZ ;  /* 0x000000060005e210 */ /* 0x000fe20007f1e0ff */
[----:B------:R-:W-:-:S03]  /*2c650*/  @!P3 IMAD R2, R4, R12, RZ ;  /* 0x0000000c0402b224 */ /* 0x000fc600078e02ff */
[----:B------:R-:W-:Y:S02]  /*2c660*/  @!P6 LEA.HI.X.SX32 R9, R0, R7, 0x1, P0 ;  /* 0x000000070009e211 */ /* 0x000fe400000f0eff */
[----:B-----5:R-:W-:Y:S02]  /*2c670*/  @!P6 LEA R8, P0, R5, R10, 0x2 ;  /* 0x0000000a0508e211 */ /* 0x020fe400078010ff */
[-C--:B------:R-:W-:Y:S02]  /*2c680*/  @!P5 IADD3 R0, P2, R3, R6.reuse, RZ ;  /* 0x000000060300d210 */ /* 0x080fe40007f5e0ff */
[----:B------:R-:W-:Y:S02]  /*2c690*/  @!P6 LEA.HI.X R9, R5, R11, R9, 0x2, P0 ;  /* 0x0000000b0509e211 */ /* 0x000fe400000f1409 */
[-C--:B------:R-:W-:Y:S02]  /*2c6a0*/  @!P4 IADD3 R5, P1, R13, R6.reuse, RZ ;  /* 0x000000060d05c210 */ /* 0x080fe40007f3e0ff */
[----:B------:R-:W-:Y:S01]  /*2c6b0*/  @!P3 IADD3 R12, P0, R2, R6, RZ ;  /* 0x00000006020cb210 */ /* 0x000fe20007f1e0ff */
[----:B------:R3:W-:Y:S01]  /*2c6c0*/  @!P6 ST.E [R8.64], R24 ;  /* 0x000000180800e985 */ /* 0x0007e2000c101904 */
[----:B------:R-:W-:-:S02]  /*2c6d0*/  @!P5 LEA.HI.X.SX32 R3, R3, R7, 0x1, P2 ;  /* 0x000000070303d211 */ /* 0x000fc400010f0eff */
[-C--:B------:R-:W-:Y:S02]  /*2c6e0*/  @!P5 LEA R6, P2, R0, R10.reuse, 0x2 ;  /* 0x0000000a0006d211 */ /* 0x080fe400078410ff */
[-C--:B------:R-:W-:Y:S02]  /*2c6f0*/  @!P4 LEA.HI.X.SX32 R14, R13, R7.reuse, 0x1, P1 ;  /* 0x000000070d0ec211 */ /* 0x080fe400008f0eff */
[----:B------:R-:W-:Y:S02]  /*2c700*/  @!P3 LEA.HI.X.SX32 R13, R2, R7, 0x1, P0 ;  /* 0x00000007020db211 */ /* 0x000fe400000f0eff */
[-C--:B------:R-:W-:Y:S02]  /*2c710*/  @!P4 LEA R4, P1, R5, R10.reuse, 0x2 ;  /* 0x0000000a0504c211 */ /* 0x080fe400078210ff */
[----:B------:R-:W-:Y:S02]  /*2c720*/  @!P3 LEA R2, P0, R12, R10, 0x2 ;  /* 0x0000000a0c02b211 */ /* 0x000fe400078010ff */
[----:B------:R-:W-:-:S02]  /*2c730*/  @!P5 LEA.HI.X R7, R0, R11, R3, 0x2, P2 ;  /* 0x0000000b0007d211 */ /* 0x000fc400010f1403 */
[-C--:B------:R-:W-:Y:S02]  /*2c740*/  @!P4 LEA.HI.X R5, R5, R11.reuse, R14, 0x2, P1 ;  /* 0x0000000b0505c211 */ /* 0x080fe400008f140e */
[----:B------:R-:W-:Y:S01]  /*2c750*/  @!P3 LEA.HI.X R3, R12, R11, R13, 0x2, P0 ;  /* 0x0000000b0c03b211 */ /* 0x000fe200000f140d */
[----:B------:R3:W-:Y:S04]  /*2c760*/  @!P5 ST.E [R6.64], R25 ;  /* 0x000000190600d985 */ /* 0x0007e8000c101904 */
[----:B------:R3:W-:Y:S04]  /*2c770*/  @!P4 ST.E [R4.64], R15 ;  /* 0x0000000f0400c985 */ /* 0x0007e8000c101904 */
[----:B------:R3:W-:Y:S02]  /*2c780*/  @!P3 ST.E [R2.64], R22 ;  /* 0x000000160200b985 */ /* 0x0007e4000c101904 */
.L_x_524:
[----:B------:R-:W-:Y:S05]  /*2c790*/  BSYNC B0 ;  /* 0x0000000000007941 */ /* 0x000fea0003800000 */
.L_x_523:
[----:B---3--:R-:W-:Y:S01]  /*2c7a0*/  IMAD.U32 R2, RZ, RZ, UR6 ;  /* 0x00000006ff027e24 */ /* 0x008fe2000f8e00ff */
[----:B------:R-:W3:Y:S01]  /*2c7b0*/  LDL.LU R5, [R1+0x30c] ;  /* 0x00030c0001057983 */ /* 0x000ee20000300800 */
[----:B------:R-:W-:Y:S01]  /*2c7c0*/  IMAD.U32 R3, RZ, RZ, UR7 ;  /* 0x00000007ff037e24 */ /* 0x000fe2000f8e00ff */
[----:B------:R-:W-:-:S02]  /*2c7d0*/  ULDC.64 UR4, c[0x0][0x118] ;  /* 0x0000460000047ab9 */ /* 0x000fc40000000a00 */
[----:B----4-:R-:W4:Y:S04]  /*2c7e0*/  LDL.LU R7, [R1+0x2cc] ;  /* 0x0002cc0001077983 */ /* 0x010f280000300800 */
[----:B------:R2:W4:Y:S04]  /*2c7f0*/  LD.E R4, [R2.64+0xc0] ;  /* 0x0000c00402047980 */ /* 0x000528000c101900 */
[----:B------:R1:W5:Y:S04]  /*2c800*/  LDL.64 R12, [R1+0x300] ;  /* 0x00030000010c7983 */ /* 0x0003680000100a00 */
[----:B--2---:R-:W2:Y:S02]  /*2c810*/  S2R R2, SR_TID.X ;  /* 0x0000000000027919 */ /* 0x004ea40000002100 */
[----:B--2---:R-:W-:-:S04]  /*2c820*/  SHF.R.S32.HI R0, RZ, 0x1f, R2 ;  /* 0x0000001fff007819 */ /* 0x004fc80000011402 */
[----:B------:R-:W-:-:S04]  /*2c830*/  LEA.HI R0, R0, R2, RZ, 0x2 ;  /* 0x0000000200007211 */ /* 0x000fc800078f10ff */
[----:B------:R-:W-:-:S05]  /*2c840*/  LOP3.LUT R0, R0, 0xfffffffc, RZ, 0xc0, !PT ;  /* 0xfffffffc00007812 */ /* 0x000fca00078ec0ff */
[----:B------:R-:W-:-:S05]  /*2c850*/  IMAD.IADD R0, R2, 0x1, -R0 ;  /* 0x0000000102007824 */ /* 0x000fca00078e0a00 */
[----:B------:R-:W-:-:S04]  /*2c860*/  SHF.L.U32 R0, R0, 0x3, RZ ;  /* 0x0000000300007819 */ /* 0x000fc800000006ff */
[----:B------:R-:W-:Y:S01]  /*2c870*/  SHF.R.S32.HI R0, RZ, 0x1f, R0 ;  /* 0x0000001fff007819 */ /* 0x000fe20000011400 */
[----:B------:R-:W-:Y:S01]  /*2c880*/  BSSY B0, `(.L_x_525) ;  /* 0x0000015000007945 */ /* 0x000fe20003800000 */
[----:B---3-5:R-:W-:Y:S01]  /*2c890*/  IMAD R10, R40, -0x80, R5 ;  /* 0xffffff80280a7824 */ /* 0x028fe200078e0205 */
[C---:B----4-:R-:W-:Y:S02]  /*2c8a0*/  IADD3 R2, P0, R7.reuse, R23, RZ ;  /* 0x0000001707027210 */ /* 0x050fe40007f1e0ff */
[----:B------:R-:W-:-:S03]  /*2c8b0*/  ISETP.GE.AND P1, PT, R7, R4, PT ;  /* 0x000000040700720c */ /* 0x000fc60003f26270 */
[----:B------:R-:W-:Y:S01]  /*2c8c0*/  IMAD.X R3, R0, 0x1, R26, P0 ;  /* 0x0000000100037824 */ /* 0x000fe200000e061a */
[----:B------:R-:W-:Y:S01]  /*2c8d0*/  ISETP.GE.OR P0, PT, R50, R10, P1 ;  /* 0x0000000a3200720c */ /* 0x000fe20000f06670 */
[-C--:B------:R-:W-:Y:S01]  /*2c8e0*/  IMAD R0, R21, R27.reuse, RZ ;  /* 0x0000001b15007224 */ /* 0x080fe200078e02ff */
[----:B------:R-:W-:Y:S01]  /*2c8f0*/  SHF.R.S32.HI R5, RZ, 0x1f, R27 ;  /* 0x0000001fff057819 */ /* 0x000fe2000001141b */
[----:B------:R-:W-:-:S04]  /*2c900*/  IMAD.WIDE.U32 R8, R20, R27, R2 ;  /* 0x0000001b14087225 */ /* 0x000fc800078e0002 */
[----:B------:R-:W-:-:S05]  /*2c910*/  IMAD R0, R20, R5, R0 ;  /* 0x0000000514007224 */ /* 0x000fca00078e0200 */
[----:B------:R-:W-:Y:S01]  /*2c920*/  IADD3 R7, R9, R0, RZ ;  /* 0x0000000009077210 */ /* 0x000fe20007ffe0ff */
[----:B------:R-:W-:Y:S05]  /*2c930*/  @P0 BRA `(.L_x_526) ;  /* 0x0000009000000947 */ /* 0x000fea0003800000 */
[----:B-1----:R-:W-:Y:S01]  /*2c940*/  MOV R6, R8 ;  /* 0x0000000800067202 */ /* 0x002fe20000000f00 */
[----:B------:R-:W-:Y:S01]  /*2c950*/  IMAD R0, R13, R16, RZ ;  /* 0x000000100d007224 */ /* 0x000fe200078e02ff */
[----:B------:R-:W-:-:S03]  /*2c960*/  ULDC.64 UR4, c[0x0][0x118] ;  /* 0x0000460000047ab9 */ /* 0x000fc60000000a00 */
[----:B------:R-:W-:-:S04]  /*2c970*/  IMAD.WIDE.U32 R2, R12, R16, R6 ;  /* 0x000000100c027225 */ /* 0x000fc800078e0006 */
[----:B------:R-:W-:Y:S01]  /*2c980*/  IMAD R0, R12, R17, R0 ;  /* 0x000000110c007224 */ /* 0x000fe200078e0200 */
[----:B------:R-:W-:-:S04]  /*2c990*/  LEA R4, P0, R2, R18, 0x1 ;  /* 0x0000001202047211 */ /* 0x000fc800078008ff */
[----:B------:R-:W-:-:S04]  /*2c9a0*/  IADD3 R0, R3, R0, RZ ;  /* 0x0000000003007210 */ /* 0x000fc80007ffe0ff */
[----:B------:R-:W-:-:S05]  /*2c9b0*/  LEA.HI.X R5, R2, R19, R0, 0x1, P0 ;  /* 0x0000001302057211 */ /* 0x000fca00000f0c00 */
[----:B------:R1:W-:Y:S02]  /*2c9c0*/  ST.E.128 [R4.64], R28 ;  /* 0x0000001c04007985 */ /* 0x0003e4000c101d04 */
.L_x_526:
[----:B-1----:R-:W-:Y:S05]  /*2c9d0*/  BSYNC B0 ;  /* 0x0000000000007941 */ /* 0x002fea0003800000 */
.L_x_525:
[----:B------:R-:W-:Y:S01]  /*2c9e0*/  LEA.HI.SX32 R0, R48, 0x20, 0x1e ;  /* 0x0000002030007811 */ /* 0x000fe200078ff2ff */
[----:B------:R-:W-:Y:S03]  /*2c9f0*/  BSSY B0, `(.L_x_527) ;  /* 0x000000f000007945 */ /* 0x000fe60003800000 */
[----:B------:R-:W-:-:S13]  /*2ca00*/  ISETP.GE.OR P0, PT, R0, R10, P1 ;  /* 0x0000000a0000720c */ /* 0x000fda0000f06670 */
[----:B------:R-:W-:Y:S05]  /*2ca10*/  @P0 BRA `(.L_x_528) ;  /* 0x000000c000000947 */ /* 0x000fea0003800000 */
[----:B------:R-:W-:Y:S01]  /*2ca20*/  IADD3 R4, P0, R12, 0x20, RZ ;  /* 0x000000200c047810 */ /* 0x000fe20007f1e0ff */
[----:B------:R-:W-:Y:S01]  /*2ca30*/  IMAD.MOV.U32 R2, RZ, RZ, R8 ;  /* 0x000000ffff027224 */ /* 0x000fe200078e0008 */
[----:B------:R-:W-:Y:S01]  /*2ca40*/  MOV R3, R7 ;  /* 0x0000000700037202 */ /* 0x000fe20000000f00 */
[----:B------:R-:W-:Y:S02]  /*2ca50*/  ULDC.64 UR4, c[0x0][0x118] ;  /* 0x0000460000047ab9 */ /* 0x000fe40000000a00 */
[----:B------:R-:W-:Y:S02]  /*2ca60*/  IMAD.X R0, RZ, RZ, R13, P0 ;  /* 0x000000ffff007224 */ /* 0x000fe400000e060d */
[----:B------:R-:W-:-:S04]  /*2ca70*/  IMAD.WIDE.U32 R2, R16, R4, R2 ;  /* 0x0000000410027225 */ /* 0x000fc800078e0002 */
[----:B------:R-:W-:-:S04]  /*2ca80*/  IMAD R0, R0, R16, RZ ;  /* 0x0000001000007224 */ /* 0x000fc800078e02ff */
[----:B------:R-:W-:Y:S01]  /*2ca90*/  IMAD R0, R17, R4, R0 ;  /* 0x0000000411007224 */ /* 0x000fe200078e0200 */
[----:B------:R-:W-:-:S04]  /*2caa0*/  LEA R4, P0, R2, R18, 0x1 ;  /* 0x0000001202047211 */ /* 0x000fc800078008ff */
[----:B------:R-:W-:-:S04]  /*2cab0*/  IADD3 R0, R3, R0, RZ ;  /* 0x0000000003007210 */ /* 0x000fc80007ffe0ff */
[----:B------:R-:W-:-:S05]  /*2cac0*/  LEA.HI.X R5, R2, R19, R0, 0x1, P0 ;  /* 0x0000001302057211 */ /* 0x000fca00000f0c00 */
[----:B------:R1:W-:Y:S02]  /*2cad0*/  ST.E.128 [R4.64], R32 ;  /* 0x0000002004007985 */ /* 0x0003e4000c101d04 */
.L_x_528:
[----:B------:R-:W-:Y:S05]  /*2cae0*/  BSYNC B0 ;  /* 0x0000000000007941 */ /* 0x000fea0003800000 */
.L_x_527:
[----:B------:R-:W-:Y:S01]  /*2caf0*/  LEA.HI.SX32 R0, R48, 0x40, 0x1e ;  /* 0x0000004030007811 */ /* 0x000fe200078ff2ff */
[----:B------:R-:W-:Y:S03]  /*2cb00*/  BSSY B0, `(.L_x_529) ;  /* 0x000000f000007945 */ /* 0x000fe60003800000 */
[----:B------:R-:W-:-:S13]  /*2cb10*/  ISETP.GE.OR P0, PT, R0, R10, P1 ;  /* 0x0000000a0000720c */ /* 0x000fda0000f06670 */
[----:B------:R-:W-:Y:S05]  /*2cb20*/  @P0 BRA `(.L_x_530) ;  /* 0x000000c000000947 */ /* 0x000fea0003800000 */
[----:B-1----:R-:W-:Y:S01]  /*2cb30*/  IADD3 R4, P0, R12, 0x40, RZ ;  /* 0x000000400c047810 */ /* 0x002fe20007f1e0ff */
        /* <DEDUP_REMOVED lines=11> */
.L_x_530:
[----:B------:R-:W-:Y:S05]  /*2cbf0*/  BSYNC B0 ;  /* 0x0000000000007941 */ /* 0x000fea0003800000 */
.L_x_529:
[----:B------:R-:W-:Y:S01]  /*2cc00*/  LEA.HI.SX32 R0, R48, 0x60, 0x1e ;  /* 0x0000006030007811 */ /* 0x000fe200078ff2ff */
[----:B------:R-:W-:Y:S01]  /*2cc10*/  IMAD.MOV.U32 R3, RZ, RZ, 0x0 ;  /* 0x00000000ff037424 */ /* 0x000fe200078e00ff */
[----:B------:R-:W-:Y:S02]  /*2cc20*/  MOV R11, 0x70 ;  /* 0x00000070000b7802 */ /* 0x000fe40000000f00 */
[----:B------:R-:W-:-:S03]  /*2cc30*/  ISETP.GE.OR P1, PT, R0, R10, P1 ;  /* 0x0000000a0000720c */ /* 0x000fc60000f26670 */
[----:B------:R-:W-:-:S10]  /*2cc40*/  IMAD.MOV.U32 R2, RZ, RZ, R11 ;  /* 0x000000ffff027224 */ /* 0x000fd400078e000b */
[----:B------:R-:W-:Y:S05]  /*2cc50*/  @P1 RET.REL.NODEC R2 `(_ZN5flash16flash_fwd_kernelI23Flash_fwd_kernel_traitsILi32ELi128ELi128ELi4ELb0ELb0EN7cutlass10bfloat16_tE19Flash_kernel_traitsILi32ELi128ELi128ELi4ES3_EELb1ELb1ELb0ELb1ELb0ELb0ELb0ELb1EEEvNS_16Flash_fwd_paramsE) ;  /* 0xfffd33a002001950 */ /* 0x000fea0003c3ffff */
[----:B------:R-:W-:Y:S01]  /*2cc60*/  IADD3 R6, P0, R12, 0x60, RZ ;  /* 0x000000600c067810 */ /* 0x000fe20007f1e0ff */
[----:B------:R-:W-:Y:S01]  /*2cc70*/  IMAD.MOV.U32 R2, RZ, RZ, R8 ;  /* 0x000000ffff027224 */ /* 0x000fe200078e0008 */
[----:B------:R-:W-:Y:S01]  /*2cc80*/  MOV R3, R7 ;  /* 0x0000000700037202 */ /* 0x000fe20000000f00 */
[----:B------:R-:W-:Y:S02]  /*2cc90*/  ULDC.64 UR4, c[0x0][0x118] ;  /* 0x0000460000047ab9 */ /* 0x000fe40000000a00 */
[----:B------:R-:W-:Y:S02]  /*2cca0*/  IMAD.X R0, RZ, RZ, R13, P0 ;  /* 0x000000ffff007224 */ /* 0x000fe400000e060d */
[----:B-1----:R-:W-:-:S04]  /*2ccb0*/  IMAD.WIDE.U32 R4, R16, R6, R2 ;  /* 0x0000000610047225 */ /* 0x002fc800078e0002 */
[----:B------:R-:W-:Y:S01]  /*2ccc0*/  IMAD R0, R0, R16, RZ ;  /* 0x0000001000007224 */ /* 0x000fe200078e02ff */
[----:B------:R-:W-:-:S03]  /*2ccd0*/  LEA R2, P0, R4, R18, 0x1 ;  /* 0x0000001204027211 */ /* 0x000fc600078008ff */
[----:B------:R-:W-:-:S04]  /*2cce0*/  IMAD R0, R17, R6, R0 ;  /* 0x0000000611007224 */ /* 0x000fc800078e0200 */
[----:B------:R-:W-:-:S05]  /*2ccf0*/  IMAD.IADD R0, R5, 0x1, R0 ;  /* 0x0000000105007824 */ /* 0x000fca00078e0200 */
[----:B------:R-:W-:-:S05]  /*2cd00*/  LEA.HI.X R3, R4, R19, R0, 0x1, P0 ;  /* 0x0000001304037211 */ /* 0x000fca00000f0c00 */
[----:B------:R1:W-:Y:S02]  /*2cd10*/  ST.E.128 [R2.64], R192 ;  /* 0x000000c002007985 */ /* 0x0003e4000c101d04 */
[----:B-1----:R-:W-:Y:S02]  /*2cd20*/  MOV R2, R11 ;  /* 0x0000000b00027202 */ /* 0x002fe40000000f00 */
[----:B------:R-:W-:-:S04]  /*2cd30*/  MOV R3, 0x0 ;  /* 0x0000000000037802 */ /* 0x000fc80000000f00 */
[----:B------:R-:W-:Y:S05]  /*2cd40*/  RET.REL.NODEC R2 `(_ZN5flash16flash_fwd_kernelI23Flash_fwd_kernel_traitsILi32ELi128ELi128ELi4ELb0ELb0EN7cutlass10bfloat16_tE19Flash_kernel_traitsILi32ELi128ELi128ELi4ES3_EELb1ELb1ELb0ELb1ELb0ELb0ELb0ELb1EEEvNS_16Flash_fwd_paramsE) ;  /* 0xfffd32b002007950 */ /* 0x000fea0003c3ffff */
.L_x_476:
[----:B------:R-:W3:Y:S01]  /*2cd50*/  LDL R11, [R1+0x2fc] ;  /* 0x0002fc00010b7983 */ /* 0x000ee20000100800 */
[----:B------:R-:W-:Y:S01]  /*2cd60*/  MOV R8, UR6 ;  /* 0x0000000600087c02 */ /* 0x000fe20008000f00 */
[----:B------:R-:W-:Y:S01]  /*2cd70*/  IMAD.U32 R9, RZ, RZ, UR7 ;  /* 0x00000007ff097e24 */ /* 0x000fe2000f8e00ff */
[----:B------:R-:W-:Y:S01]  /*2cd80*/  ULDC.64 UR4, c[0x0][0x118] ;  /* 0x0000460000047ab9 */ /* 0x000fe20000000a00 */
[----:B------:R-:W-:Y:S01]  /*2cd90*/  IMAD.U32 R2, RZ, RZ, UR6 ;  /* 0x00000006ff027e24 */ /* 0x000fe2000f8e00ff */
[----:B------:R-:W-:Y:S01]  /*2cda0*/  MOV R6, UR6 ;  /* 0x0000000600067c02 */ /* 0x000fe20008000f00 */
[----:B------:R-:W-:Y:S01]  /*2cdb0*/  IMAD.U32 R3, RZ, RZ, UR7 ;  /* 0x00000007ff037e24 */ /* 0x000fe2000f8e00ff */
[----:B------:R-:W4:Y:S01]  /*2cdc0*/  LD.E.U16 R0, [R8.64+0x1c8] ;  /* 0x0001c80408007980 */ /* 0x000f22000c101500 */
[----:B------:R-:W-:-:S03]  /*2cdd0*/  IMAD.U32 R7, RZ, RZ, UR7 ;  /* 0x00000007ff077e24 */ /* 0x000fc6000f8e00ff */
[----:B------:R-:W1:Y:S04]  /*2cde0*/  S2R R22, SR_CTAID.Y ;  /* 0x0000000000167919 */ /* 0x000e680000002600 */
[----:B------:R1:W5:Y:S04]  /*2cdf0*/  LD.E.64 R16, [R8.64+0x70] ;  /* 0x0000700408107980 */ /* 0x000368000c101b00 */
[----:B------:R2:W5:Y:S01]  /*2ce00*/  LD.E.64 R12, [R6.64+0x90] ;  /* 0x00009004060c7980 */ /* 0x000562000c101b00 */
[----:B---3--:R-:W-:-:S13]  /*2ce10*/  ISETP.NE.AND P0, PT, R11, -0x1, PT ;  /* 0xffffffff0b00780c */ /* 0x008fda0003f05270 */
[----:B------:R3:W2:Y:S04]  /*2ce20*/  @!P0 LD.E.64 R4, [R2.64+0x80] ;  /* 0x0000800402048980 */ /* 0x0006a8000c101b00 */
[----:B---3--:R-:W3:Y:S01]  /*2ce30*/  LD.E.64 R2, [R6.64+0x88] ;  /* 0x0000880406027980 */ /* 0x008ee2000c101b00 */
[C---:B----4-:R-:W-:Y:S02]  /*2ce40*/  PRMT R10, R0.reuse, 0x7770, RZ ;  /* 0x00007770000a7816 */ /* 0x050fe400000000ff */
[----:B------:R-:W-:Y:S02]  /*2ce50*/  PRMT R0, R0, 0x7771, RZ ;  /* 0x0000777100007816 */ /* 0x000fe400000000ff */
[----:B------:R-:W-:-:S04]  /*2ce60*/  ISETP.NE.AND P1, PT, R10, RZ, PT ;  /* 0x000000ff0a00720c */ /* 0x000fc80003f25270 */
[----:B------:R-:W-:Y:S02]  /*2ce70*/  ISETP.NE.OR P3, PT, R0, RZ, !P1 ;  /* 0x000000ff0000720c */ /* 0x000fe40004f65670 */
[----:B-1----:R-:W-:Y:S01]  /*2ce80*/  @!P0 SHF.R.S32.HI R9, RZ, 0x1f, R22 ;  /* 0x0000001fff098819 */ /* 0x002fe20000011416 */
[----:B------:R-:W-:Y:S01]  /*2ce90*/  BSSY B1, `(.L_x_531) ;  /* 0x000001b000017945 */ /* 0x000fe20003800000 */
[----:B------:R-:W-:Y:S01]  /*2cea0*/  PLOP3.LUT P2, PT, PT, PT, PT, 0x8, 0x0 ;  /* 0x000000000000781c */ /* 0x000fe20003f4e170 */
[----:B--2---:R-:W-:-:S04]  /*2ceb0*/  @!P0 IMAD R8, R5, R22, RZ ;  /* 0x0000001605088224 */ /* 0x004fc800078e02ff */
[----:B------:R-:W-:Y:S02]  /*2cec0*/  @!P0 IMAD R8, R4, R9, R8 ;  /* 0x0000000904088224 */ /* 0x000fe400078e0208 */
[-C--:B---3--:R-:W-:Y:S02]  /*2ced0*/  @P0 IMAD R5, R3, R11.reuse, RZ ;  /* 0x0000000b03050224 */ /* 0x088fe400078e02ff */
[----:B------:R-:W-:-:S05]  /*2cee0*/  @P0 IMAD.WIDE.U32 R6, R2, R11, RZ ;  /* 0x0000000b02060225 */ /* 0x000fca00078e00ff */
[----:B------:R-:W-:Y:S01]  /*2cef0*/  @P0 IADD3 R15, R7, R5, RZ ;  /* 0x00000005070f0210 */ /* 0x000fe20007ffe0ff */
[----:B------:R-:W-:-:S04]  /*2cf00*/  @!P0 IMAD.WIDE.U32 R4, R4, R22, RZ ;  /* 0x0000001604048225 */ /* 0x000fc800078e00ff */
[----:B------:R-:W-:Y:S01]  /*2cf10*/  @P0 IMAD.MOV.U32 R14, RZ, RZ, R6 ;  /* 0x000000ffff0e0224 */ /* 0x000fe200078e0006 */
[----:B------:R-:W-:Y:S01]  /*2cf20*/  @!P0 IADD3 R15, R5, R8, RZ ;  /* 0x00000008050f8210 */ /* 0x000fe20007ffe0ff */
[----:B------:R-:W-:Y:S01]  /*2cf30*/  @!P0 IMAD.MOV.U32 R14, RZ, RZ, R4 ;  /* 0x000000ffff0e8224 */ /* 0x000fe200078e0004 */
[----:B------:R-:W-:Y:S01]  /*2cf40*/  CS2R R8, SRZ ;  /* 0x0000000000087805 */ /* 0x000fe2000001ff00 */
[----:B------:R-:W-:Y:S05]  /*2cf50*/  @P3 BRA `(.L_x_532) ;  /* 0x000000e000003947 */ /* 0x000fea0003800000 */
[----:B------:R-:W-:Y:S01]  /*2cf60*/  ISETP.NE.AND P0, PT, R11, -0x1, PT ;  /* 0xffffffff0b00780c */ /* 0x000fe20003f05270 */
        /* <DEDUP_REMOVED lines=8> */
.L_x_534:
[----:B------:R-:W-:Y:S05]  /*2cff0*/  BSYNC B0 ;  /* 0x0000000000007941 */ /* 0x000fea0003800000 */
.L_x_533:
[----:B------:R-:W-:Y:S01]  /*2d000*/  PLOP3.LUT P2, PT, PT, PT, PT, 0x80, 0x0 ;  /* 0x000000000000781c */ /* 0x000fe20003f4f070 */
[--C-:B------:R-:W-:Y:S01]  /*2d010*/  IMAD.MOV.U32 R8, RZ, RZ, R11.reuse ;  /* 0x000000ffff087224 */ /* 0x100fe200078e000b */
[----:B------:R-:W-:Y:S02]  /*2d020*/  SHF.R.S32.HI R9, RZ, 0x1f, R11 ;  /* 0x0000001fff097819 */ /* 0x000fe4000001140b */
[----:B------:R-:W-:-:S04]  /*2d030*/  PRMT R0, RZ, 0x7610, R0 ;  /* 0x00007610ff007816 */ /* 0x000fc80000000000 */
.L_x_532:
[----:B------:R-:W-:Y:S05]  /*2d040*/  BSYNC B1 ;  /* 0x0000000000017941 */ /* 0x000fea0003800000 */
.L_x_531:
[----:B------:R-:W-:Y:S01]  /*2d050*/  LOP3.LUT P0, RZ, R0, 0xff, RZ, 0xc0, !PT ;  /* 0x000000ff00ff7812 */ /* 0x000fe2000780c0ff */
[----:B------:R-:W-:Y:S01]  /*2d060*/  ULDC.64 UR4, c[0x0][0x118] ;  /* 0x0000460000047ab9 */ /* 0x000fe20000000a00 */
[----:B------:R-:W-:Y:S02]  /*2d070*/  MOV R4, UR6 ;  /* 0x0000000600047c02 */ /* 0x000fe40008000f00 */
[----:B------:R-:W-:Y:S01]  /*2d080*/  MOV R5, UR7 ;  /* 0x0000000700057c02 */ /* 0x000fe20008000f00 */
[----:B------:R-:W-:Y:S04]  /*2d090*/  BSSY B0, `(.L_x_535) ;  /* 0x0000010000007945 */ /* 0x000fe80003800000 */
[----:B------:R2:W5:Y:S04]  /*2d0a0*/  LD.E.64 R18, [R4.64+0xa0] ;  /* 0x0000a00404127980 */ /* 0x000568000c101b00 */
[----:B------:R-:W3:Y:S01]  /*2d0b0*/  @P0 LD.E.64 R20, [R4.64+0xb0] ;  /* 0x0000b00404140980 */ /* 0x000ee2000c101b00 */
[----:B------:R-:W-:Y:S01]  /*2d0c0*/  @P0 MOV R0, 0x1 ;  /* 0x0000000100000802 */ /* 0x000fe20000000f00 */
[----:B-1-3--:R-:W-:Y:S01]  /*2d0d0*/  @P0 IMAD R11, R21, R20, RZ ;  /* 0x00000014150b0224 */ /* 0x00afe200078e02ff */
[----:B------:R-:W-:Y:S05]  /*2d0e0*/  @P0 BRA `(.L_x_536) ;  /* 0x000000a000000947 */ /* 0x000fea0003800000 */
[----:B--2---:R-:W-:Y:S01]  /*2d0f0*/  MOV R4, UR6 ;  /* 0x0000000600047c02 */ /* 0x004fe20008000f00 */
        /* <DEDUP_REMOVED lines=9> */
.L_x_536:
[----:B--2---:R-:W-:Y:S05]  /*2d190*/  BSYNC B0 ;  /* 0x0000000000007941 */ /* 0x004fea0003800000 */
.L_x_535:
[----:B------:R-:W2:Y:S01]  /*2d1a0*/  LDL.LU R7, [R1+0x30c] ;  /* 0x00030c0001077983 */ /* 0x000ea20000300800 */
[----:B------:R-:W-:Y:S01]  /*2d1b0*/  IMAD.U32 R4, RZ, RZ, UR6 ;  /* 0x00000006ff047e24 */ /* 0x000fe2000f8e00ff */
[----:B------:R-:W-:Y:S01]  /*2d1c0*/  ULDC.64 UR4, c[0x0][0x118] ;  /* 0x0000460000047ab9 */ /* 0x000fe20000000a00 */
[----:B------:R-:W-:-:S05]  /*2d1d0*/  IMAD.U32 R5, RZ, RZ, UR7 ;  /* 0x00000007ff057e24 */ /* 0x000fca000f8e00ff */
[----:B------:R1:W3:Y:S01]  /*2d1e0*/  LD.E R21, [R4.64+0xc0] ;  /* 0x0000c00404157980 */ /* 0x0002e2000c101900 */
[----:B------:R-:W-:Y:S01]  /*2d1f0*/  LEA.HI R6, R40, R43, RZ, 0x2 ;  /* 0x0000002b28067211 */ /* 0x000fe200078f10ff */
[----:B------:R-:W-:Y:S01]  /*2d200*/  IMAD R0, R22, R0, RZ ;  /* 0x0000000016007224 */ /* 0x000fe200078e02ff */
[----:B------:R-:W-:Y:S01]  /*2d210*/  BSSY B0, `(.L_x_537) ;  /* 0x0000024000007945 */ /* 0x000fe20003800000 */
[----:B------:R-:W4:Y:S01]  /*2d220*/  S2R R26, SR_CTAID.Z ;  /* 0x00000000001a7919 */ /* 0x000f220000002700 */
[----:B------:R-:W-:Y:S02]  /*2d230*/  LOP3.LUT R23, R6, 0xfffffffc, RZ, 0xc0, !PT ;  /* 0xfffffffc06177812 */ /* 0x000fe400078ec0ff */
[----:B------:R-:W-:Y:S01]  /*2d240*/  SHF.R.S32.HI R6, RZ, 0x2, R6 ;  /* 0x00000002ff067819 */ /* 0x000fe20000011406 */
[----:B------:R-:W2:Y:S01]  /*2d250*/  S2R R24, SR_CTAID.X ;  /* 0x0000000000187919 */ /* 0x000ea20000002500 */
[----:B------:R-:W-:Y:S01]  /*2d260*/  SEL R0, R0, RZ, !P2 ;  /* 0x000000ff00007207 */ /* 0x000fe20005000000 */
[----:B------:R-:W-:-:S04]  /*2d270*/  IMAD.IADD R23, R43, 0x1, -R23 ;  /* 0x000000012b177824 */ /* 0x000fc800078e0a17 */
[----:B------:R-:W-:-:S05]  /*2d280*/  IMAD.SHL.U32 R25, R23, 0x8, RZ ;  /* 0x0000000817197824 */ /* 0x000fca00078e00ff */
[C---:B------:R-:W-:Y:S01]  /*2d290*/  IADD3 R10, P0, R25.reuse, R14, RZ ;  /* 0x0000000e190a7210 */ /* 0x040fe20007f1e0ff */
[----:B-1----:R-:W-:Y:S02]  /*2d2a0*/  IMAD R4, R44, R20, RZ ;  /* 0x000000142c047224 */ /* 0x002fe400078e02ff */
[----:B----4-:R-:W-:Y:S01]  /*2d2b0*/  IMAD R0, R26, R11, R0 ;  /* 0x0000000b1a007224 */ /* 0x010fe200078e0200 */
[----:B------:R-:W-:Y:S01]  /*2d2c0*/  LEA.HI.X.SX32 R11, R25, R15, 0x1, P0 ;  /* 0x0000000f190b7211 */ /* 0x000fe200000f0eff */
[----:B-----5:R-:W-:-:S03]  /*2d2d0*/  IMAD R5, R13, R26, RZ ;  /* 0x0000001a0d057224 */ /* 0x020fc600078e02ff */
[----:B------:R-:W-:Y:S01]  /*2d2e0*/  IADD3 R27, P1, P0, R4, R8, R0 ;  /* 0x00000008041b7210 */ /* 0x000fe2000783e000 */
[----:B------:R-:W-:Y:S01]  /*2d2f0*/  IMAD.WIDE.U32 R10, R26, R12, R10 ;  /* 0x0000000c1a0a7225 */ /* 0x000fe200078e000a */
[----:B------:R-:W-:-:S03]  /*2d300*/  SHF.R.S32.HI R0, RZ, 0x1f, R0 ;  /* 0x0000001fff007819 */ /* 0x000fc60000011400 */
[----:B--2---:R-:W-:Y:S01]  /*2d310*/  IMAD.IADD R22, R7, 0x1, -R44 ;  /* 0x0000000107167824 */ /* 0x004fe200078e0a2c */
[----:B------:R-:W-:-:S04]  /*2d320*/  SHF.R.S32.HI R7, RZ, 0x1f, R26 ;  /* 0x0000001fff077819 */ /* 0x000fc8000001141a */
[----:B------:R-:W-:Y:S01]  /*2d330*/  ISETP.GE.AND P6, PT, R6, R22, PT ;  /* 0x000000160600720c */ /* 0x000fe20003fc6270 */
[----:B------:R-:W-:Y:S01]  /*2d340*/  IMAD R13, R12, R7, R5 ;  /* 0x000000070c0d7224 */ /* 0x000fe200078e0205 */
[----:B------:R-:W-:Y:S02]  /*2d350*/  SHF.R.S32.HI R5, RZ, 0x1f, R4 ;  /* 0x0000001fff057819 */ /* 0x000fe40000011404 */
[----:B---3--:R-:W-:Y:S02]  /*2d360*/  ISETP.GE.OR P2, PT, R25, R21, P6 ;  /* 0x000000151900720c */ /* 0x008fe40003746670 */
[----:B------:R-:W-:Y:S02]  /*2d370*/  SHF.R.S32.HI R7, RZ, 0x1f, R6 ;  /* 0x0000001fff077819 */ /* 0x000fe40000011406 */
[----:B------:R-:W-:Y:S01]  /*2d380*/  IADD3.X R26, R5, R9, R0, P1, P0 ;  /* 0x00000009051a7210 */ /* 0x000fe20000fe0400 */
[----:B------:R-:W-:Y:S02]  /*2d390*/  IMAD.IADD R9, R11, 0x1, R13 ;  /* 0x000000010b097824 */ /* 0x000fe400078e020d */
[----:B------:R-:W-:-:S06]  /*2d3a0*/  IMAD.WIDE R4, R24, 0x80, R6 ;  /* 0x0000008018047825 */ /* 0x000fcc00078e0206 */
[----:B------:R-:W-:Y:S05]  /*2d3b0*/  @P2 BRA `(.L_x_538) ;  /* 0x0000009000002947 */ /* 0x000fea0003800000 */
[----:B------:R-:W-:Y:S01]  /*2d3c0*/  MOV R8, R10 ;  /* 0x0000000a00087202 */ /* 0x000fe20000000f00 */
[----:B------:R-:W-:Y:S01]  /*2d3d0*/  IMAD R0, R5, R2, RZ ;  /* 0x0000000205007224 */ /* 0x000fe200078e02ff */
[----:B------:R-:W-:-:S03]  /*2d3e0*/  ULDC.64 UR4, c[0x0][0x118] ;  /* 0x0000460000047ab9 */ /* 0x000fc60000000a00 */
[----:B------:R-:W-:-:S04]  /*2d3f0*/  IMAD.WIDE.U32 R12, R4, R2, R8 ;  /* 0x00000002040c7225 */ /* 0x000fc800078e0008 */
[----:B------:R-:W-:Y:S01]  /*2d400*/  IMAD R0, R4, R3, R0 ;  /* 0x0000000304007224 */ /* 0x000fe200078e0200 */
[----:B------:R-:W-:-:S04]  /*2d410*/  LEA R14, P0, R12, R16, 0x1 ;  /* 0x000000100c0e7211 */ /* 0x000fc800078008ff */
[----:B------:R-:W-:-:S04]  /*2d420*/  IADD3 R0, R13, R0, RZ ;  /* 0x000000000d007210 */ /* 0x000fc80007ffe0ff */
[----:B------:R-:W-:-:S05]  /*2d430*/  LEA.HI.X R15, R12, R17, R0, 0x1, P0 ;  /* 0x000000110c0f7211 */ /* 0x000fca00000f0c00 */
[----:B------:R1:W-:Y:S02]  /*2d440*/  ST.E.128 [R14.64], RZ ;  /* 0x000000ff0e007985 */ /* 0x0003e4000c101d04 */
.L_x_538:
[----:B------:R-:W-:Y:S05]  /*2d450*/  BSYNC B0 ;  /* 0x0000000000007941 */ /* 0x000fea0003800000 */
.L_x_537:
[----:B------:R-:W-:Y:S01]  /*2d460*/  IADD3 R28, R6, 0x20, RZ ;  /* 0x00000020061c7810 */ /* 0x000fe20007ffe0ff */
[----:B------:R-:W-:Y:S03]  /*2d470*/  BSSY B0, `(.L_x_539) ;  /* 0x0000010000007945 */ /* 0x000fe60003800000 */
[----:B------:R-:W-:-:S04]  /*2d480*/  ISETP.GE.AND P5, PT, R28, R22, PT ;  /* 0x000000161c00720c */ /* 0x000fc80003fa6270 */
[----:B------:R-:W-:-:S13]  /*2d490*/  ISETP.GE.OR P0, PT, R25, R21, P5 ;  /* 0x000000151900720c */ /* 0x000fda0002f06670 */
[----:B------:R-:W-:Y:S05]  /*2d4a0*/  @P0 BRA `(.L_x_540) ;  /* 0x000000c000000947 */ /* 0x000fea0003800000 */
[----:B------:R-:W-:Y:S01]  /*2d4b0*/  IADD3 R0, P0, R4, 0x20, RZ ;  /* 0x0000002004007810 */ /* 0x000fe20007f1e0ff */
[----:B------:R-:W-:Y:S01]  /*2d4c0*/  ULDC.64 UR4, c[0x0][0x118] ;  /* 0x0000460000047ab9 */ /* 0x000fe20000000a00 */
[----:B------:R-:W-:-:S03]  /*2d4d0*/  MOV R13, R9 ;  /* 0x00000009000d7202 */ /* 0x000fc60000000f00 */
[----:B------:R-:W-:-:S04]  /*2d4e0*/  IMAD.X R12, RZ, RZ, R5, P0 ;  /* 0x000000ffff0c7224 */ /* 0x000fc800000e0605 */
[----:B-1----:R-:W-:Y:S02]  /*2d4f0*/  IMAD R14, R12, R2, RZ ;  /* 0x000000020c0e7224 */ /* 0x002fe400078e02ff */
[----:B------:R-:W-:-:S04]  /*2d500*/  IMAD.MOV.U32 R12, RZ, RZ, R10 ;  /* 0x000000ffff0c7224 */ /* 0x000fc800078e000a */
[----:B------:R-:W-:-:S04]  /*2d510*/  IMAD.WIDE.U32 R12, R2, R0, R12 ;  /* 0x00000000020c7225 */ /* 0x000fc800078e000c */
[----:B------:R-:W-:Y:S01]  /*2d520*/  IMAD R0, R3, R0, R14 ;  /* 0x0000000003007224 */ /* 0x000fe200078e020e */
[----:B------:R-:W-:-:S04]  /*2d530*/  LEA R14, P0, R12, R16, 0x1 ;  /* 0x000000100c0e7211 */ /* 0x000fc800078008ff */
[----:B------:R-:W-:-:S04]  /*2d540*/  IADD3 R0, R13, R0, RZ ;  /* 0x000000000d007210 */ /* 0x000fc80007ffe0ff */
[----:B------:R-:W-:-:S05]  /*2d550*/  LEA.HI.X R15, R12, R17, R0, 0x1, P0 ;  /* 0x000000110c0f7211 */ /* 0x000fca00000f0c00 */
[----:B------:R1:W-:Y:S02]  /*2d560*/  ST.E.128 [R14.64], RZ ;  /* 0x000000ff0e007985 */ /* 0x0003e4000c101d04 */
.L_x_540:
[----:B------:R-:W-:Y:S05]  /*2d570*/  BSYNC B0 ;  /* 0x0000000000007941 */ /* 0x000fea0003800000 */
.L_x_539:
        /* <DEDUP_REMOVED lines=17> */
.L_x_542:
[----:B------:R-:W-:Y:S05]  /*2d690*/  BSYNC B0 ;  /* 0x0000000000007941 */ /* 0x000fea0003800000 */
.L_x_541:
[----:B------:R-:W-:Y:S01]  /*2d6a0*/  IADD3 R12, R6, 0x60, RZ ;  /* 0x00000060060c7810 */ /* 0x000fe20007ffe0ff */
[----:B------:R-:W-:Y:S03]  /*2d6b0*/  BSSY B0, `(.L_x_543) ;  /* 0x0000010000007945 */ /* 0x000fe60003800000 */
[----:B------:R-:W-:-:S04]  /*2d6c0*/  ISETP.GE.AND P0, PT, R12, R22, PT ;  /* 0x000000160c00720c */ /* 0x000fc80003f06270 */
[----:B------:R-:W-:-:S13]  /*2d6d0*/  ISETP.GE.OR P1, PT, R25, R21, P0 ;  /* 0x000000151900720c */ /* 0x000fda0000726670 */
[----:B------:R-:W-:Y:S05]  /*2d6e0*/  @P1 BRA `(.L_x_544) ;  /* 0x000000c000001947 */ /* 0x000fea0003800000 */
[----:B------:R-:W-:Y:S01]  /*2d6f0*/  IADD3 R0, P1, R4, 0x60, RZ ;  /* 0x0000006004007810 */ /* 0x000fe20007f3e0ff */
[----:B------:R-:W-:-:S04]  /*2d700*/  ULDC.64 UR4, c[0x0][0x118] ;  /* 0x0000460000047ab9 */ /* 0x000fc80000000a00 */
[----:B------:R-:W-:Y:S01]  /*2d710*/  IMAD.X R4, RZ, RZ, R5, P1 ;  /* 0x000000ffff047224 */ /* 0x000fe200008e0605 */
[----:B------:R-:W-:-:S03]  /*2d720*/  MOV R5, R9 ;  /* 0x0000000900057202 */ /* 0x000fc60000000f00 */
[----:B------:R-:W-:Y:S02]  /*2d730*/  IMAD R8, R4, R2, RZ ;  /* 0x0000000204087224 */ /* 0x000fe400078e02ff */
[----:B------:R-:W-:Y:S02]  /*2d740*/  IMAD.MOV.U32 R4, RZ, RZ, R10 ;  /* 0x000000ffff047224 */ /* 0x000fe400078e000a */
[-C--:B------:R-:W-:Y:S02]  /*2d750*/  IMAD R3, R3, R0.reuse, R8 ;  /* 0x0000000003037224 */ /* 0x080fe400078e0208 */
[----:B------:R-:W-:-:S05]  /*2d760*/  IMAD.WIDE.U32 R4, R2, R0, R4 ;  /* 0x0000000002047225 */ /* 0x000fca00078e0004 */
[----:B------:R-:W-:Y:S02]  /*2d770*/  LEA R2, P1, R4, R16, 0x1 ;  /* 0x0000001004027211 */ /* 0x000fe400078208ff */
[----:B------:R-:W-:-:S04]  /*2d780*/  IADD3 R3, R5, R3, RZ ;  /* 0x0000000305037210 */ /* 0x000fc80007ffe0ff */
[----:B------:R-:W-:-:S05]  /*2d790*/  LEA.HI.X R3, R4, R17, R3, 0x1, P1 ;  /* 0x0000001104037211 */ /* 0x000fca00008f0c03 */
[----:B------:R2:W-:Y:S02]  /*2d7a0*/  ST.E.128 [R2.64], RZ ;  /* 0x000000ff02007985 */ /* 0x0005e4000c101d04 */
.L_x_544:
[----:B------:R-:W-:Y:S05]  /*2d7b0*/  BSYNC B0 ;  /* 0x0000000000007941 */ /* 0x000fea0003800000 */
.L_x_543:
[C---:B------:R-:W-:Y:S01]  /*2d7c0*/  ISETP.NE.OR P6, PT, R23.reuse, RZ, P6 ;  /* 0x000000ff1700720c */ /* 0x040fe200037c5670 */
[----:B------:R-:W-:Y:S01]  /*2d7d0*/  ULDC.64 UR4, c[0x0][0x118] ;  /* 0x0000460000047ab9 */ /* 0x000fe20000000a00 */
[C---:B------:R-:W-:Y:S02]  /*2d7e0*/  ISETP.NE.OR P5, PT, R23.reuse, RZ, P5 ;  /* 0x000000ff1700720c */ /* 0x040fe40002fa5670 */
[C---:B------:R-:W-:Y:S02]  /*2d7f0*/  ISETP.NE.OR P4, PT, R23.reuse, RZ, P4 ;  /* 0x000000ff1700720c */ /* 0x040fe40002785670 */
[----:B------:R-:W-:Y:S02]  /*2d800*/  ISETP.NE.OR P0, PT, R23, RZ, P0 ;  /* 0x000000ff1700720c */ /* 0x000fe40000705670 */
[----:B------:R-:W-:-:S05]  /*2d810*/  MOV R10, 0x70 ;  /* 0x00000070000a7802 */ /* 0x000fca0000000f00 */
[-C--:B------:R-:W-:Y:S02]  /*2d820*/  @!P6 IMAD R0, R6, R20.reuse, RZ ;  /* 0x000000140600e224 */ /* 0x080fe400078e02ff */
[-C--:B------:R-:W-:Y:S02]  /*2d830*/  @!P5 IMAD R4, R28, R20.reuse, RZ ;  /* 0x000000141c04d224 */ /* 0x080fe400078e02ff */
[----:B--2---:R-:W-:Y:S01]  /*2d840*/  @!P4 IMAD R3, R24, R20, RZ ;  /* 0x000000141803c224 */ /* 0x004fe200078e02ff */
[-C--:B------:R-:W-:Y:S02]  /*2d850*/  @!P6 IADD3 R2, P3, R0, R27.reuse, RZ ;  /* 0x0000001b0002e210 */ /* 0x080fe40007f7e0ff */
[-C--:B------:R-:W-:Y:S02]  /*2d860*/  @!P5 IADD3 R5, P2, R4, R27.reuse, RZ ;  /* 0x0000001b0405d210 */ /* 0x080fe40007f5e0ff */
[----:B------:R-:W-:Y:S02]  /*2d870*/  @!P6 LEA.HI.X.SX32 R0, R0, R26, 0x1, P3 ;  /* 0x0000001a0000e211 */ /* 0x000fe400018f0eff */
[----:B------:R-:W-:-:S02]  /*2d880*/  @!P4 IADD3 R8, P1, R3, R27, RZ ;  /* 0x0000001b0308c210 */ /* 0x000fc40007f3e0ff */
[----:B------:R-:W-:Y:S02]  /*2d890*/  @!P6 LEA R6, P3, R2, R18, 0x2 ;  /* 0x000000120206e211 */ /* 0x000fe400078610ff */
[-C--:B------:R-:W-:Y:S02]  /*2d8a0*/  @!P5 LEA.HI.X.SX32 R9, R4, R26.reuse, 0x1, P2 ;  /* 0x0000001a0409d211 */ /* 0x080fe400010f0eff */
[----:B------:R-:W-:Y:S02]  /*2d8b0*/  @!P4 LEA.HI.X.SX32 R3, R3, R26, 0x1, P1 ;  /* 0x0000001a0303c211 */ /* 0x000fe400008f0eff */
[----:B------:R-:W-:Y:S01]  /*2d8c0*/  @!P6 LEA.HI.X R7, R2, R19, R0, 0x2, P3 ;  /* 0x000000130207e211 */ /* 0x000fe200018f1400 */
[----:B------:R-:W-:Y:S01]  /*2d8d0*/  @!P4 IMAD.MOV.U32 R0, RZ, RZ, 0x7f800000 ;  /* 0x7f800000ff00c424 */ /* 0x000fe200078e00ff */
[-C--:B------:R-:W-:Y:S02]  /*2d8e0*/  @!P5 LEA R4, P2, R5, R18.reuse, 0x2 ;  /* 0x000000120504d211 */ /* 0x080fe400078410ff */
[----:B------:R-:W-:-:S02]  /*2d8f0*/  @!P4 LEA R2, P1, R8, R18, 0x2 ;  /* 0x000000120802c211 */ /* 0x000fc400078210ff */
[-C--:B------:R-:W-:Y:S01]  /*2d900*/  @!P5 LEA.HI.X R5, R5, R19.reuse, R9, 0x2, P2 ;  /* 0x000000130505d211 */ /* 0x080fe200010f1409 */
[----:B------:R-:W-:Y:S01]  /*2d910*/  @!P6 IMAD.MOV.U32 R9, RZ, RZ, 0x7f800000 ;  /* 0x7f800000ff09e424 */ /* 0x000fe200078e00ff */
[----:B------:R-:W-:Y:S01]  /*2d920*/  @!P4 LEA.HI.X R3, R8, R19, R3, 0x2, P1 ;  /* 0x000000130803c211 */ /* 0x000fe200008f1403 */
[----:B------:R-:W-:-:S03]  /*2d930*/  @!P5 IMAD.MOV.U32 R8, RZ, RZ, 0x7f800000 ;  /* 0x7f800000ff08d424 */ /* 0x000fc600078e00ff */
[----:B------:R-:W-:Y:S04]  /*2d940*/  @!P6 ST.E [R6.64], R9 ;  /* 0x000000090600e985 */ /* 0x000fe8000c101904 */
[----:B------:R-:W-:Y:S04]  /*2d950*/  @!P5 ST.E [R4.64], R8 ;  /* 0x000000080400d985 */ /* 0x000fe8000c101904 */
[----:B------:R2:W-:Y:S02]  /*2d960*/  @!P4 ST.E [R2.64], R0 ;  /* 0x000000000200c985 */ /* 0x0005e4000c101904 */
[----:B--2---:R-:W-:-:S02]  /*2d970*/  IMAD.MOV.U32 R2, RZ, RZ, R10 ;  /* 0x000000ffff027224 */ /* 0x004fc400078e000a */
[----:B------:R-:W-:-:S04]  /*2d980*/  IMAD.MOV.U32 R3, RZ, RZ, 0x0 ;  /* 0x00000000ff037424 */ /* 0x000fc800078e00ff */
[----:B------:R-:W-:Y:S05]  /*2d990*/  @P0 RET.REL.NODEC R2 `(_ZN5flash16flash_fwd_kernelI23Flash_fwd_kernel_traitsILi32ELi128ELi128ELi4ELb0ELb0EN7cutlass10bfloat16_tE19Flash_kernel_traitsILi32ELi128ELi128ELi4ES3_EELb1ELb1ELb0ELb1ELb0ELb0ELb0ELb1EEEvNS_16Flash_fwd_paramsE) ;  /* 0xfffd266002000950 */ /* 0x000fea0003c3ffff */
[----:B------:R-:W-:Y:S01]  /*2d9a0*/  IMAD R0, R12, R20, RZ ;  /* 0x000000140c007224 */ /* 0x000fe200078e02ff */
[----:B------:R-:W-:-:S04]  /*2d9b0*/  ULDC.64 UR4, c[0x0][0x118] ;  /* 0x0000460000047ab9 */ /* 0x000fc80000000a00 */
[----:B------:R-:W-:-:S04]  /*2d9c0*/  IADD3 R3, P0, R0, R27, RZ ;  /* 0x0000001b00037210 */ /* 0x000fc80007f1e0ff */
[----:B------:R-:W-:Y:S02]  /*2d9d0*/  LEA.HI.X.SX32 R0, R0, R26, 0x1, P0 ;  /* 0x0000001a00007211 */ /* 0x000fe400000f0eff */
[----:B------:R-:W-:-:S04]  /*2d9e0*/  LEA R2, P0, R3, R18, 0x2 ;  /* 0x0000001203027211 */ /* 0x000fc800078010ff */
[----:B------:R-:W-:Y:S01]  /*2d9f0*/  LEA.HI.X R3, R3, R19, R0, 0x2, P0 ;  /* 0x0000001303037211 */ /* 0x000fe200000f1400 */
[----:B------:R-:W-:-:S05]  /*2da00*/  IMAD.MOV.U32 R0, RZ, RZ, 0x7f800000 ;  /* 0x7f800000ff007424 */ /* 0x000fca00078e00ff */
[----:B------:R2:W-:Y:S02]  /*2da10*/  ST.E [R2.64], R0 ;  /* 0x0000000002007985 */ /* 0x0005e4000c101904 */
[----:B--2---:R-:W-:Y:S02]  /*2da20*/  IMAD.MOV.U32 R2, RZ, RZ, R10 ;  /* 0x000000ffff027224 */ /* 0x004fe400078e000a */
[----:B------:R-:W-:-:S04]  /*2da30*/  IMAD.MOV.U32 R3, RZ, RZ, 0x0 ;  /* 0x00000000ff037424 */ /* 0x000fc800078e00ff */
[----:B------:R-:W-:Y:S05]  /*2da40*/  RET.REL.NODEC R2 `(_ZN5flash16flash_fwd_kernelI23Flash_fwd_kernel_traitsILi32ELi128ELi128ELi4ELb0ELb0EN7cutlass10bfloat16_tE19Flash_kernel_traitsILi32ELi128ELi128ELi4ES3_EELb1ELb1ELb0ELb1ELb0ELb0ELb0ELb1EEEvNS_16Flash_fwd_paramsE) ;  /* 0xfffd25b002007950 */ /* 0x000fea0003c3ffff */
.L_x_516:
[----:B------:R-:W-:Y:S01]  /*2da50*/  IMAD.MOV.U32 R0, RZ, RZ, R181 ;  /* 0x000000ffff007224 */ /* 0x000fe200078e00b5 */
[----:B--2---:R-:W-:Y:S02]  /*2da60*/  MOV R3, 0x2 ;  /* 0x0000000200037802 */ /* 0x004fe40000000f00 */
[----:B------:R-:W-:Y:S02]  /*2da70*/  MOV R2, 0x2da90 ;  /* 0x0002da9000027802 */ /* 0x000fe40000000f00 */
[----:B-----5:R-:W-:Y:S05]  /*2da80*/  CALL.REL.NOINC `($__internal_0_$__cuda_sm70_shflsync_bfly_p) ;  /* 0x0000023000007944 */ /* 0x020fea0003c00000 */
[----:B------:R-:W-:Y:S01]  /*2da90*/  MOV R0, R9 ;  /* 0x0000000900007202 */ /* 0x000fe20000000f00 */
[----:B------:R-:W-:Y:S05]  /*2daa0*/  BRA `(.L_x_545) ;  /* 0xffffd90000007947 */ /* 0x000fea000383ffff */
.L_x_517:
[----:B------:R-:W-:Y:S01]  /*2dab0*/  IMAD.MOV.U32 R0, RZ, RZ, R4 ;  /* 0x000000ffff007224 */ /* 0x000fe200078e0004 */
[----:B--2---:R-:W-:Y:S02]  /*2dac0*/  MOV R3, 0x1 ;  /* 0x0000000100037802 */ /* 0x004fe40000000f00 */
[----:B------:R-:W-:Y:S02]  /*2dad0*/  MOV R2, 0x2daf0 ;  /* 0x0002daf000027802 */ /* 0x000fe40000000f00 */
[----:B-1---5:R-:W-:Y:S05]  /*2dae0*/  CALL.REL.NOINC `($__internal_0_$__cuda_sm70_shflsync_bfly_p) ;  /* 0x000001d000007944 */ /* 0x022fea0003c00000 */
[----:B------:R-:W-:Y:S01]  /*2daf0*/  FADD.FTZ R33, R4, R9 ;  /* 0x0000000904217221 */ /* 0x000fe20000010000 */
[----:B------:R-:W-:Y:S02]  /*2db00*/  MOV R0, R182 ;  /* 0x000000b600007202 */ /* 0x000fe40000000f00 */
[----:B------:R-:W-:-:S02]  /*2db10*/  MOV R3, 0x2 ;  /* 0x0000000200037802 */ /* 0x000fc40000000f00 */
[----:B------:R-:W-:Y:S02]  /*2db20*/  MOV R2, 0x2db40 ;  /* 0x0002db4000027802 */ /* 0x000fe40000000f00 */
[----:B------:R-:W-:Y:S05]  /*2db30*/  CALL.REL.NOINC `($__internal_0_$__cuda_sm70_shflsync_bfly_p) ;  /* 0x0000018000007944 */ /* 0x000fea0003c00000 */
[----:B------:R-:W-:Y:S01]  /*2db40*/  FADD.FTZ R0, R182, R9 ;  /* 0x00000009b6007221 */ /* 0x000fe20000010000 */
[----:B------:R-:W-:Y:S02]  /*2db50*/  MOV R3, 0x1 ;  /* 0x0000000100037802 */ /* 0x000fe40000000f00 */
[----:B------:R-:W-:Y:S02]  /*2db60*/  MOV R2, 0x2db80 ;  /* 0x0002db8000027802 */ /* 0x000fe40000000f00 */
[----:B------:R-:W-:Y:S05]  /*2db70*/  CALL.REL.NOINC `($__internal_0_$__cuda_sm70_shflsync_bfly_p) ;  /* 0x0000014000007944 */ /* 0x000fea0003c00000 */
[----:B------:R-:W-:Y:S01]  /*2db80*/  FADD.FTZ R32, R0, R9 ;  /* 0x0000000900207221 */ /* 0x000fe20000010000 */
[----:B------:R-:W-:Y:S02]  /*2db90*/  MOV R0, R183 ;  /* 0x000000b700007202 */ /* 0x000fe40000000f00 */
[----:B------:R-:W-:Y:S02]  /*2dba0*/  MOV R3, 0x2 ;  /* 0x0000000200037802 */ /* 0x000fe40000000f00 */
[----:B------:R-:W-:Y:S02]  /*2dbb0*/  MOV R2, 0x2dbd0 ;  /* 0x0002dbd000027802 */ /* 0x000fe40000000f00 */
[----:B------:R-:W-:Y:S05]  /*2dbc0*/  CALL.REL.NOINC `($__internal_0_$__cuda_sm70_shflsync_bfly_p) ;  /* 0x000000f000007944 */ /* 0x000fea0003c00000 */
[----:B------:R-:W-:Y:S01]  /*2dbd0*/  FADD.FTZ R30, R183, R9 ;  /* 0x00000009b71e7221 */ /* 0x000fe20000010000 */
[----:B------:R-:W-:Y:S02]  /*2dbe0*/  MOV R3, 0x1 ;  /* 0x0000000100037802 */ /* 0x000fe40000000f00 */
[----:B------:R-:W-:-:S02]  /*2dbf0*/  MOV R2, 0x2dc20 ;  /* 0x0002dc2000027802 */ /* 0x000fc40000000f00 */
[----:B------:R-:W-:Y:S02]  /*2dc00*/  MOV R0, R30 ;  /* 0x0000001e00007202 */ /* 0x000fe40000000f00 */
        /* <DEDUP_REMOVED lines=8> */
[----:B------:R-:W-:Y:S02]  /*2dc90*/  MOV R2, 0x2dcb0 ;  /* 0x0002dcb000027802 */ /* 0x000fe40000000f00 */
[----:B------:R-:W-:Y:S05]  /*2dca0*/  CALL.REL.NOINC `($__internal_0_$__cuda_sm70_shflsync_bfly_p) ;  /* 0x0000001000007944 */ /* 0x000fea0003c00000 */
[----:B------:R-:W-:Y:S05]  /*2dcb0*/  BRA `(.L_x_546) ;  /* 0xffffd7e000007947 */ /* 0x000fea000383ffff */
        .weak           $__internal_0_$__cuda_sm70_shflsync_bfly_p
        .type           $__internal_0_$__cuda_sm70_shflsync_bfly_p,@function
        .size           $__internal_0_$__cuda_sm70_shflsync_bfly_p,(.L_x_607 - $__internal_0_$__cuda_sm70_shflsync_bfly_p)
$__internal_0_$__cuda_sm70_shflsync_bfly_p:
[----:B------:R-:W-:Y:S04]  /*2dcc0*/  WARPSYNC R5 ;  /* 0x0000000500007348 */ /* 0x000fe80003800000 */
[----:B------:R1:W2:Y:S02]  /*2dcd0*/  SHFL.BFLY PT, R9, R0, R3, R7 ;  /* 0x0c00000300097389 */ /* 0x0002a400000e0007 */
[----:B-1----:R-:W-:-:S04]  /*2dce0*/  MOV R3, 0x0 ;  /* 0x0000000000037802 */ /* 0x002fc80000000f00 */
[----:B--2---:R-:W-:Y:S05]  /*2dcf0*/  RET.REL.NODEC R2 `(_ZN5flash16flash_fwd_kernelI23Flash_fwd_kernel_traitsILi32ELi128ELi128ELi4ELb0ELb0EN7cutlass10bfloat16_tE19Flash_kernel_traitsILi32ELi128ELi128ELi4ES3_EELb1ELb1ELb0ELb1ELb0ELb0ELb0ELb1EEEvNS_16Flash_fwd_paramsE) ;  /* 0xfffd230002007950 */ /* 0x004fea0003c3ffff */
.L_x_547:
        /* <DEDUP_REMOVED lines=16> */
.L_x_607:


//--------------------- .text._ZN5flash16flash_fwd_kernelI23Flash_fwd_kernel_traitsILi32ELi128ELi128ELi4ELb0ELb0EN7cutlass10bfloat16_tE19Flash_kernel_traitsILi32ELi128ELi128ELi4ES3_EELb0ELb1ELb0ELb1ELb0ELb0ELb1ELb0EEEvNS_16Flash_fwd_paramsE --------------------------
	.section	.text._ZN5flash16flash_fwd_kernelI23Flash_fwd_kernel_traitsILi32ELi128ELi128ELi4ELb0ELb0EN7cutlass10bfloat16_tE19Flash_kernel_traitsILi32ELi128ELi128ELi4ES3_EELb0ELb1ELb0ELb1ELb0ELb0ELb1ELb0EEEvNS_16Flash_fwd_paramsE,"ax",@progbits
	.sectioninfo	@"SHI_REGISTERS=255"
	.align	128
        .global         _ZN5flash16flash_fwd_kernelI23Flash_fwd_kernel_traitsILi32ELi128ELi128ELi4ELb0ELb0EN7cutlass10bfloat16_tE19Flash_kernel_traitsILi32ELi128ELi128ELi4ES3_EELb0ELb1ELb0ELb1ELb0ELb0ELb1ELb0EEEvNS_16Flash_fwd_paramsE
        .type           _ZN5flash16flash_fwd_kernelI23Flash_fwd_kernel_traitsILi32ELi128ELi128ELi4ELb0ELb0EN7cutlass10bfloat16_tE19Flash_kernel_traitsILi32ELi128ELi128ELi4ES3_EELb0ELb1ELb0ELb1ELb0ELb0ELb1ELb0EEEvNS_16Flash_fwd_paramsE,@function
        .size           _ZN5flash16flash_fwd_kernelI23Flash_fwd_kernel_traitsILi32ELi128ELi128ELi4ELb0ELb0EN7cutlass10bfloat16_tE19Flash_kernel_traitsILi32ELi128ELi128ELi4ES3_EELb0ELb1ELb0ELb1ELb0ELb0ELb1ELb0EEEvNS_16Flash_fwd_paramsE,(.L_x_621 - _ZN5flash16flash_fwd_kernelI23Flash_fwd_kernel_traitsILi32ELi128ELi128ELi4ELb0ELb0EN7cutlass10bfloat16_tE19Flash_kernel_traitsILi32ELi128ELi128ELi4ES3_EELb0ELb1ELb0ELb1ELb0ELb0ELb1ELb0EEEvNS_16Flash_fwd_paramsE)
        .other          _ZN5flash16flash_fwd_kernelI23Flash_fwd_kernel_traitsILi32ELi128ELi128ELi4ELb0ELb0EN7cutlass10bfloat16_tE19Flash_kernel_traitsILi32ELi128ELi128ELi4ES3_EELb0ELb1ELb0ELb1ELb0ELb0ELb1ELb0EEEvNS_16Flash_fwd_paramsE,@"STO_CUDA_ENTRY STV_DEFAULT"
_ZN5flash16flash_fwd_kernelI23Flash_fwd_kernel_traitsILi32ELi128ELi128ELi4ELb0ELb0EN7cutlass10bfloat16_tE19Flash_kernel_traitsILi32ELi128ELi128ELi4ES3_EELb0ELb1ELb0ELb1ELb0ELb0ELb1ELb0EEEvNS_16Flash_fwd_paramsE:
.text._ZN5flash16flash_fwd_kernelI23Flash_fwd_kernel_traitsILi32ELi128ELi128ELi4ELb0ELb0EN7cutlass10bfloat16_tE19Flash_kernel_traitsILi32ELi128ELi128ELi4ES3_EELb0ELb1ELb0ELb1ELb0ELb0ELb1ELb0EEEvNS_16Flash_fwd_paramsE:
[----:B------:R-:W-:Y:S02]  /*0000*/  MOV R1, c[0x0][0x28] ;  /* 0x00000a0000017a02 */ /* 0x000fe40000000f00 */
[----:B------:R-:W1:Y:S01]  /*0010*/  S2UR UR6, SR_CTAID.Y ;  /* 0x00000000000679c3 */ /* 0x000e620000002600 */
[----:B------:R-:W-:Y:S01]  /*0020*/  ULDC.64 UR4, c[0x0][0x240] ;  /* 0x0000900000047ab9 */ /* 0x000fe20000000a00 */
[----:B------:R-:W-:Y:S01]  /*0030*/  IADD3 R1, R1, -0x28, RZ ;  /* 0xffffffd801017810 */ /* 0x000fe20007ffe0ff */
        /* <DEDUP_REMOVED lines=20> */
[----:B------:R1:W2:Y:S01]  /*0180*/  @P2 LDG.E R4, [R2.64] ;  /* 0x0000001202042981 */ /* 0x0002a2000c1e1900 */
[----:B------:R-:W-:-:S03]  /*0190*/  ULDC.64 UR8, c[0x0][0x248] ;  /* 0x0000920000087ab9 */ /* 0x000fc60000000a00 */
[----:B------:R1:W3:Y:S01]  /*01a0*/  @P2 LDG.E R0, [R2.64+0x4] ;  /* 0x0000041202002981 */ /* 0x0002e2000c1e1900 */
[----:B------:R-:W-:Y:S01]  /*01b0*/  PLOP3.LUT P1, PT, PT, PT, UP1, 0x80, 0x0 ;  /* 0x000000000000781c */ /* 0x000fe20003f2f018 */
[----:B------:R-:W-:Y:S01]  /*01c0*/  UIMAD.WIDE UR8, UR6, UR7, UR8 ;  /* 0x00000007060872a5 */ /* 0x000fe2000f8e0208 */
[----:B-1----:R-:W-:Y:S02]  /*01d0*/  IMAD.U32 R2, RZ, RZ, UR4 ;  /* 0x00000004ff027e24 */ /* 0x002fe4000f8e00ff */
[----:B------:R-:W-:-:S05]  /*01e0*/  IMAD.U32 R3, RZ, RZ, UR5 ;  /* 0x00000005ff037e24 */ /* 0x000fca000f8e00ff */
[----:B------:R1:W4:Y:S01]  /*01f0*/  @P0 LDG.E R2, [R2.64] ;  /* 0x0000001202020981 */ /* 0x000322000c1e1900 */
[----:B------:R-:W-:Y:S02]  /*0200*/  IMAD.U32 R6, RZ, RZ, UR8 ;  /* 0x00000008ff067e24 */ /* 0x000fe4000f8e00ff */
[----:B------:R-:W-:-:S05]  /*0210*/  IMAD.U32 R7, RZ, RZ, UR9 ;  /* 0x00000009ff077e24 */ /* 0x000fca000f8e00ff */
[----:B-1----:R-:W5:Y:S01]  /*0220*/  @!P1 LDG.E R3, [R6.64] ;  /* 0x0000001206039981 */ /* 0x002f62000c1e1900 */
        /* <DEDUP_REMOVED lines=9> */
[----:B------:R-:W-:Y:S01]  /*02c0*/  ISETP.NE.AND.EX P0, PT, RZ, c[0x0][0x24c], PT, P0 ;  /* 0x00009300ff007a0c */ /* 0x000fe20003f05300 */
[----:B--2---:R-:W-:-:S07]  /*02d0*/  @UP2 UIADD3 UR17, UR17, -UR15, URZ ;  /* 0x8000000f11112290 */ /* 0x004fce000fffe03f */
[----:B------:R-:W-:Y:S01]  /*02e0*/  @!UP2 ULDC UR17, c[0x0][0x214] ;  /* 0x000085000011aab9 */ /* 0x000fe20000000800 */
[----:B-----5:R3:W2:Y:S04]  /*02f0*/  @!P1 R2UR UR14, R3 ;  /* 0x00000000030e93c2 */ /* 0x0206a800000e0000 */
[----:B--234-:R-:W-:Y:S05]  /*0300*/  @!P0 BRA `(.L_x_548) ;  /* 0x0000007000008947 */ /* 0x01cfea0003800000 */
[----:B-1----:R-:W-:-:S13]  /*0310*/  PLOP3.LUT P0, PT, PT, PT, UP3, 0x80, 0x0 ;  /* 0x000000000000781c */ /* 0x002fda0003f0f038 */
[----:B------:R-:W2:Y:S04]  /*0320*/  @P0 LDG.E R0, [R6.64+0x4] ;  /* 0x0000041206000981 */ /* 0x000ea8000c1e1900 */
[----:B------:R-:W3:Y:S01]  /*0330*/  @!P0 LDG.E R6, [R6.64] ;  /* 0x0000001206068981 */ /* 0x000ee2000c1e1900 */
[----:B--2---:R-:W1:Y:S02]  /*0340*/  @P0 R2UR UR8, R0 ;  /* 0x00000000000803c2 */ /* 0x004e6400000e0000 */
[----:B-1----:R-:W-:-:S11]  /*0350*/  @UP3 UIADD3 UR8, UR8, -UR14, URZ ;  /* 0x8000000e08083290 */ /* 0x002fd6000fffe03f */
[----:B---3--:R1:W2:Y:S02]  /*0360*/  @!P0 R2UR UR8, R6 ;  /* 0x00000000060883c2 */ /* 0x0082a400000e0000 */
[----:B-12---:R-:W-:Y:S05]  /*0370*/  BRA `(.L_x_549) ;  /* 0x0000001000007947 */ /* 0x006fea0003800000 */
.L_x_548:
[----:B-1----:R-:W-:Y:S02]  /*0380*/  ULDC UR8, c[0x0][0x218] ;  /* 0x0000860000087ab9 */ /* 0x002fe40000000800 */
.L_x_549:
        /* <DEDUP_REMOVED lines=71> */
.L_x_551:
        /* <DEDUP_REMOVED lines=43> */
.L_x_552:
        /* <DEDUP_REMOVED lines=19> */
[----:B------:R-:W-:-:S02]  /*0be0*/  SHF.R.S32.HI R237, RZ, 0x1f, R236 ;  /* 0x0000001fffed7819 */ /* 0x000fc400000114ec */
[----:B------:R-:W-:Y:S02]  /*0bf0*/  LOP3.LUT R2, R0, 0x18, R236, 0xf8, !PT ;  /* 0x0000001800027812 */ /* 0x000fe400078ef8ec */
[----:B------:R-:W-:Y:S01]  /*0c00*/  SHF.R.U32.HI R0, RZ, 0x3, R0 ;  /* 0x00000003ff007819 */ /* 0x000fe20000011600 */
[----:B------:R2:W-:Y:S01]  /*0c10*/  STL.64 [R1+0x10], R236 ;  /* 0x000010ec01007387 */ /* 0x0005e20000100a00 */
[----:B------:R-:W-:Y:S02]  /*0c20*/  LOP3.LUT R219, R219, 0x7fffffe, RZ, 0xc0, !PT ;  /* 0x07fffffedbdb7812 */ /* 0x000fe400078ec0ff */
[----:B------:R-:W-:Y:S02]  /*0c30*/  LOP3.LUT R0, R2, R0, RZ, 0x3c, !PT ;  /* 0x0000000002007212 */ /* 0x000fe400078e3cff */
[----:B------:R-:W-:Y:S01]  /*0c40*/  IADD3 R2, P0, R236, UR8, RZ ;  /* 0x00000008ec027c10 */ /* 0x000fe2000ff1e0ff */
[----:B------:R-:W-:Y:S01]  /*0c50*/  UIADD3 UR8, -UR7, UR17, URZ ;  /* 0x0000001107087290 */ /* 0x000fe2000fffe13f */
[----:B------:R-:W-:Y:S01]  /*0c60*/  IMAD.IADD R219, R24, 0x1, -R219 ;  /* 0x0000000118db7824 */ /* 0x000fe200078e0adb */
[----:B------:R-:W-:-:S02]  /*0c70*/  SHF.R.S32.HI R25, RZ, 0x1f, R24 ;  /* 0x0000001fff197819 */ /* 0x000fc40000011418 */
[----:B------:R-:W-:Y:S01]  /*0c80*/  IADD3.X R3, R237, UR11, RZ, P0, !PT ;  /* 0x0000000bed037c10 */ /* 0x000fe200087fe4ff */
[----:B------:R-:W-:Y:S01]  /*0c90*/  IMAD R219, R6, 0x8, R219 ;  /* 0x0000000806db7824 */ /* 0x000fe200078e02db */
[----:B------:R-:W-:Y:S01]  /*0ca0*/  ISETP.GE.AND P0, PT, R24, UR8, PT ;  /* 0x0000000818007c0c */ /* 0x000fe2000bf06270 */
[----:B------:R-:W-:Y:S01]  /*0cb0*/  IMAD.WIDE R16, R16, 0x80, R24 ;  /* 0x0000008010107825 */ /* 0x000fe200078e0218 */
[----:B------:R-:W-:-:S03]  /*0cc0*/  SHF.R.S32.HI R22, RZ, 0x1f, R20 ;  /* 0x0000001fff167819 */ /* 0x000fc60000011414 */
[----:B-1----:R-:W-:-:S04]  /*0cd0*/  IMAD.WIDE.U32 R8, R8, c[0x0][0x1a8], R2 ;  /* 0x00006a0008087a25 */ /* 0x002fc800078e0002 */
[----:B------:R-:W-:Y:S01]  /*0ce0*/  IMAD.U32 R219, R219, 0x20, R0 ;  /* 0x00000020dbdb7824 */ /* 0x000fe200078e0000 */
[----:B------:R-:W-:-:S03]  /*0cf0*/  IADD3 R15, R9, UR4, RZ ;  /* 0x00000004090f7c10 */ /* 0x000fc6000fffe0ff */
        /* <DEDUP_REMOVED lines=18> */
.L_x_554:
[----:B------:R-:W-:Y:S05]  /*0e20*/  BSYNC B0 ;  /* 0x0000000000007941 */ /* 0x000fea0003800000 */
.L_x_553:
[----:B---3--:R-:W-:Y:S01]  /*0e30*/  IADD3 R5, R24, 0x20, RZ ;  /* 0x0000002018057810 */ /* 0x008fe20007ffe0ff */
        /* <DEDUP_REMOVED lines=20> */
.L_x_556:
[----:B------:R-:W-:Y:S05]  /*0f80*/  BSYNC B0 ;  /* 0x0000000000007941 */ /* 0x000fea0003800000 */
.L_x_555:
[----:B------:R-:W-:Y:S01]  /*0f90*/  IADD3 R4, R24, 0x40, RZ ;  /* 0x0000004018047810 */ /* 0x000fe20007ffe0ff */
[----:B------:R-:W-:Y:S03]  /*0fa0*/  BSSY B0, `(.L_x_557) ;  /* 0x0000014000007945 */ /* 0x000fe60003800000 */
[----:B------:R-:W-:-:S13]  /*0fb0*/  ISETP.GE.AND P0, PT, R4, UR8, PT ;  /* 0x0000000804007c0c */ /* 0x000fda000bf06270 */
[----:B------:R-:W-:Y:S05]  /*0fc0*/  @P0 BRA `(.L_x_558) ;  /* 0x0000011000000947 */ /* 0x000fea0003800000 */
[----:B------:R-:W-:-:S13]  /*0fd0*/  ISETP.GE.AND P0, PT, R236, c[0x0][0x220], PT ;  /* 0x00008800ec007a0c */ /* 0x000fda0003f06270 */
[----:B------:R1:W-:Y:S01]  /*0fe0*/  @P0 STS.128 [R219+0x1000], RZ ;  /* 0x001000ffdb000388 */ /* 0x0003e20000000c00 */
[----:B------:R-:W-:Y:S05]  /*0ff0*/  @P0 BRA `(.L_x_558) ;  /* 0x000000e000000947 */ /* 0x000fea0003800000 */
[----:B----4-:R-:W-:Y:S01]  /*1000*/  IADD3 R2, P0, R16, 0x40, RZ ;  /* 0x0000004010027810 */ /* 0x010fe20007f1e0ff */
        /* <DEDUP_REMOVED lines=13> */
.L_x_558:
[----:B------:R-:W-:Y:S05]  /*10e0*/  BSYNC B0 ;  /* 0x0000000000007941 */ /* 0x000fea0003800000 */
.L_x_557:
[----:B----4-:R-:W-:Y:S01]  /*10f0*/  IADD3 R2, R24, 0x60, RZ ;  /* 0x0000006018027810 */ /* 0x010fe20007ffe0ff */
        /* <DEDUP_REMOVED lines=23> */
.L_x_560:
[----:B------:R-:W-:Y:S05]  /*1270*/  BSYNC B0 ;  /* 0x0000000000007941 */ /* 0x000fea0003800000 */
.L_x_559:
[----:B------:R-:W-:Y:S01]  /*1280*/  IMAD R3, R25, c[0x0][0x198], RZ ;  /* 0x0000660019037a24 */ /* 0x000fe200078e02ff */
[-C--:B------:R-:W-:Y:S01]  /*1290*/  LEA.HI R7, R7, R212.reuse, RZ, 0x4 ;  /* 0x000000d407077211 */ /* 0x080fe200078f20ff */
[----:B------:R-:W-:Y:S01]  /*12a0*/  IMAD R0, R25, c[0x0][0x1a0], RZ ;  /* 0x0000680019007a24 */ /* 0x000fe200078e02ff */
[----:B------:R-:W-:Y:S01]  /*12b0*/  LOP3.LUT R18, R18, 0xffffffe0, RZ, 0xc0, !PT ;  /* 0xffffffe012127812 */ /* 0x000fe200078ec0ff */
[--C-:B------:R-:W-:Y:S01]  /*12c0*/  IMAD.WIDE.U32 R16, R24, c[0x0][0x198], R236.reuse ;  /* 0x0000660018107a25 */ /* 0x100fe200078e00ec */
[----:B------:R-:W-:Y:S01]  /*12d0*/  LOP3.LUT R9, R7, 0xfffffff0, RZ, 0xc0, !PT ;  /* 0xfffffff007097812 */ /* 0x000fe200078ec0ff */
[----:B------:R-:W-:Y:S01]  /*12e0*/  BSSY B0, `(.L_x_561) ;  /* 0x0000033000007945 */ /* 0x000fe20003800000 */
[----:B------:R-:W-:Y:S01]  /*12f0*/  IADD3 R18, -R18, R212, RZ ;  /* 0x000000d412127210 */ /* 0x000fe20007ffe1ff */
[----:B-1----:R-:W-:Y:S01]  /*1300*/  IMAD.WIDE.U32 R14, R24, c[0x0][0x1a0], R236 ;  /* 0x00006800180e7a25 */ /* 0x002fe200078e00ec */
[----:B------:R-:W-:-:S03]  /*1310*/  IADD3 R16, P1, R16, UR10, RZ ;  /* 0x0000000a10107c10 */ /* 0x000fc6000ff3e0ff */
[----:B------:R-:W-:Y:S01]  /*1320*/  IMAD R3, R24, c[0x0][0x19c], R3 ;  /* 0x0000670018037a24 */ /* 0x000fe200078e0203 */
[----:B------:R-:W-:Y:S01]  /*1330*/  IADD3 R14, P0, R14, UR24, RZ ;  /* 0x000000180e0e7c10 */ /* 0x000fe2000ff1e0ff */
[----:B------:R-:W-:Y:S01]  /*1340*/  IMAD R0, R24, c[0x0][0x1a4], R0 ;  /* 0x0000690018007a24 */ /* 0x000fe200078e0200 */
[----:B------:R-:W-:Y:S01]  /*1350*/  UIADD3 UR24, UR22, -0x1, URZ ;  /* 0xffffffff16187890 */ /* 0x000fe2000fffe03f */
[----:B------:R-:W-:Y:S01]  /*1360*/  IMAD.IADD R9, R212, 0x1, -R9 ;  /* 0x00000001d4097824 */ /* 0x000fe200078e0a09 */
[----:B------:R-:W-:Y:S02]  /*1370*/  IADD3.X R17, R17, UR9, R3, P1, !PT ;  /* 0x0000000911117c10 */ /* 0x000fe40008ffe403 */
[----:B------:R-:W-:Y:S01]  /*1380*/  IADD3.X R15, R15, UR14, R0, P0, !PT ;  /* 0x0000000e0f0f7c10 */ /* 0x000fe200087fe400 */
[----:B------:R-:W-:Y:S01]  /*1390*/  IMAD R0, R22, c[0x0][0x1b0], RZ ;  /* 0x00006c0016007a24 */ /* 0x000fe200078e02ff */
[----:B------:R-:W-:Y:S01]  /*13a0*/  LEA.HI R8, R9, R9, RZ, 0x1 ;  /* 0x0000000909087211 */ /* 0x000fe200078f08ff */
[C---:B------:R-:W-:Y:S01]  /*13b0*/  IMAD.WIDE.U32 R28, R20.reuse, c[0x0][0x1b0], R16 ;  /* 0x00006c00141c7a25 */ /* 0x040fe200078e0010 */
[----:B------:R-:W-:Y:S01]  /*13c0*/  UIMAD UR21, UR24, -0x80, UR23 ;  /* 0xffffff80181578a4 */ /* 0x000fe2000f8e0217 */
[----:B------:R-:W-:Y:S01]  /*13d0*/  MOV R16, UR24 ;  /* 0x0000001800107c02 */ /* 0x000fe20008000f00 */
[----:B------:R-:W-:Y:S01]  /*13e0*/  USHF.R.S32.HI UR14, URZ, 0x1f, UR24 ;  /* 0x0000001f3f0e7899 */ /* 0x000fe20008011418 */
[----:B------:R-:W-:Y:S01]  /*13f0*/  IMAD R0, R20, c[0x0][0x1b4], R0 ;  /* 0x00006d0014007a24 */ /* 0x000fe200078e0200 */
[----:B------:R-:W-:Y:S01]  /*1400*/  SHF.R.S32.HI R3, RZ, 0x1, R8 ;  /* 0x00000001ff037819 */ /* 0x000fe20000011408 */
[----:B------:R-:W-:Y:S01]  /*1410*/  IMAD.MOV.U32 R234, RZ, RZ, R28 ;  /* 0x000000ffffea7224 */ /* 0x000fe200078e001c */
[----:B------:R-:W-:Y:S01]  /*1420*/  SHF.R.S32.HI R12, RZ, 0x1f, R8 ;  /* 0x0000001fff0c7819 */ /* 0x000fe20000011408 */
[----:B------:R1:W-:Y:S01]  /*1430*/  STL.64 [R1], R28 ;  /* 0x0000001c01007387 */ /* 0x0003e20000100a00 */
[----:B------:R-:W-:Y:S01]  /*1440*/  IADD3 R235, R29, R0, RZ ;  /* 0x000000001deb7210 */ /* 0x000fe20007ffe0ff */
[----:B------:R-:W-:Y:S01]  /*1450*/  UIMAD UR4, UR25, UR24, URZ ;  /* 0x00000018190472a4 */ /* 0x000fe2000f8e023f */
[----:B------:R-:W-:Y:S01]  /*1460*/  LEA.HI R12, R12, R3, RZ, 0x2 ;  /* 0x000000030c0c7211 */ /* 0x000fe200078f10ff */
[----:B------:R-:W-:Y:S01]  /*1470*/  IMAD R22, R22, c[0x0][0x1b8], RZ ;  /* 0x00006e0016167a24 */ /* 0x000fe200078e02ff */
[----:B------:R-:W-:Y:S01]  /*1480*/  ISETP.GE.AND P0, PT, R24, UR21, PT ;  /* 0x0000001518007c0c */ /* 0x000fe2000bf06270 */
[----:B------:R1:W-:Y:S01]  /*1490*/  STL.64 [R1+0x8], R234 ;  /* 0x000008ea01007387 */ /* 0x0003e20000100a00 */
[----:B------:R-:W-:Y:S01]  /*14a0*/  LOP3.LUT R12, R12, 0xfffffffc, RZ, 0xc0, !PT ;  /* 0xfffffffc0c0c7812 */ /* 0x000fe200078ec0ff */
[----:B------:R-:W-:Y:S01]  /*14b0*/  UIMAD UR4, UR14, UR26, UR4 ;  /* 0x0000001a0e0472a4 */ /* 0x000fe2000f8e0204 */
[----:B------:R-:W-:-:S04]  /*14c0*/  IMAD.WIDE.U32 R16, R16, UR26, R234 ;  /* 0x0000001a10107c25 */ /* 0x000fc8000f8e00ea */
[----:B------:R-:W-:Y:S01]  /*14d0*/  IMAD.IADD R12, R3, 0x1, -R12 ;  /* 0x00000001030c7824 */ /* 0x000fe200078e0a0c */
[----:B------:R-:W-:Y:S01]  /*14e0*/  IADD3 R27, R17, UR4, RZ ;  /* 0x00000004111b7c10 */ /* 0x000fe2000fffe0ff */
[----:B------:R-:W-:Y:S02]  /*14f0*/  IMAD R22, R20, c[0x0][0x1bc], R22 ;  /* 0x00006f0014167a24 */ /* 0x000fe400078e0216 */
[----:B------:R-:W-:Y:S01]  /*1500*/  IMAD.MOV.U32 R3, RZ, RZ, 0x10 ;  /* 0x00000010ff037424 */ /* 0x000fe200078e00ff */
[----:B------:R-:W-:Y:S01]  /*1510*/  LOP3.LUT P1, RZ, R12, 0x2, RZ, 0xc0, !PT ;  /* 0x000000020cff7812 */ /* 0x000fe2000782c0ff */
        /* <DEDUP_REMOVED lines=15> */
.L_x_562:
[----:B------:R-:W-:Y:S05]  /*1610*/  BSYNC B0 ;  /* 0x0000000000007941 */ /* 0x000fea0003800000 */
.L_x_561:
        /* <DEDUP_REMOVED lines=18> */
.L_x_564:
[----:B------:R-:W-:Y:S05]  /*1740*/  BSYNC B0 ;  /* 0x0000000000007941 */ /* 0x000fea0003800000 */
.L_x_563:
        /* <DEDUP_REMOVED lines=17> */
.L_x_566:
[----:B------:R-:W-:Y:S05]  /*1860*/  BSYNC B0 ;  /* 0x0000000000007941 */ /* 0x000fea0003800000 */
.L_x_565:
        /* <DEDUP_REMOVED lines=18> */
.L_x_568:
[----:B------:R-:W-:Y:S05]  /*1990*/  BSYNC B0 ;  /* 0x0000000000007941 */ /* 0x000fea0003800000 */
.L_x_567:
        /* <DEDUP_REMOVED lines=11> */
[----:B-1----:R-:W-:Y:S01]  /*1a50*/  LOP3.LUT R15, R10, 0xfffffff8, RZ, 0xc0, !PT ;  /* 0xfffffff80a0f7812 */ /* 0x002fe200078ec0ff */
[----:B------:R-:W-:Y:S01]  /*1a60*/  @UP1 UIMAD UR5, UR6, UR5, UR28 ;  /* 0x00000005060512a4 */ /* 0x000fe2000f8e021c */
[----:B------:R-:W-:-:S04]  /*1a70*/  DEPBAR.LE SB0, 0x0 ;  /* 0x000080000000791a */ /* 0x000fc80000000000 */
[----:B------:R-:W-:Y:S02]  /*1a80*/  ULDC UR4, c[0x0][0x318] ;  /* 0x0000c60000047ab9 */ /* 0x000fe40000000800 */
[----:B------:R-:W-:Y:S02]  /*1a90*/  @UP1 ULEA UR28, UP0, UR30, UR4, 0x2 ;  /* 0x000000041e1c1291 */ /* 0x000fe4000f80103f */
[----:B------:R-:W-:Y:S02]  /*1aa0*/  @UP1 UIADD3 UR5, UR31, UR5, URZ ;  /* 0x000000051f051290 */ /* 0x000fe4000fffe03f */
[----:B------:R-:W-:Y:S02]  /*1ab0*/  ULDC UR4, c[0x0][0x31c] ;  /* 0x0000c70000047ab9 */ /* 0x000fe40000000800 */
[----:B------:R-:W-:Y:S01]  /*1ac0*/  @UP1 ULEA.HI.X UR29, UR30, UR4, UR5, 0x2, UP0 ;  /* 0x000000041e1d1291 */ /* 0x000fe200080f1405 */
[----:B------:R-:W-:-:S05]  /*1ad0*/  IMAD.U32 R16, RZ, RZ, UR28 ;  /* 0x0000001cff107e24 */ /* 0x000fca000f8e00ff */
[----:B------:R-:W-:-:S05]  /*1ae0*/  IMAD.U32 R17, RZ, RZ, UR29 ;  /* 0x0000001dff117e24 */ /* 0x000fca000f8e00ff */
[----:B------:R1:W5:Y:S01]  /*1af0*/  @P0 LDG.E R16, [R16.64] ;  /* 0x0000001210100981 */ /* 0x000362000c1e1900 */
[----:B------:R-:W5:Y:S01]  /*1b00*/  @P0 MUFU.RCP R14, c[0x0][0x238] ;  /* 0x00008e00000e0b08 */ /* 0x000f620000001000 */
[----:B------:R-:W-:Y:S01]  /*1b10*/  LOP3.LUT R10, R8, 0x7fffffe, RZ, 0xc0, !PT ;  /* 0x07fffffe080a7812 */ /* 0x000fe200078ec0ff */
[----:B------:R-:W-:Y:S01]  /*1b20*/  IMAD.IADD R15, R212, 0x1, -R15 ;  /* 0x00000001d40f7824 */ /* 0x000fe200078e0a0f */
[----:B------:R-:W-:Y:S01]  /*1b30*/  SHF.R.S32.HI R8, RZ, 0x1f, R9 ;  /* 0x0000001fff087819 */ /* 0x000fe20000011409 */
[----:B------:R-:W-:Y:S01]  /*1b40*/  IMAD.SHL.U32 R12, R12, 0x40, RZ ;  /* 0x000000400c0c7824 */ /* 0x000fe200078e00ff */
[----:B------:R-:W-:Y:S01]  /*1b50*/  SHF.R.S32.HI R217, RZ, 0x1f, R6 ;  /* 0x0000001fffd97819 */ /* 0x000fe20000011406 */
[----:B------:R-:W-:Y:S01]  /*1b60*/  IMAD.IADD R10, R9, 0x1, -R10 ;  /* 0x00000001090a7824 */ /* 0x000fe200078e0a0a */
[----:B------:R-:W-:Y:S01]  /*1b70*/  LEA.HI R9, R8, R9, RZ, 0x3 ;  /* 0x0000000908097211 */ /* 0x000fe200078f18ff */
[----:B------:R-:W-:Y:S01]  /*1b80*/  IMAD.SHL.U32 R206, R13, 0x8, RZ ;  /* 0x000000080dce7824 */ /* 0x000fe200078e00ff */
[----:B------:R-:W-:Y:S01]  /*1b90*/  LEA.HI R8, R15, R15, RZ, 0x1 ;  /* 0x0000000f0f087211 */ /* 0x000fe200078f08ff */
[----:B------:R-:W-:Y:S01]  /*1ba0*/  IMAD.MOV.U32 R22, RZ, RZ, R20 ;  /* 0x000000ffff167224 */ /* 0x000fe200078e0014 */
[----:B------:R-:W-:Y:S01]  /*1bb0*/  LEA.HI R217, R217, R6, RZ, 0x2 ;  /* 0x00000006d9d97211 */ /* 0x000fe200078f10ff */
[----:B------:R-:W-:Y:S01]  /*1bc0*/  IMAD.SHL.U32 R9, R9, 0x20, RZ ;  /* 0x0000002009097824 */ /* 0x000fe200078e00ff */
[----:B------:R-:W-:Y:S01]  /*1bd0*/  ISETP.GE.AND P1, PT, R24, UR21, PT ;  /* 0x0000001518007c0c */ /* 0x000fe2000bf26270 */
[----:B------:R-:W-:Y:S01]  /*1be0*/  BAR.SYNC.DEFER_BLOCKING 0x0 ;  /* 0x0000000000007b1d */ /* 0x000fe20000010000 */
[----:B------:R-:W-:Y:S01]  /*1bf0*/  LOP3.LUT R217, R217, 0xfffffffc, RZ, 0xc0, !PT ;  /* 0xfffffffcd9d97812 */ /* 0x000fe200078ec0ff */
[----:B------:R-:W-:Y:S01]  /*1c00*/  IMAD.U32 R193, RZ, RZ, UR23 ;  /* 0x00000017ffc17e24 */ /* 0x000fe2000f8e00ff */
[----:B------:R-:W-:Y:S01]  /*1c10*/  LOP3.LUT R9, R9, 0xffffff00, RZ, 0xc0, !PT ;  /* 0xffffff0009097812 */ /* 0x000fe200078ec0ff */
[----:B------:R-:W-:Y:S01]  /*1c20*/  IMAD.SHL.U32 R212, R212, 0x2, RZ ;  /* 0x00000002d4d47824 */ /* 0x000fe200078e00ff */
[----:B------:R-:W-:Y:S01]  /*1c30*/  SHF.R.S32.HI R218, RZ, 0x1f, R18 ;  /* 0x0000001fffda7819 */ /* 0x000fe20000011412 */
[----:B------:R-:W-:Y:S01]  /*1c40*/  IMAD.IADD R217, R6, 0x1, -R217 ;  /* 0x0000000106d97824 */ /* 0x000fe200078e0ad9 */
[----:B------:R-:W-:Y:S01]  /*1c50*/  BSSY B0, `(.L_x_569) ;  /* 0x000003d000007945 */ /* 0x000fe20003800000 */
[----:B------:R-:W-:Y:S01]  /*1c60*/  IMAD R132, R10, 0x20, R9 ;  /* 0x000000200a847824 */ /* 0x000fe200078e0209 */
[----:B------:R-:W-:-:S02]  /*1c70*/  LEA.HI R218, R218, R18, RZ, 0x2 ;  /* 0x00000012dada7211 */ /* 0x000fc400078f10ff */
[----:B-1----:R-:W-:Y:S02]  /*1c80*/  SHF.R.S32.HI R17, RZ, 0x4, R7 ;  /* 0x00000004ff117819 */ /* 0x002fe40000011407 */
[----:B------:R-:W-:Y:S02]  /*1c90*/  SHF.R.S32.HI R218, RZ, 0x2, R218 ;  /* 0x00000002ffda7819 */ /* 0x000fe400000114da */
[----:B------:R-:W-:Y:S02]  /*1ca0*/  LEA.HI R11, R7, R17, RZ, 0x1 ;  /* 0x00000011070b7211 */ /* 0x000fe400078f08ff */
[----:B------:R-:W-:Y:S02]  /*1cb0*/  LOP3.LUT R7, R8, 0x7fffffe, RZ, 0xc0, !PT ;  /* 0x07fffffe08077812 */ /* 0x000fe400078ec0ff */
[----:B------:R-:W-:Y:S02]  /*1cc0*/  LOP3.LUT R11, R11, 0xfffffffe, RZ, 0xc0, !PT ;  /* 0xfffffffe0b0b7812 */ /* 0x000fe400078ec0ff */
[----:B------:R-:W-:Y:S01]  /*1cd0*/  SHF.R.S32.HI R8, RZ, 0x1, R8 ;  /* 0x00000001ff087819 */ /* 0x000fe20000011408 */
[----:B------:R-:W-:Y:S01]  /*1ce0*/  IMAD.IADD R7, R15, 0x1, -R7 ;  /* 0x000000010f077824 */ /* 0x000fe200078e0a07 */
[C---:B------:R-:W-:Y:S01]  /*1cf0*/  LEA R15, R6.reuse, UR7, 0x4 ;  /* 0x00000007060f7c11 */ /* 0x040fe2000f8e20ff */
[----:B------:R-:W-:Y:S01]  /*1d00*/  IMAD.IADD R11, R17, 0x1, -R11 ;  /* 0x00000001110b7824 */ /* 0x000fe200078e0a0b */
[----:B------:R1:W-:Y:S01]  /*1d10*/  @P1 STS [R219+0x4000], RZ ;  /* 0x004000ffdb001388 */ /* 0x0003e20000000800 */
[----:B------:R-:W-:Y:S01]  /*1d20*/  IMAD R6, R6, 0x200, R9 ;  /* 0x0000020006067824 */ /* 0x000fe200078e0209 */
[----:B------:R-:W-:Y:S01]  /*1d30*/  ULDC.64 UR6, c[0x0][0x1a0] ;  /* 0x0000680000067ab9 */ /* 0x000fe20000000a00 */
[----:B------:R-:W-:Y:S01]  /*1d40*/  IMAD.SHL.U32 R9, R8, 0x40, RZ ;  /* 0x0000004008097824 */ /* 0x000fe200078e00ff */
[----:B------:R1:W-:Y:S01]  /*1d50*/  @P1 STS [R219+0x4004], RZ ;  /* 0x004004ffdb001388 */ /* 0x0003e20000000800 */
[----:B------:R-:W-:Y:S01]  /*1d60*/  IMAD.SHL.U32 R207, R11, 0x8, RZ ;  /* 0x000000080bcf7824 */ /* 0x000fe200078e00ff */
[----:B------:R-:W-:Y:S01]  /*1d70*/  USHF.L.U64.HI UR11, UR6, UR11, UR7 ;  /* 0x0000000b060b7299 */ /* 0x000fe20008010207 */
[----:B------:R-:W-:Y:S01]  /*1d80*/  IADD3 R15, R15, 0x1, R218 ;  /* 0x000000010f0f7810 */ /* 0x000fe20007ffe0da */
[----:B------:R1:W-:Y:S01]  /*1d90*/  @P1 STS.64 [R219+0x4008], RZ ;  /* 0x004008ffdb001388 */ /* 0x0003e20000000a00 */
[----:B------:R-:W-:Y:S01]  /*1da0*/  LOP3.LUT R9, R9, 0xc0, RZ, 0xc0, !PT ;  /* 0x000000c009097812 */ /* 0x000fe200078ec0ff */
[----:B------:R-:W-:Y:S01]  /*1db0*/  USHF.L.U32 UR12, UR6, 0x7, URZ ;  /* 0x00000007060c7899 */ /* 0x000fe2000800063f */
[----:B------:R-:W-:Y:S01]  /*1dc0*/  IADD3 R193, R193, -UR17, R15 ;  /* 0x80000011c1c17c10 */ /* 0x000fe2000fffe00f */
[----:B------:R-:W-:Y:S01]  /*1dd0*/  UIMAD UR4, UR11, UR24, URZ ;  /* 0x000000180b0472a4 */ /* 0x000fe2000f8e023f */
[----:B------:R-:W-:Y:S01]  /*1de0*/  LOP3.LUT R206, R9, 0x8, R206, 0xf8, !PT ;  /* 0x0000000809ce7812 */ /* 0x000fe200078ef8ce */
[----:B------:R-:W-:Y:S01]  /*1df0*/  IMAD R6, R10, 0x20, R6 ;  /* 0x000000200a067824 */ /* 0x000fe200078e0206 */
[----:B------:R-:W-:Y:S01]  /*1e00*/  SHF.R.U32.HI R9, RZ, 0x3, R9 ;  /* 0x00000003ff097819 */ /* 0x000fe20000011609 */
[----:B------:R-:W-:Y:S01]  /*1e10*/  UIMAD UR14, UR14, UR12, UR4 ;  /* 0x0000000c0e0e72a4 */ /* 0x000fe2000f8e0204 */
[----:B------:R-:W-:Y:S01]  /*1e20*/  IMAD R7, R11, 0x8, R7 ;  /* 0x000000080b077824 */ /* 0x000fe200078e0207 */
[----:B------:R-:W-:Y:S01]  /*1e30*/  LOP3.LUT R212, R212, 0x6, RZ, 0xc0, !PT ;  /* 0x00000006d4d47812 */ /* 0x000fe200078ec0ff */
[----:B------:R-:W-:Y:S01]  /*1e40*/  UMOV UR4, URZ ;  /* 0x0000003f00047c82 */ /* 0x000fe20008000000 */
[----:B------:R-:W-:-:S02]  /*1e50*/  LOP3.LUT R206, R206, R9, RZ, 0x3c, !PT ;  /* 0x00000009cece7212 */ /* 0x000fc400078e3cff */
[----:B------:R-:W-:-:S03]  /*1e60*/  IADD3 R193, R193, c[0x0][0x2e8], RZ ;  /* 0x0000ba00c1c17a10 */ /* 0x000fc60007ffe0ff */
[----:B------:R-:W-:Y:S02]  /*1e70*/  IMAD.U32 R206, R7, 0x20, R206 ;  /* 0x0000002007ce7824 */ /* 0x000fe400078e00ce */
[----:B-----5:R-:W-:-:S04]  /*1e80*/  @P0 FMUL.FTZ R14, R16, R14 ;  /* 0x0000000e100e0220 */ /* 0x020fc80000410000 */
[----:B------:R-:W5:Y:S01]  /*1e90*/  @P0 R2UR UR5, R14 ;  /* 0x000000000e0503c2 */ /* 0x000f6200000e0000 */
[----:B------:R-:W-:Y:S02]  /*1ea0*/  LOP3.LUT P0, RZ, R8, 0x2, RZ, 0xc0, !PT ;  /* 0x0000000208ff7812 */ /* 0x000fe4000780c0ff */
[----:B------:R-:W-:Y:S02]  /*1eb0*/  LOP3.LUT R8, R12, 0xc0, RZ, 0xc0, !PT ;  /* 0x000000c00c087812 */ /* 0x000fe400078ec0ff */
[----:B------:R-:W-:Y:S02]  /*1ec0*/  SEL R3, R3, 0xfffffff0, !P0 ;  /* 0xfffffff003037807 */ /* 0x000fe40004000000 */
[----:B------:R-:W-:Y:S02]  /*1ed0*/  LOP3.LUT R207, R8, 0x8, R207, 0xf8, !PT ;  /* 0x0000000808cf7812 */ /* 0x000fe400078ef8cf */
[----:B------:R-:W-:-:S04]  /*1ee0*/  SHF.R.U32.HI R8, RZ, 0x3, R8 ;  /* 0x00000003ff087819 */ /* 0x000fc80000011608 */
[----:B------:R-:W-:Y:S01]  /*1ef0*/  LOP3.LUT R207, R207, R8, RZ, 0x3c, !PT ;  /* 0x00000008cfcf7212 */ /* 0x000fe200078e3cff */
[----:B------:R-:W-:-:S04]  /*1f00*/  IMAD.U32 R8, RZ, RZ, UR24 ;  /* 0x00000018ff087e24 */ /* 0x000fc8000f8e00ff */
[----:B------:R-:W-:-:S04]  /*1f10*/  IMAD.WIDE.U32 R8, R8, UR12, R22 ;  /* 0x0000000c08087c25 */ /* 0x000fc8000f8e0016 */
[----:B------:R-:W-:Y:S01]  /*1f20*/  IMAD.IADD R132, R207, 0x1, R132 ;  /* 0x00000001cf847824 */ /* 0x000fe200078e0284 */
[----:B------:R-:W-:Y:S01]  /*1f30*/  IADD3 R11, R9, UR14, RZ ;  /* 0x0000000e090b7c10 */ /* 0x000fe2000fffe0ff */
[----:B-----5:R-:W-:Y:S01]  /*1f40*/  @UP1 UMOV UR4, UR5 ;  /* 0x0000000500041c82 */ /* 0x020fe20008000000 */
[----:B------:R-:W-:Y:S01]  /*1f50*/  IMAD.IADD R207, R207, 0x1, R6 ;  /* 0x00000001cfcf7824 */ /* 0x000fe200078e0206 */
        /* <DEDUP_REMOVED lines=12> */
.L_x_570:
[----:B-1----:R-:W-:Y:S05]  /*2020*/  BSYNC B0 ;  /* 0x0000000000007941 */ /* 0x002fea0003800000 */
.L_x_569:
        /* <DEDUP_REMOVED lines=18> */
.L_x_572:
[----:B------:R-:W-:Y:S05]  /*2150*/  BSYNC B0 ;  /* 0x0000000000007941 */ /* 0x000fea0003800000 */
.L_x_571:
        /* <DEDUP_REMOVED lines=18> */
.L_x_574:
[----:B------:R-:W-:Y:S05]  /*2280*/  BSYNC B0 ;  /* 0x0000000000007941 */ /* 0x000fea0003800000 */
.L_x_573:
        /* <DEDUP_REMOVED lines=19> */
.L_x_576:
[----:B------:R-:W-:Y:S05]  /*23c0*/  BSYNC B0 ;  /* 0x0000000000007941 */ /* 0x000fea0003800000 */
.L_x_575:
[----:B------:R-:W-:Y:S01]  /*23d0*/  IMAD.SHL.U32 R207, R207, 0x2, RZ ;  /* 0x00000002cfcf7824 */ /* 0x000fe200078e00ff */
[----:B------:R-:W0:Y:S01]  /*23e0*/  LDGDEPBAR ;  /* 0x00000000000079af */ /* 0x000e220000000000 */
[----:B------:R-:W-:Y:S01]  /*23f0*/  IMAD.SHL.U32 R206, R206, 0x2, RZ ;  /* 0x00000002cece7824 */ /* 0x000fe200078e00ff */
[----:B------:R-:W-:Y:S01]  /*2400*/  UISETP.GE.AND UP0, UPT, UR22, 0x2, UPT ;  /* 0x000000021600788c */ /* 0x000fe2000bf06270 */
[----:B------:R-:W-:Y:S01]  /*2410*/  IMAD R205, R0, 0x2, R207 ;  /* 0x0000000200cd7824 */ /* 0x000fe200078e02cf */
[----:B------:R-:W-:Y:S01]  /*2420*/  LDSM.16.M88.4 R56, [R207] ;  /* 0x00000000cf38783b */ /* 0x000fe20000000200 */
[C---:B------:R-:W-:Y:S01]  /*2430*/  IMAD R68, R3.reuse, 0x2, R206 ;  /* 0x0000000203447824 */ /* 0x040fe200078e02ce */
[----:B------:R-:W-:Y:S01]  /*2440*/  IADD3 R2, R206, 0x2000, RZ ;  /* 0x00002000ce027810 */ /* 0x000fe20007ffe0ff */
[----:B------:R-:W-:Y:S01]  /*2450*/  IMAD.U32 R186, RZ, RZ, UR24 ;  /* 0x00000018ffba7e24 */ /* 0x000fe2000f8e00ff */
[----:B------:R-:W5:Y:S03]  /*2460*/  LDSM.16.M88.4 R128, [R206+0x2000] ;  /* 0x00200000ce80783b */ /* 0x000f660000000200 */
[----:B------:R-:W-:Y:S01]  /*2470*/  IMAD R186, R186, 0x80, R212 ;  /* 0x00000080baba7824 */ /* 0x000fe200078e02d4 */
[----:B------:R-:W1:Y:S01]  /*2480*/  LDSM.16.M88.4 R36, [R207+0x1000] ;  /* 0x00100000cf24783b */ /* 0x000e620000000200 */
[----:B------:R-:W-:Y:S01]  /*2490*/  IMAD R204, R3, 0x2, R2 ;  /* 0x0000000203cc7824 */ /* 0x000fe200078e0202 */
[----:B------:R-:W-:Y:S01]  /*24a0*/  IADD3 R3, R193, 0x40, RZ ;  /* 0x00000040c1037810 */ /* 0x000fe20007ffe0ff */
[----:B------:R-:W-:Y:S01]  /*24b0*/  I2F R135, R186 ;  /* 0x000000ba00877306 */ /* 0x000fe20000201400 */
[----:B-1----:R-:W-:Y:S01]  /*24c0*/  LDSM.16.M88.4 R12, [R205] ;  /* 0x00000000cd0c783b */ /* 0x002fe20000000200 */
[----:B------:R-:W-:-:S02]  /*24d0*/  IADD3 R159, R186, 0x1, RZ ;  /* 0x00000001ba9f7810 */ /* 0x000fc40007ffe0ff */
[C---:B------:R-:W-:Y:S01]  /*24e0*/  IADD3 R157, R186.reuse, 0x8, RZ ;  /* 0x00000008ba9d7810 */ /* 0x040fe20007ffe0ff */
[----:B------:R-:W1:Y:S01]  /*24f0*/  LDSM.16.M88.4 R124, [R68+0x2000] ;  /* 0x00200000447c783b */ /* 0x000e620000000200 */
[----:B------:R-:W-:Y:S02]  /*2500*/  IADD3 R155, R186, 0x9, RZ ;  /* 0x00000009ba9b7810 */ /* 0x000fe40007ffe0ff */
[----:B------:R-:W-:Y:S01]  /*2510*/  I2F R158, R159 ;  /* 0x0000009f009e7306 */ /* 0x000fe20000201400 */
[----:B------:R-:W2:Y:S01]  /*2520*/  LDSM.16.M88.4 R52, [R205+0x1000] ;  /* 0x00100000cd34783b */ /* 0x000ea20000000200 */
[----:B------:R-:W-:Y:S02]  /*2530*/  IMNMX R3, R3, UR23, PT ;  /* 0x0000001703037c17 */ /* 0x000fe4000b800200 */
[----:B------:R-:W-:Y:S01]  /*2540*/  IADD3 R2, R193, 0x48, RZ ;  /* 0x00000048c1027810 */ /* 0x000fe20007ffe0ff */
[----:B------:R-:W3:Y:S01]  /*2550*/  LDSM.16.M88.4 R120, [R206+0x2400] ;  /* 0x00240000ce78783b */ /* 0x000ee20000000200 */
[----:B------:R-:W-:-:S02]  /*2560*/  ISETP.GE.AND P3, PT, R159, R3, PT ;  /* 0x000000039f00720c */ /* 0x000fc40003f66270 */
[----:B------:R-:W-:Y:S01]  /*2570*/  I2F R156, R157 ;  /* 0x0000009d009c7306 */ /* 0x000fe20000201400 */
[----:B------:R-:W-:Y:S01]  /*2580*/  LDSM.16.M88.4 R116, [R68+0x2400] ;  /* 0x002400004474783b */ /* 0x000fe20000000200 */
[----:B------:R-:W-:Y:S02]  /*2590*/  IADD3 R153, R186, 0x10, RZ ;  /* 0x00000010ba997810 */ /* 0x000fe40007ffe0ff */
[----:B------:R-:W-:Y:S01]  /*25a0*/  IMNMX R2, R2, UR23, PT ;  /* 0x0000001702027c17 */ /* 0x000fe2000b800200 */
[----:B------:R-:W-:Y:S01]  /*25b0*/  LDSM.16.M88.4 R112, [R206+0x2800] ;  /* 0x00280000ce70783b */ /* 0x000fe20000000200 */
[C---:B------:R-:W-:Y:S02]  /*25c0*/  IADD3 R149, R186.reuse, 0x18, RZ ;  /* 0x00000018ba957810 */ /* 0x040fe40007ffe0ff */
[----:B------:R-:W-:Y:S01]  /*25d0*/  I2F R154, R155 ;  /* 0x0000009b009a7306 */ /* 0x000fe20000201400 */
[----:B------:R-:W-:Y:S01]  /*25e0*/  LDSM.16.M88.4 R108, [R68+0x2800] ;  /* 0x00280000446c783b */ /* 0x000fe20000000200 */
[----:B------:R-:W-:-:S02]  /*25f0*/  IADD3 R151, R186, 0x11, RZ ;  /* 0x00000011ba977810 */ /* 0x000fc40007ffe0ff */
[C---:B------:R-:W-:Y:S01]  /*2600*/  IADD3 R147, R186.reuse, 0x19, RZ ;  /* 0x00000019ba937810 */ /* 0x040fe20007ffe0ff */
[----:B------:R-:W-:Y:S01]  /*2610*/  LDSM.16.M88.4 R104, [R206+0x2c00] ;  /* 0x002c0000ce68783b */ /* 0x000fe20000000200 */
[C---:B------:R-:W-:Y:S02]  /*2620*/  IADD3 R145, R186.reuse, 0x20, RZ ;  /* 0x00000020ba917810 */ /* 0x040fe40007ffe0ff */
[----:B------:R-:W-:Y:S01]  /*2630*/  I2F R152, R153 ;  /* 0x0000009900987306 */ /* 0x000fe20000201400 */
[-C--:B-----5:R-:W-:Y:S01]  /*2640*/  HMMA.16816.F32.BF16 R16, R56, R128.reuse, RZ ;  /* 0x000000803810723c */ /* 0x0a0fe200000418ff */
[----:B------:R-:W-:Y:S01]  /*2650*/  LDSM.16.M88.4 R100, [R68+0x2c00] ;  /* 0x002c00004464783b */ /* 0x000fe20000000200 */
[C---:B------:R-:W-:Y:S02]  /*2660*/  IADD3 R143, R186.reuse, 0x21, RZ ;  /* 0x00000021ba8f7810 */ /* 0x040fe40007ffe0ff */
[C---:B------:R-:W-:Y:S01]  /*2670*/  IADD3 R141, R186.reuse, 0x28, RZ ;  /* 0x00000028ba8d7810 */ /* 0x040fe20007ffe0ff */
[----:B------:R-:W-:Y:S01]  /*2680*/  LDSM.16.M88.4 R96, [R206+0x3000] ;  /* 0x00300000ce60783b */ /* 0x000fe20000000200 */
[C---:B------:R-:W-:Y:S01]  /*2690*/  IADD3 R139, R186.reuse, 0x29, RZ ;  /* 0x00000029ba8b7810 */ /* 0x040fe20007ffe0ff */
[----:B------:R-:W-:Y:S01]  /*26a0*/  I2F R148, R149 ;  /* 0x0000009500947306 */ /* 0x000fe20000201400 */
[----:B------:R-:W-:Y:S01]  /*26b0*/  HMMA.16816.F32.BF16 R4, R36, R128, RZ ;  /* 0x000000802404723c */ /* 0x000fe200000418ff */
[----:B------:R-:W-:Y:S01]  /*26c0*/  LDSM.16.M88.4 R88, [R68+0x3000] ;  /* 0x003000004458783b */ /* 0x000fe20000000200 */
[----:B------:R-:W-:-:S02]  /*26d0*/  IADD3 R137, R186, 0x30, RZ ;  /* 0x00000030ba897810 */ /* 0x000fc40007ffe0ff */
[C---:B------:R-:W-:Y:S01]  /*26e0*/  IADD3 R134, R186.reuse, 0x31, RZ ;  /* 0x00000031ba867810 */ /* 0x040fe20007ffe0ff */
[----:B------:R-:W5:Y:S01]  /*26f0*/  LDSM.16.M88.4 R92, [R206+0x3400] ;  /* 0x00340000ce5c783b */ /* 0x000f620000000200 */
[C---:B------:R-:W-:Y:S01]  /*2700*/  IADD3 R160, R186.reuse, 0x38, RZ ;  /* 0x00000038baa07810 */ /* 0x040fe20007ffe0ff */
[----:B------:R-:W-:Y:S01]  /*2710*/  I2F R150, R151 ;  /* 0x0000009700967306 */ /* 0x000fe20000201400 */
[----:B------:R-:W-:Y:S01]  /*2720*/  HMMA.16816.F32.BF16 R32, R36, R130, RZ ;  /* 0x000000822420723c */ /* 0x000fe200000418ff */
[----:B------:R-:W4:Y:S01]  /*2730*/  LDSM.16.M88.4 R84, [R68+0x3400] ;  /* 0x003400004454783b */ /* 0x000f220000000200 */
[C---:B------:R-:W-:Y:S02]  /*2740*/  IADD3 R180, R186.reuse, 0x39, RZ ;  /* 0x00000039bab47810 */ /* 0x040fe40007ffe0ff */
[C---:B------:R-:W-:Y:S01]  /*2750*/  IADD3 R178, R186.reuse, 0x40, RZ ;  /* 0x00000040bab27810 */ /* 0x040fe20007ffe0ff */
[----:B------:R-:W4:Y:S01]  /*2760*/  LDSM.16.M88.4 R80, [R206+0x3800] ;  /* 0x00380000ce50783b */ /* 0x000f220000000200 */
[C---:B------:R-:W-:Y:S01]  /*2770*/  IADD3 R176, R186.reuse, 0x41, RZ ;  /* 0x00000041bab07810 */ /* 0x040fe20007ffe0ff */
[----:B------:R-:W-:Y:S01]  /*2780*/  I2F R146, R147 ;  /* 0x0000009300927306 */ /* 0x000fe20000201400 */
[----:B-1----:R-:W-:Y:S01]  /*2790*/  HMMA.16816.F32.BF16 R16, R12, R124, R16 ;  /* 0x0000007c0c10723c */ /* 0x002fe20000041810 */
[----:B------:R-:W-:Y:S01]  /*27a0*/  LDSM.16.M88.4 R76, [R206+0x3c00] ;  /* 0x003c0000ce4c783b */ /* 0x000fe20000000200 */
[----:B------:R-:W-:-:S02]  /*27b0*/  IADD3 R174, R186, 0x48, RZ ;  /* 0x00000048baae7810 */ /* 0x000fc40007ffe0ff */
[C---:B------:R-:W-:Y:S01]  /*27c0*/  IADD3 R172, R186.reuse, 0x49, RZ ;  /* 0x00000049baac7810 */ /* 0x040fe20007ffe0ff */
[----:B------:R-:W1:Y:S01]  /*27d0*/  LDSM.16.M88.4 R72, [R68+0x3800] ;  /* 0x003800004448783b */ /* 0x000e620000000200 */
[C---:B------:R-:W-:Y:S01]  /*27e0*/  IADD3 R170, R186.reuse, 0x50, RZ ;  /* 0x00000050baaa7810 */ /* 0x040fe20007ffe0ff */
[----:B------:R-:W-:Y:S01]  /*27f0*/  I2F R144, R145 ;  /* 0x0000009100907306 */ /* 0x000fe20000201400 */
[----:B--2---:R-:W-:Y:S01]  /*2800*/  HMMA.16816.F32.BF16 R4, R52, R124, R4 ;  /* 0x0000007c3404723c */ /* 0x004fe20000041804 */
[----:B------:R-:W2:Y:S01]  /*2810*/  LDSM.16.M88.4 R68, [R68+0x3c00] ;  /* 0x003c00004444783b */ /* 0x000ea20000000200 */
[----:B------:R-:W-:Y:S01]  /*2820*/  IADD3 R168, R186, 0x51, RZ ;  /* 0x00000051baa87810 */ /* 0x000fe20007ffe0ff */
[----:B------:R-:W-:-:S04]  /*2830*/  DEPBAR.LE SB0, 0x0 ;  /* 0x000080000000791a */ /* 0x000fc80000000000 */
[----:B------:R-:W-:Y:S01]  /*2840*/  I2F R142, R143 ;  /* 0x0000008f008e7306 */ /* 0x000fe20000201400 */
[-C--:B---3--:R-:W-:Y:S01]  /*2850*/  HMMA.16816.F32.BF16 R8, R36, R120.reuse, RZ ;  /* 0x000000782408723c */ /* 0x088fe200000418ff */
[C---:B------:R-:W-:Y:S02]  /*2860*/  IADD3 R166, R186.reuse, 0x58, RZ ;  /* 0x00000058baa67810 */ /* 0x040fe40007ffe0ff */
[C---:B------:R-:W-:Y:S02]  /*2870*/  IADD3 R164, R186.reuse, 0x59, RZ ;  /* 0x00000059baa47810 */ /* 0x040fe40007ffe0ff */
[----:B------:R-:W-:Y:S02]  /*2880*/  IADD3 R162, R186, 0x60, RZ ;  /* 0x00000060baa27810 */ /* 0x000fe40007ffe0ff */
[----:B------:R-:W-:Y:S01]  /*2890*/  I2F R140, R141 ;  /* 0x0000008d008c7306 */ /* 0x000fe20000201400 */
[----:B------:R-:W-:Y:S01]  /*28a0*/  HMMA.16816.F32.BF16 R24, R56, R120, RZ ;  /* 0x000000783818723c */ /* 0x000fe200000418ff */
[----:B------:R-:W-:Y:S01]  /*28b0*/  FMUL.FTZ R16, R16, c[0x0][0x2ec] ;  /* 0x0000bb0010107a20 */ /* 0x000fe20000410000 */
[C---:B------:R-:W-:Y:S01]  /*28c0*/  IADD3 R185, R186.reuse, 0x61, RZ ;  /* 0x00000061bab97810 */ /* 0x040fe20007ffe0ff */
[----:B------:R-:W-:Y:S01]  /*28d0*/  FMUL.FTZ R17, R17, c[0x0][0x2ec] ;  /* 0x0000bb0011117a20 */ /* 0x000fe20000410000 */
[----:B------:R-:W-:Y:S01]  /*28e0*/  IADD3 R192, R186, 0x68, RZ ;  /* 0x00000068bac07810 */ /* 0x000fe20007ffe0ff */
[----:B------:R-:W-:Y:S01]  /*28f0*/  FMUL.FTZ R18, R18, c[0x0][0x2ec] ;  /* 0x0000bb0012127a20 */ /* 0x000fe20000410000 */
[----:B------:R-:W-:Y:S01]  /*2900*/  IADD3 R188, R186, 0x69, RZ ;  /* 0x00000069babc7810 */ /* 0x000fe20007ffe0ff */
[----:B------:R-:W-:Y:S01]  /*2910*/  FMUL.FTZ R19, R19, c[0x0][0x2ec] ;  /* 0x0000bb0013137a20 */ /* 0x000fe20000410000 */
[----:B------:R-:W-:Y:S01]  /*2920*/  MUFU.TANH R125, R16 ;  /* 0x00000010007d7308 */ /* 0x000fe20000002400 */
[----:B------:R-:W-:Y:S01]  /*2930*/  FMUL.FTZ R4, R4, c[0x0][0x2ec] ;  /* 0x0000bb0004047a20 */ /* 0x000fe20000410000 */
[----:B-----5:R-:W-:Y:S01]  /*2940*/  HMMA.16816.F32.BF16 R40, R36, R92, RZ ;  /* 0x0000005c2428723c */ /* 0x020fe200000418ff */
[----:B------:R-:W-:Y:S01]  /*2950*/  FMUL.FTZ R5, R5, c[0x0][0x2ec] ;  /* 0x0000bb0005057a20 */ /* 0x000fe20000410000 */
[----:B------:R-:W-:Y:S01]  /*2960*/  IADD3 R183, R186, 0x70, RZ ;  /* 0x00000070bab77810 */ /* 0x000fe20007ffe0ff */
[----:B------:R-:W-:Y:S01]  /*2970*/  FMUL.FTZ R6, R6, c[0x0][0x2ec] ;  /* 0x0000bb0006067a20 */ /* 0x000fe20000410000 */
[C---:B------:R-:W-:Y:S01]  /*2980*/  IADD3 R190, R186.reuse, 0x71, RZ ;  /* 0x00000071babe7810 */ /* 0x040fe20007ffe0ff */
[----:B------:R-:W-:Y:S01]  /*2990*/  FMUL.FTZ R7, R7, c[0x0][0x2ec] ;  /* 0x0000bb0007077a20 */ /* 0x000fe20000410000 */
[----:B------:R-:W-:Y:S01]  /*29a0*/  MUFU.TANH R196, R17 ;  /* 0x0000001100c47308 */ /* 0x000fe20000002400 */
[C---:B------:R-:W-:Y:S01]  /*29b0*/  ISETP.GE.AND P4, PT, R186.reuse, R3, PT ;  /* 0x00000003ba00720c */ /* 0x040fe20003f86270 */
[----:B------:R-:W-:Y:S01]  /*29c0*/  HMMA.16816.F32.BF16 R8, R52, R116, R8 ;  /* 0x000000743408723c */ /* 0x000fe20000041808 */
[----:B------:R-:W-:-:S05]  /*29d0*/  ISETP.GE.AND P2, PT, R186, R2, PT ;  /* 0x00000002ba00720c */ /* 0x000fca0003f46270 */
[----:B------:R-:W3:Y:S02]  /*29e0*/  MUFU.TANH R124, R18 ;  /* 0x00000012007c7308 */ /* 0x000ee40000002400 */
[----:B------:R-:W-:Y:S06]  /*29f0*/  HMMA.16816.F32.BF16 R24, R12, R116, R24 ;  /* 0x000000740c18723c */ /* 0x000fec0000041818 */
[----:B------:R5:W-:Y:S02]  /*2a00*/  MUFU.TANH R197, R19 ;  /* 0x0000001300c57308 */ /* 0x000be40000002400 */
[----:B----4-:R-:W-:Y:S06]  /*2a10*/  HMMA.16816.F32.BF16 R40, R52, R84, R40 ;  /* 0x000000543428723c */ /* 0x010fec0000041828 */
[----:B------:R-:W-:Y:S01]  /*2a20*/  MUFU.TANH R194, R4 ;  /* 0x0000000400c27308 */ /* 0x000fe20000002400 */
[----:B---3--:R-:W-:Y:S01]  /*2a30*/  FFMA.FTZ R124, R135, UR4, R124 ;  /* 0x00000004877c7c23 */ /* 0x008fe2000801007c */
[----:B------:R-:W-:Y:S01]  /*2a40*/  HMMA.16816.F32.BF16 R64, R56, R80, RZ ;  /* 0x000000503840723c */ /* 0x000fe200000418ff */
[----:B------:R-:W-:-:S02]  /*2a50*/  FMUL.FTZ R8, R8, c[0x0][0x2ec] ;  /* 0x0000bb0008087a20 */ /* 0x000fc40000410000 */
[----:B------:R-:W-:Y:S02]  /*2a60*/  FMUL.FTZ R9, R9, c[0x0][0x2ec] ;  /* 0x0000bb0009097a20 */ /* 0x000fe40000410000 */
[----:B------:R-:W-:Y:S01]  /*2a70*/  FMUL.FTZ R10, R10, c[0x0][0x2ec] ;  /* 0x0000bb000a0a7a20 */ /* 0x000fe20000410000 */
[----:B------:R-:W-:Y:S01]  /*2a80*/  MUFU.TANH R198, R5 ;  /* 0x0000000500c67308 */ /* 0x000fe20000002400 */
[----:B------:R-:W-:Y:S01]  /*2a90*/  FMUL.FTZ R11, R11, c[0x0][0x2ec] ;  /* 0x0000bb000b0b7a20 */ /* 0x000fe20000410000 */
[C---:B-----5:R-:W-:Y:S01]  /*2aa0*/  HMMA.16816.F32.BF16 R16, R36.reuse, R112, RZ ;  /* 0x000000702410723c */ /* 0x060fe200000418ff */
[----:B------:R-:W-:Y:S02]  /*2ab0*/  FMUL.FTZ R24, R24, c[0x0][0x2ec] ;  /* 0x0000bb0018187a20 */ /* 0x000fe40000410000 */
[----:B------:R-:W-:Y:S02]  /*2ac0*/  FMUL.FTZ R25, R25, c[0x0][0x2ec] ;  /* 0x0000bb0019197a20 */ /* 0x000fe40000410000 */
[----:B------:R-:W-:Y:S01]  /*2ad0*/  FMUL.FTZ R26, R26, c[0x0][0x2ec] ;  /* 0x0000bb001a1a7a20 */ /* 0x000fe20000410000 */
[----:B------:R-:W3:Y:S01]  /*2ae0*/  MUFU.TANH R195, R6 ;  /* 0x0000000600c37308 */ /* 0x000ee20000002400 */
[----:B------:R-:W-:Y:S01]  /*2af0*/  FMUL.FTZ R27, R27, c[0x0][0x2ec] ;  /* 0x0000bb001b1b7a20 */ /* 0x000fe20000410000 */
[----:B------:R-:W-:Y:S01]  /*2b00*/  HMMA.16816.F32.BF16 R60, R36, R80, RZ ;  /* 0x00000050243c723c */ /* 0x000fe200000418ff */
[----:B------:R-:W-:-:S02]  /*2b10*/  FMUL.FTZ R40, R40, c[0x0][0x2ec] ;  /* 0x0000bb0028287a20 */ /* 0x000fc40000410000 */
[----:B------:R-:W-:Y:S02]  /*2b20*/  FMUL.FTZ R41, R41, c[0x0][0x2ec] ;  /* 0x0000bb0029297a20 */ /* 0x000fe40000410000 */
[----:B------:R-:W-:Y:S01]  /*2b30*/  FMUL.FTZ R42, R42, c[0x0][0x2ec] ;  /* 0x0000bb002a2a7a20 */ /* 0x000fe20000410000 */
[----:B------:R4:W-:Y:S01]  /*2b40*/  MUFU.TANH R116, R7 ;  /* 0x0000000700747308 */ /* 0x0009e20000002400 */
[----:B------:R-:W-:Y:S01]  /*2b50*/  FMUL.FTZ R43, R43, c[0x0][0x2ec] ;  /* 0x0000bb002b2b7a20 */ /* 0x000fe20000410000 */
[----:B------:R-:W-:Y:S06]  /*2b60*/  HMMA.16816.F32.BF16 R128, R56, R130, RZ ;  /* 0x000000823880723c */ /* 0x000fec00000418ff */
[----:B------:R-:W-:Y:S01]  /*2b70*/  MUFU.TANH R202, R8 ;  /* 0x0000000800ca7308 */ /* 0x000fe20000002400 */
[----:B---3--:R-:W-:Y:S01]  /*2b80*/  FFMA.FTZ R195, R135, UR4, R195 ;  /* 0x0000000487c37c23 */ /* 0x008fe200080100c3 */
[----:B------:R-:W-:Y:S06]  /*2b90*/  HMMA.16816.F32.BF16 R16, R52, R108, R16 ;  /* 0x0000006c3410723c */ /* 0x000fec0000041810 */
[----:B------:R-:W-:Y:S02]  /*2ba0*/  MUFU.TANH R203, R9 ;  /* 0x0000000900cb7308 */ /* 0x000fe40000002400 */
[----:B----4-:R-:W-:Y:S06]  /*2bb0*/  HMMA.16816.F32.BF16 R4, R56, R112, RZ ;  /* 0x000000703804723c */ /* 0x010fec00000418ff */
[----:B------:R-:W-:Y:S02]  /*2bc0*/  MUFU.TANH R208, R10 ;  /* 0x0000000a00d07308 */ /* 0x000fe40000002400 */
[-C--:B-1----:R-:W-:Y:S06]  /*2bd0*/  HMMA.16816.F32.BF16 R64, R12, R72.reuse, R64 ;  /* 0x000000480c40723c */ /* 0x082fec0000041840 */
[----:B------:R-:W-:Y:S02]  /*2be0*/  MUFU.TANH R117, R24 ;  /* 0x0000001800757308 */ /* 0x000fe40000002400 */
[----:B------:R-:W-:Y:S01]  /*2bf0*/  FMUL.FTZ R16, R16, c[0x0][0x2ec] ;  /* 0x0000bb0010107a20 */ /* 0x000fe20000410000 */
[----:B------:R-:W-:Y:S01]  /*2c00*/  HMMA.16816.F32.BF16 R60, R52, R72, R60 ;  /* 0x00000048343c723c */ /* 0x000fe2000004183c */
[----:B------:R-:W-:-:S02]  /*2c10*/  FMUL.FTZ R17, R17, c[0x0][0x2ec] ;  /* 0x0000bb0011117a20 */ /* 0x000fc40000410000 */
[----:B------:R-:W-:Y:S02]  /*2c20*/  FMUL.FTZ R18, R18, c[0x0][0x2ec] ;  /* 0x0000bb0012127a20 */ /* 0x000fe40000410000 */
[----:B------:R-:W-:Y:S01]  /*2c30*/  MUFU.TANH R199, R25 ;  /* 0x0000001900c77308 */ /* 0x000fe20000002400 */
[----:B------:R-:W-:Y:S02]  /*2c40*/  FMUL.FTZ R19, R19, c[0x0][0x2ec] ;  /* 0x0000bb0013137a20 */ /* 0x000fe40000410000 */
[----:B------:R-:W-:Y:S05]  /*2c50*/  HMMA.16816.F32.BF16 R4, R12, R108, R4 ;  /* 0x0000006c0c04723c */ /* 0x000fea0000041804 */
[----:B------:R1:W-:Y:S02]  /*2c60*/  MUFU.TANH R108, R11 ;  /* 0x0000000b006c7308 */ /* 0x0003e40000002400 */
[----:B------:R-:W-:Y:S01]  /*2c70*/  FMUL.FTZ R64, R64, c[0x0][0x2ec] ;  /* 0x0000bb0040407a20 */ /* 0x000fe20000410000 */
[C---:B------:R-:W-:Y:S05]  /*2c80*/  HMMA.16816.F32.BF16 R28, R36.reuse, R122, RZ ;  /* 0x0000007a241c723c */ /* 0x040fea00000418ff */
[----:B------:R-:W-:Y:S03]  /*2c90*/  MUFU.TANH R200, R26 ;  /* 0x0000001a00c87308 */ /* 0x000fe60000002400 */
[----:B------:R-:W-:Y:S01]  /*2ca0*/  HMMA.16816.F32.BF16 R48, R36, R98, RZ ;  /* 0x000000622430723c */ /* 0x000fe200000418ff */
[----:B------:R-:W-:-:S02]  /*2cb0*/  FMUL.FTZ R62, R62, c[0x0][0x2ec] ;  /* 0x0000bb003e3e7a20 */ /* 0x000fc40000410000 */
[----:B------:R-:W-:Y:S02]  /*2cc0*/  FMUL.FTZ R60, R60, c[0x0][0x2ec] ;  /* 0x0000bb003c3c7a20 */ /* 0x000fe40000410000 */
[----:B------:R3:W-:Y:S01]  /*2cd0*/  MUFU.TANH R201, R27 ;  /* 0x0000001b00c97308 */ /* 0x0007e20000002400 */
[----:B------:R-:W-:Y:S02]  /*2ce0*/  FMUL.FTZ R61, R61, c[0x0][0x2ec] ;  /* 0x0000bb003d3d7a20 */ /* 0x000fe40000410000 */
[----:B-1----:R-:W-:Y:S01]  /*2cf0*/  HMMA.16816.F32.BF16 R8, R56, R104, RZ ;  /* 0x000000683808723c */ /* 0x002fe200000418ff */
[----:B------:R-:W-:Y:S02]  /*2d00*/  FMUL.FTZ R4, R4, c[0x0][0x2ec] ;  /* 0x0000bb0004047a20 */ /* 0x000fe40000410000 */
[----:B------:R-:W-:Y:S02]  /*2d10*/  FMUL.FTZ R5, R5, c[0x0][0x2ec] ;  /* 0x0000bb0005057a20 */ /* 0x000fe40000410000 */
[----:B------:R-:W-:Y:S01]  /*2d20*/  FMUL.FTZ R6, R6, c[0x0][0x2ec] ;  /* 0x0000bb0006067a20 */ /* 0x000fe20000410000 */
[----:B------:R-:W1:Y:S01]  /*2d30*/  MUFU.TANH R109, R4 ;  /* 0x00000004006d7308 */ /* 0x000e620000002400 */
[----:B------:R-:W-:Y:S01]  /*2d40*/  FMUL.FTZ R7, R7, c[0x0][0x2ec] ;  /* 0x0000bb0007077a20 */ /* 0x000fe20000410000 */
[----:B------:R-:W-:Y:S01]  /*2d50*/  HMMA.16816.F32.BF16 R44, R36, R94, RZ ;  /* 0x0000005e242c723c */ /* 0x000fe200000418ff */
[----:B------:R-:W-:-:S05]  /*2d60*/  FMUL.FTZ R63, R63, c[0x0][0x2ec] ;  /* 0x0000bb003f3f7a20 */ /* 0x000fca0000410000 */
[----:B------:R-:W-:Y:S02]  /*2d70*/  MUFU.TANH R209, R5 ;  /* 0x0000000500d17308 */ /* 0x000fe40000002400 */
[----:B---3--:R-:W-:Y:S06]  /*2d80*/  HMMA.16816.F32.BF16 R24, R36, R104, RZ ;  /* 0x000000682418723c */ /* 0x008fec00000418ff */
[----:B------:R-:W-:Y:S01]  /*2d90*/  MUFU.TANH R210, R6 ;  /* 0x0000000600d27308 */ /* 0x000fe20000002400 */
[----:B-1----:R-:W-:Y:S01]  /*2da0*/  FFMA.FTZ R109, R144, UR4, R109 ;  /* 0x00000004906d7c23 */ /* 0x002fe2000801006d */
[----:B------:R-:W-:Y:S06]  /*2db0*/  HMMA.16816.F32.BF16 R8, R12, R100, R8 ;  /* 0x000000640c08723c */ /* 0x000fec0000041808 */
[----:B------:R1:W-:Y:S02]  /*2dc0*/  MUFU.TANH R211, R7 ;  /* 0x0000000700d37308 */ /* 0x0003e40000002400 */
[----:B------:R-:W-:Y:S06]  /*2dd0*/  HMMA.16816.F32.BF16 R120, R56, R122, RZ ;  /* 0x0000007a3878723c */ /* 0x000fec00000418ff */
[----:B------:R-:W-:Y:S02]  /*2de0*/  MUFU.TANH R213, R16 ;  /* 0x0000001000d57308 */ /* 0x000fe40000002400 */
[----:B------:R-:W-:Y:S06]  /*2df0*/  HMMA.16816.F32.BF16 R24, R52, R100, R24 ;  /* 0x000000643418723c */ /* 0x000fec0000041818 */
[----:B------:R-:W-:Y:S02]  /*2e00*/  MUFU.TANH R214, R17 ;  /* 0x0000001100d67308 */ /* 0x000fe40000002400 */
[----:B-1----:R-:W-:Y:S01]  /*2e10*/  HMMA.16816.F32.BF16 R4, R56, R96, RZ ;  /* 0x000000603804723c */ /* 0x002fe200000418ff */
[----:B------:R-:W-:-:S02]  /*2e20*/  FMUL.FTZ R8, R8, c[0x0][0x2ec] ;  /* 0x0000bb0008087a20 */ /* 0x000fc40000410000 */
[----:B------:R-:W-:Y:S02]  /*2e30*/  FMUL.FTZ R9, R9, c[0x0][0x2ec] ;  /* 0x0000bb0009097a20 */ /* 0x000fe40000410000 */
[----:B------:R-:W-:Y:S01]  /*2e40*/  FMUL.FTZ R10, R10, c[0x0][0x2ec] ;  /* 0x0000bb000a0a7a20 */ /* 0x000fe20000410000 */
[----:B------:R-:W-:Y:S01]  /*2e50*/  MUFU.TANH R215, R18 ;  /* 0x0000001200d77308 */ /* 0x000fe20000002400 */
[----:B------:R-:W-:Y:S01]  /*2e60*/  FMUL.FTZ R11, R11, c[0x0][0x2ec] ;  /* 0x0000bb000b0b7a20 */ /* 0x000fe20000410000 */
[-C--:B------:R-:W-:Y:S06]  /*2e70*/  HMMA.16816.F32.BF16 R128, R12, R126.reuse, R128 ;  /* 0x0000007e0c80723c */ /* 0x080fec0000041880 */
[----:B------:R-:W1:Y:S02]  /*2e80*/  MUFU.TANH R216, R19 ;  /* 0x0000001300d87308 */ /* 0x000e640000002400 */
[----:B------:R-:W-:Y:S01]  /*2e90*/  FMUL.FTZ R24, R24, c[0x0][0x2ec] ;  /* 0x0000bb0018187a20 */ /* 0x000fe20000410000 */
[----:B------:R-:W-:Y:S01]  /*2ea0*/  HMMA.16816.F32.BF16 R32, R52, R126, R32 ;  /* 0x0000007e3420723c */ /* 0x000fe20000041820 */
[----:B------:R-:W-:-:S02]  /*2eb0*/  FMUL.FTZ R25, R25, c[0x0][0x2ec] ;  /* 0x0000bb0019197a20 */ /* 0x000fc40000410000 */
[----:B------:R-:W-:Y:S02]  /*2ec0*/  FMUL.FTZ R26, R26, c[0x0][0x2ec] ;  /* 0x0000bb001a1a7a20 */ /* 0x000fe40000410000 */
[----:B------:R-:W-:Y:S01]  /*2ed0*/  MUFU.TANH R100, R8 ;  /* 0x0000000800647308 */ /* 0x000fe20000002400 */
[----:B------:R-:W-:Y:S02]  /*2ee0*/  FMUL.FTZ R27, R27, c[0x0][0x2ec] ;  /* 0x0000bb001b1b7a20 */ /* 0x000fe40000410000 */
[----:B------:R-:W-:Y:S05]  /*2ef0*/  HMMA.16816.F32.BF16 R4, R12, R88, R4 ;  /* 0x000000580c04723c */ /* 0x000fea0000041804 */
[----:B------:R-:W-:Y:S01]  /*2f00*/  MUFU.TANH R101, R9 ;  /* 0x0000000900657308 */ /* 0x000fe20000002400 */
[----:B-1----:R-:W-:-:S02]  /*2f10*/  FFMA.FTZ R216, R142, UR4, R216 ;  /* 0x000000048ed87c23 */ /* 0x002fc400080100d8 */
[----:B------:R-:W-:Y:S01]  /*2f20*/  HMMA.16816.F32.BF16 R16, R36, R96, RZ ;  /* 0x000000602410723c */ /* 0x000fe200000418ff */
[----:B------:R-:W-:-:S04]  /*2f30*/  FMUL.FTZ R128, R128, c[0x0][0x2ec] ;  /* 0x0000bb0080807a20 */ /* 0x000fc80000410000 */
[----:B------:R-:W-:Y:S03]  /*2f40*/  MUFU.TANH R220, R10 ;  /* 0x0000000a00dc7308 */ /* 0x000fe60000002400 */
[----:B------:R-:W-:Y:S01]  /*2f50*/  HMMA.16816.F32.BF16 R96, R56, R98, RZ ;  /* 0x000000623860723c */ /* 0x000fe200000418ff */
[----:B------:R-:W-:Y:S02]  /*2f60*/  FMUL.FTZ R32, R32, c[0x0][0x2ec] ;  /* 0x0000bb0020207a20 */ /* 0x000fe40000410000 */
[----:B------:R-:W-:Y:S02]  /*2f70*/  FMUL.FTZ R34, R34, c[0x0][0x2ec] ;  /* 0x0000bb0022227a20 */ /* 0x000fe40000410000 */
[----:B------:R1:W-:Y:S01]  /*2f80*/  MUFU.TANH R221, R11 ;  /* 0x0000000b00dd7308 */ /* 0x0003e20000002400 */
[----:B------:R-:W-:Y:S02]  /*2f90*/  FMUL.FTZ R33, R33, c[0x0][0x2ec] ;  /* 0x0000bb0021217a20 */ /* 0x000fe40000410000 */
[----:B------:R-:W-:Y:S01]  /*2fa0*/  FMUL.FTZ R4, R4, c[0x0][0x2ec] ;  /* 0x0000bb0004047a20 */ /* 0x000fe20000410000 */
[----:B------:R-:W-:Y:S01]  /*2fb0*/  HMMA.16816.F32.BF16 R120, R12, R118, R120 ;  /* 0x000000760c78723c */ /* 0x000fe20000041878 */
[----:B------:R-:W-:-:S02]  /*2fc0*/  FMUL.FTZ R5, R5, c[0x0][0x2ec] ;  /* 0x0000bb0005057a20 */ /* 0x000fc40000410000 */
[----:B------:R-:W-:Y:S01]  /*2fd0*/  FMUL.FTZ R6, R6, c[0x0][0x2ec] ;  /* 0x0000bb0006067a20 */ /* 0x000fe20000410000 */
[----:B------:R-:W-:Y:S01]  /*2fe0*/  MUFU.TANH R222, R24 ;  /* 0x0000001800de7308 */ /* 0x000fe20000002400 */
[----:B------:R-:W-:Y:S02]  /*2ff0*/  FMUL.FTZ R7, R7, c[0x0][0x2ec] ;  /* 0x0000bb0007077a20 */ /* 0x000fe40000410000 */
[----:B------:R-:W-:Y:S01]  /*3000*/  FMUL.FTZ R35, R35, c[0x0][0x2ec] ;  /* 0x0000bb0023237a20 */ /* 0x000fe20000410000 */
[----:B------:R-:W-:Y:S04]  /*3010*/  HMMA.16816.F32.BF16 R16, R52, R88, R16 ;  /* 0x000000583410723c */ /* 0x000fe80000041810 */
[----:B------:R-:W-:Y:S04]  /*3020*/  MUFU.TANH R223, R25 ;  /* 0x0000001900df7308 */ /* 0x000fe80000002400 */
[C---:B-1----:R-:W-:Y:S04]  /*3030*/  HMMA.16816.F32.BF16 R8, R56.reuse, R92, RZ ;  /* 0x0000005c3808723c */ /* 0x042fe800000418ff */
[----:B------:R-:W-:Y:S04]  /*3040*/  MUFU.TANH R224, R26 ;  /* 0x0000001a00e07308 */ /* 0x000fe80000002400 */
[----:B------:R-:W-:Y:S01]  /*3050*/  HMMA.16816.F32.BF16 R92, R56, R94, RZ ;  /* 0x0000005e385c723c */ /* 0x000fe200000418ff */
[----:B------:R-:W-:-:S03]  /*3060*/  FMUL.FTZ R123, R123, c[0x0][0x2ec] ;  /* 0x0000bb007b7b7a20 */ /* 0x000fc60000410000 */
[----:B------:R1:W-:Y:S04]  /*3070*/  MUFU.TANH R225, R27 ;  /* 0x0000001b00e17308 */ /* 0x0003e80000002400 */
[----:B------:R-:W-:Y:S01]  /*3080*/  FMUL.FTZ R16, R16, c[0x0][0x2ec] ;  /* 0x0000bb0010107a20 */ /* 0x000fe20000410000 */
[----:B------:R-:W-:Y:S01]  /*3090*/  HMMA.16816.F32.BF16 R96, R12, R90, R96 ;  /* 0x0000005a0c60723c */ /* 0x000fe20000041860 */
[----:B------:R-:W-:Y:S02]  /*30a0*/  FMUL.FTZ R17, R17, c[0x0][0x2ec] ;  /* 0x0000bb0011117a20 */ /* 0x000fe40000410000 */
[----:B------:R-:W-:Y:S01]  /*30b0*/  MUFU.TANH R88, R4 ;  /* 0x0000000400587308 */ /* 0x000fe20000002400 */
[----:B------:R-:W-:Y:S02]  /*30c0*/  FMUL.FTZ R18, R18, c[0x0][0x2ec] ;  /* 0x0000bb0012127a20 */ /* 0x000fe40000410000 */
[----:B------:R-:W-:-:S02]  /*30d0*/  FMUL.FTZ R19, R19, c[0x0][0x2ec] ;  /* 0x0000bb0013137a20 */ /* 0x000fc40000410000 */
[----:B------:R-:W-:Y:S03]  /*30e0*/  HMMA.16816.F32.BF16 R8, R12, R84, R8 ;  /* 0x000000540c08723c */ /* 0x000fe60000041808 */
[----:B------:R-:W-:Y:S05]  /*30f0*/  MUFU.TANH R89, R5 ;  /* 0x0000000500597308 */ /* 0x000fea0000002400 */
[----:B-1----:R-:W-:Y:S03]  /*3100*/  HMMA.16816.F32.BF16 R24, R56, R76, RZ ;  /* 0x0000004c3818723c */ /* 0x002fe600000418ff */
[----:B------:R-:W-:Y:S05]  /*3110*/  MUFU.TANH R85, R6 ;  /* 0x0000000600557308 */ /* 0x000fea0000002400 */
[----:B------:R-:W-:Y:S01]  /*3120*/  HMMA.16816.F32.BF16 R92, R12, R86, R92 ;  /* 0x000000560c5c723c */ /* 0x000fe2000004185c */
[----:B------:R-:W-:-:S02]  /*3130*/  FMUL.FTZ R96, R96, c[0x0][0x2ec] ;  /* 0x0000bb0060607a20 */ /* 0x000fc40000410000 */
[----:B------:R1:W-:Y:S01]  /*3140*/  MUFU.TANH R84, R7 ;  /* 0x0000000700547308 */ /* 0x0003e20000002400 */
[----:B------:R-:W-:-:S04]  /*3150*/  FMUL.FTZ R99, R99, c[0x0][0x2ec] ;  /* 0x0000bb0063637a20 */ /* 0x000fc80000410000 */
[----:B------:R-:W-:Y:S01]  /*3160*/  FMUL.FTZ R8, R8, c[0x0][0x2ec] ;  /* 0x0000bb0008087a20 */ /* 0x000fe20000410000 */
[----:B------:R-:W-:Y:S01]  /*3170*/  HMMA.16816.F32.BF16 R28, R52, R118, R28 ;  /* 0x00000076341c723c */ /* 0x000fe2000004181c */
[----:B------:R-:W-:Y:S01]  /*3180*/  FMUL.FTZ R9, R9, c[0x0][0x2ec] ;  /* 0x0000bb0009097a20 */ /* 0x000fe20000410000 */
[----:B------:R-:W-:Y:S01]  /*3190*/  MUFU.TANH R227, R16 ;  /* 0x0000001000e37308 */ /* 0x000fe20000002400 */
[----:B------:R-:W-:Y:S02]  /*31a0*/  FMUL.FTZ R10, R10, c[0x0][0x2ec] ;  /* 0x0000bb000a0a7a20 */ /* 0x000fe40000410000 */
[----:B------:R-:W-:-:S03]  /*31b0*/  FMUL.FTZ R11, R11, c[0x0][0x2ec] ;  /* 0x0000bb000b0b7a20 */ /* 0x000fc60000410000 */
[----:B--2---:R-:W-:Y:S02]  /*31c0*/  HMMA.16816.F32.BF16 R24, R12, R68, R24 ;  /* 0x000000440c18723c */ /* 0x004fe40000041818 */
[----:B------:R-:W-:Y:S05]  /*31d0*/  MUFU.TANH R226, R17 ;  /* 0x0000001100e27308 */ /* 0x000fea0000002400 */
[----:B------:R-:W-:Y:S01]  /*31e0*/  FMUL.FTZ R92, R92, c[0x0][0x2ec] ;  /* 0x0000bb005c5c7a20 */ /* 0x000fe20000410000 */
[----:B-1----:R-:W-:Y:S01]  /*31f0*/  HMMA.16816.F32.BF16 R4, R36, R76, RZ ;  /* 0x0000004c2404723c */ /* 0x002fe200000418ff */
[----:B------:R-:W-:Y:S01]  /*3200*/  FMUL.FTZ R94, R94, c[0x0][0x2ec] ;  /* 0x0000bb005e5e7a20 */ /* 0x000fe20000410000 */
[----:B------:R-:W-:Y:S01]  /*3210*/  MUFU.TANH R76, R18 ;  /* 0x00000012004c7308 */ /* 0x000fe20000002400 */
[----:B------:R-:W-:-:S05]  /*3220*/  FMUL.FTZ R93, R93, c[0x0][0x2ec] ;  /* 0x0000bb005d5d7a20 */ /* 0x000fca0000410000 */
[C---:B------:R-:W-:Y:S01]  /*3230*/  HMMA.16816.F32.BF16 R48, R52.reuse, R90, R48 ;  /* 0x0000005a3430723c */ /* 0x040fe20000041830 */
[----:B------:R-:W-:Y:S01]  /*3240*/  FMUL.FTZ R28, R28, c[0x0][0x2ec] ;  /* 0x0000bb001c1c7a20 */ /* 0x000fe20000410000 */
[----:B------:R1:W-:Y:S01]  /*3250*/  MUFU.TANH R77, R19 ;  /* 0x00000013004d7308 */ /* 0x0003e20000002400 */
[----:B------:R-:W-:Y:S02]  /*3260*/  FMUL.FTZ R31, R31, c[0x0][0x2ec] ;  /* 0x0000bb001f1f7a20 */ /* 0x000fe40000410000 */
[----:B------:R-:W-:Y:S02]  /*3270*/  FMUL.FTZ R30, R30, c[0x0][0x2ec] ;  /* 0x0000bb001e1e7a20 */ /* 0x000fe40000410000 */
[----:B------:R-:W-:Y:S01]  /*3280*/  FMUL.FTZ R29, R29, c[0x0][0x2ec] ;  /* 0x0000bb001d1d7a20 */ /* 0x000fe20000410000 */
[----:B------:R-:W-:Y:S01]  /*3290*/  HMMA.16816.F32.BF16 R44, R52, R86, R44 ;  /* 0x00000056342c723c */ /* 0x000fe2000004182c */
[----:B------:R-:W-:Y:S01]  /*32a0*/  FMUL.FTZ R26, R26, c[0x0][0x2ec] ;  /* 0x0000bb001a1a7a20 */ /* 0x000fe20000410000 */
[----:B------:R-:W-:Y:S01]  /*32b0*/  MUFU.TANH R72, R8 ;  /* 0x0000000800487308 */ /* 0x000fe20000002400 */
[----:B------:R-:W-:-:S02]  /*32c0*/  FFMA.FTZ R90, R152, UR4, R117 ;  /* 0x00000004985a7c23 */ /* 0x000fc40008010075 */
[----:B------:R-:W-:Y:S02]  /*32d0*/  FMUL.FTZ R24, R24, c[0x0][0x2ec] ;  /* 0x0000bb0018187a20 */ /* 0x000fe40000410000 */
[----:B------:R-:W-:Y:S01]  /*32e0*/  FFMA.FTZ R86, R158, UR4, R197 ;  /* 0x000000049e567c23 */ /* 0x000fe200080100c5 */
[----:B------:R-:W-:Y:S01]  /*32f0*/  HMMA.16816.F32.BF16 R4, R52, R68, R4 ;  /* 0x000000443404723c */ /* 0x000fe20000041804 */
[----:B------:R-:W-:Y:S01]  /*3300*/  FMUL.FTZ R25, R25, c[0x0][0x2ec] ;  /* 0x0000bb0019197a20 */ /* 0x000fe20000410000 */
[----:B------:R-:W-:Y:S06]  /*3310*/  MUFU.TANH R73, R9 ;  /* 0x0000000900497308 */ /* 0x000fec0000002400 */
[----:B-1----:R-:W-:Y:S01]  /*3320*/  HMMA.16816.F32.BF16 R16, R36, R114, RZ ;  /* 0x000000722410723c */ /* 0x002fe200000418ff */
[----:B------:R-:W-:Y:S01]  /*3330*/  FMUL.FTZ R48, R48, c[0x0][0x2ec] ;  /* 0x0000bb0030307a20 */ /* 0x000fe20000410000 */
[----:B------:R-:W-:Y:S01]  /*3340*/  MUFU.TANH R228, R10 ;  /* 0x0000000a00e47308 */ /* 0x000fe20000002400 */
[----:B------:R-:W-:-:S02]  /*3350*/  FMUL.FTZ R49, R49, c[0x0][0x2ec] ;  /* 0x0000bb0031317a20 */ /* 0x000fc40000410000 */
[----:B------:R-:W-:-:S03]  /*3360*/  FMUL.FTZ R51, R51, c[0x0][0x2ec] ;  /* 0x0000bb0033337a20 */ /* 0x000fc60000410000 */
[----:B------:R-:W-:Y:S01]  /*3370*/  HMMA.16816.F32.BF16 R112, R56, R114, RZ ;  /* 0x000000723870723c */ /* 0x000fe200000418ff */
[----:B------:R-:W-:Y:S01]  /*3380*/  FMUL.FTZ R46, R46, c[0x0][0x2ec] ;  /* 0x0000bb002e2e7a20 */ /* 0x000fe20000410000 */
[----:B------:R1:W-:Y:S01]  /*3390*/  MUFU.TANH R69, R11 ;  /* 0x0000000b00457308 */ /* 0x0003e20000002400 */
[----:B------:R-:W-:-:S05]  /*33a0*/  FMUL.FTZ R47, R47, c[0x0][0x2ec] ;  /* 0x0000bb002f2f7a20 */ /* 0x000fca0000410000 */
[----:B------:R-:W-:Y:S02]  /*33b0*/  FMUL.FTZ R4, R4, c[0x0][0x2ec] ;  /* 0x0000bb0004047a20 */ /* 0x000fe40000410000 */
[----:B------:R-:W-:Y:S01]  /*33c0*/  MUFU.TANH R230, R40 ;  /* 0x0000002800e67308 */ /* 0x000fe20000002400 */
[----:B------:R-:W-:Y:S02]  /*33d0*/  FMUL.FTZ R6, R6, c[0x0][0x2ec] ;  /* 0x0000bb0006067a20 */ /* 0x000fe40000410000 */
[----:B------:R-:W-:Y:S02]  /*33e0*/  FMUL.FTZ R7, R7, c[0x0][0x2ec] ;  /* 0x0000bb0007077a20 */ /* 0x000fe40000410000 */
[----:B------:R-:W-:Y:S01]  /*33f0*/  FMUL.FTZ R5, R5, c[0x0][0x2ec] ;  /* 0x0000bb0005057a20 */ /* 0x000fe20000410000 */
[----:B------:R-:W-:Y:S02]  /*3400*/  HMMA.16816.F32.BF16 R16, R52, R110, R16 ;  /* 0x0000006e3410723c */ /* 0x000fe40000041810 */
[----:B------:R-:W-:Y:S06]  /*3410*/  MUFU.TANH R229, R41 ;  /* 0x0000002900e57308 */ /* 0x000fec0000002400 */
[-C--:B-1----:R-:W-:Y:S02]  /*3420*/  HMMA.16816.F32.BF16 R8, R36, R106.reuse, RZ ;  /* 0x0000006a2408723c */ /* 0x082fe400000418ff */
[----:B------:R-:W-:Y:S06]  /*3430*/  MUFU.TANH R232, R42 ;  /* 0x0000002a00e87308 */ /* 0x000fec0000002400 */
[----:B------:R-:W-:Y:S02]  /*3440*/  HMMA.16816.F32.BF16 R104, R56, R106, RZ ;  /* 0x0000006a3868723c */ /* 0x000fe400000418ff */
[----:B------:R1:W-:Y:S06]  /*3450*/  MUFU.TANH R231, R43 ;  /* 0x0000002b00e77308 */ /* 0x0003ec0000002400 */
[----:B------:R-:W-:Y:S01]  /*3460*/  HMMA.16816.F32.BF16 R112, R12, R110, R112 ;  /* 0x0000006e0c70723c */ /* 0x000fe20000041870 */
[----:B------:R-:W-:Y:S01]  /*3470*/  FMUL.FTZ R16, R16, c[0x0][0x2ec] ;  /* 0x0000bb0010107a20 */ /* 0x000fe20000410000 */
[----:B------:R-:W-:Y:S01]  /*3480*/  MUFU.TANH R128, R128 ;  /* 0x0000008000807308 */ /* 0x000fe20000002400 */
[----:B------:R-:W-:-:S05]  /*3490*/  FMUL.FTZ R17, R17, c[0x0][0x2ec] ;  /* 0x0000bb0011117a20 */ /* 0x000fca0000410000 */
[----:B------:R-:W-:Y:S02]  /*34a0*/  HMMA.16816.F32.BF16 R8, R52, R102, R8 ;  /* 0x000000663408723c */ /* 0x000fe40000041808 */
[----:B------:R-:W2:Y:S06]  /*34b0*/  MUFU.TANH R32, R32 ;  /* 0x0000002000207308 */ /* 0x000eac0000002400 */
[-C--:B-1----:R-:W-:Y:S02]  /*34c0*/  HMMA.16816.F32.BF16 R40, R36, R82.reuse, RZ ;  /* 0x000000522428723c */ /* 0x082fe400000418ff */
[----:B------:R-:W1:Y:S06]  /*34d0*/  MUFU.TANH R34, R34 ;  /* 0x0000002200227308 */ /* 0x000e6c0000002400 */
[----:B------:R-:W-:Y:S01]  /*34e0*/  HMMA.16816.F32.BF16 R80, R56, R82, RZ ;  /* 0x000000523850723c */ /* 0x000fe200000418ff */
[----:B------:R-:W-:Y:S01]  /*34f0*/  FMUL.FTZ R111, R114, c[0x0][0x2ec] ;  /* 0x0000bb00726f7a20 */ /* 0x000fe20000410000 */
[----:B------:R-:W3:Y:S01]  /*3500*/  MUFU.TANH R33, R33 ;  /* 0x0000002100217308 */ /* 0x000ee20000002400 */
[----:B--2---:R-:W-:-:S02]  /*3510*/  FFMA.FTZ R32, R156, UR4, R32 ;  /* 0x000000049c207c23 */ /* 0x004fc40008010020 */
[----:B------:R-:W-:Y:S02]  /*3520*/  FMUL.FTZ R114, R113, c[0x0][0x2ec] ;  /* 0x0000bb0071727a20 */ /* 0x000fe40000410000 */
[----:B------:R-:W-:Y:S01]  /*3530*/  FMUL.FTZ R113, R115, c[0x0][0x2ec] ;  /* 0x0000bb0073717a20 */ /* 0x000fe20000410000 */
[-C--:B------:R-:W-:Y:S01]  /*3540*/  HMMA.16816.F32.BF16 R56, R56, R78.reuse, RZ ;  /* 0x0000004e3838723c */ /* 0x080fe200000418ff */
[----:B------:R-:W-:Y:S01]  /*3550*/  FMUL.FTZ R118, R8, c[0x0][0x2ec] ;  /* 0x0000bb0008767a20 */ /* 0x000fe20000410000 */
[----:B------:R-:W2:Y:S01]  /*3560*/  MUFU.TANH R35, R35 ;  /* 0x0000002300237308 */ /* 0x000ea20000002400 */
[----:B-1----:R-:W-:Y:S02]  /*3570*/  FFMA.FTZ R34, R156, UR4, R34 ;  /* 0x000000049c227c23 */ /* 0x002fe40008010022 */
[----:B------:R-:W-:Y:S02]  /*3580*/  FMUL.FTZ R10, R10, c[0x0][0x2ec] ;  /* 0x0000bb000a0a7a20 */ /* 0x000fe40000410000 */
[----:B------:R-:W-:Y:S01]  /*3590*/  FMUL.FTZ R11, R11, c[0x0][0x2ec] ;  /* 0x0000bb000b0b7a20 */ /* 0x000fe20000410000 */
[----:B------:R-:W-:Y:S01]  /*35a0*/  HMMA.16816.F32.BF16 R36, R36, R78, RZ ;  /* 0x0000004e2424723c */ /* 0x000fe200000418ff */
[----:B---3--:R-:W-:Y:S01]  /*35b0*/  FFMA.FTZ R33, R154, UR4, R33 ;  /* 0x000000049a217c23 */ /* 0x008fe20008010021 */
[----:B------:R-:W1:Y:S05]  /*35c0*/  MUFU.TANH R28, R28 ;  /* 0x0000001c001c7308 */ /* 0x000e6a0000002400 */
[----:B------:R-:W-:Y:S01]  /*35d0*/  IADD3 R78, R186, 0x79, RZ ;  /* 0x00000079ba4e7810 */ /* 0x000fe20007ffe0ff */
[C---:B------:R-:W-:Y:S01]  /*35e0*/  HMMA.16816.F32.BF16 R104, R12.reuse, R102, R104 ;  /* 0x000000660c68723c */ /* 0x040fe20000041868 */
[----:B--2---:R-:W-:Y:S01]  /*35f0*/  FFMA.FTZ R35, R154, UR4, R35 ;  /* 0x000000049a237c23 */ /* 0x004fe20008010023 */
[----:B------:R2:W-:Y:S05]  /*3600*/  MUFU.TANH R102, R16 ;  /* 0x0000001000667308 */ /* 0x0005ea0000002400 */
[----:B------:R-:W-:Y:S01]  /*3610*/  FFMA.FTZ R103, R152, UR4, R200 ;  /* 0x0000000498677c23 */ /* 0x000fe200080100c8 */
[----:B------:R-:W-:Y:S02]  /*3620*/  HMMA.16816.F32.BF16 R80, R12, R74, R80 ;  /* 0x0000004a0c50723c */ /* 0x000fe40000041850 */
[----:B------:R3:W-:Y:S01]  /*3630*/  MUFU.TANH R91, R17 ;  /* 0x00000011005b7308 */ /* 0x0007e20000002400 */
[----:B-1----:R-:W-:-:S05]  /*3640*/  FFMA.FTZ R28, R148, UR4, R28 ;  /* 0x00000004941c7c23 */ /* 0x002fca000801001c */
[----:B------:R-:W-:Y:S01]  /*3650*/  HMMA.16816.F32.BF16 R56, R12, R70, R56 ;  /* 0x000000460c38723c */ /* 0x000fe20000041838 */
[----:B--2---:R-:W-:Y:S01]  /*3660*/  FMUL.FTZ R16, R129, c[0x0][0x2ec] ;  /* 0x0000bb0081107a20 */ /* 0x004fe20000410000 */
[----:B------:R1:W-:Y:S01]  /*3670*/  MUFU.TANH R79, R31 ;  /* 0x0000001f004f7308 */ /* 0x0003e20000002400 */
[----:B------:R-:W-:-:S04]  /*3680*/  FFMA.FTZ R129, R150, UR4, R199 ;  /* 0x0000000496817c23 */ /* 0x000fc800080100c7 */
[----:B------:R-:W-:Y:S01]  /*3690*/  FMUL.FTZ R14, R130, c[0x0][0x2ec] ;  /* 0x0000bb00820e7a20 */ /* 0x000fe20000410000 */
[C---:B------:R-:W-:Y:S01]  /*36a0*/  HMMA.16816.F32.BF16 R40, R52.reuse, R74, R40 ;  /* 0x0000004a3428723c */ /* 0x040fe20000041828 */
[C---:B------:R-:W-:Y:S02]  /*36b0*/  FFMA.FTZ R13, R158.reuse, UR4, R198 ;  /* 0x000000049e0d7c23 */ /* 0x040fe400080100c6 */
[----:B------:R-:W-:Y:S01]  /*36c0*/  FMUL.FTZ R15, R131, c[0x0][0x2ec] ;  /* 0x0000bb00830f7a20 */ /* 0x000fe20000410000 */
[----:B------:R-:W2:Y:S01]  /*36d0*/  MUFU.TANH R16, R16 ;  /* 0x0000001000107308 */ /* 0x000ea20000002400 */
[----:B------:R-:W-:Y:S01]  /*36e0*/  FFMA.FTZ R12, R158, UR4, R116 ;  /* 0x000000049e0c7c23 */ /* 0x000fe20008010074 */
[----:B------:R-:W-:Y:S01]  /*36f0*/  FSEL R13, R13, -INF , !P3 ;  /* 0xff8000000d0d7808 */ /* 0x000fe20005800000 */
[----:B------:R-:W-:Y:S01]  /*3700*/  FFMA.FTZ R74, R156, UR4, R128 ;  /* 0x000000049c4a7c23 */ /* 0x000fe20008010080 */
[----:B------:R-:W-:Y:S01]  /*3710*/  HMMA.16816.F32.BF16 R36, R52, R70, R36 ;  /* 0x000000463424723c */ /* 0x000fe20000041824 */
[----:B---3--:R-:W-:-:S02]  /*3720*/  FMUL.FTZ R17, R18, c[0x0][0x2ec] ;  /* 0x0000bb0012117a20 */ /* 0x008fc40000410000 */
[----:B------:R-:W-:Y:S01]  /*3730*/  FMUL.FTZ R18, R19, c[0x0][0x2ec] ;  /* 0x0000bb0013127a20 */ /* 0x000fe20000410000 */
[----:B------:R-:W3:Y:S01]  /*3740*/  MUFU.TANH R14, R14 ;  /* 0x0000000e000e7308 */ /* 0x000ee20000002400 */
[----:B-1----:R-:W-:Y:S02]  /*3750*/  FMUL.FTZ R31, R121, c[0x0][0x2ec] ;  /* 0x0000bb00791f7a20 */ /* 0x002fe40000410000 */
[----:B------:R-:W-:Y:S01]  /*3760*/  FFMA.FTZ R70, R158, UR4, R196 ;  /* 0x000000049e467c23 */ /* 0x000fe200080100c4 */
[----:B------:R-:W-:Y:S01]  /*3770*/  IADD3 R55, R186, 0x78, RZ ;  /* 0x00000078ba377810 */ /* 0x000fe20007ffe0ff */
[----:B------:R-:W-:Y:S02]  /*3780*/  FFMA.FTZ R71, R152, UR4, R202 ;  /* 0x0000000498477c23 */ /* 0x000fe400080100ca */
[----:B------:R-:W-:Y:S01]  /*3790*/  FFMA.FTZ R196, R150, UR4, R201 ;  /* 0x0000000496c47c23 */ /* 0x000fe200080100c9 */
[----:B------:R1:W-:Y:S01]  /*37a0*/  MUFU.TANH R52, R26 ;  /* 0x0000001a00347308 */ /* 0x0003e20000002400 */
[----:B--2---:R-:W-:-:S02]  /*37b0*/  FFMA.FTZ R16, R154, UR4, R16 ;  /* 0x000000049a107c23 */ /* 0x004fc40008010010 */
[----:B------:R-:W-:Y:S02]  /*37c0*/  FFMA.FTZ R201, R142, UR4, R209 ;  /* 0x000000048ec97c23 */ /* 0x000fe400080100d1 */
[----:B------:R-:W-:Y:S02]  /*37d0*/  FFMA.FTZ R102, R140, UR4, R102 ;  /* 0x000000048c667c23 */ /* 0x000fe40008010066 */
[----:B------:R-:W-:Y:S01]  /*37e0*/  FMUL.FTZ R107, R107, c[0x0][0x2ec] ;  /* 0x0000bb006b6b7a20 */ /* 0x000fe20000410000 */
[----:B------:R2:W-:Y:S01]  /*37f0*/  MUFU.TANH R53, R6 ;  /* 0x0000000600357308 */ /* 0x0005e20000002400 */
[----:B---3--:R-:W-:Y:S02]  /*3800*/  FFMA.FTZ R14, R156, UR4, R14 ;  /* 0x000000049c0e7c23 */ /* 0x008fe4000801000e */
[----:B------:R-:W-:Y:S02]  /*3810*/  FMUL.FTZ R42, R42, c[0x0][0x2ec] ;  /* 0x0000bb002a2a7a20 */ /* 0x000fe40000410000 */
[----:B------:R-:W-:-:S02]  /*3820*/  FMUL.FTZ R41, R41, c[0x0][0x2ec] ;  /* 0x0000bb0029297a20 */ /* 0x000fc40000410000 */
[----:B------:R-:W-:Y:S01]  /*3830*/  FMUL.FTZ R80, R80, c[0x0][0x2ec] ;  /* 0x0000bb0050507a20 */ /* 0x000fe20000410000 */
[----:B------:R-:W3:Y:S01]  /*3840*/  MUFU.TANH R15, R15 ;  /* 0x0000000f000f7308 */ /* 0x000ee20000002400 */
[----:B-1----:R-:W-:Y:S02]  /*3850*/  FMUL.FTZ R26, R27, c[0x0][0x2ec] ;  /* 0x0000bb001b1a7a20 */ /* 0x002fe40000410000 */
[----:B------:R-:W-:Y:S02]  /*3860*/  FMUL.FTZ R82, R82, c[0x0][0x2ec] ;  /* 0x0000bb0052527a20 */ /* 0x000fe40000410000 */
[----:B------:R-:W-:Y:S02]  /*3870*/  FMUL.FTZ R81, R81, c[0x0][0x2ec] ;  /* 0x0000bb0051517a20 */ /* 0x000fe40000410000 */
[----:B------:R-:W-:Y:S01]  /*3880*/  FMUL.FTZ R83, R83, c[0x0][0x2ec] ;  /* 0x0000bb0053537a20 */ /* 0x000fe20000410000 */
[----:B------:R1:W-:Y:S01]  /*3890*/  MUFU.TANH R27, R4 ;  /* 0x00000004001b7308 */ /* 0x0003e20000002400 */
[----:B--2---:R-:W-:Y:S01]  /*38a0*/  IMNMX R6, R193, UR23, PT ;  /* 0x00000017c1067c17 */ /* 0x004fe2000b800200 */
[----:B------:R-:W-:-:S02]  /*38b0*/  FMUL.FTZ R36, R36, c[0x0][0x2ec] ;  /* 0x0000bb0024247a20 */ /* 0x000fc40000410000 */
[----:B------:R-:W-:Y:S01]  /*38c0*/  FMUL.FTZ R37, R37, c[0x0][0x2ec] ;  /* 0x0000bb0025257a20 */ /* 0x000fe20000410000 */
[CC--:B------:R-:W-:Y:S01]  /*38d0*/  ISETP.GE.AND P6, PT, R159.reuse, R6.reuse, PT ;  /* 0x000000069f00720c */ /* 0x0c0fe20003fc6270 */
[----:B------:R-:W-:Y:S01]  /*38e0*/  FMUL.FTZ R38, R38, c[0x0][0x2ec] ;  /* 0x0000bb0026267a20 */ /* 0x000fe20000410000 */
[----:B------:R-:W-:Y:S01]  /*38f0*/  ISETP.GE.AND P1, PT, R186, R6, PT ;  /* 0x00000006ba00720c */ /* 0x000fe20003f26270 */
[----:B---3--:R-:W-:Y:S01]  /*3900*/  FFMA.FTZ R15, R154, UR4, R15 ;  /* 0x000000049a0f7c23 */ /* 0x008fe2000801000f */
[----:B------:R-:W-:Y:S01]  /*3910*/  FSEL R70, R70, -INF , !P6 ;  /* 0xff80000046467808 */ /* 0x000fe20007000000 */
[----:B------:R2:W-:Y:S01]  /*3920*/  MUFU.TANH R19, R17 ;  /* 0x0000001100137308 */ /* 0x0005e20000002400 */
[----:B------:R-:W-:Y:S01]  /*3930*/  ISETP.GE.AND P6, PT, R159, R2, PT ;  /* 0x000000029f00720c */ /* 0x000fe20003fc6270 */
[----:B------:R-:W-:Y:S02]  /*3940*/  FMUL.FTZ R57, R57, c[0x0][0x2ec] ;  /* 0x0000bb0039397a20 */ /* 0x000fe40000410000 */
[----:B------:R-:W-:Y:S01]  /*3950*/  FMUL.FTZ R58, R58, c[0x0][0x2ec] ;  /* 0x0000bb003a3a7a20 */ /* 0x000fe20000410000 */
[----:B------:R-:W-:Y:S01]  /*3960*/  FSEL R12, R12, -INF , !P6 ;  /* 0xff8000000c0c7808 */ /* 0x000fe20007000000 */
[----:B------:R-:W-:Y:S01]  /*3970*/  FMUL.FTZ R59, R59, c[0x0][0x2ec] ;  /* 0x0000bb003b3b7a20 */ /* 0x000fe20000410000 */
[----:B-1----:R-:W-:Y:S01]  /*3980*/  IADD3 R4, R193, 0x8, RZ ;  /* 0x00000008c1047810 */ /* 0x002fe20007ffe0ff */
[----:B------:R-:W1:Y:S01]  /*3990*/  MUFU.TANH R30, R30 ;  /* 0x0000001e001e7308 */ /* 0x000e620000002400 */
[----:B------:R-:W-:Y:S01]  /*39a0*/  ISETP.GE.AND P6, PT, R157, R3, PT ;  /* 0x000000039d00720c */ /* 0x000fe20003fc6270 */
[----:B------:R-:W-:Y:S01]  /*39b0*/  FFMA.FTZ R193, R150, UR4, R203 ;  /* 0x0000000496c17c23 */ /* 0x000fe200080100cb */
[----:B------:R-:W-:Y:S01]  /*39c0*/  IMNMX R4, R4, UR23, PT ;  /* 0x0000001704047c17 */ /* 0x000fe2000b800200 */
[----:B------:R-:W-:-:S03]  /*39d0*/  FMUL.FTZ R39, R39, c[0x0][0x2ec] ;  /* 0x0000bb0027277a20 */ /* 0x000fc60000410000 */
[-C--:B------:R-:W-:Y:S01]  /*39e0*/  ISETP.GE.AND P3, PT, R157, R4.reuse, PT ;  /* 0x000000049d00720c */ /* 0x080fe20003f66270 */
[----:B--2---:R-:W-:Y:S01]  /*39f0*/  FMUL.FTZ R17, R122, c[0x0][0x2ec] ;  /* 0x0000bb007a117a20 */ /* 0x004fe20000410000 */
[----:B------:R-:W-:Y:S01]  /*3a00*/  ISETP.GE.AND P5, PT, R159, R4, PT ;  /* 0x000000049f00720c */ /* 0x000fe20003fa6270 */
[----:B------:R-:W2:Y:S01]  /*3a10*/  MUFU.TANH R31, R31 ;  /* 0x0000001f001f7308 */ /* 0x000ea20000002400 */
[----:B------:R-:W-:Y:S02]  /*3a20*/  FSEL R87, R14, -INF , !P3 ;  /* 0xff8000000e577808 */ /* 0x000fe40005800000 */
[-C--:B------:R-:W-:Y:S02]  /*3a30*/  ISETP.GE.AND P3, PT, R155, R6.reuse, PT ;  /* 0x000000069b00720c */ /* 0x080fe40003f66270 */
[----:B------:R-:W-:Y:S01]  /*3a40*/  FSEL R86, R86, -INF , !P5 ;  /* 0xff80000056567808 */ /* 0x000fe20006800000 */
[----:B-1----:R-:W-:Y:S01]  /*3a50*/  FFMA.FTZ R30, R148, UR4, R30 ;  /* 0x00000004941e7c23 */ /* 0x002fe2000801001e */
[----:B------:R-:W-:Y:S01]  /*3a60*/  FSEL R75, R16, -INF , !P3 ;  /* 0xff800000104b7808 */ /* 0x000fe20005800000 */
[----:B------:R-:W-:Y:S01]  /*3a70*/  FMUL.FTZ R16, R120, c[0x0][0x2ec] ;  /* 0x0000bb0078107a20 */ /* 0x000fe20000410000 */
[----:B------:R-:W-:Y:S01]  /*3a80*/  ISETP.GE.AND P5, PT, R157, R6, PT ;  /* 0x000000069d00720c */ /* 0x000fe20003fa6270 */
[----:B------:R-:W1:Y:S01]  /*3a90*/  MUFU.TANH R29, R29 ;  /* 0x0000001d001d7308 */ /* 0x000e620000002400 */
[----:B------:R-:W-:Y:S01]  /*3aa0*/  FSEL R14, R32, -INF , !P6 ;  /* 0xff800000200e7808 */ /* 0x000fe20007000000 */
[----:B------:R-:W-:Y:S01]  /*3ab0*/  FFMA.FTZ R32, R152, UR4, R208 ;  /* 0x0000000498207c23 */ /* 0x000fe200080100d0 */
[----:B------:R-:W-:-:S02]  /*3ac0*/  FSEL R74, R74, -INF , !P5 ;  /* 0xff8000004a4a7808 */ /* 0x000fc40006800000 */
[----:B------:R-:W-:Y:S01]  /*3ad0*/  ISETP.GE.AND P5, PT, R157, R2, PT ;  /* 0x000000029d00720c */ /* 0x000fe20003fa6270 */
[----:B--2---:R-:W-:Y:S01]  /*3ae0*/  FFMA.FTZ R198, R146, UR4, R31 ;  /* 0x0000000492c67c23 */ /* 0x004fe2000801001f */
[CC--:B------:R-:W-:Y:S01]  /*3af0*/  ISETP.GE.AND P6, PT, R155.reuse, R4.reuse, PT ;  /* 0x000000049b00720c */ /* 0x0c0fe20003fc6270 */
[----:B------:R-:W2:Y:S01]  /*3b00*/  MUFU.TANH R16, R16 ;  /* 0x0000001000107308 */ /* 0x000ea20000002400 */
[----:B------:R-:W-:Y:S02]  /*3b10*/  FSEL R34, R34, -INF , !P5 ;  /* 0xff80000022227808 */ /* 0x000fe40006800000 */
[-C--:B------:R-:W-:Y:S02]  /*3b20*/  ISETP.GE.AND P5, PT, R155, R3.reuse, PT ;  /* 0x000000039b00720c */ /* 0x080fe40003fa6270 */
[----:B------:R-:W-:Y:S02]  /*3b30*/  FSEL R8, R15, -INF , !P6 ;  /* 0xff8000000f087808 */ /* 0x000fe40007000000 */
[----:B------:R-:W-:Y:S01]  /*3b40*/  FSEL R15, R33, -INF , !P5 ;  /* 0xff800000210f7808 */ /* 0x000fe20006800000 */
[----:B------:R-:W-:Y:S01]  /*3b50*/  FFMA.FTZ R33, R150, UR4, R108 ;  /* 0x0000000496217c23 */ /* 0x000fe2000801006c */
[----:B------:R-:W-:Y:S01]  /*3b60*/  ISETP.GE.AND P5, PT, R153, R4, PT ;  /* 0x000000049900720c */ /* 0x000fe20003fa6270 */
[----:B------:R-:W3:Y:S01]  /*3b70*/  MUFU.TANH R17, R17 ;  /* 0x0000001100117308 */ /* 0x000ee20000002400 */
[----:B------:R-:W-:Y:S01]  /*3b80*/  ISETP.GE.AND P3, PT, R155, R2, PT ;  /* 0x000000029b00720c */ /* 0x000fe20003f66270 */
[----:B-1----:R-:W-:Y:S01]  /*3b90*/  FFMA.FTZ R29, R146, UR4, R29 ;  /* 0x00000004921d7c23 */ /* 0x002fe2000801001d */
[----:B------:R-:W-:Y:S01]  /*3ba0*/  FSEL R103, R103, -INF , !P5 ;  /* 0xff80000067677808 */ /* 0x000fe20006800000 */
[----:B------:R-:W-:Y:S01]  /*3bb0*/  FMUL.FTZ R108, R9, c[0x0][0x2ec] ;  /* 0x0000bb00096c7a20 */ /* 0x000fe20000410000 */
[----:B------:R-:W-:Y:S01]  /*3bc0*/  ISETP.GE.AND P5, PT, R151, R6, PT ;  /* 0x000000069700720c */ /* 0x000fe20003fa6270 */
[----:B--2---:R-:W-:Y:S01]  /*3bd0*/  FFMA.FTZ R197, R148, UR4, R16 ;  /* 0x0000000494c57c23 */ /* 0x004fe20008010010 */
[----:B------:R-:W-:Y:S01]  /*3be0*/  FSEL R35, R35, -INF , !P3 ;  /* 0xff80000023237808 */ /* 0x000fe20005800000 */
[----:B------:R-:W1:Y:S01]  /*3bf0*/  MUFU.TANH R16, R123 ;  /* 0x0000007b00107308 */ /* 0x000e620000002400 */
[----:B------:R-:W-:-:S02]  /*3c00*/  ISETP.GE.AND P3, PT, R153, R3, PT ;  /* 0x000000039900720c */ /* 0x000fc40003f66270 */
[----:B------:R-:W-:Y:S02]  /*3c10*/  FSEL R129, R129, -INF , !P5 ;  /* 0xff80000081817808 */ /* 0x000fe40006800000 */
[----:B------:R-:W-:Y:S02]  /*3c20*/  ISETP.GE.AND P5, PT, R151, R2, PT ;  /* 0x000000029700720c */ /* 0x000fe40003fa6270 */
[----:B------:R-:W-:Y:S01]  /*3c30*/  FSEL R71, R71, -INF , !P3 ;  /* 0xff80000047477808 */ /* 0x000fe20005800000 */
[----:B------:R-:W-:Y:S01]  /*3c40*/  MUFU.TANH R119, R10 ;  /* 0x0000000a00777308 */ /* 0x000fe20000002400 */
[----:B------:R-:W-:Y:S01]  /*3c50*/  ISETP.GE.AND P3, PT, R151, R4, PT ;  /* 0x000000049700720c */ /* 0x000fe20003f66270 */
[----:B---3--:R-:W-:Y:S01]  /*3c60*/  FFMA.FTZ R17, R148, UR4, R17 ;  /* 0x0000000494117c23 */ /* 0x008fe20008010011 */
[----:B------:R-:W-:Y:S02]  /*3c70*/  FSEL R33, R33, -INF , !P5 ;  /* 0xff80000021217808 */ /* 0x000fe40006800000 */
[----:B------:R-:W-:-:S02]  /*3c80*/  ISETP.GE.AND P6, PT, R153, R6, PT ;  /* 0x000000069900720c */ /* 0x000fc40003fc6270 */
[C---:B------:R-:W-:Y:S01]  /*3c90*/  ISETP.GE.AND P5, PT, R149.reuse, R3, PT ;  /* 0x000000039500720c */ /* 0x040fe20003fa6270 */
[----:B-1----:R-:W-:Y:S01]  /*3ca0*/  FFMA.FTZ R16, R146, UR4, R16 ;  /* 0x0000000492107c23 */ /* 0x002fe20008010010 */
[----:B------:R-:W-:Y:S01]  /*3cb0*/  FSEL R196, R196, -INF , !P3 ;  /* 0xff800000c4c47808 */ /* 0x000fe20005800000 */
[----:B------:R1:W-:Y:S01]  /*3cc0*/  MUFU.TANH R117, R11 ;  /* 0x0000000b00757308 */ /* 0x0003e20000002400 */
[----:B------:R-:W-:Y:S02]  /*3cd0*/  FSEL R90, R90, -INF , !P6 ;  /* 0xff8000005a5a7808 */ /* 0x000fe40007000000 */
[----:B------:R-:W-:Y:S02]  /*3ce0*/  ISETP.GE.AND P3, PT, R149, R6, PT ;  /* 0x000000069500720c */ /* 0x000fe40003f66270 */
[----:B------:R-:W-:Y:S01]  /*3cf0*/  FSEL R110, R28, -INF , !P5 ;  /* 0xff8000001c6e7808 */ /* 0x000fe20006800000 */
[----:B------:R-:W-:Y:S01]  /*3d00*/  FFMA.FTZ R28, R142, UR4, R214 ;  /* 0x000000048e1c7c23 */ /* 0x000fe200080100d6 */
[----:B------:R-:W-:Y:S01]  /*3d10*/  ISETP.GE.AND P6, PT, R153, R2, PT ;  /* 0x000000029900720c */ /* 0x000fe20003fc6270 */
[----:B------:R-:W2:Y:S01]  /*3d20*/  MUFU.TANH R111, R111 ;  /* 0x0000006f006f7308 */ /* 0x000ea20000002400 */
[----:B------:R-:W-:-:S02]  /*3d30*/  ISETP.GE.AND P5, PT, R147, R4, PT ;  /* 0x000000049300720c */ /* 0x000fc40003fa6270 */
[----:B------:R-:W-:Y:S02]  /*3d40*/  FSEL R197, R197, -INF , !P3 ;  /* 0xff800000c5c57808 */ /* 0x000fe40005800000 */
[----:B------:R-:W-:Y:S02]  /*3d50*/  FSEL R32, R32, -INF , !P6 ;  /* 0xff80000020207808 */ /* 0x000fe40007000000 */
[----:B------:R-:W-:Y:S01]  /*3d60*/  ISETP.GE.AND P3, PT, R149, R2, PT ;  /* 0x000000029500720c */ /* 0x000fe20003f66270 */
[----:B-1----:R-:W-:Y:S01]  /*3d70*/  FFMA.FTZ R11, R144, UR4, R210 ;  /* 0x00000004900b7c23 */ /* 0x002fe200080100d2 */
[----:B------:R-:W-:Y:S01]  /*3d80*/  FSEL R10, R16, -INF , !P5 ;  /* 0xff800000100a7808 */ /* 0x000fe20006800000 */
[----:B------:R-:W-:Y:S01]  /*3d90*/  FMUL.FTZ R16, R112, c[0x0][0x2ec] ;  /* 0x0000bb0070107a20 */ /* 0x000fe20000410000 */
[-C--:B------:R-:W-:Y:S01]  /*3da0*/  ISETP.GE.AND P6, PT, R151, R3.reuse, PT ;  /* 0x000000039700720c */ /* 0x080fe20003fc6270 */
[----:B------:R-:W1:Y:S01]  /*3db0*/  I2F R138, R139 ;  /* 0x0000008b008a7306 */ /* 0x000e620000201400 */
[----:B------:R-:W-:Y:S01]  /*3dc0*/  FSEL R31, R30, -INF , !P3 ;  /* 0xff8000001e1f7808 */ /* 0x000fe20005800000 */
[----:B------:R-:W-:Y:S01]  /*3dd0*/  FFMA.FTZ R30, R146, UR4, R79 ;  /* 0x00000004921e7c23 */ /* 0x000fe2000801004f */
[----:B------:R-:W-:Y:S01]  /*3de0*/  FSEL R193, R193, -INF , !P6 ;  /* 0xff800000c1c17808 */ /* 0x000fe20007000000 */
[----:B--2---:R-:W-:Y:S01]  /*3df0*/  FFMA.FTZ R111, R140, UR4, R111 ;  /* 0x000000048c6f7c23 */ /* 0x004fe2000801006f */
[----:B------:R-:W-:-:S02]  /*3e00*/  ISETP.GE.AND P3, PT, R147, R3, PT ;  /* 0x000000039300720c */ /* 0x000fc40003f66270 */
[-C--:B------:R-:W-:Y:S01]  /*3e10*/  ISETP.GE.AND P6, PT, R149, R4.reuse, PT ;  /* 0x000000049500720c */ /* 0x080fe20003fc6270 */
[----:B------:R-:W2:Y:S01]  /*3e20*/  MUFU.TANH R16, R16 ;  /* 0x0000001000107308 */ /* 0x000ea20000002400 */
[----:B------:R-:W-:Y:S01]  /*3e30*/  FSEL R79, R29, -INF , !P3 ;  /* 0xff8000001d4f7808 */ /* 0x000fe20005800000 */
[C---:B------:R-:W-:Y:S01]  /*3e40*/  FFMA.FTZ R29, R144.reuse, UR4, R213 ;  /* 0x00000004901d7c23 */ /* 0x040fe200080100d5 */
[----:B------:R-:W-:Y:S01]  /*3e50*/  FSEL R9, R17, -INF , !P6 ;  /* 0xff80000011097808 */ /* 0x000fe20007000000 */
[----:B------:R-:W-:Y:S01]  /*3e60*/  FFMA.FTZ R17, R144, UR4, R215 ;  /* 0x0000000490117c23 */ /* 0x000fe200080100d7 */
[----:B------:R-:W-:Y:S02]  /*3e70*/  ISETP.GE.AND P3, PT, R145, R4, PT ;  /* 0x000000049100720c */ /* 0x000fe40003f66270 */
[-C--:B------:R-:W-:Y:S01]  /*3e80*/  ISETP.GE.AND P6, PT, R147, R6.reuse, PT ;  /* 0x000000069300720c */ /* 0x080fe20003fc6270 */
[----:B------:R-:W3:Y:S01]  /*3e90*/  MUFU.TANH R113, R113 ;  /* 0x0000007100717308 */ /* 0x000ee20000002400 */
[----:B------:R-:W-:Y:S01]  /*3ea0*/  ISETP.GE.AND P5, PT, R145, R6, PT ;  /* 0x000000069100720c */ /* 0x000fe20003fa6270 */
[----:B-1----:R-:W-:Y:S01]  /*3eb0*/  FFMA.FTZ R91, R138, UR4, R91 ;  /* 0x000000048a5b7c23 */ /* 0x002fe2000801005b */
[----:B------:R-:W-:-:S02]  /*3ec0*/  FSEL R11, R11, -INF , !P3 ;  /* 0xff8000000b0b7808 */ /* 0x000fc40005800000 */
[----:B------:R-:W-:Y:S02]  /*3ed0*/  FSEL R198, R198, -INF , !P6 ;  /* 0xff800000c6c67808 */ /* 0x000fe40007000000 */
[----:B------:R-:W-:Y:S01]  /*3ee0*/  ISETP.GE.AND P3, PT, R143, R6, PT ;  /* 0x000000068f00720c */ /* 0x000fe20003f66270 */
[----:B------:R-:W-:Y:S01]  /*3ef0*/  MUFU.TANH R114, R114 ;  /* 0x0000007200727308 */ /* 0x000fe20000002400 */
[-C--:B------:R-:W-:Y:S01]  /*3f00*/  ISETP.GE.AND P6, PT, R147, R2.reuse, PT ;  /* 0x000000029300720c */ /* 0x080fe20003fc6270 */
[----:B--2---:R-:W-:Y:S01]  /*3f10*/  FFMA.FTZ R202, R140, UR4, R16 ;  /* 0x000000048cca7c23 */ /* 0x004fe20008010010 */
[----:B------:R-:W-:Y:S01]  /*3f20*/  FSEL R200, R109, -INF , !P5 ;  /* 0xff8000006dc87808 */ /* 0x000fe20006800000 */
[----:B------:R-:W-:Y:S01]  /*3f30*/  FFMA.FTZ R109, R142, UR4, R211 ;  /* 0x000000048e6d7c23 */ /* 0x000fe200080100d3 */
[-C--:B------:R-:W-:Y:S01]  /*3f40*/  ISETP.GE.AND P5, PT, R145, R2.reuse, PT ;  /* 0x000000029100720c */ /* 0x080fe20003fa6270 */
[----:B------:R-:W-:Y:S01]  /*3f50*/  FFMA.FTZ R140, R140, UR4, R19 ;  /* 0x000000048c8c7c23 */ /* 0x000fe20008010013 */
[----:B------:R-:W-:Y:S01]  /*3f60*/  FSEL R201, R201, -INF , !P3 ;  /* 0xff800000c9c97808 */ /* 0x000fe20005800000 */
[----:B------:R-:W1:Y:S01]  /*3f70*/  MUFU.TANH R18, R18 ;  /* 0x0000001200127308 */ /* 0x000e620000002400 */
[----:B------:R-:W-:Y:S01]  /*3f80*/  FSEL R30, R30, -INF , !P6 ;  /* 0xff8000001e1e7808 */ /* 0x000fe20007000000 */
[----:B---3--:R-:W-:Y:S01]  /*3f90*/  FFMA.FTZ R113, R138, UR4, R113 ;  /* 0x000000048a717c23 */ /* 0x008fe20008010071 */
[----:B------:R-:W-:-:S02]  /*3fa0*/  ISETP.GE.AND P3, PT, R143, R2, PT ;  /* 0x000000028f00720c */ /* 0x000fc40003f66270 */
[-C--:B------:R-:W-:Y:S02]  /*3fb0*/  ISETP.GE.AND P6, PT, R145, R3.reuse, PT ;  /* 0x000000039100720c */ /* 0x080fe40003fc6270 */
[----:B------:R-:W-:Y:S01]  /*3fc0*/  FSEL R17, R17, -INF , !P5 ;  /* 0xff80000011117808 */ /* 0x000fe20006800000 */
[----:B------:R-:W2:Y:S01]  /*3fd0*/  I2F R136, R137 ;  /* 0x0000008900887306 */ /* 0x000ea20000201400 */
[-C--:B------:R-:W-:Y:S02]  /*3fe0*/  ISETP.GE.AND P5, PT, R143, R3.reuse, PT ;  /* 0x000000038f00720c */ /* 0x080fe40003fa6270 */
[----:B------:R-:W-:Y:S02]  /*3ff0*/  FSEL R16, R216, -INF , !P3 ;  /* 0xff800000d8107808 */ /* 0x000fe40005800000 */
[----:B------:R-:W-:Y:S02]  /*4000*/  FSEL R29, R29, -INF , !P6 ;  /* 0xff8000001d1d7808 */ /* 0x000fe40007000000 */
[----:B------:R-:W-:Y:S01]  /*4010*/  ISETP.GE.AND P3, PT, R141, R3, PT ;  /* 0x000000038d00720c */ /* 0x000fe20003f66270 */
[----:B------:R-:W3:Y:S01]  /*4020*/  I2F R133, R134 ;  /* 0x0000008600857306 */ /* 0x000ee20000201400 */
[----:B------:R-:W-:Y:S01]  /*4030*/  ISETP.GE.AND P6, PT, R143, R4, PT ;  /* 0x000000048f00720c */ /* 0x000fe20003fc6270 */
[----:B-1----:R-:W-:Y:S01]  /*4040*/  FFMA.FTZ R116, R138, UR4, R18 ;  /* 0x000000048a747c23 */ /* 0x002fe20008010012 */
[----:B------:R-:W-:-:S02]  /*4050*/  FSEL R28, R28, -INF , !P5 ;  /* 0xff8000001c1c7808 */ /* 0x000fc40006800000 */
[-C--:B------:R-:W-:Y:S02]  /*4060*/  ISETP.GE.AND P5, PT, R141, R4.reuse, PT ;  /* 0x000000048d00720c */ /* 0x080fe40003fa6270 */
[----:B------:R-:W-:Y:S01]  /*4070*/  FSEL R19, R102, -INF , !P3 ;  /* 0xff80000066137808 */ /* 0x000fe20005800000 */
[----:B------:R1:W-:Y:S01]  /*4080*/  MUFU.TANH R112, R48 ;  /* 0x0000003000707308 */ /* 0x0003e20000002400 */
[----:B------:R-:W-:Y:S01]  /*4090*/  FSEL R109, R109, -INF , !P6 ;  /* 0xff8000006d6d7808 */ /* 0x000fe20007000000 */
[----:B--2---:R-:W-:Y:S01]  /*40a0*/  FFMA.FTZ R120, R136, UR4, R222 ;  /* 0x0000000488787c23 */ /* 0x004fe200080100de */
[----:B------:R-:W-:Y:S02]  /*40b0*/  ISETP.GE.AND P3, PT, R139, R4, PT ;  /* 0x000000048b00720c */ /* 0x000fe40003f66270 */
[-C--:B------:R-:W-:Y:S02]  /*40c0*/  ISETP.GE.AND P6, PT, R141, R6.reuse, PT ;  /* 0x000000068d00720c */ /* 0x080fe40003fc6270 */
[----:B------:R-:W-:Y:S01]  /*40d0*/  FSEL R115, R111, -INF , !P5 ;  /* 0xff8000006f737808 */ /* 0x000fe20006800000 */
[----:B------:R2:W-:Y:S01]  /*40e0*/  MUFU.TANH R102, R49 ;  /* 0x0000003100667308 */ /* 0x0005e20000002400 */
[----:B------:R-:W-:Y:S01]  /*40f0*/  ISETP.GE.AND P5, PT, R139, R6, PT ;  /* 0x000000068b00720c */ /* 0x000fe20003fa6270 */
[C---:B---3--:R-:W-:Y:S01]  /*4100*/  FFMA.FTZ R199, R133.reuse, UR4, R221 ;  /* 0x0000000485c77c23 */ /* 0x048fe200080100dd */
[----:B------:R-:W-:Y:S01]  /*4110*/  FSEL R202, R202, -INF , !P6 ;  /* 0xff800000caca7808 */ /* 0x000fe20007000000 */
[----:B------:R-:W-:Y:S01]  /*4120*/  FFMA.FTZ R121, R133, UR4, R223 ;  /* 0x0000000485797c23 */ /* 0x000fe200080100df */
[----:B------:R-:W-:Y:S01]  /*4130*/  ISETP.GE.AND P6, PT, R141, R2, PT ;  /* 0x000000028d00720c */ /* 0x000fe20003fc6270 */
[----:B------:R-:W-:Y:S01]  /*4140*/  FFMA.FTZ R101, R133, UR4, R101 ;  /* 0x0000000485657c23 */ /* 0x000fe20008010065 */
[----:B------:R-:W-:Y:S01]  /*4150*/  ISETP.GE.AND P0, PT, R186, R4, PT ;  /* 0x00000004ba00720c */ /* 0x000fe20003f06270 */
[----:B-1----:R-:W-:Y:S01]  /*4160*/  FFMA.FTZ R48, R138, UR4, R114 ;  /* 0x000000048a307c23 */ /* 0x002fe20008010072 */
[----:B------:R-:W1:Y:S01]  /*4170*/  I2F R181, R160 ;  /* 0x000000a000b57306 */ /* 0x000e620000201400 */
[----:B------:R-:W-:Y:S01]  /*4180*/  FSEL R111, R140, -INF , !P6 ;  /* 0xff8000008c6f7808 */ /* 0x000fe20007000000 */
[----:B------:R-:W-:Y:S01]  /*4190*/  FFMA.FTZ R186, R136, UR4, R224 ;  /* 0x0000000488ba7c23 */ /* 0x000fe200080100e0 */
[----:B------:R-:W-:Y:S01]  /*41a0*/  ISETP.GE.AND P6, PT, R139, R3, PT ;  /* 0x000000038b00720c */ /* 0x000fe20003fc6270 */
[----:B------:R-:W-:Y:S01]  /*41b0*/  FFMA.FTZ R131, R133, UR4, R225 ;  /* 0x0000000485837c23 */ /* 0x000fe200080100e1 */
[----:B------:R-:W-:Y:S01]  /*41c0*/  FSEL R48, R48, -INF , !P5 ;  /* 0xff80000030307808 */ /* 0x000fe20006800000 */
[----:B--2---:R-:W-:Y:S01]  /*41d0*/  FMUL.FTZ R49, R104, c[0x0][0x2ec] ;  /* 0x0000bb0068317a20 */ /* 0x004fe20000410000 */
[----:B------:R-:W-:Y:S01]  /*41e0*/  FSEL R104, R113, -INF , !P3 ;  /* 0xff80000071687808 */ /* 0x000fe20005800000 */
[----:B------:R-:W2:Y:S01]  /*41f0*/  I2F R179, R180 ;  /* 0x000000b400b37306 */ /* 0x000ea20000201400 */
[----:B------:R-:W-:-:S02]  /*4200*/  ISETP.GE.AND P5, PT, R139, R2, PT ;  /* 0x000000028b00720c */ /* 0x000fc40003fa6270 */
[----:B------:R-:W-:Y:S01]  /*4210*/  FSEL R18, R91, -INF , !P6 ;  /* 0xff8000005b127808 */ /* 0x000fe20007000000 */
[----:B------:R-:W-:Y:S01]  /*4220*/  FMUL.FTZ R91, R105, c[0x0][0x2ec] ;  /* 0x0000bb00695b7a20 */ /* 0x000fe20000410000 */
[----:B------:R-:W-:Y:S01]  /*4230*/  FSEL R116, R116, -INF , !P5 ;  /* 0xff80000074747808 */ /* 0x000fe20006800000 */
[----:B------:R-:W-:Y:S01]  /*4240*/  FFMA.FTZ R105, R136, UR4, R220 ;  /* 0x0000000488697c23 */ /* 0x000fe200080100dc */
[C---:B------:R-:W-:Y:S01]  /*4250*/  ISETP.GE.AND P5, PT, R137.reuse, R3, PT ;  /* 0x000000038900720c */ /* 0x040fe20003fa6270 */
[----:B------:R3:W4:Y:S01]  /*4260*/  MUFU.TANH R113, R49 ;  /* 0x0000003100717308 */ /* 0x0007220000002400 */
[----:B------:R-:W-:Y:S01]  /*4270*/  ISETP.GE.AND P3, PT, R137, R6, PT ;  /* 0x000000068900720c */ /* 0x000fe20003f66270 */
[----:B-1----:R-:W-:Y:S01]  /*4280*/  FFMA.FTZ R119, R181, UR4, R119 ;  /* 0x00000004b5777c23 */ /* 0x002fe20008010077 */
[----:B------:R-:W-:Y:S02]  /*4290*/  FSEL R120, R120, -INF , !P5 ;  /* 0xff80000078787808 */ /* 0x000fe40006800000 */
[----:B------:R-:W-:-:S02]  /*42a0*/  ISETP.GE.AND P5, PT, R134, R4, PT ;  /* 0x000000048600720c */ /* 0x000fc40003fa6270 */
[----:B------:R-:W-:Y:S01]  /*42b0*/  ISETP.GE.AND P6, PT, R137, R4, PT ;  /* 0x000000048900720c */ /* 0x000fe20003fc6270 */
[----:B------:R-:W1:Y:S01]  /*42c0*/  MUFU.TANH R108, R108 ;  /* 0x0000006c006c7308 */ /* 0x000e620000002400 */
[----:B------:R-:W-:Y:S01]  /*42d0*/  FSEL R199, R199, -INF , !P5 ;  /* 0xff800000c7c77808 */ /* 0x000fe20006800000 */
[----:B--2---:R-:W-:Y:S01]  /*42e0*/  FFMA.FTZ R117, R179, UR4, R117 ;  /* 0x00000004b3757c23 */ /* 0x004fe20008010075 */
[-C--:B------:R-:W-:Y:S02]  /*42f0*/  ISETP.GE.AND P5, PT, R160, R6.reuse, PT ;  /* 0x00000006a000720c */ /* 0x080fe40003fa6270 */
[----:B------:R-:W-:Y:S02]  /*4300*/  FSEL R105, R105, -INF , !P6 ;  /* 0xff80000069697808 */ /* 0x000fe40007000000 */
[----:B------:R-:W-:Y:S01]  /*4310*/  ISETP.GE.AND P6, PT, R134, R6, PT ;  /* 0x000000068600720c */ /* 0x000fe20003fc6270 */
[----:B---3--:R-:W-:Y:S01]  /*4320*/  FFMA.FTZ R49, R136, UR4, R100 ;  /* 0x0000000488317c23 */ /* 0x008fe20008010064 */
[----:B------:R-:W2:Y:S01]  /*4330*/  I2F R177, R178 ;  /* 0x000000b200b17306 */ /* 0x000ea20000201400 */
[----:B------:R-:W-:Y:S01]  /*4340*/  FMUL.FTZ R100, R106, c[0x0][0x2ec] ;  /* 0x0000bb006a647a20 */ /* 0x000fe20000410000 */
[----:B------:R-:W-:Y:S01]  /*4350*/  FSEL R203, R101, -INF , !P6 ;  /* 0xff80000065cb7808 */ /* 0x000fe20007000000 */
[----:B----4-:R-:W-:Y:S01]  /*4360*/  FFMA.FTZ R113, R181, UR4, R113 ;  /* 0x00000004b5717c23 */ /* 0x010fe20008010071 */
[----:B------:R-:W-:Y:S01]  /*4370*/  FSEL R49, R49, -INF , !P3 ;  /* 0xff80000031317808 */ /* 0x000fe20005800000 */
[----:B------:R-:W-:Y:S01]  /*4380*/  FMUL.FTZ R106, R50, c[0x0][0x2ec] ;  /* 0x0000bb00326a7a20 */ /* 0x000fe20000410000 */
[----:B------:R-:W-:Y:S01]  /*4390*/  ISETP.GE.AND P3, PT, R137, R2, PT ;  /* 0x000000028900720c */ /* 0x000fe20003f66270 */
[----:B-1----:R-:W-:Y:S01]  /*43a0*/  FFMA.FTZ R108, R179, UR4, R108 ;  /* 0x00000004b36c7c23 */ /* 0x002fe2000801006c */
[----:B------:R-:W1:Y:S01]  /*43b0*/  MUFU.TANH R100, R100 ;  /* 0x0000006400647308 */ /* 0x000e620000002400 */
[----:B------:R-:W-:-:S02]  /*43c0*/  FSEL R50, R113, -INF , !P5 ;  /* 0xff80000071327808 */ /* 0x000fc40006800000 */
[----:B------:R-:W-:Y:S02]  /*43d0*/  ISETP.GE.AND P5, PT, R160, R2, PT ;  /* 0x00000002a000720c */ /* 0x000fe40003fa6270 */
[----:B------:R-:W-:Y:S02]  /*43e0*/  FSEL R186, R186, -INF , !P3 ;  /* 0xff800000baba7808 */ /* 0x000fe40005800000 */
[-C--:B------:R-:W-:Y:S01]  /*43f0*/  ISETP.GE.AND P3, PT, R134, R3.reuse, PT ;  /* 0x000000038600720c */ /* 0x080fe20003f66270 */
[----:B------:R-:W3:Y:S01]  /*4400*/  MUFU.TANH R118, R118 ;  /* 0x0000007600767308 */ /* 0x000ee20000002400 */
[----:B------:R-:W-:Y:S01]  /*4410*/  FSEL R141, R119, -INF , !P5 ;  /* 0xff800000778d7808 */ /* 0x000fe20006800000 */
[C---:B--2---:R-:W-:Y:S01]  /*4420*/  FFMA.FTZ R85, R177.reuse, UR4, R85 ;  /* 0x00000004b1557c23 */ /* 0x044fe20008010055 */
[----:B------:R-:W-:Y:S01]  /*4430*/  ISETP.GE.AND P5, PT, R180, R3, PT ;  /* 0x00000003b400720c */ /* 0x000fe20003fa6270 */
[----:B------:R-:W-:Y:S01]  /*4440*/  FFMA.FTZ R156, R177, UR4, R76 ;  /* 0x00000004b19c7c23 */ /* 0x000fe2000801004c */
[----:B------:R-:W-:Y:S01]  /*4450*/  FSEL R121, R121, -INF , !P3 ;  /* 0xff80000079797808 */ /* 0x000fe20005800000 */
[----:B------:R-:W-:Y:S01]  /*4460*/  FFMA.FTZ R146, R177, UR4, R227 ;  /* 0x00000004b1927c23 */ /* 0x000fe200080100e3 */
[----:B------:R-:W-:Y:S01]  /*4470*/  ISETP.GE.AND P3, PT, R160, R4, PT ;  /* 0x00000004a000720c */ /* 0x000fe20003f66270 */
[----:B------:R-:W2:Y:S01]  /*4480*/  MUFU.TANH R91, R91 ;  /* 0x0000005b005b7308 */ /* 0x000ea20000002400 */
[----:B-1----:R-:W-:Y:S01]  /*4490*/  FFMA.FTZ R100, R181, UR4, R100 ;  /* 0x00000004b5647c23 */ /* 0x002fe20008010064 */
[----:B------:R-:W-:-:S02]  /*44a0*/  FSEL R126, R108, -INF , !P5 ;  /* 0xff8000006c7e7808 */ /* 0x000fc40006800000 */
[----:B------:R-:W-:Y:S02]  /*44b0*/  ISETP.GE.AND P5, PT, R178, R4, PT ;  /* 0x00000004b200720c */ /* 0x000fe40003fa6270 */
[----:B------:R-:W-:Y:S02]  /*44c0*/  ISETP.GE.AND P6, PT, R134, R2, PT ;  /* 0x000000028600720c */ /* 0x000fe40003fc6270 */
[----:B------:R-:W1:Y:S01]  /*44d0*/  MUFU.TANH R107, R107 ;  /* 0x0000006b006b7308 */ /* 0x000e620000002400 */
[----:B---3--:R-:W-:Y:S01]  /*44e0*/  FFMA.FTZ R118, R181, UR4, R118 ;  /* 0x00000004b5767c23 */ /* 0x008fe20008010076 */
[----:B------:R-:W-:Y:S01]  /*44f0*/  FSEL R181, R100, -INF , !P3 ;  /* 0xff80000064b57808 */ /* 0x000fe20005800000 */
[----:B------:R-:W-:Y:S01]  /*4500*/  FMUL.FTZ R100, R44, c[0x0][0x2ec] ;  /* 0x0000bb002c647a20 */ /* 0x000fe20000410000 */
[----:B------:R-:W-:Y:S02]  /*4510*/  ISETP.GE.AND P3, PT, R180, R6, PT ;  /* 0x00000006b400720c */ /* 0x000fe40003f66270 */
[----:B------:R-:W-:-:S02]  /*4520*/  FSEL R76, R85, -INF , !P5 ;  /* 0xff800000554c7808 */ /* 0x000fc40006800000 */
[----:B------:R-:W3:Y:S01]  /*4530*/  I2F R175, R176 ;  /* 0x000000b000af7306 */ /* 0x000ee20000201400 */
[----:B--2---:R-:W-:Y:S01]  /*4540*/  FFMA.FTZ R91, R179, UR4, R91 ;  /* 0x00000004b35b7c23 */ /* 0x004fe2000801005b */
[----:B------:R-:W-:Y:S02]  /*4550*/  FSEL R131, R131, -INF , !P6 ;  /* 0xff80000083837808 */ /* 0x000fe40007000000 */
[-C--:B------:R-:W-:Y:S02]  /*4560*/  ISETP.GE.AND P6, PT, R160, R3.reuse, PT ;  /* 0x00000003a000720c */ /* 0x080fe40003fc6270 */
[----:B------:R-:W-:Y:S01]  /*4570*/  FSEL R44, R91, -INF , !P3 ;  /* 0xff8000005b2c7808 */ /* 0x000fe20005800000 */
[----:B------:R-:W-:Y:S01]  /*4580*/  FMUL.FTZ R91, R45, c[0x0][0x2ec] ;  /* 0x0000bb002d5b7a20 */ /* 0x000fe20000410000 */
[----:B------:R-:W2:Y:S01]  /*4590*/  I2F R173, R174 ;  /* 0x000000ae00ad7306 */ /* 0x000ea20000201400 */
[----:B------:R-:W-:Y:S01]  /*45a0*/  ISETP.GE.AND P3, PT, R180, R2, PT ;  /* 0x00000002b400720c */ /* 0x000fe20003f66270 */
[----:B------:R-:W-:Y:S01]  /*45b0*/  FFMA.FTZ R45, R177, UR4, R88 ;  /* 0x00000004b12d7c23 */ /* 0x000fe20008010058 */
[----:B------:R-:W-:Y:S01]  /*45c0*/  FSEL R123, R118, -INF , !P6 ;  /* 0xff800000767b7808 */ /* 0x000fe20007000000 */
[----:B------:R-:W-:Y:S01]  /*45d0*/  FMUL.FTZ R88, R98, c[0x0][0x2ec] ;  /* 0x0000bb0062587a20 */ /* 0x000fe20000410000 */
[----:B------:R-:W-:Y:S01]  /*45e0*/  FSEL R137, R117, -INF , !P3 ;  /* 0xff80000075897808 */ /* 0x000fe20005800000 */
[----:B-1----:R-:W-:Y:S01]  /*45f0*/  FFMA.FTZ R107, R179, UR4, R107 ;  /* 0x00000004b36b7c23 */ /* 0x002fe2000801006b */
[----:B------:R-:W-:Y:S01]  /*4600*/  ISETP.GE.AND P3, PT, R178, R3, PT ;  /* 0x00000003b200720c */ /* 0x000fe20003f66270 */
[----:B------:R1:W4:Y:S01]  /*4610*/  MUFU.TANH R85, R96 ;  /* 0x0000006000557308 */ /* 0x0003220000002400 */
[-C--:B------:R-:W-:Y:S01]  /*4620*/  ISETP.GE.AND P6, PT, R180, R4.reuse, PT ;  /* 0x00000004b400720c */ /* 0x080fe20003fc6270 */
[C---:B---3--:R-:W-:Y:S01]  /*4630*/  FFMA.FTZ R84, R175.reuse, UR4, R84 ;  /* 0x00000004af547c23 */ /* 0x048fe20008010054 */
[----:B------:R-:W-:Y:S01]  /*4640*/  FSEL R146, R146, -INF , !P3 ;  /* 0xff80000092927808 */ /* 0x000fe20005800000 */
[C---:B------:R-:W-:Y:S01]  /*4650*/  FFMA.FTZ R155, R175.reuse, UR4, R77 ;  /* 0x00000004af9b7c23 */ /* 0x040fe2000801004d */
[----:B------:R-:W-:Y:S01]  /*4660*/  ISETP.GE.AND P3, PT, R176, R4, PT ;  /* 0x00000004b000720c */ /* 0x000fe20003f66270 */
[----:B------:R-:W-:Y:S01]  /*4670*/  FFMA.FTZ R148, R175, UR4, R226 ;  /* 0x00000004af947c23 */ /* 0x000fe200080100e2 */
[----:B------:R-:W-:Y:S01]  /*4680*/  FSEL R179, R107, -INF , !P6 ;  /* 0xff8000006bb37808 */ /* 0x000fe20007000000 */
[----:B------:R-:W3:Y:S01]  /*4690*/  MUFU.TANH R88, R88 ;  /* 0x0000005800587308 */ /* 0x000ee20000002400 */
[----:B------:R-:W-:Y:S01]  /*46a0*/  ISETP.GE.AND P6, PT, R178, R6, PT ;  /* 0x00000006b200720c */ /* 0x000fe20003fc6270 */
[----:B--2---:R-:W-:Y:S01]  /*46b0*/  FFMA.FTZ R112, R173, UR4, R112 ;  /* 0x00000004ad707c23 */ /* 0x004fe20008010070 */
[----:B------:R-:W-:-:S02]  /*46c0*/  FSEL R77, R84, -INF , !P3 ;  /* 0xff800000544d7808 */ /* 0x000fc40005800000 */
[----:B------:R-:W-:Y:S02]  /*46d0*/  ISETP.GE.AND P3, PT, R174, R6, PT ;  /* 0x00000006ae00720c */ /* 0x000fe40003f66270 */
[----:B------:R-:W-:Y:S01]  /*46e0*/  FSEL R45, R45, -INF , !P6 ;  /* 0xff8000002d2d7808 */ /* 0x000fe20007000000 */
[----:B-1----:R-:W-:Y:S01]  /*46f0*/  FMUL.FTZ R96, R97, c[0x0][0x2ec] ;  /* 0x0000bb0061607a20 */ /* 0x002fe20000410000 */
[----:B------:R-:W1:Y:S01]  /*4700*/  MUFU.TANH R106, R106 ;  /* 0x0000006a006a7308 */ /* 0x000e620000002400 */
[C---:B----4-:R-:W-:Y:S01]  /*4710*/  FFMA.FTZ R85, R173.reuse, UR4, R85 ;  /* 0x00000004ad557c23 */ /* 0x050fe20008010055 */
[----:B------:R-:W-:Y:S02]  /*4720*/  ISETP.GE.AND P6, PT, R178, R2, PT ;  /* 0x00000002b200720c */ /* 0x000fe40003fc6270 */
[----:B------:R-:W-:Y:S02]  /*4730*/  ISETP.GE.AND P5, PT, R176, R6, PT ;  /* 0x00000006b000720c */ /* 0x000fe40003fa6270 */
[----:B------:R-:W-:Y:S01]  /*4740*/  FSEL R156, R156, -INF , !P6 ;  /* 0xff8000009c9c7808 */ /* 0x000fe20007000000 */
[----:B---3--:R-:W-:Y:S01]  /*4750*/  FFMA.FTZ R84, R173, UR4, R88 ;  /* 0x00000004ad547c23 */ /* 0x008fe20008010058 */
[----:B------:R-:W2:Y:S01]  /*4760*/  I2F R171, R172 ;  /* 0x000000ac00ab7306 */ /* 0x000ea20000201400 */
[----:B------:R-:W-:-:S04]  /*4770*/  ISETP.GE.AND P6, PT, R176, R3, PT ;  /* 0x00000003b000720c */ /* 0x000fc80003fc6270 */
[----:B------:R-:W-:Y:S02]  /*4780*/  FSEL R148, R148, -INF , !P6 ;  /* 0xff80000094947808 */ /* 0x000fe40007000000 */
[----:B------:R-:W-:Y:S01]  /*4790*/  ISETP.GE.AND P6, PT, R174, R4, PT ;  /* 0x00000004ae00720c */ /* 0x000fe20003fc6270 */
[----:B------:R-:W-:Y:S01]  /*47a0*/  MUFU.TANH R96, R96 ;  /* 0x0000006000607308 */ /* 0x000fe20000002400 */
[----:B-1----:R-:W-:Y:S02]  /*47b0*/  FFMA.FTZ R106, R173, UR4, R106 ;  /* 0x00000004ad6a7c23 */ /* 0x002fe4000801006a */
[----:B------:R-:W-:Y:S02]  /*47c0*/  FSEL R84, R84, -INF , !P6 ;  /* 0xff80000054547808 */ /* 0x000fe40007000000 */
[----:B------:R-:W-:-:S03]  /*47d0*/  ISETP.GE.AND P6, PT, R172, R6, PT ;  /* 0x00000006ac00720c */ /* 0x000fc60003fc6270 */
[----:B------:R1:W-:Y:S01]  /*47e0*/  MUFU.TANH R101, R51 ;  /* 0x0000003300657308 */ /* 0x0003e20000002400 */
[----:B--2---:R-:W-:-:S07]  /*47f0*/  FFMA.FTZ R102, R171, UR4, R102 ;  /* 0x00000004ab667c23 */ /* 0x004fce0008010066 */
[----:B------:R-:W2:Y:S01]  /*4800*/  I2F R167, R168 ;  /* 0x000000a800a77306 */ /* 0x000ea20000201400 */
[----:B-1----:R-:W-:Y:S01]  /*4810*/  FFMA.FTZ R51, R175, UR4, R89 ;  /* 0x00000004af337c23 */ /* 0x002fe20008010059 */
[----:B------:R-:W-:-:S06]  /*4820*/  FSEL R89, R85, -INF , !P3 ;  /* 0xff80000055597808 */ /* 0x000fcc0005800000 */
[----:B------:R-:W1:Y:S01]  /*4830*/  I2F R169, R170 ;  /* 0x000000aa00a97306 */ /* 0x000e620000201400 */
[-C--:B------:R-:W-:Y:S02]  /*4840*/  ISETP.GE.AND P3, PT, R174, R2.reuse, PT ;  /* 0x00000002ae00720c */ /* 0x080fe40003f66270 */
[----:B------:R-:W-:Y:S02]  /*4850*/  FSEL R51, R51, -INF , !P5 ;  /* 0xff80000033337808 */ /* 0x000fe40006800000 */
[----:B------:R-:W-:Y:S01]  /*4860*/  ISETP.GE.AND P5, PT, R176, R2, PT ;  /* 0x00000002b000720c */ /* 0x000fe20003fa6270 */
[----:B--2---:R-:W-:Y:S01]  /*4870*/  FFMA.FTZ R88, R167, UR4, R73 ;  /* 0x00000004a7587c23 */ /* 0x004fe20008010049 */
[----:B------:R-:W-:Y:S01]  /*4880*/  FSEL R157, R106, -INF , !P3 ;  /* 0xff8000006a9d7808 */ /* 0x000fe20005800000 */
[----:B------:R-:W2:Y:S01]  /*4890*/  MUFU.TANH R85, R99 ;  /* 0x0000006300557308 */ /* 0x000ea20000002400 */
[----:B------:R-:W-:Y:S01]  /*48a0*/  FSEL R155, R155, -INF , !P5 ;  /* 0xff8000009b9b7808 */ /* 0x000fe20006800000 */
[C---:B------:R-:W-:Y:S01]  /*48b0*/  FFMA.FTZ R152, R167.reuse, UR4, R231 ;  /* 0x00000004a7987c23 */ /* 0x040fe200080100e7 */
[-C--:B------:R-:W-:Y:S01]  /*48c0*/  ISETP.GE.AND P3, PT, R172, R3.reuse, PT ;  /* 0x00000003ac00720c */ /* 0x080fe20003f66270 */
[----:B------:R-:W-:Y:S01]  /*48d0*/  FFMA.FTZ R160, R167, UR4, R229 ;  /* 0x00000004a7a07c23 */ /* 0x000fe200080100e5 */
[----:B------:R-:W-:-:S02]  /*48e0*/  ISETP.GE.AND P5, PT, R174, R3, PT ;  /* 0x00000003ae00720c */ /* 0x000fc40003fa6270 */
[----:B------:R-:W-:Y:S01]  /*48f0*/  FSEL R153, R102, -INF , !P3 ;  /* 0xff80000066997808 */ /* 0x000fe20005800000 */
[----:B------:R3:W-:Y:S01]  /*4900*/  MUFU.TANH R97, R46 ;  /* 0x0000002e00617308 */ /* 0x0007e20000002400 */
[----:B------:R-:W-:Y:S01]  /*4910*/  FSEL R151, R112, -INF , !P5 ;  /* 0xff80000070977808 */ /* 0x000fe20006800000 */
[C---:B-1----:R-:W-:Y:S01]  /*4920*/  FFMA.FTZ R230, R169.reuse, UR4, R230 ;  /* 0x00000004a9e67c23 */ /* 0x042fe200080100e6 */
[-C--:B------:R-:W-:Y:S01]  /*4930*/  ISETP.GE.AND P3, PT, R170, R4.reuse, PT ;  /* 0x00000004aa00720c */ /* 0x080fe20003f66270 */
[----:B------:R-:W-:Y:S01]  /*4940*/  FFMA.FTZ R154, R169, UR4, R232 ;  /* 0x00000004a99a7c23 */ /* 0x000fe200080100e8 */
[----:B------:R-:W-:-:S03]  /*4950*/  ISETP.GE.AND P5, PT, R172, R4, PT ;  /* 0x00000004ac00720c */ /* 0x000fc60003fa6270 */
[----:B------:R1:W-:Y:S01]  /*4960*/  MUFU.TANH R73, R94 ;  /* 0x0000005e00497308 */ /* 0x0003e20000002400 */
[----:B--2---:R-:W-:-:S05]  /*4970*/  FFMA.FTZ R85, R171, UR4, R85 ;  /* 0x00000004ab557c23 */ /* 0x004fca0008010055 */
[----:B------:R-:W-:Y:S01]  /*4980*/  FSEL R85, R85, -INF , !P5 ;  /* 0xff80000055557808 */ /* 0x000fe20006800000 */
[C---:B---3--:R-:W-:Y:S01]  /*4990*/  FFMA.FTZ R46, R171.reuse, UR4, R96 ;  /* 0x00000004ab2e7c23 */ /* 0x048fe20008010060 */
[----:B------:R-:W2:Y:S01]  /*49a0*/  I2F R165, R166 ;  /* 0x000000a600a57306 */ /* 0x000ea20000201400 */
[----:B------:R-:W-:Y:S01]  /*49b0*/  FFMA.FTZ R171, R171, UR4, R101 ;  /* 0x00000004abab7c23 */ /* 0x000fe20008010065 */
[----:B------:R-:W-:Y:S02]  /*49c0*/  ISETP.GE.AND P5, PT, R170, R6, PT ;  /* 0x00000006aa00720c */ /* 0x000fe40003fa6270 */
[----:B------:R-:W-:Y:S02]  /*49d0*/  FSEL R46, R46, -INF , !P6 ;  /* 0xff8000002e2e7808 */ /* 0x000fe40007000000 */
[----:B------:R-:W-:Y:S01]  /*49e0*/  ISETP.GE.AND P6, PT, R172, R2, PT ;  /* 0x00000002ac00720c */ /* 0x000fe20003fc6270 */
[----:B-1----:R-:W-:Y:S01]  /*49f0*/  FMUL.FTZ R94, R95, c[0x0][0x2ec] ;  /* 0x0000bb005f5e7a20 */ /* 0x002fe20000410000 */
[----:B------:R1:W-:Y:S02]  /*4a00*/  MUFU.TANH R96, R47 ;  /* 0x0000002f00607308 */ /* 0x0003e40000002400 */
[----:B------:R-:W-:-:S02]  /*4a10*/  FSEL R171, R171, -INF , !P6 ;  /* 0xff800000abab7808 */ /* 0x000fc40007000000 */
[----:B------:R-:W-:-:S04]  /*4a20*/  ISETP.GE.AND P6, PT, R170, R3, PT ;  /* 0x00000003aa00720c */ /* 0x000fc80003fc6270 */
[----:B------:R-:W3:Y:S01]  /*4a30*/  MUFU.TANH R92, R92 ;  /* 0x0000005c005c7308 */ /* 0x000ee20000002400 */
[C---:B--2---:R-:W-:Y:S02]  /*4a40*/  FFMA.FTZ R97, R165.reuse, UR4, R97 ;  /* 0x00000004a5617c23 */ /* 0x044fe40008010061 */
[----:B------:R-:W-:-:S05]  /*4a50*/  FFMA.FTZ R73, R165, UR4, R73 ;  /* 0x00000004a5497c23 */ /* 0x000fca0008010049 */
[----:B------:R-:W2:Y:S01]  /*4a60*/  MUFU.TANH R100, R100 ;  /* 0x0000006400647308 */ /* 0x000ea20000002400 */
[C---:B-1----:R-:W-:Y:S02]  /*4a70*/  FFMA.FTZ R47, R169.reuse, UR4, R72 ;  /* 0x00000004a92f7c23 */ /* 0x042fe40008010048 */
[----:B------:R-:W-:Y:S01]  /*4a80*/  FFMA.FTZ R72, R169, UR4, R228 ;  /* 0x00000004a9487c23 */ /* 0x000fe200080100e4 */
[----:B------:R-:W-:Y:S02]  /*4a90*/  FSEL R169, R230, -INF , !P6 ;  /* 0xff800000e6a97808 */ /* 0x000fe40007000000 */
[----:B------:R-:W-:Y:S02]  /*4aa0*/  ISETP.GE.AND P6, PT, R168, R4, PT ;  /* 0x00000004a800720c */ /* 0x000fe40003fc6270 */
[----:B------:R-:W1:Y:S01]  /*4ab0*/  I2F R163, R164 ;  /* 0x000000a400a37306 */ /* 0x000e620000201400 */
[----:B------:R-:W-:Y:S01]  /*4ac0*/  FSEL R72, R72, -INF , !P3 ;  /* 0xff80000048487808 */ /* 0x000fe20005800000 */
[----:B---3--:R-:W-:Y:S01]  /*4ad0*/  FFMA.FTZ R92, R165, UR4, R92 ;  /* 0x00000004a55c7c23 */ /* 0x008fe2000801005c */
[----:B------:R-:W-:-:S02]  /*4ae0*/  ISETP.GE.AND P3, PT, R168, R6, PT ;  /* 0x00000006a800720c */ /* 0x000fc40003f66270 */
[----:B------:R-:W-:Y:S02]  /*4af0*/  FSEL R47, R47, -INF , !P5 ;  /* 0xff8000002f2f7808 */ /* 0x000fe40006800000 */
[----:B------:R-:W-:Y:S01]  /*4b00*/  ISETP.GE.AND P5, PT, R170, R2, PT ;  /* 0x00000002aa00720c */ /* 0x000fe20003fa6270 */
[----:B------:R-:W3:Y:S01]  /*4b10*/  MUFU.TANH R94, R94 ;  /* 0x0000005e005e7308 */ /* 0x000ee20000002400 */
[----:B--2---:R-:W-:Y:S02]  /*4b20*/  FFMA.FTZ R100, R165, UR4, R100 ;  /* 0x00000004a5647c23 */ /* 0x004fe40008010064 */
[----:B------:R-:W-:Y:S02]  /*4b30*/  FSEL R154, R154, -INF , !P5 ;  /* 0xff8000009a9a7808 */ /* 0x000fe40006800000 */
[----:B------:R-:W-:-:S03]  /*4b40*/  ISETP.GE.AND P5, PT, R168, R3, PT ;  /* 0x00000003a800720c */ /* 0x000fc60003fa6270 */
[----:B------:R2:W-:Y:S01]  /*4b50*/  MUFU.TANH R68, R64 ;  /* 0x0000004000447308 */ /* 0x0005e20000002400 */
[----:B------:R-:W-:Y:S01]  /*4b60*/  FSEL R160, R160, -INF , !P5 ;  /* 0xff800000a0a07808 */ /* 0x000fe20006800000 */
[----:B-1----:R-:W-:Y:S01]  /*4b70*/  FFMA.FTZ R96, R163, UR4, R96 ;  /* 0x00000004a3607c23 */ /* 0x002fe20008010060 */
[----:B------:R-:W-:-:S05]  /*4b80*/  ISETP.GE.AND P5, PT, R166, R4, PT ;  /* 0x00000004a600720c */ /* 0x000fca0003fa6270 */
[----:B------:R-:W1:Y:S01]  /*4b90*/  MUFU.TANH R91, R91 ;  /* 0x0000005b005b7308 */ /* 0x000e620000002400 */
[----:B---3--:R-:W-:Y:S02]  /*4ba0*/  FFMA.FTZ R94, R163, UR4, R94 ;  /* 0x00000004a35e7c23 */ /* 0x008fe4000801005e */
[----:B--2---:R-:W-:-:S05]  /*4bb0*/  FMUL.FTZ R64, R65, c[0x0][0x2ec] ;  /* 0x0000bb0041407a20 */ /* 0x004fca0000410000 */
[----:B------:R2:W-:Y:S01]  /*4bc0*/  MUFU.TANH R98, R93 ;  /* 0x0000005d00627308 */ /* 0x0005e20000002400 */
[----:B------:R-:W-:Y:S02]  /*4bd0*/  FMUL.FTZ R65, R66, c[0x0][0x2ec] ;  /* 0x0000bb0042417a20 */ /* 0x000fe40000410000 */
[----:B------:R-:W-:Y:S02]  /*4be0*/  FMUL.FTZ R66, R67, c[0x0][0x2ec] ;  /* 0x0000bb0043427a20 */ /* 0x000fe40000410000 */
[----:B-1----:R-:W-:-:S03]  /*4bf0*/  FFMA.FTZ R158, R163, UR4, R91 ;  /* 0x00000004a39e7c23 */ /* 0x002fc6000801005b */
[----:B------:R-:W-:Y:S01]  /*4c00*/  I2F R161, R162 ;  /* 0x000000a200a17306 */ /* 0x000fe20000201400 */
[----:B--2---:R-:W-:Y:S01]  /*4c10*/  FFMA.FTZ R93, R167, UR4, R69 ;  /* 0x00000004a75d7c23 */ /* 0x004fe20008010045 */
[----:B------:R-:W-:-:S06]  /*4c20*/  FSEL R69, R88, -INF , !P3 ;  /* 0xff80000058457808 */ /* 0x000fcc0005800000 */
[----:B------:R-:W1:Y:S01]  /*4c30*/  MUFU.TANH R65, R65 ;  /* 0x0000004100417308 */ /* 0x000e620000002400 */
[----:B------:R-:W-:Y:S02]  /*4c40*/  ISETP.GE.AND P3, PT, R168, R2, PT ;  /* 0x00000002a800720c */ /* 0x000fe40003f66270 */
[----:B------:R-:W-:Y:S01]  /*4c50*/  FSEL R88, R93, -INF , !P6 ;  /* 0xff8000005d587808 */ /* 0x000fe20007000000 */
[----:B------:R-:W-:Y:S01]  /*4c60*/  FMUL.FTZ R93, R40, c[0x0][0x2ec] ;  /* 0x0000bb00285d7a20 */ /* 0x000fe20000410000 */
[----:B------:R-:W-:Y:S02]  /*4c70*/  ISETP.GE.AND P6, PT, R166, R6, PT ;  /* 0x00000006a600720c */ /* 0x000fe40003fc6270 */
[----:B------:R-:W-:Y:S01]  /*4c80*/  FSEL R152, R152, -INF , !P3 ;  /* 0xff80000098987808 */ /* 0x000fe20005800000 */
[----:B------:R-:W2:Y:S01]  /*4c90*/  MUFU.TANH R62, R62 ;  /* 0x0000003e003e7308 */ /* 0x000ea20000002400 */
[----:B------:R-:W-:Y:S02]  /*4ca0*/  ISETP.GE.AND P3, PT, R166, R3, PT ;  /* 0x00000003a600720c */ /* 0x000fe40003f66270 */
[----:B------:R-:W-:-:S02]  /*4cb0*/  FSEL R40, R92, -INF , !P6 ;  /* 0xff8000005c287808 */ /* 0x000fc40007000000 */
[----:B------:R-:W-:Y:S02]  /*4cc0*/  ISETP.GE.AND P6, PT, R166, R2, PT ;  /* 0x00000002a600720c */ /* 0x000fe40003fc6270 */
[----:B------:R-:W-:Y:S01]  /*4cd0*/  FSEL R159, R100, -INF , !P3 ;  /* 0xff800000649f7808 */ /* 0x000fe20005800000 */
[----:B------:R-:W3:Y:S01]  /*4ce0*/  MUFU.TANH R60, R60 ;  /* 0x0000003c003c7308 */ /* 0x000ee20000002400 */
[C---:B------:R-:W-:Y:S01]  /*4cf0*/  ISETP.GE.AND P3, PT, R164.reuse, R4, PT ;  /* 0x00000004a400720c */ /* 0x040fe20003f66270 */
[----:B-1----:R-:W-:Y:S01]  /*4d00*/  FFMA.FTZ R65, R161, UR4, R65 ;  /* 0x00000004a1417c23 */ /* 0x002fe20008010041 */
[----:B------:R-:W-:Y:S02]  /*4d10*/  FSEL R149, R97, -INF , !P6 ;  /* 0xff80000061957808 */ /* 0x000fe40007000000 */
[----:B------:R-:W-:Y:S02]  /*4d20*/  ISETP.GE.AND P6, PT, R164, R3, PT ;  /* 0x00000003a400720c */ /* 0x000fe40003fc6270 */
[----:B------:R-:W-:Y:S01]  /*4d30*/  FSEL R117, R94, -INF , !P3 ;  /* 0xff8000005e757808 */ /* 0x000fe20005800000 */
[----:B------:R-:W-:Y:S01]  /*4d40*/  I2F R184, R185 ;  /* 0x000000b900b87306 */ /* 0x000fe20000201400 */
[----:B------:R-:W-:Y:S01]  /*4d50*/  ISETP.GE.AND P3, PT, R162, R6, PT ;  /* 0x00000006a200720c */ /* 0x000fe20003f66270 */
[----:B--2---:R-:W-:Y:S01]  /*4d60*/  FFMA.FTZ R62, R161, UR4, R62 ;  /* 0x00000004a13e7c23 */ /* 0x004fe2000801003e */
[----:B------:R-:W-:-:S02]  /*4d70*/  FSEL R158, R158, -INF , !P6 ;  /* 0xff8000009e9e7808 */ /* 0x000fc40007000000 */
[----:B------:R-:W-:-:S03]  /*4d80*/  ISETP.GE.AND P6, PT, R162, R4, PT ;  /* 0x00000004a200720c */ /* 0x000fc60003fc6270 */
[----:B------:R-:W1:Y:S01]  /*4d90*/  MUFU.TANH R64, R64 ;  /* 0x0000004000407308 */ /* 0x000e620000002400 */
[----:B---3--:R-:W-:-:S07]  /*4da0*/  FFMA.FTZ R145, R161, UR4, R60 ;  /* 0x00000004a1917c23 */ /* 0x008fce000801003c */
[----:B------:R2:W-:Y:S08]  /*4db0*/  MUFU.TANH R91, R42 ;  /* 0x0000002a005b7308 */ /* 0x0005f00000002400 */
[----:B------:R3:W-:Y:S01]  /*4dc0*/  MUFU.TANH R92, R93 ;  /* 0x0000005d005c7308 */ /* 0x0007e20000002400 */
[----:B-1----:R-:W-:Y:S02]  /*4dd0*/  FFMA.FTZ R64, R184, UR4, R64 ;  /* 0x00000004b8407c23 */ /* 0x002fe40008010040 */
[----:B--2---:R-:W-:-:S05]  /*4de0*/  FFMA.FTZ R42, R161, UR4, R68 ;  /* 0x00000004a12a7c23 */ /* 0x004fca0008010044 */
[----:B------:R-:W1:Y:S01]  /*4df0*/  MUFU.TANH R66, R66 ;  /* 0x0000004200427308 */ /* 0x000e620000002400 */
[----:B------:R-:W-:Y:S02]  /*4e00*/  FSEL R161, R65, -INF , !P6 ;  /* 0xff80000041a17808 */ /* 0x000fe40007000000 */
[-C--:B------:R-:W-:Y:S02]  /*4e10*/  ISETP.GE.AND P6, PT, R185, R6.reuse, PT ;  /* 0x00000006b900720c */ /* 0x080fe40003fc6270 */
[----:B------:R-:W-:Y:S02]  /*4e20*/  FSEL R42, R42, -INF , !P3 ;  /* 0xff8000002a2a7808 */ /* 0x000fe40005800000 */
[----:B---3--:R-:W-:Y:S01]  /*4e30*/  FSEL R93, R73, -INF , !P5 ;  /* 0xff800000495d7808 */ /* 0x008fe20006800000 */
[----:B------:R-:W2:Y:S01]  /*4e40*/  MUFU.TANH R61, R61 ;  /* 0x0000003d003d7308 */ /* 0x000ea20000002400 */
[----:B------:R-:W-:Y:S02]  /*4e50*/  ISETP.GE.AND P5, PT, R164, R6, PT ;  /* 0x00000006a400720c */ /* 0x000fe40003fa6270 */
[----:B------:R-:W-:-:S02]  /*4e60*/  ISETP.GE.AND P3, PT, R162, R2, PT ;  /* 0x00000002a200720c */ /* 0x000fc40003f66270 */
[----:B------:R-:W-:Y:S01]  /*4e70*/  FSEL R68, R64, -INF , !P6 ;  /* 0xff80000040447808 */ /* 0x000fe20007000000 */
[----:B------:R-:W-:Y:S01]  /*4e80*/  FMUL.FTZ R64, R43, c[0x0][0x2ec] ;  /* 0x0000bb002b407a20 */ /* 0x000fe20000410000 */
[----:B------:R-:W-:Y:S01]  /*4e90*/  FSEL R140, R62, -INF , !P3 ;  /* 0xff8000003e8c7808 */ /* 0x000fe20005800000 */
[----:B------:R3:W-:Y:S01]  /*4ea0*/  MUFU.TANH R73, R41 ;  /* 0x0000002900497308 */ /* 0x0007e20000002400 */
[----:B-1----:R-:W-:Y:S01]  /*4eb0*/  FFMA.FTZ R66, R184, UR4, R66 ;  /* 0x00000004b8427c23 */ /* 0x002fe20008010042 */
[C---:B------:R-:W-:Y:S02]  /*4ec0*/  ISETP.GE.AND P3, PT, R185.reuse, R3, PT ;  /* 0x00000003b900720c */ /* 0x040fe40003f66270 */
[----:B------:R-:W-:-:S04]  /*4ed0*/  ISETP.GE.AND P6, PT, R185, R2, PT ;  /* 0x00000002b900720c */ /* 0x000fc80003fc6270 */
[----:B------:R-:W1:Y:S01]  /*4ee0*/  I2F R191, R192 ;  /* 0x000000c000bf7306 */ /* 0x000e620000201400 */
[----:B--2---:R-:W-:-:S05]  /*4ef0*/  FFMA.FTZ R61, R184, UR4, R61 ;  /* 0x00000004b83d7c23 */ /* 0x004fca000801003d */
[----:B------:R-:W-:Y:S01]  /*4f00*/  FSEL R144, R61, -INF , !P3 ;  /* 0xff8000003d907808 */ /* 0x000fe20005800000 */
[----:B---3--:R-:W-:Y:S01]  /*4f10*/  FFMA.FTZ R41, R163, UR4, R98 ;  /* 0x00000004a3297c23 */ /* 0x008fe20008010062 */
[----:B------:R-:W2:Y:S01]  /*4f20*/  MUFU.TANH R80, R80 ;  /* 0x0000005000507308 */ /* 0x000ea20000002400 */
[----:B------:R-:W-:-:S03]  /*4f30*/  ISETP.GE.AND P3, PT, R192, R4, PT ;  /* 0x00000004c000720c */ /* 0x000fc60003f66270 */
[----:B------:R-:W-:Y:S02]  /*4f40*/  FSEL R41, R41, -INF , !P5 ;  /* 0xff80000029297808 */ /* 0x000fe40006800000 */
[----:B------:R-:W-:Y:S01]  /*4f50*/  ISETP.GE.AND P5, PT, R164, R2, PT ;  /* 0x00000002a400720c */ /* 0x000fe20003fa6270 */
[C---:B-1----:R-:W-:Y:S01]  /*4f60*/  FFMA.FTZ R91, R191.reuse, UR4, R91 ;  /* 0x00000004bf5b7c23 */ /* 0x042fe2000801005b */
[----:B------:R-:W1:Y:S01]  /*4f70*/  MUFU.TANH R62, R82 ;  /* 0x00000052003e7308 */ /* 0x000e620000002400 */
[----:B------:R-:W-:Y:S01]  /*4f80*/  FFMA.FTZ R92, R191, UR4, R92 ;  /* 0x00000004bf5c7c23 */ /* 0x000fe2000801005c */
[----:B------:R-:W-:Y:S02]  /*4f90*/  FSEL R147, R96, -INF , !P5 ;  /* 0xff80000060937808 */ /* 0x000fe40006800000 */
[----:B------:R-:W-:-:S04]  /*4fa0*/  ISETP.GE.AND P5, PT, R162, R3, PT ;  /* 0x00000003a200720c */ /* 0x000fc80003fa6270 */
[----:B------:R-:W3:Y:S01]  /*4fb0*/  MUFU.TANH R63, R63 ;  /* 0x0000003f003f7308 */ /* 0x000ee20000002400 */
[----:B------:R-:W-:Y:S01]  /*4fc0*/  FSEL R145, R145, -INF , !P5 ;  /* 0xff80000091917808 */ /* 0x000fe20006800000 */
[----:B--2---:R-:W-:Y:S01]  /*4fd0*/  FFMA.FTZ R43, R191, UR4, R80 ;  /* 0x00000004bf2b7c23 */ /* 0x004fe20008010050 */
[----:B------:R-:W-:-:S04]  /*4fe0*/  ISETP.GE.AND P5, PT, R185, R4, PT ;  /* 0x00000004b900720c */ /* 0x000fc80003fa6270 */
[----:B------:R-:W-:Y:S01]  /*4ff0*/  FSEL R162, R66, -INF , !P5 ;  /* 0xff80000042a27808 */ /* 0x000fe20006800000 */
[----:B------:R-:W2:Y:S01]  /*5000*/  I2F R187, R188 ;  /* 0x000000bc00bb7306 */ /* 0x000ea20000201400 */
[----:B------:R-:W-:Y:S01]  /*5010*/  ISETP.GE.AND P5, PT, R192, R6, PT ;  /* 0x00000006c000720c */ /* 0x000fe20003fa6270 */
[----:B-1----:R-:W-:-:S03]  /*5020*/  FFMA.FTZ R62, R191, UR4, R62 ;  /* 0x00000004bf3e7c23 */ /* 0x002fc6000801003e */
[----:B------:R-:W-:Y:S02]  /*5030*/  FSEL R43, R43, -INF , !P5 ;  /* 0xff8000002b2b7808 */ /* 0x000fe40006800000 */
[----:B------:R-:W-:Y:S01]  /*5040*/  ISETP.GE.AND P5, PT, R192, R2, PT ;  /* 0x00000002c000720c */ /* 0x000fe20003fa6270 */
[----:B------:R-:W-:Y:S01]  /*5050*/  MUFU.TANH R60, R81 ;  /* 0x00000051003c7308 */ /* 0x000fe20000002400 */
[----:B---3--:R-:W-:Y:S01]  /*5060*/  FFMA.FTZ R139, R184, UR4, R63 ;  /* 0x00000004b88b7c23 */ /* 0x008fe2000801003f */
[----:B------:R-:W-:Y:S02]  /*5070*/  FSEL R150, R62, -INF , !P3 ;  /* 0xff8000003e967808 */ /* 0x000fe40005800000 */
[C---:B------:R-:W-:Y:S02]  /*5080*/  ISETP.GE.AND P3, PT, R188.reuse, R6, PT ;  /* 0x00000006bc00720c */ /* 0x040fe40003f66270 */
[----:B------:R-:W-:Y:S02]  /*5090*/  FSEL R138, R91, -INF , !P5 ;  /* 0xff8000005b8a7808 */ /* 0x000fe40006800000 */
[----:B------:R-:W1:Y:S01]  /*50a0*/  I2F R182, R183 ;  /* 0x000000b700b67306 */ /* 0x000e620000201400 */
[----:B--2---:R-:W-:Y:S01]  /*50b0*/  FFMA.FTZ R73, R187, UR4, R73 ;  /* 0x00000004bb497c23 */ /* 0x004fe20008010049 */
[----:B------:R-:W-:-:S02]  /*50c0*/  ISETP.GE.AND P5, PT, R188, R3, PT ;  /* 0x00000003bc00720c */ /* 0x000fc40003fa6270 */
[----:B------:R-:W-:Y:S02]  /*50d0*/  FSEL R139, R139, -INF , !P6 ;  /* 0xff8000008b8b7808 */ /* 0x000fe40007000000 */
[----:B------:R-:W-:Y:S02]  /*50e0*/  FSEL R142, R73, -INF , !P5 ;  /* 0xff800000498e7808 */ /* 0x000fe40006800000 */
[----:B------:R-:W-:Y:S01]  /*50f0*/  MUFU.TANH R24, R24 ;  /* 0x0000001800187308 */ /* 0x000fe20000002400 */
[----:B------:R-:W-:Y:S02]  /*5100*/  ISETP.GE.AND P5, PT, R183, R4, PT ;  /* 0x00000004b700720c */ /* 0x000fe40003fa6270 */
[----:B------:R-:W-:-:S04]  /*5110*/  ISETP.GE.AND P6, PT, R192, R3, PT ;  /* 0x00000003c000720c */ /* 0x000fc80003fc6270 */
[----:B------:R-:W-:Y:S01]  /*5120*/  FSEL R143, R92, -INF , !P6 ;  /* 0xff8000005c8f7808 */ /* 0x000fe20007000000 */
[----:B------:R-:W2:Y:S01]  /*5130*/  MUFU.TANH R64, R64 ;  /* 0x0000004000407308 */ /* 0x000ea20000002400 */
[----:B-1----:R-:W-:Y:S01]  /*5140*/  FFMA.FTZ R52, R182, UR4, R52 ;  /* 0x00000004b6347c23 */ /* 0x002fe20008010034 */
[----:B------:R-:W-:Y:S01]  /*5150*/  ISETP.GE.AND P6, PT, R188, R4, PT ;  /* 0x00000004bc00720c */ /* 0x000fe20003fc6270 */
[C---:B------:R-:W-:Y:S02]  /*5160*/  FFMA.FTZ R27, R182.reuse, UR4, R27 ;  /* 0x00000004b61b7c23 */ /* 0x040fe4000801001b */
[----:B------:R-:W-:Y:S01]  /*5170*/  FFMA.FTZ R53, R182, UR4, R53 ;  /* 0x00000004b6357c23 */ /* 0x000fe20008010035 */
[----:B------:R-:W-:Y:S02]  /*5180*/  FSEL R113, R52, -INF , !P5 ;  /* 0xff80000034717808 */ /* 0x000fe40006800000 */
[----:B------:R-:W-:Y:S01]  /*5190*/  I2F R189, R190 ;  /* 0x000000be00bd7306 */ /* 0x000fe20000201400 */
[----:B------:R-:W-:-:S07]  /*51a0*/  ISETP.GE.AND P5, PT, R190, R6, PT ;  /* 0x00000006be00720c */ /* 0x000fce0003fa6270 */
[----:B------:R-:W1:Y:S01]  /*51b0*/  MUFU.TANH R7, R7 ;  /* 0x0000000700077308 */ /* 0x000e620000002400 */
[----:B--2---:R-:W-:-:S07]  /*51c0*/  FFMA.FTZ R64, R187, UR4, R64 ;  /* 0x00000004bb407c23 */ /* 0x004fce0008010040 */
[----:B------:R-:W2:Y:S08]  /*51d0*/  MUFU.TANH R25, R25 ;  /* 0x0000001900197308 */ /* 0x000eb00000002400 */
[----:B------:R-:W3:Y:S01]  /*51e0*/  MUFU.TANH R63, R83 ;  /* 0x00000053003f7308 */ /* 0x000ee20000002400 */
[----:B-1----:R-:W-:-:S07]  /*51f0*/  FFMA.FTZ R119, R189, UR4, R7 ;  /* 0x00000004bd777c23 */ /* 0x002fce0008010007 */
[----:B------:R1:W-:Y:S01]  /*5200*/  MUFU.TANH R61, R36 ;  /* 0x00000024003d7308 */ /* 0x0003e20000002400 */
[----:B--2---:R-:W-:-:S07]  /*5210*/  FFMA.FTZ R25, R189, UR4, R25 ;  /* 0x00000004bd197c23 */ /* 0x004fce0008010019 */
[----:B------:R-:W2:Y:S01]  /*5220*/  MUFU.TANH R26, R26 ;  /* 0x0000001a001a7308 */ /* 0x000ea20000002400 */
[----:B---3--:R-:W-:-:S05]  /*5230*/  FFMA.FTZ R63, R187, UR4, R63 ;  /* 0x00000004bb3f7c23 */ /* 0x008fca000801003f */
[----:B------:R-:W-:Y:S01]  /*5240*/  FSEL R133, R63, -INF , !P6 ;  /* 0xff8000003f857808 */ /* 0x000fe20007000000 */
[----:B-1----:R-:W-:Y:S01]  /*5250*/  FFMA.FTZ R36, R187, UR4, R60 ;  /* 0x00000004bb247c23 */ /* 0x002fe2000801003c */
[----:B------:R-:W1:Y:S01]  /*5260*/  I2F R54, R55 ;  /* 0x0000003700367306 */ /* 0x000e620000201400 */
[----:B------:R-:W-:-:S03]  /*5270*/  ISETP.GE.AND P6, PT, R183, R6, PT ;  /* 0x00000006b700720c */ /* 0x000fc60003fc6270 */
[----:B------:R-:W-:Y:S02]  /*5280*/  FSEL R36, R36, -INF , !P3 ;  /* 0xff80000024247808 */ /* 0x000fe40005800000 */
[----:B------:R-:W-:Y:S01]  /*5290*/  ISETP.GE.AND P3, PT, R188, R2, PT ;  /* 0x00000002bc00720c */ /* 0x000fe20003f66270 */
[----:B--2---:R-:W-:Y:S01]  /*52a0*/  FFMA.FTZ R26, R189, UR4, R26 ;  /* 0x00000004bd1a7c23 */ /* 0x004fe2000801001a */
[----:B------:R2:W-:Y:S02]  /*52b0*/  MUFU.TANH R60, R37 ;  /* 0x00000025003c7308 */ /* 0x0005e40000002400 */
[----:B------:R-:W-:Y:S01]  /*52c0*/  FSEL R136, R64, -INF , !P3 ;  /* 0xff80000040887808 */ /* 0x000fe20005800000 */
[----:B------:R-:W-:Y:S01]  /*52d0*/  BAR.SYNC.DEFER_BLOCKING 0x0 ;  /* 0x0000000000007b1d */ /* 0x000fe20000010000 */
[----:B------:R-:W-:-:S04]  /*52e0*/  ISETP.GE.AND P3, PT, R183, R3, PT ;  /* 0x00000003b700720c */ /* 0x000fc80003f66270 */
[----:B------:R-:W-:Y:S01]  /*52f0*/  FSEL R134, R27, -INF , !P3 ;  /* 0xff8000001b867808 */ /* 0x000fe20005800000 */
[----:B------:R-:W3:Y:S01]  /*5300*/  I2F R67, R78 ;  /* 0x0000004e00437306 */ /* 0x000ee20000201400 */
[----:B------:R-:W-:Y:S01]  /*5310*/  FSEL R27, R25, -INF , !P5 ;  /* 0xff800000191b7808 */ /* 0x000fe20006800000 */
[----:B-1----:R-:W-:Y:S01]  /*5320*/  FFMA.FTZ R61, R54, UR4, R61 ;  /* 0x00000004363d7c23 */ /* 0x002fe2000801003d */
[C---:B------:R-:W-:Y:S02]  /*5330*/  ISETP.GE.AND P3, PT, R190.reuse, R4, PT ;  /* 0x00000004be00720c */ /* 0x040fe40003f66270 */
[----:B------:R-:W-:Y:S01]  /*5340*/  ISETP.GE.AND P5, PT, R190, R2, PT ;  /* 0x00000002be00720c */ /* 0x000fe20003fa6270 */
[----:B--2---:R-:W-:Y:S02]  /*5350*/  FFMA.FTZ R37, R182, UR4, R24 ;  /* 0x00000004b6257c23 */ /* 0x004fe40008010018 */
[----:B------:R-:W1:Y:S01]  /*5360*/  MUFU.TANH R7, R57 ;  /* 0x0000003900077308 */ /* 0x000e620000002400 */
[----:B------:R-:W-:-:S02]  /*5370*/  FSEL R112, R26, -INF , !P3 ;  /* 0xff8000001a707808 */ /* 0x000fc40005800000 */
[----:B------:R-:W-:Y:S02]  /*5380*/  ISETP.GE.AND P3, PT, R55, R6, PT ;  /* 0x000000063700720c */ /* 0x000fe40003f66270 */
[----:B------:R-:W-:Y:S02]  /*5390*/  FSEL R37, R37, -INF , !P6 ;  /* 0xff80000025257808 */ /* 0x000fe40007000000 */
[----:B------:R-:W-:Y:S01]  /*53a0*/  ISETP.GE.AND P6, PT, R183, R2, PT ;  /* 0x00000002b700720c */ /* 0x000fe20003fc6270 */
[----:B------:R2:W4:Y:S01]  /*53b0*/  MUFU.TANH R24, R38 ;  /* 0x0000002600187308 */ /* 0x0005220000002400 */
[----:B------:R-:W-:Y:S01]  /*53c0*/  FSEL R119, R119, -INF , !P5 ;  /* 0xff80000077777808 */ /* 0x000fe20006800000 */
[----:B---3--:R-:W-:Y:S01]  /*53d0*/  FFMA.FTZ R60, R67, UR4, R60 ;  /* 0x00000004433c7c23 */ /* 0x008fe2000801003c */
[----:B------:R-:W-:Y:S02]  /*53e0*/  FSEL R122, R53, -INF , !P6 ;  /* 0xff800000357a7808 */ /* 0x000fe40007000000 */
[----:B------:R-:W-:-:S02]  /*53f0*/  ISETP.GE.AND P6, PT, R190, R3, PT ;  /* 0x00000003be00720c */ /* 0x000fc40003fc6270 */
[----:B------:R-:W-:Y:S01]  /*5400*/  ISETP.GE.AND P5, PT, R55, R3, PT ;  /* 0x000000033700720c */ /* 0x000fe20003fa6270 */
[----:B------:R-:W3:Y:S01]  /*5410*/  MUFU.TANH R5, R5 ;  /* 0x0000000500057308 */ /* 0x000ee20000002400 */
[----:B-1----:R-:W-:Y:S01]  /*5420*/  FFMA.FTZ R26, R67, UR4, R7 ;  /* 0x00000004431a7c23 */ /* 0x002fe20008010007 */
[----:B------:R-:W-:Y:S02]  /*5430*/  FSEL R7, R124, -INF , !P0 ;  /* 0xff8000007c077808 */ /* 0x000fe40004000000 */
[----:B------:R-:W-:Y:S02]  /*5440*/  PLOP3.LUT P0, PT, PT, PT, UP0, 0x80, 0x0 ;  /* 0x000000000000781c */ /* 0x000fe40003f0f008 */
[----:B------:R-:W-:Y:S01]  /*5450*/  FSEL R127, R61, -INF , !P5 ;  /* 0xff8000003d7f7808 */ /* 0x000fe20006800000 */
[----:B--2---:R-:W-:Y:S01]  /*5460*/  FMUL.FTZ R38, R56, c[0x0][0x2ec] ;  /* 0x0000bb0038267a20 */ /* 0x004fe20000410000 */
[----:B------:R-:W1:Y:S01]  /*5470*/  MUFU.TANH R25, R58 ;  /* 0x0000003a00197308 */ /* 0x000e620000002400 */
[----:B----4-:R-:W-:Y:S01]  /*5480*/  FFMA.FTZ R118, R54, UR4, R24 ;  /* 0x0000000436767c23 */ /* 0x010fe20008010018 */
[----:B------:R-:W-:Y:S01]  /*5490*/  ISETP.GE.AND P5, PT, R78, R4, PT ;  /* 0x000000044e00720c */ /* 0x000fe20003fa6270 */
[----:B---3--:R-:W-:-:S05]  /*54a0*/  FFMA.FTZ R5, R189, UR4, R5 ;  /* 0x00000004bd057c23 */ /* 0x008fca0008010005 */
[----:B------:R-:W2:Y:S01]  /*54b0*/  MUFU.TANH R38, R38 ;  /* 0x0000002600267308 */ /* 0x000ea20000002400 */
[----:B------:R-:W-:Y:S02]  /*54c0*/  FSEL R128, R5, -INF , !P6 ;  /* 0xff80000005807808 */ /* 0x000fe40007000000 */
[----:B------:R-:W-:-:S05]  /*54d0*/  ISETP.GE.AND P6, PT, R55, R4, PT ;  /* 0x000000043700720c */ /* 0x000fca0003fc6270 */
[----:B------:R-:W3:Y:S01]  /*54e0*/  MUFU.TANH R59, R59 ;  /* 0x0000003b003b7308 */ /* 0x000ee20000002400 */
[----:B-1----:R-:W-:-:S05]  /*54f0*/  FFMA.FTZ R25, R54, UR4, R25 ;  /* 0x0000000436197c23 */ /* 0x002fca0008010019 */
[----:B------:R-:W-:Y:S01]  /*5500*/  FSEL R108, R25, -INF , !P6 ;  /* 0xff800000196c7808 */ /* 0x000fe20007000000 */
[----:B------:R-:W-:Y:S01]  /*5510*/  FFMA.FTZ R25, R135, UR4, R194 ;  /* 0x0000000487197c23 */ /* 0x000fe200080100c2 */
[----:B------:R1:W4:Y:S01]  /*5520*/  MUFU.TANH R24, R39 ;  /* 0x0000002700187308 */ /* 0x0003220000002400 */
[----:B--2---:R-:W-:Y:S01]  /*5530*/  FFMA.FTZ R38, R54, UR4, R38 ;  /* 0x0000000436267c23 */ /* 0x004fe20008010026 */
[----:B------:R-:W-:Y:S02]  /*5540*/  ISETP.GE.AND P6, PT, R78, R6, PT ;  /* 0x000000064e00720c */ /* 0x000fe40003fc6270 */
[----:B------:R-:W-:Y:S02]  /*5550*/  FSEL R25, R25, -INF , !P4 ;  /* 0xff80000019197808 */ /* 0x000fe40006000000 */
[----:B------:R-:W-:Y:S02]  /*5560*/  FSEL R5, R38, -INF , !P3 ;  /* 0xff80000026057808 */ /* 0x000fe40005800000 */
[----:B------:R-:W-:Y:S01]  /*5570*/  ISETP.GE.AND P3, PT, R55, R2, PT ;  /* 0x000000023700720c */ /* 0x000fe20003f66270 */
[----:B---3--:R-:W-:Y:S01]  /*5580*/  FFMA.FTZ R59, R67, UR4, R59 ;  /* 0x00000004433b7c23 */ /* 0x008fe2000801003b */
[----:B------:R-:W-:-:S02]  /*5590*/  FSEL R26, R26, -INF , !P6 ;  /* 0xff8000001a1a7808 */ /* 0x000fc40007000000 */
[----:B------:R-:W-:Y:S02]  /*55a0*/  FSEL R118, R118, -INF , !P3 ;  /* 0xff80000076767808 */ /* 0x000fe40005800000 */
[C---:B------:R-:W-:Y:S01]  /*55b0*/  ISETP.GE.AND P3, PT, R78.reuse, R3, PT ;  /* 0x000000034e00720c */ /* 0x040fe20003f66270 */
[----:B-1----:R-:W-:Y:S01]  /*55c0*/  FFMA.FTZ R39, R135, UR4, R125 ;  /* 0x0000000487277c23 */ /* 0x002fe2000801007d */
[----:B------:R-:W-:Y:S01]  /*55d0*/  FSEL R106, R59, -INF , !P5 ;  /* 0xff8000003b6a7808 */ /* 0x000fe20006800000 */
[----:B----4-:R-:W-:Y:S01]  /*55e0*/  FFMA.FTZ R114, R67, UR4, R24 ;  /* 0x0000000443727c23 */ /* 0x010fe20008010018 */
[----:B------:R-:W-:Y:S02]  /*55f0*/  FSEL R24, R195, -INF , !P2 ;  /* 0xff800000c3187808 */ /* 0x000fe40005000000 */
[----:B------:R-:W-:Y:S02]  /*5600*/  FSEL R39, R39, -INF , !P1 ;  /* 0xff80000027277808 */ /* 0x000fe40004800000 */
[----:B------:R-:W-:-:S02]  /*5610*/  ISETP.GE.AND P1, PT, R78, R2, PT ;  /* 0x000000024e00720c */ /* 0x000fc40003f26270 */
        /* <DEDUP_REMOVED lines=8> */
[----:B------:R-:W-:Y:S02]  /*56a0*/  IMAD.U32 R38, RZ, RZ, UR20 ;  /* 0x00000014ff267e24 */ /* 0x000fe4000f8e00ff */
        /* <DEDUP_REMOVED lines=14> */
[C---:B------:R-:W-:Y:S02]  /*5790*/  @!P1 LEA R60, P3, R53.reuse, c[0x0][0x168], 0x1 ;  /* 0x00005a00353c9a11 */ /* 0x040fe400078608ff */
        /* <DEDUP_REMOVED lines=32> */
.L_x_579:
[----:B------:R-:W-:Y:S05]  /*59a0*/  BSYNC B0 ;  /* 0x0000000000007941 */ /* 0x000fea0003800000 */
.L_x_578:
[----:B------:R-:W0:Y:S02]  /*59b0*/  LDGDEPBAR ;  /* 0x00000000000079af */ /* 0x000e240000000000 */
.L_x_577:
[----:B--2---:R-:W-:Y:S01]  /*59c0*/  FMNMX.FTZ R52, R39, R70, !PT ;  /* 0x0000004627347209 */ /* 0x004fe20007810000 */
[----:B------:R-:W-:Y:S01]  /*59d0*/  UMOV UR20, UR24 ;  /* 0x0000001800147c82 */ /* 0x000fe20008000000 */
[----:B------:R-:W-:Y:S02]  /*59e0*/  SHF.L.U32 R252, R132, 0x1, RZ ;  /* 0x0000000184fc7819 */ /* 0x000fe400000006ff */
[----:B------:R-:W-:Y:S02]  /*59f0*/  FMNMX.FTZ R52, R74, R52, !PT ;  /* 0x000000344a347209 */ /* 0x000fe40007810000 */
[----:B------:R-:W-:Y:S01]  /*5a00*/  LEA R164, R0, R252, 0x1 ;  /* 0x000000fc00a47211 */ /* 0x000fe200078e08ff */
[----:B------:R-:W-:Y:S01]  /*5a10*/  LDSM.16.MT88.4 R228, [R252+0x4000] ;  /* 0x00400000fce4783b */ /* 0x000fe20000004200 */
[----:B------:R-:W-:-:S03]  /*5a20*/  FMNMX.FTZ R52, R75, R52, !PT ;  /* 0x000000344b347209 */ /* 0x000fc60007810000 */
[----:B------:R-:W-:Y:S01]  /*5a30*/  STL [R1+0x18], R164 ;  /* 0x000018a401007387 */ /* 0x000fe20000100800 */
        /* <DEDUP_REMOVED lines=37> */
[--C-:B-1----:R-:W-:Y:S02]  /*5c90*/  FFMA.FTZ R61, R44, c[0x0][0x23c], -R38.reuse ;  /* 0x00008f002c3d7a23 */ /* 0x102fe40000010826 */
        /* <DEDUP_REMOVED lines=37> */
[----:B------:R-:W1:Y:S01]  /*5ef0*/  MUFU.EX2 R101, R101 ;  /* 0x0000006500657308 */ /* 0x000e620000000800 */
        /* <DEDUP_REMOVED lines=13> */
[----:B------:R-:W2:Y:S01]  /*5fd0*/  MUFU.EX2 R91, R91 ;  /* 0x0000005b005b7308 */ /* 0x000ea20000000800 */
[----:B-1----:R-:W-:Y:S01]  /*5fe0*/  F2FP.BF16.PACK_AB R220, R101, R102 ;  /* 0x0000006665dc723e */ /* 0x002fe200000010ff */
[--C-:B------:R-:W-:Y:S01]  /*5ff0*/  FFMA.FTZ R63, R203, c[0x0][0x23c], -R38.reuse ;  /* 0x00008f00cb3f7a23 */ /* 0x100fe20000010826 */
[----:B------:R-:W-:Y:S01]  /*6000*/  FMNMX.FTZ R39, R76, R39, !PT ;  /* 0x000000274c277209 */ /* 0x000fe20007810000 */
[----:B------:R-:W-:Y:S02]  /*6010*/  FFMA.FTZ R54, R40, c[0x0][0x23c], -R38 ;  /* 0x00008f0028367a23 */ /* 0x000fe40000010826 */
[----:B------:R-:W-:Y:S01]  /*6020*/  FADD.FTZ R101, R102, R101 ;  /* 0x0000006566657221 */ /* 0x000fe20000010000 */
[----:B------:R-:W-:Y:S01]  /*6030*/  FMNMX.FTZ R39, R77, R39, !PT ;  /* 0x000000274d277209 */ /* 0x000fe20007810000 */
[----:B------:R-:W1:Y:S03]  /*6040*/  MUFU.EX2 R82, R82 ;  /* 0x0000005200527308 */ /* 0x000e660000000800 */
[----:B------:R-:W-:-:S04]  /*6050*/  FMNMX.FTZ R39, R84, R39, !PT ;  /* 0x0000002754277209 */ /* 0x000fc80007810000 */
[----:B------:R-:W-:Y:S01]  /*6060*/  FMNMX.FTZ R39, R85, R39, !PT ;  /* 0x0000002755277209 */ /* 0x000fe20007810000 */
[----:B------:R-:W3:Y:S01]  /*6070*/  MUFU.EX2 R75, R75 ;  /* 0x0000004b004b7308 */ /* 0x000ee20000000800 */
[----:B--2---:R-:W-:Y:S01]  /*6080*/  F2FP.BF16.PACK_AB R222, R91, R100 ;  /* 0x000000645bde723e */ /* 0x004fe200000010ff */
[----:B------:R-:W-:Y:S01]  /*6090*/  FADD.FTZ R100, R100, R101 ;  /* 0x0000006564647221 */ /* 0x000fe20000010000 */
[----:B------:R-:W-:-:S03]  /*60a0*/  FMNMX.FTZ R39, R72, R39, !PT ;  /* 0x0000002748277209 */ /* 0x000fc60007810000 */
[----:B------:R-:W-:Y:S01]  /*60b0*/  FADD.FTZ R100, R91, R100 ;  /* 0x000000645b647221 */ /* 0x000fe20000010000 */
[----:B------:R-:W-:Y:S01]  /*60c0*/  FMNMX.FTZ R39, R88, R39, !PT ;  /* 0x0000002758277209 */ /* 0x000fe20007810000 */
[----:B------:R-:W2:Y:S02]  /*60d0*/  MUFU.EX2 R74, R74 ;  /* 0x0000004a004a7308 */ /* 0x000ea40000000800 */
[----:B------:R-:W-:Y:S01]  /*60e0*/  FADD.FTZ R100, R83, R100 ;  /* 0x0000006453647221 */ /* 0x000fe20000010000 */
[----:B------:R-:W-:-:S03]  /*60f0*/  FMNMX.FTZ R39, R93, R39, !PT ;  /* 0x000000275d277209 */ /* 0x000fc60007810000 */
[----:B-1----:R-:W-:Y:S01]  /*6100*/  FADD.FTZ R100, R82, R100 ;  /* 0x0000006452647221 */ /* 0x002fe20000010000 */
[----:B------:R-:W-:Y:S01]  /*6110*/  FMNMX.FTZ R39, R117, R39, !PT ;  /* 0x0000002775277209 */ /* 0x000fe20007810000 */
[----:B------:R-:W1:Y:S02]  /*6120*/  MUFU.EX2 R70, R70 ;  /* 0x0000004600467308 */ /* 0x000e640000000800 */
[----:B---3--:R-:W-:Y:S01]  /*6130*/  FADD.FTZ R100, R75, R100 ;  /* 0x000000644b647221 */ /* 0x008fe20000010000 */
[----:B------:R-:W-:-:S04]  /*6140*/  FMNMX.FTZ R39, R161, R39, !PT ;  /* 0x00000027a1277209 */ /* 0x000fc80007810000 */
[----:B------:R-:W-:Y:S01]  /*6150*/  FMNMX.FTZ R39, R162, R39, !PT ;  /* 0x00000027a2277209 */ /* 0x000fe20007810000 */
[----:B------:R-:W3:Y:S01]  /*6160*/  MUFU.EX2 R67, R67 ;  /* 0x0000004300437308 */ /* 0x000ee20000000800 */
[----:B--2---:R-:W-:Y:S02]  /*6170*/  FADD.FTZ R100, R74, R100 ;  /* 0x000000644a647221 */ /* 0x004fe40000010000 */
[----:B------:R-:W-:-:S04]  /*6180*/  FMNMX.FTZ R39, R150, R39, !PT ;  /* 0x0000002796277209 */ /* 0x000fc80007810000 */
[----:B------:R-:W-:Y:S01]  /*6190*/  FMNMX.FTZ R39, R133, R39, !PT ;  /* 0x0000002785277209 */ /* 0x000fe20007810000 */
[----:B------:R-:W2:Y:S01]  /*61a0*/  MUFU.EX2 R66, R66 ;  /* 0x0000004200427308 */ /* 0x000ea20000000800 */
[----:B-1----:R-:W-:Y:S02]  /*61b0*/  FADD.FTZ R100, R70, R100 ;  /* 0x0000006446647221 */ /* 0x002fe40000010000 */
[----:B------:R-:W-:-:S04]  /*61c0*/  FMNMX.FTZ R39, R113, R39, !PT ;  /* 0x0000002771277209 */ /* 0x000fc80007810000 */
[----:B------:R-:W-:Y:S01]  /*61d0*/  FMNMX.FTZ R39, R112, R39, !PT ;  /* 0x0000002770277209 */ /* 0x000fe20007810000 */
[----:B------:R-:W1:Y:S01]  /*61e0*/  MUFU.EX2 R65, R65 ;  /* 0x0000004100417308 */ /* 0x000e620000000800 */
[----:B---3--:R-:W-:Y:S02]  /*61f0*/  FADD.FTZ R100, R67, R100 ;  /* 0x0000006443647221 */ /* 0x008fe40000010000 */
[----:B------:R-:W-:-:S04]  /*6200*/  FMNMX.FTZ R39, R108, R39, !PT ;  /* 0x000000276c277209 */ /* 0x000fc80007810000 */
[----:B------:R-:W-:Y:S01]  /*6210*/  FMNMX.FTZ R39, R106, R39, !PT ;  /* 0x000000276a277209 */ /* 0x000fe20007810000 */
[----:B------:R-:W3:Y:S01]  /*6220*/  MUFU.EX2 R64, R64 ;  /* 0x0000004000407308 */ /* 0x000ee20000000800 */
[----:B--2---:R-:W-:-:S03]  /*6230*/  FADD.FTZ R100, R66, R100 ;  /* 0x0000006442647221 */ /* 0x004fc60000010000 */
[----:B------:R-:W2:Y:S04]  /*6240*/  SHFL.BFLY PT, R44, R39, 0x2, 0x1f ;  /* 0x0c401f00272c7f89 */ /* 0x000ea800000e0000 */
[----:B------:R-:W4:Y:S01]  /*6250*/  MUFU.EX2 R63, R63 ;  /* 0x0000003f003f7308 */ /* 0x000f220000000800 */
[----:B-1----:R-:W-:-:S07]  /*6260*/  FADD.FTZ R100, R65, R100 ;  /* 0x0000006441647221 */ /* 0x002fce0000010000 */
[----:B------:R-:W1:Y:S01]  /*6270*/  MUFU.EX2 R62, R62 ;  /* 0x0000003e003e7308 */ /* 0x000e620000000800 */
[----:B---3--:R-:W-:-:S07]  /*6280*/  FADD.FTZ R100, R64, R100 ;  /* 0x0000006440647221 */ /* 0x008fce0000010000 */
[----:B------:R-:W3:Y:S01]  /*6290*/  MUFU.EX2 R61, R61 ;  /* 0x0000003d003d7308 */ /* 0x000ee20000000800 */
[----:B----4-:R-:W-:Y:S01]  /*62a0*/  FADD.FTZ R100, R63, R100 ;  /* 0x000000643f647221 */ /* 0x010fe20000010000 */
[----:B--2---:R-:W-:Y:S02]  /*62b0*/  FMNMX.FTZ R44, R39, R44, !PT ;  /* 0x0000002c272c7209 */ /* 0x004fe40007810000 */
[----:B------:R-:W-:-:S04]  /*62c0*/  FMNMX.FTZ R39, R25, R13, !PT ;  /* 0x0000000d19277209 */ /* 0x000fc80007810000 */
[----:B------:R-:W2:Y:S01]  /*62d0*/  MUFU.EX2 R60, R60 ;  /* 0x0000003c003c7308 */ /* 0x000ea20000000800 */
[----:B------:R-:W4:Y:S01]  /*62e0*/  SHFL.BFLY PT, R129, R44, 0x1, 0x1f ;  /* 0x0c201f002c817f89 */ /* 0x000f2200000e0000 */
[----:B------:R-:W-:Y:S01]  /*62f0*/  FMNMX.FTZ R36, R14, R39, !PT ;  /* 0x000000270e247209 */ /* 0x000fe20007810000 */
[----:B-1----:R-:W-:-:S03]  /*6300*/  FADD.FTZ R100, R62, R100 ;  /* 0x000000643e647221 */ /* 0x002fc60000010000 */
[----:B------:R-:W-:Y:S02]  /*6310*/  FMNMX.FTZ R36, R15, R36, !PT ;  /* 0x000000240f247209 */ /* 0x000fe40007810000 */
[----:B------:R-:W1:Y:S01]  /*6320*/  MUFU.EX2 R59, R59 ;  /* 0x0000003b003b7308 */ /* 0x000e620000000800 */
[----:B---3--:R-:W-:Y:S01]  /*6330*/  FADD.FTZ R100, R61, R100 ;  /* 0x000000643d647221 */ /* 0x008fe20000010000 */
[----:B------:R-:W-:-:S04]  /*6340*/  FMNMX.FTZ R36, R71, R36, !PT ;  /* 0x0000002447247209 */ /* 0x000fc80007810000 */
[----:B------:R-:W-:Y:S02]  /*6350*/  FMNMX.FTZ R36, R193, R36, !PT ;  /* 0x00000024c1247209 */ /* 0x000fe40007810000 */
[----:B------:R-:W3:Y:S01]  /*6360*/  MUFU.EX2 R58, R58 ;  /* 0x0000003a003a7308 */ /* 0x000ee20000000800 */
[----:B--2---:R-:W-:Y:S01]  /*6370*/  FADD.FTZ R100, R60, R100 ;  /* 0x000000643c647221 */ /* 0x004fe20000010000 */
[----:B------:R-:W-:-:S04]  /*6380*/  FMNMX.FTZ R36, R110, R36, !PT ;  /* 0x000000246e247209 */ /* 0x000fc80007810000 */
[----:B------:R-:W-:Y:S02]  /*6390*/  FMNMX.FTZ R36, R79, R36, !PT ;  /* 0x000000244f247209 */ /* 0x000fe40007810000 */
[----:B------:R-:W2:Y:S01]  /*63a0*/  MUFU.EX2 R57, R57 ;  /* 0x0000003900397308 */ /* 0x000ea20000000800 */
[----:B----4-:R-:W-:Y:S01]  /*63b0*/  FMNMX.FTZ R129, R44, R129, !PT ;  /* 0x000000812c817209 */ /* 0x010fe20007810000 */
[----:B-1----:R-:W-:Y:S01]  /*63c0*/  FADD.FTZ R100, R59, R100 ;  /* 0x000000643b647221 */ /* 0x002fe20000010000 */
[----:B------:R-:W-:Y:S02]  /*63d0*/  FMNMX.FTZ R36, R29, R36, !PT ;  /* 0x000000241d247209 */ /* 0x000fe40007810000 */
[C---:B------:R-:W-:Y:S01]  /*63e0*/  FSETP.NEU.FTZ.AND P1, PT, R129.reuse, -INF , PT ;  /* 0xff8000008100780b */ /* 0x040fe20003f3d000 */
[----:B------:R-:W-:Y:S01]  /*63f0*/  FMUL.FTZ R107, R129, c[0x0][0x23c] ;  /* 0x00008f00816b7a20 */ /* 0x000fe20000410000 */
[----:B------:R-:W-:Y:S01]  /*6400*/  FMNMX.FTZ R27, R28, R36, !PT ;  /* 0x000000241c1b7209 */ /* 0x000fe20007810000 */
[----:B------:R-:W1:Y:S01]  /*6410*/  MUFU.EX2 R56, R56 ;  /* 0x0000003800387308 */ /* 0x000e620000000800 */
[----:B---3--:R-:W-:-:S02]  /*6420*/  FADD.FTZ R100, R58, R100 ;  /* 0x000000643a647221 */ /* 0x008fc40000010000 */
[----:B------:R-:W-:Y:S02]  /*6430*/  FSEL R107, R107, RZ, P1 ;  /* 0x000000ff6b6b7208 */ /* 0x000fe40000800000 */
[----:B------:R-:W-:-:S03]  /*6440*/  FMNMX.FTZ R27, R19, R27, !PT ;  /* 0x0000001b131b7209 */ /* 0x000fc60007810000 */
        /* <DEDUP_REMOVED lines=48> */
[----:B------:R-:W4:Y:S01]  /*6750*/  MUFU.EX2 R89, R89 ;  /* 0x0000005900597308 */ /* 0x000f220000000800 */
[----:B------:R-:W-:Y:S01]  /*6760*/  FMNMX.FTZ R9, R157, R7, !PT ;  /* 0x000000079d097209 */ /* 0x000fe20007810000 */
[--C-:B------:R-:W-:Y:S01]  /*6770*/  FFMA.FTZ R117, R117, c[0x0][0x23c], -R107.reuse ;  /* 0x00008f0075757a23 */ /* 0x100fe2000001086b */
[----:B------:R-:W-:Y:S01]  /*6780*/  FMNMX.FTZ R5, R158, R5, !PT ;  /* 0x000000059e057209 */ /* 0x000fe20007810000 */
[--C-:B------:R-:W-:Y:S01]  /*6790*/  FFMA.FTZ R162, R162, c[0x0][0x23c], -R107.reuse ;  /* 0x00008f00a2a27a23 */ /* 0x100fe2000001086b */
[----:B------:R-:W-:Y:S01]  /*67a0*/  FMNMX.FTZ R9, R171, R9, !PT ;  /* 0x00000009ab097209 */ /* 0x000fe20007810000 */
[--C-:B------:R-:W-:Y:S01]  /*67b0*/  FFMA.FTZ R150, R150, c[0x0][0x23c], -R107.reuse ;  /* 0x00008f0096967a23 */ /* 0x100fe2000001086b */
[----:B------:R-:W-:Y:S01]  /*67c0*/  FMNMX.FTZ R5, R145, R5, !PT ;  /* 0x0000000591057209 */ /* 0x000fe20007810000 */
[----:B------:R-:W5:Y:S01]  /*67d0*/  MUFU.EX2 R81, R81 ;  /* 0x0000005100517308 */ /* 0x000f620000000800 */
[----:B------:R-:W-:Y:S01]  /*67e0*/  FMNMX.FTZ R9, R154, R9, !PT ;  /* 0x000000099a097209 */ /* 0x000fe20007810000 */
[----:B--2---:R-:W-:Y:S01]  /*67f0*/  FADD.FTZ R100, R57, R100 ;  /* 0x0000006439647221 */ /* 0x004fe20000010000 */
[----:B------:R-:W-:Y:S01]  /*6800*/  FMNMX.FTZ R5, R144, R5, !PT ;  /* 0x0000000590057209 */ /* 0x000fe20007810000 */
[----:B------:R-:W-:Y:S01]  /*6810*/  FFMA.FTZ R209, R106, c[0x0][0x23c], -R107 ;  /* 0x00008f006ad17a23 */ /* 0x000fe2000001086b */
[----:B------:R-:W-:Y:S01]  /*6820*/  FMNMX.FTZ R9, R152, R9, !PT ;  /* 0x0000000998097209 */ /* 0x000fe20007810000 */
[----:B-1----:R-:W-:Y:S01]  /*6830*/  FADD.FTZ R100, R56, R100 ;  /* 0x0000006438647221 */ /* 0x002fe20000010000 */
[----:B------:R-:W-:Y:S01]  /*6840*/  FMNMX.FTZ R5, R143, R5, !PT ;  /* 0x000000058f057209 */ /* 0x000fe20007810000 */
[----:B------:R-:W1:Y:S01]  /*6850*/  MUFU.EX2 R80, R80 ;  /* 0x0000005000507308 */ /* 0x000e620000000800 */
[----:B------:R-:W-:-:S02]  /*6860*/  FMNMX.FTZ R9, R149, R9, !PT ;  /* 0x0000000995097209 */ /* 0x000fc40007810000 */
[----:B------:R-:W-:Y:S02]  /*6870*/  FMNMX.FTZ R5, R142, R5, !PT ;  /* 0x000000058e057209 */ /* 0x000fe40007810000 */
[----:B------:R-:W-:Y:S02]  /*6880*/  FMNMX.FTZ R9, R147, R9, !PT ;  /* 0x0000000993097209 */ /* 0x000fe40007810000 */
[----:B------:R-:W-:Y:S01]  /*6890*/  FMNMX.FTZ R5, R134, R5, !PT ;  /* 0x0000000586057209 */ /* 0x000fe20007810000 */
[----:B------:R-:W2:Y:S01]  /*68a0*/  MUFU.EX2 R73, R73 ;  /* 0x0000004900497308 */ /* 0x000ea20000000800 */
        /* <DEDUP_REMOVED lines=8> */
[----:B---3--:R-:W-:Y:S01]  /*6930*/  F2FP.BF16.PACK_AB R221, R98, R99 ;  /* 0x0000006362dd723e */ /* 0x008fe200000010ff */
[----:B------:R-:W3:Y:S01]  /*6940*/  SHFL.BFLY PT, R7, R5, 0x2, 0x1f ;  /* 0x0c401f0005077f89 */ /* 0x000ee200000e0000 */
[----:B------:R-:W-:Y:S01]  /*6950*/  FMNMX.FTZ R9, R122, R9, !PT ;  /* 0x000000097a097209 */ /* 0x000fe20007810000 */
[----:B------:R-:W1:Y:S01]  /*6960*/  MUFU.EX2 R68, R68 ;  /* 0x0000004400447308 */ /* 0x000e620000000800 */
[----:B----4-:R-:W-:Y:S01]  /*6970*/  F2FP.BF16.PACK_AB R223, R89, R90 ;  /* 0x0000005a59df723e */ /* 0x010fe200000010ff */
[----:B------:R-:W-:Y:S01]  /*6980*/  FADD.FTZ R98, R99, R98 ;  /* 0x0000006263627221 */ /* 0x000fe20000010000 */
[----:B------:R-:W-:-:S03]  /*6990*/  FMNMX.FTZ R9, R119, R9, !PT ;  /* 0x0000000977097209 */ /* 0x000fc60007810000 */
[----:B------:R-:W-:Y:S01]  /*69a0*/  FADD.FTZ R98, R90, R98 ;  /* 0x000000625a627221 */ /* 0x000fe20000010000 */
[----:B------:R-:W-:Y:S01]  /*69b0*/  FMNMX.FTZ R9, R118, R9, !PT ;  /* 0x0000000976097209 */ /* 0x000fe20007810000 */
[----:B------:R-:W-:Y:S01]  /*69c0*/  HMMA.16816.F32.BF16 R232, R220, R228, RZ ;  /* 0x000000e4dce8723c */ /* 0x000fe200000418ff */
[----:B------:R-:W4:Y:S01]  /*69d0*/  MUFU.EX2 R44, R44 ;  /* 0x0000002c002c7308 */ /* 0x000f220000000800 */
[----:B------:R-:W-:Y:S01]  /*69e0*/  FADD.FTZ R98, R89, R98 ;  /* 0x0000006259627221 */ /* 0x000fe20000010000 */
[----:B------:R-:W-:-:S03]  /*69f0*/  FMNMX.FTZ R9, R114, R9, !PT ;  /* 0x0000000972097209 */ /* 0x000fc60007810000 */
[----:B-----5:R-:W-:Y:S02]  /*6a00*/  FADD.FTZ R98, R81, R98 ;  /* 0x0000006251627221 */ /* 0x020fe40000010000 */
[----:B------:R-:W5:Y:S01]  /*6a10*/  SHFL.BFLY PT, R8, R9, 0x2, 0x1f ;  /* 0x0c401f0009087f89 */ /* 0x000f6200000e0000 */
[----:B------:R-:W4:Y:S01]  /*6a20*/  MUFU.EX2 R43, R43 ;  /* 0x0000002b002b7308 */ /* 0x000f220000000800 */
[----:B-1----:R-:W-:Y:S01]  /*6a30*/  FADD.FTZ R98, R80, R98 ;  /* 0x0000006250627221 */ /* 0x002fe20000010000 */
[----:B---3--:R-:W-:-:S03]  /*6a40*/  FMNMX.FTZ R5, R5, R7, !PT ;  /* 0x0000000705057209 */ /* 0x008fc60007810000 */
[----:B--2---:R-:W-:-:S03]  /*6a50*/  FADD.FTZ R98, R73, R98 ;  /* 0x0000006249627221 */ /* 0x004fc60000010000 */
[----:B------:R-:W1:Y:S01]  /*6a60*/  MUFU.EX2 R42, R42 ;  /* 0x0000002a002a7308 */ /* 0x000e620000000800 */
[----:B------:R-:W2:Y:S01]  /*6a70*/  SHFL.BFLY PT, R7, R5, 0x1, 0x1f ;  /* 0x0c201f0005077f89 */ /* 0x000ea200000e0000 */
[----:B------:R-:W-:-:S04]  /*6a80*/  FADD.FTZ R98, R69, R98 ;  /* 0x0000006245627221 */ /* 0x000fc80000010000 */
[----:B------:R-:W-:Y:S02]  /*6a90*/  FADD.FTZ R98, R68, R98 ;  /* 0x0000006244627221 */ /* 0x000fe40000010000 */
[----:B------:R-:W3:Y:S02]  /*6aa0*/  MUFU.EX2 R41, R41 ;  /* 0x0000002900297308 */ /* 0x000ee40000000800 */
[----:B----4-:R-:W-:Y:S01]  /*6ab0*/  FADD.FTZ R98, R44, R98 ;  /* 0x000000622c627221 */ /* 0x010fe20000010000 */
[----:B-----5:R-:W-:Y:S01]  /*6ac0*/  FMNMX.FTZ R9, R9, R8, !PT ;  /* 0x0000000809097209 */ /* 0x020fe20007810000 */
[----:B------:R-:W-:-:S04]  /*6ad0*/  FFMA.FTZ R8, R72, c[0x0][0x23c], -R107 ;  /* 0x00008f0048087a23 */ /* 0x000fc8000001086b */
[----:B------:R-:W4:Y:S01]  /*6ae0*/  MUFU.EX2 R40, R40 ;  /* 0x0000002800287308 */ /* 0x000f220000000800 */
[----:B------:R-:W-:Y:S01]  /*6af0*/  FADD.FTZ R98, R43, R98 ;  /* 0x000000622b627221 */ /* 0x000fe20000010000 */
[----:B------:R-:W5:Y:S03]  /*6b00*/  SHFL.BFLY PT, R26, R9, 0x1, 0x1f ;  /* 0x0c201f00091a7f89 */ /* 0x000f6600000e0000 */
[----:B-1----:R-:W-:-:S03]  /*6b10*/  FADD.FTZ R98, R42, R98 ;  /* 0x000000622a627221 */ /* 0x002fc60000010000 */
[----:B------:R-:W-:Y:S01]  /*6b20*/  MUFU.EX2 R39, R39 ;  /* 0x0000002700277308 */ /* 0x000fe20000000800 */
[----:B--2---:R-:W-:Y:S01]  /*6b30*/  FMNMX.FTZ R5, R5, R7, !PT ;  /* 0x0000000705057209 */ /* 0x004fe20007810000 */
[----:B------:R-:W-:Y:S02]  /*6b40*/  FFMA.FTZ R7, R88, c[0x0][0x23c], -R107 ;  /* 0x00008f0058077a23 */ /* 0x000fe4000001086b */
[----:B---3--:R-:W-:Y:S01]  /*6b50*/  FADD.FTZ R98, R41, R98 ;  /* 0x0000006229627221 */ /* 0x008fe20000010000 */
[C---:B------:R-:W-:Y:S01]  /*6b60*/  FSETP.NEU.FTZ.AND P1, PT, R5.reuse, -INF , PT ;  /* 0xff8000000500780b */ /* 0x040fe20003f3d000 */
[----:B------:R-:W-:Y:S02]  /*6b70*/  FMUL.FTZ R125, R5, c[0x0][0x23c] ;  /* 0x00008f00057d7a20 */ /* 0x000fe40000410000 */
[----:B------:R-:W-:Y:S01]  /*6b80*/  MUFU.EX2 R38, R38 ;  /* 0x0000002600267308 */ /* 0x000fe20000000800 */
[----:B----4-:R-:W-:Y:S02]  /*6b90*/  FADD.FTZ R98, R40, R98 ;  /* 0x0000006228627221 */ /* 0x010fe40000010000 */
[----:B------:R-:W-:-:S05]  /*6ba0*/  FSEL R125, R125, RZ, P1 ;  /* 0x000000ff7d7d7208 */ /* 0x000fca0000800000 */
[--C-:B------:R-:W-:Y:S01]  /*6bb0*/  FFMA.FTZ R96, R13, c[0x0][0x23c], -R125.reuse ;  /* 0x00008f000d607a23 */ /* 0x100fe2000001087d */
[----:B------:R-:W-:Y:S01]  /*6bc0*/  MUFU.EX2 R37, R37 ;  /* 0x0000002500257308 */ /* 0x000fe20000000800 */
[--C-:B------:R-:W-:Y:S01]  /*6bd0*/  FFMA.FTZ R88, R14, c[0x0][0x23c], -R125.reuse ;  /* 0x00008f000e587a23 */ /* 0x100fe2000001087d */
[----:B-----5:R-:W-:Y:S01]  /*6be0*/  FMNMX.FTZ R9, R9, R26, !PT ;  /* 0x0000001a09097209 */ /* 0x020fe20007810000 */
[--C-:B------:R-:W-:Y:S02]  /*6bf0*/  FFMA.FTZ R87, R15, c[0x0][0x23c], -R125.reuse ;  /* 0x00008f000f577a23 */ /* 0x100fe4000001087d */
[--C-:B------:R-:W-:Y:S01]  /*6c00*/  FFMA.FTZ R97, R25, c[0x0][0x23c], -R125.reuse ;  /* 0x00008f0019617a23 */ /* 0x100fe2000001087d */
[C---:B------:R-:W-:Y:S01]  /*6c10*/  FSETP.NEU.FTZ.AND P1, PT, R9.reuse, -INF , PT ;  /* 0xff8000000900780b */ /* 0x040fe20003f3d000 */
[----:B------:R-:W-:Y:S01]  /*6c20*/  FMUL.FTZ R115, R9, c[0x0][0x23c] ;  /* 0x00008f0009737a20 */ /* 0x000fe20000410000 */
[----:B------:R-:W-:Y:S01]  /*6c30*/  MUFU.EX2 R96, R96 ;  /* 0x0000006000607308 */ /* 0x000fe20000000800 */
[----:B------:R-:W-:-:S02]  /*6c40*/  FFMA.FTZ R86, R71, c[0x0][0x23c], -R125 ;  /* 0x00008f0047567a23 */ /* 0x000fc4000001087d */
[--C-:B------:R-:W-:Y:S01]  /*6c50*/  FFMA.FTZ R72, R79, c[0x0][0x23c], -R125.reuse ;  /* 0x00008f004f487a23 */ /* 0x100fe2000001087d */
[----:B------:R-:W-:Y:S01]  /*6c60*/  FSEL R115, R115, RZ, P1 ;  /* 0x000000ff73737208 */ /* 0x000fe20000800000 */
[--C-:B------:R-:W-:Y:S02]  /*6c70*/  FFMA.FTZ R78, R193, c[0x0][0x23c], -R125.reuse ;  /* 0x00008f00c14e7a23 */ /* 0x100fe4000001087d */
[----:B------:R-:W-:Y:S01]  /*6c80*/  FFMA.FTZ R77, R110, c[0x0][0x23c], -R125 ;  /* 0x00008f006e4d7a23 */ /* 0x000fe2000001087d */
[----:B------:R-:W1:Y:S01]  /*6c90*/  MUFU.EX2 R97, R97 ;  /* 0x0000006100617308 */ /* 0x000e620000000800 */
[--C-:B------:R-:W-:Y:S02]  /*6ca0*/  FFMA.FTZ R103, R12, c[0x0][0x23c], -R115.reuse ;  /* 0x00008f000c677a23 */ /* 0x100fe40000010873 */
[----:B------:R-:W2:Y:S01]  /*6cb0*/  LDSM.16.MT88.4 R12, [R164+0x4000] ;  /* 0x00400000a40c783b */ /* 0x000ea20000004200 */
[--C-:B------:R-:W-:Y:S02]  /*6cc0*/  FFMA.FTZ R95, R24, c[0x0][0x23c], -R115.reuse ;  /* 0x00008f00185f7a23 */ /* 0x100fe40000010873 */
[--C-:B------:R-:W-:Y:S01]  /*6cd0*/  FFMA.FTZ R92, R34, c[0x0][0x23c], -R115.reuse ;  /* 0x00008f00225c7a23 */ /* 0x100fe20000010873 */
[----:B------:R-:W-:Y:S01]  /*6ce0*/  LDSM.16.MT88.4 R24, [R164+0x4400] ;  /* 0x00440000a418783b */ /* 0x000fe20000004200 */
[--C-:B------:R-:W-:Y:S01]  /*6cf0*/  FFMA.FTZ R85, R35, c[0x0][0x23c], -R115.reuse ;  /* 0x00008f0023557a23 */ /* 0x100fe20000010873 */
[----:B------:R-:W-:Y:S01]  /*6d00*/  MUFU.EX2 R88, R88 ;  /* 0x0000005800587308 */ /* 0x000fe20000000800 */
[----:B------:R-:W-:-:S02]  /*6d10*/  FFMA.FTZ R84, R32, c[0x0][0x23c], -R115 ;  /* 0x00008f0020547a23 */ /* 0x000fc40000010873 */
[--C-:B------:R-:W-:Y:S02]  /*6d20*/  FFMA.FTZ R76, R33, c[0x0][0x23c], -R115.reuse ;  /* 0x00008f00214c7a23 */ /* 0x100fe40000010873 */
[----:B------:R-:W3:Y:S01]  /*6d30*/  LDSM.16.MT88.4 R32, [R252+0x4400] ;  /* 0x00440000fc20783b */ /* 0x000ee20000004200 */
[--C-:B------:R-:W-:Y:S01]  /*6d40*/  FFMA.FTZ R79, R31, c[0x0][0x23c], -R115.reuse ;  /* 0x00008f001f4f7a23 */ /* 0x100fe20000010873 */
[----:B-1----:R-:W-:Y:S01]  /*6d50*/  F2FP.BF16.PACK_AB R236, R96, R97 ;  /* 0x0000006160ec723e */ /* 0x002fe200000010ff */
[----:B------:R-:W1:Y:S01]  /*6d60*/  MUFU.EX2 R87, R87 ;  /* 0x0000005700577308 */ /* 0x000e620000000800 */
[----:B------:R-:W-:Y:S02]  /*6d70*/  FFMA.FTZ R71, R30, c[0x0][0x23c], -R115 ;  /* 0x00008f001e477a23 */ /* 0x000fe40000010873 */
[--C-:B------:R-:W-:Y:S02]  /*6d80*/  FFMA.FTZ R94, R29, c[0x0][0x23c], -R125.reuse ;  /* 0x00008f001d5e7a23 */ /* 0x100fe4000001087d */
[----:B------:R-:W-:-:S02]  /*6d90*/  FFMA.FTZ R93, R28, c[0x0][0x23c], -R125 ;  /* 0x00008f001c5d7a23 */ /* 0x000fc4000001087d */
[--C-:B------:R-:W-:Y:S01]  /*6da0*/  FFMA.FTZ R104, R19, c[0x0][0x23c], -R125.reuse ;  /* 0x00008f0013687a23 */ /* 0x100fe2000001087d */
[----:B------:R-:W-:Y:S01]  /*6db0*/  MUFU.EX2 R95, R95 ;  /* 0x0000005f005f7308 */ /* 0x000fe20000000800 */
[----:B------:R-:W-:Y:S01]  /*6dc0*/  FFMA.FTZ R105, R18, c[0x0][0x23c], -R125 ;  /* 0x00008f0012697a23 */ /* 0x000fe2000001087d */
[----:B------:R-:W4:Y:S01]  /*6dd0*/  LDSM.16.MT88.4 R28, [R252+0x4800] ;  /* 0x00480000fc1c783b */ /* 0x000f220000004200 */
[--C-:B------:R-:W-:Y:S02]  /*6de0*/  FFMA.FTZ R110, R17, c[0x0][0x23c], -R115.reuse ;  /* 0x00008f00116e7a23 */ /* 0x100fe40000010873 */
[--C-:B------:R-:W-:Y:S02]  /*6df0*/  FFMA.FTZ R109, R16, c[0x0][0x23c], -R115.reuse ;  /* 0x00008f00106d7a23 */ /* 0x100fe40000010873 */
[----:B------:R-:W5:Y:S01]  /*6e00*/  LDSM.16.MT88.4 R16, [R164+0x4800] ;  /* 0x00480000a410783b */ /* 0x000f620000004200 */
[----:B------:R-:W3:Y:S01]  /*6e10*/  MUFU.EX2 R103, R103 ;  /* 0x0000006700677308 */ /* 0x000ee20000000800 */
[----:B-1----:R-:W-:Y:S01]  /*6e20*/  F2FP.BF16.PACK_AB R238, R87, R88 ;  /* 0x0000005857ee723e */ /* 0x002fe200000010ff */
[----:B------:R-:W-:-:S02]  /*6e30*/  FFMA.FTZ R111, R111, c[0x0][0x23c], -R115 ;  /* 0x00008f006f6f7a23 */ /* 0x000fc40000010873 */
[----:B------:R-:W-:Y:S02]  /*6e40*/  FFMA.FTZ R116, R116, c[0x0][0x23c], -R115 ;  /* 0x00008f0074747a23 */ /* 0x000fe40000010873 */
[--C-:B------:R-:W-:Y:S02]  /*6e50*/  FFMA.FTZ R120, R120, c[0x0][0x23c], -R125.reuse ;  /* 0x00008f0078787a23 */ /* 0x100fe4000001087d */
[----:B------:R-:W-:Y:S01]  /*6e60*/  MUFU.EX2 R92, R92 ;  /* 0x0000005c005c7308 */ /* 0x000fe20000000800 */
[--C-:B------:R-:W-:Y:S01]  /*6e70*/  FFMA.FTZ R121, R121, c[0x0][0x23c], -R125.reuse ;  /* 0x00008f0079797a23 */ /* 0x100fe2000001087d */
[----:B--2---:R-:W-:Y:S01]  /*6e80*/  HMMA.16816.F32.BF16 R224, R220, R12, RZ ;  /* 0x0000000cdce0723c */ /* 0x004fe200000418ff */
[--C-:B------:R-:W-:Y:S02]  /*6e90*/  FFMA.FTZ R123, R123, c[0x0][0x23c], -R125.reuse ;  /* 0x00008f007b7b7a23 */ /* 0x100fe4000001087d */
[----:B------:R-:W-:Y:S02]  /*6ea0*/  FFMA.FTZ R126, R126, c[0x0][0x23c], -R125 ;  /* 0x00008f007e7e7a23 */ /* 0x000fe4000001087d */
[--C-:B------:R-:W-:Y:S01]  /*6eb0*/  FFMA.FTZ R132, R186, c[0x0][0x23c], -R115.reuse ;  /* 0x00008f00ba847a23 */ /* 0x100fe20000010873 */
[----:B------:R-:W1:Y:S01]  /*6ec0*/  MUFU.EX2 R85, R85 ;  /* 0x0000005500557308 */ /* 0x000e620000000800 */
[----:B---3--:R-:W-:Y:S01]  /*6ed0*/  F2FP.BF16.PACK_AB R237, R103, R95 ;  /* 0x0000005f67ed723e */ /* 0x008fe200000010ff */
[----:B------:R-:W-:-:S02]  /*6ee0*/  FFMA.FTZ R131, R131, c[0x0][0x23c], -R115 ;  /* 0x00008f0083837a23 */ /* 0x000fc40000010873 */
[--C-:B------:R-:W-:Y:S02]  /*6ef0*/  FFMA.FTZ R135, R141, c[0x0][0x23c], -R115.reuse ;  /* 0x00008f008d877a23 */ /* 0x100fe40000010873 */
[----:B------:R-:W-:Y:S02]  /*6f00*/  FFMA.FTZ R137, R137, c[0x0][0x23c], -R115 ;  /* 0x00008f0089897a23 */ /* 0x000fe40000010873 */
        /* <DEDUP_REMOVED lines=14> */
[--C-:B------:R-:W-:Y:S02]  /*6ff0*/  FFMA.FTZ R163, R169, c[0x0][0x23c], -R125.reuse ;  /* 0x00008f00a9a37a23 */ /* 0x100fe4000001087d */
[--C-:B------:R-:W-:Y:S01]  /*7000*/  FFMA.FTZ R160, R160, c[0x0][0x23c], -R125.reuse ;  /* 0x00008f00a0a07a23 */ /* 0x100fe2000001087d */
[----:B------:R-:W-:Y:S01]  /*7010*/  HMMA.16816.F32.BF16 R240, R236, R12, RZ ;  /* 0x0000000cecf0723c */ /* 0x000fe200000418ff */
[--C-:B------:R-:W-:Y:S01]  /*7020*/  FFMA.FTZ R159, R159, c[0x0][0x23c], -R125.reuse ;  /* 0x00008f009f9f7a23 */ /* 0x100fe2000001087d */
[----:B------:R-:W-:Y:S01]  /*7030*/  MUFU.EX2 R72, R72 ;  /* 0x0000004800487308 */ /* 0x000fe20000000800 */
[----:B------:R-:W-:-:S02]  /*7040*/  FFMA.FTZ R158, R158, c[0x0][0x23c], -R125 ;  /* 0x00008f009e9e7a23 */ /* 0x000fc4000001087d */
[--C-:B------:R-:W-:Y:S02]  /*7050*/  FFMA.FTZ R154, R154, c[0x0][0x23c], -R115.reuse ;  /* 0x00008f009a9a7a23 */ /* 0x100fe40000010873 */
[----:B-1----:R-:W-:Y:S01]  /*7060*/  F2FP.BF16.PACK_AB R12, R78, R86 ;  /* 0x000000564e0c723e */ /* 0x002fe200000010ff */
[C---:B------:R-:W-:Y:S01]  /*7070*/  HMMA.16816.F32.BF16 R244, R236.reuse, R230, RZ ;  /* 0x000000e6ecf4723c */ /* 0x040fe200000418ff */
[--C-:B------:R-:W-:Y:S01]  /*7080*/  FFMA.FTZ R152, R152, c[0x0][0x23c], -R115.reuse ;  /* 0x00008f0098987a23 */ /* 0x100fe20000010873 */
[----:B------:R-:W1:Y:S01]  /*7090*/  MUFU.EX2 R84, R84 ;  /* 0x0000005400547308 */ /* 0x000e620000000800 */
[--C-:B------:R-:W-:Y:S02]  /*70a0*/  FFMA.FTZ R149, R149, c[0x0][0x23c], -R115.reuse ;  /* 0x00008f0095957a23 */ /* 0x100fe40000010873 */
[----:B------:R-:W-:Y:S02]  /*70b0*/  FFMA.FTZ R147, R147, c[0x0][0x23c], -R115 ;  /* 0x00008f0093937a23 */ /* 0x000fe40000010873 */
[----:B------:R-:W-:Y:S01]  /*70c0*/  FADD.FTZ R96, R97, R96 ;  /* 0x0000006061607221 */ /* 0x000fe20000010000 */
[----:B------:R-:W-:Y:S01]  /*70d0*/  HMMA.16816.F32.BF16 R236, R236, R14, RZ ;  /* 0x0000000eecec723c */ /* 0x000fe200000418ff */
[----:B------:R-:W-:Y:S01]  /*70e0*/  FADD.FTZ R95, R95, R103 ;  /* 0x000000675f5f7221 */ /* 0x000fe20000010000 */
[----:B------:R-:W2:Y:S01]  /*70f0*/  MUFU.EX2 R76, R76 ;  /* 0x0000004c004c7308 */ /* 0x000ea20000000800 */
[----:B------:R-:W-:-:S02]  /*7100*/  FADD.FTZ R96, R88, R96 ;  /* 0x0000006058607221 */ /* 0x000fc40000010000 */
[----:B------:R-:W-:Y:S02]  /*7110*/  FADD.FTZ R95, R92, R95 ;  /* 0x0000005f5c5f7221 */ /* 0x000fe40000010000 */
[----:B------:R-:W-:Y:S01]  /*7120*/  FADD.FTZ R96, R87, R96 ;  /* 0x0000006057607221 */ /* 0x000fe20000010000 */
[C---:B------:R-:W-:Y:S01]  /*7130*/  HMMA.16816.F32.BF16 R228, R220.reuse, R230, RZ ;  /* 0x000000e6dce4723c */ /* 0x040fe200000418ff */
[----:B------:R-:W-:Y:S01]  /*7140*/  FADD.FTZ R95, R85, R95 ;  /* 0x0000005f555f7221 */ /* 0x000fe20000010000 */
[----:B------:R-:W3:Y:S01]  /*7150*/  MUFU.EX2 R79, R79 ;  /* 0x0000004f004f7308 */ /* 0x000ee20000000800 */
[----:B------:R-:W-:Y:S02]  /*7160*/  FADD.FTZ R96, R86, R96 ;  /* 0x0000006056607221 */ /* 0x000fe40000010000 */
[----:B-1----:R-:W-:Y:S02]  /*7170*/  FADD.FTZ R95, R84, R95 ;  /* 0x0000005f545f7221 */ /* 0x002fe40000010000 */
[----:B------:R-:W-:Y:S01]  /*7180*/  FADD.FTZ R96, R78, R96 ;  /* 0x000000604e607221 */ /* 0x000fe20000010000 */
[----:B------:R-:W-:Y:S01]  /*7190*/  HMMA.16816.F32.BF16 R220, R220, R14, RZ ;  /* 0x0000000edcdc723c */ /* 0x000fe200000418ff */
[----:B------:R-:W-:Y:S01]  /*71a0*/  FFMA.FTZ R145, R145, c[0x0][0x23c], -R125 ;  /* 0x00008f0091917a23 */ /* 0x000fe2000001087d */
[----:B------:R-:W1:Y:S01]  /*71b0*/  MUFU.EX2 R71, R71 ;  /* 0x0000004700477308 */ /* 0x000e620000000800 */
[C---:B--2---:R-:W-:Y:S01]  /*71c0*/  F2FP.BF16.PACK_AB R13, R76.reuse, R84 ;  /* 0x000000544c0d723e */ /* 0x044fe200000010ff */
[----:B------:R-:W-:-:S02]  /*71d0*/  FADD.FTZ R95, R76, R95 ;  /* 0x0000005f4c5f7221 */ /* 0x000fc40000010000 */
[----:B------:R-:W-:Y:S01]  /*71e0*/  FADD.FTZ R96, R77, R96 ;  /* 0x000000604d607221 */ /* 0x000fe20000010000 */
[----:B------:R-:W-:Y:S01]  /*71f0*/  F2FP.BF16.PACK_AB R14, R72, R77 ;  /* 0x0000004d480e723e */ /* 0x000fe200000010ff */
[----:B------:R-:W-:Y:S02]  /*7200*/  FFMA.FTZ R144, R144, c[0x0][0x23c], -R125 ;  /* 0x00008f0090907a23 */ /* 0x000fe4000001087d */
[----:B------:R-:W2:Y:S01]  /*7210*/  MUFU.EX2 R94, R94 ;  /* 0x0000005e005e7308 */ /* 0x000ea20000000800 */
[----:B---3--:R-:W-:Y:S02]  /*7220*/  FADD.FTZ R95, R79, R95 ;  /* 0x0000005f4f5f7221 */ /* 0x008fe40000010000 */
[----:B------:R-:W-:Y:S02]  /*7230*/  FADD.FTZ R96, R72, R96 ;  /* 0x0000006048607221 */ /* 0x000fe40000010000 */
[--C-:B------:R-:W-:Y:S02]  /*7240*/  FFMA.FTZ R143, R143, c[0x0][0x23c], -R125.reuse ;  /* 0x00008f008f8f7a23 */ /* 0x100fe4000001087d */
[----:B------:R-:W-:Y:S01]  /*7250*/  FFMA.FTZ R142, R142, c[0x0][0x23c], -R125 ;  /* 0x00008f008e8e7a23 */ /* 0x000fe2000001087d */
[C---:B-1----:R-:W-:Y:S01]  /*7260*/  F2FP.BF16.PACK_AB R15, R71.reuse, R79 ;  /* 0x0000004f470f723e */ /* 0x042fe200000010ff */
[----:B------:R-:W1:Y:S01]  /*7270*/  MUFU.EX2 R93, R93 ;  /* 0x0000005d005d7308 */ /* 0x000e620000000800 */
[----:B------:R-:W-:-:S02]  /*7280*/  FADD.FTZ R95, R71, R95 ;  /* 0x0000005f475f7221 */ /* 0x000fc40000010000 */
[--C-:B------:R-:W-:Y:S02]  /*7290*/  FFMA.FTZ R140, R140, c[0x0][0x23c], -R115.reuse ;  /* 0x00008f008c8c7a23 */ /* 0x100fe40000010873 */
[----:B------:R-:W-:Y:S01]  /*72a0*/  FFMA.FTZ R139, R139, c[0x0][0x23c], -R115 ;  /* 0x00008f008b8b7a23 */ /* 0x000fe20000010873 */
[C---:B------:R-:W-:Y:S01]  /*72b0*/  HMMA.16816.F32.BF16 R248, R12.reuse, R32, R248 ;  /* 0x000000200cf8723c */ /* 0x040fe200000418f8 */
[----:B--2---:R-:W-:Y:S01]  /*72c0*/  FADD.FTZ R96, R94, R96 ;  /* 0x000000605e607221 */ /* 0x004fe20000010000 */
[----:B------:R-:W2:Y:S01]  /*72d0*/  MUFU.EX2 R104, R104 ;  /* 0x0000006800687308 */ /* 0x000ea20000000800 */
[----:B------:R-:W-:Y:S02]  /*72e0*/  FADD.FTZ R98, R39, R98 ;  /* 0x0000006227627221 */ /* 0x000fe40000010000 */
[--C-:B------:R-:W-:Y:S02]  /*72f0*/  FFMA.FTZ R128, R128, c[0x0][0x23c], -R125.reuse ;  /* 0x00008f0080807a23 */ /* 0x100fe4000001087d */
[----:B------:R-:W-:Y:S01]  /*7300*/  FADD.FTZ R98, R38, R98 ;  /* 0x0000006226627221 */ /* 0x000fe20000010000 */
[----:B------:R-:W-:Y:S01]  /*7310*/  HMMA.16816.F32.BF16 R240, R12, R24, R240 ;  /* 0x000000180cf0723c */ /* 0x000fe200000418f0 */
[----:B------:R-:W-:Y:S01]  /*7320*/  FFMA.FTZ R127, R127, c[0x0][0x23c], -R125 ;  /* 0x00008f007f7f7a23 */ /* 0x000fe2000001087d */
[----:B------:R-:W3:Y:S01]  /*7330*/  MUFU.EX2 R105, R105 ;  /* 0x0000006900697308 */ /* 0x000ee20000000800 */
[----:B-1----:R-:W-:-:S02]  /*7340*/  FADD.FTZ R96, R93, R96 ;  /* 0x000000605d607221 */ /* 0x002fc40000010000 */
[----:B------:R-:W-:Y:S02]  /*7350*/  FADD.FTZ R98, R37, R98 ;  /* 0x0000006225627221 */ /* 0x000fe40000010000 */
[----:B------:R-:W-:Y:S01]  /*7360*/  FFMA.FTZ R210, R124, c[0x0][0x23c], -R125 ;  /* 0x00008f007cd27a23 */ /* 0x000fe2000001087d */
[C---:B------:R-:W-:Y:S01]  /*7370*/  HMMA.16816.F32.BF16 R244, R12.reuse, R34, R244 ;  /* 0x000000220cf4723c */ /* 0x040fe200000418f4 */
[--C-:B------:R-:W-:Y:S01]  /*7380*/  FFMA.FTZ R122, R122, c[0x0][0x23c], -R115.reuse ;  /* 0x00008f007a7a7a23 */ /* 0x100fe20000010873 */
[----:B------:R-:W1:Y:S01]  /*7390*/  MUFU.EX2 R110, R110 ;  /* 0x0000006e006e7308 */ /* 0x000e620000000800 */
[----:B--2---:R-:W-:Y:S02]  /*73a0*/  FADD.FTZ R96, R104, R96 ;  /* 0x0000006068607221 */ /* 0x004fe40000010000 */
[--C-:B------:R-:W-:Y:S02]  /*73b0*/  FFMA.FTZ R119, R119, c[0x0][0x23c], -R115.reuse ;  /* 0x00008f0077777a23 */ /* 0x100fe40000010873 */
[--C-:B------:R-:W-:Y:S01]  /*73c0*/  FFMA.FTZ R118, R118, c[0x0][0x23c], -R115.reuse ;  /* 0x00008f0076767a23 */ /* 0x100fe20000010873 */
[----:B------:R-:W-:Y:S01]  /*73d0*/  HMMA.16816.F32.BF16 R236, R12, R26, R236 ;  /* 0x0000001a0cec723c */ /* 0x000fe200000418ec */
[----:B------:R-:W-:Y:S01]  /*73e0*/  FFMA.FTZ R211, R114, c[0x0][0x23c], -R115 ;  /* 0x00008f0072d37a23 */ /* 0x000fe20000010873 */
[----:B------:R-:W2:Y:S01]  /*73f0*/  MUFU.EX2 R109, R109 ;  /* 0x0000006d006d7308 */ /* 0x000ea20000000800 */
[----:B---3--:R-:W-:-:S04]  /*7400*/  FADD.FTZ R96, R105, R96 ;  /* 0x0000006069607221 */ /* 0x008fc80000010000 */
[----:B------:R-:W-:Y:S02]  /*7410*/  F2FP.BF16.PACK_AB R12, R82, R83 ;  /* 0x00000053520c723e */ /* 0x000fe400000010ff */
[----:B------:R-:W-:Y:S01]  /*7420*/  F2FP.BF16.PACK_AB R13, R80, R81 ;  /* 0x00000051500d723e */ /* 0x000fe200000010ff */
[----:B------:R-:W3:Y:S01]  /*7430*/  MUFU.EX2 R111, R111 ;  /* 0x0000006f006f7308 */ /* 0x000ee20000000800 */
[----:B------:R-:W-:Y:S01]  /*7440*/  F2FP.BF16.PACK_AB R14, R74, R75 ;  /* 0x0000004b4a0e723e */ /* 0x000fe200000010ff */
[----:B-1----:R-:W-:Y:S01]  /*7450*/  FADD.FTZ R95, R110, R95 ;  /* 0x0000005f6e5f7221 */ /* 0x002fe20000010000 */
[----:B------:R-:W-:-:S05]  /*7460*/  F2FP.BF16.PACK_AB R15, R69, R73 ;  /* 0x00000049450f723e */ /* 0x000fca00000010ff */
[----:B------:R-:W1:Y:S01]  /*7470*/  MUFU.EX2 R116, R116 ;  /* 0x0000007400747308 */ /* 0x000e620000000800 */
[----:B--2---:R-:W-:Y:S01]  /*7480*/  FADD.FTZ R95, R109, R95 ;  /* 0x0000005f6d5f7221 */ /* 0x004fe20000010000 */
[C---:B------:R-:W-:Y:S06]  /*7490*/  HMMA.16816.F32.BF16 R232, R12.reuse, R32, R232 ;  /* 0x000000200ce8723c */ /* 0x040fec00000418e8 */
[----:B------:R-:W2:Y:S01]  /*74a0*/  MUFU.EX2 R120, R120 ;  /* 0x0000007800787308 */ /* 0x000ea20000000800 */
[----:B---3--:R-:W-:Y:S01]  /*74b0*/  FADD.FTZ R95, R111, R95 ;  /* 0x0000005f6f5f7221 */ /* 0x008fe20000010000 */
[C---:B------:R-:W-:Y:S06]  /*74c0*/  HMMA.16816.F32.BF16 R224, R12.reuse, R24, R224 ;  /* 0x000000180ce0723c */ /* 0x040fec00000418e0 */
[----:B------:R-:W3:Y:S01]  /*74d0*/  MUFU.EX2 R121, R121 ;  /* 0x0000007900797308 */ /* 0x000ee20000000800 */
[----:B-1----:R-:W-:Y:S01]  /*74e0*/  FADD.FTZ R95, R116, R95 ;  /* 0x0000005f745f7221 */ /* 0x002fe20000010000 */
[C---:B------:R-:W-:Y:S01]  /*74f0*/  HMMA.16816.F32.BF16 R228, R12.reuse, R34, R228 ;  /* 0x000000220ce4723c */ /* 0x040fe200000418e4 */
[----:B------:R-:W1:Y:S05]  /*7500*/  LDSM.16.MT88.4 R32, [R252+0x4c00] ;  /* 0x004c0000fc20783b */ /* 0x000e6a0000004200 */
[----:B------:R-:W4:Y:S01]  /*7510*/  MUFU.EX2 R123, R123 ;  /* 0x0000007b007b7308 */ /* 0x000f220000000800 */
[----:B--2---:R-:W-:Y:S01]  /*7520*/  FADD.FTZ R96, R120, R96 ;  /* 0x0000006078607221 */ /* 0x004fe20000010000 */
[----:B------:R-:W-:Y:S01]  /*7530*/  HMMA.16816.F32.BF16 R220, R12, R26, R220 ;  /* 0x0000001a0cdc723c */ /* 0x000fe200000418dc */
[----:B------:R-:W2:Y:S05]  /*7540*/  LDSM.16.MT88.4 R24, [R164+0x4c00] ;  /* 0x004c0000a418783b */ /* 0x000eaa0000004200 */
[----:B------:R-:W5:Y:S01]  /*7550*/  MUFU.EX2 R126, R126 ;  /* 0x0000007e007e7308 */ /* 0x000f620000000800 */
[----:B------:R-:W-:Y:S01]  /*7560*/  F2FP.BF16.PACK_AB R12, R93, R94 ;  /* 0x0000005e5d0c723e */ /* 0x000fe200000010ff */
[----:B---3--:R-:W-:Y:S01]  /*7570*/  FADD.FTZ R96, R121, R96 ;  /* 0x0000006079607221 */ /* 0x008fe20000010000 */
[----:B------:R-:W-:-:S02]  /*7580*/  F2FP.BF16.PACK_AB R13, R109, R110 ;  /* 0x0000006e6d0d723e */ /* 0x000fc400000010ff */
[----:B------:R-:W-:Y:S02]  /*7590*/  F2FP.BF16.PACK_AB R14, R105, R104 ;  /* 0x00000068690e723e */ /* 0x000fe400000010ff */
[----:B------:R-:W-:Y:S01]  /*75a0*/  F2FP.BF16.PACK_AB R15, R116, R111 ;  /* 0x0000006f740f723e */ /* 0x000fe200000010ff */
[----:B------:R-:W3:Y:S01]  /*75b0*/  MUFU.EX2 R132, R132 ;  /* 0x0000008400847308 */ /* 0x000ee20000000800 */
[----:B----4-:R-:W-:-:S05]  /*75c0*/  FADD.FTZ R96, R123, R96 ;  /* 0x000000607b607221 */ /* 0x010fca0000010000 */
[----:B------:R-:W-:Y:S02]  /*75d0*/  HMMA.16816.F32.BF16 R248, R12, R28, R248 ;  /* 0x0000001c0cf8723c */ /* 0x000fe400000418f8 */
[----:B------:R-:W4:Y:S01]  /*75e0*/  MUFU.EX2 R131, R131 ;  /* 0x0000008300837308 */ /* 0x000f220000000800 */
[----:B-----5:R-:W-:-:S05]  /*75f0*/  FADD.FTZ R96, R126, R96 ;  /* 0x000000607e607221 */ /* 0x020fca0000010000 */
[----:B------:R-:W-:Y:S02]  /*7600*/  HMMA.16816.F32.BF16 R240, R12, R16, R240 ;  /* 0x000000100cf0723c */ /* 0x000fe400000418f0 */
[----:B------:R-:W5:Y:S01]  /*7610*/  MUFU.EX2 R135, R135 ;  /* 0x0000008700877308 */ /* 0x000f620000000800 */
[----:B---3--:R-:W-:-:S05]  /*7620*/  FADD.FTZ R95, R132, R95 ;  /* 0x0000005f845f7221 */ /* 0x008fca0000010000 */
[----:B------:R-:W-:Y:S02]  /*7630*/  HMMA.16816.F32.BF16 R244, R12, R30, R244 ;  /* 0x0000001e0cf4723c */ /* 0x000fe400000418f4 */
[----:B------:R-:W3:Y:S01]  /*7640*/  MUFU.EX2 R137, R137 ;  /* 0x0000008900897308 */ /* 0x000ee20000000800 */
[----:B----4-:R-:W-:-:S05]  /*7650*/  FADD.FTZ R95, R131, R95 ;  /* 0x0000005f835f7221 */ /* 0x010fca0000010000 */
[----:B------:R-:W-:Y:S02]  /*7660*/  HMMA.16816.F32.BF16 R236, R12, R18, R236 ;  /* 0x000000120cec723c */ /* 0x000fe400000418ec */
[----:B------:R-:W4:Y:S01]  /*7670*/  MUFU.EX2 R146, R146 ;  /* 0x0000009200927308 */ /* 0x000f220000000800 */
[----:B-----5:R-:W-:-:S04]  /*7680*/  FADD.FTZ R95, R135, R95 ;  /* 0x0000005f875f7221 */ /* 0x020fc80000010000 */
[----:B------:R-:W-:Y:S02]  /*7690*/  F2FP.BF16.PACK_AB R12, R67, R70 ;  /* 0x00000046430c723e */ /* 0x000fe400000010ff */
[----:B------:R-:W-:Y:S01]  /*76a0*/  F2FP.BF16.PACK_AB R13, R44, R68 ;  /* 0x000000442c0d723e */ /* 0x000fe200000010ff */
[----:B------:R-:W5:Y:S01]  /*76b0*/  MUFU.EX2 R148, R148 ;  /* 0x0000009400947308 */ /* 0x000f620000000800 */
[----:B------:R-:W-:Y:S01]  /*76c0*/  F2FP.BF16.PACK_AB R14, R65, R66 ;  /* 0x00000042410e723e */ /* 0x000fe200000010ff */
[----:B---3--:R-:W-:Y:S01]  /*76d0*/  FADD.FTZ R95, R137, R95 ;  /* 0x0000005f895f7221 */ /* 0x008fe20000010000 */
[----:B------:R-:W-:-:S05]  /*76e0*/  F2FP.BF16.PACK_AB R15, R42, R43 ;  /* 0x0000002b2a0f723e */ /* 0x000fca00000010ff */
[----:B------:R-:W3:Y:S01]  /*76f0*/  MUFU.EX2 R151, R151 ;  /* 0x0000009700977308 */ /* 0x000ee20000000800 */
[----:B----4-:R-:W-:Y:S01]  /*7700*/  FADD.FTZ R96, R146, R96 ;  /* 0x0000006092607221 */ /* 0x010fe20000010000 */
[C---:B------:R-:W-:Y:S06]  /*7710*/  HMMA.16816.F32.BF16 R232, R12.reuse, R28, R232 ;  /* 0x0000001c0ce8723c */ /* 0x040fec00000418e8 */
[----:B------:R-:W4:Y:S01]  /*7720*/  MUFU.EX2 R153, R153 ;  /* 0x0000009900997308 */ /* 0x000f220000000800 */
[----:B-----5:R-:W-:Y:S01]  /*7730*/  FADD.FTZ R96, R148, R96 ;  /* 0x0000006094607221 */ /* 0x020fe20000010000 */
[C---:B------:R-:W-:Y:S01]  /*7740*/  HMMA.16816.F32.BF16 R228, R12.reuse, R30, R228 ;  /* 0x0000001e0ce4723c */ /* 0x040fe200000418e4 */
[----:B------:R-:W5:Y:S05]  /*7750*/  LDSM.16.MT88.4 R28, [R252+0x5000] ;  /* 0x00500000fc1c783b */ /* 0x000f6a0000004200 */
[----:B------:R-:W1:Y:S01]  /*7760*/  MUFU.EX2 R156, R156 ;  /* 0x0000009c009c7308 */ /* 0x000e620000000800 */
[----:B---3--:R-:W-:Y:S01]  /*7770*/  FADD.FTZ R96, R151, R96 ;  /* 0x0000006097607221 */ /* 0x008fe20000010000 */
[C---:B------:R-:W-:Y:S06]  /*7780*/  HMMA.16816.F32.BF16 R224, R12.reuse, R16, R224 ;  /* 0x000000100ce0723c */ /* 0x040fec00000418e0 */
[----:B------:R-:W3:Y:S01]  /*7790*/  MUFU.EX2 R155, R155 ;  /* 0x0000009b009b7308 */ /* 0x000ee20000000800 */
[----:B----4-:R-:W-:Y:S01]  /*77a0*/  FADD.FTZ R96, R153, R96 ;  /* 0x0000006099607221 */ /* 0x010fe20000010000 */
[----:B------:R-:W-:Y:S01]  /*77b0*/  HMMA.16816.F32.BF16 R220, R12, R18, R220 ;  /* 0x000000120cdc723c */ /* 0x000fe200000418dc */
[----:B------:R-:W4:Y:S05]  /*77c0*/  LDSM.16.MT88.4 R16, [R164+0x5000] ;  /* 0x00500000a410783b */ /* 0x000f2a0000004200 */
[----:B------:R-:W2:Y:S01]  /*77d0*/  MUFU.EX2 R157, R157 ;  /* 0x0000009d009d7308 */ /* 0x000ea20000000800 */
[----:B------:R-:W-:Y:S01]  /*77e0*/  F2FP.BF16.PACK_AB R12, R121, R120 ;  /* 0x00000078790c723e */ /* 0x000fe200000010ff */
[----:B-1----:R-:W-:Y:S01]  /*77f0*/  FADD.FTZ R95, R156, R95 ;  /* 0x0000005f9c5f7221 */ /* 0x002fe20000010000 */
[----:B------:R-:W-:-:S02]  /*7800*/  F2FP.BF16.PACK_AB R13, R131, R132 ;  /* 0x00000084830d723e */ /* 0x000fc400000010ff */
[----:B------:R-:W-:Y:S02]  /*7810*/  F2FP.BF16.PACK_AB R14, R126, R123 ;  /* 0x0000007b7e0e723e */ /* 0x000fe400000010ff */
[----:B------:R-:W-:Y:S01]  /*7820*/  F2FP.BF16.PACK_AB R15, R137, R135 ;  /* 0x00000087890f723e */ /* 0x000fe200000010ff */
[----:B------:R-:W1:Y:S01]  /*7830*/  MUFU.EX2 R161, R161 ;  /* 0x000000a100a17308 */ /* 0x000e620000000800 */
[----:B---3--:R-:W-:-:S05]  /*7840*/  FADD.FTZ R95, R155, R95 ;  /* 0x0000005f9b5f7221 */ /* 0x008fca0000010000 */
[----:B------:R-:W-:Y:S02]  /*7850*/  HMMA.16816.F32.BF16 R248, R12, R32, R248 ;  /* 0x000000200cf8723c */ /* 0x000fe400000418f8 */
[----:B------:R-:W3:Y:S01]  /*7860*/  MUFU.EX2 R36, R36 ;  /* 0x0000002400247308 */ /* 0x000ee20000000800 */
[----:B--2---:R-:W-:-:S05]  /*7870*/  FADD.FTZ R95, R157, R95 ;  /* 0x0000005f9d5f7221 */ /* 0x004fca0000010000 */
[----:B------:R-:W-:Y:S02]  /*7880*/  HMMA.16816.F32.BF16 R244, R12, R34, R244 ;  /* 0x000000220cf4723c */ /* 0x000fe400000418f4 */
[----:B------:R-:W2:Y:S01]  /*7890*/  MUFU.EX2 R11, R11 ;  /* 0x0000000b000b7308 */ /* 0x000ea20000000800 */
[----:B-1----:R-:W-:-:S05]  /*78a0*/  FADD.FTZ R95, R161, R95 ;  /* 0x0000005fa15f7221 */ /* 0x002fca0000010000 */
[----:B------:R-:W-:Y:S02]  /*78b0*/  HMMA.16816.F32.BF16 R240, R12, R24, R240 ;  /* 0x000000180cf0723c */ /* 0x000fe400000418f0 */
[----:B------:R-:W1:Y:S01]  /*78c0*/  MUFU.EX2 R10, R10 ;  /* 0x0000000a000a7308 */ /* 0x000e620000000800 */
[----:B---3--:R-:W-:-:S05]  /*78d0*/  FADD.FTZ R98, R36, R98 ;  /* 0x0000006224627221 */ /* 0x008fca0000010000 */
[----:B------:R-:W-:Y:S02]  /*78e0*/  HMMA.16816.F32.BF16 R236, R12, R26, R236 ;  /* 0x0000001a0cec723c */ /* 0x000fe400000418ec */
[----:B------:R-:W3:Y:S01]  /*78f0*/  MUFU.EX2 R163, R163 ;  /* 0x000000a300a37308 */ /* 0x000ee20000000800 */
[----:B--2---:R-:W-:-:S04]  /*7900*/  FADD.FTZ R98, R11, R98 ;  /* 0x000000620b627221 */ /* 0x004fc80000010000 */
[----:B------:R-:W-:Y:S02]  /*7910*/  F2FP.BF16.PACK_AB R12, R63, R64 ;  /* 0x000000403f0c723e */ /* 0x000fe400000010ff */
[----:B------:R-:W-:Y:S01]  /*7920*/  F2FP.BF16.PACK_AB R13, R40, R41 ;  /* 0x00000029280d723e */ /* 0x000fe200000010ff */
[----:B------:R-:W2:Y:S01]  /*7930*/  MUFU.EX2 R160, R160 ;  /* 0x000000a000a07308 */ /* 0x000ea20000000800 */
[----:B------:R-:W-:Y:S01]  /*7940*/  F2FP.BF16.PACK_AB R14, R61, R62 ;  /* 0x0000003e3d0e723e */ /* 0x000fe200000010ff */
[----:B-1----:R-:W-:Y:S01]  /*7950*/  FADD.FTZ R98, R10, R98 ;  /* 0x000000620a627221 */ /* 0x002fe20000010000 */
[----:B------:R-:W-:-:S05]  /*7960*/  F2FP.BF16.PACK_AB R15, R38, R39 ;  /* 0x00000027260f723e */ /* 0x000fca00000010ff */
[----:B------:R-:W1:Y:S01]  /*7970*/  MUFU.EX2 R159, R159 ;  /* 0x0000009f009f7308 */ /* 0x000e620000000800 */
[----:B---3--:R-:W-:Y:S01]  /*7980*/  FADD.FTZ R96, R163, R96 ;  /* 0x00000060a3607221 */ /* 0x008fe20000010000 */
[C---:B------:R-:W-:Y:S06]  /*7990*/  HMMA.16816.F32.BF16 R232, R12.reuse, R32, R232 ;  /* 0x000000200ce8723c */ /* 0x040fec00000418e8 */
[----:B------:R-:W3:Y:S01]  /*79a0*/  MUFU.EX2 R158, R158 ;  /* 0x0000009e009e7308 */ /* 0x000ee20000000800 */
[----:B--2---:R-:W-:Y:S01]  /*79b0*/  FADD.FTZ R96, R160, R96 ;  /* 0x00000060a0607221 */ /* 0x004fe20000010000 */
[C---:B------:R-:W-:Y:S01]  /*79c0*/  HMMA.16816.F32.BF16 R228, R12.reuse, R34, R228 ;  /* 0x000000220ce4723c */ /* 0x040fe200000418e4 */
[----:B------:R-:W2:Y:S05]  /*79d0*/  LDSM.16.MT88.4 R32, [R252+0x5400] ;  /* 0x00540000fc20783b */ /* 0x000eaa0000004200 */
[----:B------:R-:W4:Y:S01]  /*79e0*/  MUFU.EX2 R154, R154 ;  /* 0x0000009a009a7308 */ /* 0x000f220000000800 */
[----:B-1----:R-:W-:Y:S01]  /*79f0*/  FADD.FTZ R96, R159, R96 ;  /* 0x000000609f607221 */ /* 0x002fe20000010000 */
[C---:B------:R-:W-:Y:S06]  /*7a00*/  HMMA.16816.F32.BF16 R224, R12.reuse, R24, R224 ;  /* 0x000000180ce0723c */ /* 0x040fec00000418e0 */
[----:B------:R-:W1:Y:S01]  /*7a10*/  MUFU.EX2 R152, R152 ;  /* 0x0000009800987308 */ /* 0x000e620000000800 */
[----:B---3--:R-:W-:Y:S01]  /*7a20*/  FADD.FTZ R96, R158, R96 ;  /* 0x000000609e607221 */ /* 0x008fe20000010000 */
[----:B------:R-:W-:Y:S01]  /*7a30*/  HMMA.16816.F32.BF16 R220, R12, R26, R220 ;  /* 0x0000001a0cdc723c */ /* 0x000fe200000418dc */
[----:B------:R-:W3:Y:S05]  /*7a40*/  LDSM.16.MT88.4 R24, [R164+0x5400] ;  /* 0x00540000a418783b */ /* 0x000eea0000004200 */
[----:B------:R-:W2:Y:S01]  /*7a50*/  MUFU.EX2 R149, R149 ;  /* 0x0000009500957308 */ /* 0x000ea20000000800 */
[----:B------:R-:W-:Y:S01]  /*7a60*/  F2FP.BF16.PACK_AB R12, R148, R146 ;  /* 0x00000092940c723e */ /* 0x000fe200000010ff */
[----:B----4-:R-:W-:Y:S01]  /*7a70*/  FADD.FTZ R95, R154, R95 ;  /* 0x0000005f9a5f7221 */ /* 0x010fe20000010000 */
[----:B------:R-:W-:-:S02]  /*7a80*/  F2FP.BF16.PACK_AB R13, R155, R156 ;  /* 0x0000009c9b0d723e */ /* 0x000fc400000010ff */
[----:B------:R-:W-:Y:S02]  /*7a90*/  F2FP.BF16.PACK_AB R14, R153, R151 ;  /* 0x00000097990e723e */ /* 0x000fe400000010ff */
[----:B------:R-:W-:Y:S01]  /*7aa0*/  F2FP.BF16.PACK_AB R15, R161, R157 ;  /* 0x0000009da10f723e */ /* 0x000fe200000010ff */
[----:B------:R-:W4:Y:S01]  /*7ab0*/  MUFU.EX2 R147, R147 ;  /* 0x0000009300937308 */ /* 0x000f220000000800 */
[----:B-1----:R-:W-:-:S05]  /*7ac0*/  FADD.FTZ R95, R152, R95 ;  /* 0x0000005f985f7221 */ /* 0x002fca0000010000 */
[----:B-----5:R-:W-:Y:S02]  /*7ad0*/  HMMA.16816.F32.BF16 R248, R12, R28, R248 ;  /* 0x0000001c0cf8723c */ /* 0x020fe400000418f8 */
[----:B------:R-:W1:Y:S01]  /*7ae0*/  MUFU.EX2 R55, R55 ;  /* 0x0000003700377308 */ /* 0x000e620000000800 */
[----:B--2---:R-:W-:-:S05]  /*7af0*/  FADD.FTZ R95, R149, R95 ;  /* 0x0000005f955f7221 */ /* 0x004fca0000010000 */
[----:B------:R-:W-:Y:S02]  /*7b00*/  HMMA.16816.F32.BF16 R244, R12, R30, R244 ;  /* 0x0000001e0cf4723c */ /* 0x000fe400000418f4 */
[----:B------:R-:W2:Y:S01]  /*7b10*/  MUFU.EX2 R54, R54 ;  /* 0x0000003600367308 */ /* 0x000ea20000000800 */
[----:B----4-:R-:W-:-:S05]  /*7b20*/  FADD.FTZ R95, R147, R95 ;  /* 0x0000005f935f7221 */ /* 0x010fca0000010000 */
[----:B------:R-:W-:Y:S02]  /*7b30*/  HMMA.16816.F32.BF16 R240, R12, R16, R240 ;  /* 0x000000100cf0723c */ /* 0x000fe400000418f0 */
[----:B------:R-:W4:Y:S01]  /*7b40*/  MUFU.EX2 R53, R53 ;  /* 0x0000003500357308 */ /* 0x000f220000000800 */
[----:B-1----:R-:W-:-:S05]  /*7b50*/  FADD.FTZ R100, R55, R100 ;  /* 0x0000006437647221 */ /* 0x002fca0000010000 */
[----:B------:R-:W-:Y:S02]  /*7b60*/  HMMA.16816.F32.BF16 R236, R12, R18, R236 ;  /* 0x000000120cec723c */ /* 0x000fe400000418ec */
[----:B------:R-:W1:Y:S01]  /*7b70*/  MUFU.EX2 R8, R8 ;  /* 0x0000000800087308 */ /* 0x000e620000000800 */
[----:B--2---:R-:W-:-:S04]  /*7b80*/  FADD.FTZ R100, R54, R100 ;  /* 0x0000006436647221 */ /* 0x004fc80000010000 */
[----:B------:R-:W-:Y:S02]  /*7b90*/  F2FP.BF16.PACK_AB R12, R59, R60 ;  /* 0x0000003c3b0c723e */ /* 0x000fe400000010ff */
[----:B------:R-:W-:Y:S01]  /*7ba0*/  F2FP.BF16.PACK_AB R13, R36, R37 ;  /* 0x00000025240d723e */ /* 0x000fe200000010ff */
[----:B------:R-:W2:Y:S01]  /*7bb0*/  MUFU.EX2 R7, R7 ;  /* 0x0000000700077308 */ /* 0x000ea20000000800 */
[----:B------:R-:W-:Y:S01]  /*7bc0*/  F2FP.BF16.PACK_AB R14, R57, R58 ;  /* 0x0000003a390e723e */ /* 0x000fe200000010ff */
[----:B----4-:R-:W-:Y:S01]  /*7bd0*/  FADD.FTZ R100, R53, R100 ;  /* 0x0000006435647221 */ /* 0x010fe20000010000 */
[----:B------:R-:W-:-:S05]  /*7be0*/  F2FP.BF16.PACK_AB R15, R10, R11 ;  /* 0x0000000b0a0f723e */ /* 0x000fca00000010ff */
[----:B------:R-:W4:Y:S01]  /*7bf0*/  MUFU.EX2 R0, R0 ;  /* 0x0000000000007308 */ /* 0x000f220000000800 */
[----:B-1----:R-:W-:Y:S01]  /*7c00*/  FADD.FTZ R98, R8, R98 ;  /* 0x0000006208627221 */ /* 0x002fe20000010000 */
[C---:B------:R-:W-:Y:S06]  /*7c10*/  HMMA.16816.F32.BF16 R232, R12.reuse, R28, R232 ;  /* 0x0000001c0ce8723c */ /* 0x040fec00000418e8 */
[----:B------:R-:W1:Y:S01]  /*7c20*/  MUFU.EX2 R117, R117 ;  /* 0x0000007500757308 */ /* 0x000e620000000800 */
[----:B--2---:R-:W-:Y:S01]  /*7c30*/  FADD.FTZ R98, R7, R98 ;  /* 0x0000006207627221 */ /* 0x004fe20000010000 */
[C---:B------:R-:W-:Y:S01]  /*7c40*/  HMMA.16816.F32.BF16 R228, R12.reuse, R30, R228 ;  /* 0x0000001e0ce4723c */ /* 0x040fe200000418e4 */
[----:B------:R-:W-:Y:S05]  /*7c50*/  LDSM.16.MT88.4 R28, [R164+0x5800] ;  /* 0x00580000a41c783b */ /* 0x000fea0000004200 */
[----:B------:R-:W2:Y:S01]  /*7c60*/  MUFU.EX2 R145, R145 ;  /* 0x0000009100917308 */ /* 0x000ea20000000800 */
[----:B----4-:R-:W-:Y:S01]  /*7c70*/  FADD.FTZ R98, R0, R98 ;  /* 0x0000006200627221 */ /* 0x010fe20000010000 */
[C---:B------:R-:W-:Y:S06]  /*7c80*/  HMMA.16816.F32.BF16 R224, R12.reuse, R16, R224 ;  /* 0x000000100ce0723c */ /* 0x040fec00000418e0 */
[----:B------:R-:W4:Y:S01]  /*7c90*/  MUFU.EX2 R144, R144 ;  /* 0x0000009000907308 */ /* 0x000f220000000800 */
[----:B-1----:R-:W-:Y:S01]  /*7ca0*/  FADD.FTZ R98, R117, R98 ;  /* 0x0000006275627221 */ /* 0x002fe20000010000 */
[----:B------:R-:W-:Y:S01]  /*7cb0*/  HMMA.16816.F32.BF16 R220, R12, R18, R220 ;  /* 0x000000120cdc723c */ /* 0x000fe200000418dc */
[----:B------:R-:W1:Y:S05]  /*7cc0*/  LDSM.16.MT88.4 R16, [R252+0x5800] ;  /* 0x00580000fc10783b */ /* 0x000e6a0000004200 */
[----:B------:R-:W5:Y:S01]  /*7cd0*/  MUFU.EX2 R143, R143 ;  /* 0x0000008f008f7308 */ /* 0x000f620000000800 */
[----:B------:R-:W-:Y:S01]  /*7ce0*/  F2FP.BF16.PACK_AB R12, R160, R163 ;  /* 0x000000a3a00c723e */ /* 0x000fe200000010ff */
[----:B--2---:R-:W-:Y:S01]  /*7cf0*/  FADD.FTZ R96, R145, R96 ;  /* 0x0000006091607221 */ /* 0x004fe20000010000 */
[----:B------:R-:W-:-:S02]  /*7d00*/  F2FP.BF16.PACK_AB R13, R152, R154 ;  /* 0x0000009a980d723e */ /* 0x000fc400000010ff */
[----:B------:R-:W-:Y:S02]  /*7d10*/  F2FP.BF16.PACK_AB R14, R158, R159 ;  /* 0x0000009f9e0e723e */ /* 0x000fe400000010ff */
[----:B------:R-:W-:Y:S01]  /*7d20*/  F2FP.BF16.PACK_AB R15, R147, R149 ;  /* 0x00000095930f723e */ /* 0x000fe200000010ff */
[----:B------:R-:W2:Y:S01]  /*7d30*/  MUFU.EX2 R142, R142 ;  /* 0x0000008e008e7308 */ /* 0x000ea20000000800 */
[----:B----4-:R-:W-:-:S05]  /*7d40*/  FADD.FTZ R96, R144, R96 ;  /* 0x0000006090607221 */ /* 0x010fca0000010000 */
[----:B------:R-:W-:Y:S02]  /*7d50*/  HMMA.16816.F32.BF16 R248, R12, R32, R248 ;  /* 0x000000200cf8723c */ /* 0x000fe400000418f8 */
[----:B------:R-:W4:Y:S01]  /*7d60*/  MUFU.EX2 R140, R140 ;  /* 0x0000008c008c7308 */ /* 0x000f220000000800 */
[----:B-----5:R-:W-:-:S05]  /*7d70*/  FADD.FTZ R96, R143, R96 ;  /* 0x000000608f607221 */ /* 0x020fca0000010000 */
[----:B------:R-:W-:Y:S02]  /*7d80*/  HMMA.16816.F32.BF16 R244, R12, R34, R244 ;  /* 0x000000220cf4723c */ /* 0x000fe400000418f4 */
[----:B------:R-:W5:Y:S01]  /*7d90*/  MUFU.EX2 R139, R139 ;  /* 0x0000008b008b7308 */ /* 0x000f620000000800 */
[----:B--2---:R-:W-:-:S05]  /*7da0*/  FADD.FTZ R96, R142, R96 ;  /* 0x000000608e607221 */ /* 0x004fca0000010000 */
[----:B---3--:R-:W-:Y:S02]  /*7db0*/  HMMA.16816.F32.BF16 R240, R12, R24, R240 ;  /* 0x000000180cf0723c */ /* 0x008fe400000418f0 */
[----:B------:R-:W2:Y:S01]  /*7dc0*/  MUFU.EX2 R52, R52 ;  /* 0x0000003400347308 */ /* 0x000ea20000000800 */
[----:B----4-:R-:W-:-:S05]  /*7dd0*/  FADD.FTZ R95, R140, R95 ;  /* 0x0000005f8c5f7221 */ /* 0x010fca0000010000 */
[----:B------:R-:W-:Y:S02]  /*7de0*/  HMMA.16816.F32.BF16 R236, R12, R26, R236 ;  /* 0x0000001a0cec723c */ /* 0x000fe400000418ec */
[----:B------:R-:W3:Y:S01]  /*7df0*/  MUFU.EX2 R51, R51 ;  /* 0x0000003300337308 */ /* 0x000ee20000000800 */
[----:B-----5:R-:W-:-:S04]  /*7e00*/  FADD.FTZ R95, R139, R95 ;  /* 0x0000005f8b5f7221 */ /* 0x020fc80000010000 */
[----:B------:R-:W-:Y:S02]  /*7e10*/  F2FP.BF16.PACK_AB R12, R55, R56 ;  /* 0x00000038370c723e */ /* 0x000fe400000010ff */
[----:B------:R-:W-:Y:S01]  /*7e20*/  F2FP.BF16.PACK_AB R13, R7, R8 ;  /* 0x00000008070d723e */ /* 0x000fe200000010ff */
[----:B------:R-:W4:Y:S01]  /*7e30*/  MUFU.EX2 R50, R50 ;  /* 0x0000003200327308 */ /* 0x000f220000000800 */
[----:B------:R-:W-:Y:S01]  /*7e40*/  F2FP.BF16.PACK_AB R14, R53, R54 ;  /* 0x00000036350e723e */ /* 0x000fe200000010ff */
[----:B--2---:R-:W-:Y:S01]  /*7e50*/  FADD.FTZ R100, R52, R100 ;  /* 0x0000006434647221 */ /* 0x004fe20000010000 */
[----:B------:R-:W-:-:S05]  /*7e60*/  F2FP.BF16.PACK_AB R15, R117, R0 ;  /* 0x00000000750f723e */ /* 0x000fca00000010ff */
[----:B------:R-:W2:Y:S01]  /*7e70*/  MUFU.EX2 R49, R49 ;  /* 0x0000003100317308 */ /* 0x000ea20000000800 */
[----:B---3--:R-:W-:Y:S01]  /*7e80*/  FADD.FTZ R100, R51, R100 ;  /* 0x0000006433647221 */ /* 0x008fe20000010000 */
[C---:B------:R-:W-:Y:S06]  /*7e90*/  HMMA.16816.F32.BF16 R232, R12.reuse, R32, R232 ;  /* 0x000000200ce8723c */ /* 0x040fec00000418e8 */
[----:B------:R-:W3:Y:S01]  /*7ea0*/  MUFU.EX2 R141, R141 ;  /* 0x0000008d008d7308 */ /* 0x000ee20000000800 */
[--C-:B------:R-:W-:Y:S01]  /*7eb0*/  FFMA.FTZ R32, R138, c[0x0][0x23c], -R115.reuse ;  /* 0x00008f008a207a23 */ /* 0x100fe20000010873 */
[----:B------:R-:W-:Y:S01]  /*7ec0*/  HMMA.16816.F32.BF16 R228, R12, R34, R228 ;  /* 0x000000220ce4723c */ /* 0x000fe200000418e4 */
[----:B------:R-:W-:-:S02]  /*7ed0*/  FFMA.FTZ R33, R136, c[0x0][0x23c], -R115 ;  /* 0x00008f0088217a23 */ /* 0x000fc40000010873 */
[----:B----4-:R-:W-:-:S03]  /*7ee0*/  FADD.FTZ R100, R50, R100 ;  /* 0x0000006432647221 */ /* 0x010fc60000010000 */
[----:B------:R-:W4:Y:S01]  /*7ef0*/  MUFU.EX2 R32, R32 ;  /* 0x0000002000207308 */ /* 0x000f220000000800 */
[----:B------:R-:W-:Y:S01]  /*7f00*/  FFMA.FTZ R34, R133, c[0x0][0x23c], -R107 ;  /* 0x00008f0085227a23 */ /* 0x000fe2000001086b */
[----:B------:R-:W-:Y:S01]  /*7f10*/  HMMA.16816.F32.BF16 R224, R12, R24, R224 ;  /* 0x000000180ce0723c */ /* 0x000fe200000418e0 */
[----:B------:R-:W-:Y:S02]  /*7f20*/  FFMA.FTZ R35, R134, c[0x0][0x23c], -R125 ;  /* 0x00008f0086237a23 */ /* 0x000fe4000001087d */
[----:B--2---:R-:W-:-:S03]  /*7f30*/  FADD.FTZ R100, R49, R100 ;  /* 0x0000006431647221 */ /* 0x004fc60000010000 */
[----:B------:R-:W2:Y:S01]  /*7f40*/  MUFU.EX2 R33, R33 ;  /* 0x0000002100217308 */ /* 0x000ea20000000800 */
[----:B---3--:R-:W-:Y:S01]  /*7f50*/  FADD.FTZ R98, R141, R98 ;  /* 0x000000628d627221 */ /* 0x008fe20000010000 */
[----:B------:R-:W-:Y:S01]  /*7f60*/  HMMA.16816.F32.BF16 R220, R12, R26, R220 ;  /* 0x0000001a0cdc723c */ /* 0x000fe200000418dc */
[----:B------:R-:W3:Y:S05]  /*7f70*/  LDSM.16.MT88.4 R24, [R252+0x5c00] ;  /* 0x005c0000fc18783b */ /* 0x000eea0000004200 */
[----:B------:R-:W5:Y:S01]  /*7f80*/  MUFU.EX2 R162, R162 ;  /* 0x000000a200a27308 */ /* 0x000f620000000800 */
[----:B------:R-:W-:Y:S01]  /*7f90*/  F2FP.BF16.PACK_AB R12, R144, R145 ;  /* 0x00000091900c723e */ /* 0x000fe200000010ff */
[----:B----4-:R-:W-:Y:S01]  /*7fa0*/  FADD.FTZ R95, R32, R95 ;  /* 0x0000005f205f7221 */ /* 0x010fe20000010000 */
[----:B------:R-:W-:-:S02]  /*7fb0*/  F2FP.BF16.PACK_AB R13, R139, R140 ;  /* 0x0000008c8b0d723e */ /* 0x000fc400000010ff */
[----:B------:R-:W-:-:S03]  /*7fc0*/  F2FP.BF16.PACK_AB R14, R142, R143 ;  /* 0x0000008f8e0e723e */ /* 0x000fc600000010ff */
[----:B------:R-:W4:Y:S01]  /*7fd0*/  MUFU.EX2 R150, R150 ;  /* 0x0000009600967308 */ /* 0x000f220000000800 */
[C---:B--2---:R-:W-:Y:S01]  /*7fe0*/  F2FP.BF16.PACK_AB R15, R33.reuse, R32 ;  /* 0x00000020210f723e */ /* 0x044fe200000010ff */
[----:B------:R-:W-:-:S06]  /*7ff0*/  FADD.FTZ R95, R33, R95 ;  /* 0x0000005f215f7221 */ /* 0x000fcc0000010000 */
[----:B------:R-:W2:Y:S01]  /*8000*/  MUFU.EX2 R34, R34 ;  /* 0x0000002200227308 */ /* 0x000ea20000000800 */
[----:B-1----:R-:W-:Y:S01]  /*8010*/  HMMA.16816.F32.BF16 R248, R12, R16, R248 ;  /* 0x000000100cf8723c */ /* 0x002fe200000418f8 */
[----:B-----5:R-:W-:-:S06]  /*8020*/  FADD.FTZ R98, R162, R98 ;  /* 0x00000062a2627221 */ /* 0x020fcc0000010000 */
[----:B------:R-:W1:Y:S01]  /*8030*/  MUFU.EX2 R35, R35 ;  /* 0x0000002300237308 */ /* 0x000e620000000800 */
[----:B------:R-:W-:Y:S01]  /*8040*/  HMMA.16816.F32.BF16 R244, R12, R18, R244 ;  /* 0x000000120cf4723c */ /* 0x000fe200000418f4 */
[----:B----4-:R-:W-:-:S06]  /*8050*/  FADD.FTZ R98, R150, R98 ;  /* 0x0000006296627221 */ /* 0x010fcc0000010000 */
[----:B------:R-:W4:Y:S01]  /*8060*/  MUFU.EX2 R128, R128 ;  /* 0x0000008000807308 */ /* 0x000f220000000800 */
[----:B------:R-:W-:Y:S01]  /*8070*/  HMMA.16816.F32.BF16 R240, R12, R28, R240 ;  /* 0x0000001c0cf0723c */ /* 0x000fe200000418f0 */
[----:B--2---:R-:W-:-:S06]  /*8080*/  FADD.FTZ R98, R34, R98 ;  /* 0x0000006222627221 */ /* 0x004fcc0000010000 */
[----:B------:R-:W2:Y:S01]  /*8090*/  MUFU.EX2 R127, R127 ;  /* 0x0000007f007f7308 */ /* 0x000ea20000000800 */
[----:B------:R-:W-:Y:S01]  /*80a0*/  HMMA.16816.F32.BF16 R236, R12, R30, R236 ;  /* 0x0000001e0cec723c */ /* 0x000fe200000418ec */
[----:B-1----:R-:W-:-:S06]  /*80b0*/  FADD.FTZ R96, R35, R96 ;  /* 0x0000006023607221 */ /* 0x002fcc0000010000 */
[----:B------:R-:W-:Y:S01]  /*80c0*/  F2FP.BF16.PACK_AB R12, R51, R52 ;  /* 0x00000034330c723e */ /* 0x000fe200000010ff */
[----:B------:R-:W-:Y:S01]  /*80d0*/  MUFU.EX2 R210, R210 ;  /* 0x000000d200d27308 */ /* 0x000fe20000000800 */
[----:B------:R-:W-:Y:S01]  /*80e0*/  F2FP.BF16.PACK_AB R13, R162, R141 ;  /* 0x0000008da20d723e */ /* 0x000fe200000010ff */
[----:B----4-:R-:W-:Y:S01]  /*80f0*/  FADD.FTZ R96, R128, R96 ;  /* 0x0000006080607221 */ /* 0x010fe20000010000 */
[----:B------:R-:W-:Y:S02]  /*8100*/  F2FP.BF16.PACK_AB R14, R49, R50 ;  /* 0x00000032310e723e */ /* 0x000fe400000010ff */
[----:B------:R-:W-:Y:S01]  /*8110*/  F2FP.BF16.PACK_AB R15, R34, R150 ;  /* 0x00000096220f723e */ /* 0x000fe200000010ff */
[----:B--2---:R-:W-:Y:S02]  /*8120*/  FADD.FTZ R96, R127, R96 ;  /* 0x000000607f607221 */ /* 0x004fe40000010000 */
[----:B------:R-:W1:Y:S04]  /*8130*/  MUFU.EX2 R122, R122 ;  /* 0x0000007a007a7308 */ /* 0x000e680000000800 */
[C---:B------:R-:W-:Y:S04]  /*8140*/  HMMA.16816.F32.BF16 R232, R12.reuse, R16, R232 ;  /* 0x000000100ce8723c */ /* 0x040fe800000418e8 */
[----:B------:R-:W2:Y:S04]  /*8150*/  MUFU.EX2 R119, R119 ;  /* 0x0000007700777308 */ /* 0x000ea80000000800 */
[----:B------:R-:W-:Y:S01]  /*8160*/  HMMA.16816.F32.BF16 R228, R12, R18, R228 ;  /* 0x000000120ce4723c */ /* 0x000fe200000418e4 */
[----:B------:R-:W4:Y:S03]  /*8170*/  LDSM.16.MT88.4 R16, [R164+0x5c00] ;  /* 0x005c0000a410783b */ /* 0x000f260000004200 */
[----:B------:R-:W5:Y:S01]  /*8180*/  MUFU.EX2 R118, R118 ;  /* 0x0000007600767308 */ /* 0x000f620000000800 */
[----:B-1----:R-:W-:-:S03]  /*8190*/  FADD.FTZ R95, R122, R95 ;  /* 0x0000005f7a5f7221 */ /* 0x002fc60000010000 */
[C---:B------:R-:W-:Y:S04]  /*81a0*/  HMMA.16816.F32.BF16 R224, R12.reuse, R28, R224 ;  /* 0x0000001c0ce0723c */ /* 0x040fe800000418e0 */
[----:B------:R-:W1:Y:S01]  /*81b0*/  MUFU.EX2 R211, R211 ;  /* 0x000000d300d37308 */ /* 0x000e620000000800 */
[----:B--2---:R-:W-:Y:S02]  /*81c0*/  FADD.FTZ R95, R119, R95 ;  /* 0x0000005f775f7221 */ /* 0x004fe40000010000 */
[--C-:B------:R-:W-:Y:S01]  /*81d0*/  FFMA.FTZ R28, R113, c[0x0][0x23c], -R107.reuse ;  /* 0x00008f00711c7a23 */ /* 0x100fe2000001086b */
[----:B------:R-:W-:Y:S01]  /*81e0*/  HMMA.16816.F32.BF16 R220, R12, R30, R220 ;  /* 0x0000001e0cdc723c */ /* 0x000fe200000418dc */
[----:B------:R-:W-:-:S03]  /*81f0*/  FFMA.FTZ R29, R112, c[0x0][0x23c], -R107 ;  /* 0x00008f00701d7a23 */ /* 0x000fc6000001086b */
[----:B------:R-:W2:Y:S01]  /*8200*/  MUFU.EX2 R48, R48 ;  /* 0x0000003000307308 */ /* 0x000ea20000000800 */
[----:B-----5:R-:W-:Y:S02]  /*8210*/  FADD.FTZ R95, R118, R95 ;  /* 0x0000005f765f7221 */ /* 0x020fe40000010000 */
[----:B------:R-:W-:Y:S01]  /*8220*/  FFMA.FTZ R30, R108, c[0x0][0x23c], -R107 ;  /* 0x00008f006c1e7a23 */ /* 0x000fe2000001086b */
[----:B------:R-:W-:Y:S02]  /*8230*/  F2FP.BF16.PACK_AB R12, R128, R35 ;  /* 0x00000023800c723e */ /* 0x000fe400000010ff */
[----:B------:R-:W-:Y:S02]  /*8240*/  F2FP.BF16.PACK_AB R13, R119, R122 ;  /* 0x0000007a770d723e */ /* 0x000fe400000010ff */
[----:B------:R-:W5:Y:S01]  /*8250*/  MUFU.EX2 R28, R28 ;  /* 0x0000001c001c7308 */ /* 0x000f620000000800 */
[C---:B------:R-:W-:Y:S01]  /*8260*/  F2FP.BF16.PACK_AB R14, R210.reuse, R127 ;  /* 0x0000007fd20e723e */ /* 0x040fe200000010ff */
[----:B------:R-:W-:Y:S01]  /*8270*/  FADD.FTZ R210, R210, R96 ;  /* 0x00000060d2d27221 */ /* 0x000fe20000010000 */
[C---:B-1----:R-:W-:Y:S01]  /*8280*/  F2FP.BF16.PACK_AB R15, R211.reuse, R118 ;  /* 0x00000076d30f723e */ /* 0x042fe200000010ff */
[----:B------:R-:W-:-:S04]  /*8290*/  FADD.FTZ R211, R211, R95 ;  /* 0x0000005fd3d37221 */ /* 0x000fc80000010000 */
[----:B------:R-:W1:Y:S01]  /*82a0*/  MUFU.EX2 R47, R47 ;  /* 0x0000002f002f7308 */ /* 0x000e620000000800 */
[----:B--2---:R-:W-:Y:S01]  /*82b0*/  FADD.FTZ R100, R48, R100 ;  /* 0x0000006430647221 */ /* 0x004fe20000010000 */
[C---:B---3--:R-:W-:Y:S06]  /*82c0*/  HMMA.16816.F32.BF16 R248, R12.reuse, R24, R248 ;  /* 0x000000180cf8723c */ /* 0x048fec00000418f8 */
[----:B------:R-:W2:Y:S01]  /*82d0*/  MUFU.EX2 R46, R46 ;  /* 0x0000002e002e7308 */ /* 0x000ea20000000800 */
[----:B-----5:R-:W-:Y:S01]  /*82e0*/  FADD.FTZ R98, R28, R98 ;  /* 0x000000621c627221 */ /* 0x020fe20000010000 */
[C---:B------:R-:W-:Y:S06]  /*82f0*/  HMMA.16816.F32.BF16 R244, R12.reuse, R26, R244 ;  /* 0x0000001a0cf4723c */ /* 0x040fec00000418f4 */
[----:B------:R-:W3:Y:S01]  /*8300*/  MUFU.EX2 R45, R45 ;  /* 0x0000002d002d7308 */ /* 0x000ee20000000800 */
[C---:B-1----:R-:W-:Y:S01]  /*8310*/  FADD.FTZ R100, R47.reuse, R100 ;  /* 0x000000642f647221 */ /* 0x042fe20000010000 */
[C---:B----4-:R-:W-:Y:S06]  /*8320*/  HMMA.16816.F32.BF16 R240, R12.reuse, R16, R240 ;  /* 0x000000100cf0723c */ /* 0x050fec00000418f0 */
[----:B------:R-:W1:Y:S01]  /*8330*/  MUFU.EX2 R29, R29 ;  /* 0x0000001d001d7308 */ /* 0x000e620000000800 */
[----:B--2---:R-:W-:Y:S01]  /*8340*/  FADD.FTZ R100, R46, R100 ;  /* 0x000000642e647221 */ /* 0x004fe20000010000 */
[----:B------:R-:W-:Y:S06]  /*8350*/  HMMA.16816.F32.BF16 R236, R12, R18, R236 ;  /* 0x000000120cec723c */ /* 0x000fec00000418ec */
[----:B------:R-:W2:Y:S01]  /*8360*/  MUFU.EX2 R30, R30 ;  /* 0x0000001e001e7308 */ /* 0x000ea20000000800 */
[----:B------:R-:W-:Y:S01]  /*8370*/  F2FP.BF16.PACK_AB R12, R47, R48 ;  /* 0x000000302f0c723e */ /* 0x000fe200000010ff */
[C---:B---3--:R-:W-:Y:S01]  /*8380*/  FADD.FTZ R208, R45.reuse, R100 ;  /* 0x000000642dd07221 */ /* 0x048fe20000010000 */
[----:B------:R-:W-:-:S05]  /*8390*/  F2FP.BF16.PACK_AB R14, R45, R46 ;  /* 0x0000002e2d0e723e */ /* 0x000fca00000010ff */
[----:B------:R-:W3:Y:S01]  /*83a0*/  MUFU.EX2 R209, R209 ;  /* 0x000000d100d17308 */ /* 0x000ee20000000800 */
[C---:B-1----:R-:W-:Y:S01]  /*83b0*/  F2FP.BF16.PACK_AB R13, R29.reuse, R28 ;  /* 0x0000001c1d0d723e */ /* 0x042fe200000010ff */
[----:B------:R-:W-:-:S04]  /*83c0*/  FADD.FTZ R98, R29, R98 ;  /* 0x000000621d627221 */ /* 0x000fc80000010000 */
[----:B--2---:R-:W-:Y:S01]  /*83d0*/  FADD.FTZ R98, R30, R98 ;  /* 0x000000621e627221 */ /* 0x004fe20000010000 */
[----:B---3--:R-:W-:-:S03]  /*83e0*/  F2FP.BF16.PACK_AB R15, R209, R30 ;  /* 0x0000001ed10f723e */ /* 0x008fc600000010ff */
[----:B------:R-:W-:-:S04]  /*83f0*/  FADD.FTZ R209, R209, R98 ;  /* 0x00000062d1d17221 */ /* 0x000fc80000010000 */
[C---:B------:R-:W-:Y:S08]  /*8400*/  HMMA.16816.F32.BF16 R232, R12.reuse, R24, R232 ;  /* 0x000000180ce8723c */ /* 0x040ff000000418e8 */
[C---:B------:R-:W-:Y:S08]  /*8410*/  HMMA.16816.F32.BF16 R228, R12.reuse, R26, R228 ;  /* 0x0000001a0ce4723c */ /* 0x040ff000000418e4 */
[C---:B------:R-:W-:Y:S08]  /*8420*/  HMMA.16816.F32.BF16 R224, R12.reuse, R16, R224 ;  /* 0x000000100ce0723c */ /* 0x040ff000000418e0 */
[----:B------:R-:W-:Y:S01]  /*8430*/  HMMA.16816.F32.BF16 R220, R12, R18, R220 ;  /* 0x000000120cdc723c */ /* 0x000fe200000418dc */
[----:B------:R-:W-:Y:S11]  /*8440*/  @!P0 BRA `(.L_x_580) ;  /* 0x0000688000008947 */ /* 0x000ff60003800000 */
[----:B------:R-:W2:Y:S01]  /*8450*/  LDL.64 R164, [R1+0x10] ;  /* 0x0000100001a47983 */ /* 0x000ea20000100a00 */
[----:B------:R-:W-:Y:S01]  /*8460*/  UIADD3 UR20, UR22, -0x2, URZ ;  /* 0xfffffffe16147890 */ /* 0x000fe2000fffe03f */
[----:B------:R-:W-:Y:S01]  /*8470*/  IMAD.U32 R8, RZ, RZ, UR6 ;  /* 0x00000006ff087e24 */ /* 0x000fe2000f8e00ff */
[----:B------:R-:W-:-:S04]  /*8480*/  DEPBAR.LE SB0, 0x0 ;  /* 0x000080000000791a */ /* 0x000fc80000000000 */
[----:B------:R-:W-:Y:S01]  /*8490*/  USHF.R.S32.HI UR7, URZ, 0x1f, UR20 ;  /* 0x0000001f3f077899 */ /* 0x000fe20008011414 */
[----:B------:R-:W-:Y:S01]  /*84a0*/  IMAD.U32 R18, RZ, RZ, UR20 ;  /* 0x00000014ff127e24 */ /* 0x000fe2000f8e00ff */
[----:B------:R-:W-:Y:S01]  /*84b0*/  UIMAD UR5, UR11, UR20, URZ ;  /* 0x000000140b0572a4 */ /* 0x000fe2000f8e023f */
[----:B------:R-:W-:Y:S01]  /*84c0*/  IMAD.U32 R7, RZ, RZ, UR6 ;  /* 0x00000006ff077e24 */ /* 0x000fe2000f8e00ff */
[----:B------:R-:W-:Y:S01]  /*84d0*/  UISETP.GE.AND UP0, UPT, UR22, 0x3, UPT ;  /* 0x000000031600788c */ /* 0x000fe2000bf06270 */
[----:B------:R-:W-:Y:S01]  /*84e0*/  IMAD.WIDE.U32 R18, R18, UR12, R22 ;  /* 0x0000000c12127c25 */ /* 0x000fe2000f8e0016 */
[----:B------:R-:W-:-:S03]  /*84f0*/  UIMAD UR5, UR7, UR12, UR5 ;  /* 0x0000000c070572a4 */ /* 0x000fc6000f8e0205 */
[----:B------:R-:W-:Y:S02]  /*8500*/  IMAD.U32 R103, RZ, RZ, UR20 ;  /* 0x00000014ff677e24 */ /* 0x000fe4000f8e00ff */
[----:B------:R-:W-:Y:S01]  /*8510*/  IMAD.U32 R96, RZ, RZ, UR20 ;  /* 0x00000014ff607e24 */ /* 0x000fe2000f8e00ff */
[----:B------:R-:W-:Y:S01]  /*8520*/  IADD3 R19, R19, UR5, RZ ;  /* 0x0000000513137c10 */ /* 0x000fe2000fffe0ff */
[--C-:B------:R-:W-:Y:S02]  /*8530*/  IMAD R103, R103, 0x80, R212.reuse ;  /* 0x0000008067677824 */ /* 0x100fe400078e02d4 */
[----:B------:R-:W-:Y:S02]  /*8540*/  IMAD R96, R96, 0x80, R212 ;  /* 0x0000008060607824 */ /* 0x000fe400078e02d4 */
[----:B------:R-:W-:Y:S01]  /*8550*/  I2F R84, R103 ;  /* 0x0000006700547306 */ /* 0x000fe20000201400 */
[C---:B------:R-:W-:Y:S02]  /*8560*/  IADD3 R65, R103.reuse, 0x1, RZ ;  /* 0x0000000167417810 */ /* 0x040fe40007ffe0ff */
[----:B------:R-:W-:-:S02]  /*8570*/  IADD3 R63, R103, 0x8, RZ ;  /* 0x00000008673f7810 */ /* 0x000fc40007ffe0ff */
[C---:B------:R-:W-:Y:S02]  /*8580*/  ISETP.GE.AND P6, PT, R65.reuse, R4, PT ;  /* 0x000000044100720c */ /* 0x040fe40003fc6270 */
[C---:B------:R-:W-:Y:S01]  /*8590*/  ISETP.GE.AND P4, PT, R65.reuse, R3, PT ;  /* 0x000000034100720c */ /* 0x040fe20003f86270 */
[----:B------:R-:W-:Y:S01]  /*85a0*/  I2F R64, R65 ;  /* 0x0000004100407306 */ /* 0x000fe20000201400 */
[----:B------:R-:W-:Y:S02]  /*85b0*/  ISETP.GE.AND P5, PT, R65, R2, PT ;  /* 0x000000024100720c */ /* 0x000fe40003fa6270 */
[C---:B------:R-:W-:Y:S02]  /*85c0*/  IADD3 R60, R103.reuse, 0x9, RZ ;  /* 0x00000009673c7810 */ /* 0x040fe40007ffe0ff */
[----:B------:R-:W-:Y:S02]  /*85d0*/  IADD3 R132, R103, 0x10, RZ ;  /* 0x0000001067847810 */ /* 0x000fe40007ffe0ff */
[----:B------:R-:W-:Y:S01]  /*85e0*/  ISETP.GE.AND P3, PT, R63, R6, PT ;  /* 0x000000063f00720c */ /* 0x000fe20003f66270 */
[----:B------:R-:W-:Y:S01]  /*85f0*/  I2F R61, R65 ;  /* 0x00000041003d7306 */ /* 0x000fe20000201400 */
[----:B------:R-:W-:-:S02]  /*8600*/  IADD3 R127, R103, 0x11, RZ ;  /* 0x00000011677f7810 */ /* 0x000fc40007ffe0ff */
[C---:B------:R-:W-:Y:S02]  /*8610*/  IADD3 R123, R103.reuse, 0x19, RZ ;  /* 0x00000019677b7810 */ /* 0x040fe40007ffe0ff */
[C---:B------:R-:W-:Y:S02]  /*8620*/  IADD3 R125, R103.reuse, 0x18, RZ ;  /* 0x00000018677d7810 */ /* 0x040fe40007ffe0ff */
[C---:B------:R-:W-:Y:S01]  /*8630*/  IADD3 R121, R103.reuse, 0x20, RZ ;  /* 0x0000002067797810 */ /* 0x040fe20007ffe0ff */
[----:B------:R-:W-:Y:S01]  /*8640*/  I2F R62, R63 ;  /* 0x0000003f003e7306 */ /* 0x000fe20000201400 */
[C---:B------:R-:W-:Y:S02]  /*8650*/  IADD3 R119, R103.reuse, 0x21, RZ ;  /* 0x0000002167777810 */ /* 0x040fe40007ffe0ff */
[C---:B------:R-:W-:Y:S02]  /*8660*/  IADD3 R116, R103.reuse, 0x28, RZ ;  /* 0x0000002867747810 */ /* 0x040fe40007ffe0ff */
[----:B------:R-:W-:-:S02]  /*8670*/  IADD3 R114, R103, 0x29, RZ ;  /* 0x0000002967727810 */ /* 0x000fc40007ffe0ff */
[C---:B------:R-:W-:Y:S01]  /*8680*/  IADD3 R108, R103.reuse, 0x30, RZ ;  /* 0x00000030676c7810 */ /* 0x040fe20007ffe0ff */
[----:B------:R-:W-:Y:S01]  /*8690*/  I2F R134, R63 ;  /* 0x0000003f00867306 */ /* 0x000fe20000201400 */
[C---:B------:R-:W-:Y:S02]  /*86a0*/  IADD3 R105, R103.reuse, 0x31, RZ ;  /* 0x0000003167697810 */ /* 0x040fe40007ffe0ff */
[C---:B------:R-:W-:Y:S02]  /*86b0*/  IADD3 R104, R103.reuse, 0x38, RZ ;  /* 0x0000003867687810 */ /* 0x040fe40007ffe0ff */
[C---:B------:R-:W-:Y:S02]  /*86c0*/  IADD3 R100, R103.reuse, 0x39, RZ ;  /* 0x0000003967647810 */ /* 0x040fe40007ffe0ff */
[C---:B------:R-:W-:Y:S01]  /*86d0*/  IADD3 R98, R103.reuse, 0x40, RZ ;  /* 0x0000004067627810 */ /* 0x040fe20007ffe0ff */
[----:B------:R-:W-:Y:S01]  /*86e0*/  I2F R135, R60 ;  /* 0x0000003c00877306 */ /* 0x000fe20000201400 */
[----:B------:R-:W-:-:S02]  /*86f0*/  IADD3 R95, R103, 0x41, RZ ;  /* 0x00000041675f7810 */ /* 0x000fc40007ffe0ff */
[C---:B------:R-:W-:Y:S02]  /*8700*/  IADD3 R93, R103.reuse, 0x48, RZ ;  /* 0x00000048675d7810 */ /* 0x040fe40007ffe0ff */
[C---:B------:R-:W-:Y:S02]  /*8710*/  IADD3 R91, R103.reuse, 0x49, RZ ;  /* 0x00000049675b7810 */ /* 0x040fe40007ffe0ff */
[C---:B------:R-:W-:Y:S01]  /*8720*/  IADD3 R86, R103.reuse, 0x50, RZ ;  /* 0x0000005067567810 */ /* 0x040fe20007ffe0ff */
[----:B------:R-:W-:Y:S01]  /*8730*/  I2F R131, R132 ;  /* 0x0000008400837306 */ /* 0x000fe20000201400 */
[----:B------:R-:W-:Y:S02]  /*8740*/  IADD3 R82, R103, 0x51, RZ ;  /* 0x0000005167527810 */ /* 0x000fe40007ffe0ff */
[C---:B------:R-:W-:Y:S02]  /*8750*/  IADD3 R79, R96.reuse, 0x58, RZ ;  /* 0x00000058604f7810 */ /* 0x040fe40007ffe0ff */
[----:B------:R-:W-:-:S02]  /*8760*/  IADD3 R78, R96, 0x59, RZ ;  /* 0x00000059604e7810 */ /* 0x000fc40007ffe0ff */
[C---:B------:R-:W-:Y:S01]  /*8770*/  IADD3 R76, R96.reuse, 0x60, RZ ;  /* 0x00000060604c7810 */ /* 0x040fe20007ffe0ff */
[----:B------:R-:W-:Y:S01]  /*8780*/  I2F R128, R60 ;  /* 0x0000003c00807306 */ /* 0x000fe20000201400 */
[C---:B------:R-:W-:Y:S02]  /*8790*/  IADD3 R73, R96.reuse, 0x61, RZ ;  /* 0x0000006160497810 */ /* 0x040fe40007ffe0ff */
[C---:B------:R-:W-:Y:S02]  /*87a0*/  IADD3 R71, R96.reuse, 0x68, RZ ;  /* 0x0000006860477810 */ /* 0x040fe40007ffe0ff */
[----:B------:R-:W-:-:S03]  /*87b0*/  IADD3 R69, R96, 0x69, RZ ;  /* 0x0000006960457810 */ /* 0x000fc60007ffe0ff */
[----:B------:R-:W-:Y:S08]  /*87c0*/  I2F R109, R127 ;  /* 0x0000007f006d7306 */ /* 0x000ff00000201400 */
        /* <DEDUP_REMOVED lines=25> */
[----:B------:R-:W-:Y:S01]  /*8960*/  I2F R74, R78 ;  /* 0x0000004e004a7306 */ /* 0x000fe20000201400 */
[----:B------:R-:W-:Y:S01]  /*8970*/  BAR.SYNC.DEFER_BLOCKING 0x0 ;  /* 0x0000000000007b1d */ /* 0x000fe20000010000 */
[----:B--2---:R-:W-:-:S06]  /*8980*/  ISETP.GE.AND P1, PT, R164, c[0x0][0x220], PT ;  /* 0x00008800a4007a0c */ /* 0x004fcc0003f26270 */
[----:B------:R-:W-:Y:S08]  /*8990*/  I2F R72, R76 ;  /* 0x0000004c00487306 */ /* 0x000ff00000201400 */
[----:B------:R-:W-:Y:S01]  /*89a0*/  I2F R70, R73 ;  /* 0x0000004900467306 */ /* 0x000fe20000201400 */
[----:B------:R-:W-:Y:S01]  /*89b0*/  @!P1 IMAD.MOV.U32 R0, RZ, RZ, c[0x0][0x1a4] ;  /* 0x00006900ff009624 */ /* 0x000fe200078e00ff */
[----:B------:R-:W-:-:S02]  /*89c0*/  @!P1 LEA R8, P0, R8, R18, 0x6 ;  /* 0x0000001208089211 */ /* 0x000fc400078030ff */
[C---:B------:R-:W-:Y:S02]  /*89d0*/  @!P1 LEA R14, P2, R18.reuse, c[0x0][0x170], 0x1 ;  /* 0x00005c00120e9a11 */ /* 0x040fe400078408ff */
[----:B------:R-:W-:Y:S01]  /*89e0*/  @!P1 LEA.HI.X R7, R7, R19, R0, 0x6, P0 ;  /* 0x0000001307079211 */ /* 0x000fe200000f3400 */
[----:B------:R-:W-:Y:S01]  /*89f0*/  IMAD.U32 R0, RZ, RZ, UR6 ;  /* 0x00000006ff007e24 */ /* 0x000fe2000f8e00ff */
[C---:B------:R-:W-:Y:S01]  /*8a00*/  @!P1 IADD3 R13, P0, R18.reuse, UR14, RZ ;  /* 0x0000000e120d9c10 */ /* 0x040fe2000ff1e0ff */
[----:B------:R-:W-:Y:S01]  /*8a10*/  @P1 STS [R219+0x4000], RZ ;  /* 0x004000ffdb001388 */ /* 0x000fe20000000800 */
[--C-:B------:R-:W-:Y:S01]  /*8a20*/  @!P1 LEA.HI.X R15, R18, c[0x0][0x174], R19.reuse, 0x1, P2 ;  /* 0x00005d00120f9a11 */ /* 0x100fe200010f0c13 */
[----:B------:R-:W-:Y:S01]  /*8a30*/  I2F R68, R71 ;  /* 0x0000004700447306 */ /* 0x000fe20000201400 */
[----:B------:R-:W-:Y:S01]  /*8a40*/  @!P1 IADD3.X R11, R19, UR13, RZ, P0, !PT ;  /* 0x0000000d130b9c10 */ /* 0x000fe200087fe4ff */
[----:B------:R-:W-:Y:S01]  /*8a50*/  @!P1 IMAD.WIDE.U32 R18, R0, 0x60, R18 ;  /* 0x0000006000129825 */ /* 0x000fe200078e0012 */
[C---:B------:R-:W-:Y:S01]  /*8a60*/  @!P1 LEA R12, P2, R13.reuse, c[0x0][0x170], 0x1 ;  /* 0x00005c000d0c9a11 */ /* 0x040fe200078408ff */
[----:B------:R-:W-:Y:S01]  /*8a70*/  @P1 STS [R219+0x4004], RZ ;  /* 0x004004ffdb001388 */ /* 0x000fe20000000800 */
[C---:B------:R-:W-:Y:S01]  /*8a80*/  @!P1 LEA R10, P0, R8.reuse, c[0x0][0x170], 0x1 ;  /* 0x00005c00080a9a11 */ /* 0x040fe200078008ff */
[----:B------:R-:W-:Y:S01]  /*8a90*/  @!P1 IMAD.MOV.U32 R0, RZ, RZ, c[0x0][0x1a4] ;  /* 0x00006900ff009624 */ /* 0x000fe200078e00ff */
[----:B------:R-:W-:Y:S01]  /*8aa0*/  @!P1 LEA.HI.X R13, R13, c[0x0][0x174], R11, 0x1, P2 ;  /* 0x00005d000d0d9a11 */ /* 0x000fe200010f0c0b */
[----:B------:R-:W-:Y:S01]  /*8ab0*/  @P1 STS.64 [R219+0x4008], RZ ;  /* 0x004008ffdb001388 */ /* 0x000fe20000000a00 */
[----:B------:R-:W-:Y:S01]  /*8ac0*/  @!P1 LEA.HI.X R11, R8, c[0x0][0x174], R7, 0x1, P0 ;  /* 0x00005d00080b9a11 */ /* 0x000fe200000f0c07 */
[----:B------:R-:W-:Y:S01]  /*8ad0*/  @!P1 IMAD R0, R0, 0x60, RZ ;  /* 0x0000006000009824 */ /* 0x000fe200078e02ff */
[----:B------:R-:W-:Y:S01]  /*8ae0*/  @!P1 LEA R16, P0, R18, c[0x0][0x170], 0x1 ;  /* 0x00005c0012109a11 */ /* 0x000fe200078008ff */
[----:B------:R-:W-:Y:S01]  /*8af0*/  @!PT LDS RZ, [RZ] ;  /* 0x00000000fffff984 */ /* 0x000fe20000000800 */
[----:B------:R-:W-:Y:S01]  /*8b00*/  @!PT LDS RZ, [RZ] ;  /* 0x00000000fffff984 */ /* 0x000fe20000000800 */
[----:B------:R-:W-:Y:S01]  /*8b10*/  @!PT LDS RZ, [RZ] ;  /* 0x00000000fffff984 */ /* 0x000fe20000000800 */
[----:B------:R1:W-:Y:S01]  /*8b20*/  @!P1 LDGSTS.E.BYPASS.LTC128B.128 [R219+0x4000], [R14.64] ;  /* 0x040000000edb9fae */ /* 0x0003e2000b901d52 */
[----:B------:R-:W-:Y:S01]  /*8b30*/  ISETP.GE.AND P2, PT, R65, R6, PT ;  /* 0x000000064100720c */ /* 0x000fe20003f46270 */
[----:B------:R-:W-:Y:S01]  /*8b40*/  @!P1 IMAD.IADD R0, R0, 0x1, R19 ;  /* 0x0000000100009824 */ /* 0x000fe200078e0213 */
[----:B------:R-:W-:Y:S01]  /*8b50*/  IADD3 R8, R96, 0x71, RZ ;  /* 0x0000007160087810 */ /* 0x000fe20007ffe0ff */
[----:B------:R-:W-:Y:S03]  /*8b60*/  @P1 STS.128 [R219+0x4800], RZ ;  /* 0x004800ffdb001388 */ /* 0x000fe60000000c00 */
[----:B------:R-:W-:Y:S01]  /*8b70*/  @!P1 LEA.HI.X R17, R18, c[0x0][0x174], R0, 0x1, P0 ;  /* 0x00005d0012119a11 */ /* 0x000fe200000f0c00 */
[----:B------:R-:W-:Y:S01]  /*8b80*/  @!PT LDS RZ, [RZ] ;  /* 0x00000000fffff984 */ /* 0x000fe20000000800 */
[----:B------:R-:W-:Y:S01]  /*8b90*/  @!PT LDS RZ, [RZ] ;  /* 0x00000000fffff984 */ /* 0x000fe20000000800 */
[----:B------:R-:W-:Y:S01]  /*8ba0*/  @!PT LDS RZ, [RZ] ;  /* 0x00000000fffff984 */ /* 0x000fe20000000800 */
[----:B------:R1:W-:Y:S01]  /*8bb0*/  @!P1 LDGSTS.E.BYPASS.LTC128B.128 [R219+0x4800], [R12.64] ;  /* 0x048000000cdb9fae */ /* 0x0003e2000b901d52 */
[----:B------:R-:W-:Y:S01]  /*8bc0*/  ISETP.GE.AND P0, PT, R63, R4, PT ;  /* 0x000000043f00720c */ /* 0x000fe20003f06270 */
[----:B------:R-:W-:Y:S02]  /*8bd0*/  I2F R0, R8 ;  /* 0x0000000800007306 */ /* 0x000fe40000201400 */
        /* <DEDUP_REMOVED lines=11> */
[----:B------:R-:W4:Y:S04]  /*8c90*/  LDSM.16.M88.4 R32, [R207] ;  /* 0x00000000cf20783b */ /* 0x000f280000000200 */
[----:B-1----:R-:W1:Y:S04]  /*8ca0*/  LDSM.16.M88.4 R12, [R207+0x1000] ;  /* 0x00100000cf0c783b */ /* 0x002e680000000200 */
[----:B------:R-:W-:Y:S01]  /*8cb0*/  LDSM.16.M88.4 R52, [R204] ;  /* 0x00000000cc34783b */ /* 0x000fe20000000200 */
[----:B--2---:R-:W-:-:S03]  /*8cc0*/  IADD3 R11, R96, 0x70, RZ ;  /* 0x00000070600b7810 */ /* 0x004fc60007ffe0ff */
[----:B------:R-:W-:Y:S01]  /*8cd0*/  LDSM.16.M88.4 R36, [R205] ;  /* 0x00000000cd24783b */ /* 0x000fe20000000200 */
[----:B------:R-:W-:Y:S03]  /*8ce0*/  I2F R10, R69 ;  /* 0x00000045000a7306 */ /* 0x000fe60000201400 */
[----:B------:R-:W-:Y:S04]  /*8cf0*/  LDSM.16.M88.4 R40, [R206+0x2400] ;  /* 0x00240000ce28783b */ /* 0x000fe80000000200 */
[----:B---3--:R-:W2:Y:S01]  /*8d00*/  LDSM.16.M88.4 R16, [R205+0x1000] ;  /* 0x00100000cd10783b */ /* 0x008ea20000000200 */
[----:B------:R-:W-:Y:S03]  /*8d10*/  I2F R7, R11 ;  /* 0x0000000b00077306 */ /* 0x000fe60000201400 */
[----:B------:R-:W3:Y:S04]  /*8d20*/  LDSM.16.M88.4 R56, [R204+0x400] ;  /* 0x00040000cc38783b */ /* 0x000ee80000000200 */
[----:B------:R-:W0:Y:S01]  /*8d30*/  LDGDEPBAR ;  /* 0x00000000000079af */ /* 0x000e220000000000 */
[-C--:B----4-:R-:W-:Y:S08]  /*8d40*/  HMMA.16816.F32.BF16 R44, R32, R28.reuse, RZ ;  /* 0x0000001c202c723c */ /* 0x090ff000000418ff */
[C---:B-1----:R-:W-:Y:S08]  /*8d50*/  HMMA.16816.F32.BF16 R24, R12.reuse, R28, RZ ;  /* 0x0000001c0c18723c */ /* 0x042ff000000418ff */
[-C--:B------:R-:W-:Y:S08]  /*8d60*/  HMMA.16816.F32.BF16 R48, R12, R30.reuse, RZ ;  /* 0x0000001e0c30723c */ /* 0x080ff000000418ff */
[----:B------:R-:W-:Y:S08]  /*8d70*/  HMMA.16816.F32.BF16 R28, R32, R30, RZ ;  /* 0x0000001e201c723c */ /* 0x000ff000000418ff */
[C---:B--2---:R-:W-:Y:S08]  /*8d80*/  HMMA.16816.F32.BF16 R24, R16.reuse, R52, R24 ;  /* 0x000000341018723c */ /* 0x044ff00000041818 */
[-C--:B------:R-:W-:Y:S08]  /*8d90*/  HMMA.16816.F32.BF16 R48, R16, R54.reuse, R48 ;  /* 0x000000361030723c */ /* 0x080ff00000041830 */
[C---:B------:R-:W-:Y:S08]  /*8da0*/  HMMA.16816.F32.BF16 R28, R36.reuse, R54, R28 ;  /* 0x00000036241c723c */ /* 0x040ff0000004181c */
[----:B------:R-:W-:Y:S01]  /*8db0*/  FMUL.FTZ R25, R25, c[0x0][0x2ec] ;  /* 0x0000bb0019197a20 */ /* 0x000fe20000410000 */
[----:B------:R-:W-:Y:S01]  /*8dc0*/  HMMA.16816.F32.BF16 R44, R36, R52, R44 ;  /* 0x00000034242c723c */ /* 0x000fe2000004182c */
[----:B------:R-:W-:Y:S01]  /*8dd0*/  FMUL.FTZ R27, R27, c[0x0][0x2ec] ;  /* 0x0000bb001b1b7a20 */ /* 0x000fe20000410000 */
[----:B------:R-:W-:Y:S01]  /*8de0*/  LDSM.16.M88.4 R52, [R204+0x800] ;  /* 0x00080000cc34783b */ /* 0x000fe20000000200 */
[----:B------:R-:W-:Y:S01]  /*8df0*/  FMUL.FTZ R24, R24, c[0x0][0x2ec] ;  /* 0x0000bb0018187a20 */ /* 0x000fe20000410000 */
[----:B------:R-:W1:Y:S01]  /*8e00*/  MUFU.TANH R143, R25 ;  /* 0x00000019008f7308 */ /* 0x000e620000002400 */
        /* <DEDUP_REMOVED lines=9> */
[----:B------:R-:W2:Y:S01]  /*8ea0*/  MUFU.TANH R87, R24 ;  /* 0x0000001800577308 */ /* 0x000ea20000002400 */
[----:B------:R-:W-:Y:S02]  /*8eb0*/  FMUL.FTZ R31, R31, c[0x0][0x2ec] ;  /* 0x0000bb001f1f7a20 */ /* 0x000fe40000410000 */
[----:B-1----:R-:W-:Y:S02]  /*8ec0*/  FFMA.FTZ R143, R61, UR4, R143 ;  /* 0x000000043d8f7c23 */ /* 0x002fe4000801008f */
[----:B------:R-:W-:Y:S02]  /*8ed0*/  FMUL.FTZ R44, R44, c[0x0][0x2ec] ;  /* 0x0000bb002c2c7a20 */ /* 0x000fe40000410000 */
[----:B------:R-:W-:Y:S01]  /*8ee0*/  FMUL.FTZ R45, R45, c[0x0][0x2ec] ;  /* 0x0000bb002d2d7a20 */ /* 0x000fe20000410000 */
[----:B------:R1:W-:Y:S01]  /*8ef0*/  MUFU.TANH R88, R26 ;  /* 0x0000001a00587308 */ /* 0x0003e20000002400 */
[----:B------:R-:W-:Y:S01]  /*8f00*/  FMUL.FTZ R46, R46, c[0x0][0x2ec] ;  /* 0x0000bb002e2e7a20 */ /* 0x000fe20000410000 */
[----:B------:R-:W-:Y:S01]  /*8f10*/  FSEL R170, R143, -INF , !P4 ;  /* 0xff8000008faa7808 */ /* 0x000fe20006000000 */
[----:B------:R-:W-:Y:S01]  /*8f20*/  FMUL.FTZ R47, R47, c[0x0][0x2ec] ;  /* 0x0000bb002f2f7a20 */ /* 0x000fe20000410000 */
[----:B------:R-:W-:-:S04]  /*8f30*/  ISETP.GE.AND P4, PT, R60, R6, PT ;  /* 0x000000063c00720c */ /* 0x000fc80003f86270 */
[----:B------:R-:W4:Y:S01]  /*8f40*/  MUFU.TANH R140, R48 ;  /* 0x00000030008c7308 */ /* 0x000f220000002400 */
[----:B--2---:R-:W-:Y:S01]  /*8f50*/  FFMA.FTZ R87, R75, UR4, R87 ;  /* 0x000000044b577c23 */ /* 0x004fe20008010057 */
[----:B-1----:R-:W-:Y:S06]  /*8f60*/  HMMA.16816.F32.BF16 R24, R12, R40, RZ ;  /* 0x000000280c18723c */ /* 0x002fec00000418ff */
[----:B------:R-:W1:Y:S01]  /*8f70*/  MUFU.TANH R136, R49 ;  /* 0x0000003100887308 */ /* 0x000e620000002400 */
[----:B----4-:R-:W-:-:S07]  /*8f80*/  FFMA.FTZ R140, R134, UR4, R140 ;  /* 0x00000004868c7c23 */ /* 0x010fce000801008c */
[----:B------:R-:W2:Y:S08]  /*8f90*/  MUFU.TANH R142, R50 ;  /* 0x00000032008e7308 */ /* 0x000eb00000002400 */
[----:B------:R4:W5:Y:S01]  /*8fa0*/  MUFU.TANH R138, R51 ;  /* 0x00000033008a7308 */ /* 0x0009620000002400 */
[----:B-1----:R-:W-:Y:S01]  /*8fb0*/  FFMA.FTZ R136, R128, UR4, R136 ;  /* 0x0000000480887c23 */ /* 0x002fe20008010088 */
[----:B---3--:R-:W-:Y:S06]  /*8fc0*/  HMMA.16816.F32.BF16 R24, R16, R56, R24 ;  /* 0x000000381018723c */ /* 0x008fec0000041818 */
[----:B------:R-:W1:Y:S01]  /*8fd0*/  MUFU.TANH R168, R28 ;  /* 0x0000001c00a87308 */ /* 0x000e620000002400 */
[----:B--2---:R-:W-:-:S07]  /*8fe0*/  FFMA.FTZ R142, R134, UR4, R142 ;  /* 0x00000004868e7c23 */ /* 0x004fce000801008e */
[----:B------:R-:W2:Y:S01]  /*8ff0*/  MUFU.TANH R157, R29 ;  /* 0x0000001d009d7308 */ /* 0x000ea20000002400 */
[----:B----4-:R-:W-:Y:S01]  /*9000*/  HMMA.16816.F32.BF16 R48, R12, R42, RZ ;  /* 0x0000002a0c30723c */ /* 0x010fe200000418ff */
[----:B-----5:R-:W-:-:S06]  /*9010*/  FFMA.FTZ R138, R128, UR4, R138 ;  /* 0x00000004808a7c23 */ /* 0x020fcc000801008a */
[----:B------:R-:W3:Y:S01]  /*9020*/  MUFU.TANH R171, R30 ;  /* 0x0000001e00ab7308 */ /* 0x000ee20000002400 */
[----:B-1----:R-:W-:-:S05]  /*9030*/  FFMA.FTZ R62, R62, UR4, R168 ;  /* 0x000000043e3e7c23 */ /* 0x002fca00080100a8 */
[----:B------:R-:W-:Y:S01]  /*9040*/  FSEL R183, R62, -INF , !P3 ;  /* 0xff8000003eb77808 */ /* 0x000fe20005800000 */
[----:B------:R-:W-:Y:S01]  /*9050*/  FMUL.FTZ R24, R24, c[0x0][0x2ec] ;  /* 0x0000bb0018187a20 */ /* 0x000fe20000410000 */
[----:B------:R1:W4:Y:S01]  /*9060*/  MUFU.TANH R166, R31 ;  /* 0x0000001f00a67308 */ /* 0x0003220000002400 */
[----:B------:R-:W-:Y:S01]  /*9070*/  FMUL.FTZ R25, R25, c[0x0][0x2ec] ;  /* 0x0000bb0019197a20 */ /* 0x000fe20000410000 */
[----:B------:R-:W-:Y:S01]  /*9080*/  ISETP.GE.AND P3, PT, R60, R3, PT ;  /* 0x000000033c00720c */ /* 0x000fe20003f66270 */
[----:B------:R-:W-:Y:S02]  /*9090*/  FMUL.FTZ R26, R26, c[0x0][0x2ec] ;  /* 0x0000bb001a1a7a20 */ /* 0x000fe40000410000 */
[----:B------:R-:W-:Y:S02]  /*90a0*/  FMUL.FTZ R27, R27, c[0x0][0x2ec] ;  /* 0x0000bb001b1b7a20 */ /* 0x000fe40000410000 */
[----:B--2---:R-:W-:Y:S01]  /*90b0*/  FFMA.FTZ R135, R135, UR4, R157 ;  /* 0x0000000487877c23 */ /* 0x004fe2000801009d */
[----:B------:R-:W-:Y:S01]  /*90c0*/  MUFU.TANH R89, R44 ;  /* 0x0000002c00597308 */ /* 0x000fe20000002400 */
[----:B------:R-:W-:Y:S01]  /*90d0*/  HMMA.16816.F32.BF16 R48, R16, R58, R48 ;  /* 0x0000003a1030723c */ /* 0x000fe20000041830 */
[----:B---3--:R-:W-:-:S02]  /*90e0*/  FFMA.FTZ R171, R134, UR4, R171 ;  /* 0x0000000486ab7c23 */ /* 0x008fc400080100ab */
[----:B------:R-:W-:Y:S02]  /*90f0*/  FSEL R186, R135, -INF , !P4 ;  /* 0xff80000087ba7808 */ /* 0x000fe40006000000 */
[----:B------:R-:W-:Y:S01]  /*9100*/  ISETP.GE.AND P4, PT, R132, R3, PT ;  /* 0x000000038400720c */ /* 0x000fe20003f86270 */
[----:B-1----:R-:W1:Y:S01]  /*9110*/  LDSM.16.M88.4 R28, [R206+0x2800] ;  /* 0x00280000ce1c783b */ /* 0x002e620000000200 */
[----:B------:R-:W2:Y:S01]  /*9120*/  MUFU.TANH R66, R45 ;  /* 0x0000002d00427308 */ /* 0x000ea20000002400 */
[----:B------:R-:W-:Y:S01]  /*9130*/  FSEL R176, R171, -INF , !P0 ;  /* 0xff800000abb07808 */ /* 0x000fe20004000000 */
[----:B----4-:R-:W-:Y:S01]  /*9140*/  FFMA.FTZ R166, R128, UR4, R166 ;  /* 0x0000000480a67c23 */ /* 0x010fe200080100a6 */
[----:B------:R-:W-:-:S05]  /*9150*/  ISETP.GE.AND P0, PT, R60, R2, PT ;  /* 0x000000023c00720c */ /* 0x000fca0003f06270 */
[----:B------:R-:W-:Y:S08]  /*9160*/  MUFU.TANH R85, R46 ;  /* 0x0000002e00557308 */ /* 0x000ff00000002400 */
[----:B------:R3:W4:Y:S01]  /*9170*/  MUFU.TANH R133, R47 ;  /* 0x0000002f00857308 */ /* 0x0007220000002400 */
[----:B------:R-:W-:Y:S02]  /*9180*/  FMUL.FTZ R48, R48, c[0x0][0x2ec] ;  /* 0x0000bb0030307a20 */ /* 0x000fe40000410000 */
[----:B------:R-:W-:-:S02]  /*9190*/  FMUL.FTZ R49, R49, c[0x0][0x2ec] ;  /* 0x0000bb0031317a20 */ /* 0x000fc40000410000 */
[----:B------:R-:W-:Y:S02]  /*91a0*/  FMUL.FTZ R50, R50, c[0x0][0x2ec] ;  /* 0x0000bb0032327a20 */ /* 0x000fe40000410000 */
[----:B------:R-:W-:Y:S01]  /*91b0*/  FMUL.FTZ R51, R51, c[0x0][0x2ec] ;  /* 0x0000bb0033337a20 */ /* 0x000fe20000410000 */
[----:B------:R-:W5:Y:S01]  /*91c0*/  MUFU.TANH R169, R24 ;  /* 0x0000001800a97308 */ /* 0x000f620000002400 */
[----:B--2---:R-:W-:Y:S02]  /*91d0*/  FFMA.FTZ R182, R64, UR4, R66 ;  /* 0x0000000440b67c23 */ /* 0x004fe40008010042 */
[----:B------:R-:W-:Y:S03]  /*91e0*/  LDSM.16.M88.4 R64, [R206+0x3400] ;  /* 0x00340000ce40783b */ /* 0x000fe60000000200 */
[----:B------:R-:W-:Y:S01]  /*91f0*/  FSEL R182, R182, -INF , !P2 ;  /* 0xff800000b6b67808 */ /* 0x000fe20005000000 */
[----:B---3--:R-:W-:Y:S01]  /*9200*/  HMMA.16816.F32.BF16 R44, R32, R40, RZ ;  /* 0x00000028202c723c */ /* 0x008fe200000418ff */
[----:B------:R-:W2:Y:S01]  /*9210*/  MUFU.TANH R145, R25 ;  /* 0x0000001900917308 */ /* 0x000ea20000002400 */
[----:B----4-:R-:W-:Y:S01]  /*9220*/  FFMA.FTZ R133, R61, UR4, R133 ;  /* 0x000000043d857c23 */ /* 0x010fe20008010085 */
[----:B------:R-:W-:-:S04]  /*9230*/  ISETP.GE.AND P2, PT, R63, R3, PT ;  /* 0x000000033f00720c */ /* 0x000fc80003f46270 */
[----:B------:R-:W-:Y:S01]  /*9240*/  FSEL R177, R133, -INF , !P6 ;  /* 0xff80000085b17808 */ /* 0x000fe20007000000 */
[----:B------:R-:W-:Y:S01]  /*9250*/  HMMA.16816.F32.BF16 R40, R32, R42, RZ ;  /* 0x0000002a2028723c */ /* 0x000fe200000418ff */
[----:B------:R-:W-:Y:S01]  /*9260*/  MUFU.TANH R172, R26 ;  /* 0x0000001a00ac7308 */ /* 0x000fe20000002400 */
[----:B------:R-:W-:Y:S01]  /*9270*/  FFMA.FTZ R133, R61, UR4, R147 ;  /* 0x000000043d857c23 */ /* 0x000fe20008010093 */
[----:B------:R-:W-:Y:S01]  /*9280*/  ISETP.GE.AND P6, PT, R63, R2, PT ;  /* 0x000000023f00720c */ /* 0x000fe20003fc6270 */
[----:B-----5:R-:W-:Y:S01]  /*9290*/  FFMA.FTZ R169, R107, UR4, R169 ;  /* 0x000000046ba97c23 */ /* 0x020fe200080100a9 */
[----:B------:R-:W-:Y:S02]  /*92a0*/  FSEL R171, R140, -INF , !P2 ;  /* 0xff8000008cab7808 */ /* 0x000fe40005000000 */
[----:B------:R-:W-:Y:S02]  /*92b0*/  FSEL R133, R133, -INF , !P5 ;  /* 0xff80000085857808 */ /* 0x000fe40006800000 */
[----:B------:R1:W-:Y:S01]  /*92c0*/  MUFU.TANH R150, R27 ;  /* 0x0000001b00967308 */ /* 0x0003e20000002400 */
[----:B------:R-:W-:Y:S01]  /*92d0*/  ISETP.GE.AND P5, PT, R60, R4, PT ;  /* 0x000000043c00720c */ /* 0x000fe20003fa6270 */
[----:B--2---:R-:W-:Y:S01]  /*92e0*/  FFMA.FTZ R145, R109, UR4, R145 ;  /* 0x000000046d917c23 */ /* 0x004fe20008010091 */
[----:B------:R-:W-:Y:S01]  /*92f0*/  LDSM.16.M88.4 R60, [R204+0x1400] ;  /* 0x00140000cc3c783b */ /* 0x000fe20000000200 */
[----:B------:R-:W-:-:S02]  /*9300*/  ISETP.GE.AND P2, PT, R132, R6, PT ;  /* 0x000000068400720c */ /* 0x000fc40003f46270 */
[----:B------:R-:W-:Y:S01]  /*9310*/  FSEL R168, R142, -INF , !P6 ;  /* 0xff8000008ea87808 */ /* 0x000fe20007000000 */
[C---:B------:R-:W-:Y:S01]  /*9320*/  HMMA.16816.F32.BF16 R44, R36.reuse, R56, R44 ;  /* 0x00000038242c723c */ /* 0x040fe2000004182c */
[----:B------:R-:W2:Y:S01]  /*9330*/  MUFU.TANH R148, R48 ;  /* 0x0000003000947308 */ /* 0x000ea20000002400 */
[-C--:B------:R-:W-:Y:S02]  /*9340*/  ISETP.GE.AND P6, PT, R132, R4.reuse, PT ;  /* 0x000000048400720c */ /* 0x080fe40003fc6270 */
[----:B------:R-:W-:Y:S02]  /*9350*/  FSEL R179, R166, -INF , !P5 ;  /* 0xff800000a6b37808 */ /* 0x000fe40006800000 */
[----:B------:R-:W-:Y:S02]  /*9360*/  FSEL R166, R138, -INF , !P0 ;  /* 0xff8000008aa67808 */ /* 0x000fe40004000000 */
[----:B------:R-:W-:Y:S01]  /*9370*/  HMMA.16816.F32.BF16 R40, R36, R58, R40 ;  /* 0x0000003a2428723c */ /* 0x000fe20000041828 */
[----:B------:R-:W3:Y:S01]  /*9380*/  MUFU.TANH R137, R49 ;  /* 0x0000003100897308 */ /* 0x000ee20000002400 */
[----:B------:R-:W-:Y:S01]  /*9390*/  LDSM.16.M88.4 R56, [R204+0xc00] ;  /* 0x000c0000cc38783b */ /* 0x000fe20000000200 */
[----:B------:R-:W-:-:S02]  /*93a0*/  ISETP.GE.AND P0, PT, R127, R4, PT ;  /* 0x000000047f00720c */ /* 0x000fc40003f06270 */
[----:B------:R-:W-:-:S03]  /*93b0*/  ISETP.GE.AND P5, PT, R132, R2, PT ;  /* 0x000000028400720c */ /* 0x000fc60003fa6270 */
[----:B-1----:R-:W-:Y:S01]  /*93c0*/  HMMA.16816.F32.BF16 R24, R12, R28, RZ ;  /* 0x0000001c0c18723c */ /* 0x002fe200000418ff */
[----:B------:R-:W-:Y:S01]  /*93d0*/  MUFU.TANH R141, R50 ;  /* 0x00000032008d7308 */ /* 0x000fe20000002400 */
[----:B--2---:R-:W-:-:S06]  /*93e0*/  FFMA.FTZ R148, R111, UR4, R148 ;  /* 0x000000046f947c23 */ /* 0x004fcc0008010094 */
[----:B------:R-:W-:Y:S01]  /*93f0*/  FMUL.FTZ R44, R44, c[0x0][0x2ec] ;  /* 0x0000bb002c2c7a20 */ /* 0x000fe20000410000 */
[----:B------:R1:W-:Y:S01]  /*9400*/  MUFU.TANH R139, R51 ;  /* 0x00000033008b7308 */ /* 0x0003e20000002400 */
[----:B------:R-:W-:Y:S02]  /*9410*/  FMUL.FTZ R45, R45, c[0x0][0x2ec] ;  /* 0x0000bb002d2d7a20 */ /* 0x000fe40000410000 */
[----:B------:R-:W-:Y:S02]  /*9420*/  FMUL.FTZ R46, R46, c[0x0][0x2ec] ;  /* 0x0000bb002e2e7a20 */ /* 0x000fe40000410000 */
[----:B------:R-:W-:Y:S02]  /*9430*/  FMUL.FTZ R47, R47, c[0x0][0x2ec] ;  /* 0x0000bb002f2f7a20 */ /* 0x000fe40000410000 */
[----:B------:R-:W-:Y:S01]  /*9440*/  FMUL.FTZ R40, R40, c[0x0][0x2ec] ;  /* 0x0000bb0028287a20 */ /* 0x000fe20000410000 */
[----:B------:R-:W2:Y:S01]  /*9450*/  MUFU.TANH R158, R44 ;  /* 0x0000002c009e7308 */ /* 0x000ea20000002400 */
[----:B------:R-:W-:-:S02]  /*9460*/  FMUL.FTZ R41, R41, c[0x0][0x2ec] ;  /* 0x0000bb0029297a20 */ /* 0x000fc40000410000 */
[----:B------:R-:W-:Y:S02]  /*9470*/  FMUL.FTZ R42, R42, c[0x0][0x2ec] ;  /* 0x0000bb002a2a7a20 */ /* 0x000fe40000410000 */
[----:B------:R-:W-:Y:S02]  /*9480*/  FMUL.FTZ R43, R43, c[0x0][0x2ec] ;  /* 0x0000bb002b2b7a20 */ /* 0x000fe40000410000 */
[----:B------:R-:W-:Y:S01]  /*9490*/  HMMA.16816.F32.BF16 R24, R16, R52, R24 ;  /* 0x000000341018723c */ /* 0x000fe20000041818 */
[----:B-1----:R-:W1:Y:S01]  /*94a0*/  LDSM.16.M88.4 R48, [R206+0x2c00] ;  /* 0x002c0000ce30783b */ /* 0x002e620000000200 */
[----:B------:R-:W-:Y:S01]  /*94b0*/  MUFU.TANH R181, R40 ;  /* 0x0000002800b57308 */ /* 0x000fe20000002400 */
[----:B---3--:R-:W-:Y:S02]  /*94c0*/  FFMA.FTZ R137, R112, UR4, R137 ;  /* 0x0000000470897c23 */ /* 0x008fe40008010089 */
[----:B--2---:R-:W-:-:S05]  /*94d0*/  FFMA.FTZ R158, R131, UR4, R158 ;  /* 0x00000004839e7c23 */ /* 0x004fca000801009e */
[----:B------:R-:W-:Y:S01]  /*94e0*/  MUFU.TANH R156, R41 ;  /* 0x00000029009c7308 */ /* 0x000fe20000002400 */
[----:B------:R-:W-:Y:S02]  /*94f0*/  FSEL R187, R158, -INF , !P2 ;  /* 0xff8000009ebb7808 */ /* 0x000fe40005000000 */
[----:B------:R-:W-:-:S05]  /*9500*/  ISETP.GE.AND P2, PT, R127, R3, PT ;  /* 0x000000037f00720c */ /* 0x000fca0003f46270 */
[----:B------:R-:W2:Y:S06]  /*9510*/  MUFU.TANH R174, R42 ;  /* 0x0000002a00ae7308 */ /* 0x000eac0000002400 */
[----:B------:R-:W-:Y:S02]  /*9520*/  FMUL.FTZ R24, R24, c[0x0][0x2ec] ;  /* 0x0000bb0018187a20 */ /* 0x000fe40000410000 */
[----:B------:R3:W4:Y:S01]  /*9530*/  MUFU.TANH R161, R43 ;  /* 0x0000002b00a17308 */ /* 0x0007220000002400 */
[----:B------:R-:W-:Y:S02]  /*9540*/  FMUL.FTZ R25, R25, c[0x0][0x2ec] ;  /* 0x0000bb0019197a20 */ /* 0x000fe40000410000 */
[----:B------:R-:W-:-:S02]  /*9550*/  FMUL.FTZ R26, R26, c[0x0][0x2ec] ;  /* 0x0000bb001a1a7a20 */ /* 0x000fc40000410000 */
[----:B------:R-:W-:-:S03]  /*9560*/  FMUL.FTZ R27, R27, c[0x0][0x2ec] ;  /* 0x0000bb001b1b7a20 */ /* 0x000fc60000410000 */
[----:B------:R-:W5:Y:S01]  /*9570*/  MUFU.TANH R154, R45 ;  /* 0x0000002d009a7308 */ /* 0x000f620000002400 */
[C---:B--2---:R-:W-:Y:S02]  /*9580*/  FFMA.FTZ R174, R111.reuse, UR4, R174 ;  /* 0x000000046fae7c23 */ /* 0x044fe400080100ae */
[----:B------:R-:W-:Y:S01]  /*9590*/  FFMA.FTZ R111, R111, UR4, R141 ;  /* 0x000000046f6f7c23 */ /* 0x000fe2000801008d */
[----:B---3--:R-:W-:Y:S04]  /*95a0*/  HMMA.16816.F32.BF16 R40, R12, R30, RZ ;  /* 0x0000001e0c28723c */ /* 0x008fe800000418ff */
[----:B------:R-:W2:Y:S01]  /*95b0*/  MUFU.TANH R162, R46 ;  /* 0x0000002e00a27308 */ /* 0x000ea20000002400 */
[C---:B----4-:R-:W-:Y:S02]  /*95c0*/  FFMA.FTZ R161, R112.reuse, UR4, R161 ;  /* 0x0000000470a17c23 */ /* 0x050fe400080100a1 */
[----:B------:R-:W-:-:S02]  /*95d0*/  FFMA.FTZ R112, R112, UR4, R139 ;  /* 0x0000000470707c23 */ /* 0x000fc4000801008b */
[----:B-----5:R-:W-:-:S03]  /*95e0*/  FFMA.FTZ R126, R126, UR4, R154 ;  /* 0x000000047e7e7c23 */ /* 0x020fc6000801009a */
[----:B------:R-:W3:Y:S08]  /*95f0*/  MUFU.TANH R146, R47 ;  /* 0x0000002f00927308 */ /* 0x000ef00000002400 */
[----:B------:R-:W4:Y:S01]  /*9600*/  MUFU.TANH R188, R24 ;  /* 0x0000001800bc7308 */ /* 0x000f220000002400 */
[C---:B--2---:R-:W-:Y:S02]  /*9610*/  FFMA.FTZ R162, R107.reuse, UR4, R162 ;  /* 0x000000046ba27c23 */ /* 0x044fe400080100a2 */
[----:B------:R-:W-:Y:S01]  /*9620*/  FFMA.FTZ R107, R107, UR4, R172 ;  /* 0x000000046b6b7c23 */ /* 0x000fe200080100ac */
[----:B------:R-:W-:Y:S04]  /*9630*/  HMMA.16816.F32.BF16 R40, R16, R54, R40 ;  /* 0x000000361028723c */ /* 0x000fe80000041828 */
[----:B------:R-:W-:Y:S01]  /*9640*/  MUFU.TANH R152, R25 ;  /* 0x0000001900987308 */ /* 0x000fe20000002400 */
[----:B---3--:R-:W-:Y:S01]  /*9650*/  FFMA.FTZ R146, R109, UR4, R146 ;  /* 0x000000046d927c23 */ /* 0x008fe20008010092 */
[----:B------:R-:W-:Y:S01]  /*9660*/  FSEL R107, R107, -INF , !P5 ;  /* 0xff8000006b6b7808 */ /* 0x000fe20006800000 */
[----:B------:R-:W-:Y:S01]  /*9670*/  FFMA.FTZ R109, R109, UR4, R150 ;  /* 0x000000046d6d7c23 */ /* 0x000fe20008010096 */
[----:B------:R-:W-:-:S02]  /*9680*/  ISETP.GE.AND P5, PT, R125, R4, PT ;  /* 0x000000047d00720c */ /* 0x000fc40003fa6270 */
[----:B------:R-:W-:Y:S01]  /*9690*/  FSEL R180, R146, -INF , !P0 ;  /* 0xff80000092b47808 */ /* 0x000fe20004000000 */
[----:B------:R-:W-:Y:S01]  /*96a0*/  HMMA.16816.F32.BF16 R44, R32, R28, RZ ;  /* 0x0000001c202c723c */ /* 0x000fe200000418ff */
[----:B------:R-:W-:Y:S01]  /*96b0*/  MUFU.TANH R197, R26 ;  /* 0x0000001a00c57308 */ /* 0x000fe20000002400 */
[----:B----4-:R-:W-:Y:S01]  /*96c0*/  FFMA.FTZ R188, R118, UR4, R188 ;  /* 0x0000000476bc7c23 */ /* 0x010fe200080100bc */
[----:B------:R-:W-:-:S04]  /*96d0*/  ISETP.GE.AND P0, PT, R125, R2, PT ;  /* 0x000000027d00720c */ /* 0x000fc80003f06270 */
[----:B------:R-:W-:Y:S01]  /*96e0*/  FSEL R111, R111, -INF , !P0 ;  /* 0xff8000006f6f7808 */ /* 0x000fe20004000000 */
[----:B------:R-:W-:Y:S01]  /*96f0*/  HMMA.16816.F32.BF16 R28, R32, R30, RZ ;  /* 0x0000001e201c723c */ /* 0x000fe200000418ff */
[----:B------:R1:W-:Y:S01]  /*9700*/  MUFU.TANH R164, R27 ;  /* 0x0000001b00a47308 */ /* 0x0003e20000002400 */
[----:B------:R-:W-:-:S03]  /*9710*/  ISETP.GE.AND P0, PT, R121, R4, PT ;  /* 0x000000047900720c */ /* 0x000fc60003f06270 */
[----:B------:R-:W-:Y:S02]  /*9720*/  FMUL.FTZ R40, R40, c[0x0][0x2ec] ;  /* 0x0000bb0028287a20 */ /* 0x000fe40000410000 */
[----:B------:R-:W-:Y:S02]  /*9730*/  FMUL.FTZ R41, R41, c[0x0][0x2ec] ;  /* 0x0000bb0029297a20 */ /* 0x000fe40000410000 */
[----:B------:R-:W-:Y:S01]  /*9740*/  FMUL.FTZ R42, R42, c[0x0][0x2ec] ;  /* 0x0000bb002a2a7a20 */ /* 0x000fe20000410000 */
[----:B------:R-:W-:Y:S01]  /*9750*/  MUFU.TANH R159, R40 ;  /* 0x00000028009f7308 */ /* 0x000fe20000002400 */
[----:B------:R-:W-:-:S05]  /*9760*/  FMUL.FTZ R43, R43, c[0x0][0x2ec] ;  /* 0x0000bb002b2b7a20 */ /* 0x000fca0000410000 */
[C---:B------:R-:W-:Y:S02]  /*9770*/  HMMA.16816.F32.BF16 R44, R36.reuse, R52, R44 ;  /* 0x00000034242c723c */ /* 0x040fe4000004182c */
[----:B------:R-:W-:Y:S06]  /*9780*/  MUFU.TANH R144, R41 ;  /* 0x0000002900907308 */ /* 0x000fec0000002400 */
[----:B------:R-:W-:Y:S02]  /*9790*/  HMMA.16816.F32.BF16 R28, R36, R54, R28 ;  /* 0x00000036241c723c */ /* 0x000fe4000004181c */
[----:B------:R-:W2:Y:S06]  /*97a0*/  MUFU.TANH R155, R42 ;  /* 0x0000002a009b7308 */ /* 0x000eac0000002400 */
[-C--:B-1----:R-:W-:Y:S02]  /*97b0*/  HMMA.16816.F32.BF16 R24, R32, R48.reuse, RZ ;  /* 0x000000302018723c */ /* 0x082fe400000418ff */
[----:B------:R1:W3:Y:S06]  /*97c0*/  MUFU.TANH R151, R43 ;  /* 0x0000002b00977308 */ /* 0x0002ec0000002400 */
[----:B------:R-:W-:Y:S01]  /*97d0*/  HMMA.16816.F32.BF16 R52, R12, R48, RZ ;  /* 0x000000300c34723c */ /* 0x000fe200000418ff */
[----:B------:R-:W-:-:S02]  /*97e0*/  FMUL.FTZ R44, R44, c[0x0][0x2ec] ;  /* 0x0000bb002c2c7a20 */ /* 0x000fc40000410000 */
[----:B------:R-:W-:Y:S02]  /*97f0*/  FMUL.FTZ R45, R45, c[0x0][0x2ec] ;  /* 0x0000bb002d2d7a20 */ /* 0x000fe40000410000 */
[----:B------:R-:W-:Y:S01]  /*9800*/  FMUL.FTZ R46, R46, c[0x0][0x2ec] ;  /* 0x0000bb002e2e7a20 */ /* 0x000fe20000410000 */
[----:B------:R-:W-:Y:S01]  /*9810*/  MUFU.TANH R160, R44 ;  /* 0x0000002c00a07308 */ /* 0x000fe20000002400 */
[----:B------:R-:W-:Y:S02]  /*9820*/  FMUL.FTZ R47, R47, c[0x0][0x2ec] ;  /* 0x0000bb002f2f7a20 */ /* 0x000fe40000410000 */
[----:B------:R-:W-:Y:S02]  /*9830*/  FMUL.FTZ R28, R28, c[0x0][0x2ec] ;  /* 0x0000bb001c1c7a20 */ /* 0x000fe40000410000 */
[----:B------:R-:W-:Y:S02]  /*9840*/  FMUL.FTZ R29, R29, c[0x0][0x2ec] ;  /* 0x0000bb001d1d7a20 */ /* 0x000fe40000410000 */
[----:B------:R-:W-:Y:S01]  /*9850*/  FMUL.FTZ R30, R30, c[0x0][0x2ec] ;  /* 0x0000bb001e1e7a20 */ /* 0x000fe20000410000 */
[----:B-1----:R-:W-:Y:S01]  /*9860*/  HMMA.16816.F32.BF16 R40, R12, R50, RZ ;  /* 0x000000320c28723c */ /* 0x002fe200000418ff */
[----:B------:R-:W-:Y:S01]  /*9870*/  FMUL.FTZ R31, R31, c[0x0][0x2ec] ;  /* 0x0000bb001f1f7a20 */ /* 0x000fe20000410000 */
[----:B------:R-:W1:Y:S01]  /*9880*/  MUFU.TANH R199, R28 ;  /* 0x0000001c00c77308 */ /* 0x000e620000002400 */
[----:B--2---:R-:W-:-:S02]  /*9890*/  FFMA.FTZ R128, R113, UR4, R155 ;  /* 0x0000000471807c23 */ /* 0x004fc4000801009b */
[----:B---3--:R-:W-:-:S03]  /*98a0*/  FFMA.FTZ R132, R110, UR4, R151 ;  /* 0x000000046e847c23 */ /* 0x008fc60008010097 */
[-C--:B------:R-:W-:Y:S02]  /*98b0*/  HMMA.16816.F32.BF16 R24, R36, R56.reuse, R24 ;  /* 0x000000382418723c */ /* 0x080fe40000041818 */
[----:B------:R-:W-:Y:S06]  /*98c0*/  MUFU.TANH R163, R29 ;  /* 0x0000001d00a37308 */ /* 0x000fec0000002400 */
[----:B------:R-:W-:Y:S02]  /*98d0*/  HMMA.16816.F32.BF16 R52, R16, R56, R52 ;  /* 0x000000381034723c */ /* 0x000fe40000041834 */
[----:B------:R-:W-:Y:S01]  /*98e0*/  MUFU.TANH R201, R30 ;  /* 0x0000001e00c97308 */ /* 0x000fe20000002400 */
[----:B-1----:R-:W-:-:S05]  /*98f0*/  FFMA.FTZ R199, R113, UR4, R199 ;  /* 0x0000000471c77c23 */ /* 0x002fca00080100c7 */
[----:B------:R-:W-:Y:S02]  /*9900*/  HMMA.16816.F32.BF16 R40, R16, R58, R40 ;  /* 0x0000003a1028723c */ /* 0x000fe40000041828 */
[----:B------:R1:W-:Y:S06]  /*9910*/  MUFU.TANH R196, R31 ;  /* 0x0000001f00c47308 */ /* 0x0003ec0000002400 */
[----:B------:R-:W-:Y:S01]  /*9920*/  FMUL.FTZ R24, R24, c[0x0][0x2ec] ;  /* 0x0000bb0018187a20 */ /* 0x000fe20000410000 */
[----:B------:R-:W-:Y:S01]  /*9930*/  HMMA.16816.F32.BF16 R48, R32, R50, RZ ;  /* 0x000000322030723c */ /* 0x000fe200000418ff */
[----:B------:R-:W-:Y:S01]  /*9940*/  FMUL.FTZ R25, R25, c[0x0][0x2ec] ;  /* 0x0000bb0019197a20 */ /* 0x000fe20000410000 */
[----:B------:R-:W2:Y:S01]  /*9950*/  MUFU.TANH R153, R45 ;  /* 0x0000002d00997308 */ /* 0x000ea20000002400 */
[----:B------:R-:W-:-:S02]  /*9960*/  FMUL.FTZ R26, R26, c[0x0][0x2ec] ;  /* 0x0000bb001a1a7a20 */ /* 0x000fc40000410000 */
[----:B------:R-:W-:Y:S02]  /*9970*/  FMUL.FTZ R27, R27, c[0x0][0x2ec] ;  /* 0x0000bb001b1b7a20 */ /* 0x000fe40000410000 */
[----:B------:R-:W-:Y:S01]  /*9980*/  FMUL.FTZ R52, R52, c[0x0][0x2ec] ;  /* 0x0000bb0034347a20 */ /* 0x000fe20000410000 */
[----:B-1----:R-:W1:Y:S02]  /*9990*/  LDSM.16.M88.4 R28, [R206+0x3000] ;  /* 0x00300000ce1c783b */ /* 0x002e640000000200 */
[----:B------:R-:W-:Y:S01]  /*99a0*/  MUFU.TANH R190, R24 ;  /* 0x0000001800be7308 */ /* 0x000fe20000002400 */
[----:B------:R-:W-:Y:S02]  /*99b0*/  FMUL.FTZ R53, R53, c[0x0][0x2ec] ;  /* 0x0000bb0035357a20 */ /* 0x000fe40000410000 */
[----:B------:R-:W-:Y:S02]  /*99c0*/  FMUL.FTZ R54, R54, c[0x0][0x2ec] ;  /* 0x0000bb0036367a20 */ /* 0x000fe40000410000 */
[----:B------:R-:W-:-:S02]  /*99d0*/  FMUL.FTZ R40, R40, c[0x0][0x2ec] ;  /* 0x0000bb0028287a20 */ /* 0x000fc40000410000 */
[----:B------:R-:W-:Y:S01]  /*99e0*/  FMUL.FTZ R41, R41, c[0x0][0x2ec] ;  /* 0x0000bb0029297a20 */ /* 0x000fe20000410000 */
[----:B------:R-:W3:Y:S01]  /*99f0*/  MUFU.TANH R189, R25 ;  /* 0x0000001900bd7308 */ /* 0x000ee20000002400 */
[----:B------:R-:W-:Y:S02]  /*9a00*/  FMUL.FTZ R42, R42, c[0x0][0x2ec] ;  /* 0x0000bb002a2a7a20 */ /* 0x000fe40000410000 */
[----:B------:R-:W-:Y:S02]  /*9a10*/  FMUL.FTZ R43, R43, c[0x0][0x2ec] ;  /* 0x0000bb002b2b7a20 */ /* 0x000fe40000410000 */
[----:B------:R-:W-:Y:S01]  /*9a20*/  FMUL.FTZ R55, R55, c[0x0][0x2ec] ;  /* 0x0000bb0037377a20 */ /* 0x000fe20000410000 */
[----:B------:R-:W-:Y:S01]  /*9a30*/  HMMA.16816.F32.BF16 R48, R36, R58, R48 ;  /* 0x0000003a2430723c */ /* 0x000fe20000041830 */
[----:B--2---:R-:W-:Y:S01]  /*9a40*/  FFMA.FTZ R153, R117, UR4, R153 ;  /* 0x0000000475997c23 */ /* 0x004fe20008010099 */
[----:B------:R-:W-:Y:S01]  /*9a50*/  MUFU.TANH R194, R26 ;  /* 0x0000001a00c27308 */ /* 0x000fe20000002400 */
[----:B------:R-:W-:-:S07]  /*9a60*/  FFMA.FTZ R196, R110, UR4, R196 ;  /* 0x000000046ec47c23 */ /* 0x000fce00080100c4 */
[----:B------:R2:W-:Y:S01]  /*9a70*/  MUFU.TANH R167, R27 ;  /* 0x0000001b00a77308 */ /* 0x0005e20000002400 */
[----:B---3--:R-:W-:-:S07]  /*9a80*/  FFMA.FTZ R189, R102, UR4, R189 ;  /* 0x0000000466bd7c23 */ /* 0x008fce00080100bd */
[----:B------:R-:W3:Y:S06]  /*9a90*/  MUFU.TANH R165, R46 ;  /* 0x0000002e00a57308 */ /* 0x000eec0000002400 */
[----:B------:R-:W-:Y:S01]  /*9aa0*/  FMUL.FTZ R49, R49, c[0x0][0x2ec] ;  /* 0x0000bb0031317a20 */ /* 0x000fe20000410000 */
[----:B--2---:R-:W2:Y:S01]  /*9ab0*/  LDSM.16.M88.4 R24, [R204+0x1000] ;  /* 0x00100000cc18783b */ /* 0x004ea20000000200 */
[----:B------:R1:W-:Y:S01]  /*9ac0*/  MUFU.TANH R149, R47 ;  /* 0x0000002f00957308 */ /* 0x0003e20000002400 */
[----:B------:R-:W-:Y:S02]  /*9ad0*/  FMUL.FTZ R51, R51, c[0x0][0x2ec] ;  /* 0x0000bb0033337a20 */ /* 0x000fe40000410000 */
[----:B------:R-:W-:-:S02]  /*9ae0*/  FMUL.FTZ R48, R48, c[0x0][0x2ec] ;  /* 0x0000bb0030307a20 */ /* 0x000fc40000410000 */
[----:B------:R-:W-:Y:S02]  /*9af0*/  FMUL.FTZ R50, R50, c[0x0][0x2ec] ;  /* 0x0000bb0032327a20 */ /* 0x000fe40000410000 */
[----:B---3--:R-:W-:Y:S01]  /*9b00*/  FFMA.FTZ R165, R118, UR4, R165 ;  /* 0x0000000476a57c23 */ /* 0x008fe200080100a5 */
[----:B------:R-:W-:Y:S01]  /*9b10*/  MUFU.TANH R200, R40 ;  /* 0x0000002800c87308 */ /* 0x000fe20000002400 */
[----:B-1----:R-:W-:Y:S07]  /*9b20*/  HMMA.16816.F32.BF16 R44, R32, R28, RZ ;  /* 0x0000001c202c723c */ /* 0x002fee00000418ff */
[----:B------:R-:W-:Y:S08]  /*9b30*/  MUFU.TANH R193, R41 ;  /* 0x0000002900c17308 */ /* 0x000ff00000002400 */
[----:B------:R-:W-:Y:S08]  /*9b40*/  MUFU.TANH R213, R42 ;  /* 0x0000002a00d57308 */ /* 0x000ff00000002400 */
[----:B------:R1:W-:Y:S01]  /*9b50*/  MUFU.TANH R191, R43 ;  /* 0x0000002b00bf7308 */ /* 0x0003e20000002400 */
[----:B--2---:R-:W-:Y:S07]  /*9b60*/  HMMA.16816.F32.BF16 R44, R36, R24, R44 ;  /* 0x00000018242c723c */ /* 0x004fee000004182c */
[----:B------:R-:W-:Y:S01]  /*9b70*/  MUFU.TANH R203, R52 ;  /* 0x0000003400cb7308 */ /* 0x000fe20000002400 */
[----:B-1----:R-:W-:Y:S07]  /*9b80*/  HMMA.16816.F32.BF16 R40, R12, R30, RZ ;  /* 0x0000001e0c28723c */ /* 0x002fee00000418ff */
[----:B------:R-:W-:Y:S08]  /*9b90*/  MUFU.TANH R195, R53 ;  /* 0x0000003500c37308 */ /* 0x000ff00000002400 */
[----:B------:R-:W1:Y:S01]  /*9ba0*/  MUFU.TANH R214, R54 ;  /* 0x0000003600d67308 */ /* 0x000e620000002400 */
[----:B------:R-:W-:-:S07]  /*9bb0*/  FMUL.FTZ R44, R44, c[0x0][0x2ec] ;  /* 0x0000bb002c2c7a20 */ /* 0x000fce0000410000 */
[----:B------:R2:W-:Y:S01]  /*9bc0*/  MUFU.TANH R192, R55 ;  /* 0x0000003700c07308 */ /* 0x0005e20000002400 */
[----:B------:R-:W-:Y:S02]  /*9bd0*/  FMUL.FTZ R45, R45, c[0x0][0x2ec] ;  /* 0x0000bb002d2d7a20 */ /* 0x000fe40000410000 */
[----:B------:R-:W-:Y:S02]  /*9be0*/  FMUL.FTZ R46, R46, c[0x0][0x2ec] ;  /* 0x0000bb002e2e7a20 */ /* 0x000fe40000410000 */
[----:B------:R-:W-:Y:S01]  /*9bf0*/  FMUL.FTZ R47, R47, c[0x0][0x2ec] ;  /* 0x0000bb002f2f7a20 */ /* 0x000fe20000410000 */
[----:B------:R-:W-:Y:S02]  /*9c00*/  HMMA.16816.F32.BF16 R40, R16, R26, R40 ;  /* 0x0000001a1028723c */ /* 0x000fe40000041828 */
[----:B------:R-:W-:Y:S01]  /*9c10*/  MUFU.TANH R215, R44 ;  /* 0x0000002c00d77308 */ /* 0x000fe20000002400 */
[----:B-1----:R-:W-:Y:S02]  /*9c20*/  FFMA.FTZ R146, R106, UR4, R214 ;  /* 0x000000046a927c23 */ /* 0x002fe400080100d6 */
[----:B------:R-:W-:-:S03]  /*9c30*/  FFMA.FTZ R139, R102, UR4, R195 ;  /* 0x00000004668b7c23 */ /* 0x000fc600080100c3 */
[----:B--2---:R-:W-:Y:S02]  /*9c40*/  HMMA.16816.F32.BF16 R52, R12, R28, RZ ;  /* 0x0000001c0c34723c */ /* 0x004fe400000418ff */
[----:B------:R-:W-:Y:S08]  /*9c50*/  MUFU.TANH R198, R45 ;  /* 0x0000002d00c67308 */ /* 0x000ff00000002400 */
[----:B------:R-:W-:Y:S06]  /*9c60*/  MUFU.TANH R216, R46 ;  /* 0x0000002e00d87308 */ /* 0x000fec0000002400 */
[----:B------:R-:W-:-:S02]  /*9c70*/  FMUL.FTZ R40, R40, c[0x0][0x2ec] ;  /* 0x0000bb0028287a20 */ /* 0x000fc40000410000 */
[----:B------:R1:W-:Y:S01]  /*9c80*/  MUFU.TANH R202, R47 ;  /* 0x0000002f00ca7308 */ /* 0x0003e20000002400 */
[----:B------:R-:W-:Y:S02]  /*9c90*/  FMUL.FTZ R41, R41, c[0x0][0x2ec] ;  /* 0x0000bb0029297a20 */ /* 0x000fe40000410000 */
[----:B------:R-:W-:Y:S02]  /*9ca0*/  FMUL.FTZ R42, R42, c[0x0][0x2ec] ;  /* 0x0000bb002a2a7a20 */ /* 0x000fe40000410000 */
[----:B------:R-:W-:Y:S01]  /*9cb0*/  FMUL.FTZ R43, R43, c[0x0][0x2ec] ;  /* 0x0000bb002b2b7a20 */ /* 0x000fe20000410000 */
[----:B------:R-:W-:Y:S02]  /*9cc0*/  HMMA.16816.F32.BF16 R52, R16, R24, R52 ;  /* 0x000000181034723c */ /* 0x000fe40000041834 */
[----:B------:R-:W2:Y:S06]  /*9cd0*/  MUFU.TANH R24, R40 ;  /* 0x0000002800187308 */ /* 0x000eac0000002400 */
[----:B-1----:R-:W-:Y:S02]  /*9ce0*/  HMMA.16816.F32.BF16 R44, R32, R30, RZ ;  /* 0x0000001e202c723c */ /* 0x002fe400000418ff */
[----:B------:R-:W-:Y:S01]  /*9cf0*/  MUFU.TANH R134, R41 ;  /* 0x0000002900867308 */ /* 0x000fe20000002400 */
[----:B--2---:R-:W-:-:S07]  /*9d00*/  IMAD.MOV.U32 R157, RZ, RZ, R24 ;  /* 0x000000ffff9d7224 */ /* 0x004fce00078e0018 */
[----:B------:R-:W1:Y:S01]  /*9d10*/  MUFU.TANH R135, R42 ;  /* 0x0000002a00877308 */ /* 0x000e620000002400 */
[----:B------:R-:W-:Y:S05]  /*9d20*/  HMMA.16816.F32.BF16 R28, R32, R64, RZ ;  /* 0x00000040201c723c */ /* 0x000fea00000418ff */
[----:B------:R-:W-:Y:S02]  /*9d30*/  FMUL.FTZ R52, R52, c[0x0][0x2ec] ;  /* 0x0000bb0034347a20 */ /* 0x000fe40000410000 */
[----:B------:R2:W3:Y:S01]  /*9d40*/  MUFU.TANH R131, R43 ;  /* 0x0000002b00837308 */ /* 0x0004e20000002400 */
[----:B------:R-:W-:Y:S02]  /*9d50*/  FMUL.FTZ R53, R53, c[0x0][0x2ec] ;  /* 0x0000bb0035357a20 */ /* 0x000fe40000410000 */
[----:B------:R-:W-:-:S02]  /*9d60*/  FMUL.FTZ R54, R54, c[0x0][0x2ec] ;  /* 0x0000bb0036367a20 */ /* 0x000fc40000410000 */
[----:B------:R-:W-:Y:S01]  /*9d70*/  FMUL.FTZ R55, R55, c[0x0][0x2ec] ;  /* 0x0000bb0037377a20 */ /* 0x000fe20000410000 */
[----:B------:R-:W-:Y:S01]  /*9d80*/  HMMA.16816.F32.BF16 R44, R36, R26, R44 ;  /* 0x0000001a242c723c */ /* 0x000fe2000004182c */
[----:B------:R-:W4:Y:S01]  /*9d90*/  LDSM.16.M88.4 R24, [R206+0x3800] ;  /* 0x00380000ce18783b */ /* 0x000f220000000200 */
[----:B------:R-:W-:Y:S01]  /*9da0*/  MUFU.TANH R57, R49 ;  /* 0x0000003100397308 */ /* 0x000fe20000002400 */
[----:B-1----:R-:W-:Y:S02]  /*9db0*/  FFMA.FTZ R135, R92, UR4, R135 ;  /* 0x000000045c877c23 */ /* 0x002fe40008010087 */
[----:B------:R-:W-:-:S03]  /*9dc0*/  FFMA.FTZ R134, R90, UR4, R134 ;  /* 0x000000045a867c23 */ /* 0x000fc60008010086 */
[----:B--2---:R-:W-:Y:S02]  /*9dd0*/  HMMA.16816.F32.BF16 R40, R12, R64, RZ ;  /* 0x000000400c28723c */ /* 0x004fe400000418ff */
[----:B------:R-:W1:Y:S01]  /*9de0*/  MUFU.TANH R56, R52 ;  /* 0x0000003400387308 */ /* 0x000e620000002400 */
[----:B---3--:R-:W-:-:S04]  /*9df0*/  FFMA.FTZ R131, R90, UR4, R131 ;  /* 0x000000045a837c23 */ /* 0x008fc80008010083 */
[----:B------:R-:W-:Y:S01]  /*9e00*/  FFMA.FTZ R65, R124, UR4, R181 ;  /* 0x000000047c417c23 */ /* 0x000fe200080100b5 */
[----:B------:R-:W-:Y:S02]  /*9e10*/  HMMA.16816.F32.BF16 R28, R36, R60, R28 ;  /* 0x0000003c241c723c */ /* 0x000fe4000004181c */
[----:B------:R-:W2:Y:S01]  /*9e20*/  MUFU.TANH R178, R51 ;  /* 0x0000003300b27308 */ /* 0x000ea20000002400 */
[----:B------:R-:W-:Y:S02]  /*9e30*/  FSEL R181, R174, -INF , !P5 ;  /* 0xff800000aeb57808 */ /* 0x000fe40006800000 */
[----:B------:R-:W-:-:S03]  /*9e40*/  ISETP.GE.AND P5, PT, R123, R2, PT ;  /* 0x000000027b00720c */ /* 0x000fc60003fa6270 */
[----:B------:R-:W-:Y:S01]  /*9e50*/  FMUL.FTZ R44, R44, c[0x0][0x2ec] ;  /* 0x0000bb002c2c7a20 */ /* 0x000fe20000410000 */
[----:B------:R-:W-:Y:S01]  /*9e60*/  FSEL R112, R112, -INF , !P5 ;  /* 0xff80000070707808 */ /* 0x000fe20006800000 */
[----:B------:R-:W3:Y:S01]  /*9e70*/  MUFU.TANH R173, R53 ;  /* 0x0000003500ad7308 */ /* 0x000ee20000002400 */
[----:B-1----:R-:W-:Y:S01]  /*9e80*/  IMAD.MOV.U32 R150, RZ, RZ, R56 ;  /* 0x000000ffff967224 */ /* 0x002fe200078e0038 */
[----:B------:R-:W-:Y:S01]  /*9e90*/  ISETP.GE.AND P5, PT, R119, R4, PT ;  /* 0x000000047700720c */ /* 0x000fe20003fa6270 */
[----:B------:R-:W-:Y:S02]  /*9ea0*/  FMUL.FTZ R45, R45, c[0x0][0x2ec] ;  /* 0x0000bb002d2d7a20 */ /* 0x000fe40000410000 */
[----:B------:R-:W-:Y:S01]  /*9eb0*/  FMUL.FTZ R46, R46, c[0x0][0x2ec] ;  /* 0x0000bb002e2e7a20 */ /* 0x000fe20000410000 */
[----:B------:R-:W-:Y:S02]  /*9ec0*/  HMMA.16816.F32.BF16 R40, R16, R60, R40 ;  /* 0x0000003c1028723c */ /* 0x000fe40000041828 */
[----:B------:R-:W1:Y:S01]  /*9ed0*/  MUFU.TANH R175, R54 ;  /* 0x0000003600af7308 */ /* 0x000e620000002400 */
[----:B------:R-:W-:-:S02]  /*9ee0*/  FMUL.FTZ R47, R47, c[0x0][0x2ec] ;  /* 0x0000bb002f2f7a20 */ /* 0x000fc40000410000 */
[----:B--2---:R-:W-:Y:S01]  /*9ef0*/  IMAD.MOV.U32 R158, RZ, RZ, R178 ;  /* 0x000000ffff9e7224 */ /* 0x004fe200078e00b2 */
[----:B------:R-:W-:Y:S01]  /*9f00*/  FSEL R178, R162, -INF , !P6 ;  /* 0xff800000a2b27808 */ /* 0x000fe20007000000 */
[----:B------:R-:W-:Y:S01]  /*9f10*/  FFMA.FTZ R60, R122, UR4, R156 ;  /* 0x000000047a3c7c23 */ /* 0x000fe2000801009c */
[C---:B------:R-:W-:Y:S02]  /*9f20*/  ISETP.GE.AND P6, PT, R127.reuse, R2, PT ;  /* 0x000000027f00720c */ /* 0x040fe40003fc6270 */
[----:B------:R2:W5:Y:S01]  /*9f30*/  MUFU.TANH R147, R55 ;  /* 0x0000003700937308 */ /* 0x0005620000002400 */
[----:B------:R-:W-:Y:S02]  /*9f40*/  IMAD.MOV.U32 R156, RZ, RZ, R57 ;  /* 0x000000ffff9c7224 */ /* 0x000fe400078e0039 */
[----:B------:R-:W-:Y:S01]  /*9f50*/  LDSM.16.M88.4 R56, [R206+0x3c00] ;  /* 0x003c0000ce38783b */ /* 0x000fe20000000200 */
[----:B---3--:R-:W-:Y:S01]  /*9f60*/  IMAD.MOV.U32 R143, RZ, RZ, R173 ;  /* 0x000000ffff8f7224 */ /* 0x008fe200078e00ad */
[----:B------:R-:W-:Y:S01]  /*9f70*/  FSEL R173, R136, -INF , !P3 ;  /* 0xff80000088ad7808 */ /* 0x000fe20005800000 */
[----:B------:R-:W-:Y:S01]  /*9f80*/  FMUL.FTZ R28, R28, c[0x0][0x2ec] ;  /* 0x0000bb001c1c7a20 */ /* 0x000fe20000410000 */
[-C--:B------:R-:W-:Y:S01]  /*9f90*/  ISETP.GE.AND P3, PT, R127, R6.reuse, PT ;  /* 0x000000067f00720c */ /* 0x080fe20003f66270 */
[----:B------:R-:W-:Y:S01]  /*9fa0*/  MUFU.TANH R136, R44 ;  /* 0x0000002c00887308 */ /* 0x000fe20000002400 */
[----:B-1----:R-:W-:Y:S01]  /*9fb0*/  IMAD.MOV.U32 R162, RZ, RZ, R175 ;  /* 0x000000ffffa27224 */ /* 0x002fe200078e00af */
[----:B------:R-:W-:Y:S01]  /*9fc0*/  FSEL R175, R169, -INF , !P4 ;  /* 0xff800000a9af7808 */ /* 0x000fe20006000000 */
[----:B------:R-:W-:Y:S01]  /*9fd0*/  FMUL.FTZ R29, R29, c[0x0][0x2ec] ;  /* 0x0000bb001d1d7a20 */ /* 0x000fe20000410000 */
[----:B------:R-:W-:Y:S01]  /*9fe0*/  FSEL R169, R145, -INF , !P2 ;  /* 0xff80000091a97808 */ /* 0x000fe20005000000 */
[----:B------:R-:W-:Y:S01]  /*9ff0*/  FMUL.FTZ R30, R30, c[0x0][0x2ec] ;  /* 0x0000bb001e1e7a20 */ /* 0x000fe20000410000 */
[-C--:B------:R-:W-:Y:S01]  /*a000*/  ISETP.GE.AND P2, PT, R123, R6.reuse, PT ;  /* 0x000000067b00720c */ /* 0x080fe20003f46270 */
[----:B------:R-:W-:Y:S01]  /*a010*/  FMUL.FTZ R31, R31, c[0x0][0x2ec] ;  /* 0x0000bb001f1f7a20 */ /* 0x000fe20000410000 */
[----:B--2---:R-:W1:Y:S01]  /*a020*/  LDSM.16.M88.4 R52, [R204+0x1800] ;  /* 0x00180000cc34783b */ /* 0x004e620000000200 */
[----:B------:R-:W-:Y:S01]  /*a030*/  MUFU.TANH R127, R45 ;  /* 0x0000002d007f7308 */ /* 0x000fe20000002400 */
[C---:B------:R-:W-:Y:S01]  /*a040*/  ISETP.GE.AND P4, PT, R125.reuse, R6, PT ;  /* 0x000000067d00720c */ /* 0x040fe20003f86270 */
[----:B------:R-:W-:Y:S01]  /*a050*/  FMUL.FTZ R40, R40, c[0x0][0x2ec] ;  /* 0x0000bb0028287a20 */ /* 0x000fe20000410000 */
[----:B------:R-:W-:Y:S01]  /*a060*/  FSEL R64, R126, -INF , !P3 ;  /* 0xff8000007e407808 */ /* 0x000fe20005800000 */
[----:B------:R-:W-:Y:S01]  /*a070*/  FFMA.FTZ R126, R118, UR4, R197 ;  /* 0x00000004767e7c23 */ /* 0x000fe200080100c5 */
[-C--:B------:R-:W-:Y:S01]  /*a080*/  ISETP.GE.AND P3, PT, R125, R3.reuse, PT ;  /* 0x000000037d00720c */ /* 0x080fe20003f66270 */
[----:B------:R-:W-:Y:S01]  /*a090*/  FMUL.FTZ R41, R41, c[0x0][0x2ec] ;  /* 0x0000bb0029297a20 */ /* 0x000fe20000410000 */
[----:B------:R-:W-:Y:S01]  /*a0a0*/  FSEL R60, R60, -INF , !P2 ;  /* 0xff8000003c3c7808 */ /* 0x000fe20005000000 */
[----:B------:R-:W-:Y:S01]  /*a0b0*/  MUFU.TANH R142, R46 ;  /* 0x0000002e008e7308 */ /* 0x000fe20000002400 */
[----:B------:R-:W-:Y:S01]  /*a0c0*/  FSEL R109, R109, -INF , !P6 ;  /* 0xff8000006d6d7808 */ /* 0x000fe20007000000 */
[----:B------:R-:W-:Y:S01]  /*a0d0*/  FMUL.FTZ R42, R42, c[0x0][0x2ec] ;  /* 0x0000bb002a2a7a20 */ /* 0x000fe20000410000 */
[----:B------:R-:W-:Y:S01]  /*a0e0*/  FSEL R65, R65, -INF , !P4 ;  /* 0xff80000041417808 */ /* 0x000fe20006000000 */
[----:B------:R-:W-:Y:S01]  /*a0f0*/  FMUL.FTZ R43, R43, c[0x0][0x2ec] ;  /* 0x0000bb002b2b7a20 */ /* 0x000fe20000410000 */
[-C--:B------:R-:W-:Y:S01]  /*a100*/  ISETP.GE.AND P2, PT, R121, R3.reuse, PT ;  /* 0x000000037900720c */ /* 0x080fe20003f46270 */
[----:B------:R-:W-:Y:S01]  /*a110*/  FFMA.FTZ R61, R120, UR4, R160 ;  /* 0x00000004783d7c23 */ /* 0x000fe200080100a0 */
[C---:B------:R-:W-:Y:S01]  /*a120*/  ISETP.GE.AND P6, PT, R123.reuse, R4, PT ;  /* 0x000000047b00720c */ /* 0x040fe20003fc6270 */
[----:B------:R4:W-:Y:S01]  /*a130*/  MUFU.TANH R138, R47 ;  /* 0x0000002f008a7308 */ /* 0x0009e20000002400 */
[-C--:B------:R-:W-:Y:S01]  /*a140*/  ISETP.GE.AND P4, PT, R123, R3.reuse, PT ;  /* 0x000000037b00720c */ /* 0x080fe20003f86270 */
[----:B------:R-:W-:Y:S01]  /*a150*/  FFMA.FTZ R125, R115, UR4, R164 ;  /* 0x00000004737d7c23 */ /* 0x000fe200080100a4 */
[----:B------:R-:W-:Y:S01]  /*a160*/  FSEL R172, R148, -INF , !P3 ;  /* 0xff80000094ac7808 */ /* 0x000fe20005800000 */
[----:B------:R-:W-:Y:S01]  /*a170*/  FFMA.FTZ R120, R113, UR4, R159 ;  /* 0x0000000471787c23 */ /* 0x000fe2000801009f */
[----:B------:R-:W-:Y:S01]  /*a180*/  FSEL R117, R188, -INF , !P2 ;  /* 0xff800000bc757808 */ /* 0x000fe20005000000 */
[----:B------:R-:W-:Y:S01]  /*a190*/  FFMA.FTZ R188, R115, UR4, R149 ;  /* 0x0000000473bc7c23 */ /* 0x000fe20008010095 */
[----:B------:R-:W-:Y:S01]  /*a1a0*/  FSEL R174, R137, -INF , !P4 ;  /* 0xff80000089ae7808 */ /* 0x000fe20006000000 */
[----:B------:R-:W2:Y:S01]  /*a1b0*/  MUFU.TANH R184, R48 ;  /* 0x0000003000b87308 */ /* 0x000ea20000002400 */
[-C--:B------:R-:W-:Y:S01]  /*a1c0*/  ISETP.GE.AND P4, PT, R119, R6.reuse, PT ;  /* 0x000000067700720c */ /* 0x080fe20003f86270 */
[----:B------:R-:W-:Y:S01]  /*a1d0*/  FFMA.FTZ R123, R110, UR4, R144 ;  /* 0x000000046e7b7c23 */ /* 0x000fe20008010090 */
[-C--:B------:R-:W-:Y:S01]  /*a1e0*/  ISETP.GE.AND P3, PT, R121, R6.reuse, PT ;  /* 0x000000067900720c */ /* 0x080fe20003f66270 */
[----:B------:R-:W-:Y:S01]  /*a1f0*/  FFMA.FTZ R137, R106, UR4, R203 ;  /* 0x000000046a897c23 */ /* 0x000fe200080100cb */
[----:B------:R-:W-:Y:S01]  /*a200*/  FSEL R197, R153, -INF , !P4 ;  /* 0xff80000099c57808 */ /* 0x000fe20006000000 */
[----:B------:R-:W-:Y:S01]  /*a210*/  FFMA.FTZ R145, R102, UR4, R192 ;  /* 0x0000000466917c23 */ /* 0x000fe200080100c0 */
[----:B------:R-:W-:Y:S01]  /*a220*/  FSEL R188, R188, -INF , !P5 ;  /* 0xff800000bcbc7808 */ /* 0x000fe20006800000 */
[----:B----4-:R-:W-:Y:S01]  /*a230*/  HMMA.16816.F32.BF16 R44, R32, R24, RZ ;  /* 0x00000018202c723c */ /* 0x010fe200000418ff */
[----:B------:R3:W4:Y:S01]  /*a240*/  MUFU.TANH R185, R50 ;  /* 0x0000003200b97308 */ /* 0x0007220000002400 */
[----:B------:R-:W-:Y:S01]  /*a250*/  ISETP.GE.AND P2, PT, R116, R6, PT ;  /* 0x000000067400720c */ /* 0x000fe20003f46270 */
[----:B-----5:R-:W-:Y:S01]  /*a260*/  FFMA.FTZ R147, R94, UR4, R147 ;  /* 0x000000045e937c23 */ /* 0x020fe20008010093 */
[C---:B------:R-:W-:Y:S01]  /*a270*/  ISETP.GE.AND P4, PT, R116.reuse, R3, PT ;  /* 0x000000037400720c */ /* 0x040fe20003f86270 */
[----:B------:R-:W-:Y:S01]  /*a280*/  FFMA.FTZ R162, R97, UR4, R162 ;  /* 0x0000000461a27c23 */ /* 0x000fe200080100a2 */
[-C--:B------:R-:W-:Y:S01]  /*a290*/  ISETP.GE.AND P5, PT, R116, R2.reuse, PT ;  /* 0x000000027400720c */ /* 0x080fe20003fa6270 */
[----:B------:R-:W-:Y:S01]  /*a2a0*/  FFMA.FTZ R164, R92, UR4, R157 ;  /* 0x000000045ca47c23 */ /* 0x000fe2000801009d */
[----:B------:R-:W-:Y:S01]  /*a2b0*/  FSEL R61, R61, -INF , !P3 ;  /* 0xff8000003d3d7808 */ /* 0x000fe20005800000 */
[----:B--2---:R-:W-:Y:S01]  /*a2c0*/  IMAD.MOV.U32 R148, RZ, RZ, R184 ;  /* 0x000000ffff947224 */ /* 0x004fe200078e00b8 */
[----:B------:R-:W-:Y:S01]  /*a2d0*/  FSEL R184, R161, -INF , !P6 ;  /* 0xff800000a1b87808 */ /* 0x000fe20007000000 */
[----:B------:R-:W-:Y:S01]  /*a2e0*/  MUFU.TANH R124, R28 ;  /* 0x0000001c007c7308 */ /* 0x000fe20000002400 */
[----:B------:R-:W-:-:S02]  /*a2f0*/  ISETP.GE.AND P6, PT, R121, R2, PT ;  /* 0x000000027900720c */ /* 0x000fc40003fc6270 */
[----:B------:R-:W-:Y:S02]  /*a300*/  ISETP.GE.AND P3, PT, R119, R3, PT ;  /* 0x000000037700720c */ /* 0x000fe40003f66270 */
[----:B------:R-:W-:Y:S01]  /*a310*/  FSEL R126, R126, -INF , !P6 ;  /* 0xff8000007e7e7808 */ /* 0x000fe20007000000 */
[----:B---3--:R-:W2:Y:S01]  /*a320*/  LDSM.16.M88.4 R48, [R204+0x1c00] ;  /* 0x001c0000cc30783b */ /* 0x008ea20000000200 */
[----:B------:R-:W-:Y:S01]  /*a330*/  ISETP.GE.AND P6, PT, R116, R4, PT ;  /* 0x000000047400720c */ /* 0x000fe20003fc6270 */
[----:B------:R-:W-:Y:S01]  /*a340*/  MUFU.TANH R122, R29 ;  /* 0x0000001d007a7308 */ /* 0x000fe20000002400 */
[----:B----4-:R-:W-:Y:S01]  /*a350*/  IMAD.MOV.U32 R140, RZ, RZ, R185 ;  /* 0x000000ffff8c7224 */ /* 0x010fe200078e00b9 */
[----:B------:R-:W-:Y:S01]  /*a360*/  FSEL R185, R165, -INF , !P0 ;  /* 0xff800000a5b97808 */ /* 0x000fe20004000000 */
[----:B------:R-:W-:-:S04]  /*a370*/  DEPBAR.LE SB0, 0x0 ;  /* 0x000080000000791a */ /* 0x000fc80000000000 */
[----:B------:R-:W-:Y:S01]  /*a380*/  ISETP.GE.AND P0, PT, R119, R2, PT ;  /* 0x000000027700720c */ /* 0x000fe20003f06270 */
[----:B------:R-:W-:Y:S01]  /*a390*/  MUFU.TANH R141, R30 ;  /* 0x0000001e008d7308 */ /* 0x000fe20000002400 */
[----:B------:R-:W-:Y:S01]  /*a3a0*/  FFMA.FTZ R119, R115, UR4, R152 ;  /* 0x0000000473777c23 */ /* 0x000fe20008010098 */
[----:B------:R-:W-:Y:S01]  /*a3b0*/  FSEL R199, R199, -INF , !P2 ;  /* 0xff800000c7c77808 */ /* 0x000fe20005000000 */
[----:B------:R-:W-:Y:S01]  /*a3c0*/  FFMA.FTZ R115, R113, UR4, R201 ;  /* 0x0000000471737c23 */ /* 0x000fe200080100c9 */
[----:B------:R-:W-:Y:S02]  /*a3d0*/  FSEL R125, R125, -INF , !P0 ;  /* 0xff8000007d7d7808 */ /* 0x000fe40004000000 */
[----:B------:R-:W-:Y:S02]  /*a3e0*/  FSEL R119, R119, -INF , !P3 ;  /* 0xff80000077777808 */ /* 0x000fe40005800000 */
[----:B------:R1:W-:Y:S01]  /*a3f0*/  MUFU.TANH R121, R31 ;  /* 0x0000001f00797308 */ /* 0x0003e20000002400 */
[----:B------:R-:W-:-:S02]  /*a400*/  FSEL R115, R115, -INF , !P6 ;  /* 0xff80000073737808 */ /* 0x000fc40007000000 */
[C---:B------:R-:W-:Y:S02]  /*a410*/  ISETP.GE.AND P3, PT, R114.reuse, R6, PT ;  /* 0x000000067200720c */ /* 0x040fe40003f66270 */
[C---:B------:R-:W-:Y:S02]  /*a420*/  ISETP.GE.AND P0, PT, R114.reuse, R4, PT ;  /* 0x000000047200720c */ /* 0x040fe40003f06270 */
[C---:B------:R-:W-:Y:S01]  /*a430*/  ISETP.GE.AND P2, PT, R114.reuse, R3, PT ;  /* 0x000000037200720c */ /* 0x040fe20003f46270 */
[----:B------:R-:W3:Y:S01]  /*a440*/  MUFU.TANH R154, R40 ;  /* 0x00000028009a7308 */ /* 0x000ee20000002400 */
[----:B------:R-:W-:Y:S02]  /*a450*/  ISETP.GE.AND P6, PT, R114, R2, PT ;  /* 0x000000027200720c */ /* 0x000fe40003fc6270 */
[----:B------:R-:W-:Y:S02]  /*a460*/  FSEL R128, R128, -INF , !P5 ;  /* 0xff80000080807808 */ /* 0x000fe40006800000 */
[----:B------:R-:W-:-:S02]  /*a470*/  ISETP.GE.AND P5, PT, R108, R4, PT ;  /* 0x000000046c00720c */ /* 0x000fc40003fa6270 */
[----:B------:R-:W-:Y:S01]  /*a480*/  FSEL R196, R196, -INF , !P0 ;  /* 0xff800000c4c47808 */ /* 0x000fe20004000000 */
[----:B-1----:R-:W-:Y:S01]  /*a490*/  HMMA.16816.F32.BF16 R28, R36, R52, R44 ;  /* 0x00000034241c723c */ /* 0x002fe2000004182c */
[----:B------:R-:W-:Y:S01]  /*a4a0*/  MUFU.TANH R118, R41 ;  /* 0x0000002900767308 */ /* 0x000fe20000002400 */
[----:B------:R-:W-:Y:S02]  /*a4b0*/  FSEL R123, R123, -INF , !P2 ;  /* 0xff8000007b7b7808 */ /* 0x000fe40005000000 */
[----:B------:R-:W-:Y:S02]  /*a4c0*/  FSEL R132, R132, -INF , !P6 ;  /* 0xff80000084847808 */ /* 0x000fe40007000000 */
[----:B------:R-:W-:Y:S02]  /*a4d0*/  ISETP.GE.AND P0, PT, R108, R2, PT ;  /* 0x000000026c00720c */ /* 0x000fe40003f06270 */
[----:B------:R-:W-:Y:S01]  /*a4e0*/  HMMA.16816.F32.BF16 R44, R12, R24, RZ ;  /* 0x000000180c2c723c */ /* 0x000fe200000418ff */
[----:B------:R-:W1:Y:S01]  /*a4f0*/  MUFU.TANH R149, R42 ;  /* 0x0000002a00957308 */ /* 0x000e620000002400 */
[----:B------:R-:W-:Y:S01]  /*a500*/  ISETP.GE.AND P2, PT, R105, R6, PT ;  /* 0x000000066900720c */ /* 0x000fe20003f46270 */
[----:B---3--:R-:W-:Y:S01]  /*a510*/  FFMA.FTZ R154, R83, UR4, R154 ;  /* 0x00000004539a7c23 */ /* 0x008fe2000801009a */
[----:B------:R-:W-:-:S02]  /*a520*/  ISETP.GE.AND P6, PT, R105, R4, PT ;  /* 0x000000046900720c */ /* 0x000fc40003fc6270 */
[----:B------:R-:W-:Y:S01]  /*a530*/  FSEL R120, R120, -INF , !P4 ;  /* 0xff80000078787808 */ /* 0x000fe20006000000 */
[C---:B------:R-:W-:Y:S01]  /*a540*/  FFMA.FTZ R24, R99.reuse, UR4, R156 ;  /* 0x0000000463187c23 */ /* 0x040fe2000801009c */
[----:B------:R-:W-:Y:S01]  /*a550*/  ISETP.GE.AND P4, PT, R108, R6, PT ;  /* 0x000000066c00720c */ /* 0x000fe20003f86270 */
[----:B------:R-:W3:Y:S01]  /*a560*/  MUFU.TANH R116, R43 ;  /* 0x0000002b00747308 */ /* 0x000ee20000002400 */
[----:B------:R-:W-:Y:S01]  /*a570*/  FSEL R146, R146, -INF , !P0 ;  /* 0xff80000092927808 */ /* 0x000fe20004000000 */
[----:B------:R-:W-:Y:S01]  /*a580*/  IMAD.MOV.U32 R156, RZ, RZ, R150 ;  /* 0x000000ffff9c7224 */ /* 0x000fe200078e0096 */
[----:B------:R-:W-:Y:S01]  /*a590*/  ISETP.GE.AND P0, PT, R104, R4, PT ;  /* 0x000000046800720c */ /* 0x000fe20003f06270 */
[----:B------:R-:W-:Y:S01]  /*a5a0*/  FFMA.FTZ R150, R99, UR4, R191 ;  /* 0x0000000463967c23 */ /* 0x000fe200080100bf */
[----:B------:R-:W-:Y:S01]  /*a5b0*/  IADD3 R191, R96, 0x79, RZ ;  /* 0x0000007960bf7810 */ /* 0x000fe20007ffe0ff */
[----:B------:R-:W-:Y:S02]  /*a5c0*/  FFMA.FTZ R156, R97, UR4, R156 ;  /* 0x00000004619c7c23 */ /* 0x000fe4000801009c */
[----:B------:R-:W-:-:S02]  /*a5d0*/  FMUL.FTZ R28, R28, c[0x0][0x2ec] ;  /* 0x0000bb001c1c7a20 */ /* 0x000fc40000410000 */
[----:B------:R-:W-:Y:S02]  /*a5e0*/  FMUL.FTZ R29, R29, c[0x0][0x2ec] ;  /* 0x0000bb001d1d7a20 */ /* 0x000fe40000410000 */
[----:B------:R-:W-:Y:S01]  /*a5f0*/  FMUL.FTZ R30, R30, c[0x0][0x2ec] ;  /* 0x0000bb001e1e7a20 */ /* 0x000fe20000410000 */
[----:B------:R-:W-:Y:S01]  /*a600*/  MUFU.TANH R152, R28 ;  /* 0x0000001c00987308 */ /* 0x000fe20000002400 */
[----:B------:R-:W-:Y:S01]  /*a610*/  FMUL.FTZ R31, R31, c[0x0][0x2ec] ;  /* 0x0000bb001f1f7a20 */ /* 0x000fe20000410000 */
[----:B------:R-:W-:Y:S01]  /*a620*/  HMMA.16816.F32.BF16 R44, R16, R52, R44 ;  /* 0x00000034102c723c */ /* 0x000fe2000004182c */
[----:B-1----:R-:W-:Y:S02]  /*a630*/  FFMA.FTZ R149, R83, UR4, R149 ;  /* 0x0000000453957c23 */ /* 0x002fe40008010095 */
[----:B---3--:R-:W-:Y:S02]  /*a640*/  FFMA.FTZ R80, R80, UR4, R116 ;  /* 0x0000000450507c23 */ /* 0x008fe40008010074 */
[----:B------:R-:W-:Y:S01]  /*a650*/  FFMA.FTZ R118, R81, UR4, R118 ;  /* 0x0000000451767c23 */ /* 0x000fe20008010076 */
[----:B------:R-:W1:Y:S01]  /*a660*/  MUFU.TANH R153, R29 ;  /* 0x0000001d00997308 */ /* 0x000e620000002400 */
[----:B------:R-:W-:Y:S01]  /*a670*/  FFMA.FTZ R52, R110, UR4, R163 ;  /* 0x000000046e347c23 */ /* 0x000fe200080100a3 */
[----:B------:R-:W-:Y:S01]  /*a680*/  HMMA.16816.F32.BF16 R40, R32, R56, RZ ;  /* 0x000000382028723c */ /* 0x000fe200000418ff */
[----:B------:R-:W-:-:S02]  /*a690*/  FFMA.FTZ R53, R106, UR4, R190 ;  /* 0x000000046a357c23 */ /* 0x000fc400080100be */
[----:B------:R-:W-:Y:S01]  /*a6a0*/  FFMA.FTZ R190, R106, UR4, R194 ;  /* 0x000000046abe7c23 */ /* 0x000fe200080100c2 */
[----:B------:R-:W-:Y:S01]  /*a6b0*/  FSEL R52, R52, -INF , !P3 ;  /* 0xff80000034347808 */ /* 0x000fe20005800000 */
[----:B------:R-:W-:Y:S01]  /*a6c0*/  FFMA.FTZ R106, R102, UR4, R167 ;  /* 0x00000004666a7c23 */ /* 0x000fe200080100a7 */
[----:B------:R-:W3:Y:S01]  /*a6d0*/  MUFU.TANH R113, R30 ;  /* 0x0000001e00717308 */ /* 0x000ee20000002400 */
[-C--:B------:R-:W-:Y:S02]  /*a6e0*/  ISETP.GE.AND P3, PT, R108, R3.reuse, PT ;  /* 0x000000036c00720c */ /* 0x080fe40003f66270 */
[----:B------:R-:W-:Y:S02]  /*a6f0*/  FSEL R190, R190, -INF , !P5 ;  /* 0xff800000bebe7808 */ /* 0x000fe40006800000 */
[----:B------:R-:W-:Y:S02]  /*a700*/  ISETP.GE.AND P5, PT, R105, R2, PT ;  /* 0x000000026900720c */ /* 0x000fe40003fa6270 */
[----:B------:R-:W-:Y:S01]  /*a710*/  FSEL R137, R137, -INF , !P3 ;  /* 0xff80000089897808 */ /* 0x000fe20005800000 */
[----:B------:R4:W5:Y:S01]  /*a720*/  MUFU.TANH R144, R31 ;  /* 0x0000001f00907308 */ /* 0x0009620000002400 */
[----:B------:R-:W-:Y:S01]  /*a730*/  FSEL R194, R189, -INF , !P2 ;  /* 0xff800000bdc27808 */ /* 0x000fe20005000000 */
[----:B------:R-:W-:Y:S01]  /*a740*/  FMUL.FTZ R44, R44, c[0x0][0x2ec] ;  /* 0x0000bb002c2c7a20 */ /* 0x000fe20000410000 */
[----:B------:R-:W-:Y:S01]  /*a750*/  FSEL R106, R106, -INF , !P6 ;  /* 0xff8000006a6a7808 */ /* 0x000fe20007000000 */
[----:B------:R-:W-:Y:S01]  /*a760*/  FMUL.FTZ R45, R45, c[0x0][0x2ec] ;  /* 0x0000bb002d2d7a20 */ /* 0x000fe20000410000 */
[----:B------:R-:W-:Y:S01]  /*a770*/  ISETP.GE.AND P3, PT, R104, R6, PT ;  /* 0x000000066800720c */ /* 0x000fe20003f66270 */
[----:B------:R-:W-:Y:S01]  /*a780*/  FMUL.FTZ R46, R46, c[0x0][0x2ec] ;  /* 0x0000bb002e2e7a20 */ /* 0x000fe20000410000 */
[CC--:B------:R-:W-:Y:S01]  /*a790*/  ISETP.GE.AND P2, PT, R104.reuse, R3.reuse, PT ;  /* 0x000000036800720c */ /* 0x0c0fe20003f46270 */
[----:B------:R-:W-:Y:S01]  /*a7a0*/  FMUL.FTZ R47, R47, c[0x0][0x2ec] ;  /* 0x0000bb002f2f7a20 */ /* 0x000fe20000410000 */
[----:B------:R-:W-:Y:S01]  /*a7b0*/  ISETP.GE.AND P6, PT, R104, R2, PT ;  /* 0x000000026800720c */ /* 0x000fe20003fc6270 */
[----:B--2---:R-:W-:Y:S01]  /*a7c0*/  HMMA.16816.F32.BF16 R40, R36, R48, R40 ;  /* 0x000000302428723c */ /* 0x004fe20000041828 */
[----:B------:R-:W-:Y:S01]  /*a7d0*/  FFMA.FTZ R104, R101, UR4, R140 ;  /* 0x0000000465687c23 */ /* 0x000fe2000801008c */
[----:B------:R-:W-:Y:S01]  /*a7e0*/  FSEL R53, R53, -INF , !P4 ;  /* 0xff80000035357808 */ /* 0x000fe20006000000 */
[----:B------:R-:W-:Y:S01]  /*a7f0*/  FFMA.FTZ R140, R101, UR4, R200 ;  /* 0x00000004658c7c23 */ /* 0x000fe200080100c8 */
[-C--:B------:R-:W-:Y:S01]  /*a800*/  ISETP.GE.AND P4, PT, R105, R3.reuse, PT ;  /* 0x000000036900720c */ /* 0x080fe20003f86270 */
[----:B------:R-:W-:Y:S01]  /*a810*/  MUFU.TANH R110, R44 ;  /* 0x0000002c006e7308 */ /* 0x000fe20000002400 */
[----:B------:R-:W-:Y:S01]  /*a820*/  FSEL R145, R145, -INF , !P5 ;  /* 0xff80000091917808 */ /* 0x000fe20006800000 */
[----:B------:R-:W-:Y:S01]  /*a830*/  FFMA.FTZ R189, R99, UR4, R158 ;  /* 0x0000000463bd7c23 */ /* 0x000fe2000801009e */
[----:B----4-:R-:W-:Y:S01]  /*a840*/  HMMA.16816.F32.BF16 R28, R12, R56, RZ ;  /* 0x000000380c1c723c */ /* 0x010fe200000418ff */
[-C--:B------:R-:W-:Y:S01]  /*a850*/  ISETP.GE.AND P5, PT, R100, R6.reuse, PT ;  /* 0x000000066400720c */ /* 0x080fe20003fa6270 */
[----:B------:R-:W-:Y:S01]  /*a860*/  IMAD.MOV.U32 R158, RZ, RZ, R143 ;  /* 0x000000ffff9e7224 */ /* 0x000fe200078e008f */
[----:B------:R-:W-:Y:S01]  /*a870*/  FSEL R139, R139, -INF , !P4 ;  /* 0xff8000008b8b7808 */ /* 0x000fe20006000000 */
[----:B------:R-:W-:Y:S01]  /*a880*/  FFMA.FTZ R143, R99, UR4, R193 ;  /* 0x00000004638f7c23 */ /* 0x000fe200080100c1 */
[----:B------:R-:W-:Y:S01]  /*a890*/  FSEL R104, R104, -INF , !P0 ;  /* 0xff80000068687808 */ /* 0x000fe20004000000 */
[----:B------:R-:W2:Y:S01]  /*a8a0*/  MUFU.TANH R114, R45 ;  /* 0x0000002d00727308 */ /* 0x000ea20000002400 */
[C---:B------:R-:W-:Y:S01]  /*a8b0*/  FFMA.FTZ R56, R101.reuse, UR4, R148 ;  /* 0x0000000465387c23 */ /* 0x040fe20008010094 */
[----:B------:R-:W-:Y:S01]  /*a8c0*/  FSEL R140, R140, -INF , !P2 ;  /* 0xff8000008c8c7808 */ /* 0x000fe20005000000 */
[----:B------:R-:W-:Y:S01]  /*a8d0*/  FFMA.FTZ R148, R101, UR4, R213 ;  /* 0x0000000465947c23 */ /* 0x000fe200080100d5 */
[----:B------:R-:W-:Y:S01]  /*a8e0*/  ISETP.GE.AND P4, PT, R103, R6, PT ;  /* 0x000000066700720c */ /* 0x000fe20003f86270 */
[----:B------:R-:W-:Y:S01]  /*a8f0*/  FFMA.FTZ R165, R94, UR4, R158 ;  /* 0x000000045ea57c23 */ /* 0x000fe2000801009e */
[----:B------:R-:W-:Y:S01]  /*a900*/  FSEL R56, R56, -INF , !P3 ;  /* 0xff80000038387808 */ /* 0x000fe20005800000 */
[----:B-1----:R-:W-:Y:S01]  /*a910*/  FFMA.FTZ R153, R70, UR4, R153 ;  /* 0x0000000446997c23 */ /* 0x002fe20008010099 */
[----:B------:R-:W-:Y:S01]  /*a920*/  ISETP.GE.AND P3, PT, R100, R4, PT ;  /* 0x000000046400720c */ /* 0x000fe20003f66270 */
[----:B------:R-:W1:Y:S01]  /*a930*/  MUFU.TANH R57, R46 ;  /* 0x0000002e00397308 */ /* 0x000e620000002400 */
[----:B------:R-:W-:Y:S01]  /*a940*/  FMUL.FTZ R40, R40, c[0x0][0x2ec] ;  /* 0x0000bb0028287a20 */ /* 0x000fe20000410000 */
[CC--:B------:R-:W-:Y:S01]  /*a950*/  ISETP.GE.AND P0, PT, R100.reuse, R3.reuse, PT ;  /* 0x000000036400720c */ /* 0x0c0fe20003f06270 */
[----:B------:R-:W-:Y:S01]  /*a960*/  FMUL.FTZ R41, R41, c[0x0][0x2ec] ;  /* 0x0000bb0029297a20 */ /* 0x000fe20000410000 */
[----:B------:R-:W-:Y:S01]  /*a970*/  ISETP.GE.AND P2, PT, R100, R2, PT ;  /* 0x000000026400720c */ /* 0x000fe20003f46270 */
[----:B------:R-:W-:Y:S01]  /*a980*/  FMUL.FTZ R42, R42, c[0x0][0x2ec] ;  /* 0x0000bb002a2a7a20 */ /* 0x000fe20000410000 */
[----:B------:R-:W-:Y:S01]  /*a990*/  FSEL R148, R148, -INF , !P6 ;  /* 0xff80000094947808 */ /* 0x000fe20007000000 */
[----:B---3--:R-:W-:Y:S01]  /*a9a0*/  FFMA.FTZ R113, R72, UR4, R113 ;  /* 0x0000000448717c23 */ /* 0x008fe20008010071 */
[----:B------:R3:W4:Y:S01]  /*a9b0*/  MUFU.TANH R103, R47 ;  /* 0x0000002f00677308 */ /* 0x0007220000002400 */
[----:B------:R-:W-:Y:S01]  /*a9c0*/  HMMA.16816.F32.BF16 R28, R16, R48, R28 ;  /* 0x00000030101c723c */ /* 0x000fe2000004181c */
[----:B------:R-:W-:Y:S01]  /*a9d0*/  FSEL R189, R189, -INF , !P3 ;  /* 0xff800000bdbd7808 */ /* 0x000fe20005800000 */
[C---:B-----5:R-:W-:Y:S01]  /*a9e0*/  FFMA.FTZ R144, R70.reuse, UR4, R144 ;  /* 0x0000000446907c23 */ /* 0x060fe20008010090 */
[----:B------:R-:W-:Y:S01]  /*a9f0*/  FSEL R143, R143, -INF , !P0 ;  /* 0xff8000008f8f7808 */ /* 0x000fe20004000000 */
[----:B--2---:R-:W-:Y:S01]  /*aa00*/  FFMA.FTZ R114, R70, UR4, R114 ;  /* 0x0000000446727c23 */ /* 0x004fe20008010072 */
[----:B------:R-:W-:Y:S01]  /*aa10*/  ISETP.GE.AND P6, PT, R98, R6, PT ;  /* 0x000000066200720c */ /* 0x000fe20003fc6270 */
[----:B------:R-:W-:Y:S01]  /*aa20*/  FFMA.FTZ R110, R72, UR4, R110 ;  /* 0x00000004486e7c23 */ /* 0x000fe2000801006e */
[----:B------:R-:W-:Y:S01]  /*aa30*/  FSEL R48, R24, -INF , !P5 ;  /* 0xff80000018307808 */ /* 0x000fe20006800000 */
[----:B------:R-:W-:Y:S01]  /*aa40*/  MUFU.TANH R100, R40 ;  /* 0x0000002800647308 */ /* 0x000fe20000002400 */
[----:B------:R-:W-:Y:S01]  /*aa50*/  FMUL.FTZ R24, R43, c[0x0][0x2ec] ;  /* 0x0000bb002b187a20 */ /* 0x000fe20000410000 */
[C---:B------:R-:W-:Y:S01]  /*aa60*/  ISETP.GE.AND P5, PT, R98.reuse, R4, PT ;  /* 0x000000046200720c */ /* 0x040fe20003fa6270 */
[C---:B------:R-:W-:Y:S01]  /*aa70*/  FFMA.FTZ R49, R97.reuse, UR4, R215 ;  /* 0x0000000461317c23 */ /* 0x040fe200080100d7 */
[----:B------:R-:W-:Y:S01]  /*aa80*/  ISETP.GE.AND P3, PT, R98, R3, PT ;  /* 0x000000036200720c */ /* 0x000fe20003f66270 */
[----:B-1----:R-:W-:Y:S01]  /*aa90*/  FFMA.FTZ R57, R72, UR4, R57 ;  /* 0x0000000448397c23 */ /* 0x002fe20008010039 */
[----:B------:R-:W-:Y:S01]  /*aaa0*/  ISETP.GE.AND P0, PT, R98, R2, PT ;  /* 0x000000026200720c */ /* 0x000fe20003f06270 */
[----:B---3--:R-:W-:Y:S01]  /*aab0*/  HMMA.16816.F32.BF16 R44, R12, R66, RZ ;  /* 0x000000420c2c723c */ /* 0x008fe200000418ff */
[----:B------:R-:W1:Y:S01]  /*aac0*/  MUFU.TANH R102, R41 ;  /* 0x0000002900667308 */ /* 0x000e620000002400 */
[----:B------:R-:W-:Y:S01]  /*aad0*/  FFMA.FTZ R98, R97, UR4, R216 ;  /* 0x0000000461627c23 */ /* 0x000fe200080100d8 */
[----:B------:R-:W-:Y:S01]  /*aae0*/  FSEL R150, R150, -INF , !P2 ;  /* 0xff80000096967808 */ /* 0x000fe20005000000 */
[----:B------:R-:W-:Y:S01]  /*aaf0*/  FFMA.FTZ R97, R92, UR4, R142 ;  /* 0x000000045c617c23 */ /* 0x000fe2000801008e */
[----:B------:R-:W-:Y:S01]  /*ab00*/  FSEL R49, R49, -INF , !P6 ;  /* 0xff80000031317808 */ /* 0x000fe20007000000 */
[----:B----4-:R-:W-:Y:S01]  /*ab10*/  FFMA.FTZ R103, R70, UR4, R103 ;  /* 0x0000000446677c23 */ /* 0x010fe20008010067 */
[----:B------:R-:W-:-:S02]  /*ab20*/  FSEL R98, R98, -INF , !P5 ;  /* 0xff80000062627808 */ /* 0x000fc40006800000 */
[----:B------:R-:W2:Y:S01]  /*ab30*/  MUFU.TANH R101, R42 ;  /* 0x0000002a00657308 */ /* 0x000ea20000002400 */
[----:B------:R-:W-:Y:S01]  /*ab40*/  FMUL.FTZ R28, R28, c[0x0][0x2ec] ;  /* 0x0000bb001c1c7a20 */ /* 0x000fe20000410000 */
[C---:B------:R-:W-:Y:S01]  /*ab50*/  IADD3 R108, R96.reuse, 0x78, RZ ;  /* 0x00000078606c7810 */ /* 0x040fe20007ffe0ff */
[----:B------:R-:W-:Y:S01]  /*ab60*/  FMUL.FTZ R29, R29, c[0x0][0x2ec] ;  /* 0x0000bb001d1d7a20 */ /* 0x000fe20000410000 */
[----:B------:R-:W-:Y:S01]  /*ab70*/  ISETP.GE.AND P2, PT, R96, R4, PT ;  /* 0x000000046000720c */ /* 0x000fe20003f46270 */
[----:B------:R-:W-:Y:S01]  /*ab80*/  FMUL.FTZ R30, R30, c[0x0][0x2ec] ;  /* 0x0000bb001e1e7a20 */ /* 0x000fe20000410000 */
[C---:B------:R-:W-:Y:S02]  /*ab90*/  ISETP.GE.AND P6, PT, R96.reuse, R3, PT ;  /* 0x000000036000720c */ /* 0x040fe40003fc6270 */
[----:B------:R-:W-:Y:S01]  /*aba0*/  ISETP.GE.AND P5, PT, R96, R2, PT ;  /* 0x000000026000720c */ /* 0x000fe20003fa6270 */
[----:B------:R3:W4:Y:S01]  /*abb0*/  MUFU.TANH R99, R24 ;  /* 0x0000001800637308 */ /* 0x0007220000002400 */
[----:B------:R-:W-:Y:S01]  /*abc0*/  FFMA.FTZ R96, R94, UR4, R202 ;  /* 0x000000045e607c23 */ /* 0x000fe200080100ca */
[----:B------:R-:W-:Y:S01]  /*abd0*/  FSEL R156, R156, -INF , !P3 ;  /* 0xff8000009c9c7808 */ /* 0x000fe20005800000 */
[----:B-1----:R-:W-:Y:S01]  /*abe0*/  FFMA.FTZ R102, R0, UR4, R102 ;  /* 0x0000000400667c23 */ /* 0x002fe20008010066 */
[----:B------:R-:W-:-:S02]  /*abf0*/  ISETP.GE.AND P3, PT, R95, R6, PT ;  /* 0x000000065f00720c */ /* 0x000fc40003f66270 */
[----:B------:R-:W-:Y:S01]  /*ac00*/  HMMA.16816.F32.BF16 R44, R16, R62, R44 ;  /* 0x0000003e102c723c */ /* 0x000fe2000004182c */
[----:B------:R-:W-:Y:S01]  /*ac10*/  FSEL R162, R162, -INF , !P0 ;  /* 0xff800000a2a27808 */ /* 0x000fe20004000000 */
[----:B------:R-:W-:Y:S01]  /*ac20*/  MUFU.TANH R192, R28 ;  /* 0x0000001c00c07308 */ /* 0x000fe20000002400 */
[----:B------:R-:W-:Y:S01]  /*ac30*/  ISETP.GE.AND P0, PT, R95, R4, PT ;  /* 0x000000045f00720c */ /* 0x000fe20003f06270 */
[----:B--2---:R-:W-:-:S03]  /*ac40*/  FFMA.FTZ R101, R7, UR4, R101 ;  /* 0x0000000407657c23 */ /* 0x004fc60008010065 */
[----:B------:R-:W-:Y:S01]  /*ac50*/  FSEL R96, R96, -INF , !P0 ;  /* 0xff80000060607808 */ /* 0x000fe20004000000 */
[----:B------:R-:W-:Y:S01]  /*ac60*/  HMMA.16816.F32.BF16 R40, R32, R66, RZ ;  /* 0x000000422028723c */ /* 0x000fe200000418ff */
[----:B------:R-:W-:Y:S01]  /*ac70*/  ISETP.GE.AND P0, PT, R95, R2, PT ;  /* 0x000000025f00720c */ /* 0x000fe20003f06270 */
[----:B---3--:R-:W-:Y:S01]  /*ac80*/  FMUL.FTZ R24, R31, c[0x0][0x2ec] ;  /* 0x0000bb001f187a20 */ /* 0x008fe20000410000 */
[----:B------:R-:W-:Y:S01]  /*ac90*/  I2F R105, R108 ;  /* 0x0000006c00697306 */ /* 0x000fe20000201400 */
[----:B----4-:R-:W-:Y:S01]  /*aca0*/  FFMA.FTZ R99, R0, UR4, R99 ;  /* 0x0000000400637c23 */ /* 0x010fe20008010063 */
[----:B------:R-:W-:Y:S02]  /*acb0*/  FSEL R161, R147, -INF , !P0 ;  /* 0xff80000093a17808 */ /* 0x000fe40004000000 */
[----:B------:R-:W-:Y:S01]  /*acc0*/  FFMA.FTZ R66, R94, UR4, R198 ;  /* 0x000000045e427c23 */ /* 0x000fe200080100c6 */
[----:B------:R-:W-:-:S03]  /*acd0*/  ISETP.GE.AND P0, PT, R93, R4, PT ;  /* 0x000000045d00720c */ /* 0x000fc60003f06270 */
[----:B------:R-:W1:Y:S01]  /*ace0*/  MUFU.TANH R94, R30 ;  /* 0x0000001e005e7308 */ /* 0x000e620000002400 */
[----:B------:R-:W-:Y:S02]  /*acf0*/  FSEL R66, R66, -INF , !P3 ;  /* 0xff80000042427808 */ /* 0x000fe40005800000 */
[----:B------:R-:W-:Y:S02]  /*ad00*/  ISETP.GE.AND P3, PT, R95, R3, PT ;  /* 0x000000035f00720c */ /* 0x000fe40003f66270 */
[----:B------:R-:W-:Y:S01]  /*ad10*/  FSEL R97, R97, -INF , !P0 ;  /* 0xff80000061617808 */ /* 0x000fe20004000000 */
[----:B------:R-:W-:Y:S01]  /*ad20*/  FMUL.FTZ R95, R44, c[0x0][0x2ec] ;  /* 0x0000bb002c5f7a20 */ /* 0x000fe20000410000 */
[----:B------:R-:W-:Y:S01]  /*ad30*/  FSEL R165, R165, -INF , !P3 ;  /* 0xff800000a5a57808 */ /* 0x000fe20005800000 */
[----:B------:R-:W-:Y:S01]  /*ad40*/  FFMA.FTZ R44, R90, UR4, R127 ;  /* 0x000000045a2c7c23 */ /* 0x000fe2000801007f */
[C---:B------:R-:W-:Y:S01]  /*ad50*/  ISETP.GE.AND P3, PT, R93.reuse, R6, PT ;  /* 0x000000065d00720c */ /* 0x040fe20003f66270 */
[----:B------:R-:W-:Y:S01]  /*ad60*/  FMUL.FTZ R46, R46, c[0x0][0x2ec] ;  /* 0x0000bb002e2e7a20 */ /* 0x000fe20000410000 */
[----:B------:R-:W-:Y:S01]  /*ad70*/  ISETP.GE.AND P0, PT, R93, R2, PT ;  /* 0x000000025d00720c */ /* 0x000fe20003f06270 */
[----:B------:R-:W-:Y:S01]  /*ad80*/  FMUL.FTZ R45, R45, c[0x0][0x2ec] ;  /* 0x0000bb002d2d7a20 */ /* 0x000fe20000410000 */
[----:B------:R-:W-:Y:S01]  /*ad90*/  HMMA.16816.F32.BF16 R40, R36, R62, R40 ;  /* 0x0000003e2428723c */ /* 0x000fe20000041828 */
[----:B------:R2:W3:Y:S01]  /*ada0*/  MUFU.TANH R63, R29 ;  /* 0x0000001d003f7308 */ /* 0x0004e20000002400 */
[----:B------:R-:W-:Y:S01]  /*adb0*/  FSEL R160, R135, -INF , !P0 ;  /* 0xff80000087a07808 */ /* 0x000fe20004000000 */
[----:B------:R-:W-:Y:S01]  /*adc0*/  FMUL.FTZ R47, R47, c[0x0][0x2ec] ;  /* 0x0000bb002f2f7a20 */ /* 0x000fe20000410000 */
[----:B------:R-:W-:Y:S01]  /*add0*/  ISETP.GE.AND P0, PT, R91, R4, PT ;  /* 0x000000045b00720c */ /* 0x000fe20003f06270 */
[----:B-1----:R-:W-:-:S02]  /*ade0*/  FFMA.FTZ R94, R7, UR4, R94 ;  /* 0x00000004075e7c23 */ /* 0x002fc4000801005e */
[----:B------:R-:W-:Y:S02]  /*adf0*/  FFMA.FTZ R62, R92, UR4, R136 ;  /* 0x000000045c3e7c23 */ /* 0x000fe40008010088 */
[----:B------:R-:W-:Y:S01]  /*ae00*/  FFMA.FTZ R92, R90, UR4, R138 ;  /* 0x000000045a5c7c23 */ /* 0x000fe2000801008a */
[----:B------:R-:W-:Y:S02]  /*ae10*/  I2F R67, R191 ;  /* 0x000000bf00437306 */ /* 0x000fe40000201400 */
[----:B------:R-:W-:Y:S02]  /*ae20*/  FSEL R62, R62, -INF , !P3 ;  /* 0xff8000003e3e7808 */ /* 0x000fe40005800000 */
[----:B------:R-:W-:Y:S02]  /*ae30*/  ISETP.GE.AND P3, PT, R93, R3, PT ;  /* 0x000000035d00720c */ /* 0x000fe40003f66270 */
[----:B------:R-:W-:Y:S01]  /*ae40*/  FSEL R92, R92, -INF , !P0 ;  /* 0xff8000005c5c7808 */ /* 0x000fe20004000000 */
[----:B--2---:R-:W-:Y:S01]  /*ae50*/  HMMA.16816.F32.BF16 R28, R32, R26, RZ ;  /* 0x0000001a201c723c */ /* 0x004fe200000418ff */
[----:B------:R-:W-:Y:S01]  /*ae60*/  FSEL R164, R164, -INF , !P3 ;  /* 0xff800000a4a47808 */ /* 0x000fe20005800000 */
[----:B------:R1:W2:Y:S01]  /*ae70*/  MUFU.TANH R93, R24 ;  /* 0x00000018005d7308 */ /* 0x0002a20000002400 */
[C---:B------:R-:W-:Y:S01]  /*ae80*/  ISETP.GE.AND P3, PT, R91.reuse, R6, PT ;  /* 0x000000065b00720c */ /* 0x040fe20003f66270 */
[----:B---3--:R-:W-:Y:S01]  /*ae90*/  FFMA.FTZ R63, R0, UR4, R63 ;  /* 0x00000004003f7c23 */ /* 0x008fe2000801003f */
[----:B------:R-:W-:-:S02]  /*aea0*/  ISETP.GE.AND P0, PT, R91, R2, PT ;  /* 0x000000025b00720c */ /* 0x000fc40003f06270 */
[----:B------:R-:W-:Y:S01]  /*aeb0*/  FSEL R44, R44, -INF , !P3 ;  /* 0xff8000002c2c7808 */ /* 0x000fe20005800000 */
[----:B------:R-:W-:Y:S01]  /*aec0*/  HMMA.16816.F32.BF16 R32, R32, R58, RZ ;  /* 0x0000003a2020723c */ /* 0x000fe200000418ff */
[-C--:B------:R-:W-:Y:S01]  /*aed0*/  ISETP.GE.AND P3, PT, R91, R3.reuse, PT ;  /* 0x000000035b00720c */ /* 0x080fe20003f66270 */
[----:B------:R-:W-:Y:S01]  /*aee0*/  FMUL.FTZ R90, R40, c[0x0][0x2ec] ;  /* 0x0000bb00285a7a20 */ /* 0x000fe20000410000 */
[----:B------:R-:W-:Y:S01]  /*aef0*/  FSEL R159, R131, -INF , !P0 ;  /* 0xff800000839f7808 */ /* 0x000fe20004000000 */
[C---:B------:R-:W-:Y:S01]  /*af00*/  FFMA.FTZ R40, R83.reuse, UR4, R124 ;  /* 0x0000000453287c23 */ /* 0x040fe2000801007c */
[----:B------:R-:W-:Y:S01]  /*af10*/  FSEL R163, R134, -INF , !P3 ;  /* 0xff80000086a37808 */ /* 0x000fe20005800000 */
[----:B------:R-:W-:Y:S01]  /*af20*/  FFMA.FTZ R91, R83, UR4, R141 ;  /* 0x00000004535b7c23 */ /* 0x000fe2000801008d */
[C---:B------:R-:W-:Y:S01]  /*af30*/  ISETP.GE.AND P3, PT, R86.reuse, R6, PT ;  /* 0x000000065600720c */ /* 0x040fe20003f66270 */
[----:B------:R-:W-:Y:S01]  /*af40*/  FMUL.FTZ R41, R41, c[0x0][0x2ec] ;  /* 0x0000bb0029297a20 */ /* 0x000fe20000410000 */
[----:B------:R-:W-:Y:S01]  /*af50*/  ISETP.GE.AND P0, PT, R86, R4, PT ;  /* 0x000000045600720c */ /* 0x000fe20003f06270 */
[----:B------:R-:W3:Y:S01]  /*af60*/  MUFU.TANH R90, R90 ;  /* 0x0000005a005a7308 */ /* 0x000ee20000002400 */
[----:B------:R-:W-:Y:S01]  /*af70*/  FSEL R40, R40, -INF , !P3 ;  /* 0xff80000028287808 */ /* 0x000fe20005800000 */
[----:B-1----:R-:W-:Y:S01]  /*af80*/  HMMA.16816.F32.BF16 R24, R12, R26, RZ ;  /* 0x0000001a0c18723c */ /* 0x002fe200000418ff */
[----:B------:R-:W-:Y:S01]  /*af90*/  ISETP.GE.AND P3, PT, R86, R3, PT ;  /* 0x000000035600720c */ /* 0x000fe20003f66270 */
[----:B------:R-:W-:Y:S01]  /*afa0*/  FMUL.FTZ R43, R43, c[0x0][0x2ec] ;  /* 0x0000bb002b2b7a20 */ /* 0x000fe20000410000 */
[----:B------:R-:W-:Y:S01]  /*afb0*/  FSEL R91, R91, -INF , !P0 ;  /* 0xff8000005b5b7808 */ /* 0x000fe20004000000 */
[----:B--2---:R-:W-:Y:S01]  /*afc0*/  FFMA.FTZ R93, R0, UR4, R93 ;  /* 0x00000004005d7c23 */ /* 0x004fe2000801005d */
[----:B------:R-:W-:Y:S01]  /*afd0*/  ISETP.GE.AND P0, PT, R86, R2, PT ;  /* 0x000000025600720c */ /* 0x000fe20003f06270 */
[----:B------:R-:W1:Y:S01]  /*afe0*/  MUFU.TANH R95, R95 ;  /* 0x0000005f005f7308 */ /* 0x000e620000002400 */
[----:B------:R-:W-:Y:S01]  /*aff0*/  FSEL R157, R154, -INF , !P3 ;  /* 0xff8000009a9d7808 */ /* 0x000fe20005800000 */
[----:B------:R-:W-:Y:S01]  /*b000*/  HMMA.16816.F32.BF16 R28, R36, R54, R28 ;  /* 0x00000036241c723c */ /* 0x000fe2000004181c */
[----:B------:R-:W-:-:S02]  /*b010*/  ISETP.GE.AND P3, PT, R82, R6, PT ;  /* 0x000000065200720c */ /* 0x000fc40003f66270 */
[----:B------:R-:W-:Y:S02]  /*b020*/  FSEL R151, R149, -INF , !P0 ;  /* 0xff80000095977808 */ /* 0x000fe40004000000 */
[----:B------:R-:W-:Y:S01]  /*b030*/  ISETP.GE.AND P0, PT, R82, R4, PT ;  /* 0x000000045200720c */ /* 0x000fe20003f06270 */
[----:B------:R2:W4:Y:S02]  /*b040*/  MUFU.TANH R86, R41 ;  /* 0x0000002900567308 */ /* 0x0005240000002400 */
[----:B------:R-:W-:Y:S06]  /*b050*/  HMMA.16816.F32.BF16 R32, R36, R50, R32 ;  /* 0x000000322420723c */ /* 0x000fec0000041820 */
[----:B------:R-:W5:Y:S01]  /*b060*/  MUFU.TANH R43, R43 ;  /* 0x0000002b002b7308 */ /* 0x000f620000002400 */
[----:B---3--:R-:W-:Y:S01]  /*b070*/  FFMA.FTZ R37, R77, UR4, R90 ;  /* 0x000000044d257c23 */ /* 0x008fe2000801005a */
[----:B------:R-:W-:Y:S01]  /*b080*/  HMMA.16816.F32.BF16 R12, R12, R58, RZ ;  /* 0x0000003a0c0c723c */ /* 0x000fe200000418ff */
[----:B------:R-:W-:-:S02]  /*b090*/  FFMA.FTZ R36, R72, UR4, R152 ;  /* 0x0000000448247c23 */ /* 0x000fc40008010098 */
[----:B-1----:R-:W-:Y:S02]  /*b0a0*/  FFMA.FTZ R95, R77, UR4, R95 ;  /* 0x000000044d5f7c23 */ /* 0x002fe4000801005f */
[----:B--2---:R-:W-:Y:S01]  /*b0b0*/  FFMA.FTZ R41, R81, UR4, R122 ;  /* 0x0000000451297c23 */ /* 0x004fe2000801007a */
[----:B------:R-:W1:Y:S02]  /*b0c0*/  MUFU.TANH R46, R46 ;  /* 0x0000002e002e7308 */ /* 0x000e640000002400 */
[----:B------:R-:W-:Y:S01]  /*b0d0*/  FMUL.FTZ R29, R29, c[0x0][0x2ec] ;  /* 0x0000bb001d1d7a20 */ /* 0x000fe20000410000 */
[C---:B------:R-:W-:Y:S01]  /*b0e0*/  HMMA.16816.F32.BF16 R24, R16.reuse, R54, R24 ;  /* 0x000000361018723c */ /* 0x040fe20000041818 */
[----:B------:R-:W-:Y:S01]  /*b0f0*/  FMUL.FTZ R28, R28, c[0x0][0x2ec] ;  /* 0x0000bb001c1c7a20 */ /* 0x000fe20000410000 */
[----:B------:R-:W-:Y:S01]  /*b100*/  FSEL R41, R41, -INF , !P3 ;  /* 0xff80000029297808 */ /* 0x000fe20005800000 */
[----:B------:R-:W-:Y:S01]  /*b110*/  FMUL.FTZ R58, R42, c[0x0][0x2ec] ;  /* 0x0000bb002a3a7a20 */ /* 0x000fe20000410000 */
[----:B------:R-:W-:Y:S01]  /*b120*/  ISETP.GE.AND P3, PT, R82, R2, PT ;  /* 0x000000025200720c */ /* 0x000fe20003f66270 */
[----:B------:R-:W-:Y:S01]  /*b130*/  FFMA.FTZ R42, R84, UR4, R89 ;  /* 0x00000004542a7c23 */ /* 0x000fe20008010059 */
[----:B------:R-:W2:Y:S01]  /*b140*/  MUFU.TANH R29, R29 ;  /* 0x0000001d001d7308 */ /* 0x000ea20000002400 */
[----:B----4-:R-:W-:Y:S01]  /*b150*/  FFMA.FTZ R39, R74, UR4, R86 ;  /* 0x000000044a277c23 */ /* 0x010fe20008010056 */
[----:B------:R-:W-:Y:S01]  /*b160*/  FSEL R149, R80, -INF , !P3 ;  /* 0xff80000050957808 */ /* 0x000fe20005800000 */
[----:B------:R-:W-:Y:S01]  /*b170*/  FMUL.FTZ R80, R32, c[0x0][0x2ec] ;  /* 0x0000bb0020507a20 */ /* 0x000fe20000410000 */
[----:B------:R-:W-:Y:S01]  /*b180*/  FSEL R42, R42, -INF , !P4 ;  /* 0xff8000002a2a7808 */ /* 0x000fe20006000000 */
[----:B------:R-:W-:Y:S01]  /*b190*/  FMUL.FTZ R31, R31, c[0x0][0x2ec] ;  /* 0x0000bb001f1f7a20 */ /* 0x000fe20000410000 */
[-C--:B------:R-:W-:Y:S01]  /*b1a0*/  ISETP.GE.AND P4, PT, R82, R3.reuse, PT ;  /* 0x000000035200720c */ /* 0x080fe20003f86270 */
[----:B-----5:R-:W-:Y:S01]  /*b1b0*/  FFMA.FTZ R43, R74, UR4, R43 ;  /* 0x000000044a2b7c23 */ /* 0x020fe2000801002b */
[----:B------:R3:W4:Y:S01]  /*b1c0*/  MUFU.TANH R38, R28 ;  /* 0x0000001c00267308 */ /* 0x0007220000002400 */
[-C--:B------:R-:W-:Y:S01]  /*b1d0*/  ISETP.GE.AND P3, PT, R76, R6.reuse, PT ;  /* 0x000000064c00720c */ /* 0x080fe20003f66270 */
[----:B------:R-:W-:Y:S01]  /*b1e0*/  FMUL.FTZ R55, R35, c[0x0][0x2ec] ;  /* 0x0000bb0023377a20 */ /* 0x000fe20000410000 */
[----:B------:R-:W-:Y:S01]  /*b1f0*/  FSEL R155, R118, -INF , !P4 ;  /* 0xff800000769b7808 */ /* 0x000fe20006000000 */
[----:B------:R-:W-:Y:S01]  /*b200*/  HMMA.16816.F32.BF16 R12, R16, R50, R12 ;  /* 0x00000032100c723c */ /* 0x000fe2000004180c */
[-C--:B------:R-:W-:Y:S01]  /*b210*/  ISETP.GE.AND P4, PT, R78, R6.reuse, PT ;  /* 0x000000064e00720c */ /* 0x080fe20003f86270 */
[----:B-1----:R-:W-:Y:S01]  /*b220*/  FFMA.FTZ R46, R77, UR4, R46 ;  /* 0x000000044d2e7c23 */ /* 0x002fe2000801002e */
[----:B------:R-:W-:Y:S01]  /*b230*/  FSEL R36, R36, -INF , !P3 ;  /* 0xff80000024247808 */ /* 0x000fe20005800000 */
[----:B------:R-:W-:Y:S01]  /*b240*/  MUFU.TANH R80, R80 ;  /* 0x0000005000507308 */ /* 0x000fe20000002400 */
[----:B--2---:R-:W-:Y:S01]  /*b250*/  FFMA.FTZ R59, R10, UR4, R29 ;  /* 0x000000040a3b7c23 */ /* 0x004fe2000801001d */
[----:B------:R-:W-:Y:S01]  /*b260*/  FSEL R39, R39, -INF , !P4 ;  /* 0xff80000027277808 */ /* 0x000fe20006000000 */
[----:B------:R-:W-:Y:S01]  /*b270*/  FFMA.FTZ R29, R7, UR4, R100 ;  /* 0x00000004071d7c23 */ /* 0x000fe20008010064 */
[-C--:B------:R-:W-:Y:S01]  /*b280*/  ISETP.GE.AND P4, PT, R71, R6.reuse, PT ;  /* 0x000000064700720c */ /* 0x080fe20003f86270 */
[----:B------:R-:W-:Y:S01]  /*b290*/  FMUL.FTZ R24, R24, c[0x0][0x2ec] ;  /* 0x0000bb0018187a20 */ /* 0x000fe20000410000 */
[-C--:B------:R-:W-:Y:S01]  /*b2a0*/  ISETP.GE.AND P3, PT, R69, R6.reuse, PT ;  /* 0x000000064500720c */ /* 0x080fe20003f66270 */
[----:B------:R-:W-:Y:S01]  /*b2b0*/  FMUL.FTZ R17, R25, c[0x0][0x2ec] ;  /* 0x0000bb0019117a20 */ /* 0x000fe20000410000 */
[----:B------:R-:W1:Y:S01]  /*b2c0*/  MUFU.TANH R58, R58 ;  /* 0x0000003a003a7308 */ /* 0x000e620000002400 */
[----:B---3--:R-:W-:Y:S01]  /*b2d0*/  FFMA.FTZ R28, R81, UR4, R121 ;  /* 0x00000004511c7c23 */ /* 0x008fe20008010079 */
[----:B------:R-:W-:Y:S01]  /*b2e0*/  FSEL R16, R87, -INF , !P6 ;  /* 0xff80000057107808 */ /* 0x000fe20007000000 */
[----:B----4-:R-:W-:Y:S01]  /*b2f0*/  FFMA.FTZ R38, R68, UR4, R38 ;  /* 0x0000000444267c23 */ /* 0x010fe20008010026 */
[----:B------:R-:W-:Y:S01]  /*b300*/  ISETP.GE.AND P6, PT, R76, R3, PT ;  /* 0x000000034c00720c */ /* 0x000fe20003fc6270 */
[----:B------:R-:W-:Y:S01]  /*b310*/  FMUL.FTZ R81, R30, c[0x0][0x2ec] ;  /* 0x0000bb001e517a20 */ /* 0x000fe20000410000 */
[----:B------:R-:W-:Y:S01]  /*b320*/  FSEL R28, R28, -INF , !P0 ;  /* 0xff8000001c1c7808 */ /* 0x000fe20004000000 */
[----:B------:R-:W-:Y:S01]  /*b330*/  FMUL.FTZ R18, R26, c[0x0][0x2ec] ;  /* 0x0000bb001a127a20 */ /* 0x000fe20000410000 */
[-C--:B------:R-:W-:Y:S01]  /*b340*/  ISETP.GE.AND P0, PT, R79, R6.reuse, PT ;  /* 0x000000064f00720c */ /* 0x080fe20003f06270 */
[----:B------:R2:W3:Y:S01]  /*b350*/  MUFU.TANH R54, R31 ;  /* 0x0000001f00367308 */ /* 0x0004e20000002400 */
[----:B------:R-:W-:Y:S01]  /*b360*/  FSEL R38, R38, -INF , !P4 ;  /* 0xff80000026267808 */ /* 0x000fe20006000000 */
[----:B------:R-:W-:Y:S01]  /*b370*/  FMUL.FTZ R19, R27, c[0x0][0x2ec] ;  /* 0x0000bb001b137a20 */ /* 0x000fe20000410000 */
[----:B------:R-:W-:Y:S01]  /*b380*/  FSEL R37, R37, -INF , !P0 ;  /* 0xff80000025257808 */ /* 0x000fe20004000000 */
[----:B------:R-:W-:Y:S01]  /*b390*/  FMUL.FTZ R12, R12, c[0x0][0x2ec] ;  /* 0x0000bb000c0c7a20 */ /* 0x000fe20000410000 */
[-C--:B------:R-:W-:Y:S01]  /*b3a0*/  ISETP.GE.AND P0, PT, R73, R6.reuse, PT ;  /* 0x000000064900720c */ /* 0x080fe20003f06270 */
[----:B------:R-:W-:Y:S01]  /*b3b0*/  FMUL.FTZ R14, R14, c[0x0][0x2ec] ;  /* 0x0000bb000e0e7a20 */ /* 0x000fe20000410000 */
[----:B------:R-:W-:Y:S01]  /*b3c0*/  FSEL R30, R59, -INF , !P3 ;  /* 0xff8000003b1e7808 */ /* 0x000fe20005800000 */
[----:B-1----:R-:W-:Y:S01]  /*b3d0*/  FFMA.FTZ R58, R77, UR4, R58 ;  /* 0x000000044d3a7c23 */ /* 0x002fe2000801003a */
[----:B------:R-:W-:Y:S01]  /*b3e0*/  FSEL R32, R153, -INF , !P0 ;  /* 0xff80000099207808 */ /* 0x000fe20004000000 */
[----:B------:R1:W4:Y:S01]  /*b3f0*/  MUFU.TANH R59, R81 ;  /* 0x00000051003b7308 */ /* 0x0003220000002400 */
[-C--:B------:R-:W-:Y:S01]  /*b400*/  ISETP.GE.AND P0, PT, R11, R6.reuse, PT ;  /* 0x000000060b00720c */ /* 0x080fe20003f06270 */
[----:B------:R-:W-:Y:S01]  /*b410*/  FMUL.FTZ R15, R15, c[0x0][0x2ec] ;  /* 0x0000bb000f0f7a20 */ /* 0x000fe20000410000 */
[-C--:B------:R-:W-:Y:S01]  /*b420*/  ISETP.GE.AND P4, PT, R8, R6.reuse, PT ;  /* 0x000000060800720c */ /* 0x080fe20003f86270 */
[----:B------:R-:W-:Y:S01]  /*b430*/  FMUL.FTZ R13, R13, c[0x0][0x2ec] ;  /* 0x0000bb000d0d7a20 */ /* 0x000fe20000410000 */
[----:B------:R-:W-:Y:S01]  /*b440*/  FSEL R29, R29, -INF , !P0 ;  /* 0xff8000001d1d7808 */ /* 0x000fe20004000000 */
[----:B--2---:R-:W-:Y:S01]  /*b450*/  FFMA.FTZ R31, R75, UR4, R85 ;  /* 0x000000044b1f7c23 */ /* 0x004fe20008010055 */
[-C--:B------:R-:W-:Y:S01]  /*b460*/  ISETP.GE.AND P3, PT, R108, R6.reuse, PT ;  /* 0x000000066c00720c */ /* 0x080fe20003f66270 */
[----:B------:R-:W2:Y:S01]  /*b470*/  MUFU.TANH R45, R45 ;  /* 0x0000002d002d7308 */ /* 0x000ea20000002400 */
[----:B------:R-:W-:Y:S01]  /*b480*/  ISETP.GE.AND P0, PT, R191, R6, PT ;  /* 0x00000006bf00720c */ /* 0x000fe20003f06270 */
[----:B------:R-:W-:Y:S01]  /*b490*/  FMUL.FTZ R6, R33, c[0x0][0x2ec] ;  /* 0x0000bb0021067a20 */ /* 0x000fe20000410000 */
[----:B------:R-:W-:Y:S01]  /*b4a0*/  FSEL R31, R31, -INF , !P2 ;  /* 0xff8000001f1f7808 */ /* 0x000fe20005000000 */
[----:B------:R-:W-:Y:S01]  /*b4b0*/  FFMA.FTZ R33, R105, UR4, R80 ;  /* 0x0000000469217c23 */ /* 0x000fe20008010050 */
[-C--:B------:R-:W-:Y:S01]  /*b4c0*/  ISETP.GE.AND P2, PT, R76, R4.reuse, PT ;  /* 0x000000044c00720c */ /* 0x080fe20003f46270 */
[----:B---3--:R-:W-:Y:S01]  /*b4d0*/  FFMA.FTZ R54, R10, UR4, R54 ;  /* 0x000000040a367c23 */ /* 0x008fe20008010036 */
[----:B------:R-:W-:Y:S01]  /*b4e0*/  FSEL R142, R110, -INF , !P6 ;  /* 0xff8000006e8e7808 */ /* 0x000fe20007000000 */
[----:B-1----:R-:W-:Y:S01]  /*b4f0*/  FMUL.FTZ R81, R34, c[0x0][0x2ec] ;  /* 0x0000bb0022517a20 */ /* 0x002fe20000410000 */
[----:B------:R-:W-:Y:S01]  /*b500*/  FSEL R33, R33, -INF , !P3 ;  /* 0xff80000021217808 */ /* 0x000fe20005800000 */
[----:B------:R1:W3:Y:S01]  /*b510*/  MUFU.TANH R35, R6 ;  /* 0x0000000600237308 */ /* 0x0002e20000002400 */
[-C--:B------:R-:W-:Y:S01]  /*b520*/  ISETP.GE.AND P3, PT, R78, R4.reuse, PT ;  /* 0x000000044e00720c */ /* 0x080fe20003f66270 */
[----:B----4-:R-:W-:Y:S01]  /*b530*/  FFMA.FTZ R59, R68, UR4, R59 ;  /* 0x00000004443b7c23 */ /* 0x010fe2000801003b */
[----:B------:R-:W-:Y:S01]  /*b540*/  FSEL R34, R102, -INF , !P4 ;  /* 0xff80000066227808 */ /* 0x000fe20006000000 */
[----:B------:R-:W-:Y:S01]  /*b550*/  FFMA.FTZ R121, R7, UR4, R192 ;  /* 0x0000000407797c23 */ /* 0x000fe200080100c0 */
[----:B------:R-:W-:Y:S01]  /*b560*/  FSEL R167, R43, -INF , !P3 ;  /* 0xff8000002ba77808 */ /* 0x000fe20005800000 */
[----:B--2---:R-:W-:Y:S01]  /*b570*/  FFMA.FTZ R45, R74, UR4, R45 ;  /* 0x000000044a2d7c23 */ /* 0x004fe2000801002d */
[----:B------:R-:W-:Y:S01]  /*b580*/  ISETP.GE.AND P4, PT, R79, R4, PT ;  /* 0x000000044f00720c */ /* 0x000fe20003f86270 */
[----:B------:R-:W2:Y:S01]  /*b590*/  MUFU.TANH R43, R81 ;  /* 0x00000051002b7308 */ /* 0x000ea20000002400 */
[----:B------:R-:W-:-:S02]  /*b5a0*/  FSEL R152, R113, -INF , !P2 ;  /* 0xff80000071987808 */ /* 0x000fc40005000000 */
[-C--:B------:R-:W-:Y:S02]  /*b5b0*/  ISETP.GE.AND P3, PT, R71, R4.reuse, PT ;  /* 0x000000044700720c */ /* 0x080fe40003f66270 */
[-C--:B------:R-:W-:Y:S02]  /*b5c0*/  ISETP.GE.AND P2, PT, R69, R4.reuse, PT ;  /* 0x000000044500720c */ /* 0x080fe40003f46270 */
[----:B------:R-:W-:Y:S01]  /*b5d0*/  FSEL R141, R59, -INF , !P3 ;  /* 0xff8000003b8d7808 */ /* 0x000fe20005800000 */
[----:B------:R-:W4:Y:S01]  /*b5e0*/  MUFU.TANH R24, R24 ;  /* 0x0000001800187308 */ /* 0x000f220000002400 */
[----:B-1----:R-:W-:Y:S01]  /*b5f0*/  FSEL R6, R58, -INF , !P4 ;  /* 0xff8000003a067808 */ /* 0x002fe20006000000 */
[----:B---3--:R-:W-:Y:S01]  /*b600*/  FFMA.FTZ R35, R67, UR4, R35 ;  /* 0x0000000443237c23 */ /* 0x008fe20008010023 */
[----:B------:R-:W-:Y:S02]  /*b610*/  ISETP.GE.AND P4, PT, R73, R4, PT ;  /* 0x000000044900720c */ /* 0x000fe40003f86270 */
[----:B------:R-:W-:-:S02]  /*b620*/  FSEL R122, R54, -INF , !P2 ;  /* 0xff800000367a7808 */ /* 0x000fc40005000000 */
[----:B------:R-:W-:Y:S01]  /*b630*/  FSEL R158, R144, -INF , !P4 ;  /* 0xff800000909e7808 */ /* 0x000fe20006000000 */
[----:B--2---:R-:W-:Y:S01]  /*b640*/  FFMA.FTZ R43, R105, UR4, R43 ;  /* 0x00000004692b7c23 */ /* 0x004fe2000801002b */
[-C--:B------:R-:W-:Y:S01]  /*b650*/  ISETP.GE.AND P4, PT, R11, R4.reuse, PT ;  /* 0x000000040b00720c */ /* 0x080fe20003f86270 */
[----:B------:R-:W1:Y:S01]  /*b660*/  MUFU.TANH R55, R55 ;  /* 0x0000003700377308 */ /* 0x000e620000002400 */
[-C--:B------:R-:W-:Y:S02]  /*b670*/  ISETP.GE.AND P3, PT, R8, R4.reuse, PT ;  /* 0x000000040800720c */ /* 0x080fe40003f66270 */
[----:B------:R-:W-:Y:S02]  /*b680*/  ISETP.GE.AND P2, PT, R108, R4, PT ;  /* 0x000000046c00720c */ /* 0x000fe40003f46270 */
[----:B------:R-:W-:Y:S01]  /*b690*/  FSEL R102, R101, -INF , !P4 ;  /* 0xff80000065667808 */ /* 0x000fe20006000000 */
[----:B----4-:R-:W-:Y:S01]  /*b6a0*/  FFMA.FTZ R24, R68, UR4, R24 ;  /* 0x0000000444187c23 */ /* 0x010fe20008010018 */
[----:B------:R-:W-:Y:S01]  /*b6b0*/  FSEL R101, R99, -INF , !P3 ;  /* 0xff80000063657808 */ /* 0x000fe20005800000 */
[----:B------:R-:W2:Y:S01]  /*b6c0*/  MUFU.TANH R17, R17 ;  /* 0x0000001100117308 */ /* 0x000ea20000002400 */
[----:B------:R-:W-:-:S02]  /*b6d0*/  FSEL R100, R43, -INF , !P2 ;  /* 0xff8000002b647808 */ /* 0x000fc40005000000 */
[CC--:B------:R-:W-:Y:S02]  /*b6e0*/  ISETP.GE.AND P3, PT, R79.reuse, R3.reuse, PT ;  /* 0x000000034f00720c */ /* 0x0c0fe40003f66270 */
[----:B------:R-:W-:Y:S02]  /*b6f0*/  ISETP.GE.AND P2, PT, R79, R2, PT ;  /* 0x000000024f00720c */ /* 0x000fe40003f46270 */
[----:B------:R-:W-:Y:S01]  /*b700*/  FSEL R35, R35, -INF , !P0 ;  /* 0xff80000023237808 */ /* 0x000fe20004000000 */
[----:B------:R-:W3:Y:S01]  /*b710*/  MUFU.TANH R43, R47 ;  /* 0x0000002f002b7308 */ /* 0x000ee20000002400 */
[----:B------:R-:W-:Y:S01]  /*b720*/  ISETP.GE.AND P0, PT, R78, R3, PT ;  /* 0x000000034e00720c */ /* 0x000fe20003f06270 */
[----:B-1----:R-:W-:Y:S01]  /*b730*/  FFMA.FTZ R55, R67, UR4, R55 ;  /* 0x0000000443377c23 */ /* 0x002fe20008010037 */
[----:B------:R-:W-:Y:S02]  /*b740*/  FSEL R154, R95, -INF , !P3 ;  /* 0xff8000005f9a7808 */ /* 0x000fe40005800000 */
[----:B------:R-:W-:-:S02]  /*b750*/  FSEL R147, R46, -INF , !P2 ;  /* 0xff8000002e937808 */ /* 0x000fc40005000000 */
[CC--:B------:R-:W-:Y:S01]  /*b760*/  ISETP.GE.AND P3, PT, R73.reuse, R3.reuse, PT ;  /* 0x000000034900720c */ /* 0x0c0fe20003f66270 */
[----:B------:R-:W1:Y:S01]  /*b770*/  MUFU.TANH R18, R18 ;  /* 0x0000001200127308 */ /* 0x000e620000002400 */
[----:B------:R-:W-:Y:S01]  /*b780*/  ISETP.GE.AND P2, PT, R73, R2, PT ;  /* 0x000000024900720c */ /* 0x000fe20003f46270 */
[----:B--2---:R-:W-:Y:S01]  /*b790*/  FFMA.FTZ R17, R10, UR4, R17 ;  /* 0x000000040a117c23 */ /* 0x004fe20008010011 */
[----:B------:R-:W-:Y:S02]  /*b7a0*/  FSEL R153, R45, -INF , !P0 ;  /* 0xff8000002d997808 */ /* 0x000fe40004000000 */
[-C--:B------:R-:W-:Y:S02]  /*b7b0*/  ISETP.GE.AND P0, PT, R71, R3.reuse, PT ;  /* 0x000000034700720c */ /* 0x080fe40003f06270 */
[----:B------:R-:W-:Y:S01]  /*b7c0*/  FSEL R138, R114, -INF , !P3 ;  /* 0xff800000728a7808 */ /* 0x000fe20005800000 */
[----:B------:R-:W2:Y:S01]  /*b7d0*/  MUFU.TANH R19, R19 ;  /* 0x0000001300137308 */ /* 0x000ea20000002400 */
[----:B------:R-:W-:Y:S01]  /*b7e0*/  FSEL R131, R103, -INF , !P2 ;  /* 0xff80000067837808 */ /* 0x000fe20005000000 */
[----:B---3--:R-:W-:Y:S01]  /*b7f0*/  FFMA.FTZ R43, R74, UR4, R43 ;  /* 0x000000044a2b7c23 */ /* 0x008fe2000801002b */
[----:B------:R-:W-:-:S02]  /*b800*/  ISETP.GE.AND P3, PT, R11, R3, PT ;  /* 0x000000030b00720c */ /* 0x000fc40003f66270 */
[----:B------:R-:W-:Y:S02]  /*b810*/  ISETP.GE.AND P2, PT, R11, R2, PT ;  /* 0x000000020b00720c */ /* 0x000fe40003f46270 */
[----:B------:R-:W-:Y:S01]  /*b820*/  ISETP.GE.AND P4, PT, R191, R4, PT ;  /* 0x00000004bf00720c */ /* 0x000fe20003f86270 */
[----:B------:R-:W3:Y:S01]  /*b830*/  MUFU.TANH R12, R12 ;  /* 0x0000000c000c7308 */ /* 0x000ee20000002400 */
[----:B------:R-:W-:Y:S01]  /*b840*/  FSEL R136, R24, -INF , !P0 ;  /* 0xff80000018887808 */ /* 0x000fe20004000000 */
[----:B------:R-:W-:Y:S01]  /*b850*/  FFMA.FTZ R4, R75, UR4, R88 ;  /* 0x000000044b047c23 */ /* 0x000fe20008010058 */
[----:B------:R-:W-:Y:S01]  /*b860*/  ISETP.GE.AND P0, PT, R8, R3, PT ;  /* 0x000000030800720c */ /* 0x000fe20003f06270 */
[----:B-1----:R-:W-:Y:S01]  /*b870*/  FFMA.FTZ R18, R68, UR4, R18 ;  /* 0x0000000444127c23 */ /* 0x002fe20008010012 */
[----:B------:R-:W-:Y:S02]  /*b880*/  FSEL R99, R55, -INF , !P4 ;  /* 0xff80000037637808 */ /* 0x000fe40006000000 */
[----:B------:R-:W-:Y:S01]  /*b890*/  FSEL R118, R63, -INF , !P0 ;  /* 0xff8000003f767808 */ /* 0x000fe20004000000 */
[----:B------:R-:W1:Y:S01]  /*b8a0*/  MUFU.TANH R11, R13 ;  /* 0x0000000d000b7308 */ /* 0x000e620000002400 */
[----:B------:R-:W-:Y:S01]  /*b8b0*/  FSEL R4, R4, -INF , !P5 ;  /* 0xff80000004047808 */ /* 0x000fe20006800000 */
[----:B--2---:R-:W-:Y:S01]  /*b8c0*/  FFMA.FTZ R19, R10, UR4, R19 ;  /* 0x000000040a137c23 */ /* 0x004fe20008010013 */
[----:B------:R-:W-:-:S02]  /*b8d0*/  PLOP3.LUT P0, PT, PT, PT, UP0, 0x80, 0x0 ;  /* 0x000000000000781c */ /* 0x000fc40003f0f008 */
[-C--:B------:R-:W-:Y:S02]  /*b8e0*/  ISETP.GE.AND P4, PT, R78, R2.reuse, PT ;  /* 0x000000024e00720c */ /* 0x080fe40003f86270 */
[-C--:B------:R-:W-:Y:S01]  /*b8f0*/  ISETP.GE.AND P5, PT, R76, R2.reuse, PT ;  /* 0x000000024c00720c */ /* 0x080fe20003fa6270 */
[----:B------:R-:W2:Y:S01]  /*b900*/  MUFU.TANH R14, R14 ;  /* 0x0000000e000e7308 */ /* 0x000ea20000002400 */
[----:B------:R-:W-:Y:S01]  /*b910*/  FSEL R144, R43, -INF , !P4 ;  /* 0xff8000002b907808 */ /* 0x000fe20006000000 */
[----:B---3--:R-:W-:Y:S01]  /*b920*/  FFMA.FTZ R12, R105, UR4, R12 ;  /* 0x00000004690c7c23 */ /* 0x008fe2000801000c */
[----:B------:R-:W-:Y:S02]  /*b930*/  FSEL R134, R57, -INF , !P5 ;  /* 0xff80000039867808 */ /* 0x000fe40006800000 */
[-C--:B------:R-:W-:Y:S02]  /*b940*/  ISETP.GE.AND P4, PT, R71, R2.reuse, PT ;  /* 0x000000024700720c */ /* 0x080fe40003f86270 */
[C---:B------:R-:W-:Y:S01]  /*b950*/  ISETP.GE.AND P6, PT, R69.reuse, R3, PT ;  /* 0x000000034500720c */ /* 0x040fe20003fc6270 */
[----:B------:R-:W3:Y:S01]  /*b960*/  MUFU.TANH R15, R15 ;  /* 0x0000000f000f7308 */ /* 0x000ee20000002400 */
[----:B------:R-:W-:Y:S01]  /*b970*/  ISETP.GE.AND P5, PT, R69, R2, PT ;  /* 0x000000024500720c */ /* 0x000fe20003fa6270 */
[----:B-1----:R-:W-:Y:S01]  /*b980*/  FFMA.FTZ R11, R67, UR4, R11 ;  /* 0x00000004430b7c23 */ /* 0x002fe2000801000b */
[----:B------:R-:W-:-:S02]  /*b990*/  FSEL R127, R18, -INF , !P4 ;  /* 0xff800000127f7808 */ /* 0x000fc40006000000 */
[----:B------:R-:W-:Y:S02]  /*b9a0*/  FSEL R135, R17, -INF , !P6 ;  /* 0xff80000011877808 */ /* 0x000fe40007000000 */
[----:B------:R-:W-:Y:S01]  /*b9b0*/  FSEL R124, R19, -INF , !P5 ;  /* 0xff800000137c7808 */ /* 0x000fe20006800000 */
[----:B--2---:R-:W-:Y:S01]  /*b9c0*/  FFMA.FTZ R14, R105, UR4, R14 ;  /* 0x00000004690e7c23 */ /* 0x004fe2000801000e */
[----:B------:R-:W-:Y:S02]  /*b9d0*/  FSEL R121, R121, -INF , !P3 ;  /* 0xff80000079797808 */ /* 0x000fe40005800000 */
[----:B------:R-:W-:Y:S01]  /*b9e0*/  FSEL R113, R94, -INF , !P2 ;  /* 0xff8000005e717808 */ /* 0x000fe20005000000 */
[----:B------:R-:W-:Y:S01]  /*b9f0*/  BAR.SYNC.DEFER_BLOCKING 0x0 ;  /* 0x0000000000007b1d */ /* 0x000fe20000010000 */
[----:B------:R-:W-:Y:S02]  /*ba00*/  ISETP.GE.AND P4, PT, R8, R2, PT ;  /* 0x000000020800720c */ /* 0x000fe40003f86270 */
[-C--:B------:R-:W-:Y:S01]  /*ba10*/  ISETP.GE.AND P6, PT, R108, R3.reuse, PT ;  /* 0x000000036c00720c */ /* 0x080fe20003fc6270 */
[----:B---3--:R-:W-:Y:S01]  /*ba20*/  FFMA.FTZ R15, R67, UR4, R15 ;  /* 0x00000004430f7c23 */ /* 0x008fe2000801000f */
[----:B------:R-:W-:-:S02]  /*ba30*/  ISETP.GE.AND P5, PT, R191, R3, PT ;  /* 0x00000003bf00720c */ /* 0x000fc40003fa6270 */
[-C--:B------:R-:W-:Y:S02]  /*ba40*/  ISETP.GE.AND P3, PT, R108, R2.reuse, PT ;  /* 0x000000026c00720c */ /* 0x080fe40003f66270 */
[----:B------:R-:W-:Y:S02]  /*ba50*/  ISETP.GE.AND P2, PT, R191, R2, PT ;  /* 0x00000002bf00720c */ /* 0x000fe40003f46270 */
[----:B------:R-:W-:Y:S02]  /*ba60*/  FSEL R110, R93, -INF , !P4 ;  /* 0xff8000005d6e7808 */ /* 0x000fe40006000000 */
[----:B------:R-:W-:Y:S02]  /*ba70*/  FSEL R116, R12, -INF , !P6 ;  /* 0xff8000000c747808 */ /* 0x000fe40007000000 */
[----:B------:R-:W-:Y:S02]  /*ba80*/  FSEL R114, R11, -INF , !P5 ;  /* 0xff8000000b727808 */ /* 0x000fe40006800000 */
[----:B------:R-:W-:-:S02]  /*ba90*/  FSEL R108, R14, -INF , !P3 ;  /* 0xff8000000e6c7808 */ /* 0x000fc40005800000 */
[----:B------:R-:W-:Y:S01]  /*baa0*/  FSEL R105, R15, -INF , !P2 ;  /* 0xff8000000f697808 */ /* 0x000fe20005000000 */
[----:B------:R-:W-:Y:S05]  /*bab0*/  @!P0 BRA `(.L_x_581) ;  /* 0x000003a000008947 */ /* 0x000fea0003800000 */
[----:B------:R-:W2:Y:S04]  /*bac0*/  LDL.64 R214, [R1] ;  /* 0x0000000001d67983 */ /* 0x000ea80000100a00 */
[----:B------:R-:W3:Y:S01]  /*bad0*/  LDL.64 R200, [R1+0x8] ;  /* 0x0000080001c87983 */ /* 0x000ee20000100a00 */
        /* <DEDUP_REMOVED lines=13> */
[----:B------:R-:W-:-:S06]  /*bbb0*/  UIADD3 UR5, UR25, UR5, URZ ;  /* 0x0000000519057290 */ /* 0x000fcc000fffe03f */
[----:B------:R-:W-:Y:S01]  /*bbc0*/  IMAD.U32 R2, RZ, RZ, UR5 ;  /* 0x00000005ff027e24 */ /* 0x000fe2000f8e00ff */
[----:B--2---:R-:W-:-:S04]  /*bbd0*/  LEA R10, P3, R10, R214, 0x7 ;  /* 0x000000d60a0a7211 */ /* 0x004fc800078638ff */
[----:B------:R-:W-:Y:S02]  /*bbe0*/  @!P1 IADD3 R7, P2, R10, UR10, RZ ;  /* 0x0000000a0a079c10 */ /* 0x000fe4000ff5e0ff */
[----:B---3--:R-:W-:Y:S01]  /*bbf0*/  LEA.HI.X R11, R3, R201, R2, 0x7, P3 ;  /* 0x000000c9030b7211 */ /* 0x008fe200018f3c02 */
[----:B------:R-:W-:Y:S01]  /*bc00*/  @!P1 IMAD.MOV.U32 R2, RZ, RZ, c[0x0][0x19c] ;  /* 0x00006700ff029624 */ /* 0x000fe200078e00ff */
        /* <DEDUP_REMOVED lines=35> */
.L_x_583:
[----:B------:R-:W-:Y:S05]  /*be40*/  BSYNC B0 ;  /* 0x0000000000007941 */ /* 0x000fea0003800000 */
.L_x_582:
[----:B------:R-:W0:Y:S02]  /*be50*/  LDGDEPBAR ;  /* 0x00000000000079af */ /* 0x000e240000000000 */
.L_x_581:
[----:B--2---:R-:W-:Y:S01]  /*be60*/  FMNMX.FTZ R2, R130, R42, !PT ;  /* 0x0000002a82027209 */ /* 0x004fe20007810000 */
[----:B------:R-:W2:Y:S01]  /*be70*/  LDL R191, [R1+0x18] ;  /* 0x0000180001bf7983 */ /* 0x000ea20000100800 */
[----:B------:R-:W-:Y:S01]  /*be80*/  FMNMX.FTZ R87, R9, R4, !PT ;  /* 0x0000000409577209 */ /* 0x000fe20007810000 */
[----:B------:R-:W-:Y:S01]  /*be90*/  @UP0 UIADD3 UR5, UR22, -0x3, URZ ;  /* 0xfffffffd16050890 */ /* 0x000fe2000fffe03f */
[----:B------:R-:W-:Y:S01]  /*bea0*/  FMNMX.FTZ R2, R182, R2, !PT ;  /* 0x00000002b6027209 */ /* 0x000fe20007810000 */
[----:B-1----:R-:W-:Y:S01]  /*beb0*/  LDSM.16.MT88.4 R12, [R252+0x4000] ;  /* 0x00400000fc0c783b */ /* 0x002fe20000004200 */
        /* <DEDUP_REMOVED lines=60> */
[----:B------:R-:W-:-:S03]  /*c280*/  FMNMX.FTZ R87, R105, R87, !PT ;  /* 0x0000005769577209 */ /* 0x000fc60007810000 */
[----:B------:R-:W1:Y:S02]  /*c290*/  SHFL.BFLY PT, R0, R2, 0x2, 0x1f ;  /* 0x0c401f0002007f89 */ /* 0x000e6400000e0000 */
[----:B-1----:R-:W-:Y:S02]  /*c2a0*/  FMNMX.FTZ R0, R2, R0, !PT ;  /* 0x0000000002007209 */ /* 0x002fe40007810000 */
        /* <DEDUP_REMOVED lines=8> */
[----:B-1----:R-:W-:Y:S02]  /*c330*/  FMNMX.FTZ R90, R0, R90, !PT ;  /* 0x0000005a005a7209 */ /* 0x002fe40007810000 */
[----:B------:R-:W-:Y:S02]  /*c340*/  FMNMX.FTZ R2, R184, R2, !PT ;  /* 0x00000002b8027209 */ /* 0x000fe40007810000 */
[C---:B------:R-:W-:Y:S01]  /*c350*/  FSETP.NEU.FTZ.AND P4, PT, R90.reuse, -INF , PT ;  /* 0xff8000005a00780b */ /* 0x040fe20003f9d000 */
[----:B------:R-:W-:Y:S01]  /*c360*/  FMUL.FTZ R0, R90, c[0x0][0x23c] ;  /* 0x00008f005a007a20 */ /* 0x000fe20000410000 */
[----:B------:R-:W-:-:S04]  /*c370*/  FMNMX.FTZ R2, R185, R2, !PT ;  /* 0x00000002b9027209 */ /* 0x000fc80007810000 */
[----:B------:R-:W-:Y:S02]  /*c380*/  FMNMX.FTZ R2, R188, R2, !PT ;  /* 0x00000002bc027209 */ /* 0x000fe40007810000 */
[----:B------:R-:W-:Y:S02]  /*c390*/  FSEL R0, R0, RZ, P4 ;  /* 0x000000ff00007208 */ /* 0x000fe40002000000 */
[----:B------:R-:W-:-:S03]  /*c3a0*/  FMNMX.FTZ R2, R115, R2, !PT ;  /* 0x0000000273027209 */ /* 0x000fc60007810000 */
        /* <DEDUP_REMOVED lines=48> */
[----:B------:R-:W1:Y:S01]  /*c6b0*/  MUFU.EX2 R84, R84 ;  /* 0x0000005400547308 */ /* 0x000e620000000800 */
[--C-:B------:R-:W-:Y:S01]  /*c6c0*/  FFMA.FTZ R60, R29, c[0x0][0x23c], -R0.reuse ;  /* 0x00008f001d3c7a23 */ /* 0x100fe20000010800 */
[----:B------:R-:W-:Y:S01]  /*c6d0*/  FMNMX.FTZ R2, R158, R2, !PT ;  /* 0x000000029e027209 */ /* 0x000fe20007810000 */
[----:B------:R-:W-:-:S02]  /*c6e0*/  FFMA.FTZ R59, R34, c[0x0][0x23c], -R0 ;  /* 0x00008f00223b7a23 */ /* 0x000fc40000010800 */
[--C-:B------:R-:W-:Y:S01]  /*c6f0*/  FFMA.FTZ R58, R33, c[0x0][0x23c], -R0.reuse ;  /* 0x00008f00213a7a23 */ /* 0x100fe20000010800 */
[----:B------:R-:W-:Y:S01]  /*c700*/  FMNMX.FTZ R2, R141, R2, !PT ;  /* 0x000000028d027209 */ /* 0x000fe20007810000 */
[----:B------:R-:W-:Y:S01]  /*c710*/  FFMA.FTZ R57, R35, c[0x0][0x23c], -R0 ;  /* 0x00008f0023397a23 */ /* 0x000fe20000010800 */
[----:B------:R-:W3:Y:S02]  /*c720*/  MUFU.EX2 R81, R81 ;  /* 0x0000005100517308 */ /* 0x000ee40000000800 */
[----:B------:R-:W-:-:S04]  /*c730*/  FMNMX.FTZ R2, R122, R2, !PT ;  /* 0x000000027a027209 */ /* 0x000fc80007810000 */
[----:B------:R-:W-:Y:S02]  /*c740*/  FMNMX.FTZ R2, R102, R2, !PT ;  /* 0x0000000266027209 */ /* 0x000fe40007810000 */
[----:B-1----:R-:W-:Y:S01]  /*c750*/  F2FP.BF16.PACK_AB R24, R83, R84 ;  /* 0x000000545318723e */ /* 0x002fe200000010ff */
[----:B------:R-:W-:Y:S01]  /*c760*/  MUFU.EX2 R80, R80 ;  /* 0x0000005000507308 */ /* 0x000fe20000000800 */
[----:B------:R-:W-:-:S04]  /*c770*/  FMNMX.FTZ R2, R101, R2, !PT ;  /* 0x0000000265027209 */ /* 0x000fc80007810000 */
[----:B------:R-:W-:Y:S02]  /*c780*/  FMNMX.FTZ R2, R100, R2, !PT ;  /* 0x0000000264027209 */ /* 0x000fe40007810000 */
[----:B---3--:R-:W-:Y:S01]  /*c790*/  F2FP.BF16.PACK_AB R26, R81, R82 ;  /* 0x00000052511a723e */ /* 0x008fe200000010ff */
[----:B------:R-:W-:Y:S01]  /*c7a0*/  MUFU.EX2 R79, R79 ;  /* 0x0000004f004f7308 */ /* 0x000fe20000000800 */
[----:B------:R-:W-:-:S05]  /*c7b0*/  FMNMX.FTZ R2, R99, R2, !PT ;  /* 0x0000000263027209 */ /* 0x000fca0007810000 */
[----:B------:R-:W1:Y:S02]  /*c7c0*/  SHFL.BFLY PT, R3, R2, 0x2, 0x1f ;  /* 0x0c401f0002037f89 */ /* 0x000e6400000e0000 */
[----:B------:R-:W-:Y:S08]  /*c7d0*/  MUFU.EX2 R78, R78 ;  /* 0x0000004e004e7308 */ /* 0x000ff00000000800 */
[----:B------:R-:W-:Y:S08]  /*c7e0*/  MUFU.EX2 R77, R77 ;  /* 0x0000004d004d7308 */ /* 0x000ff00000000800 */
[----:B------:R-:W-:Y:S01]  /*c7f0*/  MUFU.EX2 R76, R76 ;  /* 0x0000004c004c7308 */ /* 0x000fe20000000800 */
[----:B-1----:R-:W-:-:S02]  /*c800*/  FMNMX.FTZ R3, R2, R3, !PT ;  /* 0x0000000302037209 */ /* 0x002fc40007810000 */
[----:B------:R-:W-:-:S05]  /*c810*/  FMNMX.FTZ R2, R5, R16, !PT ;  /* 0x0000001005027209 */ /* 0x000fca0007810000 */
[----:B------:R-:W-:Y:S01]  /*c820*/  MUFU.EX2 R75, R75 ;  /* 0x0000004b004b7308 */ /* 0x000fe20000000800 */
[----:B------:R-:W1:Y:S01]  /*c830*/  SHFL.BFLY PT, R89, R3, 0x1, 0x1f ;  /* 0x0c201f0003597f89 */ /* 0x000e6200000e0000 */
[----:B------:R-:W-:-:S04]  /*c840*/  FMNMX.FTZ R2, R170, R2, !PT ;  /* 0x00000002aa027209 */ /* 0x000fc80007810000 */
[----:B------:R-:W-:Y:S02]  /*c850*/  FMNMX.FTZ R2, R171, R2, !PT ;  /* 0x00000002ab027209 */ /* 0x000fe40007810000 */
[----:B------:R-:W-:Y:S02]  /*c860*/  MUFU.EX2 R74, R74 ;  /* 0x0000004a004a7308 */ /* 0x000fe40000000800 */
[----:B------:R-:W-:-:S04]  /*c870*/  FMNMX.FTZ R2, R173, R2, !PT ;  /* 0x00000002ad027209 */ /* 0x000fc80007810000 */
[----:B------:R-:W-:Y:S02]  /*c880*/  FMNMX.FTZ R2, R175, R2, !PT ;  /* 0x00000002af027209 */ /* 0x000fe40007810000 */
[----:B------:R-:W-:Y:S02]  /*c890*/  MUFU.EX2 R73, R73 ;  /* 0x0000004900497308 */ /* 0x000fe40000000800 */
[----:B------:R-:W-:-:S04]  /*c8a0*/  FMNMX.FTZ R2, R169, R2, !PT ;  /* 0x00000002a9027209 */ /* 0x000fc80007810000 */
[----:B------:R-:W-:Y:S02]  /*c8b0*/  FMNMX.FTZ R2, R172, R2, !PT ;  /* 0x00000002ac027209 */ /* 0x000fe40007810000 */
[----:B------:R-:W-:Y:S01]  /*c8c0*/  MUFU.EX2 R72, R72 ;  /* 0x0000004800487308 */ /* 0x000fe20000000800 */
[----:B-1----:R-:W-:Y:S02]  /*c8d0*/  FMNMX.FTZ R89, R3, R89, !PT ;  /* 0x0000005903597209 */ /* 0x002fe40007810000 */
[----:B------:R-:W-:Y:S02]  /*c8e0*/  FMNMX.FTZ R0, R174, R2, !PT ;  /* 0x00000002ae007209 */ /* 0x000fe40007810000 */
[----:B------:R-:W1:Y:S01]  /*c8f0*/  SHFL.BFLY PT, R2, R87, 0x2, 0x1f ;  /* 0x0c401f0057027f89 */ /* 0x000e6200000e0000 */
[----:B------:R-:W-:Y:S01]  /*c900*/  FMUL.FTZ R103, R89, c[0x0][0x23c] ;  /* 0x00008f0059677a20 */ /* 0x000fe20000410000 */
[----:B------:R-:W-:Y:S01]  /*c910*/  FMNMX.FTZ R0, R117, R0, !PT ;  /* 0x0000000075007209 */ /* 0x000fe20007810000 */
[----:B------:R-:W-:Y:S01]  /*c920*/  MUFU.EX2 R71, R71 ;  /* 0x0000004700477308 */ /* 0x000fe20000000800 */
[----:B------:R-:W-:-:S02]  /*c930*/  FSETP.NEU.FTZ.AND P3, PT, R89, -INF , PT ;  /* 0xff8000005900780b */ /* 0x000fc40003f7d000 */
[----:B------:R-:W-:Y:S02]  /*c940*/  FMNMX.FTZ R0, R119, R0, !PT ;  /* 0x0000000077007209 */ /* 0x000fe40007810000 */
[----:B------:R-:W-:Y:S02]  /*c950*/  FSEL R103, R103, RZ, P3 ;  /* 0x000000ff67677208 */ /* 0x000fe40001800000 */
[----:B------:R-:W-:Y:S01]  /*c960*/  FMNMX.FTZ R0, R120, R0, !PT ;  /* 0x0000000078007209 */ /* 0x000fe20007810000 */
[----:B------:R-:W-:Y:S02]  /*c970*/  MUFU.EX2 R70, R70 ;  /* 0x0000004600467308 */ /* 0x000fe40000000800 */
        /* <DEDUP_REMOVED lines=9> */
[--C-:B------:R-:W-:Y:S01]  /*ca10*/  FFMA.FTZ R47, R115, c[0x0][0x23c], -R103.reuse ;  /* 0x00008f00732f7a23 */ /* 0x100fe20000010867 */
[----:B-1----:R-:W-:Y:S01]  /*ca20*/  FMNMX.FTZ R87, R87, R2, !PT ;  /* 0x0000000257577209 */ /* 0x002fe20007810000 */
[--C-:B------:R-:W-:Y:S01]  /*ca30*/  FFMA.FTZ R43, R104, c[0x0][0x23c], -R103.reuse ;  /* 0x00008f00682b7a23 */ /* 0x100fe20000010867 */
[----:B------:R-:W-:Y:S01]  /*ca40*/  FMNMX.FTZ R0, R140, R0, !PT ;  /* 0x000000008c007209 */ /* 0x000fe20007810000 */
[--C-:B------:R-:W-:Y:S01]  /*ca50*/  FFMA.FTZ R41, R98, c[0x0][0x23c], -R103.reuse ;  /* 0x00008f0062297a23 */ /* 0x100fe20000010867 */
[----:B------:R-:W-:Y:S01]  /*ca60*/  FSEL R98, R90, RZ, P4 ;  /* 0x000000ff5a627208 */ /* 0x000fe20002000000 */
[--C-:B------:R-:W-:Y:S01]  /*ca70*/  FFMA.FTZ R38, R92, c[0x0][0x23c], -R103.reuse ;  /* 0x00008f005c267a23 */ /* 0x100fe20000010867 */
[----:B------:R-:W-:Y:S01]  /*ca80*/  FMNMX.FTZ R0, R143, R0, !PT ;  /* 0x000000008f007209 */ /* 0x000fe20007810000 */
[--C-:B------:R-:W-:Y:S01]  /*ca90*/  FFMA.FTZ R93, R31, c[0x0][0x23c], -R103.reuse ;  /* 0x00008f001f5d7a23 */ /* 0x100fe20000010867 */
[----:B------:R-:W-:Y:S01]  /*caa0*/  FSEL R104, R89, RZ, P3 ;  /* 0x000000ff59687208 */ /* 0x000fe20001800000 */
[----:B------:R-:W-:Y:S01]  /*cab0*/  FADD.FTZ R98, R130, -R98 ;  /* 0x8000006282627221 */ /* 0x000fe20000010000 */
[----:B------:R-:W-:Y:S01]  /*cac0*/  FMNMX.FTZ R0, R156, R0, !PT ;  /* 0x000000009c007209 */ /* 0x000fe20007810000 */
[--C-:B------:R-:W-:Y:S01]  /*cad0*/  FFMA.FTZ R56, R177, c[0x0][0x23c], -R103.reuse ;  /* 0x00008f00b1387a23 */ /* 0x100fe20000010867 */
[----:B------:R-:W-:Y:S01]  /*cae0*/  MUFU.EX2 R47, R47 ;  /* 0x0000002f002f7308 */ /* 0x000fe20000000800 */
[----:B------:R-:W-:Y:S01]  /*caf0*/  FADD.FTZ R104, R129, -R104 ;  /* 0x8000006881687221 */ /* 0x000fe20000010000 */
[----:B------:R-:W-:Y:S01]  /*cb00*/  FMNMX.FTZ R0, R165, R0, !PT ;  /* 0x00000000a5007209 */ /* 0x000fe20007810000 */
[--C-:B------:R-:W-:Y:S01]  /*cb10*/  FFMA.FTZ R55, R176, c[0x0][0x23c], -R103.reuse ;  /* 0x00008f00b0377a23 */ /* 0x100fe20000010867 */
[-C--:B------:R-:W-:Y:S01]  /*cb20*/  MOV R129, R89.reuse ;  /* 0x0000005900817202 */ /* 0x080fe20000000f00 */
[--C-:B------:R-:W-:Y:S01]  /*cb30*/  FFMA.FTZ R54, R179, c[0x0][0x23c], -R103.reuse ;  /* 0x00008f00b3367a23 */ /* 0x100fe20000010867 */
[----:B------:R-:W-:Y:S01]  /*cb40*/  FMNMX.FTZ R0, R164, R0, !PT ;  /* 0x00000000a4007209 */ /* 0x000fe20007810000 */
[----:B------:R-:W-:Y:S01]  /*cb50*/  FMUL.FTZ R98, R98, c[0x0][0x23c] ;  /* 0x00008f0062627a20 */ /* 0x000fe20000410000 */
[----:B------:R-:W-:Y:S01]  /*cb60*/  MUFU.EX2 R93, R93 ;  /* 0x0000005d005d7308 */ /* 0x000fe20000000800 */
[----:B------:R-:W-:Y:S01]  /*cb70*/  FMUL.FTZ R104, R104, c[0x0][0x23c] ;  /* 0x00008f0068687a20 */ /* 0x000fe20000410000 */
[----:B------:R-:W-:Y:S01]  /*cb80*/  FMNMX.FTZ R0, R163, R0, !PT ;  /* 0x00000000a3007209 */ /* 0x000fe20007810000 */
[--C-:B------:R-:W-:Y:S01]  /*cb90*/  FFMA.FTZ R36, R28, c[0x0][0x23c], -R103.reuse ;  /* 0x00008f001c247a23 */ /* 0x100fe20000010867 */
[----:B------:R-:W-:Y:S01]  /*cba0*/  MOV R130, R90 ;  /* 0x0000005a00827202 */ /* 0x000fe20000000f00 */
[--C-:B------:R-:W-:Y:S01]  /*cbb0*/  FFMA.FTZ R53, R178, c[0x0][0x23c], -R103.reuse ;  /* 0x00008f00b2357a23 */ /* 0x100fe20000010867 */
[----:B------:R-:W-:Y:S01]  /*cbc0*/  FMNMX.FTZ R0, R157, R0, !PT ;  /* 0x000000009d007209 */ /* 0x000fe20007810000 */
[--C-:B------:R-:W-:Y:S01]  /*cbd0*/  FFMA.FTZ R52, R180, c[0x0][0x23c], -R103.reuse ;  /* 0x00008f00b4347a23 */ /* 0x100fe20000010867 */
[----:B------:R-:W-:Y:S01]  /*cbe0*/  MUFU.EX2 R56, R56 ;  /* 0x0000003800387308 */ /* 0x000fe20000000800 */
        /* <DEDUP_REMOVED lines=23> */
[----:B------:R-:W-:Y:S01]  /*cd60*/  FFMA.FTZ R100, R100, c[0x0][0x23c], -R103 ;  /* 0x00008f0064647a23 */ /* 0x000fe20000010867 */
[----:B------:R-:W-:-:S04]  /*cd70*/  FMNMX.FTZ R0, R135, R0, !PT ;  /* 0x0000000087007209 */ /* 0x000fc80007810000 */
[----:B------:R-:W-:Y:S02]  /*cd80*/  FMNMX.FTZ R0, R121, R0, !PT ;  /* 0x0000000079007209 */ /* 0x000fe40007810000 */
[----:B------:R-:W3:Y:S02]  /*cd90*/  MUFU.EX2 R104, R104 ;  /* 0x0000006800687308 */ /* 0x000ee40000000800 */
[----:B------:R-:W-:-:S04]  /*cda0*/  FMNMX.FTZ R0, R118, R0, !PT ;  /* 0x0000000076007209 */ /* 0x000fc80007810000 */
[----:B------:R-:W-:Y:S01]  /*cdb0*/  FMNMX.FTZ R0, R116, R0, !PT ;  /* 0x0000000074007209 */ /* 0x000fe20007810000 */
[----:B-1----:R-:W-:Y:S01]  /*cdc0*/  FMUL.FTZ R232, R232, R98 ;  /* 0x00000062e8e87220 */ /* 0x002fe20000410000 */
[----:B------:R-:W-:Y:S02]  /*cdd0*/  MUFU.EX2 R53, R53 ;  /* 0x0000003500357308 */ /* 0x000fe40000000800 */
[----:B------:R-:W-:Y:S01]  /*cde0*/  FMNMX.FTZ R0, R114, R0, !PT ;  /* 0x0000000072007209 */ /* 0x000fe20007810000 */
[-C--:B------:R-:W-:Y:S02]  /*cdf0*/  FMUL.FTZ R233, R233, R98.reuse ;  /* 0x00000062e9e97220 */ /* 0x080fe40000410000 */
[----:B------:R-:W-:Y:S02]  /*ce00*/  FMUL.FTZ R228, R228, R98 ;  /* 0x00000062e4e47220 */ /* 0x000fe40000410000 */
[----:B------:R-:W1:Y:S01]  /*ce10*/  SHFL.BFLY PT, R88, R0, 0x2, 0x1f ;  /* 0x0c401f0000587f89 */ /* 0x000e6200000e0000 */
[-C--:B---3--:R-:W-:Y:S01]  /*ce20*/  FMUL.FTZ R234, R234, R104.reuse ;  /* 0x00000068eaea7220 */ /* 0x088fe20000410000 */
[----:B------:R-:W3:Y:S01]  /*ce30*/  MUFU.EX2 R52, R52 ;  /* 0x0000003400347308 */ /* 0x000ee20000000800 */
[----:B------:R-:W-:-:S02]  /*ce40*/  FMUL.FTZ R235, R235, R104 ;  /* 0x00000068ebeb7220 */ /* 0x000fc40000410000 */
[----:B------:R-:W-:Y:S02]  /*ce50*/  FMUL.FTZ R229, R229, R98 ;  /* 0x00000062e5e57220 */ /* 0x000fe40000410000 */
[-C--:B------:R-:W-:Y:S02]  /*ce60*/  FMUL.FTZ R230, R230, R104.reuse ;  /* 0x00000068e6e67220 */ /* 0x080fe40000410000 */
[----:B------:R-:W-:Y:S01]  /*ce70*/  FMUL.FTZ R231, R231, R104 ;  /* 0x00000068e7e77220 */ /* 0x000fe20000410000 */
[----:B------:R-:W-:Y:S01]  /*ce80*/  MUFU.EX2 R51, R51 ;  /* 0x0000003300337308 */ /* 0x000fe20000000800 */
[-C--:B------:R-:W-:Y:S02]  /*ce90*/  FMUL.FTZ R224, R224, R98.reuse ;  /* 0x00000062e0e07220 */ /* 0x080fe40000410000 */
[----:B------:R-:W-:Y:S02]  /*cea0*/  FMUL.FTZ R225, R225, R98 ;  /* 0x00000062e1e17220 */ /* 0x000fe40000410000 */
[----:B------:R-:W-:-:S02]  /*ceb0*/  FMUL.FTZ R226, R226, R104 ;  /* 0x00000068e2e27220 */ /* 0x000fc40000410000 */
[----:B------:R-:W-:Y:S01]  /*cec0*/  FMUL.FTZ R227, R227, R104 ;  /* 0x00000068e3e37220 */ /* 0x000fe20000410000 */
[----:B------:R-:W4:Y:S01]  /*ced0*/  MUFU.EX2 R50, R50 ;  /* 0x0000003200327308 */ /* 0x000f220000000800 */
[-C--:B------:R-:W-:Y:S01]  /*cee0*/  FMUL.FTZ R220, R220, R98.reuse ;  /* 0x00000062dcdc7220 */ /* 0x080fe20000410000 */
[----:B---3--:R-:W-:Y:S01]  /*cef0*/  F2FP.BF16.PACK_AB R25, R52, R53 ;  /* 0x000000353419723e */ /* 0x008fe200000010ff */
[----:B------:R-:W-:Y:S02]  /*cf00*/  FMUL.FTZ R221, R221, R98 ;  /* 0x00000062dddd7220 */ /* 0x000fe40000410000 */
[----:B------:R-:W-:Y:S01]  /*cf10*/  FMUL.FTZ R222, R222, R104 ;  /* 0x00000068dede7220 */ /* 0x000fe20000410000 */
[----:B-1----:R-:W-:Y:S01]  /*cf20*/  FMNMX.FTZ R88, R0, R88, !PT ;  /* 0x0000005800587209 */ /* 0x002fe20007810000 */
[----:B------:R-:W-:Y:S01]  /*cf30*/  FMUL.FTZ R223, R223, R104 ;  /* 0x00000068dfdf7220 */ /* 0x000fe20000410000 */
[----:B------:R-:W-:Y:S03]  /*cf40*/  MUFU.EX2 R49, R49 ;  /* 0x0000003100317308 */ /* 0x000fe60000000800 */
[----:B------:R-:W1:Y:S01]  /*cf50*/  SHFL.BFLY PT, R0, R88, 0x1, 0x1f ;  /* 0x0c201f0058007f89 */ /* 0x000e6200000e0000 */
[----:B----4-:R-:W-:-:S04]  /*cf60*/  F2FP.BF16.PACK_AB R27, R50, R51 ;  /* 0x00000033321b723e */ /* 0x010fc800000010ff */
[----:B------:R-:W-:Y:S08]  /*cf70*/  MUFU.EX2 R48, R48 ;  /* 0x0000003000307308 */ /* 0x000ff00000000800 */
[----:B------:R-:W-:Y:S08]  /*cf80*/  MUFU.EX2 R46, R46 ;  /* 0x0000002e002e7308 */ /* 0x000ff00000000800 */
[----:B------:R-:W-:Y:S01]  /*cf90*/  MUFU.EX2 R45, R45 ;  /* 0x0000002d002d7308 */ /* 0x000fe20000000800 */
[----:B-1----:R-:W-:-:S02]  /*cfa0*/  FMNMX.FTZ R88, R88, R0, !PT ;  /* 0x0000000058587209 */ /* 0x002fc40007810000 */
[----:B------:R-:W1:Y:S02]  /*cfb0*/  SHFL.BFLY PT, R0, R87, 0x1, 0x1f ;  /* 0x0c201f0057007f89 */ /* 0x000e6400000e0000 */
[C---:B------:R-:W-:Y:S01]  /*cfc0*/  FSETP.NEU.FTZ.AND P2, PT, R88.reuse, -INF , PT ;  /* 0xff8000005800780b */ /* 0x040fe20003f5d000 */
[----:B------:R-:W-:Y:S02]  /*cfd0*/  FMUL.FTZ R115, R88, c[0x0][0x23c] ;  /* 0x00008f0058737a20 */ /* 0x000fe40000410000 */
[----:B------:R-:W-:Y:S03]  /*cfe0*/  MUFU.EX2 R43, R43 ;  /* 0x0000002b002b7308 */ /* 0x000fe60000000800 */
[----:B------:R-:W-:-:S05]  /*cff0*/  FSEL R115, R115, RZ, P2 ;  /* 0x000000ff73737208 */ /* 0x000fca0001000000 */
[----:B------:R-:W-:Y:S01]  /*d000*/  MUFU.EX2 R42, R42 ;  /* 0x0000002a002a7308 */ /* 0x000fe20000000800 */
[--C-:B------:R-:W-:Y:S02]  /*d010*/  FFMA.FTZ R92, R16, c[0x0][0x23c], -R115.reuse ;  /* 0x00008f00105c7a23 */ /* 0x100fe40000010873 */
[--C-:B------:R-:W-:Y:S01]  /*d020*/  FFMA.FTZ R34, R170, c[0x0][0x23c], -R115.reuse ;  /* 0x00008f00aa227a23 */ /* 0x100fe20000010873 */
[----:B------:R-:W-:Y:S01]  /*d030*/  LDSM.16.MT88.4 R16, [R252+0x4400] ;  /* 0x00440000fc10783b */ /* 0x000fe20000004200 */
[--C-:B------:R-:W-:Y:S02]  /*d040*/  FFMA.FTZ R33, R171, c[0x0][0x23c], -R115.reuse ;  /* 0x00008f00ab217a23 */ /* 0x100fe40000010873 */
[--C-:B------:R-:W-:Y:S01]  /*d050*/  FFMA.FTZ R32, R173, c[0x0][0x23c], -R115.reuse ;  /* 0x00008f00ad207a23 */ /* 0x100fe20000010873 */
[----:B------:R-:W-:Y:S01]  /*d060*/  MUFU.EX2 R92, R92 ;  /* 0x0000005c005c7308 */ /* 0x000fe20000000800 */
[--C-:B------:R-:W-:Y:S02]  /*d070*/  FFMA.FTZ R31, R175, c[0x0][0x23c], -R115.reuse ;  /* 0x00008f00af1f7a23 */ /* 0x100fe40000010873 */
[--C-:B------:R-:W-:Y:S01]  /*d080*/  FFMA.FTZ R30, R169, c[0x0][0x23c], -R115.reuse ;  /* 0x00008f00a91e7a23 */ /* 0x100fe20000010873 */
[----:B-1----:R-:W-:Y:S01]  /*d090*/  FMNMX.FTZ R87, R87, R0, !PT ;  /* 0x0000000057577209 */ /* 0x002fe20007810000 */
[----:B------:R-:W-:-:S02]  /*d0a0*/  FFMA.FTZ R29, R172, c[0x0][0x23c], -R115 ;  /* 0x00008f00ac1d7a23 */ /* 0x000fc40000010873 */
[--C-:B------:R-:W-:Y:S01]  /*d0b0*/  FFMA.FTZ R28, R174, c[0x0][0x23c], -R115.reuse ;  /* 0x00008f00ae1c7a23 */ /* 0x100fe20000010873 */
[C---:B------:R-:W-:Y:S01]  /*d0c0*/  FSETP.NEU.FTZ.AND P1, PT, R87.reuse, -INF , PT ;  /* 0xff8000005700780b */ /* 0x040fe20003f3d000 */
[----:B------:R-:W-:Y:S01]  /*d0d0*/  FMUL.FTZ R106, R87, c[0x0][0x23c] ;  /* 0x00008f00576a7a20 */ /* 0x000fe20000410000 */
[----:B------:R-:W1:Y:S01]  /*d0e0*/  MUFU.EX2 R34, R34 ;  /* 0x0000002200227308 */ /* 0x000e620000000800 */
[--C-:B------:R-:W-:Y:S02]  /*d0f0*/  FFMA.FTZ R117, R117, c[0x0][0x23c], -R115.reuse ;  /* 0x00008f0075757a23 */ /* 0x100fe40000010873 */
[--C-:B------:R-:W-:Y:S01]  /*d100*/  FFMA.FTZ R119, R119, c[0x0][0x23c], -R115.reuse ;  /* 0x00008f0077777a23 */ /* 0x100fe20000010873 */
[----:B------:R-:W-:Y:S01]  /*d110*/  FSEL R106, R106, RZ, P1 ;  /* 0x000000ff6a6a7208 */ /* 0x000fe20000800000 */
[--C-:B------:R-:W-:Y:S02]  /*d120*/  FFMA.FTZ R120, R120, c[0x0][0x23c], -R115.reuse ;  /* 0x00008f0078787a23 */ /* 0x100fe40000010873 */
[----:B------:R-:W-:Y:S01]  /*d130*/  FFMA.FTZ R123, R123, c[0x0][0x23c], -R115 ;  /* 0x00008f007b7b7a23 */ /* 0x000fe20000010873 */
[----:B------:R-:W-:Y:S01]  /*d140*/  MUFU.EX2 R33, R33 ;  /* 0x0000002100217308 */ /* 0x000fe20000000800 */
[--C-:B------:R-:W-:Y:S01]  /*d150*/  FFMA.FTZ R91, R4, c[0x0][0x23c], -R106.reuse ;  /* 0x00008f00045b7a23 */ /* 0x100fe2000001086a */
[----:B------:R-:W-:Y:S01]  /*d160*/  FSEL R4, R88, RZ, P2 ;  /* 0x000000ff58047208 */ /* 0x000fe20001000000 */
[----:B------:R-:W-:-:S02]  /*d170*/  FFMA.FTZ R3, R133, c[0x0][0x23c], -R106 ;  /* 0x00008f0085037a23 */ /* 0x000fc4000001086a */
[----:B------:R-:W-:Y:S02]  /*d180*/  FFMA.FTZ R2, R168, c[0x0][0x23c], -R106 ;  /* 0x00008f00a8027a23 */ /* 0x000fe4000001086a */
[----:B------:R-:W-:Y:S01]  /*d190*/  FADD.FTZ R4, R5, -R4 ;  /* 0x8000000405047221 */ /* 0x000fe20000010000 */
[----:B------:R-:W-:Y:S01]  /*d1a0*/  FSEL R5, R87, RZ, P1 ;  /* 0x000000ff57057208 */ /* 0x000fe20000800000 */
[--C-:B------:R-:W-:Y:S01]  /*d1b0*/  FFMA.FTZ R0, R166, c[0x0][0x23c], -R106.reuse ;  /* 0x00008f00a6007a23 */ /* 0x100fe2000001086a */
[----:B------:R-:W3:Y:S01]  /*d1c0*/  MUFU.EX2 R32, R32 ;  /* 0x0000002000207308 */ /* 0x000ee20000000800 */
[----:B------:R-:W-:Y:S01]  /*d1d0*/  FMUL.FTZ R4, R4, c[0x0][0x23c] ;  /* 0x00008f0004047a20 */ /* 0x000fe20000410000 */
[----:B-1----:R-:W-:Y:S01]  /*d1e0*/  F2FP.BF16.PACK_AB R8, R34, R92 ;  /* 0x0000005c2208723e */ /* 0x002fe200000010ff */
[----:B------:R-:W-:Y:S02]  /*d1f0*/  FADD.FTZ R5, R9, -R5 ;  /* 0x8000000509057221 */ /* 0x000fe40000010000 */
[----:B------:R-:W-:-:S02]  /*d200*/  FFMA.FTZ R107, R107, c[0x0][0x23c], -R106 ;  /* 0x00008f006b6b7a23 */ /* 0x000fc4000001086a */
[----:B------:R-:W-:Y:S01]  /*d210*/  FMUL.FTZ R5, R5, c[0x0][0x23c] ;  /* 0x00008f0005057a20 */ /* 0x000fe20000410000 */
[----:B------:R-:W1:Y:S01]  /*d220*/  MUFU.EX2 R97, R4 ;  /* 0x0000000400617308 */ /* 0x000e620000000800 */
[--C-:B------:R-:W-:Y:S02]  /*d230*/  FFMA.FTZ R109, R109, c[0x0][0x23c], -R106.reuse ;  /* 0x00008f006d6d7a23 */ /* 0x100fe4000001086a */
[--C-:B------:R-:W-:Y:S02]  /*d240*/  FFMA.FTZ R111, R111, c[0x0][0x23c], -R106.reuse ;  /* 0x00008f006f6f7a23 */ /* 0x100fe4000001086a */
[--C-:B------:R-:W-:Y:S02]  /*d250*/  FFMA.FTZ R112, R112, c[0x0][0x23c], -R106.reuse ;  /* 0x00008f0070707a23 */ /* 0x100fe4000001086a */
[--C-:B------:R-:W-:Y:S01]  /*d260*/  FFMA.FTZ R126, R126, c[0x0][0x23c], -R106.reuse ;  /* 0x00008f007e7e7a23 */ /* 0x100fe2000001086a */
[----:B------:R2:W4:Y:S01]  /*d270*/  MUFU.EX2 R96, R5 ;  /* 0x0000000500607308 */ /* 0x0005220000000800 */
[----:B---3--:R-:W-:Y:S01]  /*d280*/  F2FP.BF16.PACK_AB R10, R32, R33 ;  /* 0x00000021200a723e */ /* 0x008fe200000010ff */
[----:B------:R-:W-:-:S02]  /*d290*/  FFMA.FTZ R125, R125, c[0x0][0x23c], -R106 ;  /* 0x00008f007d7d7a23 */ /* 0x000fc4000001086a */
[--C-:B------:R-:W-:Y:S02]  /*d2a0*/  FFMA.FTZ R128, R128, c[0x0][0x23c], -R106.reuse ;  /* 0x00008f0080807a23 */ /* 0x100fe4000001086a */
[----:B------:R-:W-:Y:S02]  /*d2b0*/  FFMA.FTZ R132, R132, c[0x0][0x23c], -R106 ;  /* 0x00008f0084847a23 */ /* 0x000fe4000001086a */
[----:B------:R-:W-:Y:S01]  /*d2c0*/  MUFU.EX2 R91, R91 ;  /* 0x0000005b005b7308 */ /* 0x000fe20000000800 */
[-C--:B-1----:R-:W-:Y:S02]  /*d2d0*/  FMUL.FTZ R248, R248, R97.reuse ;  /* 0x00000061f8f87220 */ /* 0x082fe40000410000 */
[-C--:B------:R-:W-:Y:S02]  /*d2e0*/  FMUL.FTZ R249, R249, R97.reuse ;  /* 0x00000061f9f97220 */ /* 0x080fe40000410000 */
[-C--:B------:R-:W-:Y:S02]  /*d2f0*/  FMUL.FTZ R244, R244, R97.reuse ;  /* 0x00000061f4f47220 */ /* 0x080fe40000410000 */
[----:B------:R-:W-:Y:S01]  /*d300*/  FMUL.FTZ R245, R245, R97 ;  /* 0x00000061f5f57220 */ /* 0x000fe20000410000 */
[----:B--2---:R-:W1:Y:S01]  /*d310*/  LDSM.16.MT88.4 R4, [R191+0x4000] ;  /* 0x00400000bf04783b */ /* 0x004e620000004200 */
[----:B------:R-:W2:Y:S01]  /*d320*/  MUFU.EX2 R3, R3 ;  /* 0x0000000300037308 */ /* 0x000ea20000000800 */
[----:B----4-:R-:W-:-:S02]  /*d330*/  FMUL.FTZ R250, R250, R96 ;  /* 0x00000060fafa7220 */ /* 0x010fc40000410000 */
[-C--:B------:R-:W-:Y:S02]  /*d340*/  FMUL.FTZ R251, R251, R96.reuse ;  /* 0x00000060fbfb7220 */ /* 0x080fe40000410000 */
[-C--:B------:R-:W-:Y:S02]  /*d350*/  FMUL.FTZ R246, R246, R96.reuse ;  /* 0x00000060f6f67220 */ /* 0x080fe40000410000 */
[-C--:B------:R-:W-:Y:S01]  /*d360*/  FMUL.FTZ R247, R247, R96.reuse ;  /* 0x00000060f7f77220 */ /* 0x080fe20000410000 */
[----:B------:R-:W-:Y:S01]  /*d370*/  MUFU.EX2 R2, R2 ;  /* 0x0000000200027308 */ /* 0x000fe20000000800 */
[-C--:B------:R-:W-:Y:S02]  /*d380*/  FMUL.FTZ R240, R240, R97.reuse ;  /* 0x00000061f0f07220 */ /* 0x080fe40000410000 */
[----:B------:R-:W-:Y:S02]  /*d390*/  FMUL.FTZ R241, R241, R97 ;  /* 0x00000061f1f17220 */ /* 0x000fe40000410000 */
[----:B------:R-:W-:-:S02]  /*d3a0*/  FMUL.FTZ R242, R242, R96 ;  /* 0x00000060f2f27220 */ /* 0x000fc40000410000 */
[-C--:B------:R-:W-:Y:S01]  /*d3b0*/  FMUL.FTZ R243, R243, R96.reuse ;  /* 0x00000060f3f37220 */ /* 0x080fe20000410000 */
[----:B------:R-:W3:Y:S01]  /*d3c0*/  MUFU.EX2 R0, R0 ;  /* 0x0000000000007308 */ /* 0x000ee20000000800 */
[----:B--2---:R-:W-:Y:S01]  /*d3d0*/  F2FP.BF16.PACK_AB R9, R3, R91 ;  /* 0x0000005b0309723e */ /* 0x004fe200000010ff */
[-C--:B------:R-:W-:Y:S02]  /*d3e0*/  FMUL.FTZ R236, R236, R97.reuse ;  /* 0x00000061ecec7220 */ /* 0x080fe40000410000 */
[----:B------:R-:W-:Y:S02]  /*d3f0*/  FMUL.FTZ R237, R237, R97 ;  /* 0x00000061eded7220 */ /* 0x000fe40000410000 */
[-C--:B------:R-:W-:Y:S02]  /*d400*/  FMUL.FTZ R238, R238, R96.reuse ;  /* 0x00000060eeee7220 */ /* 0x080fe40000410000 */
[----:B------:R-:W-:Y:S01]  /*d410*/  FMUL.FTZ R239, R239, R96 ;  /* 0x00000060efef7220 */ /* 0x000fe20000410000 */
[----:B------:R-:W-:Y:S01]  /*d420*/  MUFU.EX2 R31, R31 ;  /* 0x0000001f001f7308 */ /* 0x000fe20000000800 */
[----:B------:R-:W-:-:S02]  /*d430*/  FFMA.FTZ R137, R137, c[0x0][0x23c], -R115 ;  /* 0x00008f0089897a23 */ /* 0x000fc40000010873 */
[--C-:B------:R-:W-:Y:S02]  /*d440*/  FFMA.FTZ R139, R139, c[0x0][0x23c], -R115.reuse ;  /* 0x00008f008b8b7a23 */ /* 0x100fe40000010873 */
[--C-:B------:R-:W-:Y:S01]  /*d450*/  FFMA.FTZ R140, R140, c[0x0][0x23c], -R115.reuse ;  /* 0x00008f008c8c7a23 */ /* 0x100fe20000010873 */
[----:B---3--:R-:W-:Y:S02]  /*d460*/  F2FP.BF16.PACK_AB R11, R0, R2 ;  /* 0x00000002000b723e */ /* 0x008fe400000010ff */
[----:B------:R-:W2:Y:S01]  /*d470*/  MUFU.EX2 R30, R30 ;  /* 0x0000001e001e7308 */ /* 0x000ea20000000800 */
[----:B------:R-:W-:Y:S02]  /*d480*/  FFMA.FTZ R143, R143, c[0x0][0x23c], -R115 ;  /* 0x00008f008f8f7a23 */ /* 0x000fe40000010873 */
[--C-:B------:R-:W-:Y:S02]  /*d490*/  FFMA.FTZ R146, R146, c[0x0][0x23c], -R106.reuse ;  /* 0x00008f0092927a23 */ /* 0x100fe4000001086a */
[--C-:B------:R-:W-:Y:S01]  /*d4a0*/  FFMA.FTZ R145, R145, c[0x0][0x23c], -R106.reuse ;  /* 0x00008f0091917a23 */ /* 0x100fe2000001086a */
[----:B------:R-:W-:Y:S01]  /*d4b0*/  HMMA.16816.F32.BF16 R248, R8, R12, R248 ;  /* 0x0000000c08f8723c */ /* 0x000fe200000418f8 */
[--C-:B------:R-:W-:Y:S01]  /*d4c0*/  FFMA.FTZ R148, R148, c[0x0][0x23c], -R106.reuse ;  /* 0x00008f0094947a23 */ /* 0x100fe2000001086a */
[----:B------:R-:W-:Y:S01]  /*d4d0*/  MUFU.EX2 R29, R29 ;  /* 0x0000001d001d7308 */ /* 0x000fe20000000800 */
[----:B------:R-:W-:-:S02]  /*d4e0*/  FFMA.FTZ R150, R150, c[0x0][0x23c], -R106 ;  /* 0x00008f0096967a23 */ /* 0x000fc4000001086a */
[--C-:B------:R-:W-:Y:S02]  /*d4f0*/  FFMA.FTZ R156, R156, c[0x0][0x23c], -R115.reuse ;  /* 0x00008f009c9c7a23 */ /* 0x100fe40000010873 */
[--C-:B------:R-:W-:Y:S01]  /*d500*/  FFMA.FTZ R165, R165, c[0x0][0x23c], -R115.reuse ;  /* 0x00008f00a5a57a23 */ /* 0x100fe20000010873 */
[C---:B------:R-:W-:Y:S01]  /*d510*/  HMMA.16816.F32.BF16 R244, R8.reuse, R14, R244 ;  /* 0x0000000e08f4723c */ /* 0x040fe200000418f4 */
[--C-:B------:R-:W-:Y:S01]  /*d520*/  FFMA.FTZ R164, R164, c[0x0][0x23c], -R115.reuse ;  /* 0x00008f00a4a47a23 */ /* 0x100fe20000010873 */
[----:B------:R-:W-:Y:S01]  /*d530*/  MUFU.EX2 R28, R28 ;  /* 0x0000001c001c7308 */ /* 0x000fe20000000800 */
[----:B------:R-:W-:Y:S02]  /*d540*/  FFMA.FTZ R163, R163, c[0x0][0x23c], -R115 ;  /* 0x00008f00a3a37a23 */ /* 0x000fe40000010873 */
[--C-:B------:R-:W-:Y:S02]  /*d550*/  FFMA.FTZ R162, R162, c[0x0][0x23c], -R106.reuse ;  /* 0x00008f00a2a27a23 */ /* 0x100fe4000001086a */
[--C-:B------:R-:W-:Y:S01]  /*d560*/  FFMA.FTZ R161, R161, c[0x0][0x23c], -R106.reuse ;  /* 0x00008f00a1a17a23 */ /* 0x100fe2000001086a */
[----:B-1----:R-:W-:Y:S01]  /*d570*/  HMMA.16816.F32.BF16 R240, R8, R4, R240 ;  /* 0x0000000408f0723c */ /* 0x002fe200000418f0 */
[--C-:B------:R-:W-:Y:S01]  /*d580*/  FFMA.FTZ R160, R160, c[0x0][0x23c], -R106.reuse ;  /* 0x00008f00a0a07a23 */ /* 0x100fe2000001086a */
[----:B------:R-:W-:Y:S01]  /*d590*/  MUFU.EX2 R107, R107 ;  /* 0x0000006b006b7308 */ /* 0x000fe20000000800 */
[----:B------:R-:W-:-:S02]  /*d5a0*/  FFMA.FTZ R159, R159, c[0x0][0x23c], -R106 ;  /* 0x00008f009f9f7a23 */ /* 0x000fc4000001086a */
[----:B------:R-:W-:Y:S02]  /*d5b0*/  FFMA.FTZ R92, R210, R97, R92 ;  /* 0x00000061d25c7223 */ /* 0x000fe4000001005c */
[----:B------:R-:W-:Y:S01]  /*d5c0*/  FFMA.FTZ R91, R211, R96, R91 ;  /* 0x00000060d35b7223 */ /* 0x000fe2000001005b */
[----:B------:R-:W-:Y:S01]  /*d5d0*/  HMMA.16816.F32.BF16 R236, R8, R6, R236 ;  /* 0x0000000608ec723c */ /* 0x000fe200000418ec */
[--C-:B------:R-:W-:Y:S01]  /*d5e0*/  FFMA.FTZ R157, R157, c[0x0][0x23c], -R115.reuse ;  /* 0x00008f009d9d7a23 */ /* 0x100fe20000010873 */
[----:B------:R-:W1:Y:S01]  /*d5f0*/  MUFU.EX2 R109, R109 ;  /* 0x0000006d006d7308 */ /* 0x000e620000000800 */
[--C-:B------:R-:W-:Y:S02]  /*d600*/  FFMA.FTZ R155, R155, c[0x0][0x23c], -R115.reuse ;  /* 0x00008f009b9b7a23 */ /* 0x100fe40000010873 */
[----:B------:R-:W-:Y:S02]  /*d610*/  FFMA.FTZ R154, R154, c[0x0][0x23c], -R115 ;  /* 0x00008f009a9a7a23 */ /* 0x000fe40000010873 */
[----:B------:R-:W-:Y:S01]  /*d620*/  F2FP.BF16.PACK_AB R8, R94, R95 ;  /* 0x0000005f5e08723e */ /* 0x000fe200000010ff */
[----:B------:R-:W-:Y:S01]  /*d630*/  FFMA.FTZ R95, R208, R98, R95 ;  /* 0x00000062d05f7223 */ /* 0x000fe2000001005f */
[----:B------:R-:W-:Y:S01]  /*d640*/  F2FP.BF16.PACK_AB R9, R56, R93 ;  /* 0x0000005d3809723e */ /* 0x000fe200000010ff */
[----:B------:R-:W-:Y:S01]  /*d650*/  MUFU.EX2 R111, R111 ;  /* 0x0000006f006f7308 */ /* 0x000fe20000000800 */
[----:B------:R-:W-:Y:S01]  /*d660*/  F2FP.BF16.PACK_AB R10, R85, R86 ;  /* 0x00000056550a723e */ /* 0x000fe200000010ff */
[----:B------:R-:W-:Y:S01]  /*d670*/  FFMA.FTZ R93, R209, R104, R93 ;  /* 0x00000068d15d7223 */ /* 0x000fe2000001005d */
[----:B------:R-:W-:Y:S01]  /*d680*/  F2FP.BF16.PACK_AB R11, R54, R55 ;  /* 0x00000037360b723e */ /* 0x000fe200000010ff */
[----:B------:R-:W-:-:S02]  /*d690*/  FFMA.FTZ R153, R153, c[0x0][0x23c], -R115 ;  /* 0x00008f0099997a23 */ /* 0x000fc40000010873 */
[--C-:B------:R-:W-:Y:S02]  /*d6a0*/  FFMA.FTZ R151, R151, c[0x0][0x23c], -R106.reuse ;  /* 0x00008f0097977a23 */ /* 0x100fe4000001086a */
[----:B------:R-:W3:Y:S01]  /*d6b0*/  MUFU.EX2 R112, R112 ;  /* 0x0000007000707308 */ /* 0x000ee20000000800 */
[--C-:B------:R-:W-:Y:S01]  /*d6c0*/  FFMA.FTZ R149, R149, c[0x0][0x23c], -R106.reuse ;  /* 0x00008f0095957a23 */ /* 0x100fe2000001086a */
[C---:B------:R-:W-:Y:S01]  /*d6d0*/  HMMA.16816.F32.BF16 R232, R8.reuse, R12, R232 ;  /* 0x0000000c08e8723c */ /* 0x040fe200000418e8 */
[--C-:B------:R-:W-:Y:S02]  /*d6e0*/  FFMA.FTZ R147, R147, c[0x0][0x23c], -R106.reuse ;  /* 0x00008f0093937a23 */ /* 0x100fe4000001086a */
[----:B------:R-:W-:Y:S02]  /*d6f0*/  FFMA.FTZ R144, R144, c[0x0][0x23c], -R106 ;  /* 0x00008f0090907a23 */ /* 0x000fe4000001086a */
[----:B------:R-:W-:Y:S01]  /*d700*/  FADD.FTZ R95, R94, R95 ;  /* 0x0000005f5e5f7221 */ /* 0x000fe20000010000 */
[----:B------:R-:W-:Y:S01]  /*d710*/  MUFU.EX2 R117, R117 ;  /* 0x0000007500757308 */ /* 0x000fe20000000800 */
[----:B------:R-:W-:Y:S01]  /*d720*/  FADD.FTZ R93, R56, R93 ;  /* 0x0000005d385d7221 */ /* 0x000fe20000010000 */
[----:B------:R-:W-:Y:S01]  /*d730*/  HMMA.16816.F32.BF16 R228, R8, R14, R228 ;  /* 0x0000000e08e4723c */ /* 0x000fe200000418e4 */
[----:B------:R-:W4:Y:S01]  /*d740*/  LDSM.16.MT88.4 R12, [R191+0x4400] ;  /* 0x00440000bf0c783b */ /* 0x000f220000004200 */
[----:B------:R-:W-:-:S02]  /*d750*/  FADD.FTZ R92, R34, R92 ;  /* 0x0000005c225c7221 */ /* 0x000fc40000010000 */
[----:B------:R-:W-:Y:S02]  /*d760*/  FADD.FTZ R91, R3, R91 ;  /* 0x0000005b035b7221 */ /* 0x000fe40000010000 */
[----:B------:R-:W5:Y:S01]  /*d770*/  MUFU.EX2 R119, R119 ;  /* 0x0000007700777308 */ /* 0x000f620000000800 */
[----:B------:R-:W-:Y:S01]  /*d780*/  FADD.FTZ R95, R86, R95 ;  /* 0x0000005f565f7221 */ /* 0x000fe20000010000 */
[C---:B------:R-:W-:Y:S01]  /*d790*/  HMMA.16816.F32.BF16 R224, R8.reuse, R4, R224 ;  /* 0x0000000408e0723c */ /* 0x040fe200000418e0 */
[----:B------:R-:W-:Y:S02]  /*d7a0*/  FADD.FTZ R93, R55, R93 ;  /* 0x0000005d375d7221 */ /* 0x000fe40000010000 */
[----:B------:R-:W-:Y:S02]  /*d7b0*/  FADD.FTZ R92, R33, R92 ;  /* 0x0000005c215c7221 */ /* 0x000fe40000010000 */
[----:B------:R-:W-:Y:S01]  /*d7c0*/  FADD.FTZ R91, R2, R91 ;  /* 0x0000005b025b7221 */ /* 0x000fe20000010000 */
[----:B------:R-:W-:Y:S01]  /*d7d0*/  MUFU.EX2 R120, R120 ;  /* 0x0000007800787308 */ /* 0x000fe20000000800 */
[----:B--2---:R-:W-:Y:S01]  /*d7e0*/  F2FP.BF16.PACK_AB R4, R30, R31 ;  /* 0x0000001f1e04723e */ /* 0x004fe200000010ff */
[----:B------:R-:W-:Y:S01]  /*d7f0*/  HMMA.16816.F32.BF16 R220, R8, R6, R220 ;  /* 0x0000000608dc723c */ /* 0x000fe200000418dc */
[----:B-1----:R-:W-:Y:S01]  /*d800*/  F2FP.BF16.PACK_AB R5, R109, R107 ;  /* 0x0000006b6d05723e */ /* 0x002fe200000010ff */
[----:B------:R-:W1:Y:S01]  /*d810*/  LDSM.16.MT88.4 R8, [R252+0x4800] ;  /* 0x00480000fc08783b */ /* 0x000e620000004200 */
[----:B------:R-:W-:-:S02]  /*d820*/  FADD.FTZ R95, R85, R95 ;  /* 0x0000005f555f7221 */ /* 0x000fc40000010000 */
[----:B------:R-:W-:Y:S01]  /*d830*/  FADD.FTZ R93, R54, R93 ;  /* 0x0000005d365d7221 */ /* 0x000fe20000010000 */
[----:B------:R-:W-:Y:S01]  /*d840*/  MUFU.EX2 R123, R123 ;  /* 0x0000007b007b7308 */ /* 0x000fe20000000800 */
[----:B------:R-:W-:Y:S01]  /*d850*/  F2FP.BF16.PACK_AB R6, R28, R29 ;  /* 0x0000001d1c06723e */ /* 0x000fe200000010ff */
[-C--:B------:R-:W-:Y:S01]  /*d860*/  HMMA.16816.F32.BF16 R232, R24, R16.reuse, R232 ;  /* 0x0000001018e8723c */ /* 0x080fe200000418e8 */
[----:B---3--:R-:W-:Y:S01]  /*d870*/  F2FP.BF16.PACK_AB R7, R112, R111 ;  /* 0x0000006f7007723e */ /* 0x008fe200000010ff */
[----:B------:R-:W-:Y:S02]  /*d880*/  FADD.FTZ R92, R32, R92 ;  /* 0x0000005c205c7221 */ /* 0x000fe40000010000 */
[----:B------:R-:W-:Y:S02]  /*d890*/  FADD.FTZ R91, R0, R91 ;  /* 0x0000005b005b7221 */ /* 0x000fe40000010000 */
[----:B------:R-:W-:Y:S01]  /*d8a0*/  MUFU.EX2 R126, R126 ;  /* 0x0000007e007e7308 */ /* 0x000fe20000000800 */
[----:B------:R-:W-:Y:S01]  /*d8b0*/  FADD.FTZ R95, R84, R95 ;  /* 0x0000005f545f7221 */ /* 0x000fe20000010000 */
[----:B------:R-:W-:Y:S01]  /*d8c0*/  HMMA.16816.F32.BF16 R248, R4, R16, R248 ;  /* 0x0000001004f8723c */ /* 0x000fe200000418f8 */
[----:B------:R-:W-:-:S02]  /*d8d0*/  FADD.FTZ R93, R53, R93 ;  /* 0x0000005d355d7221 */ /* 0x000fc40000010000 */
[----:B------:R-:W-:Y:S02]  /*d8e0*/  FADD.FTZ R92, R31, R92 ;  /* 0x0000005c1f5c7221 */ /* 0x000fe40000010000 */
[----:B------:R-:W-:Y:S01]  /*d8f0*/  FADD.FTZ R91, R107, R91 ;  /* 0x0000005b6b5b7221 */ /* 0x000fe20000010000 */
[----:B------:R-:W2:Y:S01]  /*d900*/  MUFU.EX2 R125, R125 ;  /* 0x0000007d007d7308 */ /* 0x000ea20000000800 */
[----:B------:R-:W-:Y:S01]  /*d910*/  FADD.FTZ R95, R83, R95 ;  /* 0x0000005f535f7221 */ /* 0x000fe20000010000 */
[C---:B------:R-:W-:Y:S01]  /*d920*/  HMMA.16816.F32.BF16 R244, R4.reuse, R18, R244 ;  /* 0x0000001204f4723c */ /* 0x040fe200000418f4 */
[----:B------:R-:W-:Y:S02]  /*d930*/  FADD.FTZ R93, R52, R93 ;  /* 0x0000005d345d7221 */ /* 0x000fe40000010000 */
[----:B------:R-:W-:Y:S02]  /*d940*/  FADD.FTZ R92, R30, R92 ;  /* 0x0000005c1e5c7221 */ /* 0x000fe40000010000 */
[----:B------:R-:W-:Y:S01]  /*d950*/  FADD.FTZ R91, R109, R91 ;  /* 0x0000005b6d5b7221 */ /* 0x000fe20000010000 */
[----:B------:R-:W-:Y:S01]  /*d960*/  MUFU.EX2 R128, R128 ;  /* 0x0000008000807308 */ /* 0x000fe20000000800 */
[----:B------:R-:W-:Y:S01]  /*d970*/  FADD.FTZ R95, R82, R95 ;  /* 0x0000005f525f7221 */ /* 0x000fe20000010000 */
[----:B----4-:R-:W-:Y:S01]  /*d980*/  HMMA.16816.F32.BF16 R240, R4, R12, R240 ;  /* 0x0000000c04f0723c */ /* 0x010fe200000418f0 */
[----:B------:R-:W-:-:S02]  /*d990*/  FADD.FTZ R93, R51, R93 ;  /* 0x0000005d335d7221 */ /* 0x000fc40000010000 */
[----:B------:R-:W-:Y:S02]  /*d9a0*/  FADD.FTZ R92, R29, R92 ;  /* 0x0000005c1d5c7221 */ /* 0x000fe40000010000 */
[----:B------:R-:W-:Y:S01]  /*d9b0*/  FADD.FTZ R91, R111, R91 ;  /* 0x0000005b6f5b7221 */ /* 0x000fe20000010000 */
[----:B------:R-:W3:Y:S01]  /*d9c0*/  MUFU.EX2 R132, R132 ;  /* 0x0000008400847308 */ /* 0x000ee20000000800 */
[----:B------:R-:W-:Y:S01]  /*d9d0*/  FADD.FTZ R95, R81, R95 ;  /* 0x0000005f515f7221 */ /* 0x000fe20000010000 */
[----:B------:R-:W-:Y:S01]  /*d9e0*/  HMMA.16816.F32.BF16 R236, R4, R14, R236 ;  /* 0x0000000e04ec723c */ /* 0x000fe200000418ec */
[----:B------:R-:W4:Y:S01]  /*d9f0*/  LDSM.16.MT88.4 R4, [R191+0x4800] ;  /* 0x00480000bf04783b */ /* 0x000f220000004200 */
[----:B------:R-:W-:Y:S02]  /*da00*/  FADD.FTZ R93, R50, R93 ;  /* 0x0000005d325d7221 */ /* 0x000fe40000010000 */
[----:B------:R-:W-:Y:S02]  /*da10*/  FADD.FTZ R92, R28, R92 ;  /* 0x0000005c1c5c7221 */ /* 0x000fe40000010000 */
[----:B------:R-:W-:Y:S01]  /*da20*/  MUFU.EX2 R137, R137 ;  /* 0x0000008900897308 */ /* 0x000fe20000000800 */
[----:B------:R-:W-:Y:S01]  /*da30*/  FADD.FTZ R91, R112, R91 ;  /* 0x0000005b705b7221 */ /* 0x000fe20000010000 */
[----:B------:R-:W-:Y:S01]  /*da40*/  HMMA.16816.F32.BF16 R224, R24, R12, R224 ;  /* 0x0000000c18e0723c */ /* 0x000fe200000418e0 */
[----:B------:R-:W-:-:S02]  /*da50*/  FFMA.FTZ R133, R167, c[0x0][0x23c], -R103 ;  /* 0x00008f00a7857a23 */ /* 0x000fc40000010867 */
[----:B------:R-:W-:Y:S02]  /*da60*/  FADD.FTZ R95, R80, R95 ;  /* 0x0000005f505f7221 */ /* 0x000fe40000010000 */
[----:B------:R-:W-:Y:S01]  /*da70*/  FADD.FTZ R93, R49, R93 ;  /* 0x0000005d315d7221 */ /* 0x000fe20000010000 */
[----:B------:R-:W1:Y:S01]  /*da80*/  MUFU.EX2 R139, R139 ;  /* 0x0000008b008b7308 */ /* 0x000e620000000800 */
[----:B-----5:R-:W-:Y:S01]  /*da90*/  F2FP.BF16.PACK_AB R12, R119, R117 ;  /* 0x00000075770c723e */ /* 0x020fe200000010ff */
[C---:B------:R-:W-:Y:S01]  /*daa0*/  HMMA.16816.F32.BF16 R220, R24.reuse, R14, R220 ;  /* 0x0000000e18dc723c */ /* 0x040fe200000418dc */
[----:B--2---:R-:W-:Y:S01]  /*dab0*/  F2FP.BF16.PACK_AB R13, R125, R126 ;  /* 0x0000007e7d0d723e */ /* 0x004fe200000010ff */
[----:B------:R-:W-:Y:S02]  /*dac0*/  FADD.FTZ R92, R117, R92 ;  /* 0x0000005c755c7221 */ /* 0x000fe40000010000 */
[----:B------:R-:W-:Y:S02]  /*dad0*/  FADD.FTZ R91, R126, R91 ;  /* 0x0000005b7e5b7221 */ /* 0x000fe40000010000 */
[----:B------:R-:W-:Y:S01]  /*dae0*/  MUFU.EX2 R140, R140 ;  /* 0x0000008c008c7308 */ /* 0x000fe20000000800 */
[----:B------:R-:W-:Y:S01]  /*daf0*/  F2FP.BF16.PACK_AB R14, R123, R120 ;  /* 0x000000787b0e723e */ /* 0x000fe200000010ff */
[----:B------:R-:W-:Y:S01]  /*db00*/  HMMA.16816.F32.BF16 R228, R24, R18, R228 ;  /* 0x0000001218e4723c */ /* 0x000fe200000418e4 */
[----:B---3--:R-:W-:Y:S01]  /*db10*/  F2FP.BF16.PACK_AB R15, R132, R128 ;  /* 0x00000080840f723e */ /* 0x008fe200000010ff */
[----:B------:R-:W2:Y:S01]  /*db20*/  LDSM.16.MT88.4 R16, [R252+0x4c00] ;  /* 0x004c0000fc10783b */ /* 0x000ea20000004200 */
[----:B------:R-:W-:-:S02]  /*db30*/  FADD.FTZ R95, R79, R95 ;  /* 0x0000005f4f5f7221 */ /* 0x000fc40000010000 */
[C---:B------:R-:W-:Y:S01]  /*db40*/  FADD.FTZ R93, R48.reuse, R93 ;  /* 0x0000005d305d7221 */ /* 0x040fe20000010000 */
[----:B------:R-:W-:Y:S01]  /*db50*/  MUFU.EX2 R143, R143 ;  /* 0x0000008f008f7308 */ /* 0x000fe20000000800 */
[----:B------:R-:W-:Y:S01]  /*db60*/  F2FP.BF16.PACK_AB R24, R79, R80 ;  /* 0x000000504f18723e */ /* 0x000fe200000010ff */
[C---:B-1----:R-:W-:Y:S01]  /*db70*/  HMMA.16816.F32.BF16 R248, R12.reuse, R8, R248 ;  /* 0x000000080cf8723c */ /* 0x042fe200000418f8 */
[----:B------:R-:W-:Y:S01]  /*db80*/  F2FP.BF16.PACK_AB R25, R48, R49 ;  /* 0x000000313019723e */ /* 0x000fe200000010ff */
[----:B------:R-:W-:Y:S01]  /*db90*/  FADD.FTZ R92, R119, R92 ;  /* 0x0000005c775c7221 */ /* 0x000fe20000010000 */
[----:B------:R-:W-:Y:S01]  /*dba0*/  F2FP.BF16.PACK_AB R26, R77, R78 ;  /* 0x0000004e4d1a723e */ /* 0x000fe200000010ff */
[----:B------:R-:W-:Y:S01]  /*dbb0*/  FADD.FTZ R91, R125, R91 ;  /* 0x0000005b7d5b7221 */ /* 0x000fe20000010000 */
[----:B------:R-:W-:Y:S01]  /*dbc0*/  F2FP.BF16.PACK_AB R27, R46, R47 ;  /* 0x0000002f2e1b723e */ /* 0x000fe200000010ff */
[----:B------:R-:W-:Y:S01]  /*dbd0*/  MUFU.EX2 R146, R146 ;  /* 0x0000009200927308 */ /* 0x000fe20000000800 */
[----:B------:R-:W-:Y:S01]  /*dbe0*/  FADD.FTZ R95, R78, R95 ;  /* 0x0000005f4e5f7221 */ /* 0x000fe20000010000 */
[----:B------:R-:W-:Y:S01]  /*dbf0*/  HMMA.16816.F32.BF16 R244, R12, R10, R244 ;  /* 0x0000000a0cf4723c */ /* 0x000fe200000418f4 */
[----:B------:R-:W-:-:S02]  /*dc00*/  FADD.FTZ R93, R47, R93 ;  /* 0x0000005d2f5d7221 */ /* 0x000fc40000010000 */
[----:B------:R-:W-:Y:S02]  /*dc10*/  FADD.FTZ R92, R120, R92 ;  /* 0x0000005c785c7221 */ /* 0x000fe40000010000 */
[----:B------:R-:W-:Y:S01]  /*dc20*/  FADD.FTZ R91, R128, R91 ;  /* 0x0000005b805b7221 */ /* 0x000fe20000010000 */
[----:B------:R-:W1:Y:S01]  /*dc30*/  MUFU.EX2 R145, R145 ;  /* 0x0000009100917308 */ /* 0x000e620000000800 */
[--C-:B------:R-:W-:Y:S01]  /*dc40*/  FFMA.FTZ R142, R142, c[0x0][0x23c], -R115.reuse ;  /* 0x00008f008e8e7a23 */ /* 0x100fe20000010873 */
[C---:B----4-:R-:W-:Y:S01]  /*dc50*/  HMMA.16816.F32.BF16 R240, R12.reuse, R4, R240 ;  /* 0x000000040cf0723c */ /* 0x050fe200000418f0 */
[--C-:B------:R-:W-:Y:S02]  /*dc60*/  FFMA.FTZ R138, R138, c[0x0][0x23c], -R115.reuse ;  /* 0x00008f008a8a7a23 */ /* 0x100fe40000010873 */
[--C-:B------:R-:W-:Y:S02]  /*dc70*/  FFMA.FTZ R136, R136, c[0x0][0x23c], -R115.reuse ;  /* 0x00008f0088887a23 */ /* 0x100fe40000010873 */
[----:B------:R-:W-:Y:S01]  /*dc80*/  FFMA.FTZ R135, R135, c[0x0][0x23c], -R115 ;  /* 0x00008f0087877a23 */ /* 0x000fe20000010873 */
[----:B------:R-:W-:Y:S01]  /*dc90*/  MUFU.EX2 R148, R148 ;  /* 0x0000009400947308 */ /* 0x000fe20000000800 */
[--C-:B------:R-:W-:Y:S01]  /*dca0*/  FFMA.FTZ R134, R134, c[0x0][0x23c], -R106.reuse ;  /* 0x00008f0086867a23 */ /* 0x100fe2000001086a */
[----:B------:R-:W-:Y:S01]  /*dcb0*/  HMMA.16816.F32.BF16 R236, R12, R6, R236 ;  /* 0x000000060cec723c */ /* 0x000fe200000418ec */
[----:B------:R-:W3:Y:S01]  /*dcc0*/  LDSM.16.MT88.4 R12, [R191+0x4c00] ;  /* 0x004c0000bf0c783b */ /* 0x000ee20000004200 */
[----:B------:R-:W-:-:S02]  /*dcd0*/  FFMA.FTZ R131, R131, c[0x0][0x23c], -R106 ;  /* 0x00008f0083837a23 */ /* 0x000fc4000001086a */
[--C-:B------:R-:W-:Y:S02]  /*dce0*/  FFMA.FTZ R127, R127, c[0x0][0x23c], -R106.reuse ;  /* 0x00008f007f7f7a23 */ /* 0x100fe4000001086a */
[----:B------:R-:W4:Y:S01]  /*dcf0*/  MUFU.EX2 R150, R150 ;  /* 0x0000009600967308 */ /* 0x000f220000000800 */
[----:B------:R-:W-:Y:S01]  /*dd00*/  FFMA.FTZ R124, R124, c[0x0][0x23c], -R106 ;  /* 0x00008f007c7c7a23 */ /* 0x000fe2000001086a */
[C---:B------:R-:W-:Y:S01]  /*dd10*/  HMMA.16816.F32.BF16 R224, R24.reuse, R4, R224 ;  /* 0x0000000418e0723c */ /* 0x040fe200000418e0 */
[----:B------:R-:W-:Y:S02]  /*dd20*/  FADD.FTZ R95, R77, R95 ;  /* 0x0000005f4d5f7221 */ /* 0x000fe40000010000 */
[----:B------:R-:W-:Y:S02]  /*dd30*/  FADD.FTZ R93, R46, R93 ;  /* 0x0000005d2e5d7221 */ /* 0x000fe40000010000 */
[----:B------:R-:W-:Y:S01]  /*dd40*/  FADD.FTZ R92, R123, R92 ;  /* 0x0000005c7b5c7221 */ /* 0x000fe20000010000 */
[----:B------:R-:W5:Y:S01]  /*dd50*/  MUFU.EX2 R156, R156 ;  /* 0x0000009c009c7308 */ /* 0x000f620000000800 */
[----:B------:R-:W-:Y:S01]  /*dd60*/  F2FP.BF16.PACK_AB R4, R139, R137 ;  /* 0x000000898b04723e */ /* 0x000fe200000010ff */
[----:B------:R-:W-:Y:S01]  /*dd70*/  HMMA.16816.F32.BF16 R220, R24, R6, R220 ;  /* 0x0000000618dc723c */ /* 0x000fe200000418dc */
[----:B-1----:R-:W-:Y:S01]  /*dd80*/  F2FP.BF16.PACK_AB R5, R145, R146 ;  /* 0x000000929105723e */ /* 0x002fe200000010ff */
[----:B------:R-:W-:-:S02]  /*dd90*/  FADD.FTZ R91, R132, R91 ;  /* 0x0000005b845b7221 */ /* 0x000fc40000010000 */
[----:B------:R-:W-:Y:S02]  /*dda0*/  FADD.FTZ R95, R76, R95 ;  /* 0x0000005f4c5f7221 */ /* 0x000fe40000010000 */
[----:B------:R-:W-:Y:S01]  /*ddb0*/  MUFU.EX2 R165, R165 ;  /* 0x000000a500a57308 */ /* 0x000fe20000000800 */
[----:B------:R-:W-:Y:S01]  /*ddc0*/  F2FP.BF16.PACK_AB R6, R143, R140 ;  /* 0x0000008c8f06723e */ /* 0x000fe200000010ff */
[C---:B------:R-:W-:Y:S01]  /*ddd0*/  HMMA.16816.F32.BF16 R232, R24.reuse, R8, R232 ;  /* 0x0000000818e8723c */ /* 0x040fe200000418e8 */
[----:B----4-:R-:W-:Y:S01]  /*dde0*/  F2FP.BF16.PACK_AB R7, R150, R148 ;  /* 0x000000949607723e */ /* 0x010fe200000010ff */
[----:B------:R-:W-:Y:S02]  /*ddf0*/  FADD.FTZ R93, R45, R93 ;  /* 0x0000005d2d5d7221 */ /* 0x000fe40000010000 */
[----:B------:R-:W-:Y:S02]  /*de00*/  FADD.FTZ R92, R137, R92 ;  /* 0x0000005c895c7221 */ /* 0x000fe40000010000 */
[----:B------:R-:W-:Y:S01]  /*de10*/  MUFU.EX2 R164, R164 ;  /* 0x000000a400a47308 */ /* 0x000fe20000000800 */
[----:B------:R-:W-:Y:S01]  /*de20*/  FADD.FTZ R91, R146, R91 ;  /* 0x0000005b925b7221 */ /* 0x000fe20000010000 */
[----:B------:R-:W-:Y:S01]  /*de30*/  HMMA.16816.F32.BF16 R228, R24, R10, R228 ;  /* 0x0000000a18e4723c */ /* 0x000fe200000418e4 */
[----:B------:R-:W1:Y:S01]  /*de40*/  LDSM.16.MT88.4 R8, [R252+0x5000] ;  /* 0x00500000fc08783b */ /* 0x000e620000004200 */
[----:B------:R-:W-:-:S02]  /*de50*/  FADD.FTZ R95, R75, R95 ;  /* 0x0000005f4b5f7221 */ /* 0x000fc40000010000 */
[C---:B------:R-:W-:Y:S02]  /*de60*/  FADD.FTZ R93, R44.reuse, R93 ;  /* 0x0000005d2c5d7221 */ /* 0x040fe40000010000 */
[----:B------:R-:W-:Y:S01]  /*de70*/  MUFU.EX2 R163, R163 ;  /* 0x000000a300a37308 */ /* 0x000fe20000000800 */
[----:B------:R-:W-:Y:S01]  /*de80*/  F2FP.BF16.PACK_AB R24, R75, R76 ;  /* 0x0000004c4b18723e */ /* 0x000fe200000010ff */
[C---:B--2---:R-:W-:Y:S01]  /*de90*/  HMMA.16816.F32.BF16 R248, R4.reuse, R16, R248 ;  /* 0x0000001004f8723c */ /* 0x044fe200000418f8 */
[----:B------:R-:W-:Y:S01]  /*dea0*/  F2FP.BF16.PACK_AB R25, R44, R45 ;  /* 0x0000002d2c19723e */ /* 0x000fe200000010ff */
[----:B------:R-:W-:Y:S01]  /*deb0*/  FADD.FTZ R92, R139, R92 ;  /* 0x0000005c8b5c7221 */ /* 0x000fe20000010000 */
[----:B------:R-:W-:Y:S01]  /*dec0*/  F2FP.BF16.PACK_AB R26, R73, R74 ;  /* 0x0000004a491a723e */ /* 0x000fe200000010ff */
[----:B------:R-:W-:Y:S01]  /*ded0*/  FADD.FTZ R91, R145, R91 ;  /* 0x0000005b915b7221 */ /* 0x000fe20000010000 */
[----:B------:R-:W-:Y:S01]  /*dee0*/  F2FP.BF16.PACK_AB R27, R42, R43 ;  /* 0x0000002b2a1b723e */ /* 0x000fe200000010ff */
[----:B------:R-:W2:Y:S01]  /*def0*/  MUFU.EX2 R162, R162 ;  /* 0x000000a200a27308 */ /* 0x000ea20000000800 */
[----:B------:R-:W-:Y:S01]  /*df00*/  FADD.FTZ R95, R74, R95 ;  /* 0x0000005f4a5f7221 */ /* 0x000fe20000010000 */
[----:B------:R-:W-:Y:S01]  /*df10*/  HMMA.16816.F32.BF16 R244, R4, R18, R244 ;  /* 0x0000001204f4723c */ /* 0x000fe200000418f4 */
[----:B------:R-:W-:-:S02]  /*df20*/  FADD.FTZ R93, R43, R93 ;  /* 0x0000005d2b5d7221 */ /* 0x000fc40000010000 */
[----:B------:R-:W-:Y:S02]  /*df30*/  FADD.FTZ R92, R140, R92 ;  /* 0x0000005c8c5c7221 */ /* 0x000fe40000010000 */
[----:B------:R-:W-:Y:S01]  /*df40*/  FADD.FTZ R91, R148, R91 ;  /* 0x0000005b945b7221 */ /* 0x000fe20000010000 */
[----:B------:R-:W4:Y:S01]  /*df50*/  MUFU.EX2 R161, R161 ;  /* 0x000000a100a17308 */ /* 0x000f220000000800 */
[----:B------:R-:W-:Y:S01]  /*df60*/  FADD.FTZ R95, R73, R95 ;  /* 0x0000005f495f7221 */ /* 0x000fe20000010000 */
[C---:B---3--:R-:W-:Y:S01]  /*df70*/  HMMA.16816.F32.BF16 R240, R4.reuse, R12, R240 ;  /* 0x0000000c04f0723c */ /* 0x048fe200000418f0 */
[----:B------:R-:W-:Y:S02]  /*df80*/  FADD.FTZ R93, R42, R93 ;  /* 0x0000005d2a5d7221 */ /* 0x000fe40000010000 */
[----:B------:R-:W-:Y:S02]  /*df90*/  FADD.FTZ R92, R143, R92 ;  /* 0x0000005c8f5c7221 */ /* 0x000fe40000010000 */
[----:B------:R-:W-:Y:S01]  /*dfa0*/  FADD.FTZ R91, R150, R91 ;  /* 0x0000005b965b7221 */ /* 0x000fe20000010000 */
[----:B------:R-:W3:Y:S01]  /*dfb0*/  MUFU.EX2 R160, R160 ;  /* 0x000000a000a07308 */ /* 0x000ee20000000800 */
[----:B------:R-:W-:Y:S01]  /*dfc0*/  FADD.FTZ R95, R72, R95 ;  /* 0x0000005f485f7221 */ /* 0x000fe20000010000 */
[----:B------:R-:W-:Y:S01]  /*dfd0*/  HMMA.16816.F32.BF16 R236, R4, R14, R236 ;  /* 0x0000000e04ec723c */ /* 0x000fe200000418ec */
[----:B------:R-:W1:Y:S01]  /*dfe0*/  LDSM.16.MT88.4 R4, [R191+0x5000] ;  /* 0x00500000bf04783b */ /* 0x000e620000004200 */
[----:B-----5:R-:W-:-:S02]  /*dff0*/  FADD.FTZ R92, R156, R92 ;  /* 0x0000005c9c5c7221 */ /* 0x020fc40000010000 */
[----:B--2---:R-:W-:Y:S02]  /*e000*/  FADD.FTZ R91, R162, R91 ;  /* 0x0000005ba25b7221 */ /* 0x004fe40000010000 */
[----:B------:R-:W2:Y:S01]  /*e010*/  MUFU.EX2 R159, R159 ;  /* 0x0000009f009f7308 */ /* 0x000ea20000000800 */
[----:B------:R-:W-:Y:S01]  /*e020*/  FADD.FTZ R95, R71, R95 ;  /* 0x0000005f475f7221 */ /* 0x000fe20000010000 */
[C---:B------:R-:W-:Y:S01]  /*e030*/  HMMA.16816.F32.BF16 R224, R24.reuse, R12, R224 ;  /* 0x0000000c18e0723c */ /* 0x040fe200000418e0 */
[----:B------:R-:W-:Y:S02]  /*e040*/  FADD.FTZ R92, R165, R92 ;  /* 0x0000005ca55c7221 */ /* 0x000fe40000010000 */
[----:B----4-:R-:W-:Y:S02]  /*e050*/  FADD.FTZ R91, R161, R91 ;  /* 0x0000005ba15b7221 */ /* 0x010fe40000010000 */
[----:B------:R-:W-:Y:S01]  /*e060*/  FADD.FTZ R95, R70, R95 ;  /* 0x0000005f465f7221 */ /* 0x000fe20000010000 */
[----:B------:R-:W4:Y:S01]  /*e070*/  MUFU.EX2 R69, R69 ;  /* 0x0000004500457308 */ /* 0x000f220000000800 */
[----:B------:R-:W-:Y:S01]  /*e080*/  F2FP.BF16.PACK_AB R12, R165, R156 ;  /* 0x0000009ca50c723e */ /* 0x000fe200000010ff */
[----:B------:R-:W-:Y:S01]  /*e090*/  HMMA.16816.F32.BF16 R220, R24, R14, R220 ;  /* 0x0000000e18dc723c */ /* 0x000fe200000418dc */
[----:B------:R-:W-:Y:S01]  /*e0a0*/  F2FP.BF16.PACK_AB R13, R161, R162 ;  /* 0x000000a2a10d723e */ /* 0x000fe200000010ff */
[----:B------:R-:W-:-:S02]  /*e0b0*/  FADD.FTZ R92, R164, R92 ;  /* 0x0000005ca45c7221 */ /* 0x000fc40000010000 */
[----:B---3--:R-:W-:Y:S02]  /*e0c0*/  FADD.FTZ R91, R160, R91 ;  /* 0x0000005ba05b7221 */ /* 0x008fe40000010000 */
[----:B------:R-:W3:Y:S01]  /*e0d0*/  MUFU.EX2 R41, R41 ;  /* 0x0000002900297308 */ /* 0x000ee20000000800 */
[----:B------:R-:W-:Y:S01]  /*e0e0*/  F2FP.BF16.PACK_AB R14, R163, R164 ;  /* 0x000000a4a30e723e */ /* 0x000fe200000010ff */
[C---:B------:R-:W-:Y:S01]  /*e0f0*/  HMMA.16816.F32.BF16 R232, R24.reuse, R16, R232 ;  /* 0x0000001018e8723c */ /* 0x040fe200000418e8 */
[----:B--2---:R-:W-:Y:S01]  /*e100*/  F2FP.BF16.PACK_AB R15, R159, R160 ;  /* 0x000000a09f0f723e */ /* 0x004fe200000010ff */
[----:B------:R-:W-:Y:S02]  /*e110*/  FADD.FTZ R92, R163, R92 ;  /* 0x0000005ca35c7221 */ /* 0x000fe40000010000 */
[----:B------:R-:W-:Y:S02]  /*e120*/  FADD.FTZ R91, R159, R91 ;  /* 0x0000005b9f5b7221 */ /* 0x000fe40000010000 */
[----:B------:R-:W2:Y:S01]  /*e130*/  MUFU.EX2 R40, R40 ;  /* 0x0000002800287308 */ /* 0x000ea20000000800 */
[----:B----4-:R-:W-:Y:S01]  /*e140*/  FADD.FTZ R95, R69, R95 ;  /* 0x0000005f455f7221 */ /* 0x010fe20000010000 */
[----:B------:R-:W-:Y:S01]  /*e150*/  HMMA.16816.F32.BF16 R228, R24, R18, R228 ;  /* 0x0000001218e4723c */ /* 0x000fe200000418e4 */
[----:B------:R-:W4:Y:S01]  /*e160*/  LDSM.16.MT88.4 R16, [R252+0x5400] ;  /* 0x00540000fc10783b */ /* 0x000f220000004200 */
[----:B------:R-:W-:-:S02]  /*e170*/  FFMA.FTZ R121, R121, c[0x0][0x23c], -R115 ;  /* 0x00008f0079797a23 */ /* 0x000fc40000010873 */
[----:B------:R-:W-:Y:S02]  /*e180*/  FFMA.FTZ R118, R118, c[0x0][0x23c], -R115 ;  /* 0x00008f0076767a23 */ /* 0x000fe40000010873 */
[----:B------:R-:W5:Y:S01]  /*e190*/  MUFU.EX2 R39, R39 ;  /* 0x0000002700277308 */ /* 0x000f620000000800 */
[----:B------:R-:W-:Y:S01]  /*e1a0*/  F2FP.BF16.PACK_AB R24, R71, R72 ;  /* 0x000000484718723e */ /* 0x000fe200000010ff */
[C---:B-1----:R-:W-:Y:S01]  /*e1b0*/  HMMA.16816.F32.BF16 R248, R12.reuse, R8, R248 ;  /* 0x000000080cf8723c */ /* 0x042fe200000418f8 */
[----:B------:R-:W-:Y:S01]  /*e1c0*/  F2FP.BF16.PACK_AB R26, R69, R70 ;  /* 0x00000046451a723e */ /* 0x000fe200000010ff */
[----:B---3--:R-:W-:Y:S02]  /*e1d0*/  FADD.FTZ R93, R41, R93 ;  /* 0x0000005d295d7221 */ /* 0x008fe40000010000 */
[----:B------:R-:W-:Y:S02]  /*e1e0*/  FFMA.FTZ R116, R116, c[0x0][0x23c], -R115 ;  /* 0x00008f0074747a23 */ /* 0x000fe40000010873 */
[----:B------:R-:W1:Y:S01]  /*e1f0*/  MUFU.EX2 R38, R38 ;  /* 0x0000002600267308 */ /* 0x000e620000000800 */
[C---:B--2---:R-:W-:Y:S01]  /*e200*/  F2FP.BF16.PACK_AB R25, R40.reuse, R41 ;  /* 0x000000292819723e */ /* 0x044fe200000010ff */
[----:B------:R-:W-:Y:S01]  /*e210*/  HMMA.16816.F32.BF16 R244, R12, R10, R244 ;  /* 0x0000000a0cf4723c */ /* 0x000fe200000418f4 */
[----:B------:R-:W-:-:S02]  /*e220*/  FADD.FTZ R93, R40, R93 ;  /* 0x0000005d285d7221 */ /* 0x000fc40000010000 */
[----:B------:R-:W-:Y:S02]  /*e230*/  FFMA.FTZ R114, R114, c[0x0][0x23c], -R115 ;  /* 0x00008f0072727a23 */ /* 0x000fe40000010873 */
[--C-:B------:R-:W-:Y:S01]  /*e240*/  FFMA.FTZ R113, R113, c[0x0][0x23c], -R106.reuse ;  /* 0x00008f0071717a23 */ /* 0x100fe2000001086a */
[----:B------:R-:W2:Y:S01]  /*e250*/  MUFU.EX2 R157, R157 ;  /* 0x0000009d009d7308 */ /* 0x000ea20000000800 */
[----:B-----5:R-:W-:Y:S01]  /*e260*/  FADD.FTZ R93, R39, R93 ;  /* 0x0000005d275d7221 */ /* 0x020fe20000010000 */
[----:B------:R-:W-:Y:S01]  /*e270*/  HMMA.16816.F32.BF16 R240, R12, R4, R240 ;  /* 0x000000040cf0723c */ /* 0x000fe200000418f0 */
[----:B------:R-:W-:-:S05]  /*e280*/  FFMA.FTZ R110, R110, c[0x0][0x23c], -R106 ;  /* 0x00008f006e6e7a23 */ /* 0x000fca000001086a */
[----:B------:R-:W3:Y:S01]  /*e290*/  MUFU.EX2 R155, R155 ;  /* 0x0000009b009b7308 */ /* 0x000ee20000000800 */
[C---:B-1----:R-:W-:Y:S01]  /*e2a0*/  F2FP.BF16.PACK_AB R27, R38.reuse, R39 ;  /* 0x00000027261b723e */ /* 0x042fe200000010ff */
[----:B------:R-:W-:Y:S01]  /*e2b0*/  HMMA.16816.F32.BF16 R236, R12, R6, R236 ;  /* 0x000000060cec723c */ /* 0x000fe200000418ec */
[----:B------:R-:W1:Y:S01]  /*e2c0*/  LDSM.16.MT88.4 R12, [R191+0x5400] ;  /* 0x00540000bf0c783b */ /* 0x000e620000004200 */
[----:B------:R-:W-:-:S04]  /*e2d0*/  FADD.FTZ R93, R38, R93 ;  /* 0x0000005d265d7221 */ /* 0x000fc80000010000 */
[----:B------:R-:W5:Y:S01]  /*e2e0*/  MUFU.EX2 R154, R154 ;  /* 0x0000009a009a7308 */ /* 0x000f620000000800 */
[----:B--2---:R-:W-:Y:S01]  /*e2f0*/  FADD.FTZ R92, R157, R92 ;  /* 0x0000005c9d5c7221 */ /* 0x004fe20000010000 */
[C---:B------:R-:W-:Y:S06]  /*e300*/  HMMA.16816.F32.BF16 R224, R24.reuse, R4, R224 ;  /* 0x0000000418e0723c */ /* 0x040fec00000418e0 */
[----:B------:R-:W2:Y:S01]  /*e310*/  MUFU.EX2 R153, R153 ;  /* 0x0000009900997308 */ /* 0x000ea20000000800 */
[C---:B---3--:R-:W-:Y:S01]  /*e320*/  F2FP.BF16.PACK_AB R4, R155.reuse, R157 ;  /* 0x0000009d9b04723e */ /* 0x048fe200000010ff */
[----:B------:R-:W-:Y:S01]  /*e330*/  HMMA.16816.F32.BF16 R220, R24, R6, R220 ;  /* 0x0000000618dc723c */ /* 0x000fe200000418dc */
[----:B------:R-:W-:-:S05]  /*e340*/  FADD.FTZ R92, R155, R92 ;  /* 0x0000005c9b5c7221 */ /* 0x000fca0000010000 */
[----:B------:R-:W3:Y:S01]  /*e350*/  MUFU.EX2 R151, R151 ;  /* 0x0000009700977308 */ /* 0x000ee20000000800 */
[----:B-----5:R-:W-:Y:S01]  /*e360*/  FADD.FTZ R92, R154, R92 ;  /* 0x0000005c9a5c7221 */ /* 0x020fe20000010000 */
[C---:B------:R-:W-:Y:S06]  /*e370*/  HMMA.16816.F32.BF16 R232, R24.reuse, R8, R232 ;  /* 0x0000000818e8723c */ /* 0x040fec00000418e8 */
[----:B------:R-:W5:Y:S01]  /*e380*/  MUFU.EX2 R149, R149 ;  /* 0x0000009500957308 */ /* 0x000f620000000800 */
[C---:B--2---:R-:W-:Y:S01]  /*e390*/  F2FP.BF16.PACK_AB R6, R153.reuse, R154 ;  /* 0x0000009a9906723e */ /* 0x044fe200000010ff */
[----:B------:R-:W-:Y:S01]  /*e3a0*/  HMMA.16816.F32.BF16 R228, R24, R10, R228 ;  /* 0x0000000a18e4723c */ /* 0x000fe200000418e4 */
[----:B------:R-:W2:Y:S01]  /*e3b0*/  LDSM.16.MT88.4 R8, [R252+0x5800] ;  /* 0x00580000fc08783b */ /* 0x000ea20000004200 */
[----:B------:R-:W-:-:S04]  /*e3c0*/  FADD.FTZ R92, R153, R92 ;  /* 0x0000005c995c7221 */ /* 0x000fc80000010000 */
[----:B------:R-:W1:Y:S01]  /*e3d0*/  MUFU.EX2 R147, R147 ;  /* 0x0000009300937308 */ /* 0x000e620000000800 */
[----:B---3--:R-:W-:-:S07]  /*e3e0*/  FADD.FTZ R91, R151, R91 ;  /* 0x0000005b975b7221 */ /* 0x008fce0000010000 */
[----:B------:R-:W3:Y:S01]  /*e3f0*/  MUFU.EX2 R144, R144 ;  /* 0x0000009000907308 */ /* 0x000ee20000000800 */
[C---:B-----5:R-:W-:Y:S01]  /*e400*/  F2FP.BF16.PACK_AB R5, R149.reuse, R151 ;  /* 0x000000979505723e */ /* 0x060fe200000010ff */
[----:B------:R-:W-:-:S06]  /*e410*/  FADD.FTZ R91, R149, R91 ;  /* 0x0000005b955b7221 */ /* 0x000fcc0000010000 */
[----:B------:R-:W5:Y:S01]  /*e420*/  MUFU.EX2 R68, R68 ;  /* 0x0000004400447308 */ /* 0x000f620000000800 */
[----:B-1----:R-:W-:Y:S01]  /*e430*/  FADD.FTZ R91, R147, R91 ;  /* 0x0000005b935b7221 */ /* 0x002fe20000010000 */
[----:B---3--:R-:W-:-:S06]  /*e440*/  F2FP.BF16.PACK_AB R7, R144, R147 ;  /* 0x000000939007723e */ /* 0x008fcc00000010ff */
[----:B------:R-:W1:Y:S01]  /*e450*/  MUFU.EX2 R67, R67 ;  /* 0x0000004300437308 */ /* 0x000e620000000800 */
[----:B------:R-:W-:Y:S01]  /*e460*/  FADD.FTZ R91, R144, R91 ;  /* 0x0000005b905b7221 */ /* 0x000fe20000010000 */
[----:B----4-:R-:W-:Y:S01]  /*e470*/  HMMA.16816.F32.BF16 R248, R4, R16, R248 ;  /* 0x0000001004f8723c */ /* 0x010fe200000418f8 */
[----:B-----5:R-:W-:-:S05]  /*e480*/  FADD.FTZ R95, R68, R95 ;  /* 0x0000005f445f7221 */ /* 0x020fca0000010000 */
[----:B------:R-:W3:Y:S02]  /*e490*/  MUFU.EX2 R66, R66 ;  /* 0x0000004200427308 */ /* 0x000ee40000000800 */
[C---:B------:R-:W-:Y:S06]  /*e4a0*/  HMMA.16816.F32.BF16 R244, R4.reuse, R18, R244 ;  /* 0x0000001204f4723c */ /* 0x040fec00000418f4 */
[----:B------:R-:W4:Y:S01]  /*e4b0*/  MUFU.EX2 R65, R65 ;  /* 0x0000004100417308 */ /* 0x000f220000000800 */
[C---:B-1----:R-:W-:Y:S01]  /*e4c0*/  F2FP.BF16.PACK_AB R24, R67.reuse, R68 ;  /* 0x000000444318723e */ /* 0x042fe200000010ff */
[----:B------:R-:W-:Y:S01]  /*e4d0*/  FADD.FTZ R95, R67, R95 ;  /* 0x0000005f435f7221 */ /* 0x000fe20000010000 */
[----:B------:R-:W-:Y:S05]  /*e4e0*/  HMMA.16816.F32.BF16 R240, R4, R12, R240 ;  /* 0x0000000c04f0723c */ /* 0x000fea00000418f0 */
[----:B------:R-:W1:Y:S01]  /*e4f0*/  MUFU.EX2 R37, R37 ;  /* 0x0000002500257308 */ /* 0x000e620000000800 */
[----:B---3--:R-:W-:-:S02]  /*e500*/  FADD.FTZ R95, R66, R95 ;  /* 0x0000005f425f7221 */ /* 0x008fc40000010000 */
[----:B------:R-:W-:Y:S01]  /*e510*/  HMMA.16816.F32.BF16 R236, R4, R14, R236 ;  /* 0x0000000e04ec723c */ /* 0x000fe200000418ec */
[----:B------:R-:W3:Y:S04]  /*e520*/  LDSM.16.MT88.4 R4, [R191+0x5800] ;  /* 0x00580000bf04783b */ /* 0x000ee80000004200 */
[----:B------:R-:W5:Y:S01]  /*e530*/  MUFU.EX2 R36, R36 ;  /* 0x0000002400247308 */ /* 0x000f620000000800 */
[C---:B----4-:R-:W-:Y:S01]  /*e540*/  F2FP.BF16.PACK_AB R26, R65.reuse, R66 ;  /* 0x00000042411a723e */ /* 0x050fe200000010ff */
[----:B------:R-:W-:-:S06]  /*e550*/  FADD.FTZ R95, R65, R95 ;  /* 0x0000005f415f7221 */ /* 0x000fcc0000010000 */
[----:B------:R-:W4:Y:S01]  /*e560*/  MUFU.EX2 R35, R35 ;  /* 0x0000002300237308 */ /* 0x000f220000000800 */
[----:B-1----:R-:W-:-:S07]  /*e570*/  FADD.FTZ R93, R37, R93 ;  /* 0x0000005d255d7221 */ /* 0x002fce0000010000 */
[----:B------:R-:W1:Y:S01]  /*e580*/  MUFU.EX2 R133, R133 ;  /* 0x0000008500857308 */ /* 0x000e620000000800 */
[C---:B-----5:R-:W-:Y:S01]  /*e590*/  F2FP.BF16.PACK_AB R25, R36.reuse, R37 ;  /* 0x000000252419723e */ /* 0x060fe200000010ff */
[----:B------:R-:W-:-:S06]  /*e5a0*/  FADD.FTZ R93, R36, R93 ;  /* 0x0000005d245d7221 */ /* 0x000fcc0000010000 */
[----:B------:R-:W5:Y:S01]  /*e5b0*/  MUFU.EX2 R142, R142 ;  /* 0x0000008e008e7308 */ /* 0x000f620000000800 */
[----:B----4-:R-:W-:-:S07]  /*e5c0*/  FADD.FTZ R93, R35, R93 ;  /* 0x0000005d235d7221 */ /* 0x010fce0000010000 */
[----:B------:R-:W4:Y:S01]  /*e5d0*/  MUFU.EX2 R138, R138 ;  /* 0x0000008a008a7308 */ /* 0x000f220000000800 */
[C---:B-1----:R-:W-:Y:S01]  /*e5e0*/  F2FP.BF16.PACK_AB R27, R133.reuse, R35 ;  /* 0x00000023851b723e */ /* 0x042fe200000010ff */
[----:B------:R-:W-:-:S06]  /*e5f0*/  FADD.FTZ R93, R133, R93 ;  /* 0x0000005d855d7221 */ /* 0x000fcc0000010000 */
[----:B------:R-:W1:Y:S01]  /*e600*/  MUFU.EX2 R136, R136 ;  /* 0x0000008800887308 */ /* 0x000e620000000800 */
[----:B------:R-:W-:Y:S01]  /*e610*/  HMMA.16816.F32.BF16 R232, R24, R16, R232 ;  /* 0x0000001018e8723c */ /* 0x000fe200000418e8 */
[----:B-----5:R-:W-:-:S06]  /*e620*/  FADD.FTZ R92, R142, R92 ;  /* 0x0000005c8e5c7221 */ /* 0x020fcc0000010000 */
[----:B------:R-:W5:Y:S01]  /*e630*/  MUFU.EX2 R135, R135 ;  /* 0x0000008700877308 */ /* 0x000f620000000800 */
[----:B------:R-:W-:Y:S01]  /*e640*/  HMMA.16816.F32.BF16 R228, R24, R18, R228 ;  /* 0x0000001218e4723c */ /* 0x000fe200000418e4 */
[----:B------:R-:W2:Y:S01]  /*e650*/  LDSM.16.MT88.4 R16, [R252+0x5c00] ;  /* 0x005c0000fc10783b */ /* 0x000ea20000004200 */
[----:B----4-:R-:W-:-:S05]  /*e660*/  FADD.FTZ R92, R138, R92 ;  /* 0x0000005c8a5c7221 */ /* 0x010fca0000010000 */
[----:B------:R-:W4:Y:S01]  /*e670*/  MUFU.EX2 R134, R134 ;  /* 0x0000008600867308 */ /* 0x000f220000000800 */
[----:B------:R-:W-:Y:S01]  /*e680*/  HMMA.16816.F32.BF16 R224, R24, R12, R224 ;  /* 0x0000000c18e0723c */ /* 0x000fe200000418e0 */
[----:B-1----:R-:W-:-:S06]  /*e690*/  FADD.FTZ R92, R136, R92 ;  /* 0x0000005c885c7221 */ /* 0x002fcc0000010000 */
[----:B------:R-:W1:Y:S01]  /*e6a0*/  MUFU.EX2 R131, R131 ;  /* 0x0000008300837308 */ /* 0x000e620000000800 */
[----:B------:R-:W-:Y:S01]  /*e6b0*/  HMMA.16816.F32.BF16 R220, R24, R14, R220 ;  /* 0x0000000e18dc723c */ /* 0x000fe200000418dc */
[----:B------:R-:W-:Y:S01]  /*e6c0*/  F2FP.BF16.PACK_AB R12, R138, R142 ;  /* 0x0000008e8a0c723e */ /* 0x000fe200000010ff */
[----:B-----5:R-:W-:-:S05]  /*e6d0*/  FADD.FTZ R92, R135, R92 ;  /* 0x0000005c875c7221 */ /* 0x020fca0000010000 */
[----:B------:R-:W5:Y:S01]  /*e6e0*/  MUFU.EX2 R127, R127 ;  /* 0x0000007f007f7308 */ /* 0x000f620000000800 */
[----:B------:R-:W-:Y:S01]  /*e6f0*/  F2FP.BF16.PACK_AB R14, R135, R136 ;  /* 0x00000088870e723e */ /* 0x000fe200000010ff */
[----:B----4-:R-:W-:-:S06]  /*e700*/  FADD.FTZ R91, R134, R91 ;  /* 0x0000005b865b7221 */ /* 0x010fcc0000010000 */
[----:B------:R-:W4:Y:S01]  /*e710*/  MUFU.EX2 R124, R124 ;  /* 0x0000007c007c7308 */ /* 0x000f220000000800 */
[C---:B-1----:R-:W-:Y:S01]  /*e720*/  F2FP.BF16.PACK_AB R13, R131.reuse, R134 ;  /* 0x00000086830d723e */ /* 0x042fe200000010ff */
[----:B------:R-:W-:-:S06]  /*e730*/  FADD.FTZ R91, R131, R91 ;  /* 0x0000005b835b7221 */ /* 0x000fcc0000010000 */
[----:B------:R-:W1:Y:S01]  /*e740*/  MUFU.EX2 R64, R64 ;  /* 0x0000004000407308 */ /* 0x000e620000000800 */
[----:B-----5:R-:W-:-:S07]  /*e750*/  FADD.FTZ R91, R127, R91 ;  /* 0x0000005b7f5b7221 */ /* 0x020fce0000010000 */
[----:B------:R-:W5:Y:S01]  /*e760*/  MUFU.EX2 R63, R63 ;  /* 0x0000003f003f7308 */ /* 0x000f620000000800 */
[C---:B----4-:R-:W-:Y:S01]  /*e770*/  F2FP.BF16.PACK_AB R15, R124.reuse, R127 ;  /* 0x0000007f7c0f723e */ /* 0x050fe200000010ff */
[----:B------:R-:W-:-:S06]  /*e780*/  FADD.FTZ R91, R124, R91 ;  /* 0x0000005b7c5b7221 */ /* 0x000fcc0000010000 */
[----:B------:R-:W4:Y:S01]  /*e790*/  MUFU.EX2 R62, R62 ;  /* 0x0000003e003e7308 */ /* 0x000f220000000800 */
[----:B--2---:R-:W-:Y:S01]  /*e7a0*/  HMMA.16816.F32.BF16 R248, R12, R8, R248 ;  /* 0x000000080cf8723c */ /* 0x004fe200000418f8 */
[----:B-1----:R-:W-:-:S06]  /*e7b0*/  FADD.FTZ R95, R64, R95 ;  /* 0x0000005f405f7221 */ /* 0x002fcc0000010000 */
[----:B------:R-:W1:Y:S01]  /*e7c0*/  MUFU.EX2 R61, R61 ;  /* 0x0000003d003d7308 */ /* 0x000e620000000800 */
[----:B------:R-:W-:Y:S01]  /*e7d0*/  HMMA.16816.F32.BF16 R244, R12, R10, R244 ;  /* 0x0000000a0cf4723c */ /* 0x000fe200000418f4 */
[C---:B-----5:R-:W-:Y:S01]  /*e7e0*/  F2FP.BF16.PACK_AB R24, R63.reuse, R64 ;  /* 0x000000403f18723e */ /* 0x060fe200000010ff */
[----:B------:R-:W-:-:S05]  /*e7f0*/  FADD.FTZ R95, R63, R95 ;  /* 0x0000005f3f5f7221 */ /* 0x000fca0000010000 */
[----:B------:R-:W2:Y:S01]  /*e800*/  MUFU.EX2 R152, R152 ;  /* 0x0000009800987308 */ /* 0x000ea20000000800 */
[----:B---3--:R-:W-:Y:S01]  /*e810*/  HMMA.16816.F32.BF16 R240, R12, R4, R240 ;  /* 0x000000040cf0723c */ /* 0x008fe200000418f0 */
[----:B----4-:R-:W-:-:S06]  /*e820*/  FADD.FTZ R95, R62, R95 ;  /* 0x0000005f3e5f7221 */ /* 0x010fcc0000010000 */
[----:B------:R-:W3:Y:S01]  /*e830*/  MUFU.EX2 R158, R158 ;  /* 0x0000009e009e7308 */ /* 0x000ee20000000800 */
[----:B------:R-:W-:Y:S01]  /*e840*/  HMMA.16816.F32.BF16 R236, R12, R6, R236 ;  /* 0x000000060cec723c */ /* 0x000fe200000418ec */
[----:B------:R-:W4:Y:S01]  /*e850*/  LDSM.16.MT88.4 R12, [R191+0x5c00] ;  /* 0x005c0000bf0c783b */ /* 0x000f220000004200 */
[C---:B-1----:R-:W-:Y:S01]  /*e860*/  F2FP.BF16.PACK_AB R26, R61.reuse, R62 ;  /* 0x0000003e3d1a723e */ /* 0x042fe200000010ff */
[----:B------:R-:W-:-:S04]  /*e870*/  FADD.FTZ R95, R61, R95 ;  /* 0x0000005f3d5f7221 */ /* 0x000fc80000010000 */
[----:B------:R-:W1:Y:S01]  /*e880*/  MUFU.EX2 R141, R141 ;  /* 0x0000008d008d7308 */ /* 0x000e620000000800 */
[----:B--2---:R-:W-:-:S07]  /*e890*/  FADD.FTZ R93, R152, R93 ;  /* 0x0000005d985d7221 */ /* 0x004fce0000010000 */
[----:B------:R-:W2:Y:S01]  /*e8a0*/  MUFU.EX2 R122, R122 ;  /* 0x0000007a007a7308 */ /* 0x000ea20000000800 */
[C---:B---3--:R-:W-:Y:S01]  /*e8b0*/  F2FP.BF16.PACK_AB R25, R158.reuse, R152 ;  /* 0x000000989e19723e */ /* 0x048fe200000010ff */
[----:B------:R-:W-:-:S06]  /*e8c0*/  FADD.FTZ R93, R158, R93 ;  /* 0x0000005d9e5d7221 */ /* 0x000fcc0000010000 */
[----:B------:R-:W3:Y:S01]  /*e8d0*/  MUFU.EX2 R121, R121 ;  /* 0x0000007900797308 */ /* 0x000ee20000000800 */
[----:B-1----:R-:W-:Y:S01]  /*e8e0*/  FADD.FTZ R93, R141, R93 ;  /* 0x0000005d8d5d7221 */ /* 0x002fe20000010000 */
[----:B--2---:R-:W-:-:S06]  /*e8f0*/  F2FP.BF16.PACK_AB R27, R122, R141 ;  /* 0x0000008d7a1b723e */ /* 0x004fcc00000010ff */
[----:B------:R-:W1:Y:S01]  /*e900*/  MUFU.EX2 R118, R118 ;  /* 0x0000007600767308 */ /* 0x000e620000000800 */
[----:B------:R-:W-:Y:S01]  /*e910*/  FADD.FTZ R93, R122, R93 ;  /* 0x0000005d7a5d7221 */ /* 0x000fe20000010000 */
[----:B------:R-:W-:Y:S01]  /*e920*/  HMMA.16816.F32.BF16 R232, R24, R8, R232 ;  /* 0x0000000818e8723c */ /* 0x000fe200000418e8 */
[----:B---3--:R-:W-:-:S05]  /*e930*/  FADD.FTZ R92, R121, R92 ;  /* 0x0000005c795c7221 */ /* 0x008fca0000010000 */
[----:B------:R-:W2:Y:S01]  /*e940*/  MUFU.EX2 R116, R116 ;  /* 0x0000007400747308 */ /* 0x000ea20000000800 */
[----:B------:R-:W-:Y:S01]  /*e950*/  FFMA.FTZ R8, R108, c[0x0][0x23c], -R106 ;  /* 0x00008f006c087a23 */ /* 0x000fe2000001086a */
[----:B------:R-:W-:Y:S01]  /*e960*/  HMMA.16816.F32.BF16 R228, R24, R10, R228 ;  /* 0x0000000a18e4723c */ /* 0x000fe200000418e4 */
[----:B------:R-:W-:-:S05]  /*e970*/  MOV R9, R87 ;  /* 0x0000005700097202 */ /* 0x000fca0000000f00 */
[----:B------:R-:W3:Y:S01]  /*e980*/  MUFU.EX2 R114, R114 ;  /* 0x0000007200727308 */ /* 0x000ee20000000800 */
[----:B-1----:R-:W-:Y:S01]  /*e990*/  FADD.FTZ R92, R118, R92 ;  /* 0x0000005c765c7221 */ /* 0x002fe20000010000 */
[----:B------:R-:W-:Y:S01]  /*e9a0*/  @P0 MOV R9, R87 ;  /* 0x0000005700090202 */ /* 0x000fe20000000f00 */
[----:B------:R-:W-:Y:S01]  /*e9b0*/  FFMA.FTZ R10, R105, c[0x0][0x23c], -R106 ;  /* 0x00008f00690a7a23 */ /* 0x000fe2000001086a */
[----:B------:R-:W-:Y:S01]  /*e9c0*/  HMMA.16816.F32.BF16 R224, R24, R4, R224 ;  /* 0x0000000418e0723c */ /* 0x000fe200000418e0 */
[----:B------:R-:W-:-:S03]  /*e9d0*/  FFMA.FTZ R11, R99, c[0x0][0x23c], -R103 ;  /* 0x00008f00630b7a23 */ /* 0x000fc60000010867 */
[----:B------:R-:W1:Y:S01]  /*e9e0*/  MUFU.EX2 R113, R113 ;  /* 0x0000007100717308 */ /* 0x000e620000000800 */
[----:B--2---:R-:W-:Y:S02]  /*e9f0*/  FADD.FTZ R92, R116, R92 ;  /* 0x0000005c745c7221 */ /* 0x004fe40000010000 */
[----:B------:R-:W-:Y:S01]  /*ea00*/  FFMA.FTZ R4, R102, c[0x0][0x23c], -R103 ;  /* 0x00008f0066047a23 */ /* 0x000fe20000010867 */
[----:B------:R-:W-:Y:S01]  /*ea10*/  HMMA.16816.F32.BF16 R220, R24, R6, R220 ;  /* 0x0000000618dc723c */ /* 0x000fe200000418dc */
[----:B------:R-:W-:-:S03]  /*ea20*/  MOV R5, R88 ;  /* 0x0000005800057202 */ /* 0x000fc60000000f00 */
[----:B------:R-:W2:Y:S01]  /*ea30*/  MUFU.EX2 R110, R110 ;  /* 0x0000006e006e7308 */ /* 0x000ea20000000800 */
[----:B------:R-:W-:Y:S01]  /*ea40*/  @P0 MOV R5, R88 ;  /* 0x0000005800050202 */ /* 0x000fe20000000f00 */
[----:B---3--:R-:W-:Y:S01]  /*ea50*/  FADD.FTZ R210, R114, R92 ;  /* 0x0000005c72d27221 */ /* 0x008fe20000010000 */
[----:B------:R-:W-:Y:S02]  /*ea60*/  F2FP.BF16.PACK_AB R24, R118, R121 ;  /* 0x000000797618723e */ /* 0x000fe400000010ff */
[----:B------:R-:W-:-:S03]  /*ea70*/  F2FP.BF16.PACK_AB R26, R114, R116 ;  /* 0x00000074721a723e */ /* 0x000fc600000010ff */
[----:B------:R-:W3:Y:S01]  /*ea80*/  MUFU.EX2 R8, R8 ;  /* 0x0000000800087308 */ /* 0x000ee20000000800 */
[----:B-1----:R-:W-:-:S07]  /*ea90*/  FADD.FTZ R91, R113, R91 ;  /* 0x0000005b715b7221 */ /* 0x002fce0000010000 */
[----:B------:R-:W1:Y:S01]  /*eaa0*/  MUFU.EX2 R10, R10 ;  /* 0x0000000a000a7308 */ /* 0x000e620000000800 */
[C---:B--2---:R-:W-:Y:S01]  /*eab0*/  F2FP.BF16.PACK_AB R25, R110.reuse, R113 ;  /* 0x000000716e19723e */ /* 0x044fe200000010ff */
[----:B------:R-:W-:-:S06]  /*eac0*/  FADD.FTZ R91, R110, R91 ;  /* 0x0000005b6e5b7221 */ /* 0x000fcc0000010000 */
[----:B------:R-:W2:Y:S01]  /*ead0*/  MUFU.EX2 R60, R60 ;  /* 0x0000003c003c7308 */ /* 0x000ea20000000800 */
[----:B---3--:R-:W-:-:S07]  /*eae0*/  FADD.FTZ R91, R8, R91 ;  /* 0x0000005b085b7221 */ /* 0x008fce0000010000 */
[----:B------:R-:W3:Y:S01]  /*eaf0*/  MUFU.EX2 R4, R4 ;  /* 0x0000000400047308 */ /* 0x000ee20000000800 */
[C---:B-1----:R-:W-:Y:S01]  /*eb00*/  F2FP.BF16.PACK_AB R27, R10.reuse, R8 ;  /* 0x000000080a1b723e */ /* 0x042fe200000010ff */
[----:B------:R-:W-:-:S06]  /*eb10*/  FADD.FTZ R211, R10, R91 ;  /* 0x0000005b0ad37221 */ /* 0x000fcc0000010000 */
[----:B------:R-:W1:Y:S01]  /*eb20*/  MUFU.EX2 R59, R59 ;  /* 0x0000003b003b7308 */ /* 0x000e620000000800 */
[----:B--2---:R-:W-:Y:S01]  /*eb30*/  FADD.FTZ R95, R60, R95 ;  /* 0x0000005f3c5f7221 */ /* 0x004fe20000010000 */
[C---:B------:R-:W-:Y:S06]  /*eb40*/  HMMA.16816.F32.BF16 R248, R24.reuse, R16, R248 ;  /* 0x0000001018f8723c */ /* 0x040fec00000418f8 */
[----:B------:R-:W2:Y:S01]  /*eb50*/  MUFU.EX2 R58, R58 ;  /* 0x0000003a003a7308 */ /* 0x000ea20000000800 */
[----:B---3--:R-:W-:Y:S01]  /*eb60*/  FADD.FTZ R93, R4, R93 ;  /* 0x0000005d045d7221 */ /* 0x008fe20000010000 */
        /* <DEDUP_REMOVED lines=21> */
[----:B------:R-:W-:Y:S11]  /*ecc0*/  @P0 BRA `(.L_x_584) ;  /* 0x0000001000000947 */ /* 0x000ff60003800000 */
.L_x_580:
[----:B------:R-:W-:-:S12]  /*ecd0*/  UIADD3 UR5, UR20, -0x1, URZ ;  /* 0xffffffff14057890 */ /* 0x000fd8000fffe03f */
.L_x_584:
[----:B------:R-:W-:-:S13]  /*ece0*/  ISETP.LE.AND P0, PT, RZ, UR5, PT ;  /* 0x00000005ff007c0c */ /* 0x000fda000bf03270 */
[----:B------:R-:W-:Y:S05]  /*ecf0*/  @!P0 BRA `(.L_x_585) ;  /* 0x000057e000008947 */ /* 0x000fea0003800000 */
[----:B------:R-:W2:Y:S01]  /*ed00*/  LDL.64 R2, [R1+0x10] ;  /* 0x0000100001027983 */ /* 0x000ea20000100a00 */
[----:B------:R-:W-:Y:S01]  /*ed10*/  ULDC.64 UR6, c[0x0][0x1a0] ;  /* 0x0000680000067ab9 */ /* 0x000fe20000000a00 */
[----:B------:R-:W-:Y:S01]  /*ed20*/  IMAD.MOV.U32 R215, RZ, RZ, R129 ;  /* 0x000000ffffd77224 */ /* 0x000fe200078e0081 */
[----:B------:R-:W-:Y:S01]  /*ed30*/  USHF.L.U64.HI UR20, UR6, 0x6, UR7 ;  /* 0x0000000606147899 */ /* 0x000fe20008010207 */
[----:B------:R-:W-:Y:S01]  /*ed40*/  IMAD.MOV.U32 R216, RZ, RZ, R130 ;  /* 0x000000ffffd87224 */ /* 0x000fe200078e0082 */
[----:B------:R-:W-:Y:S01]  /*ed50*/  USHF.L.U32 UR21, UR6, 0x6, URZ ;  /* 0x0000000606157899 */ /* 0x000fe2000800063f */
[----:B------:R-:W-:Y:S01]  /*ed60*/  MOV R213, R9 ;  /* 0x0000000900d57202 */ /* 0x000fe20000000f00 */
[----:B------:R-:W-:Y:S01]  /*ed70*/  UIMAD.WIDE.U32 UR24, UR6, 0x60, URZ ;  /* 0x00000060061878a5 */ /* 0x000fe2000f8e003f */
[----:B------:R-:W-:Y:S01]  /*ed80*/  IMAD.MOV.U32 R214, RZ, RZ, R5 ;  /* 0x000000ffffd67224 */ /* 0x000fe200078e0005 */
[----:B------:R-:W-:-:S03]  /*ed90*/  UIMAD UR26, UR7, 0x60, URZ ;  /* 0x00000060071a78a4 */ /* 0x000fc6000f8e023f */
[----:B------:R-:W-:Y:S02]  /*eda0*/  ULDC.64 UR6, c[0x0][0x198] ;  /* 0x0000660000067ab9 */ /* 0x000fe40000000a00 */
[----:B------:R-:W-:Y:S02]  /*edb0*/  UIMAD.WIDE.U32 UR30, UR6, 0x60, URZ ;  /* 0x00000060061e78a5 */ /* 0x000fe4000f8e003f */
[----:B------:R-:W-:Y:S02]  /*edc0*/  UIMAD UR28, UR7, 0x60, URZ ;  /* 0x00000060071c78a4 */ /* 0x000fe4000f8e023f */
[----:B------:R-:W-:Y:S02]  /*edd0*/  USHF.L.U64.HI UR22, UR6, 0x6, UR7 ;  /* 0x0000000606167899 */ /* 0x000fe40008010207 */
[----:B------:R-:W-:Y:S02]  /*ede0*/  USHF.L.U32 UR27, UR6, 0x6, URZ ;  /* 0x00000006061b7899 */ /* 0x000fe4000800063f */
[----:B------:R-:W-:-:S02]  /*edf0*/  UIADD3 UR26, UR26, UR25, URZ ;  /* 0x000000191a1a7290 */ /* 0x000fc4000fffe03f */
[----:B------:R-:W-:Y:S01]  /*ee00*/  UIADD3 UR28, UR28, UR31, URZ ;  /* 0x0000001f1c1c7290 */ /* 0x000fe2000fffe03f */
[----:B--2---:R-:W-:Y:S02]  /*ee10*/  ISETP.GE.AND P1, PT, R2, c[0x0][0x220], PT ;  /* 0x0000880002007a0c */ /* 0x004fe40003f26270 */
[----:B------:R-:W-:Y:S02]  /*ee20*/  MOV R2, R20 ;  /* 0x0000001400027202 */ /* 0x000fe40000000f00 */
[----:B------:R-:W-:-:S05]  /*ee30*/  MOV R3, R23 ;  /* 0x0000001700037202 */ /* 0x000fca0000000f00 */
[----:B------:R1:W-:Y:S01]  /*ee40*/  STL.64 [R1+0x20], R2 ;  /* 0x0000200201007387 */ /* 0x0003e20000100a00 */
[----:B------:R-:W-:Y:S05]  /*ee50*/  BRA `(.L_x_586) ;  /* 0x0000034000007947 */ /* 0x000fea0003800000 */
.L_x_588:
[----:B------:R-:W2:Y:S01]  /*ee60*/  LDL.64 R196, [R1] ;  /* 0x0000000001c47983 */ /* 0x000ea20000100a00 */
        /* <DEDUP_REMOVED lines=15> */
[C---:B------:R-:W-:Y:S02]  /*ef60*/  @!P1 LEA R144, P6, R130.reuse, c[0x0][0x168], 0x1 ;  /* 0x00005a0082909a11 */ /* 0x040fe400078c08ff */
[----:B---3--:R-:W-:Y:S02]  /*ef70*/  LEA.HI.X R129, R131, R201, R129, 0x7, P3 ;  /* 0x000000c983817211 */ /* 0x008fe400018f3c81 */
[C---:B------:R-:W-:Y:S02]  /*ef80*/  @!P1 IADD3 R132, P4, R130.reuse, UR10, RZ ;  /* 0x0000000a82849c10 */ /* 0x040fe4000ff9e0ff */
[----:B------:R-:W-:Y:S02]  /*ef90*/  @!P1 LEA.HI.X R145, R130, c[0x0][0x16c], R129, 0x1, P6 ;  /* 0x00005b0082919a11 */ /* 0x000fe400030f0c81 */
[----:B------:R-:W-:Y:S02]  /*efa0*/  @!P1 LEA R142, P5, R132, c[0x0][0x168], 0x1 ;  /* 0x00005a00848e9a11 */ /* 0x000fe400078a08ff */
[C---:B------:R-:W-:Y:S01]  /*efb0*/  @!P1 IADD3.X R131, R129.reuse, UR9, RZ, P4, !PT ;  /* 0x0000000981839c10 */ /* 0x040fe2000a7fe4ff */
        /* <DEDUP_REMOVED lines=30> */
.L_x_586:
[----:B-1----:R-:W2:Y:S01]  /*f1a0*/  LDL.64 R2, [R1+0x20] ;  /* 0x0000200001027983 */ /* 0x002ea20000100a00 */
[----:B------:R-:W-:Y:S04]  /*f1b0*/  DEPBAR.LE SB0, 0x0 ;  /* 0x000080000000791a */ /* 0x000fe80000000000 */
[----:B------:R-:W-:Y:S01]  /*f1c0*/  MOV R8, UR5 ;  /* 0x0000000500087c02 */ /* 0x000fe20008000f00 */
[----:B------:R-:W-:Y:S01]  /*f1d0*/  BAR.SYNC.DEFER_BLOCKING 0x0 ;  /* 0x0000000000007b1d */ /* 0x000fe20000010000 */
[----:B------:R-:W-:Y:S02]  /*f1e0*/  USHF.R.S32.HI UR7, URZ, 0x1f, UR5 ;  /* 0x0000001f3f077899 */ /* 0x000fe40008011405 */
[----:B------:R-:W-:Y:S04]  /*f1f0*/  UIMAD UR6, UR11, UR5, URZ ;  /* 0x000000050b0672a4 */ /* 0x000fe8000f8e023f */
[----:B------:R-:W-:Y:S01]  /*f200*/  UIMAD UR6, UR7, UR12, UR6 ;  /* 0x0000000c070672a4 */ /* 0x000fe2000f8e0206 */
[----:B------:R-:W-:Y:S06]  /*f210*/  @P1 STS.64 [R219+0x4008], RZ ;  /* 0x004008ffdb001388 */ /* 0x000fec0000000a00 */
[----:B------:R-:W-:Y:S04]  /*f220*/  @P1 STS [R219+0x4000], RZ ;  /* 0x004000ffdb001388 */ /* 0x000fe80000000800 */
[----:B------:R-:W-:Y:S01]  /*f230*/  @P1 STS [R219+0x4004], RZ ;  /* 0x004004ffdb001388 */ /* 0x000fe20000000800 */
        /* <DEDUP_REMOVED lines=13> */
[----:B------:R-:W-:Y:S02]  /*f310*/  @!P1 IADD3.X R4, R0, UR20, RZ, P2, !PT ;  /* 0x0000001400049c10 */ /* 0x000fe400097fe4ff */
[C---:B------:R-:W-:Y:S01]  /*f320*/  @!P1 LEA R12, P2, R5.reuse, c[0x0][0x170], 0x1 ;  /* 0x00005c00050c9a11 */ /* 0x040fe200078408ff */
[----:B------:R-:W-:Y:S01]  /*f330*/  @P1 STS.128 [R219+0x4800], RZ ;  /* 0x004800ffdb001388 */ /* 0x000fe20000000c00 */
[----:B------:R-:W-:Y:S02]  /*f340*/  @!P1 IADD3 R7, P0, R8, UR24, RZ ;  /* 0x0000001808079c10 */ /* 0x000fe4000ff1e0ff */
[----:B------:R-:W-:Y:S02]  /*f350*/  @!P1 LEA.HI.X R13, R5, c[0x0][0x174], R4, 0x1, P2 ;  /* 0x00005d00050d9a11 */ /* 0x000fe400010f0c04 */
[----:B------:R-:W-:Y:S02]  /*f360*/  @!P1 IADD3.X R6, R0, UR26, RZ, P0, !PT ;  /* 0x0000001a00069c10 */ /* 0x000fe400087fe4ff */
[C---:B------:R-:W-:Y:S01]  /*f370*/  @!P1 LEA R10, P0, R7.reuse, c[0x0][0x170], 0x1 ;  /* 0x00005c00070a9a11 */ /* 0x040fe200078008ff */
[----:B------:R-:W-:Y:S01]  /*f380*/  @!PT LDS RZ, [RZ] ;  /* 0x00000000fffff984 */ /* 0x000fe20000000800 */
[----:B------:R-:W-:Y:S01]  /*f390*/  @!PT LDS RZ, [RZ] ;  /* 0x00000000fffff984 */ /* 0x000fe20000000800 */
[----:B------:R-:W-:Y:S01]  /*f3a0*/  @!PT LDS RZ, [RZ] ;  /* 0x00000000fffff984 */ /* 0x000fe20000000800 */
[----:B------:R2:W-:Y:S01]  /*f3b0*/  @!P1 LDGSTS.E.BYPASS.LTC128B.128 [R219+0x4800], [R14.64] ;  /* 0x048000000edb9fae */ /* 0x0005e2000b901d52 */
[----:B------:R-:W-:Y:S02]  /*f3c0*/  ISETP.LT.AND P2, PT, RZ, UR5, PT ;  /* 0x00000005ff007c0c */ /* 0x000fe4000bf41270 */
[----:B------:R-:W-:Y:S05]  /*f3d0*/  @!P1 LEA.HI.X R11, R7, c[0x0][0x174], R6, 0x1, P0 ;  /* 0x00005d00070b9a11 */ /* 0x000fea00000f0c06 */
        /* <DEDUP_REMOVED lines=11> */
[----:B------:R-:W4:Y:S08]  /*f490*/  LDSM.16.M88.4 R148, [R206+0x2000] ;  /* 0x00200000ce94783b */ /* 0x000f300000000200 */
[----:B------:R-:W3:Y:S08]  /*f4a0*/  LDSM.16.M88.4 R132, [R207+0x1000] ;  /* 0x00100000cf84783b */ /* 0x000ef00000000200 */
[----:B------:R-:W2:Y:S08]  /*f4b0*/  LDSM.16.M88.4 R200, [R206+0x2400] ;  /* 0x00240000cec8783b */ /* 0x000eb00000000200 */
[----:B------:R-:W-:Y:S08]  /*f4c0*/  LDSM.16.M88.4 R140, [R205] ;  /* 0x00000000cd8c783b */ /* 0x000ff00000000200 */
[----:B------:R-:W5:Y:S08]  /*f4d0*/  LDSM.16.M88.4 R120, [R204] ;  /* 0x00000000cc78783b */ /* 0x000f700000000200 */
[----:B------:R-:W1:Y:S01]  /*f4e0*/  LDSM.16.M88.4 R108, [R205+0x1000] ;  /* 0x00100000cd6c783b */ /* 0x000e620000000200 */
[-C--:B----4-:R-:W-:Y:S07]  /*f4f0*/  HMMA.16816.F32.BF16 R4, R136, R148.reuse, RZ ;  /* 0x000000948804723c */ /* 0x090fee00000418ff */
[----:B------:R-:W4:Y:S01]  /*f500*/  LDSM.16.M88.4 R196, [R204+0x400] ;  /* 0x00040000ccc4783b */ /* 0x000f220000000200 */
[----:B---3--:R-:W-:Y:S07]  /*f510*/  HMMA.16816.F32.BF16 R8, R132, R148, RZ ;  /* 0x000000948408723c */ /* 0x008fee00000418ff */
[----:B------:R-:W3:Y:S01]  /*f520*/  LDSM.16.M88.4 R192, [R206+0x2800] ;  /* 0x00280000cec0783b */ /* 0x000ee20000000200 */
[-C--:B--2---:R-:W-:Y:S07]  /*f530*/  HMMA.16816.F32.BF16 R12, R136, R200.reuse, RZ ;  /* 0x000000c8880c723c */ /* 0x084fee00000418ff */
[----:B------:R-:W-:Y:S01]  /*f540*/  LDSM.16.M88.4 R188, [R204+0x800] ;  /* 0x00080000ccbc783b */ /* 0x000fe20000000200 */
[----:B------:R-:W-:Y:S07]  /*f550*/  HMMA.16816.F32.BF16 R24, R132, R200, RZ ;  /* 0x000000c88418723c */ /* 0x000fee00000418ff */
[----:B------:R-:W2:Y:S01]  /*f560*/  LDSM.16.M88.4 R152, [R206+0x2c00] ;  /* 0x002c0000ce98783b */ /* 0x000ea20000000200 */
[-C--:B-----5:R-:W-:Y:S07]  /*f570*/  HMMA.16816.F32.BF16 R4, R140, R120.reuse, R4 ;  /* 0x000000788c04723c */ /* 0x0a0fee0000041804 */
[----:B------:R-:W5:Y:S01]  /*f580*/  LDSM.16.M88.4 R184, [R204+0xc00] ;  /* 0x000c0000ccb8783b */ /* 0x000f620000000200 */
[----:B-1----:R-:W-:Y:S07]  /*f590*/  HMMA.16816.F32.BF16 R8, R108, R120, R8 ;  /* 0x000000786c08723c */ /* 0x002fee0000041808 */
[----:B------:R-:W1:Y:S01]  /*f5a0*/  LDSM.16.M88.4 R180, [R206+0x3000] ;  /* 0x00300000ceb4783b */ /* 0x000e620000000200 */
[-C--:B----4-:R-:W-:Y:S07]  /*f5b0*/  HMMA.16816.F32.BF16 R12, R140, R196.reuse, R12 ;  /* 0x000000c48c0c723c */ /* 0x090fee000004180c */
[----:B------:R-:W-:Y:S01]  /*f5c0*/  LDSM.16.M88.4 R176, [R204+0x1000] ;  /* 0x00100000ccb0783b */ /* 0x000fe20000000200 */
[----:B------:R-:W-:Y:S01]  /*f5d0*/  FMUL.FTZ R3, R7, c[0x0][0x2ec] ;  /* 0x0000bb0007037a20 */ /* 0x000fe20000410000 */
[----:B------:R-:W-:Y:S04]  /*f5e0*/  HMMA.16816.F32.BF16 R24, R108, R196, R24 ;  /* 0x000000c46c18723c */ /* 0x000fe80000041818 */
[----:B------:R-:W-:Y:S02]  /*f5f0*/  FMUL.FTZ R0, R4, c[0x0][0x2ec] ;  /* 0x0000bb0004007a20 */ /* 0x000fe40000410000 */
[----:B------:R-:W-:Y:S01]  /*f600*/  LDSM.16.M88.4 R172, [R206+0x3400] ;  /* 0x00340000ceac783b */ /* 0x000fe20000000200 */
[----:B------:R-:W-:Y:S01]  /*f610*/  FMUL.FTZ R7, R9, c[0x0][0x2ec] ;  /* 0x0000bb0009077a20 */ /* 0x000fe20000410000 */
[C---:B---3--:R-:W-:Y:S02]  /*f620*/  HMMA.16816.F32.BF16 R36, R136.reuse, R192, RZ ;  /* 0x000000c08824723c */ /* 0x048fe400000418ff */
[----:B------:R-:W3:Y:S02]  /*f630*/  MUFU.TANH R0, R0 ;  /* 0x0000000000007308 */ /* 0x000ee40000002400 */
[----:B------:R-:W-:Y:S02]  /*f640*/  FMUL.FTZ R4, R10, c[0x0][0x2ec] ;  /* 0x0000bb000a047a20 */ /* 0x000fe40000410000 */
[----:B------:R-:W-:Y:S01]  /*f650*/  LDSM.16.M88.4 R168, [R204+0x1400] ;  /* 0x00140000cca8783b */ /* 0x000fe20000000200 */
[----:B------:R-:W-:Y:S01]  /*f660*/  FMUL.FTZ R9, R12, c[0x0][0x2ec] ;  /* 0x0000bb000c097a20 */ /* 0x000fe20000410000 */
[-C--:B--2---:R-:W-:Y:S01]  /*f670*/  HMMA.16816.F32.BF16 R28, R136, R152.reuse, RZ ;  /* 0x00000098881c723c */ /* 0x084fe200000418ff */
[----:B------:R-:W-:Y:S03]  /*f680*/  FMUL.FTZ R2, R5, c[0x0][0x2ec] ;  /* 0x0000bb0005027a20 */ /* 0x000fe60000410000 */
[----:B------:R2:W4:Y:S02]  /*f690*/  MUFU.TANH R17, R9 ;  /* 0x0000000900117308 */ /* 0x0005240000002400 */
[----:B------:R-:W3:Y:S02]  /*f6a0*/  LDSM.16.M88.4 R164, [R206+0x3800] ;  /* 0x00380000cea4783b */ /* 0x000ee40000000200 */
[----:B------:R-:W-:Y:S06]  /*f6b0*/  HMMA.16816.F32.BF16 R56, R132, R152, RZ ;  /* 0x000000988438723c */ /* 0x000fec00000418ff */
[----:B------:R1:W1:Y:S01]  /*f6c0*/  MUFU.TANH R5, R2 ;  /* 0x0000000200057308 */ /* 0x0002620000002400 */
[----:B------:R-:W4:Y:S01]  /*f6d0*/  LDSM.16.M88.4 R160, [R204+0x1800] ;  /* 0x00180000cca0783b */ /* 0x000f220000000200 */
[C---:B------:R-:W-:Y:S07]  /*f6e0*/  HMMA.16816.F32.BF16 R36, R140.reuse, R188, R36 ;  /* 0x000000bc8c24723c */ /* 0x040fee0000041824 */
[----:B------:R-:W0:Y:S01]  /*f6f0*/  LDGDEPBAR ;  /* 0x00000000000079af */ /* 0x000e220000000000 */
[----:B------:R-:W3:Y:S01]  /*f700*/  MUFU.TANH R7, R7 ;  /* 0x0000000700077308 */ /* 0x000ee20000002400 */
[-C--:B-----5:R-:W-:Y:S03]  /*f710*/  HMMA.16816.F32.BF16 R28, R140, R184.reuse, R28 ;  /* 0x000000b88c1c723c */ /* 0x0a0fe6000004181c */
[----:B--2---:R-:W-:Y:S03]  /*f720*/  FMUL.FTZ R9, R13, c[0x0][0x2ec] ;  /* 0x0000bb000d097a20 */ /* 0x004fe60000410000 */
[----:B------:R-:W2:Y:S02]  /*f730*/  LDSM.16.M88.4 R156, [R206+0x3c00] ;  /* 0x003c0000ce9c783b */ /* 0x000ea40000000200 */
[----:B------:R-:W-:Y:S01]  /*f740*/  HMMA.16816.F32.BF16 R56, R108, R184, R56 ;  /* 0x000000b86c38723c */ /* 0x000fe20000041838 */
[----:B------:R5:W2:Y:S03]  /*f750*/  MUFU.TANH R21, R9 ;  /* 0x0000000900157308 */ /* 0x000aa60000002400 */
[----:B-1----:R-:W-:Y:S02]  /*f760*/  FMUL.FTZ R2, R6, c[0x0][0x2ec] ;  /* 0x0000bb0006027a20 */ /* 0x002fe40000410000 */
[----:B------:R-:W1:Y:S02]  /*f770*/  LDSM.16.M88.4 R128, [R204+0x1c00] ;  /* 0x001c0000cc80783b */ /* 0x000e640000000200 */
[----:B------:R-:W-:Y:S03]  /*f780*/  HMMA.16816.F32.BF16 R44, R132, R180, RZ ;  /* 0x000000b4842c723c */ /* 0x000fe600000418ff */
[----:B------:R4:W1:Y:S05]  /*f790*/  MUFU.TANH R6, R3 ;  /* 0x0000000300067308 */ /* 0x00086a0000002400 */
[----:B---3--:R-:W-:Y:S01]  /*f7a0*/  HMMA.16816.F32.BF16 R60, R136, R164, RZ ;  /* 0x000000a4883c723c */ /* 0x008fe200000418ff */
[----:B------:R-:W-:Y:S04]  /*f7b0*/  DEPBAR.LE SB0, 0x0 ;  /* 0x000080000000791a */ /* 0x000fe80000000000 */
[----:B------:R-:W3:Y:S01]  /*f7c0*/  MUFU.TANH R2, R2 ;  /* 0x0000000200027308 */ /* 0x000ee20000002400 */
[----:B------:R-:W-:Y:S02]  /*f7d0*/  BAR.SYNC.DEFER_BLOCKING 0x0 ;  /* 0x0000000000007b1d */ /* 0x000fe40000010000 */
[----:B------:R-:W-:Y:S04]  /*f7e0*/  HMMA.16816.F32.BF16 R76, R132, R154, RZ ;  /* 0x0000009a844c723c */ /* 0x000fe800000418ff */
[----:B-----5:R-:W-:Y:S03]  /*f7f0*/  FMUL.FTZ R9, R14, c[0x0][0x2ec] ;  /* 0x0000bb000e097a20 */ /* 0x020fe60000410000 */
[----:B------:R-:W1:Y:S01]  /*f800*/  MUFU.TANH R4, R4 ;  /* 0x0000000400047308 */ /* 0x000e620000002400 */
[----:B------:R-:W-:Y:S05]  /*f810*/  HMMA.16816.F32.BF16 R44, R108, R176, R44 ;  /* 0x000000b06c2c723c */ /* 0x000fea000004182c */
[----:B----4-:R-:W-:Y:S02]  /*f820*/  FMUL.FTZ R3, R8, c[0x0][0x2ec] ;  /* 0x0000bb0008037a20 */ /* 0x010fe40000410000 */
[----:B------:R-:W-:Y:S01]  /*f830*/  FMUL.FTZ R8, R11, c[0x0][0x2ec] ;  /* 0x0000bb000b087a20 */ /* 0x000fe20000410000 */
[----:B------:R-:W-:Y:S01]  /*f840*/  HMMA.16816.F32.BF16 R60, R140, R160, R60 ;  /* 0x000000a08c3c723c */ /* 0x000fe2000004183c */
[----:B------:R4:W1:Y:S07]  /*f850*/  MUFU.TANH R18, R9 ;  /* 0x0000000900127308 */ /* 0x00086e0000002400 */
[----:B------:R-:W-:Y:S03]  /*f860*/  HMMA.16816.F32.BF16 R76, R108, R186, R76 ;  /* 0x000000ba6c4c723c */ /* 0x000fe6000004184c */
[----:B------:R-:W1:Y:S05]  /*f870*/  MUFU.TANH R3, R3 ;  /* 0x0000000300037308 */ /* 0x000e6a0000002400 */
[C---:B------:R-:W-:Y:S05]  /*f880*/  HMMA.16816.F32.BF16 R92, R132.reuse, R182, RZ ;  /* 0x000000b6845c723c */ /* 0x040fea00000418ff */
[----:B------:R-:W1:Y:S03]  /*f890*/  MUFU.TANH R8, R8 ;  /* 0x0000000800087308 */ /* 0x000e660000002400 */
[C---:B------:R-:W-:Y:S01]  /*f8a0*/  HMMA.16816.F32.BF16 R144, R132.reuse, R174, RZ ;  /* 0x000000ae8490723c */ /* 0x040fe200000418ff */
[----:B----4-:R-:W-:Y:S06]  /*f8b0*/  FMUL.FTZ R9, R15, c[0x0][0x2ec] ;  /* 0x0000bb000f097a20 */ /* 0x010fec0000410000 */
[----:B------:R4:W1:Y:S01]  /*f8c0*/  MUFU.TANH R22, R9 ;  /* 0x0000000900167308 */ /* 0x0008620000002400 */
[----:B------:R-:W-:Y:S08]  /*f8d0*/  HMMA.16816.F32.BF16 R12, R132, R192, RZ ;  /* 0x000000c0840c723c */ /* 0x000ff000000418ff */
[C---:B------:R-:W-:Y:S08]  /*f8e0*/  HMMA.16816.F32.BF16 R92, R108.reuse, R178, R92 ;  /* 0x000000b26c5c723c */ /* 0x040ff0000004185c */
[C---:B------:R-:W-:Y:S04]  /*f8f0*/  HMMA.16816.F32.BF16 R144, R108.reuse, R170, R144 ;  /* 0x000000aa6c90723c */ /* 0x040fe80000041890 */
[----:B----4-:R-:W-:Y:S04]  /*f900*/  FMUL.FTZ R9, R24, c[0x0][0x2ec] ;  /* 0x0000bb0018097a20 */ /* 0x010fe80000410000 */
[----:B------:R-:W-:Y:S01]  /*f910*/  HMMA.16816.F32.BF16 R12, R108, R188, R12 ;  /* 0x000000bc6c0c723c */ /* 0x000fe2000004180c */
[----:B------:R4:W1:Y:S07]  /*f920*/  MUFU.TANH R19, R9 ;  /* 0x0000000900137308 */ /* 0x00086e0000002400 */
[----:B------:R-:W-:Y:S08]  /*f930*/  HMMA.16816.F32.BF16 R124, R132, R166, RZ ;  /* 0x000000a6847c723c */ /* 0x000ff000000418ff */
[----:B------:R-:W-:Y:S04]  /*f940*/  HMMA.16816.F32.BF16 R152, R136, R154, RZ ;  /* 0x0000009a8898723c */ /* 0x000fe800000418ff */
[----:B----4-:R-:W-:Y:S04]  /*f950*/  FMUL.FTZ R9, R25, c[0x0][0x2ec] ;  /* 0x0000bb0019097a20 */ /* 0x010fe80000410000 */
[----:B------:R4:W1:Y:S08]  /*f960*/  MUFU.TANH R23, R9 ;  /* 0x0000000900177308 */ /* 0x0008700000002400 */
[----:B------:R-:W-:Y:S08]  /*f970*/  HMMA.16816.F32.BF16 R124, R108, R162, R124 ;  /* 0x000000a26c7c723c */ /* 0x000ff0000004187c */
[----:B------:R-:W-:Y:S05]  /*f980*/  HMMA.16816.F32.BF16 R152, R140, R186, R152 ;  /* 0x000000ba8c98723c */ /* 0x000fea0000041898 */
[----:B----4-:R-:W-:Y:S04]  /*f990*/  FMUL.FTZ R9, R26, c[0x0][0x2ec] ;  /* 0x0000bb001a097a20 */ /* 0x010fe80000410000 */
[----:B------:R4:W1:Y:S03]  /*f9a0*/  MUFU.TANH R20, R9 ;  /* 0x0000000900147308 */ /* 0x0008660000002400 */
[----:B----4-:R-:W-:Y:S07]  /*f9b0*/  FMUL.FTZ R9, R27, c[0x0][0x2ec] ;  /* 0x0000bb001b097a20 */ /* 0x010fee0000410000 */
[----:B------:R4:W1:Y:S02]  /*f9c0*/  MUFU.TANH R24, R9 ;  /* 0x0000000900187308 */ /* 0x0008640000002400 */
[----:B----4-:R-:W-:Y:S08]  /*f9d0*/  FMUL.FTZ R9, R36, c[0x0][0x2ec] ;  /* 0x0000bb0024097a20 */ /* 0x010ff00000410000 */
        /* <DEDUP_REMOVED lines=13> */
[----:B----4-:R-:W-:Y:S02]  /*fab0*/  FMUL.FTZ R9, R15, c[0x0][0x2ec] ;  /* 0x0000bb000f097a20 */ /* 0x010fe40000410000 */
[----:B------:R-:W-:Y:S06]  /*fac0*/  HMMA.16816.F32.BF16 R12, R136, R180, RZ ;  /* 0x000000b4880c723c */ /* 0x000fec00000418ff */
[----:B------:R4:W1:Y:S11]  /*fad0*/  MUFU.TANH R40, R9 ;  /* 0x0000000900287308 */ /* 0x0008760000002400 */
[----:B------:R-:W-:Y:S07]  /*fae0*/  @!UPT UIADD3 URZ, URZ, URZ, URZ ;  /* 0x0000003f3f3ff290 */ /* 0x000fee000fffe03f */
[----:B------:R-:W-:Y:S05]  /*faf0*/  HMMA.16816.F32.BF16 R12, R140, R176, R12 ;  /* 0x000000b08c0c723c */ /* 0x000fea000004180c */
[----:B----4-:R-:W-:Y:S04]  /*fb00*/  FMUL.FTZ R9, R28, c[0x0][0x2ec] ;  /* 0x0000bb001c097a20 */ /* 0x010fe80000410000 */
[----:B------:R4:W1:Y:S03]  /*fb10*/  MUFU.TANH R49, R9 ;  /* 0x0000000900317308 */ /* 0x0008660000002400 */
[----:B----4-:R-:W-:Y:S07]  /*fb20*/  FMUL.FTZ R9, R29, c[0x0][0x2ec] ;  /* 0x0000bb001d097a20 */ /* 0x010fee0000410000 */
        /* <DEDUP_REMOVED lines=10> */
[----:B----4-:R-:W-:Y:S02]  /*fbd0*/  FMUL.FTZ R9, R57, c[0x0][0x2ec] ;  /* 0x0000bb0039097a20 */ /* 0x010fe40000410000 */
[----:B------:R-:W-:Y:S05]  /*fbe0*/  FMUL.FTZ R57, R152, c[0x0][0x2ec] ;  /* 0x0000bb0098397a20 */ /* 0x000fea0000410000 */
[----:B------:R4:W1:Y:S10]  /*fbf0*/  MUFU.TANH R55, R9 ;  /* 0x0000000900377308 */ /* 0x0008740000002400 */
[----:B------:R-:W1:Y:S01]  /*fc00*/  MUFU.TANH R57, R57 ;  /* 0x0000003900397308 */ /* 0x000e620000002400 */
[----:B----4-:R-:W-:Y:S02]  /*fc10*/  FMUL.FTZ R9, R58, c[0x0][0x2ec] ;  /* 0x0000bb003a097a20 */ /* 0x010fe40000410000 */
[----:B------:R-:W-:Y:S07]  /*fc20*/  FMUL.FTZ R58, R153, c[0x0][0x2ec] ;  /* 0x0000bb00993a7a20 */ /* 0x000fee0000410000 */
        /* <DEDUP_REMOVED lines=21> */
[----:B--2---:R-:W-:Y:S06]  /*fd80*/  HMMA.16816.F32.BF16 R44, R136, R156, RZ ;  /* 0x0000009c882c723c */ /* 0x004fec00000418ff */
[----:B------:R2:W4:Y:S11]  /*fd90*/  MUFU.TANH R72, R9 ;  /* 0x0000000900487308 */ /* 0x0005360000002400 */
[----:B------:R-:W-:Y:S07]  /*fda0*/  @!UPT UIADD3 URZ, URZ, URZ, URZ ;  /* 0x0000003f3f3ff290 */ /* 0x000fee000fffe03f */
[----:B-1----:R-:W-:Y:S05]  /*fdb0*/  HMMA.16816.F32.BF16 R44, R140, R128, R44 ;  /* 0x000000808c2c723c */ /* 0x002fea000004182c */
[----:B--2---:R-:W-:Y:S04]  /*fdc0*/  FMUL.FTZ R9, R28, c[0x0][0x2ec] ;  /* 0x0000bb001c097a20 */ /* 0x004fe80000410000 */
[----:B------:R1:W2:Y:S11]  /*fdd0*/  MUFU.TANH R81, R9 ;  /* 0x0000000900517308 */ /* 0x0002b60000002400 */
[----:B------:R-:W-:Y:S04]  /*fde0*/  @!UPT UIADD3 URZ, URZ, URZ, URZ ;  /* 0x0000003f3f3ff290 */ /* 0x000fe8000fffe03f */
[----:B------:R-:W-:Y:S04]  /*fdf0*/  FMUL.FTZ R10, R44, c[0x0][0x2ec] ;  /* 0x0000bb002c0a7a20 */ /* 0x000fe80000410000 */
[----:B------:R5:W2:Y:S01]  /*fe00*/  MUFU.TANH R113, R10 ;  /* 0x0000000a00717308 */ /* 0x000aa20000002400 */
[----:B-1----:R-:W-:Y:S09]  /*fe10*/  FMUL.FTZ R9, R29, c[0x0][0x2ec] ;  /* 0x0000bb001d097a20 */ /* 0x002ff20000410000 */
[----:B------:R1:W1:Y:S01]  /*fe20*/  MUFU.TANH R85, R9 ;  /* 0x0000000900557308 */ /* 0x0002620000002400 */
[----:B-----5:R-:W-:Y:S02]  /*fe30*/  FMUL.FTZ R10, R125, c[0x0][0x2ec] ;  /* 0x0000bb007d0a7a20 */ /* 0x020fe40000410000 */
[----:B-1----:R-:W-:Y:S07]  /*fe40*/  FMUL.FTZ R9, R30, c[0x0][0x2ec] ;  /* 0x0000bb001e097a20 */ /* 0x002fee0000410000 */
[----:B------:R1:W1:Y:S02]  /*fe50*/  MUFU.TANH R82, R9 ;  /* 0x0000000900527308 */ /* 0x0002640000002400 */
[----:B-1----:R-:W-:Y:S02]  /*fe60*/  FMUL.FTZ R9, R31, c[0x0][0x2ec] ;  /* 0x0000bb001f097a20 */ /* 0x002fe40000410000 */
[----:B------:R-:W-:Y:S06]  /*fe70*/  HMMA.16816.F32.BF16 R28, R132, R164, RZ ;  /* 0x000000a4841c723c */ /* 0x000fec00000418ff */
[----:B------:R1:W1:Y:S11]  /*fe80*/  MUFU.TANH R86, R9 ;  /* 0x0000000900567308 */ /* 0x0002760000002400 */
[----:B------:R-:W-:Y:S07]  /*fe90*/  @!UPT UIADD3 URZ, URZ, URZ, URZ ;  /* 0x0000003f3f3ff290 */ /* 0x000fee000fffe03f */
[----:B------:R-:W-:Y:S05]  /*fea0*/  HMMA.16816.F32.BF16 R28, R108, R160, R28 ;  /* 0x000000a06c1c723c */ /* 0x000fea000004181c */
[----:B-1----:R-:W-:Y:S04]  /*feb0*/  FMUL.FTZ R9, R12, c[0x0][0x2ec] ;  /* 0x0000bb000c097a20 */ /* 0x002fe80000410000 */
[----:B------:R1:W1:Y:S03]  /*fec0*/  MUFU.TANH R83, R9 ;  /* 0x0000000900537308 */ /* 0x0002660000002400 */
[----:B-1----:R-:W-:Y:S07]  /*fed0*/  FMUL.FTZ R9, R13, c[0x0][0x2ec] ;  /* 0x0000bb000d097a20 */ /* 0x002fee0000410000 */
[----:B------:R1:W1:Y:S02]  /*fee0*/  MUFU.TANH R87, R9 ;  /* 0x0000000900577308 */ /* 0x0002640000002400 */
[----:B-1----:R-:W-:Y:S08]  /*fef0*/  FMUL.FTZ R9, R14, c[0x0][0x2ec] ;  /* 0x0000bb000e097a20 */ /* 0x002ff00000410000 */
        /* <DEDUP_REMOVED lines=24> */
[-C--:B------:R-:W-:Y:S06]  /*10080*/  HMMA.16816.F32.BF16 R28, R132, R150.reuse, RZ ;  /* 0x00000096841c723c */ /* 0x080fec00000418ff */
[----:B------:R1:W1:Y:S02]  /*10090*/  MUFU.TANH R104, R9 ;  /* 0x0000000900687308 */ /* 0x0002640000002400 */
[----:B------:R-:W-:Y:S11]  /*100a0*/  HMMA.16816.F32.BF16 R148, R136, R150, RZ ;  /* 0x000000968894723c */ /* 0x000ff600000418ff */
[----:B------:R-:W-:Y:S05]  /*100b0*/  @!UPT UIADD3 URZ, URZ, URZ, URZ ;  /* 0x0000003f3f3ff290 */ /* 0x000fea000fffe03f */
[-C--:B------:R-:W-:Y:S05]  /*100c0*/  HMMA.16816.F32.BF16 R28, R108, R122.reuse, R28 ;  /* 0x0000007a6c1c723c */ /* 0x080fea000004181c */
[----:B-1----:R-:W-:Y:S03]  /*100d0*/  FMUL.FTZ R9, R45, c[0x0][0x2ec] ;  /* 0x0000bb002d097a20 */ /* 0x002fe60000410000 */
[----:B------:R-:W-:Y:S01]  /*100e0*/  HMMA.16816.F32.BF16 R148, R140, R122, R148 ;  /* 0x0000007a8c94723c */ /* 0x000fe20000041894 */
[----:B------:R1:W1:Y:S11]  /*100f0*/  MUFU.TANH R117, R9 ;  /* 0x0000000900757308 */ /* 0x0002760000002400 */
[----:B------:R-:W-:Y:S04]  /*10100*/  @!UPT UIADD3 URZ, URZ, URZ, URZ ;  /* 0x0000003f3f3ff290 */ /* 0x000fe8000fffe03f */
[----:B------:R-:W-:Y:S06]  /*10110*/  FMUL.FTZ R11, R28, c[0x0][0x2ec] ;  /* 0x0000bb001c0b7a20 */ /* 0x000fec0000410000 */
[----:B------:R-:W2:Y:S01]  /*10120*/  MUFU.TANH R11, R11 ;  /* 0x0000000b000b7308 */ /* 0x000ea20000002400 */
[----:B-1----:R-:W-:Y:S09]  /*10130*/  FMUL.FTZ R9, R46, c[0x0][0x2ec] ;  /* 0x0000bb002e097a20 */ /* 0x002ff20000410000 */
[----:B------:R1:W1:Y:S02]  /*10140*/  MUFU.TANH R114, R9 ;  /* 0x0000000900727308 */ /* 0x0002640000002400 */
[----:B-1----:R-:W-:Y:S02]  /*10150*/  FMUL.FTZ R9, R47, c[0x0][0x2ec] ;  /* 0x0000bb002f097a20 */ /* 0x002fe40000410000 */
[C---:B------:R-:W-:Y:S06]  /*10160*/  HMMA.16816.F32.BF16 R44, R132.reuse, R202, RZ ;  /* 0x000000ca842c723c */ /* 0x040fec00000418ff */
[----:B------:R1:W1:Y:S02]  /*10170*/  MUFU.TANH R118, R9 ;  /* 0x0000000900767308 */ /* 0x0002640000002400 */
[----:B------:R-:W-:Y:S11]  /*10180*/  HMMA.16816.F32.BF16 R132, R132, R158, RZ ;  /* 0x0000009e8484723c */ /* 0x000ff600000418ff */
[----:B------:R-:W-:Y:S05]  /*10190*/  @!UPT UIADD3 URZ, URZ, URZ, URZ ;  /* 0x0000003f3f3ff290 */ /* 0x000fea000fffe03f */
[C---:B------:R-:W-:Y:S05]  /*101a0*/  HMMA.16816.F32.BF16 R44, R108.reuse, R198, R44 ;  /* 0x000000c66c2c723c */ /* 0x040fea000004182c */
[----:B-1----:R-:W-:Y:S03]  /*101b0*/  FMUL.FTZ R9, R12, c[0x0][0x2ec] ;  /* 0x0000bb000c097a20 */ /* 0x002fe60000410000 */
[----:B------:R-:W-:Y:S01]  /*101c0*/  HMMA.16816.F32.BF16 R132, R108, R130, R132 ;  /* 0x000000826c84723c */ /* 0x000fe20000041884 */
[----:B------:R1:W1:Y:S10]  /*101d0*/  MUFU.TANH R115, R9 ;  /* 0x0000000900737308 */ /* 0x0002740000002400 */
[----:B------:R5:W2:Y:S01]  /*101e0*/  MUFU.TANH R111, R10 ;  /* 0x0000000a006f7308 */ /* 0x000aa20000002400 */
[----:B-1----:R-:W-:Y:S02]  /*101f0*/  FMUL.FTZ R9, R13, c[0x0][0x2ec] ;  /* 0x0000bb000d097a20 */ /* 0x002fe40000410000 */
[----:B------:R-:W-:Y:S07]  /*10200*/  FMUL.FTZ R13, R124, c[0x0][0x2ec] ;  /* 0x0000bb007c0d7a20 */ /* 0x000fee0000410000 */
[----:B------:R1:W1:Y:S01]  /*10210*/  MUFU.TANH R119, R9 ;  /* 0x0000000900777308 */ /* 0x0002620000002400 */
[----:B-----5:R-:W-:Y:S09]  /*10220*/  FMUL.FTZ R10, R149, c[0x0][0x2ec] ;  /* 0x0000bb00950a7a20 */ /* 0x020ff20000410000 */
[----:B------:R-:W2:Y:S10]  /*10230*/  MUFU.TANH R107, R13 ;  /* 0x0000000d006b7308 */ /* 0x000eb40000002400 */
[----:B------:R5:W2:Y:S01]  /*10240*/  MUFU.TANH R13, R10 ;  /* 0x0000000a000d7308 */ /* 0x000aa20000002400 */
[----:B-1----:R-:W-:Y:S02]  /*10250*/  FMUL.FTZ R9, R14, c[0x0][0x2ec] ;  /* 0x0000bb000e097a20 */ /* 0x002fe40000410000 */
[----:B------:R-:W-:Y:S07]  /*10260*/  FMUL.FTZ R14, R132, c[0x0][0x2ec] ;  /* 0x0000bb00840e7a20 */ /* 0x000fee0000410000 */
[----:B------:R1:W1:Y:S10]  /*10270*/  MUFU.TANH R116, R9 ;  /* 0x0000000900747308 */ /* 0x0002740000002400 */
[----:B------:R2:W2:Y:S01]  /*10280*/  MUFU.TANH R123, R14 ;  /* 0x0000000e007b7308 */ /* 0x0004a20000002400 */
[----:B-----5:R-:W-:Y:S09]  /*10290*/  FMUL.FTZ R10, R150, c[0x0][0x2ec] ;  /* 0x0000bb00960a7a20 */ /* 0x020ff20000410000 */
[----:B------:R-:W3:Y:S01]  /*102a0*/  MUFU.TANH R10, R10 ;  /* 0x0000000a000a7308 */ /* 0x000ee20000002400 */
[----:B-1----:R-:W-:Y:S09]  /*102b0*/  FMUL.FTZ R9, R15, c[0x0][0x2ec] ;  /* 0x0000bb000f097a20 */ /* 0x002ff20000410000 */
[----:B------:R1:W1:Y:S01]  /*102c0*/  MUFU.TANH R120, R9 ;  /* 0x0000000900787308 */ /* 0x0002620000002400 */
[----:B--2---:R-:W-:Y:S09]  /*102d0*/  FMUL.FTZ R14, R151, c[0x0][0x2ec] ;  /* 0x0000bb00970e7a20 */ /* 0x004ff20000410000 */
[----:B------:R-:W2:Y:S01]  /*102e0*/  MUFU.TANH R14, R14 ;  /* 0x0000000e000e7308 */ /* 0x000ea20000002400 */
[----:B-1----:R-:W-:Y:S09]  /*102f0*/  FMUL.FTZ R9, R29, c[0x0][0x2ec] ;  /* 0x0000bb001d097a20 */ /* 0x002ff20000410000 */
[----:B------:R1:W1:Y:S02]  /*10300*/  MUFU.TANH R15, R9 ;  /* 0x00000009000f7308 */ /* 0x0002640000002400 */
[----:B-1----:R-:W-:Y:S08]  /*10310*/  FMUL.FTZ R9, R30, c[0x0][0x2ec] ;  /* 0x0000bb001e097a20 */ /* 0x002ff00000410000 */
        /* <DEDUP_REMOVED lines=14> */
[----:B------:R1:W1:Y:S10]  /*10400*/  MUFU.TANH R61, R58 ;  /* 0x0000003a003d7308 */ /* 0x0002740000002400 */
[----:B------:R5:W2:Y:S01]  /*10410*/  MUFU.TANH R47, R9 ;  /* 0x00000009002f7308 */ /* 0x000aa20000002400 */
[----:B-1----:R-:W-:Y:S09]  /*10420*/  FMUL.FTZ R58, R154, c[0x0][0x2ec] ;  /* 0x0000bb009a3a7a20 */ /* 0x002ff20000410000 */
[----:B------:R-:W1:Y:S01]  /*10430*/  MUFU.TANH R58, R58 ;  /* 0x0000003a003a7308 */ /* 0x000e620000002400 */
[----:B-----5:R-:W-:Y:S02]  /*10440*/  FMUL.FTZ R9, R62, c[0x0][0x2ec] ;  /* 0x0000bb003e097a20 */ /* 0x020fe40000410000 */
[----:B------:R-:W-:Y:S07]  /*10450*/  FMUL.FTZ R62, R155, c[0x0][0x2ec] ;  /* 0x0000bb009b3e7a20 */ /* 0x000fee0000410000 */
[----:B------:R5:W1:Y:S10]  /*10460*/  MUFU.TANH R44, R9 ;  /* 0x00000009002c7308 */ /* 0x000a740000002400 */
[----:B------:R-:W1:Y:S01]  /*10470*/  MUFU.TANH R62, R62 ;  /* 0x0000003e003e7308 */ /* 0x000e620000002400 */
[----:B-----5:R-:W-:Y:S09]  /*10480*/  FMUL.FTZ R9, R63, c[0x0][0x2ec] ;  /* 0x0000bb003f097a20 */ /* 0x020ff20000410000 */
[----:B------:R5:W1:Y:S02]  /*10490*/  MUFU.TANH R48, R9 ;  /* 0x0000000900307308 */ /* 0x000a640000002400 */
[----:B-----5:R-:W-:Y:S08]  /*104a0*/  FMUL.FTZ R9, R76, c[0x0][0x2ec] ;  /* 0x0000bb004c097a20 */ /* 0x020ff00000410000 */
        /* <DEDUP_REMOVED lines=21> */
[----:B-----5:R-:W-:Y:S02]  /*10600*/  FMUL.FTZ R9, R147, c[0x0][0x2ec] ;  /* 0x0000bb0093097a20 */ /* 0x020fe40000410000 */
[----:B------:R-:W-:Y:S06]  /*10610*/  HMMA.16816.F32.BF16 R144, R136, R202, RZ ;  /* 0x000000ca8890723c */ /* 0x000fec00000418ff */
[----:B------:R5:W1:Y:S11]  /*10620*/  MUFU.TANH R96, R9 ;  /* 0x0000000900607308 */ /* 0x000a760000002400 */
[----:B------:R-:W-:Y:S07]  /*10630*/  @!UPT UIADD3 URZ, URZ, URZ, URZ ;  /* 0x0000003f3f3ff290 */ /* 0x000fee000fffe03f */
[----:B------:R-:W-:Y:S05]  /*10640*/  HMMA.16816.F32.BF16 R144, R140, R198, R144 ;  /* 0x000000c68c90723c */ /* 0x000fea0000041890 */
[----:B-----5:R-:W-:Y:S04]  /*10650*/  FMUL.FTZ R9, R126, c[0x0][0x2ec] ;  /* 0x0000bb007e097a20 */ /* 0x020fe80000410000 */
[----:B------:R5:W1:Y:S11]  /*10660*/  MUFU.TANH R108, R9 ;  /* 0x00000009006c7308 */ /* 0x000a760000002400 */
[----:B------:R-:W-:Y:S04]  /*10670*/  @!UPT UIADD3 URZ, URZ, URZ, URZ ;  /* 0x0000003f3f3ff290 */ /* 0x000fe8000fffe03f */
[----:B------:R-:W-:Y:S02]  /*10680*/  FMUL.FTZ R26, R145, c[0x0][0x2ec] ;  /* 0x0000bb00911a7a20 */ /* 0x000fe40000410000 */
[----:B------:R-:W-:Y:S02]  /*10690*/  FMUL.FTZ R25, R144, c[0x0][0x2ec] ;  /* 0x0000bb0090197a20 */ /* 0x000fe40000410000 */
[----:B------:R1:W1:Y:S01]  /*106a0*/  MUFU.TANH R29, R26 ;  /* 0x0000001a001d7308 */ /* 0x0002620000002400 */
[----:B------:R-:W-:Y:S02]  /*106b0*/  FMUL.FTZ R30, R147, c[0x0][0x2ec] ;  /* 0x0000bb00931e7a20 */ /* 0x000fe40000410000 */
[----:B-----5:R-:W-:Y:S07]  /*106c0*/  FMUL.FTZ R9, R127, c[0x0][0x2ec] ;  /* 0x0000bb007f097a20 */ /* 0x020fee0000410000 */
[----:B------:R5:W2:Y:S10]  /*106d0*/  MUFU.TANH R112, R9 ;  /* 0x0000000900707308 */ /* 0x000ab40000002400 */
[----:B------:R-:W2:Y:S01]  /*106e0*/  MUFU.TANH R25, R25 ;  /* 0x0000001900197308 */ /* 0x000ea20000002400 */
[----:B-1----:R-:W-:Y:S02]  /*106f0*/  FMUL.FTZ R26, R146, c[0x0][0x2ec] ;  /* 0x0000bb00921a7a20 */ /* 0x002fe40000410000 */
[----:B------:R-:W-:Y:S07]  /*10700*/  HMMA.16816.F32.BF16 R144, R136, R174, RZ ;  /* 0x000000ae8890723c */ /* 0x000fee00000418ff */
[----:B------:R-:W1:Y:S01]  /*10710*/  MUFU.TANH R26, R26 ;  /* 0x0000001a001a7308 */ /* 0x000e620000002400 */
[----:B-----5:R-:W-:Y:S09]  /*10720*/  FMUL.FTZ R9, R133, c[0x0][0x2ec] ;  /* 0x0000bb0085097a20 */ /* 0x020ff20000410000 */
[----:B------:R5:W1:Y:S10]  /*10730*/  MUFU.TANH R127, R9 ;  /* 0x00000009007f7308 */ /* 0x000a740000002400 */
[----:B------:R-:W1:Y:S01]  /*10740*/  MUFU.TANH R30, R30 ;  /* 0x0000001e001e7308 */ /* 0x000e620000002400 */
[----:B------:R-:W-:Y:S05]  /*10750*/  HMMA.16816.F32.BF16 R144, R140, R170, R144 ;  /* 0x000000aa8c90723c */ /* 0x000fea0000041890 */
[----:B-----5:R-:W-:Y:S04]  /*10760*/  FMUL.FTZ R9, R134, c[0x0][0x2ec] ;  /* 0x0000bb0086097a20 */ /* 0x020fe80000410000 */
[----:B------:R5:W1:Y:S11]  /*10770*/  MUFU.TANH R124, R9 ;  /* 0x00000009007c7308 */ /* 0x000a760000002400 */
[----:B------:R-:W-:Y:S04]  /*10780*/  @!UPT UIADD3 URZ, URZ, URZ, URZ ;  /* 0x0000003f3f3ff290 */ /* 0x000fe8000fffe03f */
[----:B------:R-:W-:Y:S02]  /*10790*/  FMUL.FTZ R90, R145, c[0x0][0x2ec] ;  /* 0x0000bb00915a7a20 */ /* 0x000fe40000410000 */
[----:B------:R-:W-:Y:S02]  /*107a0*/  FMUL.FTZ R89, R144, c[0x0][0x2ec] ;  /* 0x0000bb0090597a20 */ /* 0x000fe40000410000 */
[----:B------:R1:W1:Y:S01]  /*107b0*/  MUFU.TANH R93, R90 ;  /* 0x0000005a005d7308 */ /* 0x0002620000002400 */
[----:B------:R-:W-:Y:S09]  /*107c0*/  FMUL.FTZ R94, R147, c[0x0][0x2ec] ;  /* 0x0000bb00935e7a20 */ /* 0x000ff20000410000 */
[----:B------:R-:W2:Y:S01]  /*107d0*/  MUFU.TANH R89, R89 ;  /* 0x0000005900597308 */ /* 0x000ea20000002400 */
[----:B-----5:R-:W-:Y:S02]  /*107e0*/  FMUL.FTZ R9, R135, c[0x0][0x2ec] ;  /* 0x0000bb0087097a20 */ /* 0x020fe40000410000 */
[----:B------:R-:W-:Y:S07]  /*107f0*/  HMMA.16816.F32.BF16 R132, R136, R194, RZ ;  /* 0x000000c28884723c */ /* 0x000fee00000418ff */
[----:B------:R5:W2:Y:S01]  /*10800*/  MUFU.TANH R128, R9 ;  /* 0x0000000900807308 */ /* 0x000aa20000002400 */
[----:B-1----:R-:W-:Y:S09]  /*10810*/  FMUL.FTZ R90, R146, c[0x0][0x2ec] ;  /* 0x0000bb00925a7a20 */ /* 0x002ff20000410000 */
[----:B------:R-:W1:Y:S07]  /*10820*/  MUFU.TANH R90, R90 ;  /* 0x0000005a005a7308 */ /* 0x000e6e0000002400 */
[----:B------:R-:W-:Y:S03]  /*10830*/  HMMA.16816.F32.BF16 R132, R140, R190, R132 ;  /* 0x000000be8c84723c */ /* 0x000fe60000041884 */
[----:B------:R-:W1:Y:S02]  /*10840*/  MUFU.TANH R94, R94 ;  /* 0x0000005e005e7308 */ /* 0x000e640000002400 */
[----:B-----5:R-:W-:Y:S03]  /*10850*/  FMUL.FTZ R9, R148, c[0x0][0x2ec] ;  /* 0x0000bb0094097a20 */ /* 0x020fe60000410000 */
[----:B------:R-:W-:Y:S05]  /*10860*/  HMMA.16816.F32.BF16 R148, R136, R182, RZ ;  /* 0x000000b68894723c */ /* 0x000fea00000418ff */
[----:B------:R-:W1:Y:S11]  /*10870*/  MUFU.TANH R9, R9 ;  /* 0x0000000900097308 */ /* 0x000e760000002400 */
[----:B------:R-:W-:Y:S02]  /*10880*/  FMUL.FTZ R42, R133, c[0x0][0x2ec] ;  /* 0x0000bb00852a7a20 */ /* 0x000fe40000410000 */
[----:B------:R-:W-:Y:S02]  /*10890*/  FMUL.FTZ R41, R132, c[0x0][0x2ec] ;  /* 0x0000bb0084297a20 */ /* 0x000fe40000410000 */
[----:B------:R5:W1:Y:S01]  /*108a0*/  MUFU.TANH R45, R42 ;  /* 0x0000002a002d7308 */ /* 0x000a620000002400 */
[----:B------:R-:W-:Y:S03]  /*108b0*/  FMUL.FTZ R46, R135, c[0x0][0x2ec] ;  /* 0x0000bb00872e7a20 */ /* 0x000fe60000410000 */
[----:B------:R-:W-:Y:S06]  /*108c0*/  HMMA.16816.F32.BF16 R148, R140, R178, R148 ;  /* 0x000000b28c94723c */ /* 0x000fec0000041894 */
[----:B------:R-:W1:Y:S10]  /*108d0*/  MUFU.TANH R41, R41 ;  /* 0x0000002900297308 */ /* 0x000e740000002400 */
[----:B------:R-:W1:Y:S01]  /*108e0*/  MUFU.TANH R46, R46 ;  /* 0x0000002e002e7308 */ /* 0x000e620000002400 */
[----:B-----5:R-:W-:Y:S02]  /*108f0*/  FMUL.FTZ R42, R134, c[0x0][0x2ec] ;  /* 0x0000bb00862a7a20 */ /* 0x020fe40000410000 */
[C---:B------:R-:W-:Y:S05]  /*10900*/  HMMA.16816.F32.BF16 R132, R136.reuse, R166, RZ ;  /* 0x000000a68884723c */ /* 0x040fea00000418ff */
[----:B------:R-:W-:Y:S02]  /*10910*/  FMUL.FTZ R74, R149, c[0x0][0x2ec] ;  /* 0x0000bb00954a7a20 */ /* 0x000fe40000410000 */
[----:B------:R-:W1:Y:S01]  /*10920*/  MUFU.TANH R42, R42 ;  /* 0x0000002a002a7308 */ /* 0x000e620000002400 */
[----:B------:R-:W-:Y:S04]  /*10930*/  FMUL.FTZ R73, R148, c[0x0][0x2ec] ;  /* 0x0000bb0094497a20 */ /* 0x000fe80000410000 */
[----:B------:R-:W-:Y:S01]  /*10940*/  FMUL.FTZ R78, R151, c[0x0][0x2ec] ;  /* 0x0000bb00974e7a20 */ /* 0x000fe20000410000 */
[----:B------:R-:W-:Y:S04]  /*10950*/  HMMA.16816.F32.BF16 R136, R136, R158, RZ ;  /* 0x0000009e8888723c */ /* 0x000fe800000418ff */
[----:B------:R5:W1:Y:S10]  /*10960*/  MUFU.TANH R77, R74 ;  /* 0x0000004a004d7308 */ /* 0x000a740000002400 */
[----:B------:R-:W1:Y:S01]  /*10970*/  MUFU.TANH R73, R73 ;  /* 0x0000004900497308 */ /* 0x000e620000002400 */
[C---:B------:R-:W-:Y:S09]  /*10980*/  HMMA.16816.F32.BF16 R132, R140.reuse, R162, R132 ;  /* 0x000000a28c84723c */ /* 0x040ff20000041884 */
[----:B------:R-:W-:Y:S01]  /*10990*/  HMMA.16816.F32.BF16 R136, R140, R130, R136 ;  /* 0x000000828c88723c */ /* 0x000fe20000041888 */
[----:B------:R-:W1:Y:S02]  /*109a0*/  MUFU.TANH R78, R78 ;  /* 0x0000004e004e7308 */ /* 0x000e640000002400 */
[----:B-----5:R-:W-:Y:S08]  /*109b0*/  FMUL.FTZ R74, R150, c[0x0][0x2ec] ;  /* 0x0000bb00964a7a20 */ /* 0x020ff00000410000 */
[----:B------:R-:W1:Y:S04]  /*109c0*/  MUFU.TANH R74, R74 ;  /* 0x0000004a004a7308 */ /* 0x000e680000002400 */
[----:B------:R-:W-:Y:S02]  /*109d0*/  FMUL.FTZ R106, R133, c[0x0][0x2ec] ;  /* 0x0000bb00856a7a20 */ /* 0x000fe40000410000 */
[----:B------:R-:W-:Y:S02]  /*109e0*/  FMUL.FTZ R105, R132, c[0x0][0x2ec] ;  /* 0x0000bb0084697a20 */ /* 0x000fe40000410000 */
[----:B------:R-:W-:Y:S02]  /*109f0*/  FMUL.FTZ R110, R135, c[0x0][0x2ec] ;  /* 0x0000bb00876e7a20 */ /* 0x000fe40000410000 */
[----:B------:R5:W1:Y:S03]  /*10a00*/  MUFU.TANH R109, R106 ;  /* 0x0000006a006d7308 */ /* 0x000a660000002400 */
[----:B------:R-:W-:Y:S02]  /*10a10*/  FMUL.FTZ R122, R137, c[0x0][0x2ec] ;  /* 0x0000bb00897a7a20 */ /* 0x000fe40000410000 */
[----:B------:R-:W-:Y:S02]  /*10a20*/  FMUL.FTZ R121, R136, c[0x0][0x2ec] ;  /* 0x0000bb0088797a20 */ /* 0x000fe40000410000 */
[----:B------:R-:W-:Y:S03]  /*10a30*/  FMUL.FTZ R126, R139, c[0x0][0x2ec] ;  /* 0x0000bb008b7e7a20 */ /* 0x000fe60000410000 */
[----:B------:R1:W1:Y:S10]  /*10a40*/  MUFU.TANH R125, R122 ;  /* 0x0000007a007d7308 */ /* 0x0002740000002400 */
[----:B------:R-:W2:Y:S01]  /*10a50*/  MUFU.TANH R105, R105 ;  /* 0x0000006900697308 */ /* 0x000ea20000002400 */
[----:B-----5:R-:W-:Y:S09]  /*10a60*/  FMUL.FTZ R106, R134, c[0x0][0x2ec] ;  /* 0x0000bb00866a7a20 */ /* 0x020ff20000410000 */
[----:B------:R-:W2:Y:S01]  /*10a70*/  MUFU.TANH R106, R106 ;  /* 0x0000006a006a7308 */ /* 0x000ea20000002400 */
[----:B-1----:R-:W-:Y:S09]  /*10a80*/  FMUL.FTZ R122, R138, c[0x0][0x2ec] ;  /* 0x0000bb008a7a7a20 */ /* 0x002ff20000410000 */
[----:B------:R-:W1:Y:S10]  /*10a90*/  MUFU.TANH R110, R110 ;  /* 0x0000006e006e7308 */ /* 0x000e740000002400 */
[----:B------:R-:W1:Y:S10]  /*10aa0*/  MUFU.TANH R121, R121 ;  /* 0x0000007900797308 */ /* 0x000e740000002400 */
[----:B------:R-:W1:Y:S10]  /*10ab0*/  MUFU.TANH R122, R122 ;  /* 0x0000007a007a7308 */ /* 0x000e740000002400 */
[----:B------:R-:W1:Y:S02]  /*10ac0*/  MUFU.TANH R126, R126 ;  /* 0x0000007e007e7308 */ /* 0x000e640000002400 */
[----:B-1234-:R-:W-:-:S05]  /*10ad0*/  @P2 BRA `(.L_x_588) ;  /* 0xffffe38000002947 */ /* 0x01efca000383ffff */
.L_x_587:
[----:B------:R-:W2:Y:S01]  /*10ae0*/  LDL R181, [R1+0x18] ;  /* 0x0000180001b57983 */ /* 0x000ea20000100800 */
[----:B------:R-:W-:Y:S01]  /*10af0*/  MOV R129, UR5 ;  /* 0x0000000500817c02 */ /* 0x000fe20008000f00 */
[----:B------:R-:W-:Y:S03]  /*10b00*/  UIADD3 UR5, UR5, -0x1, URZ ;  /* 0xffffffff05057890 */ /* 0x000fe6000fffe03f */
[----:B------:R-:W-:Y:S04]  /*10b10*/  LEA R147, R129, R212, 0x7 ;  /* 0x000000d481937211 */ /* 0x000fe800078e38ff */
[----:B------:R-:W3:Y:S01]  /*10b20*/  I2F R129, R147 ;  /* 0x0000009300817306 */ /* 0x000ee20000201400 */
[C---:B------:R-:W-:Y:S02]  /*10b30*/  IADD3 R130, R147.reuse, 0x1, RZ ;  /* 0x0000000193827810 */ /* 0x040fe40007ffe0ff */
[C---:B------:R-:W-:Y:S02]  /*10b40*/  IADD3 R131, R147.reuse, 0x8, RZ ;  /* 0x0000000893837810 */ /* 0x040fe40007ffe0ff */
[C---:B------:R-:W-:Y:S02]  /*10b50*/  IADD3 R132, R147.reuse, 0x9, RZ ;  /* 0x0000000993847810 */ /* 0x040fe40007ffe0ff */
[C---:B------:R-:W-:Y:S02]  /*10b60*/  IADD3 R133, R147.reuse, 0x10, RZ ;  /* 0x0000001093857810 */ /* 0x040fe40007ffe0ff */
[C---:B------:R-:W-:Y:S01]  /*10b70*/  IADD3 R134, R147.reuse, 0x11, RZ ;  /* 0x0000001193867810 */ /* 0x040fe20007ffe0ff */
[----:B------:R-:W4:Y:S01]  /*10b80*/  I2F R130, R130 ;  /* 0x0000008200827306 */ /* 0x000f220000201400 */
[C---:B------:R-:W-:Y:S02]  /*10b90*/  IADD3 R135, R147.reuse, 0x18, RZ ;  /* 0x0000001893877810 */ /* 0x040fe40007ffe0ff */
[C---:B------:R-:W-:Y:S02]  /*10ba0*/  IADD3 R136, R147.reuse, 0x19, RZ ;  /* 0x0000001993887810 */ /* 0x040fe40007ffe0ff */
[C---:B------:R-:W-:Y:S02]  /*10bb0*/  IADD3 R137, R147.reuse, 0x20, RZ ;  /* 0x0000002093897810 */ /* 0x040fe40007ffe0ff */
[C---:B-1----:R-:W-:Y:S02]  /*10bc0*/  IADD3 R138, R147.reuse, 0x21, RZ ;  /* 0x00000021938a7810 */ /* 0x042fe40007ffe0ff */
[C---:B------:R-:W-:Y:S01]  /*10bd0*/  IADD3 R139, R147.reuse, 0x28, RZ ;  /* 0x00000028938b7810 */ /* 0x040fe20007ffe0ff */
[----:B------:R-:W1:Y:S01]  /*10be0*/  I2F R131, R131 ;  /* 0x0000008300837306 */ /* 0x000e620000201400 */
[C---:B------:R-:W-:Y:S02]  /*10bf0*/  IADD3 R140, R147.reuse, 0x29, RZ ;  /* 0x00000029938c7810 */ /* 0x040fe40007ffe0ff */
[C---:B------:R-:W-:Y:S02]  /*10c00*/  IADD3 R141, R147.reuse, 0x30, RZ ;  /* 0x00000030938d7810 */ /* 0x040fe40007ffe0ff */
[C---:B------:R-:W-:Y:S02]  /*10c10*/  IADD3 R142, R147.reuse, 0x31, RZ ;  /* 0x00000031938e7810 */ /* 0x040fe40007ffe0ff */
[C---:B------:R-:W-:Y:S02]  /*10c20*/  IADD3 R143, R147.reuse, 0x38, RZ ;  /* 0x00000038938f7810 */ /* 0x040fe40007ffe0ff */
[C---:B------:R-:W-:Y:S01]  /*10c30*/  IADD3 R144, R147.reuse, 0x39, RZ ;  /* 0x0000003993907810 */ /* 0x040fe20007ffe0ff */
[----:B------:R-:W5:Y:S01]  /*10c40*/  I2F R132, R132 ;  /* 0x0000008400847306 */ /* 0x000f620000201400 */
[C---:B------:R-:W-:Y:S02]  /*10c50*/  IADD3 R145, R147.reuse, 0x40, RZ ;  /* 0x0000004093917810 */ /* 0x040fe40007ffe0ff */
[C---:B------:R-:W-:Y:S02]  /*10c60*/  IADD3 R148, R147.reuse, 0x48, RZ ;  /* 0x0000004893947810 */ /* 0x040fe40007ffe0ff */
[----:B------:R-:W-:Y:S05]  /*10c70*/  IADD3 R146, R147, 0x41, RZ ;  /* 0x0000004193927810 */ /* 0x000fea0007ffe0ff */
        /* <DEDUP_REMOVED lines=13> */
[----:B------:R-:W2:Y:S01]  /*10d50*/  I2F R146, R146 ;  /* 0x0000009200927306 */ /* 0x000ea20000201400 */
[C---:B---3--:R-:W-:Y:S02]  /*10d60*/  FFMA.FTZ R0, R129.reuse, UR4, R0 ;  /* 0x0000000481007c23 */ /* 0x048fe40008010000 */
[C---:B------:R-:W-:Y:S02]  /*10d70*/  FFMA.FTZ R2, R129.reuse, UR4, R2 ;  /* 0x0000000481027c23 */ /* 0x040fe40008010002 */
[C---:B------:R-:W-:Y:S02]  /*10d80*/  FFMA.FTZ R3, R129.reuse, UR4, R3 ;  /* 0x0000000481037c23 */ /* 0x040fe40008010003 */
[----:B------:R-:W-:Y:S01]  /*10d90*/  FFMA.FTZ R4, R129, UR4, R4 ;  /* 0x0000000481047c23 */ /* 0x000fe20008010004 */
[----:B------:R-:W-:Y:S01]  /*10da0*/  FMNMX.FTZ R149, R2, R215, !PT ;  /* 0x000000d702957209 */ /* 0x000fe20007810000 */
[C---:B----4-:R-:W-:Y:S01]  /*10db0*/  FFMA.FTZ R5, R130.reuse, UR4, R5 ;  /* 0x0000000482057c23 */ /* 0x050fe20008010005 */
[----:B------:R3:W4:Y:S01]  /*10dc0*/  I2F R129, R148 ;  /* 0x0000009400817306 */ /* 0x0007220000201400 */
[C---:B------:R-:W-:Y:S02]  /*10dd0*/  FFMA.FTZ R6, R130.reuse, UR4, R6 ;  /* 0x0000000482067c23 */ /* 0x040fe40008010006 */
[C---:B------:R-:W-:Y:S02]  /*10de0*/  FFMA.FTZ R7, R130.reuse, UR4, R7 ;  /* 0x0000000482077c23 */ /* 0x040fe40008010007 */
[----:B------:R-:W-:Y:S01]  /*10df0*/  FFMA.FTZ R8, R130, UR4, R8 ;  /* 0x0000000482087c23 */ /* 0x000fe20008010008 */
[----:B------:R-:W-:Y:S01]  /*10e00*/  IADD3 R130, R147, 0x49, RZ ;  /* 0x0000004993827810 */ /* 0x000fe20007ffe0ff */
[C---:B-1----:R-:W-:Y:S01]  /*10e10*/  FFMA.FTZ R9, R131.reuse, UR4, R9 ;  /* 0x0000000483097c23 */ /* 0x042fe20008010009 */
[----:B------:R-:W-:Y:S01]  /*10e20*/  FMNMX.FTZ R149, R6, R149, !PT ;  /* 0x0000009506957209 */ /* 0x000fe20007810000 */
[C---:B------:R-:W-:Y:S02]  /*10e30*/  FFMA.FTZ R10, R131.reuse, UR4, R10 ;  /* 0x00000004830a7c23 */ /* 0x040fe4000801000a */
[C---:B------:R-:W-:Y:S01]  /*10e40*/  FFMA.FTZ R11, R131.reuse, UR4, R11 ;  /* 0x00000004830b7c23 */ /* 0x040fe2000801000b */
[----:B------:R-:W1:Y:S01]  /*10e50*/  I2F R130, R130 ;  /* 0x0000008200827306 */ /* 0x000e620000201400 */
[----:B------:R-:W-:Y:S01]  /*10e60*/  FFMA.FTZ R12, R131, UR4, R12 ;  /* 0x00000004830c7c23 */ /* 0x000fe2000801000c */
[C---:B------:R-:W-:Y:S01]  /*10e70*/  IADD3 R131, R147.reuse, 0x50, RZ ;  /* 0x0000005093837810 */ /* 0x040fe20007ffe0ff */
[----:B-----5:R-:W-:Y:S01]  /*10e80*/  FFMA.FTZ R13, R132, UR4, R13 ;  /* 0x00000004840d7c23 */ /* 0x020fe2000801000d */
[----:B------:R-:W-:Y:S01]  /*10e90*/  FMNMX.FTZ R149, R10, R149, !PT ;  /* 0x000000950a957209 */ /* 0x000fe20007810000 */
[C---:B------:R-:W-:Y:S02]  /*10ea0*/  FFMA.FTZ R14, R132.reuse, UR4, R14 ;  /* 0x00000004840e7c23 */ /* 0x040fe4000801000e */
[C---:B------:R-:W-:Y:S02]  /*10eb0*/  FFMA.FTZ R15, R132.reuse, UR4, R15 ;  /* 0x00000004840f7c23 */ /* 0x040fe4000801000f */
[----:B------:R-:W-:Y:S01]  /*10ec0*/  FFMA.FTZ R16, R132, UR4, R16 ;  /* 0x0000000484107c23 */ /* 0x000fe20008010010 */
[----:B------:R-:W5:Y:S01]  /*10ed0*/  I2F R131, R131 ;  /* 0x0000008300837306 */ /* 0x000f620000201400 */
[----:B------:R-:W-:Y:S01]  /*10ee0*/  IADD3 R132, R147, 0x51, RZ ;  /* 0x0000005193847810 */ /* 0x000fe20007ffe0ff */
[C---:B------:R-:W-:Y:S01]  /*10ef0*/  FFMA.FTZ R17, R133.reuse, UR4, R17 ;  /* 0x0000000485117c23 */ /* 0x040fe20008010011 */
[----:B------:R-:W-:Y:S01]  /*10f00*/  FMNMX.FTZ R149, R14, R149, !PT ;  /* 0x000000950e957209 */ /* 0x000fe20007810000 */
[C---:B------:R-:W-:Y:S01]  /*10f10*/  FFMA.FTZ R18, R133.reuse, UR4, R18 ;  /* 0x0000000485127c23 */ /* 0x040fe20008010012 */
[----:B---3--:R-:W-:Y:S01]  /*10f20*/  FMNMX.FTZ R148, R0, R216, !PT ;  /* 0x000000d800947209 */ /* 0x008fe20007810000 */
[C---:B------:R-:W-:Y:S02]  /*10f30*/  FFMA.FTZ R19, R133.reuse, UR4, R19 ;  /* 0x0000000485137c23 */ /* 0x040fe40008010013 */
[----:B------:R-:W-:Y:S01]  /*10f40*/  FFMA.FTZ R20, R133, UR4, R20 ;  /* 0x0000000485147c23 */ /* 0x000fe20008010014 */
[----:B------:R-:W-:Y:S01]  /*10f50*/  IADD3 R133, R147, 0x58, RZ ;  /* 0x0000005893857810 */ /* 0x000fe20007ffe0ff */
[----:B------:R-:W3:Y:S01]  /*10f60*/  I2F R132, R132 ;  /* 0x0000008400847306 */ /* 0x000ee20000201400 */
[----:B------:R-:W-:Y:S01]  /*10f70*/  FFMA.FTZ R21, R134, UR4, R21 ;  /* 0x0000000486157c23 */ /* 0x000fe20008010015 */
[----:B------:R-:W-:Y:S01]  /*10f80*/  FMNMX.FTZ R149, R18, R149, !PT ;  /* 0x0000009512957209 */ /* 0x000fe20007810000 */
[C---:B------:R-:W-:Y:S01]  /*10f90*/  FFMA.FTZ R22, R134.reuse, UR4, R22 ;  /* 0x0000000486167c23 */ /* 0x040fe20008010016 */
[----:B------:R-:W-:Y:S01]  /*10fa0*/  FMNMX.FTZ R148, R5, R148, !PT ;  /* 0x0000009405947209 */ /* 0x000fe20007810000 */
[C---:B------:R-:W-:Y:S02]  /*10fb0*/  FFMA.FTZ R23, R134.reuse, UR4, R23 ;  /* 0x0000000486177c23 */ /* 0x040fe40008010017 */
[----:B------:R-:W-:Y:S01]  /*10fc0*/  FFMA.FTZ R24, R134, UR4, R24 ;  /* 0x0000000486187c23 */ /* 0x000fe20008010018 */
[----:B------:R-:W-:Y:S01]  /*10fd0*/  IADD3 R134, R147, 0x59, RZ ;  /* 0x0000005993867810 */ /* 0x000fe20007ffe0ff */
[C---:B------:R-:W-:Y:S01]  /*10fe0*/  FFMA.FTZ R25, R135.reuse, UR4, R25 ;  /* 0x0000000487197c23 */ /* 0x040fe20008010019 */
[----:B------:R-:W1:Y:S01]  /*10ff0*/  I2F R133, R133 ;  /* 0x0000008500857306 */ /* 0x000e620000201400 */
[----:B------:R-:W-:Y:S01]  /*11000*/  FMNMX.FTZ R149, R22, R149, !PT ;  /* 0x0000009516957209 */ /* 0x000fe20007810000 */
[----:B------:R-:W-:Y:S01]  /*11010*/  FFMA.FTZ R26, R135, UR4, R26 ;  /* 0x00000004871a7c23 */ /* 0x000fe2000801001a */
[----:B------:R-:W-:Y:S01]  /*11020*/  FMNMX.FTZ R148, R9, R148, !PT ;  /* 0x0000009409947209 */ /* 0x000fe20007810000 */
[C---:B------:R-:W-:Y:S02]  /*11030*/  FFMA.FTZ R27, R135.reuse, UR4, R27 ;  /* 0x00000004871b7c23 */ /* 0x040fe4000801001b */
[----:B------:R-:W-:Y:S01]  /*11040*/  FFMA.FTZ R28, R135, UR4, R28 ;  /* 0x00000004871c7c23 */ /* 0x000fe2000801001c */
[----:B------:R-:W-:Y:S01]  /*11050*/  IADD3 R135, R147, 0x60, RZ ;  /* 0x0000006093877810 */ /* 0x000fe20007ffe0ff */
[----:B------:R-:W-:Y:S01]  /*11060*/  FFMA.FTZ R29, R136, UR4, R29 ;  /* 0x00000004881d7c23 */ /* 0x000fe2000801001d */
[----:B------:R-:W-:Y:S01]  /*11070*/  FMNMX.FTZ R149, R26, R149, !PT ;  /* 0x000000951a957209 */ /* 0x000fe20007810000 */
[----:B------:R-:W1:Y:S01]  /*11080*/  I2F R134, R134 ;  /* 0x0000008600867306 */ /* 0x000e620000201400 */
[C---:B------:R-:W-:Y:S01]  /*11090*/  FFMA.FTZ R30, R136.reuse, UR4, R30 ;  /* 0x00000004881e7c23 */ /* 0x040fe2000801001e */
[----:B------:R-:W-:Y:S01]  /*110a0*/  FMNMX.FTZ R148, R13, R148, !PT ;  /* 0x000000940d947209 */ /* 0x000fe20007810000 */
[C---:B------:R-:W-:Y:S02]  /*110b0*/  FFMA.FTZ R31, R136.reuse, UR4, R31 ;  /* 0x00000004881f7c23 */ /* 0x040fe4000801001f */
[----:B------:R-:W-:Y:S01]  /*110c0*/  FFMA.FTZ R32, R136, UR4, R32 ;  /* 0x0000000488207c23 */ /* 0x000fe20008010020 */
[----:B------:R-:W-:Y:S01]  /*110d0*/  FMNMX.FTZ R149, R30, R149, !PT ;  /* 0x000000951e957209 */ /* 0x000fe20007810000 */
[----:B------:R-:W-:Y:S01]  /*110e0*/  FFMA.FTZ R33, R137, UR4, R33 ;  /* 0x0000000489217c23 */ /* 0x000fe20008010021 */
[----:B------:R-:W-:Y:S01]  /*110f0*/  IADD3 R136, R147, 0x61, RZ ;  /* 0x0000006193887810 */ /* 0x000fe20007ffe0ff */
[C---:B------:R-:W-:Y:S01]  /*11100*/  FFMA.FTZ R34, R137.reuse, UR4, R34 ;  /* 0x0000000489227c23 */ /* 0x040fe20008010022 */
[----:B------:R-:W1:Y:S01]  /*11110*/  I2F R135, R135 ;  /* 0x0000008700877306 */ /* 0x000e620000201400 */
        /* <DEDUP_REMOVED lines=9> */
[----:B------:R-:W1:Y:S01]  /*111b0*/  I2F R136, R136 ;  /* 0x0000008800887306 */ /* 0x000e620000201400 */
[----:B------:R-:W-:Y:S01]  /*111c0*/  FFMA.FTZ R40, R138, UR4, R40 ;  /* 0x000000048a287c23 */ /* 0x000fe20008010028 */
[----:B------:R-:W-:Y:S01]  /*111d0*/  FMNMX.FTZ R149, R38, R149, !PT ;  /* 0x0000009526957209 */ /* 0x000fe20007810000 */
[----:B------:R-:W-:Y:S01]  /*111e0*/  FFMA.FTZ R41, R139, UR4, R41 ;  /* 0x000000048b297c23 */ /* 0x000fe20008010029 */
[----:B------:R-:W-:Y:S01]  /*111f0*/  IADD3 R138, R147, 0x69, RZ ;  /* 0x00000069938a7810 */ /* 0x000fe20007ffe0ff */
[----:B------:R-:W-:Y:S01]  /*11200*/  FFMA.FTZ R42, R139, UR4, R42 ;  /* 0x000000048b2a7c23 */ /* 0x000fe2000801002a */
[----:B------:R-:W-:Y:S01]  /*11210*/  FMNMX.FTZ R148, R25, R148, !PT ;  /* 0x0000009419947209 */ /* 0x000fe20007810000 */
[C---:B------:R-:W-:Y:S02]  /*11220*/  FFMA.FTZ R43, R139.reuse, UR4, R43 ;  /* 0x000000048b2b7c23 */ /* 0x040fe4000801002b */
[----:B------:R-:W-:Y:S01]  /*11230*/  FFMA.FTZ R44, R139, UR4, R44 ;  /* 0x000000048b2c7c23 */ /* 0x000fe2000801002c */
[----:B------:R-:W1:Y:S01]  /*11240*/  I2F R137, R137 ;  /* 0x0000008900897306 */ /* 0x000e620000201400 */
        /* <DEDUP_REMOVED lines=8> */
[----:B------:R-:W-:Y:S01]  /*112d0*/  FFMA.FTZ R49, R141, UR4, R49 ;  /* 0x000000048d317c23 */ /* 0x000fe20008010031 */
[----:B------:R-:W-:Y:S01]  /*112e0*/  FMNMX.FTZ R148, R37, R148, !PT ;  /* 0x0000009425947209 */ /* 0x000fe20007810000 */
[C---:B------:R-:W-:Y:S02]  /*112f0*/  FFMA.FTZ R50, R141.reuse, UR4, R50 ;  /* 0x000000048d327c23 */ /* 0x040fe40008010032 */
[----:B------:R-:W-:Y:S01]  /*11300*/  FFMA.FTZ R51, R141, UR4, R51 ;  /* 0x000000048d337c23 */ /* 0x000fe20008010033 */
[----:B------:R-:W-:Y:S01]  /*11310*/  FMNMX.FTZ R148, R41, R148, !PT ;  /* 0x0000009429947209 */ /* 0x000fe20007810000 */
[----:B------:R-:W-:Y:S01]  /*11320*/  FFMA.FTZ R52, R141, UR4, R52 ;  /* 0x000000048d347c23 */ /* 0x000fe20008010034 */
[----:B------:R-:W-:Y:S01]  /*11330*/  FMNMX.FTZ R149, R50, R149, !PT ;  /* 0x0000009532957209 */ /* 0x000fe20007810000 */
[C---:B------:R-:W-:Y:S01]  /*11340*/  FFMA.FTZ R53, R142.reuse, UR4, R53 ;  /* 0x000000048e357c23 */ /* 0x040fe20008010035 */
[----:B------:R-:W-:Y:S01]  /*11350*/  FMNMX.FTZ R148, R45, R148, !PT ;  /* 0x000000942d947209 */ /* 0x000fe20007810000 */
[C---:B------:R-:W-:Y:S02]  /*11360*/  FFMA.FTZ R54, R142.reuse, UR4, R54 ;  /* 0x000000048e367c23 */ /* 0x040fe40008010036 */
        /* <DEDUP_REMOVED lines=11> */
[----:B--2---:R-:W-:Y:S01]  /*11420*/  LDSM.16.MT88.4 R140, [R181+0x4000] ;  /* 0x00400000b58c783b */ /* 0x004fe20000004200 */
        /* <DEDUP_REMOVED lines=8> */
[----:B------:R-:W-:Y:S01]  /*114b0*/  FFMA.FTZ R67, R145, UR4, R67 ;  /* 0x0000000491437c23 */ /* 0x000fe20008010043 */
        /* <DEDUP_REMOVED lines=9> */
[C---:B----4-:R-:W-:Y:S02]  /*11550*/  FFMA.FTZ R73, R129.reuse, UR4, R73 ;  /* 0x0000000481497c23 */ /* 0x050fe40008010049 */
[C---:B------:R-:W-:Y:S02]  /*11560*/  FFMA.FTZ R74, R129.reuse, UR4, R74 ;  /* 0x00000004814a7c23 */ /* 0x040fe4000801004a */
[----:B------:R-:W-:Y:S01]  /*11570*/  FFMA.FTZ R75, R129, UR4, R75 ;  /* 0x00000004814b7c23 */ /* 0x000fe2000801004b */
[----:B------:R-:W-:Y:S01]  /*11580*/  FMNMX.FTZ R148, R73, R148, !PT ;  /* 0x0000009449947209 */ /* 0x000fe20007810000 */
[----:B------:R-:W-:Y:S01]  /*11590*/  FFMA.FTZ R76, R129, UR4, R76 ;  /* 0x00000004814c7c23 */ /* 0x000fe2000801004c */
[----:B------:R-:W-:Y:S01]  /*115a0*/  FMNMX.FTZ R149, R74, R149, !PT ;  /* 0x000000954a957209 */ /* 0x000fe20007810000 */
[----:B------:R2:W4:Y:S01]  /*115b0*/  I2F R129, R138 ;  /* 0x0000008a00817306 */ /* 0x0005220000201400 */
[C---:B-1----:R-:W-:Y:S02]  /*115c0*/  FFMA.FTZ R77, R130.reuse, UR4, R77 ;  /* 0x00000004824d7c23 */ /* 0x042fe4000801004d */
[C---:B------:R-:W-:Y:S02]  /*115d0*/  FFMA.FTZ R78, R130.reuse, UR4, R78 ;  /* 0x00000004824e7c23 */ /* 0x040fe4000801004e */
[C---:B------:R-:W-:Y:S01]  /*115e0*/  FFMA.FTZ R79, R130.reuse, UR4, R79 ;  /* 0x00000004824f7c23 */ /* 0x040fe2000801004f */
[----:B------:R-:W-:Y:S01]  /*115f0*/  FMNMX.FTZ R148, R77, R148, !PT ;  /* 0x000000944d947209 */ /* 0x000fe20007810000 */
[----:B------:R-:W-:Y:S01]  /*11600*/  FFMA.FTZ R80, R130, UR4, R80 ;  /* 0x0000000482507c23 */ /* 0x000fe20008010050 */
[----:B------:R-:W-:Y:S01]  /*11610*/  IADD3 R130, R147, 0x70, RZ ;  /* 0x0000007093827810 */ /* 0x000fe20007ffe0ff */
[C---:B-----5:R-:W-:Y:S01]  /*11620*/  FFMA.FTZ R81, R131.reuse, UR4, R81 ;  /* 0x0000000483517c23 */ /* 0x060fe20008010051 */
[----:B------:R-:W-:Y:S01]  /*11630*/  FMNMX.FTZ R149, R78, R149, !PT ;  /* 0x000000954e957209 */ /* 0x000fe20007810000 */
[C---:B------:R-:W-:Y:S02]  /*11640*/  FFMA.FTZ R82, R131.reuse, UR4, R82 ;  /* 0x0000000483527c23 */ /* 0x040fe40008010052 */
[C---:B------:R-:W-:Y:S01]  /*11650*/  FFMA.FTZ R83, R131.reuse, UR4, R83 ;  /* 0x0000000483537c23 */ /* 0x040fe20008010053 */
[----:B------:R-:W1:Y:S01]  /*11660*/  I2F R130, R130 ;  /* 0x0000008200827306 */ /* 0x000e620000201400 */
[----:B------:R-:W-:Y:S01]  /*11670*/  FFMA.FTZ R84, R131, UR4, R84 ;  /* 0x0000000483547c23 */ /* 0x000fe20008010054 */
[----:B------:R-:W-:Y:S01]  /*11680*/  IADD3 R131, R147, 0x71, RZ ;  /* 0x0000007193837810 */ /* 0x000fe20007ffe0ff */
[C---:B---3--:R-:W-:Y:S01]  /*11690*/  FFMA.FTZ R85, R132.reuse, UR4, R85 ;  /* 0x0000000484557c23 */ /* 0x048fe20008010055 */
[----:B------:R-:W-:Y:S01]  /*116a0*/  FMNMX.FTZ R148, R81, R148, !PT ;  /* 0x0000009451947209 */ /* 0x000fe20007810000 */
[----:B------:R-:W-:Y:S01]  /*116b0*/  FFMA.FTZ R86, R132, UR4, R86 ;  /* 0x0000000484567c23 */ /* 0x000fe20008010056 */
[----:B------:R-:W-:Y:S01]  /*116c0*/  FMNMX.FTZ R149, R82, R149, !PT ;  /* 0x0000009552957209 */ /* 0x000fe20007810000 */
[C---:B------:R-:W-:Y:S01]  /*116d0*/  FFMA.FTZ R87, R132.reuse, UR4, R87 ;  /* 0x0000000484577c23 */ /* 0x040fe20008010057 */
[----:B------:R-:W-:Y:S01]  /*116e0*/  FMNMX.FTZ R148, R85, R148, !PT ;  /* 0x0000009455947209 */ /* 0x000fe20007810000 */
[----:B------:R-:W-:Y:S01]  /*116f0*/  FFMA.FTZ R88, R132, UR4, R88 ;  /* 0x0000000484587c23 */ /* 0x000fe20008010058 */
[----:B------:R-:W3:Y:S01]  /*11700*/  I2F R131, R131 ;  /* 0x0000008300837306 */ /* 0x000ee20000201400 */
[----:B------:R-:W-:Y:S01]  /*11710*/  IADD3 R132, R147, 0x78, RZ ;  /* 0x0000007893847810 */ /* 0x000fe20007ffe0ff */
[C---:B------:R-:W-:Y:S01]  /*11720*/  FFMA.FTZ R89, R133.reuse, UR4, R89 ;  /* 0x0000000485597c23 */ /* 0x040fe20008010059 */
[----:B------:R-:W-:Y:S01]  /*11730*/  FMNMX.FTZ R149, R86, R149, !PT ;  /* 0x0000009556957209 */ /* 0x000fe20007810000 */
[C---:B------:R-:W-:Y:S02]  /*11740*/  FFMA.FTZ R90, R133.reuse, UR4, R90 ;  /* 0x00000004855a7c23 */ /* 0x040fe4000801005a */
[----:B------:R-:W-:Y:S01]  /*11750*/  FFMA.FTZ R91, R133, UR4, R91 ;  /* 0x00000004855b7c23 */ /* 0x000fe2000801005b */
[----:B------:R-:W-:Y:S01]  /*11760*/  FMNMX.FTZ R148, R89, R148, !PT ;  /* 0x0000009459947209 */ /* 0x000fe20007810000 */
[----:B------:R-:W-:Y:S01]  /*11770*/  FFMA.FTZ R92, R133, UR4, R92 ;  /* 0x00000004855c7c23 */ /* 0x000fe2000801005c */
[----:B------:R-:W-:Y:S01]  /*11780*/  IADD3 R133, R147, 0x79, RZ ;  /* 0x0000007993857810 */ /* 0x000fe20007ffe0ff */
[----:B------:R-:W5:Y:S01]  /*11790*/  I2F R132, R132 ;  /* 0x0000008400847306 */ /* 0x000f620000201400 */
[----:B------:R-:W-:Y:S01]  /*117a0*/  LDSM.16.MT88.4 R144, [R181+0x4400] ;  /* 0x00440000b590783b */ /* 0x000fe20000004200 */
[----:B------:R-:W-:Y:S01]  /*117b0*/  FFMA.FTZ R93, R134, UR4, R93 ;  /* 0x00000004865d7c23 */ /* 0x000fe2000801005d */
[----:B------:R-:W-:Y:S01]  /*117c0*/  FMNMX.FTZ R149, R90, R149, !PT ;  /* 0x000000955a957209 */ /* 0x000fe20007810000 */
[C---:B------:R-:W-:Y:S02]  /*117d0*/  FFMA.FTZ R94, R134.reuse, UR4, R94 ;  /* 0x00000004865e7c23 */ /* 0x040fe4000801005e */
[C---:B------:R-:W-:Y:S01]  /*117e0*/  FFMA.FTZ R95, R134.reuse, UR4, R95 ;  /* 0x00000004865f7c23 */ /* 0x040fe2000801005f */
[----:B------:R-:W-:Y:S01]  /*117f0*/  FMNMX.FTZ R148, R93, R148, !PT ;  /* 0x000000945d947209 */ /* 0x000fe20007810000 */
[----:B------:R-:W-:Y:S01]  /*11800*/  FFMA.FTZ R96, R134, UR4, R96 ;  /* 0x0000000486607c23 */ /* 0x000fe20008010060 */
[----:B------:R-:W-:Y:S01]  /*11810*/  FMNMX.FTZ R149, R94, R149, !PT ;  /* 0x000000955e957209 */ /* 0x000fe20007810000 */
[----:B------:R-:W1:Y:S01]  /*11820*/  I2F R133, R133 ;  /* 0x0000008500857306 */ /* 0x000e620000201400 */
        /* <DEDUP_REMOVED lines=18> */
[----:B--2---:R-:W-:Y:S01]  /*11950*/  LDSM.16.MT88.4 R136, [R252+0x4000] ;  /* 0x00400000fc88783b */ /* 0x004fe20000004200 */
[C---:B----4-:R-:W-:Y:S02]  /*11960*/  FFMA.FTZ R109, R129.reuse, UR4, R109 ;  /* 0x00000004816d7c23 */ /* 0x050fe4000801006d */
[C---:B------:R-:W-:Y:S02]  /*11970*/  FFMA.FTZ R110, R129.reuse, UR4, R110 ;  /* 0x00000004816e7c23 */ /* 0x040fe4000801006e */
[----:B------:R-:W-:Y:S01]  /*11980*/  FFMA.FTZ R111, R129, UR4, R111 ;  /* 0x00000004816f7c23 */ /* 0x000fe2000801006f */
[----:B------:R-:W-:Y:S01]  /*11990*/  FMNMX.FTZ R148, R109, R148, !PT ;  /* 0x000000946d947209 */ /* 0x000fe20007810000 */
[----:B------:R-:W-:Y:S01]  /*119a0*/  FFMA.FTZ R112, R129, UR4, R112 ;  /* 0x0000000481707c23 */ /* 0x000fe20008010070 */
[----:B------:R-:W-:Y:S01]  /*119b0*/  FMNMX.FTZ R149, R110, R149, !PT ;  /* 0x000000956e957209 */ /* 0x000fe20007810000 */
[C---:B-1----:R-:W-:Y:S02]  /*119c0*/  FFMA.FTZ R113, R130.reuse, UR4, R113 ;  /* 0x0000000482717c23 */ /* 0x042fe40008010071 */
[C---:B------:R-:W-:Y:S02]  /*119d0*/  FFMA.FTZ R114, R130.reuse, UR4, R114 ;  /* 0x0000000482727c23 */ /* 0x040fe40008010072 */
[C---:B------:R-:W-:Y:S01]  /*119e0*/  FFMA.FTZ R115, R130.reuse, UR4, R115 ;  /* 0x0000000482737c23 */ /* 0x040fe20008010073 */
[----:B------:R-:W-:Y:S01]  /*119f0*/  FMNMX.FTZ R148, R113, R148, !PT ;  /* 0x0000009471947209 */ /* 0x000fe20007810000 */
[----:B------:R-:W-:Y:S01]  /*11a00*/  FFMA.FTZ R116, R130, UR4, R116 ;  /* 0x0000000482747c23 */ /* 0x000fe20008010074 */
[----:B------:R-:W-:Y:S01]  /*11a10*/  FMNMX.FTZ R129, R114, R149, !PT ;  /* 0x0000009572817209 */ /* 0x000fe20007810000 */
[C---:B---3--:R-:W-:Y:S02]  /*11a20*/  FFMA.FTZ R117, R131.reuse, UR4, R117 ;  /* 0x0000000483757c23 */ /* 0x048fe40008010075 */
[C---:B------:R-:W-:Y:S02]  /*11a30*/  FFMA.FTZ R118, R131.reuse, UR4, R118 ;  /* 0x0000000483767c23 */ /* 0x040fe40008010076 */
[----:B------:R-:W-:Y:S01]  /*11a40*/  FFMA.FTZ R119, R131, UR4, R119 ;  /* 0x0000000483777c23 */ /* 0x000fe20008010077 */
        /* <DEDUP_REMOVED lines=8> */
[----:B------:R-:W-:Y:S01]  /*11ad0*/  LDSM.16.MT88.4 R148, [R252+0x4400] ;  /* 0x00440000fc94783b */ /* 0x000fe20000004200 */
[C---:B------:R-:W-:Y:S01]  /*11ae0*/  FFMA.FTZ R125, R133.reuse, UR4, R125 ;  /* 0x00000004857d7c23 */ /* 0x040fe2000801007d */
[----:B------:R-:W-:Y:S01]  /*11af0*/  FMNMX.FTZ R129, R122, R129, !PT ;  /* 0x000000817a817209 */ /* 0x000fe20007810000 */
[C---:B------:R-:W-:Y:S02]  /*11b00*/  FFMA.FTZ R126, R133.reuse, UR4, R126 ;  /* 0x00000004857e7c23 */ /* 0x040fe4000801007e */
[----:B------:R-:W-:Y:S01]  /*11b10*/  FFMA.FTZ R127, R133, UR4, R127 ;  /* 0x00000004857f7c23 */ /* 0x000fe2000801007f */
        /* <DEDUP_REMOVED lines=11> */
[----:B------:R-:W-:Y:S01]  /*11bd0*/  FADD.FTZ R131, -R130, R216 ;  /* 0x000000d882837221 */ /* 0x000fe20000010100 */
[----:B------:R-:W-:Y:S02]  /*11be0*/  MOV R216, R130 ;  /* 0x0000008200d87202 */ /* 0x000fe40000000f00 */
[----:B--2---:R-:W-:Y:S01]  /*11bf0*/  FMNMX.FTZ R129, R132, R129, !PT ;  /* 0x0000008184817209 */ /* 0x004fe20007810000 */
[----:B------:R-:W-:Y:S04]  /*11c00*/  FMUL.FTZ R131, R131, c[0x0][0x23c] ;  /* 0x00008f0083837a20 */ /* 0x000fe80000410000 */
[----:B------:R1:W2:Y:S01]  /*11c10*/  MUFU.EX2 R132, R131 ;  /* 0x0000008300847308 */ /* 0x0002a20000000800 */
[----:B------:R-:W-:Y:S01]  /*11c20*/  FADD.FTZ R134, -R129, R215 ;  /* 0x000000d781867221 */ /* 0x000fe20000010100 */
[----:B------:R-:W-:Y:S03]  /*11c30*/  MOV R215, R129 ;  /* 0x0000008100d77202 */ /* 0x000fe60000000f00 */
[----:B------:R-:W-:Y:S06]  /*11c40*/  FMUL.FTZ R134, R134, c[0x0][0x23c] ;  /* 0x00008f0086867a20 */ /* 0x000fec0000410000 */
[----:B------:R-:W3:Y:S01]  /*11c50*/  MUFU.EX2 R134, R134 ;  /* 0x0000008600867308 */ /* 0x000ee20000000800 */
[----:B-1----:R-:W-:Y:S02]  /*11c60*/  FMUL.FTZ R131, R130, c[0x0][0x23c] ;  /* 0x00008f0082837a20 */ /* 0x002fe40000410000 */
[C---:B--2---:R-:W-:Y:S02]  /*11c70*/  FMUL.FTZ R232, R132.reuse, R232 ;  /* 0x000000e884e87220 */ /* 0x044fe40000410000 */
[C---:B------:R-:W-:Y:S01]  /*11c80*/  FMUL.FTZ R233, R132.reuse, R233 ;  /* 0x000000e984e97220 */ /* 0x040fe20000410000 */
[----:B------:R-:W-:Y:S01]  /*11c90*/  FSEL R131, R131, RZ, P0 ;  /* 0x000000ff83837208 */ /* 0x000fe20000000000 */
[C---:B------:R-:W-:Y:S01]  /*11ca0*/  FMUL.FTZ R228, R132.reuse, R228 ;  /* 0x000000e484e47220 */ /* 0x040fe20000410000 */
[----:B------:R-:W-:Y:S01]  /*11cb0*/  FSETP.NEU.FTZ.AND P0, PT, R129, -INF , PT ;  /* 0xff8000008100780b */ /* 0x000fe20003f1d000 */
[----:B------:R-:W-:Y:S02]  /*11cc0*/  FMUL.FTZ R229, R132, R229 ;  /* 0x000000e584e57220 */ /* 0x000fe40000410000 */
        /* <DEDUP_REMOVED lines=30> */
[C---:B---3--:R-:W-:Y:S02]  /*11eb0*/  FMUL.FTZ R234, R134.reuse, R234 ;  /* 0x000000ea86ea7220 */ /* 0x048fe40000410000 */
[C---:B------:R-:W-:Y:S02]  /*11ec0*/  FMUL.FTZ R235, R134.reuse, R235 ;  /* 0x000000eb86eb7220 */ /* 0x040fe40000410000 */
[C---:B------:R-:W-:Y:S01]  /*11ed0*/  FMUL.FTZ R230, R134.reuse, R230 ;  /* 0x000000e686e67220 */ /* 0x040fe20000410000 */
[----:B------:R-:W-:Y:S01]  /*11ee0*/  MUFU.EX2 R162, R162 ;  /* 0x000000a200a27308 */ /* 0x000fe20000000800 */
[----:B------:R-:W-:Y:S02]  /*11ef0*/  FMUL.FTZ R231, R134, R231 ;  /* 0x000000e786e77220 */ /* 0x000fe40000410000 */
[C---:B------:R-:W-:Y:S02]  /*11f00*/  FMUL.FTZ R224, R132.reuse, R224 ;  /* 0x000000e084e07220 */ /* 0x040fe40000410000 */
[----:B------:R-:W-:Y:S02]  /*11f10*/  FMUL.FTZ R225, R132, R225 ;  /* 0x000000e184e17220 */ /* 0x000fe40000410000 */
[C---:B------:R-:W-:Y:S02]  /*11f20*/  FMUL.FTZ R226, R134.reuse, R226 ;  /* 0x000000e286e27220 */ /* 0x040fe40000410000 */
[----:B------:R-:W-:Y:S01]  /*11f30*/  FMUL.FTZ R227, R134, R227 ;  /* 0x000000e386e37220 */ /* 0x000fe20000410000 */
[----:B------:R-:W-:Y:S01]  /*11f40*/  MUFU.EX2 R163, R163 ;  /* 0x000000a300a37308 */ /* 0x000fe20000000800 */
[C---:B------:R-:W-:Y:S02]  /*11f50*/  FMUL.FTZ R220, R132.reuse, R220 ;  /* 0x000000dc84dc7220 */ /* 0x040fe40000410000 */
[----:B------:R-:W-:Y:S02]  /*11f60*/  FMUL.FTZ R221, R132, R221 ;  /* 0x000000dd84dd7220 */ /* 0x000fe40000410000 */
[C---:B------:R-:W-:Y:S02]  /*11f70*/  FMUL.FTZ R222, R134.reuse, R222 ;  /* 0x000000de86de7220 */ /* 0x040fe40000410000 */
[----:B------:R-:W-:Y:S02]  /*11f80*/  FMUL.FTZ R223, R134, R223 ;  /* 0x000000df86df7220 */ /* 0x000fe40000410000 */
[--C-:B------:R-:W-:Y:S01]  /*11f90*/  FFMA.FTZ R157, R5, c[0x0][0x23c], -R131.reuse ;  /* 0x00008f00059d7a23 */ /* 0x100fe20000010883 */
[----:B------:R-:W-:Y:S01]  /*11fa0*/  MUFU.EX2 R164, R164 ;  /* 0x000000a400a47308 */ /* 0x000fe20000000800 */
[--C-:B------:R-:W-:Y:S01]  /*11fb0*/  FFMA.FTZ R156, R9, c[0x0][0x23c], -R131.reuse ;  /* 0x00008f00099c7a23 */ /* 0x100fe20000010883 */
[----:B------:R-:W-:Y:S01]  /*11fc0*/  FMNMX.FTZ R5, R3, R214, !PT ;  /* 0x000000d603057209 */ /* 0x000fe20007810000 */
[--C-:B------:R-:W-:Y:S02]  /*11fd0*/  FFMA.FTZ R0, R0, c[0x0][0x23c], -R131.reuse ;  /* 0x00008f0000007a23 */ /* 0x100fe40000010883 */
[--C-:B------:R-:W-:Y:S01]  /*11fe0*/  FFMA.FTZ R113, R113, c[0x0][0x23c], -R131.reuse ;  /* 0x00008f0071717a23 */ /* 0x100fe20000010883 */
[----:B------:R-:W-:Y:S01]  /*11ff0*/  FMNMX.FTZ R5, R7, R5, !PT ;  /* 0x0000000507057209 */ /* 0x000fe20007810000 */
[--C-:B------:R-:W-:Y:S02]  /*12000*/  FFMA.FTZ R117, R117, c[0x0][0x23c], -R131.reuse ;  /* 0x00008f0075757a23 */ /* 0x100fe40000010883 */
[--C-:B------:R-:W-:Y:S01]  /*12010*/  FFMA.FTZ R121, R121, c[0x0][0x23c], -R131.reuse ;  /* 0x00008f0079797a23 */ /* 0x100fe20000010883 */
[----:B------:R-:W-:Y:S01]  /*12020*/  MUFU.EX2 R0, R0 ;  /* 0x0000000000007308 */ /* 0x000fe20000000800 */
[----:B------:R-:W-:Y:S01]  /*12030*/  FMNMX.FTZ R5, R11, R5, !PT ;  /* 0x000000050b057209 */ /* 0x000fe20007810000 */
[----:B------:R-:W-:Y:S03]  /*12040*/  FFMA.FTZ R131, R125, c[0x0][0x23c], -R131 ;  /* 0x00008f007d837a23 */ /* 0x000fe60000010883 */
[----:B------:R-:W-:Y:S04]  /*12050*/  FMNMX.FTZ R5, R15, R5, !PT ;  /* 0x000000050f057209 */ /* 0x000fe80007810000 */
[----:B------:R-:W-:Y:S01]  /*12060*/  FMNMX.FTZ R5, R19, R5, !PT ;  /* 0x0000000513057209 */ /* 0x000fe20007810000 */
[----:B------:R-:W-:Y:S03]  /*12070*/  MUFU.EX2 R125, R131 ;  /* 0x00000083007d7308 */ /* 0x000fe60000000800 */
[----:B------:R-:W-:Y:S04]  /*12080*/  FMNMX.FTZ R5, R23, R5, !PT ;  /* 0x0000000517057209 */ /* 0x000fe80007810000 */
[----:B------:R-:W-:Y:S03]  /*12090*/  FMNMX.FTZ R5, R27, R5, !PT ;  /* 0x000000051b057209 */ /* 0x000fe60007810000 */
[----:B------:R-:W1:Y:S01]  /*120a0*/  MUFU.EX2 R157, R157 ;  /* 0x0000009d009d7308 */ /* 0x000e620000000800 */
[----:B------:R-:W-:Y:S04]  /*120b0*/  FMNMX.FTZ R5, R31, R5, !PT ;  /* 0x000000051f057209 */ /* 0x000fe80007810000 */
[----:B------:R-:W-:Y:S04]  /*120c0*/  FMNMX.FTZ R5, R35, R5, !PT ;  /* 0x0000000523057209 */ /* 0x000fe80007810000 */
[----:B------:R-:W-:Y:S01]  /*120d0*/  FMNMX.FTZ R5, R39, R5, !PT ;  /* 0x0000000527057209 */ /* 0x000fe20007810000 */
[----:B------:R-:W2:Y:S03]  /*120e0*/  MUFU.EX2 R156, R156 ;  /* 0x0000009c009c7308 */ /* 0x000ea60000000800 */
[----:B------:R-:W-:Y:S04]  /*120f0*/  FMNMX.FTZ R5, R43, R5, !PT ;  /* 0x000000052b057209 */ /* 0x000fe80007810000 */
[----:B------:R-:W-:Y:S03]  /*12100*/  FMNMX.FTZ R5, R47, R5, !PT ;  /* 0x000000052f057209 */ /* 0x000fe60007810000 */
[----:B------:R-:W-:Y:S01]  /*12110*/  MUFU.EX2 R45, R45 ;  /* 0x0000002d002d7308 */ /* 0x000fe20000000800 */
[----:B------:R-:W-:Y:S02]  /*12120*/  FMNMX.FTZ R5, R51, R5, !PT ;  /* 0x0000000533057209 */ /* 0x000fe40007810000 */
[----:B-1----:R-:W-:Y:S01]  /*12130*/  F2FP.BF16.PACK_AB R152, R157, R0 ;  /* 0x000000009d98723e */ /* 0x002fe200000010ff */
[----:B------:R-:W-:Y:S01]  /*12140*/  FFMA.FTZ R0, R208, R132, R0 ;  /* 0x00000084d0007223 */ /* 0x000fe20000010000 */
[----:B------:R-:W-:Y:S03]  /*12150*/  FMNMX.FTZ R5, R55, R5, !PT ;  /* 0x0000000537057209 */ /* 0x000fe60007810000 */
[----:B------:R-:W-:Y:S02]  /*12160*/  FADD.FTZ R0, R157, R0 ;  /* 0x000000009d007221 */ /* 0x000fe40000010000 */
[----:B------:R-:W-:Y:S01]  /*12170*/  MUFU.EX2 R49, R49 ;  /* 0x0000003100317308 */ /* 0x000fe20000000800 */
[----:B------:R-:W-:Y:S02]  /*12180*/  FMNMX.FTZ R5, R59, R5, !PT ;  /* 0x000000053b057209 */ /* 0x000fe40007810000 */
[----:B--2---:R-:W-:Y:S01]  /*12190*/  F2FP.BF16.PACK_AB R154, R135, R156 ;  /* 0x0000009c879a723e */ /* 0x004fe200000010ff */
[----:B------:R-:W-:Y:S01]  /*121a0*/  FADD.FTZ R0, R156, R0 ;  /* 0x000000009c007221 */ /* 0x000fe20000010000 */
        /* <DEDUP_REMOVED lines=24> */
[----:B------:R-:W-:Y:S01]  /*12330*/  FMNMX.FTZ R9, R127, R5, !PT ;  /* 0x000000057f097209 */ /* 0x000fe20007810000 */
[----:B------:R-:W-:Y:S04]  /*12340*/  FMUL.FTZ R5, R129, c[0x0][0x23c] ;  /* 0x00008f0081057a20 */ /* 0x000fe80000410000 */
[----:B------:R-:W1:Y:S01]  /*12350*/  SHFL.BFLY PT, R17, R9, 0x2, 0x1f ;  /* 0x0c401f0009117f89 */ /* 0x000e6200000e0000 */
[----:B------:R-:W-:Y:S03]  /*12360*/  FSEL R13, R5, RZ, P0 ;  /* 0x000000ff050d7208 */ /* 0x000fe60000000000 */
[----:B------:R-:W-:Y:S02]  /*12370*/  MUFU.EX2 R81, R81 ;  /* 0x0000005100517308 */ /* 0x000fe40000000800 */
        /* <DEDUP_REMOVED lines=11> */
[----:B-1----:R-:W-:Y:S01]  /*12430*/  FMNMX.FTZ R17, R9, R17, !PT ;  /* 0x0000001109117209 */ /* 0x002fe20007810000 */
[--C-:B------:R-:W-:Y:S02]  /*12440*/  FFMA.FTZ R50, R50, c[0x0][0x23c], -R13.reuse ;  /* 0x00008f0032327a23 */ /* 0x100fe4000001080d */
[--C-:B------:R-:W-:Y:S02]  /*12450*/  FFMA.FTZ R54, R54, c[0x0][0x23c], -R13.reuse ;  /* 0x00008f0036367a23 */ /* 0x100fe4000001080d */
[----:B------:R-:W1:Y:S01]  /*12460*/  SHFL.BFLY PT, R5, R17, 0x1, 0x1f ;  /* 0x0c201f0011057f89 */ /* 0x000e6200000e0000 */
        /* <DEDUP_REMOVED lines=17> */
[--C-:B------:R-:W-:Y:S01]  /*12580*/  FFMA.FTZ R110, R110, c[0x0][0x23c], -R13.reuse ;  /* 0x00008f006e6e7a23 */ /* 0x100fe2000001080d */
[C---:B------:R-:W-:Y:S01]  /*12590*/  FSETP.NEU.FTZ.AND P0, PT, R5.reuse, -INF , PT ;  /* 0xff8000000500780b */ /* 0x040fe20003f1d000 */
[--C-:B------:R-:W-:Y:S01]  /*125a0*/  FFMA.FTZ R165, R6, c[0x0][0x23c], -R13.reuse ;  /* 0x00008f0006a57a23 */ /* 0x100fe2000001080d */
[----:B------:R-:W-:Y:S01]  /*125b0*/  FMNMX.FTZ R6, R4, R213, !PT ;  /* 0x000000d504067209 */ /* 0x000fe20007810000 */
[--C-:B------:R-:W-:Y:S02]  /*125c0*/  FFMA.FTZ R2, R2, c[0x0][0x23c], -R13.reuse ;  /* 0x00008f0002027a23 */ /* 0x100fe4000001080d */
[----:B------:R-:W-:Y:S01]  /*125d0*/  MUFU.EX2 R170, R170 ;  /* 0x000000aa00aa7308 */ /* 0x000fe20000000800 */
[----:B------:R-:W-:Y:S01]  /*125e0*/  FMNMX.FTZ R9, R8, R6, !PT ;  /* 0x0000000608097209 */ /* 0x000fe20007810000 */
[----:B------:R-:W-:Y:S01]  /*125f0*/  FADD.FTZ R6, -R5, R214 ;  /* 0x000000d605067221 */ /* 0x000fe20000010100 */
[----:B------:R-:W-:Y:S01]  /*12600*/  MOV R214, R5 ;  /* 0x0000000500d67202 */ /* 0x000fe20000000f00 */
[--C-:B------:R-:W-:Y:S01]  /*12610*/  FFMA.FTZ R14, R14, c[0x0][0x23c], -R13.reuse ;  /* 0x00008f000e0e7a23 */ /* 0x100fe2000001080d */
[----:B------:R-:W-:Y:S01]  /*12620*/  FMNMX.FTZ R9, R12, R9, !PT ;  /* 0x000000090c097209 */ /* 0x000fe20007810000 */
[----:B------:R-:W-:Y:S02]  /*12630*/  FMUL.FTZ R6, R6, c[0x0][0x23c] ;  /* 0x00008f0006067a20 */ /* 0x000fe40000410000 */
[--C-:B------:R-:W-:Y:S01]  /*12640*/  FFMA.FTZ R114, R114, c[0x0][0x23c], -R13.reuse ;  /* 0x00008f0072727a23 */ /* 0x100fe2000001080d */
[----:B------:R-:W-:Y:S01]  /*12650*/  FMNMX.FTZ R9, R16, R9, !PT ;  /* 0x0000000910097209 */ /* 0x000fe20007810000 */
[----:B------:R1:W2:Y:S01]  /*12660*/  MUFU.EX2 R10, R6 ;  /* 0x00000006000a7308 */ /* 0x0002a20000000800 */
[--C-:B------:R-:W-:Y:S02]  /*12670*/  FFMA.FTZ R118, R118, c[0x0][0x23c], -R13.reuse ;  /* 0x00008f0076767a23 */ /* 0x100fe4000001080d */
[--C-:B------:R-:W-:Y:S02]  /*12680*/  FFMA.FTZ R122, R122, c[0x0][0x23c], -R13.reuse ;  /* 0x00008f007a7a7a23 */ /* 0x100fe4000001080d */
[----:B------:R-:W-:Y:S05]  /*12690*/  FFMA.FTZ R13, R126, c[0x0][0x23c], -R13 ;  /* 0x00008f007e0d7a23 */ /* 0x000fea000001080d */
[----:B------:R-:W-:Y:S10]  /*126a0*/  MUFU.EX2 R126, R13 ;  /* 0x0000000d007e7308 */ /* 0x000ff40000000800 */
[----:B------:R-:W-:Y:S01]  /*126b0*/  MUFU.EX2 R2, R2 ;  /* 0x0000000200027308 */ /* 0x000fe20000000800 */
[----:B-1----:R-:W-:Y:S01]  /*126c0*/  FMNMX.FTZ R6, R20, R9, !PT ;  /* 0x0000000914067209 */ /* 0x002fe20007810000 */
[C---:B--2---:R-:W-:Y:S02]  /*126d0*/  FMUL.FTZ R248, R10.reuse, R248 ;  /* 0x000000f80af87220 */ /* 0x044fe40000410000 */
[----:B------:R-:W-:Y:S01]  /*126e0*/  FMUL.FTZ R249, R10, R249 ;  /* 0x000000f90af97220 */ /* 0x000fe20000410000 */
[----:B------:R-:W-:Y:S01]  /*126f0*/  FMNMX.FTZ R6, R24, R6, !PT ;  /* 0x0000000618067209 */ /* 0x000fe20007810000 */
[C---:B------:R-:W-:Y:S04]  /*12700*/  FMUL.FTZ R244, R10.reuse, R244 ;  /* 0x000000f40af47220 */ /* 0x040fe80000410000 */
[----:B------:R-:W1:Y:S01]  /*12710*/  MUFU.EX2 R165, R165 ;  /* 0x000000a500a57308 */ /* 0x000e620000000800 */
[----:B------:R-:W-:Y:S01]  /*12720*/  FMUL.FTZ R245, R10, R245 ;  /* 0x000000f50af57220 */ /* 0x000fe20000410000 */
[----:B------:R-:W-:Y:S01]  /*12730*/  FMNMX.FTZ R6, R28, R6, !PT ;  /* 0x000000061c067209 */ /* 0x000fe20007810000 */
[C---:B------:R-:W-:Y:S02]  /*12740*/  FMUL.FTZ R240, R10.reuse, R240 ;  /* 0x000000f00af07220 */ /* 0x040fe40000410000 */
[----:B------:R-:W-:Y:S01]  /*12750*/  FMUL.FTZ R241, R10, R241 ;  /* 0x000000f10af17220 */ /* 0x000fe20000410000 */
[----:B------:R-:W-:Y:S01]  /*12760*/  FMNMX.FTZ R6, R32, R6, !PT ;  /* 0x0000000620067209 */ /* 0x000fe20007810000 */
[C---:B------:R-:W-:Y:S02]  /*12770*/  FMUL.FTZ R236, R10.reuse, R236 ;  /* 0x000000ec0aec7220 */ /* 0x040fe40000410000 */
[----:B------:R-:W-:Y:S01]  /*12780*/  FMUL.FTZ R237, R10, R237 ;  /* 0x000000ed0aed7220 */ /* 0x000fe20000410000 */
[----:B------:R-:W2:Y:S01]  /*12790*/  MUFU.EX2 R14, R14 ;  /* 0x0000000e000e7308 */ /* 0x000ea20000000800 */
[----:B------:R-:W-:Y:S04]  /*127a0*/  FMNMX.FTZ R6, R36, R6, !PT ;  /* 0x0000000624067209 */ /* 0x000fe80007810000 */
[----:B------:R-:W-:Y:S04]  /*127b0*/  FMNMX.FTZ R6, R40, R6, !PT ;  /* 0x0000000628067209 */ /* 0x000fe80007810000 */
[----:B------:R-:W-:Y:S01]  /*127c0*/  FMNMX.FTZ R6, R44, R6, !PT ;  /* 0x000000062c067209 */ /* 0x000fe20007810000 */
[----:B------:R-:W3:Y:S03]  /*127d0*/  MUFU.EX2 R171, R171 ;  /* 0x000000ab00ab7308 */ /* 0x000ee60000000800 */
[----:B------:R-:W-:Y:S02]  /*127e0*/  FMNMX.FTZ R6, R48, R6, !PT ;  /* 0x0000000630067209 */ /* 0x000fe40007810000 */
[----:B-1----:R-:W-:Y:S01]  /*127f0*/  F2FP.BF16.PACK_AB R153, R165, R2 ;  /* 0x00000002a599723e */ /* 0x002fe200000010ff */
[----:B------:R-:W-:Y:S01]  /*12800*/  FFMA.FTZ R2, R209, R134, R2 ;  /* 0x00000086d1027223 */ /* 0x000fe20000010002 */
[----:B------:R-:W-:Y:S03]  /*12810*/  FMNMX.FTZ R6, R52, R6, !PT ;  /* 0x0000000634067209 */ /* 0x000fe60007810000 */
[----:B------:R-:W1:Y:S01]  /*12820*/  MUFU.EX2 R172, R172 ;  /* 0x000000ac00ac7308 */ /* 0x000e620000000800 */
[----:B------:R-:W-:Y:S01]  /*12830*/  FMNMX.FTZ R6, R56, R6, !PT ;  /* 0x0000000638067209 */ /* 0x000fe20007810000 */
[----:B------:R-:W-:Y:S01]  /*12840*/  FADD.FTZ R2, R165, R2 ;  /* 0x00000002a5027221 */ /* 0x000fe20000010000 */
[----:B--2---:R-:W-:Y:S02]  /*12850*/  F2FP.BF16.PACK_AB R155, R14, R131 ;  /* 0x000000830e9b723e */ /* 0x004fe400000010ff */
[----:B------:R-:W-:Y:S01]  /*12860*/  FMNMX.FTZ R6, R60, R6, !PT ;  /* 0x000000063c067209 */ /* 0x000fe20007810000 */
[----:B------:R-:W-:Y:S04]  /*12870*/  FADD.FTZ R2, R131, R2 ;  /* 0x0000000283027221 */ /* 0x000fe80000010000 */
[----:B------:R-:W2:Y:S01]  /*12880*/  MUFU.EX2 R46, R46 ;  /* 0x0000002e002e7308 */ /* 0x000ea20000000800 */
[C---:B------:R-:W-:Y:S05]  /*12890*/  HMMA.16816.F32.BF16 R232, R152.reuse, R136, R232 ;  /* 0x0000008898e8723c */ /* 0x040fea00000418e8 */
[----:B------:R-:W-:Y:S01]  /*128a0*/  FMNMX.FTZ R6, R64, R6, !PT ;  /* 0x0000000640067209 */ /* 0x000fe20007810000 */
[----:B------:R-:W-:Y:S02]  /*128b0*/  FADD.FTZ R14, R14, R2 ;  /* 0x000000020e0e7221 */ /* 0x000fe40000010000 */
[C---:B------:R-:W-:Y:S01]  /*128c0*/  HMMA.16816.F32.BF16 R228, R152.reuse, R138, R228 ;  /* 0x0000008a98e4723c */ /* 0x040fe200000418e4 */
[----:B------:R-:W4:Y:S03]  /*128d0*/  MUFU.EX2 R50, R50 ;  /* 0x0000003200327308 */ /* 0x000f260000000800 */
[----:B------:R-:W-:Y:S01]  /*128e0*/  FMNMX.FTZ R6, R68, R6, !PT ;  /* 0x0000000644067209 */ /* 0x000fe20007810000 */
[----:B------:R-:W-:Y:S03]  /*128f0*/  FADD.FTZ R14, R166, R14 ;  /* 0x0000000ea60e7221 */ /* 0x000fe60000010000 */
[C---:B------:R-:W-:Y:S03]  /*12900*/  HMMA.16816.F32.BF16 R224, R152.reuse, R140, R224 ;  /* 0x0000008c98e0723c */ /* 0x040fe600000418e0 */
[----:B------:R-:W5:Y:S01]  /*12910*/  MUFU.EX2 R54, R54 ;  /* 0x0000003600367308 */ /* 0x000f620000000800 */
[----:B------:R-:W-:Y:S01]  /*12920*/  FMNMX.FTZ R6, R72, R6, !PT ;  /* 0x0000000648067209 */ /* 0x000fe20007810000 */
[----:B------:R-:W-:Y:S03]  /*12930*/  FADD.FTZ R14, R167, R14 ;  /* 0x0000000ea70e7221 */ /* 0x000fe60000010000 */
[----:B------:R-:W-:Y:S04]  /*12940*/  HMMA.16816.F32.BF16 R220, R152, R142, R220 ;  /* 0x0000008e98dc723c */ /* 0x000fe800000418dc */
[----:B------:R-:W-:Y:S01]  /*12950*/  FMNMX.FTZ R6, R76, R6, !PT ;  /* 0x000000064c067209 */ /* 0x000fe20007810000 */
[----:B------:R-:W1:Y:S01]  /*12960*/  MUFU.EX2 R58, R58 ;  /* 0x0000003a003a7308 */ /* 0x000e620000000800 */
[----:B------:R-:W-:Y:S01]  /*12970*/  FADD.FTZ R14, R168, R14 ;  /* 0x0000000ea80e7221 */ /* 0x000fe20000010000 */
[----:B------:R-:W-:Y:S01]  /*12980*/  F2FP.BF16.PACK_AB R152, R159, R158 ;  /* 0x0000009e9f98723e */ /* 0x000fe200000010ff */
[----:B------:R-:W-:Y:S01]  /*12990*/  FADD.FTZ R158, R158, R0 ;  /* 0x000000009e9e7221 */ /* 0x000fe20000010000 */
[----:B------:R-:W-:Y:S03]  /*129a0*/  F2FP.BF16.PACK_AB R154, R161, R160 ;  /* 0x000000a0a19a723e */ /* 0x000fe600000010ff */
[----:B------:R-:W-:Y:S01]  /*129b0*/  F2FP.BF16.PACK_AB R153, R167, R166 ;  /* 0x000000a6a799723e */ /* 0x000fe200000010ff */
[----:B------:R-:W-:Y:S01]  /*129c0*/  FADD.FTZ R158, R159, R158 ;  /* 0x0000009e9f9e7221 */ /* 0x000fe20000010000 */
[C---:B------:R-:W-:Y:S01]  /*129d0*/  F2FP.BF16.PACK_AB R155, R169.reuse, R168 ;  /* 0x000000a8a99b723e */ /* 0x040fe200000010ff */
[----:B------:R-:W1:Y:S01]  /*129e0*/  MUFU.EX2 R62, R62 ;  /* 0x0000003e003e7308 */ /* 0x000e620000000800 */
[----:B------:R-:W-:Y:S01]  /*129f0*/  FMNMX.FTZ R6, R80, R6, !PT ;  /* 0x0000000650067209 */ /* 0x000fe20007810000 */
[----:B------:R-:W-:Y:S02]  /*12a00*/  FADD.FTZ R158, R160, R158 ;  /* 0x0000009ea09e7221 */ /* 0x000fe40000010000 */
[----:B------:R-:W-:Y:S01]  /*12a10*/  FADD.FTZ R14, R169, R14 ;  /* 0x0000000ea90e7221 */ /* 0x000fe20000010000 */
[----:B------:R-:W-:Y:S01]  /*12a20*/  FMNMX.FTZ R6, R84, R6, !PT ;  /* 0x0000000654067209 */ /* 0x000fe20007810000 */
[C---:B------:R-:W-:Y:S03]  /*12a30*/  HMMA.16816.F32.BF16 R232, R152.reuse, R148, R232 ;  /* 0x0000009498e8723c */ /* 0x040fe600000418e8 */
[----:B------:R-:W-:Y:S01]  /*12a40*/  FMNMX.FTZ R6, R88, R6, !PT ;  /* 0x0000000658067209 */ /* 0x000fe20007810000 */
[----:B------:R-:W1:Y:S01]  /*12a50*/  MUFU.EX2 R66, R66 ;  /* 0x0000004200427308 */ /* 0x000e620000000800 */
[----:B------:R-:W-:Y:S02]  /*12a60*/  FADD.FTZ R158, R161, R158 ;  /* 0x0000009ea19e7221 */ /* 0x000fe40000010000 */
[----:B------:R-:W-:Y:S01]  /*12a70*/  FMNMX.FTZ R6, R92, R6, !PT ;  /* 0x000000065c067209 */ /* 0x000fe20007810000 */
[C---:B------:R-:W-:Y:S04]  /*12a80*/  HMMA.16816.F32.BF16 R228, R152.reuse, R150, R228 ;  /* 0x0000009698e4723c */ /* 0x040fe800000418e4 */
[----:B------:R-:W-:Y:S01]  /*12a90*/  FMNMX.FTZ R6, R96, R6, !PT ;  /* 0x0000000660067209 */ /* 0x000fe20007810000 */
[----:B------:R-:W-:Y:S01]  /*12aa0*/  FADD.FTZ R158, R162, R158 ;  /* 0x0000009ea29e7221 */ /* 0x000fe20000010000 */
[----:B------:R-:W2:Y:S01]  /*12ab0*/  MUFU.EX2 R70, R70 ;  /* 0x0000004600467308 */ /* 0x000ea20000000800 */
[----:B------:R-:W-:Y:S01]  /*12ac0*/  FADD.FTZ R14, R170, R14 ;  /* 0x0000000eaa0e7221 */ /* 0x000fe20000010000 */
[C---:B------:R-:W-:Y:S04]  /*12ad0*/  HMMA.16816.F32.BF16 R224, R152.reuse, R144, R224 ;  /* 0x0000009098e0723c */ /* 0x040fe800000418e0 */
[----:B------:R-:W-:Y:S01]  /*12ae0*/  FMNMX.FTZ R6, R100, R6, !PT ;  /* 0x0000000664067209 */ /* 0x000fe20007810000 */
[----:B------:R-:W-:Y:S02]  /*12af0*/  FADD.FTZ R158, R163, R158 ;  /* 0x0000009ea39e7221 */ /* 0x000fe40000010000 */
[----:B---3--:R-:W-:Y:S01]  /*12b00*/  FADD.FTZ R14, R171, R14 ;  /* 0x0000000eab0e7221 */ /* 0x008fe20000010000 */
[----:B------:R-:W3:Y:S01]  /*12b10*/  MUFU.EX2 R74, R74 ;  /* 0x0000004a004a7308 */ /* 0x000ee20000000800 */
[----:B------:R-:W-:Y:S01]  /*12b20*/  HMMA.16816.F32.BF16 R220, R152, R146, R220 ;  /* 0x0000009298dc723c */ /* 0x000fe200000418dc */
[----:B------:R-:W-:Y:S02]  /*12b30*/  LDSM.16.MT88.4 R152, [R252+0x4800] ;  /* 0x00480000fc98783b */ /* 0x000fe40000004200 */
[----:B------:R-:W-:Y:S01]  /*12b40*/  FMNMX.FTZ R6, R104, R6, !PT ;  /* 0x0000000668067209 */ /* 0x000fe20007810000 */
[----:B------:R-:W-:Y:S02]  /*12b50*/  FADD.FTZ R158, R164, R158 ;  /* 0x0000009ea49e7221 */ /* 0x000fe40000010000 */
[----:B-1----:R-:W-:Y:S01]  /*12b60*/  FADD.FTZ R14, R172, R14 ;  /* 0x0000000eac0e7221 */ /* 0x002fe20000010000 */
[----:B------:R-:W-:Y:S01]  /*12b70*/  FMNMX.FTZ R6, R108, R6, !PT ;  /* 0x000000066c067209 */ /* 0x000fe20007810000 */
[----:B------:R-:W-:Y:S01]  /*12b80*/  FADD.FTZ R158, R45, R158 ;  /* 0x0000009e2d9e7221 */ /* 0x000fe20000010000 */
[----:B------:R-:W1:Y:S03]  /*12b90*/  MUFU.EX2 R78, R78 ;  /* 0x0000004e004e7308 */ /* 0x000e660000000800 */
[----:B------:R-:W-:Y:S01]  /*12ba0*/  FMNMX.FTZ R6, R112, R6, !PT ;  /* 0x0000000670067209 */ /* 0x000fe20007810000 */
[----:B--2---:R-:W-:Y:S02]  /*12bb0*/  FADD.FTZ R14, R46, R14 ;  /* 0x0000000e2e0e7221 */ /* 0x004fe40000010000 */
[----:B------:R-:W-:Y:S01]  /*12bc0*/  FADD.FTZ R158, R49, R158 ;  /* 0x0000009e319e7221 */ /* 0x000fe20000010000 */
[----:B------:R-:W-:Y:S01]  /*12bd0*/  FMNMX.FTZ R6, R116, R6, !PT ;  /* 0x0000000674067209 */ /* 0x000fe20007810000 */
[----:B----4-:R-:W-:Y:S02]  /*12be0*/  FADD.FTZ R14, R50, R14 ;  /* 0x0000000e320e7221 */ /* 0x010fe40000010000 */
[----:B------:R-:W2:Y:S01]  /*12bf0*/  MUFU.EX2 R85, R85 ;  /* 0x0000005500557308 */ /* 0x000ea20000000800 */
[----:B------:R-:W-:Y:S01]  /*12c00*/  FMNMX.FTZ R6, R120, R6, !PT ;  /* 0x0000000678067209 */ /* 0x000fe20007810000 */
[----:B------:R-:W-:Y:S02]  /*12c10*/  FADD.FTZ R158, R53, R158 ;  /* 0x0000009e359e7221 */ /* 0x000fe40000010000 */
[----:B-----5:R-:W-:Y:S01]  /*12c20*/  FADD.FTZ R14, R54, R14 ;  /* 0x0000000e360e7221 */ /* 0x020fe20000010000 */
[----:B------:R-:W-:Y:S01]  /*12c30*/  FMNMX.FTZ R6, R124, R6, !PT ;  /* 0x000000067c067209 */ /* 0x000fe20007810000 */
[----:B------:R-:W-:Y:S02]  /*12c40*/  FADD.FTZ R158, R57, R158 ;  /* 0x0000009e399e7221 */ /* 0x000fe40000010000 */
[----:B------:R-:W-:Y:S01]  /*12c50*/  FADD.FTZ R14, R58, R14 ;  /* 0x0000000e3a0e7221 */ /* 0x000fe20000010000 */
[----:B------:R-:W-:Y:S01]  /*12c60*/  FMNMX.FTZ R9, R128, R6, !PT ;  /* 0x0000000680097209 */ /* 0x000fe20007810000 */
[----:B------:R-:W4:Y:S01]  /*12c70*/  MUFU.EX2 R89, R89 ;  /* 0x0000005900597308 */ /* 0x000f220000000800 */
[----:B------:R-:W-:Y:S02]  /*12c80*/  FADD.FTZ R158, R61, R158 ;  /* 0x0000009e3d9e7221 */ /* 0x000fe40000010000 */
[----:B------:R-:W-:Y:S01]  /*12c90*/  FADD.FTZ R14, R62, R14 ;  /* 0x0000000e3e0e7221 */ /* 0x000fe20000010000 */
[----:B------:R-:W5:Y:S01]  /*12ca0*/  SHFL.BFLY PT, R6, R9, 0x2, 0x1f ;  /* 0x0c401f0009067f89 */ /* 0x000f6200000e0000 */
[----:B------:R-:W-:Y:S02]  /*12cb0*/  FADD.FTZ R158, R65, R158 ;  /* 0x0000009e419e7221 */ /* 0x000fe40000010000 */
[----:B------:R-:W-:Y:S02]  /*12cc0*/  FADD.FTZ R14, R66, R14 ;  /* 0x0000000e420e7221 */ /* 0x000fe40000010000 */
[----:B------:R-:W-:Y:S01]  /*12cd0*/  FADD.FTZ R158, R69, R158 ;  /* 0x0000009e459e7221 */ /* 0x000fe20000010000 */
[----:B------:R-:W4:Y:S01]  /*12ce0*/  MUFU.EX2 R93, R93 ;  /* 0x0000005d005d7308 */ /* 0x000f220000000800 */
[----:B------:R-:W-:Y:S02]  /*12cf0*/  FADD.FTZ R14, R70, R14 ;  /* 0x0000000e460e7221 */ /* 0x000fe40000010000 */
[----:B------:R-:W-:Y:S02]  /*12d00*/  FADD.FTZ R158, R73, R158 ;  /* 0x0000009e499e7221 */ /* 0x000fe40000010000 */
[----:B---3--:R-:W-:Y:S02]  /*12d10*/  FADD.FTZ R14, R74, R14 ;  /* 0x0000000e4a0e7221 */ /* 0x008fe40000010000 */
[----:B------:R-:W-:Y:S02]  /*12d20*/  FADD.FTZ R158, R77, R158 ;  /* 0x0000009e4d9e7221 */ /* 0x000fe40000010000 */
[----:B-1----:R-:W-:Y:S01]  /*12d30*/  FADD.FTZ R14, R78, R14 ;  /* 0x0000000e4e0e7221 */ /* 0x002fe20000010000 */
[----:B------:R-:W1:Y:S01]  /*12d40*/  MUFU.EX2 R82, R82 ;  /* 0x0000005200527308 */ /* 0x000e620000000800 */
[----:B------:R-:W-:Y:S04]  /*12d50*/  FADD.FTZ R158, R81, R158 ;  /* 0x0000009e519e7221 */ /* 0x000fe80000010000 */
[----:B--2---:R-:W-:Y:S01]  /*12d60*/  FADD.FTZ R158, R85, R158 ;  /* 0x0000009e559e7221 */ /* 0x004fe20000010000 */
[----:B-----5:R-:W-:Y:S03]  /*12d70*/  FMNMX.FTZ R9, R9, R6, !PT ;  /* 0x0000000609097209 */ /* 0x020fe60007810000 */
[----:B----4-:R-:W-:Y:S01]  /*12d80*/  FADD.FTZ R158, R89, R158 ;  /* 0x0000009e599e7221 */ /* 0x010fe20000010000 */
[----:B------:R-:W2:Y:S01]  /*12d90*/  MUFU.EX2 R86, R86 ;  /* 0x0000005600567308 */ /* 0x000ea20000000800 */
[----:B------:R-:W3:Y:S02]  /*12da0*/  SHFL.BFLY PT, R6, R9, 0x1, 0x1f ;  /* 0x0c201f0009067f89 */ /* 0x000ee400000e0000 */
[----:B------:R-:W-:Y:S07]  /*12db0*/  FADD.FTZ R158, R93, R158 ;  /* 0x0000009e5d9e7221 */ /* 0x000fee0000010000 */
[----:B------:R-:W4:Y:S01]  /*12dc0*/  MUFU.EX2 R90, R90 ;  /* 0x0000005a005a7308 */ /* 0x000f220000000800 */
[----:B-1----:R-:W-:Y:S09]  /*12dd0*/  FADD.FTZ R14, R82, R14 ;  /* 0x0000000e520e7221 */ /* 0x002ff20000010000 */
[----:B------:R-:W-:Y:S01]  /*12de0*/  MUFU.EX2 R94, R94 ;  /* 0x0000005e005e7308 */ /* 0x000fe20000000800 */
[----:B--2---:R-:W-:Y:S01]  /*12df0*/  FADD.FTZ R14, R86, R14 ;  /* 0x0000000e560e7221 */ /* 0x004fe20000010000 */
[----:B---3--:R-:W-:Y:S01]  /*12e00*/  FMNMX.FTZ R9, R9, R6, !PT ;  /* 0x0000000609097209 */ /* 0x008fe20007810000 */
[----:B------:R-:W-:Y:S07]  /*12e10*/  FMUL.FTZ R6, R5, c[0x0][0x23c] ;  /* 0x00008f0005067a20 */ /* 0x000fee0000410000 */
[----:B------:R-:W-:Y:S01]  /*12e20*/  MUFU.EX2 R97, R97 ;  /* 0x0000006100617308 */ /* 0x000fe20000000800 */
[C---:B------:R-:W-:Y:S01]  /*12e30*/  FADD.FTZ R13, -R9.reuse, R213 ;  /* 0x000000d5090d7221 */ /* 0x040fe20000010100 */
[----:B------:R-:W-:Y:S01]  /*12e40*/  FSEL R6, R6, RZ, P0 ;  /* 0x000000ff06067208 */ /* 0x000fe20000000000 */
[----:B----4-:R-:W-:Y:S01]  /*12e50*/  FADD.FTZ R14, R90, R14 ;  /* 0x0000000e5a0e7221 */ /* 0x010fe20000010000 */
[----:B------:R-:W-:Y:S01]  /*12e60*/  FSETP.NEU.FTZ.AND P0, PT, R9, -INF , PT ;  /* 0xff8000000900780b */ /* 0x000fe20003f1d000 */
[----:B------:R-:W-:Y:S01]  /*12e70*/  FMUL.FTZ R13, R13, c[0x0][0x23c] ;  /* 0x00008f000d0d7a20 */ /* 0x000fe20000410000 */
[----:B------:R-:W-:Y:S01]  /*12e80*/  MOV R213, R9 ;  /* 0x0000000900d57202 */ /* 0x000fe20000000f00 */
[--C-:B------:R-:W-:Y:S03]  /*12e90*/  FFMA.FTZ R174, R23, c[0x0][0x23c], -R6.reuse ;  /* 0x00008f0017ae7a23 */ /* 0x100fe60000010806 */
        /* <DEDUP_REMOVED lines=12> */
[----:B------:R-:W-:Y:S01]  /*12f60*/  MUFU.EX2 R173, R173 ;  /* 0x000000ad00ad7308 */ /* 0x000fe20000000800 */
        /* <DEDUP_REMOVED lines=12> */
[----:B------:R-:W1:Y:S01]  /*13030*/  MUFU.EX2 R133, R133 ;  /* 0x0000008500857308 */ /* 0x000e620000000800 */
        /* <DEDUP_REMOVED lines=14> */
[----:B-1----:R-:W-:Y:S01]  /*13120*/  F2FP.BF16.PACK_AB R16, R133, R3 ;  /* 0x000000038510723e */ /* 0x002fe200000010ff */
        /* <DEDUP_REMOVED lines=11> */
[----:B------:R-:W-:Y:S01]  /*131e0*/  FFMA.FTZ R48, R48, c[0x0][0x23c], -R7 ;  /* 0x00008f0030307a23 */ /* 0x000fe20000010807 */
[----:B--2---:R-:W-:Y:S01]  /*131f0*/  F2FP.BF16.PACK_AB R18, R15, R11 ;  /* 0x0000000b0f12723e */ /* 0x004fe200000010ff */
[----:B------:R-:W-:Y:S02]  /*13200*/  FFMA.FTZ R3, R210, R10, R3 ;  /* 0x0000000ad2037223 */ /* 0x000fe40000010003 */
[--C-:B------:R-:W-:Y:S02]  /*13210*/  FFMA.FTZ R83, R83, c[0x0][0x23c], -R6.reuse ;  /* 0x00008f0053537a23 */ /* 0x100fe40000010806 */
[--C-:B------:R-:W-:Y:S01]  /*13220*/  FFMA.FTZ R87, R87, c[0x0][0x23c], -R6.reuse ;  /* 0x00008f0057577a23 */ /* 0x100fe20000010806 */
[----:B------:R-:W2:Y:S01]  /*13230*/  MUFU.EX2 R8, R8 ;  /* 0x0000000800087308 */ /* 0x000ea20000000800 */
[--C-:B------:R-:W-:Y:S02]  /*13240*/  FFMA.FTZ R91, R91, c[0x0][0x23c], -R6.reuse ;  /* 0x00008f005b5b7a23 */ /* 0x100fe40000010806 */
[----:B------:R-:W-:Y:S02]  /*13250*/  FFMA.FTZ R95, R95, c[0x0][0x23c], -R6 ;  /* 0x00008f005f5f7a23 */ /* 0x000fe40000010806 */
[--C-:B------:R-:W-:Y:S02]  /*13260*/  FFMA.FTZ R84, R84, c[0x0][0x23c], -R7.reuse ;  /* 0x00008f0054547a23 */ /* 0x100fe40000010807 */
[--C-:B------:R-:W-:Y:S02]  /*13270*/  FFMA.FTZ R88, R88, c[0x0][0x23c], -R7.reuse ;  /* 0x00008f0058587a23 */ /* 0x100fe40000010807 */
[--C-:B------:R-:W-:Y:S01]  /*13280*/  FFMA.FTZ R92, R92, c[0x0][0x23c], -R7.reuse ;  /* 0x00008f005c5c7a23 */ /* 0x100fe20000010807 */
[----:B------:R-:W3:Y:S01]  /*13290*/  MUFU.EX2 R12, R12 ;  /* 0x0000000c000c7308 */ /* 0x000ee20000000800 */
[----:B------:R-:W-:Y:S02]  /*132a0*/  FFMA.FTZ R96, R96, c[0x0][0x23c], -R7 ;  /* 0x00008f0060607a23 */ /* 0x000fe40000010807 */
[----:B------:R-:W-:Y:S01]  /*132b0*/  FADD.FTZ R3, R133, R3 ;  /* 0x0000000385037221 */ /* 0x000fe20000010000 */
[C---:B-1----:R-:W-:Y:S01]  /*132c0*/  F2FP.BF16.PACK_AB R17, R180.reuse, R4 ;  /* 0x00000004b411723e */ /* 0x042fe200000010ff */
[----:B------:R-:W-:Y:S02]  /*132d0*/  FFMA.FTZ R4, R211, R13, R4 ;  /* 0x0000000dd3047223 */ /* 0x000fe40000010004 */
[----:B------:R-:W-:Y:S02]  /*132e0*/  FADD.FTZ R11, R11, R3 ;  /* 0x000000030b0b7221 */ /* 0x000fe40000010000 */
[----:B------:R-:W-:Y:S01]  /*132f0*/  FADD.FTZ R4, R180, R4 ;  /* 0x00000004b4047221 */ /* 0x000fe20000010000 */
[----:B------:R-:W1:Y:S01]  /*13300*/  MUFU.EX2 R174, R174 ;  /* 0x000000ae00ae7308 */ /* 0x000e620000000800 */
[----:B------:R-:W-:Y:S02]  /*13310*/  FADD.FTZ R11, R15, R11 ;  /* 0x0000000b0f0b7221 */ /* 0x000fe40000010000 */
[----:B------:R-:W-:Y:S02]  /*13320*/  FFMA.FTZ R99, R99, c[0x0][0x23c], -R6 ;  /* 0x00008f0063637a23 */ /* 0x000fe40000010806 */
[----:B--2---:R-:W-:Y:S02]  /*13330*/  FADD.FTZ R4, R8, R4 ;  /* 0x0000000408047221 */ /* 0x004fe40000010000 */
[----:B------:R-:W-:Y:S02]  /*13340*/  FADD.FTZ R11, R173, R11 ;  /* 0x0000000bad0b7221 */ /* 0x000fe40000010000 */
[--C-:B------:R-:W-:Y:S01]  /*13350*/  FFMA.FTZ R103, R103, c[0x0][0x23c], -R6.reuse ;  /* 0x00008f0067677a23 */ /* 0x100fe20000010806 */
[----:B------:R-:W2:Y:S01]  /*13360*/  MUFU.EX2 R175, R175 ;  /* 0x000000af00af7308 */ /* 0x000ea20000000800 */
[--C-:B------:R-:W-:Y:S02]  /*13370*/  FFMA.FTZ R107, R107, c[0x0][0x23c], -R6.reuse ;  /* 0x00008f006b6b7a23 */ /* 0x100fe40000010806 */
[----:B------:R-:W-:Y:S01]  /*13380*/  FFMA.FTZ R111, R111, c[0x0][0x23c], -R6 ;  /* 0x00008f006f6f7a23 */ /* 0x000fe20000010806 */
[C---:B---3--:R-:W-:Y:S01]  /*13390*/  F2FP.BF16.PACK_AB R19, R12.reuse, R8 ;  /* 0x000000080c13723e */ /* 0x048fe200000010ff */
[----:B------:R-:W-:Y:S02]  /*133a0*/  FADD.FTZ R4, R12, R4 ;  /* 0x000000040c047221 */ /* 0x000fe40000010000 */
[--C-:B------:R-:W-:Y:S02]  /*133b0*/  FFMA.FTZ R100, R100, c[0x0][0x23c], -R7.reuse ;  /* 0x00008f0064647a23 */ /* 0x100fe40000010807 */
[----:B------:R-:W-:Y:S01]  /*133c0*/  FFMA.FTZ R104, R104, c[0x0][0x23c], -R7 ;  /* 0x00008f0068687a23 */ /* 0x000fe20000010807 */
[----:B------:R-:W3:Y:S01]  /*133d0*/  MUFU.EX2 R176, R176 ;  /* 0x000000b000b07308 */ /* 0x000ee20000000800 */
[C---:B------:R-:W-:Y:S05]  /*133e0*/  HMMA.16816.F32.BF16 R248, R16.reuse, R136, R248 ;  /* 0x0000008810f8723c */ /* 0x040fea00000418f8 */
[----:B-1----:R-:W-:Y:S02]  /*133f0*/  FADD.FTZ R11, R174, R11 ;  /* 0x0000000bae0b7221 */ /* 0x002fe40000010000 */
[--C-:B------:R-:W-:Y:S01]  /*13400*/  FFMA.FTZ R136, R20, c[0x0][0x23c], -R7.reuse ;  /* 0x00008f0014887a23 */ /* 0x100fe20000010807 */
[C---:B------:R-:W-:Y:S01]  /*13410*/  HMMA.16816.F32.BF16 R244, R16.reuse, R138, R244 ;  /* 0x0000008a10f4723c */ /* 0x040fe200000418f4 */
[----:B------:R-:W1:Y:S01]  /*13420*/  MUFU.EX2 R177, R177 ;  /* 0x000000b100b17308 */ /* 0x000e620000000800 */
[----:B------:R-:W4:Y:S02]  /*13430*/  LDSM.16.MT88.4 R20, [R181+0x4800] ;  /* 0x00480000b514783b */ /* 0x000f240000004200 */
[----:B------:R-:W-:Y:S01]  /*13440*/  FFMA.FTZ R137, R24, c[0x0][0x23c], -R7 ;  /* 0x00008f0018897a23 */ /* 0x000fe20000010807 */
[----:B------:R-:W-:Y:S01]  /*13450*/  F2FP.BF16.PACK_AB R24, R174, R173 ;  /* 0x000000adae18723e */ /* 0x000fe200000010ff */
[----:B--2---:R-:W-:Y:S02]  /*13460*/  FADD.FTZ R11, R175, R11 ;  /* 0x0000000baf0b7221 */ /* 0x004fe40000010000 */
[--C-:B------:R-:W-:Y:S01]  /*13470*/  FFMA.FTZ R138, R28, c[0x0][0x23c], -R7.reuse ;  /* 0x00008f001c8a7a23 */ /* 0x100fe20000010807 */
[C---:B------:R-:W-:Y:S01]  /*13480*/  HMMA.16816.F32.BF16 R240, R16.reuse, R140, R240 ;  /* 0x0000008c10f0723c */ /* 0x040fe200000418f0 */
[----:B------:R-:W-:Y:S01]  /*13490*/  LDSM.16.MT88.4 R28, [R181+0x4c00] ;  /* 0x004c0000b51c783b */ /* 0x000fe20000004200 */
[----:B------:R-:W2:Y:S01]  /*134a0*/  MUFU.EX2 R136, R136 ;  /* 0x0000008800887308 */ /* 0x000ea20000000800 */
[--C-:B------:R-:W-:Y:S02]  /*134b0*/  FFMA.FTZ R139, R32, c[0x0][0x23c], -R7.reuse ;  /* 0x00008f00208b7a23 */ /* 0x100fe40000010807 */
[--C-:B------:R-:W-:Y:S01]  /*134c0*/  FFMA.FTZ R115, R115, c[0x0][0x23c], -R6.reuse ;  /* 0x00008f0073737a23 */ /* 0x100fe20000010806 */
[----:B---3--:R-:W-:Y:S01]  /*134d0*/  F2FP.BF16.PACK_AB R26, R176, R175 ;  /* 0x000000afb01a723e */ /* 0x008fe200000010ff */
[--C-:B------:R-:W-:Y:S01]  /*134e0*/  FFMA.FTZ R140, R36, c[0x0][0x23c], -R7.reuse ;  /* 0x00008f00248c7a23 */ /* 0x100fe20000010807 */
[----:B------:R-:W-:Y:S01]  /*134f0*/  HMMA.16816.F32.BF16 R236, R16, R142, R236 ;  /* 0x0000008e10ec723c */ /* 0x000fe200000418ec */
[----:B------:R-:W-:Y:S03]  /*13500*/  LDSM.16.MT88.4 R36, [R181+0x5000] ;  /* 0x00500000b524783b */ /* 0x000fe60000004200 */
[----:B------:R-:W3:Y:S01]  /*13510*/  MUFU.EX2 R137, R137 ;  /* 0x0000008900897308 */ /* 0x000ee20000000800 */
[----:B------:R-:W-:Y:S02]  /*13520*/  FFMA.FTZ R141, R40, c[0x0][0x23c], -R7 ;  /* 0x00008f00288d7a23 */ /* 0x000fe40000010807 */
[----:B------:R-:W-:Y:S01]  /*13530*/  F2FP.BF16.PACK_AB R16, R163, R162 ;  /* 0x000000a2a310723e */ /* 0x000fe200000010ff */
[----:B------:R-:W-:Y:S01]  /*13540*/  FADD.FTZ R11, R176, R11 ;  /* 0x0000000bb00b7221 */ /* 0x000fe20000010000 */
[----:B------:R-:W-:Y:S03]  /*13550*/  LDSM.16.MT88.4 R40, [R181+0x5400] ;  /* 0x00540000b528783b */ /* 0x000fe60000004200 */
[----:B------:R-:W-:Y:S01]  /*13560*/  F2FP.BF16.PACK_AB R18, R45, R164 ;  /* 0x000000a42d12723e */ /* 0x000fe200000010ff */
[----:B-1----:R-:W-:Y:S01]  /*13570*/  FADD.FTZ R11, R177, R11 ;  /* 0x0000000bb10b7221 */ /* 0x002fe20000010000 */
[----:B------:R-:W1:Y:S01]  /*13580*/  MUFU.EX2 R138, R138 ;  /* 0x0000008a008a7308 */ /* 0x000e620000000800 */
[----:B------:R-:W-:Y:S01]  /*13590*/  F2FP.BF16.PACK_AB R17, R171, R170 ;  /* 0x000000aaab11723e */ /* 0x000fe200000010ff */
[----:B------:R-:W-:Y:S01]  /*135a0*/  FFMA.FTZ R119, R119, c[0x0][0x23c], -R6 ;  /* 0x00008f0077777a23 */ /* 0x000fe20000010806 */
[----:B------:R-:W-:Y:S01]  /*135b0*/  F2FP.BF16.PACK_AB R19, R46, R172 ;  /* 0x000000ac2e13723e */ /* 0x000fe200000010ff */
[----:B--2---:R-:W-:Y:S02]  /*135c0*/  FADD.FTZ R4, R136, R4 ;  /* 0x0000000488047221 */ /* 0x004fe40000010000 */
[--C-:B------:R-:W-:Y:S02]  /*135d0*/  FFMA.FTZ R123, R123, c[0x0][0x23c], -R6.reuse ;  /* 0x00008f007b7b7a23 */ /* 0x100fe40000010806 */
[----:B------:R-:W-:Y:S02]  /*135e0*/  FFMA.FTZ R6, R127, c[0x0][0x23c], -R6 ;  /* 0x00008f007f067a23 */ /* 0x000fe40000010806 */
[----:B------:R-:W2:Y:S01]  /*135f0*/  MUFU.EX2 R139, R139 ;  /* 0x0000008b008b7308 */ /* 0x000ea20000000800 */
[C---:B------:R-:W-:Y:S03]  /*13600*/  HMMA.16816.F32.BF16 R232, R16.reuse, R152, R232 ;  /* 0x0000009810e8723c */ /* 0x040fe600000418e8 */
[C---:B---3--:R-:W-:Y:S01]  /*13610*/  F2FP.BF16.PACK_AB R25, R137.reuse, R136 ;  /* 0x000000888919723e */ /* 0x048fe200000010ff */
[----:B------:R-:W-:Y:S02]  /*13620*/  FADD.FTZ R4, R137, R4 ;  /* 0x0000000489047221 */ /* 0x000fe40000010000 */
[----:B------:R-:W-:Y:S02]  /*13630*/  FADD.FTZ R14, R94, R14 ;  /* 0x0000000e5e0e7221 */ /* 0x000fe40000010000 */
[C---:B------:R-:W-:Y:S01]  /*13640*/  HMMA.16816.F32.BF16 R228, R16.reuse, R154, R228 ;  /* 0x0000009a10e4723c */ /* 0x040fe200000418e4 */
[----:B------:R-:W3:Y:S03]  /*13650*/  MUFU.EX2 R178, R178 ;  /* 0x000000b200b27308 */ /* 0x000ee60000000800 */
[----:B------:R-:W-:Y:S02]  /*13660*/  FADD.FTZ R158, R97, R158 ;  /* 0x0000009e619e7221 */ /* 0x000fe40000010000 */
[----:B-1----:R-:W-:Y:S02]  /*13670*/  FADD.FTZ R4, R138, R4 ;  /* 0x000000048a047221 */ /* 0x002fe40000010000 */
[C---:B----4-:R-:W-:Y:S03]  /*13680*/  HMMA.16816.F32.BF16 R224, R16.reuse, R20, R224 ;  /* 0x0000001410e0723c */ /* 0x050fe600000418e0 */
[----:B------:R-:W1:Y:S01]  /*13690*/  MUFU.EX2 R179, R179 ;  /* 0x000000b300b37308 */ /* 0x000e620000000800 */
[----:B------:R-:W-:Y:S01]  /*136a0*/  FADD.FTZ R158, R101, R158 ;  /* 0x0000009e659e7221 */ /* 0x000fe20000010000 */
[C---:B--2---:R-:W-:Y:S03]  /*136b0*/  F2FP.BF16.PACK_AB R27, R139.reuse, R138 ;  /* 0x0000008a8b1b723e */ /* 0x044fe600000010ff */
[----:B------:R-:W-:Y:S01]  /*136c0*/  HMMA.16816.F32.BF16 R220, R16, R22, R220 ;  /* 0x0000001610dc723c */ /* 0x000fe200000418dc */
[----:B------:R-:W2:Y:S03]  /*136d0*/  LDSM.16.MT88.4 R16, [R252+0x4c00] ;  /* 0x004c0000fc10783b */ /* 0x000ea60000004200 */
[----:B------:R-:W-:Y:S01]  /*136e0*/  FADD.FTZ R4, R139, R4 ;  /* 0x000000048b047221 */ /* 0x000fe20000010000 */
[----:B------:R-:W4:Y:S03]  /*136f0*/  MUFU.EX2 R47, R47 ;  /* 0x0000002f002f7308 */ /* 0x000f260000000800 */
[C---:B------:R-:W-:Y:S05]  /*13700*/  HMMA.16816.F32.BF16 R248, R24.reuse, R148, R248 ;  /* 0x0000009418f8723c */ /* 0x040fea00000418f8 */
[C---:B---3--:R-:W-:Y:S01]  /*13710*/  F2FP.BF16.PACK_AB R32, R178.reuse, R177 ;  /* 0x000000b1b220723e */ /* 0x048fe200000010ff */
[----:B------:R-:W-:Y:S01]  /*13720*/  FADD.FTZ R11, R178, R11 ;  /* 0x0000000bb20b7221 */ /* 0x000fe20000010000 */
[----:B------:R-:W3:Y:S01]  /*13730*/  MUFU.EX2 R140, R140 ;  /* 0x0000008c008c7308 */ /* 0x000ee20000000800 */
[C---:B------:R-:W-:Y:S04]  /*13740*/  HMMA.16816.F32.BF16 R244, R24.reuse, R150, R244 ;  /* 0x0000009618f4723c */ /* 0x040fe800000418f4 */
[----:B-1----:R-:W-:Y:S04]  /*13750*/  FADD.FTZ R11, R179, R11 ;  /* 0x0000000bb30b7221 */ /* 0x002fe80000010000 */
[C---:B------:R-:W-:Y:S01]  /*13760*/  HMMA.16816.F32.BF16 R240, R24.reuse, R144, R240 ;  /* 0x0000009018f0723c */ /* 0x040fe200000418f0 */
[----:B------:R-:W1:Y:S03]  /*13770*/  MUFU.EX2 R141, R141 ;  /* 0x0000008d008d7308 */ /* 0x000e660000000800 */
[C---:B----4-:R-:W-:Y:S01]  /*13780*/  F2FP.BF16.PACK_AB R34, R47.reuse, R179 ;  /* 0x000000b32f22723e */ /* 0x050fe200000010ff */
[----:B------:R-:W-:Y:S03]  /*13790*/  FADD.FTZ R11, R47, R11 ;  /* 0x0000000b2f0b7221 */ /* 0x000fe60000010000 */
[----:B------:R-:W-:Y:S03]  /*137a0*/  HMMA.16816.F32.BF16 R236, R24, R146, R236 ;  /* 0x0000009218ec723c */ /* 0x000fe600000418ec */
[----:B------:R-:W4:Y:S04]  /*137b0*/  MUFU.EX2 R44, R44 ;  /* 0x0000002c002c7308 */ /* 0x000f280000000800 */
[----:B------:R-:W-:Y:S01]  /*137c0*/  F2FP.BF16.PACK_AB R24, R53, R49 ;  /* 0x000000313518723e */ /* 0x000fe200000010ff */
[----:B---3--:R-:W-:Y:S01]  /*137d0*/  FADD.FTZ R4, R140, R4 ;  /* 0x000000048c047221 */ /* 0x008fe20000010000 */
[----:B------:R-:W-:Y:S03]  /*137e0*/  F2FP.BF16.PACK_AB R26, R61, R57 ;  /* 0x000000393d1a723e */ /* 0x000fe600000010ff */
[----:B------:R-:W-:Y:S01]  /*137f0*/  F2FP.BF16.PACK_AB R25, R54, R50 ;  /* 0x000000323619723e */ /* 0x000fe200000010ff */
[----:B------:R-:W3:Y:S01]  /*13800*/  MUFU.EX2 R48, R48 ;  /* 0x0000003000307308 */ /* 0x000ee20000000800 */
[----:B------:R-:W-:Y:S02]  /*13810*/  F2FP.BF16.PACK_AB R27, R62, R58 ;  /* 0x0000003a3e1b723e */ /* 0x000fe400000010ff */
[C---:B-1----:R-:W-:Y:S01]  /*13820*/  F2FP.BF16.PACK_AB R33, R141.reuse, R140 ;  /* 0x0000008c8d21723e */ /* 0x042fe200000010ff */
[----:B------:R-:W-:Y:S04]  /*13830*/  FADD.FTZ R4, R141, R4 ;  /* 0x000000048d047221 */ /* 0x000fe80000010000 */
[C---:B--2---:R-:W-:Y:S02]  /*13840*/  HMMA.16816.F32.BF16 R232, R24.reuse, R16, R232 ;  /* 0x0000001018e8723c */ /* 0x044fe400000418e8 */
[----:B------:R-:W1:Y:S01]  /*13850*/  MUFU.EX2 R51, R51 ;  /* 0x0000003300337308 */ /* 0x000e620000000800 */
[----:B----4-:R-:W-:Y:S05]  /*13860*/  FADD.FTZ R4, R44, R4 ;  /* 0x000000042c047221 */ /* 0x010fea0000010000 */
[C---:B------:R-:W-:Y:S04]  /*13870*/  HMMA.16816.F32.BF16 R228, R24.reuse, R18, R228 ;  /* 0x0000001218e4723c */ /* 0x040fe800000418e4 */
[----:B------:R-:W2:Y:S04]  /*13880*/  MUFU.EX2 R55, R55 ;  /* 0x0000003700377308 */ /* 0x000ea80000000800 */
[C---:B------:R-:W-:Y:S04]  /*13890*/  HMMA.16816.F32.BF16 R224, R24.reuse, R28, R224 ;  /* 0x0000001c18e0723c */ /* 0x040fe800000418e0 */
[C---:B---3--:R-:W-:Y:S01]  /*138a0*/  F2FP.BF16.PACK_AB R35, R48.reuse, R44 ;  /* 0x0000002c3023723e */ /* 0x048fe200000010ff */
[----:B------:R-:W-:Y:S01]  /*138b0*/  FADD.FTZ R4, R48, R4 ;  /* 0x0000000430047221 */ /* 0x000fe20000010000 */
[----:B------:R-:W3:Y:S02]  /*138c0*/  MUFU.EX2 R59, R59 ;  /* 0x0000003b003b7308 */ /* 0x000ee40000000800 */
[----:B------:R-:W-:Y:S01]  /*138d0*/  HMMA.16816.F32.BF16 R220, R24, R30, R220 ;  /* 0x0000001e18dc723c */ /* 0x000fe200000418dc */
[----:B------:R-:W4:Y:S03]  /*138e0*/  LDSM.16.MT88.4 R24, [R252+0x5000] ;  /* 0x00500000fc18783b */ /* 0x000f260000004200 */
[----:B-1----:R-:W-:Y:S04]  /*138f0*/  FADD.FTZ R11, R51, R11 ;  /* 0x0000000b330b7221 */ /* 0x002fe80000010000 */
[----:B------:R-:W1:Y:S01]  /*13900*/  MUFU.EX2 R63, R63 ;  /* 0x0000003f003f7308 */ /* 0x000e620000000800 */
[C---:B------:R-:W-:Y:S05]  /*13910*/  HMMA.16816.F32.BF16 R240, R32.reuse, R20, R240 ;  /* 0x0000001420f0723c */ /* 0x040fea00000418f0 */
[----:B--2---:R-:W-:Y:S02]  /*13920*/  FADD.FTZ R11, R55, R11 ;  /* 0x0000000b370b7221 */ /* 0x004fe40000010000 */
[----:B------:R-:W-:Y:S01]  /*13930*/  F2FP.BF16.PACK_AB R20, R69, R65 ;  /* 0x000000414514723e */ /* 0x000fe200000010ff */
[C---:B------:R-:W-:Y:S01]  /*13940*/  HMMA.16816.F32.BF16 R236, R32.reuse, R22, R236 ;  /* 0x0000001620ec723c */ /* 0x040fe200000418ec */
[----:B------:R-:W2:Y:S03]  /*13950*/  MUFU.EX2 R52, R52 ;  /* 0x0000003400347308 */ /* 0x000ea60000000800 */
[----:B------:R-:W-:Y:S01]  /*13960*/  F2FP.BF16.PACK_AB R21, R70, R66 ;  /* 0x000000424615723e */ /* 0x000fe200000010ff */
[----:B---3--:R-:W-:Y:S02]  /*13970*/  FADD.FTZ R11, R59, R11 ;  /* 0x0000000b3b0b7221 */ /* 0x008fe40000010000 */
[----:B------:R-:W-:Y:S01]  /*13980*/  F2FP.BF16.PACK_AB R22, R77, R73 ;  /* 0x000000494d16723e */ /* 0x000fe200000010ff */
[C---:B------:R-:W-:Y:S03]  /*13990*/  HMMA.16816.F32.BF16 R248, R32.reuse, R152, R248 ;  /* 0x0000009820f8723c */ /* 0x040fe600000418f8 */
[----:B------:R-:W3:Y:S01]  /*139a0*/  MUFU.EX2 R56, R56 ;  /* 0x0000003800387308 */ /* 0x000ee20000000800 */
[----:B------:R-:W-:Y:S01]  /*139b0*/  F2FP.BF16.PACK_AB R23, R78, R74 ;  /* 0x0000004a4e17723e */ /* 0x000fe200000010ff */
[----:B-1----:R-:W-:Y:S03]  /*139c0*/  FADD.FTZ R11, R63, R11 ;  /* 0x0000000b3f0b7221 */ /* 0x002fe60000010000 */
[----:B------:R-:W-:Y:S05]  /*139d0*/  HMMA.16816.F32.BF16 R244, R32, R154, R244 ;  /* 0x0000009a20f4723c */ /* 0x000fea00000418f4 */
[----:B------:R-:W1:Y:S02]  /*139e0*/  MUFU.EX2 R60, R60 ;  /* 0x0000003c003c7308 */ /* 0x000e640000000800 */
[----:B------:R-:W-:Y:S01]  /*139f0*/  F2FP.BF16.PACK_AB R32, R55, R51 ;  /* 0x000000333720723e */ /* 0x000fe200000010ff */
[C---:B----4-:R-:W-:Y:S05]  /*13a00*/  HMMA.16816.F32.BF16 R232, R20.reuse, R24, R232 ;  /* 0x0000001814e8723c */ /* 0x050fea00000418e8 */
[----:B------:R-:W-:Y:S01]  /*13a10*/  F2FP.BF16.PACK_AB R34, R63, R59 ;  /* 0x0000003b3f22723e */ /* 0x000fe200000010ff */
[----:B--2---:R-:W-:Y:S01]  /*13a20*/  FADD.FTZ R4, R52, R4 ;  /* 0x0000000434047221 */ /* 0x004fe20000010000 */
[----:B------:R-:W2:Y:S01]  /*13a30*/  MUFU.EX2 R64, R64 ;  /* 0x0000004000407308 */ /* 0x000ea20000000800 */
[C---:B------:R-:W-:Y:S04]  /*13a40*/  HMMA.16816.F32.BF16 R228, R20.reuse, R26, R228 ;  /* 0x0000001a14e4723c */ /* 0x040fe800000418e4 */
[C---:B---3--:R-:W-:Y:S01]  /*13a50*/  F2FP.BF16.PACK_AB R33, R56.reuse, R52 ;  /* 0x000000343821723e */ /* 0x048fe200000010ff */
[----:B------:R-:W-:Y:S03]  /*13a60*/  FADD.FTZ R4, R56, R4 ;  /* 0x0000000438047221 */ /* 0x000fe60000010000 */
[C---:B------:R-:W-:Y:S01]  /*13a70*/  HMMA.16816.F32.BF16 R224, R20.reuse, R36, R224 ;  /* 0x0000002414e0723c */ /* 0x040fe200000418e0 */
[----:B------:R-:W3:Y:S03]  /*13a80*/  MUFU.EX2 R67, R67 ;  /* 0x0000004300437308 */ /* 0x000ee60000000800 */
[----:B-1----:R-:W-:Y:S04]  /*13a90*/  FADD.FTZ R4, R60, R4 ;  /* 0x000000043c047221 */ /* 0x002fe80000010000 */
[----:B------:R-:W-:Y:S01]  /*13aa0*/  HMMA.16816.F32.BF16 R220, R20, R38, R220 ;  /* 0x0000002614dc723c */ /* 0x000fe200000418dc */
[----:B------:R-:W1:Y:S02]  /*13ab0*/  LDSM.16.MT88.4 R20, [R252+0x5400] ;  /* 0x00540000fc14783b */ /* 0x000e640000004200 */
[----:B------:R-:W4:Y:S01]  /*13ac0*/  MUFU.EX2 R71, R71 ;  /* 0x0000004700477308 */ /* 0x000f220000000800 */
[C---:B--2---:R-:W-:Y:S01]  /*13ad0*/  F2FP.BF16.PACK_AB R35, R64.reuse, R60 ;  /* 0x0000003c4023723e */ /* 0x044fe200000010ff */
[----:B------:R-:W-:Y:S08]  /*13ae0*/  FADD.FTZ R4, R64, R4 ;  /* 0x0000000440047221 */ /* 0x000ff00000010000 */
[----:B------:R-:W2:Y:S01]  /*13af0*/  MUFU.EX2 R75, R75 ;  /* 0x0000004b004b7308 */ /* 0x000ea20000000800 */
[C---:B------:R-:W-:Y:S05]  /*13b00*/  HMMA.16816.F32.BF16 R240, R32.reuse, R28, R240 ;  /* 0x0000001c20f0723c */ /* 0x040fea00000418f0 */
[----:B---3--:R-:W-:Y:S03]  /*13b10*/  FADD.FTZ R11, R67, R11 ;  /* 0x0000000b430b7221 */ /* 0x008fe60000010000 */
[C---:B------:R-:W-:Y:S01]  /*13b20*/  HMMA.16816.F32.BF16 R236, R32.reuse, R30, R236 ;  /* 0x0000001e20ec723c */ /* 0x040fe200000418ec */
[----:B------:R-:W3:Y:S01]  /*13b30*/  MUFU.EX2 R79, R79 ;  /* 0x0000004f004f7308 */ /* 0x000ee20000000800 */
[----:B------:R-:W-:Y:S02]  /*13b40*/  LDSM.16.MT88.4 R28, [R181+0x5800] ;  /* 0x00580000b51c783b */ /* 0x000fe40000004200 */
[----:B----4-:R-:W-:Y:S04]  /*13b50*/  FADD.FTZ R11, R71, R11 ;  /* 0x0000000b470b7221 */ /* 0x010fe80000010000 */
[C---:B------:R-:W-:Y:S03]  /*13b60*/  HMMA.16816.F32.BF16 R248, R32.reuse, R16, R248 ;  /* 0x0000001020f8723c */ /* 0x040fe600000418f8 */
[----:B------:R-:W4:Y:S04]  /*13b70*/  MUFU.EX2 R68, R68 ;  /* 0x0000004400447308 */ /* 0x000f280000000800 */
[----:B------:R-:W-:Y:S01]  /*13b80*/  F2FP.BF16.PACK_AB R16, R85, R81 ;  /* 0x000000515510723e */ /* 0x000fe200000010ff */
[----:B------:R-:W-:Y:S04]  /*13b90*/  HMMA.16816.F32.BF16 R244, R32, R18, R244 ;  /* 0x0000001220f4723c */ /* 0x000fe800000418f4 */
[----:B------:R-:W-:Y:S01]  /*13ba0*/  F2FP.BF16.PACK_AB R17, R86, R82 ;  /* 0x000000525611723e */ /* 0x000fe200000010ff */
[----:B------:R-:W5:Y:S01]  /*13bb0*/  MUFU.EX2 R72, R72 ;  /* 0x0000004800487308 */ /* 0x000f620000000800 */
[----:B--2---:R-:W-:Y:S01]  /*13bc0*/  FADD.FTZ R11, R75, R11 ;  /* 0x0000000b4b0b7221 */ /* 0x004fe20000010000 */
[----:B------:R-:W-:Y:S02]  /*13bd0*/  F2FP.BF16.PACK_AB R18, R93, R89 ;  /* 0x000000595d12723e */ /* 0x000fe400000010ff */
[----:B------:R-:W-:Y:S03]  /*13be0*/  F2FP.BF16.PACK_AB R19, R94, R90 ;  /* 0x0000005a5e13723e */ /* 0x000fe600000010ff */
[----:B------:R-:W-:Y:S01]  /*13bf0*/  F2FP.BF16.PACK_AB R32, R71, R67 ;  /* 0x000000434720723e */ /* 0x000fe200000010ff */
[C---:B---3--:R-:W-:Y:S01]  /*13c00*/  FADD.FTZ R11, R79.reuse, R11 ;  /* 0x0000000b4f0b7221 */ /* 0x048fe20000010000 */
[----:B------:R-:W-:Y:S01]  /*13c10*/  F2FP.BF16.PACK_AB R34, R79, R75 ;  /* 0x0000004b4f22723e */ /* 0x000fe200000010ff */
[----:B------:R-:W2:Y:S01]  /*13c20*/  MUFU.EX2 R76, R76 ;  /* 0x0000004c004c7308 */ /* 0x000ea20000000800 */
[C---:B-1----:R-:W-:Y:S05]  /*13c30*/  HMMA.16816.F32.BF16 R232, R16.reuse, R20, R232 ;  /* 0x0000001410e8723c */ /* 0x042fea00000418e8 */
[----:B----4-:R-:W-:Y:S03]  /*13c40*/  FADD.FTZ R4, R68, R4 ;  /* 0x0000000444047221 */ /* 0x010fe60000010000 */
[C---:B------:R-:W-:Y:S01]  /*13c50*/  HMMA.16816.F32.BF16 R228, R16.reuse, R22, R228 ;  /* 0x0000001610e4723c */ /* 0x040fe200000418e4 */
[----:B------:R-:W1:Y:S03]  /*13c60*/  MUFU.EX2 R80, R80 ;  /* 0x0000005000507308 */ /* 0x000e660000000800 */
[C---:B-----5:R-:W-:Y:S01]  /*13c70*/  F2FP.BF16.PACK_AB R33, R72.reuse, R68 ;  /* 0x000000444821723e */ /* 0x060fe200000010ff */
[----:B------:R-:W-:Y:S03]  /*13c80*/  FADD.FTZ R4, R72, R4 ;  /* 0x0000000448047221 */ /* 0x000fe60000010000 */
[C---:B------:R-:W-:Y:S03]  /*13c90*/  HMMA.16816.F32.BF16 R224, R16.reuse, R40, R224 ;  /* 0x0000002810e0723c */ /* 0x040fe600000418e0 */
[----:B------:R-:W3:Y:S01]  /*13ca0*/  MUFU.EX2 R105, R105 ;  /* 0x0000006900697308 */ /* 0x000ee20000000800 */
[----:B--2---:R-:W-:Y:S04]  /*13cb0*/  FADD.FTZ R4, R76, R4 ;  /* 0x000000044c047221 */ /* 0x004fe80000010000 */
[----:B------:R-:W-:Y:S01]  /*13cc0*/  HMMA.16816.F32.BF16 R220, R16, R42, R220 ;  /* 0x0000002a10dc723c */ /* 0x000fe200000418dc */
[----:B------:R-:W2:Y:S04]  /*13cd0*/  LDSM.16.MT88.4 R16, [R252+0x5800] ;  /* 0x00580000fc10783b */ /* 0x000ea80000004200 */
[----:B------:R-:W4:Y:S01]  /*13ce0*/  MUFU.EX2 R109, R109 ;  /* 0x0000006d006d7308 */ /* 0x000f220000000800 */
[C---:B-1----:R-:W-:Y:S01]  /*13cf0*/  F2FP.BF16.PACK_AB R35, R80.reuse, R76 ;  /* 0x0000004c5023723e */ /* 0x042fe200000010ff */
[----:B------:R-:W-:Y:S08]  /*13d00*/  FADD.FTZ R4, R80, R4 ;  /* 0x0000000450047221 */ /* 0x000ff00000010000 */
[----:B------:R-:W1:Y:S01]  /*13d10*/  MUFU.EX2 R98, R98 ;  /* 0x0000006200627308 */ /* 0x000e620000000800 */
[C---:B------:R-:W-:Y:S05]  /*13d20*/  HMMA.16816.F32.BF16 R248, R32.reuse, R24, R248 ;  /* 0x0000001820f8723c */ /* 0x040fea00000418f8 */
[----:B---3--:R-:W-:Y:S02]  /*13d30*/  FADD.FTZ R158, R105, R158 ;  /* 0x0000009e699e7221 */ /* 0x008fe40000010000 */
[----:B------:R-:W-:Y:S01]  /*13d40*/  F2FP.BF16.PACK_AB R24, R101, R97 ;  /* 0x000000616518723e */ /* 0x000fe200000010ff */
[C---:B------:R-:W-:Y:S01]  /*13d50*/  HMMA.16816.F32.BF16 R244, R32.reuse, R26, R244 ;  /* 0x0000001a20f4723c */ /* 0x040fe200000418f4 */
[----:B------:R-:W3:Y:S03]  /*13d60*/  MUFU.EX2 R102, R102 ;  /* 0x0000006600667308 */ /* 0x000ee60000000800 */
[C---:B----4-:R-:W-:Y:S03]  /*13d70*/  FADD.FTZ R158, R109.reuse, R158 ;  /* 0x0000009e6d9e7221 */ /* 0x050fe60000010000 */
[----:B------:R-:W-:Y:S01]  /*13d80*/  F2FP.BF16.PACK_AB R26, R109, R105 ;  /* 0x000000696d1a723e */ /* 0x000fe200000010ff */
[C---:B------:R-:W-:Y:S03]  /*13d90*/  HMMA.16816.F32.BF16 R240, R32.reuse, R36, R240 ;  /* 0x0000002420f0723c */ /* 0x040fe600000418f0 */
[----:B------:R-:W4:Y:S01]  /*13da0*/  MUFU.EX2 R106, R106 ;  /* 0x0000006a006a7308 */ /* 0x000f220000000800 */
[----:B-1----:R-:W-:Y:S04]  /*13db0*/  FADD.FTZ R14, R98, R14 ;  /* 0x0000000e620e7221 */ /* 0x002fe80000010000 */
[----:B------:R-:W-:Y:S01]  /*13dc0*/  HMMA.16816.F32.BF16 R236, R32, R38, R236 ;  /* 0x0000002620ec723c */ /* 0x000fe200000418ec */
[----:B------:R-:W1:Y:S04]  /*13dd0*/  LDSM.16.MT88.4 R32, [R252+0x5c00] ;  /* 0x005c0000fc20783b */ /* 0x000e680000004200 */
[----:B------:R-:W5:Y:S01]  /*13de0*/  MUFU.EX2 R110, R110 ;  /* 0x0000006e006e7308 */ /* 0x000f620000000800 */
[C---:B---3--:R-:W-:Y:S01]  /*13df0*/  F2FP.BF16.PACK_AB R25, R102.reuse, R98 ;  /* 0x000000626619723e */ /* 0x048fe200000010ff */
[----:B------:R-:W-:Y:S08]  /*13e00*/  FADD.FTZ R14, R102, R14 ;  /* 0x0000000e660e7221 */ /* 0x000ff00000010000 */
[----:B------:R-:W3:Y:S01]  /*13e10*/  MUFU.EX2 R83, R83 ;  /* 0x0000005300537308 */ /* 0x000ee20000000800 */
[----:B----4-:R-:W-:Y:S09]  /*13e20*/  FADD.FTZ R14, R106, R14 ;  /* 0x0000000e6a0e7221 */ /* 0x010ff20000010000 */
[----:B------:R-:W4:Y:S01]  /*13e30*/  MUFU.EX2 R87, R87 ;  /* 0x0000005700577308 */ /* 0x000f220000000800 */
[C---:B-----5:R-:W-:Y:S01]  /*13e40*/  F2FP.BF16.PACK_AB R27, R110.reuse, R106 ;  /* 0x0000006a6e1b723e */ /* 0x060fe200000010ff */
[----:B------:R-:W-:Y:S08]  /*13e50*/  FADD.FTZ R14, R110, R14 ;  /* 0x0000000e6e0e7221 */ /* 0x000ff00000010000 */
[----:B------:R-:W5:Y:S01]  /*13e60*/  MUFU.EX2 R91, R91 ;  /* 0x0000005b005b7308 */ /* 0x000f620000000800 */
[C---:B--2---:R-:W-:Y:S05]  /*13e70*/  HMMA.16816.F32.BF16 R232, R24.reuse, R16, R232 ;  /* 0x0000001018e8723c */ /* 0x044fea00000418e8 */
[----:B---3--:R-:W-:Y:S03]  /*13e80*/  FADD.FTZ R11, R83, R11 ;  /* 0x0000000b530b7221 */ /* 0x008fe60000010000 */
[C---:B------:R-:W-:Y:S01]  /*13e90*/  HMMA.16816.F32.BF16 R228, R24.reuse, R18, R228 ;  /* 0x0000001218e4723c */ /* 0x040fe200000418e4 */
[----:B------:R-:W2:Y:S03]  /*13ea0*/  MUFU.EX2 R95, R95 ;  /* 0x0000005f005f7308 */ /* 0x000ea60000000800 */
[C---:B----4-:R-:W-:Y:S01]  /*13eb0*/  F2FP.BF16.PACK_AB R36, R87.reuse, R83 ;  /* 0x000000535724723e */ /* 0x050fe200000010ff */
[----:B------:R-:W-:Y:S03]  /*13ec0*/  FADD.FTZ R11, R87, R11 ;  /* 0x0000000b570b7221 */ /* 0x000fe60000010000 */
[C---:B------:R-:W-:Y:S03]  /*13ed0*/  HMMA.16816.F32.BF16 R224, R24.reuse, R28, R224 ;  /* 0x0000001c18e0723c */ /* 0x040fe600000418e0 */
[----:B------:R-:W3:Y:S01]  /*13ee0*/  MUFU.EX2 R84, R84 ;  /* 0x0000005400547308 */ /* 0x000ee20000000800 */
[----:B-----5:R-:W-:Y:S04]  /*13ef0*/  FADD.FTZ R11, R91, R11 ;  /* 0x0000000b5b0b7221 */ /* 0x020fe80000010000 */
[----:B------:R-:W-:Y:S01]  /*13f00*/  HMMA.16816.F32.BF16 R220, R24, R30, R220 ;  /* 0x0000001e18dc723c */ /* 0x000fe200000418dc */
[----:B------:R-:W4:Y:S04]  /*13f10*/  LDSM.16.MT88.4 R24, [R181+0x5c00] ;  /* 0x005c0000b518783b */ /* 0x000f280000004200 */
[----:B------:R-:W5:Y:S01]  /*13f20*/  MUFU.EX2 R88, R88 ;  /* 0x0000005800587308 */ /* 0x000f620000000800 */
[C---:B--2---:R-:W-:Y:S01]  /*13f30*/  F2FP.BF16.PACK_AB R38, R95.reuse, R91 ;  /* 0x0000005b5f26723e */ /* 0x044fe200000010ff */
[----:B------:R-:W-:Y:S08]  /*13f40*/  FADD.FTZ R11, R95, R11 ;  /* 0x0000000b5f0b7221 */ /* 0x000ff00000010000 */
[----:B------:R-:W2:Y:S01]  /*13f50*/  MUFU.EX2 R92, R92 ;  /* 0x0000005c005c7308 */ /* 0x000ea20000000800 */
[----:B---3--:R-:W-:Y:S09]  /*13f60*/  FADD.FTZ R4, R84, R4 ;  /* 0x0000000454047221 */ /* 0x008ff20000010000 */
[----:B------:R-:W3:Y:S01]  /*13f70*/  MUFU.EX2 R96, R96 ;  /* 0x0000006000607308 */ /* 0x000ee20000000800 */
[C---:B-----5:R-:W-:Y:S01]  /*13f80*/  F2FP.BF16.PACK_AB R37, R88.reuse, R84 ;  /* 0x000000545825723e */ /* 0x060fe200000010ff */
[----:B------:R-:W-:Y:S08]  /*13f90*/  FADD.FTZ R4, R88, R4 ;  /* 0x0000000458047221 */ /* 0x000ff00000010000 */
[----:B------:R-:W5:Y:S01]  /*13fa0*/  MUFU.EX2 R113, R113 ;  /* 0x0000007100717308 */ /* 0x000f620000000800 */
[----:B--2---:R-:W-:Y:S09]  /*13fb0*/  FADD.FTZ R4, R92, R4 ;  /* 0x000000045c047221 */ /* 0x004ff20000010000 */
[----:B------:R-:W2:Y:S01]  /*13fc0*/  MUFU.EX2 R117, R117 ;  /* 0x0000007500757308 */ /* 0x000ea20000000800 */
[C---:B---3--:R-:W-:Y:S01]  /*13fd0*/  F2FP.BF16.PACK_AB R39, R96.reuse, R92 ;  /* 0x0000005c6027723e */ /* 0x048fe200000010ff */
[----:B------:R-:W-:Y:S08]  /*13fe0*/  FADD.FTZ R4, R96, R4 ;  /* 0x0000000460047221 */ /* 0x000ff00000010000 */
[----:B------:R-:W3:Y:S01]  /*13ff0*/  MUFU.EX2 R121, R121 ;  /* 0x0000007900797308 */ /* 0x000ee20000000800 */
[C---:B------:R-:W-:Y:S05]  /*14000*/  HMMA.16816.F32.BF16 R248, R36.reuse, R20, R248 ;  /* 0x0000001424f8723c */ /* 0x040fea00000418f8 */
[----:B-----5:R-:W-:Y:S03]  /*14010*/  FADD.FTZ R158, R113, R158 ;  /* 0x0000009e719e7221 */ /* 0x020fe60000010000 */
[C---:B------:R-:W-:Y:S01]  /*14020*/  HMMA.16816.F32.BF16 R244, R36.reuse, R22, R244 ;  /* 0x0000001624f4723c */ /* 0x040fe200000418f4 */
[----:B------:R-:W-:Y:S03]  /*14030*/  MUFU.EX2 R114, R114 ;  /* 0x0000007200727308 */ /* 0x000fe60000000800 */
[C---:B--2---:R-:W-:Y:S01]  /*14040*/  F2FP.BF16.PACK_AB R20, R117.reuse, R113 ;  /* 0x000000717514723e */ /* 0x044fe200000010ff */
[----:B------:R-:W-:Y:S03]  /*14050*/  FADD.FTZ R158, R117, R158 ;  /* 0x0000009e759e7221 */ /* 0x000fe60000010000 */
[C---:B------:R-:W-:Y:S03]  /*14060*/  HMMA.16816.F32.BF16 R240, R36.reuse, R40, R240 ;  /* 0x0000002824f0723c */ /* 0x040fe600000418f0 */
[----:B------:R-:W2:Y:S04]  /*14070*/  MUFU.EX2 R118, R118 ;  /* 0x0000007600767308 */ /* 0x000ea80000000800 */
[--C-:B------:R-:W-:Y:S01]  /*14080*/  FFMA.FTZ R40, R108, c[0x0][0x23c], -R7.reuse ;  /* 0x00008f006c287a23 */ /* 0x100fe20000010807 */
[----:B------:R-:W-:Y:S04]  /*14090*/  HMMA.16816.F32.BF16 R236, R36, R42, R236 ;  /* 0x0000002a24ec723c */ /* 0x000fe800000418ec */
[----:B---3--:R-:W-:Y:S01]  /*140a0*/  F2FP.BF16.PACK_AB R22, R125, R121 ;  /* 0x000000797d16723e */ /* 0x008fe200000010ff */
[----:B------:R-:W3:Y:S01]  /*140b0*/  MUFU.EX2 R122, R122 ;  /* 0x0000007a007a7308 */ /* 0x000ee20000000800 */
[----:B------:R-:W-:Y:S02]  /*140c0*/  FADD.FTZ R158, R121, R158 ;  /* 0x0000009e799e7221 */ /* 0x000fe40000010000 */
[--C-:B------:R-:W-:Y:S04]  /*140d0*/  FFMA.FTZ R36, R112, c[0x0][0x23c], -R7.reuse ;  /* 0x00008f0070247a23 */ /* 0x100fe80000010807 */
[--C-:B------:R-:W-:Y:S02]  /*140e0*/  FFMA.FTZ R37, R116, c[0x0][0x23c], -R7.reuse ;  /* 0x00008f0074257a23 */ /* 0x100fe40000010807 */
[--C-:B------:R-:W-:Y:S01]  /*140f0*/  FFMA.FTZ R38, R120, c[0x0][0x23c], -R7.reuse ;  /* 0x00008f0078267a23 */ /* 0x100fe20000010807 */
[----:B------:R-:W5:Y:S01]  /*14100*/  MUFU.EX2 R99, R99 ;  /* 0x0000006300637308 */ /* 0x000f620000000800 */
[--C-:B------:R-:W-:Y:S02]  /*14110*/  FFMA.FTZ R39, R124, c[0x0][0x23c], -R7.reuse ;  /* 0x00008f007c277a23 */ /* 0x100fe40000010807 */
[----:B------:R-:W-:Y:S01]  /*14120*/  FFMA.FTZ R7, R128, c[0x0][0x23c], -R7 ;  /* 0x00008f0080077a23 */ /* 0x000fe20000010807 */
[----:B--2---:R-:W-:Y:S01]  /*14130*/  F2FP.BF16.PACK_AB R21, R118, R114 ;  /* 0x000000727615723e */ /* 0x004fe200000010ff */
[----:B------:R-:W-:Y:S02]  /*14140*/  FADD.FTZ R14, R114, R14 ;  /* 0x0000000e720e7221 */ /* 0x000fe40000010000 */
[----:B------:R-:W-:Y:S02]  /*14150*/  FADD.FTZ R208, R125, R158 ;  /* 0x0000009e7dd07221 */ /* 0x000fe40000010000 */
[----:B------:R-:W-:Y:S01]  /*14160*/  FADD.FTZ R14, R118, R14 ;  /* 0x0000000e760e7221 */ /* 0x000fe20000010000 */
[----:B------:R-:W2:Y:S01]  /*14170*/  MUFU.EX2 R103, R103 ;  /* 0x0000006700677308 */ /* 0x000ea20000000800 */
[----:B---3--:R-:W-:Y:S02]  /*14180*/  F2FP.BF16.PACK_AB R23, R126, R122 ;  /* 0x0000007a7e17723e */ /* 0x008fe400000010ff */
[----:B------:R-:W-:Y:S04]  /*14190*/  FADD.FTZ R14, R122, R14 ;  /* 0x0000000e7a0e7221 */ /* 0x000fe80000010000 */
[----:B------:R-:W-:Y:S03]  /*141a0*/  FADD.FTZ R209, R126, R14 ;  /* 0x0000000e7ed17221 */ /* 0x000fe60000010000 */
[----:B------:R-:W3:Y:S01]  /*141b0*/  MUFU.EX2 R107, R107 ;  /* 0x0000006b006b7308 */ /* 0x000ee20000000800 */
[C---:B-1----:R-:W-:Y:S05]  /*141c0*/  HMMA.16816.F32.BF16 R232, R20.reuse, R32, R232 ;  /* 0x0000002014e8723c */ /* 0x042fea00000418e8 */
[----:B-----5:R-:W-:Y:S03]  /*141d0*/  FADD.FTZ R11, R99, R11 ;  /* 0x0000000b630b7221 */ /* 0x020fe60000010000 */
[C---:B------:R-:W-:Y:S01]  /*141e0*/  HMMA.16816.F32.BF16 R228, R20.reuse, R34, R228 ;  /* 0x0000002214e4723c */ /* 0x040fe200000418e4 */
[----:B------:R-:W1:Y:S03]  /*141f0*/  MUFU.EX2 R111, R111 ;  /* 0x0000006f006f7308 */ /* 0x000e660000000800 */
[----:B--2---:R-:W-:Y:S04]  /*14200*/  FADD.FTZ R11, R103, R11 ;  /* 0x0000000b670b7221 */ /* 0x004fe80000010000 */
[C---:B----4-:R-:W-:Y:S03]  /*14210*/  HMMA.16816.F32.BF16 R224, R20.reuse, R24, R224 ;  /* 0x0000001814e0723c */ /* 0x050fe600000418e0 */
[----:B------:R-:W2:Y:S01]  /*14220*/  MUFU.EX2 R100, R100 ;  /* 0x0000006400647308 */ /* 0x000ea20000000800 */
[----:B---3--:R-:W-:Y:S04]  /*14230*/  FADD.FTZ R11, R107, R11 ;  /* 0x0000000b6b0b7221 */ /* 0x008fe80000010000 */
[----:B------:R-:W-:Y:S05]  /*14240*/  HMMA.16816.F32.BF16 R220, R20, R26, R220 ;  /* 0x0000001a14dc723c */ /* 0x000fea00000418dc */
[----:B------:R-:W3:Y:S02]  /*14250*/  MUFU.EX2 R104, R104 ;  /* 0x0000006800687308 */ /* 0x000ee40000000800 */
[----:B------:R-:W-:Y:S02]  /*14260*/  F2FP.BF16.PACK_AB R20, R103, R99 ;  /* 0x000000636714723e */ /* 0x000fe400000010ff */
[C---:B-1----:R-:W-:Y:S03]  /*14270*/  F2FP.BF16.PACK_AB R22, R111.reuse, R107 ;  /* 0x0000006b6f16723e */ /* 0x042fe600000010ff */
[----:B------:R-:W-:Y:S03]  /*14280*/  FADD.FTZ R11, R111, R11 ;  /* 0x0000000b6f0b7221 */ /* 0x000fe60000010000 */
[----:B------:R-:W1:Y:S01]  /*14290*/  MUFU.EX2 R40, R40 ;  /* 0x0000002800287308 */ /* 0x000e620000000800 */
[----:B--2---:R-:W-:Y:S09]  /*142a0*/  FADD.FTZ R4, R100, R4 ;  /* 0x0000000464047221 */ /* 0x004ff20000010000 */
[----:B------:R-:W2:Y:S01]  /*142b0*/  MUFU.EX2 R36, R36 ;  /* 0x0000002400247308 */ /* 0x000ea20000000800 */
[C---:B---3--:R-:W-:Y:S01]  /*142c0*/  F2FP.BF16.PACK_AB R21, R104.reuse, R100 ;  /* 0x000000646815723e */ /* 0x048fe200000010ff */
[----:B------:R-:W-:Y:S08]  /*142d0*/  FADD.FTZ R4, R104, R4 ;  /* 0x0000000468047221 */ /* 0x000ff00000010000 */
[----:B------:R-:W3:Y:S01]  /*142e0*/  MUFU.EX2 R115, R115 ;  /* 0x0000007300737308 */ /* 0x000ee20000000800 */
[----:B-1----:R-:W-:Y:S09]  /*142f0*/  FADD.FTZ R4, R40, R4 ;  /* 0x0000000428047221 */ /* 0x002ff20000010000 */
[----:B------:R-:W1:Y:S01]  /*14300*/  MUFU.EX2 R119, R119 ;  /* 0x0000007700777308 */ /* 0x000e620000000800 */
[C---:B--2---:R-:W-:Y:S01]  /*14310*/  F2FP.BF16.PACK_AB R23, R36.reuse, R40 ;  /* 0x000000282417723e */ /* 0x044fe200000010ff */
[----:B------:R-:W-:Y:S08]  /*14320*/  FADD.FTZ R4, R36, R4 ;  /* 0x0000000424047221 */ /* 0x000ff00000010000 */
[----:B------:R-:W2:Y:S01]  /*14330*/  MUFU.EX2 R123, R123 ;  /* 0x0000007b007b7308 */ /* 0x000ea20000000800 */
[C---:B------:R-:W-:Y:S03]  /*14340*/  HMMA.16816.F32.BF16 R248, R20.reuse, R16, R248 ;  /* 0x0000001014f8723c */ /* 0x040fe600000418f8 */
[----:B---3--:R-:W-:Y:S05]  /*14350*/  FADD.FTZ R11, R115, R11 ;  /* 0x0000000b730b7221 */ /* 0x008fea0000010000 */
[C---:B------:R-:W-:Y:S01]  /*14360*/  HMMA.16816.F32.BF16 R244, R20.reuse, R18, R244 ;  /* 0x0000001214f4723c */ /* 0x040fe200000418f4 */
[----:B------:R-:W3:Y:S03]  /*14370*/  MUFU.EX2 R6, R6 ;  /* 0x0000000600067308 */ /* 0x000ee60000000800 */
[C---:B-1----:R-:W-:Y:S01]  /*14380*/  F2FP.BF16.PACK_AB R16, R119.reuse, R115 ;  /* 0x000000737710723e */ /* 0x042fe200000010ff */
[----:B------:R-:W-:Y:S03]  /*14390*/  FADD.FTZ R11, R119, R11 ;  /* 0x0000000b770b7221 */ /* 0x000fe60000010000 */
[C---:B------:R-:W-:Y:S03]  /*143a0*/  HMMA.16816.F32.BF16 R240, R20.reuse, R28, R240 ;  /* 0x0000001c14f0723c */ /* 0x040fe600000418f0 */
[----:B------:R-:W1:Y:S01]  /*143b0*/  MUFU.EX2 R37, R37 ;  /* 0x0000002500257308 */ /* 0x000e620000000800 */
[----:B--2---:R-:W-:Y:S04]  /*143c0*/  FADD.FTZ R11, R123, R11 ;  /* 0x0000000b7b0b7221 */ /* 0x004fe80000010000 */
[----:B------:R-:W-:Y:S05]  /*143d0*/  HMMA.16816.F32.BF16 R236, R20, R30, R236 ;  /* 0x0000001e14ec723c */ /* 0x000fea00000418ec */
[----:B------:R-:W2:Y:S01]  /*143e0*/  MUFU.EX2 R38, R38 ;  /* 0x0000002600267308 */ /* 0x000ea20000000800 */
[C---:B---3--:R-:W-:Y:S01]  /*143f0*/  F2FP.BF16.PACK_AB R18, R6.reuse, R123 ;  /* 0x0000007b0612723e */ /* 0x048fe200000010ff */
[----:B------:R-:W-:Y:S08]  /*14400*/  FADD.FTZ R210, R6, R11 ;  /* 0x0000000b06d27221 */ /* 0x000ff00000010000 */
[----:B------:R-:W3:Y:S01]  /*14410*/  MUFU.EX2 R39, R39 ;  /* 0x0000002700277308 */ /* 0x000ee20000000800 */
[----:B-1----:R-:W-:Y:S09]  /*14420*/  FADD.FTZ R4, R37, R4 ;  /* 0x0000000425047221 */ /* 0x002ff20000010000 */
[----:B------:R-:W1:Y:S01]  /*14430*/  MUFU.EX2 R7, R7 ;  /* 0x0000000700077308 */ /* 0x000e620000000800 */
[C---:B--2---:R-:W-:Y:S01]  /*14440*/  F2FP.BF16.PACK_AB R17, R38.reuse, R37 ;  /* 0x000000252611723e */ /* 0x044fe200000010ff */
[----:B------:R-:W-:Y:S04]  /*14450*/  FADD.FTZ R4, R38, R4 ;  /* 0x0000000426047221 */ /* 0x000fe80000010000 */
[----:B---3--:R-:W-:Y:S01]  /*14460*/  FADD.FTZ R4, R39, R4 ;  /* 0x0000000427047221 */ /* 0x008fe20000010000 */
[C---:B-1----:R-:W-:Y:S03]  /*14470*/  F2FP.BF16.PACK_AB R19, R7.reuse, R39 ;  /* 0x000000270713723e */ /* 0x042fe600000010ff */
[----:B------:R-:W-:Y:S04]  /*14480*/  FADD.FTZ R211, R7, R4 ;  /* 0x0000000407d37221 */ /* 0x000fe80000010000 */
[C---:B------:R-:W-:Y:S08]  /*14490*/  HMMA.16816.F32.BF16 R248, R16.reuse, R32, R248 ;  /* 0x0000002010f8723c */ /* 0x040ff000000418f8 */
[C---:B------:R-:W-:Y:S08]  /*144a0*/  HMMA.16816.F32.BF16 R244, R16.reuse, R34, R244 ;  /* 0x0000002210f4723c */ /* 0x040ff000000418f4 */
[C---:B------:R-:W-:Y:S08]  /*144b0*/  HMMA.16816.F32.BF16 R240, R16.reuse, R24, R240 ;  /* 0x0000001810f0723c */ /* 0x040ff000000418f0 */
[----:B------:R-:W-:Y:S01]  /*144c0*/  HMMA.16816.F32.BF16 R236, R16, R26, R236 ;  /* 0x0000001a10ec723c */ /* 0x000fe200000418ec */
[----:B------:R-:W-:-:S07]  /*144d0*/  @P2 BRA `(.L_x_586) ;  /* 0xffffacc000002947 */ /* 0x000fce000383ffff */
.L_x_585:
        /* <DEDUP_REMOVED lines=10> */
[----:B------:R-:W-:Y:S02]  /*14580*/  ULDC UR9, c[0x0][0x214] ;  /* 0x0000850000097ab9 */ /* 0x000fe40000000800 */
        /* <DEDUP_REMOVED lines=8> */
[----:B------:R-:W1:Y:S01]  /*14610*/  S2R R0, SR_TID.X ;  /* 0x0000000000007919 */ /* 0x000e620000002100 */
[----:B--2---:R-:W-:Y:S01]  /*14620*/  FADD.FTZ R208, R2, R208 ;  /* 0x000000d002d07221 */ /* 0x004fe20000010000 */
[----:B---3--:R-:W-:Y:S02]  /*14630*/  @!UP0 USHF.R.S32.HI UR12, URZ, 0x1f, UR6 ;  /* 0x0000001f3f0c8899 */ /* 0x008fe40008011406 */
[----:B------:R-:W2:Y:S01]  /*14640*/  SHFL.BFLY PT, R8, R210, 0x1, 0x1f ;  /* 0x0c201f00d2087f89 */ /* 0x000ea200000e0000 */
[----:B------:R-:W-:Y:S01]  /*14650*/  @!UP0 UIMAD.WIDE.U32 UR24, UR6, UR4, URZ ;  /* 0x00000004061882a5 */ /* 0x000fe2000f8e003f */
[----:B----4-:R-:W-:Y:S01]  /*14660*/  FADD.FTZ R209, R3, R209 ;  /* 0x000000d103d17221 */ /* 0x010fe20000010000 */
[----:B------:R-:W-:Y:S01]  /*14670*/  @!UP0 UIMAD UR12, UR12, UR4, URZ ;  /* 0x000000040c0c82a4 */ /* 0x000fe2000f8e023f */
[----:B------:R-:W3:Y:S02]  /*14680*/  SHFL.BFLY PT, R2, R211, 0x2, 0x1f ;  /* 0x0c401f00d3027f89 */ /* 0x000ee400000e0000 */
[----:B------:R-:W-:-:S02]  /*14690*/  ULDC.U8 UR4, c[0x0][0x329] ;  /* 0x0000ca4000047ab9 */ /* 0x000fc40000000000 */
[----:B------:R-:W4:Y:S01]  /*146a0*/  SHFL.BFLY PT, R11, R208, 0x1, 0x1f ;  /* 0x0c201f00d00b7f89 */ /* 0x000f2200000e0000 */
[----:B------:R-:W-:Y:S02]  /*146b0*/  UISETP.NE.AND UP1, UPT, UR4, URZ, UPT ;  /* 0x0000003f0400728c */ /* 0x000fe4000bf25270 */
[----:B------:R-:W-:Y:S01]  /*146c0*/  @!UP0 UIMAD UR12, UR6, UR5, UR12 ;  /* 0x00000005060c82a4 */ /* 0x000fe2000f8e020c */
[----:B------:R-:W5:Y:S01]  /*146d0*/  SHFL.BFLY PT, R10, R209, 0x1, 0x1f ;  /* 0x0c201f00d10a7f89 */ /* 0x000f6200000e0000 */
[----:B------:R-:W-:Y:S02]  /*146e0*/  @!UP0 UMOV UR20, UR24 ;  /* 0x0000001800148c82 */ /* 0x000fe40008000000 */
[----:B------:R-:W-:Y:S02]  /*146f0*/  ULDC.U8 UR5, c[0x0][0x328] ;  /* 0x0000ca0000057ab9 */ /* 0x000fe40000000000 */
[----:B------:R-:W-:Y:S02]  /*14700*/  UISETP.NE.AND UP2, UPT, UR5, URZ, UPT ;  /* 0x0000003f0500728c */ /* 0x000fe4000bf45270 */
[----:B------:R-:W-:Y:S01]  /*14710*/  @!UP0 UIADD3 UR7, UR25, UR12, URZ ;  /* 0x0000000c19078290 */ /* 0x000fe2000fffe03f */
[----:B-1----:R-:W-:Y:S01]  /*14720*/  SHF.R.S32.HI R3, RZ, 0x1f, R0 ;  /* 0x0000001fff037819 */ /* 0x002fe20000011400 */
[----:B------:R-:W-:-:S02]  /*14730*/  UISETP.NE.OR UP3, UPT, UR4, URZ, !UP2 ;  /* 0x0000003f0400728c */ /* 0x000fc4000d765670 */
[----:B------:R-:W-:Y:S01]  /*14740*/  @UP1 ULDC UR13, c[0x0][0x210] ;  /* 0x00008400000d1ab9 */ /* 0x000fe20000000800 */
[----:B--2---:R-:W-:Y:S01]  /*14750*/  FADD.FTZ R8, R210, R8 ;  /* 0x00000008d2087221 */ /* 0x004fe20000010000 */
[CC--:B------:R-:W-:Y:S01]  /*14760*/  LEA.HI R6, R3.reuse, R0.reuse, RZ, 0x2 ;  /* 0x0000000003067211 */ /* 0x0c0fe200078f10ff */
[----:B------:R-:W-:Y:S01]  /*14770*/  ULDC UR5, c[0x0][0x234] ;  /* 0x00008d0000057ab9 */ /* 0x000fe20000000800 */
[-C--:B------:R-:W-:Y:S01]  /*14780*/  LEA.HI R3, R3, R0.reuse, RZ, 0x5 ;  /* 0x0000000003037211 */ /* 0x080fe200078f28ff */
[----:B---3--:R-:W-:Y:S01]  /*14790*/  FADD.FTZ R211, R2, R211 ;  /* 0x000000d302d37221 */ /* 0x008fe20000010000 */
[----:B------:R-:W-:Y:S01]  /*147a0*/  FSETP.NE.FTZ.AND P2, PT, R8, RZ, PT ;  /* 0x000000ff0800720b */ /* 0x000fe20003f55000 */
[----:B------:R-:W-:Y:S01]  /*147b0*/  @UP1 UIMAD UR13, UR13, UR9, URZ ;  /* 0x000000090d0d12a4 */ /* 0x000fe2000f8e023f */
[----:B------:R-:W-:Y:S01]  /*147c0*/  LOP3.LUT R4, R6, 0xfffffffc, RZ, 0xc0, !PT ;  /* 0xfffffffc06047812 */ /* 0x000fe200078ec0ff */
[----:B----4-:R-:W-:Y:S01]  /*147d0*/  FADD.FTZ R11, R208, R11 ;  /* 0x0000000bd00b7221 */ /* 0x010fe20000010000 */
[----:B------:R-:W1:Y:S01]  /*147e0*/  SHFL.BFLY PT, R7, R211, 0x1, 0x1f ;  /* 0x0c201f00d3077f89 */ /* 0x000e6200000e0000 */
[----:B------:R-:W-:Y:S01]  /*147f0*/  SHF.R.S32.HI R2, RZ, 0x5, R3 ;  /* 0x00000005ff027819 */ /* 0x000fe20000011403 */
[----:B------:R-:W-:Y:S01]  /*14800*/  @!UP1 USEL UR13, UR9, UR5, !UP2 ;  /* 0x00000005090d9287 */ /* 0x000fe2000d000000 */
[----:B-----5:R-:W-:Y:S01]  /*14810*/  FADD.FTZ R10, R209, R10 ;  /* 0x0000000ad10a7221 */ /* 0x020fe20000010000 */
[----:B------:R-:W-:Y:S01]  /*14820*/  FSETP.NE.FTZ.AND P4, PT, R11, RZ, PT ;  /* 0x000000ff0b00720b */ /* 0x000fe20003f95000 */
[----:B------:R-:W-:Y:S01]  /*14830*/  ULDC UR4, c[0x0][0x1c0] ;  /* 0x0000700000047ab9 */ /* 0x000fe20000000800 */
[----:B------:R-:W-:Y:S01]  /*14840*/  IADD3 R4, -R4, R0, RZ ;  /* 0x0000000004047210 */ /* 0x000fe20007ffe1ff */
[----:B------:R-:W-:Y:S01]  /*14850*/  @UP1 UMOV UR14, 0x1 ;  /* 0x00000001000e1882 */ /* 0x000fe20000000000 */
[----:B------:R-:W-:Y:S01]  /*14860*/  FSETP.NE.FTZ.AND P3, PT, R10, RZ, PT ;  /* 0x000000ff0a00720b */ /* 0x000fe20003f75000 */
[----:B------:R-:W2:Y:S01]  /*14870*/  @P2 MUFU.RCP R12, R8 ;  /* 0x00000008000c2308 */ /* 0x000ea20000001000 */
[----:B------:R-:W-:Y:S01]  /*14880*/  LEA R2, R2, R4, 0x8 ;  /* 0x0000000402027211 */ /* 0x000fe200078e40ff */
[----:B------:R-:W-:Y:S01]  /*14890*/  IMAD.MOV.U32 R4, RZ, RZ, 0x3f800000 ;  /* 0x3f800000ff047424 */ /* 0x000fe200078e00ff */
[----:B------:R-:W-:Y:S01]  /*148a0*/  LOP3.LUT R3, R3, 0xffffffe0, RZ, 0xc0, !PT ;  /* 0xffffffe003037812 */ /* 0x000fe200078ec0ff */
[----:B------:R-:W-:-:S02]  /*148b0*/  @!UP1 UIMAD UR14, UR13, UR4, URZ ;  /* 0x000000040d0e92a4 */ /* 0x000fc4000f8e023f */
[----:B------:R-:W-:Y:S01]  /*148c0*/  @!UP3 UIMAD UR22, UR6, UR9, URZ ;  /* 0x000000090616b2a4 */ /* 0x000fe2000f8e023f */
[----:B------:R-:W-:Y:S01]  /*148d0*/  IADD3 R3, -R3, R0, RZ ;  /* 0x0000000003037210 */ /* 0x000fe20007ffe1ff */
[----:B------:R-:W3:Y:S01]  /*148e0*/  @P4 MUFU.RCP R13, R11 ;  /* 0x0000000b000d4308 */ /* 0x000ee20000001000 */
[----:B------:R-:W-:Y:S01]  /*148f0*/  @UP1 ULDC UR21, c[0x0][0x210] ;  /* 0x0000840000151ab9 */ /* 0x000fe20000000800 */
[----:B------:R-:W-:Y:S01]  /*14900*/  MOV R0, 0x7f800000 ;  /* 0x7f80000000007802 */ /* 0x000fe20000000f00 */
[----:B------:R-:W-:Y:S02]  /*14910*/  UIMAD UR5, UR6, UR14, URZ ;  /* 0x0000000e060572a4 */ /* 0x000fe4000f8e023f */
[----:B------:R-:W-:Y:S01]  /*14920*/  @!UP1 UMOV UR21, 0x1 ;  /* 0x0000000100159882 */ /* 0x000fe20000000000 */
[----:B-1----:R-:W-:Y:S02]  /*14930*/  FADD.FTZ R7, R211, R7 ;  /* 0x00000007d3077221 */ /* 0x002fe40000010000 */
[----:B------:R-:W1:Y:S01]  /*14940*/  @P3 MUFU.RCP R14, R10 ;  /* 0x0000000a000e3308 */ /* 0x000e620000001000 */
[C---:B--2---:R-:W-:Y:S01]  /*14950*/  FMUL.FTZ R248, R12.reuse, R248 ;  /* 0x000000f80cf87220 */ /* 0x044fe20000410000 */
[----:B------:R-:W-:Y:S01]  /*14960*/  @!UP3 USEL UR22, UR22, UR15, !UP0 ;  /* 0x0000000f1616b287 */ /* 0x000fe2000c000000 */
[C---:B------:R-:W-:Y:S01]  /*14970*/  FMUL.FTZ R249, R12.reuse, R249 ;  /* 0x000000f90cf97220 */ /* 0x040fe20000410000 */
[----:B------:R-:W-:Y:S01]  /*14980*/  FSETP.NE.FTZ.AND P1, PT, R7, RZ, PT ;  /* 0x000000ff0700720b */ /* 0x000fe20003f35000 */
[C---:B------:R-:W-:Y:S01]  /*14990*/  FMUL.FTZ R244, R12.reuse, R244 ;  /* 0x000000f40cf47220 */ /* 0x040fe20000410000 */
[----:B------:R-:W-:Y:S01]  /*149a0*/  UIMAD UR4, UR10, UR21, URZ ;  /* 0x000000150a0472a4 */ /* 0x000fe2000f8e023f */
[C---:B------:R-:W-:Y:S01]  /*149b0*/  FMUL.FTZ R245, R12.reuse, R245 ;  /* 0x000000f50cf57220 */ /* 0x040fe20000410000 */
[----:B------:R-:W-:Y:S01]  /*149c0*/  F2FP.BF16.PACK_AB R248, R249, R248 ;  /* 0x000000f8f9f8723e */ /* 0x000fe200000010ff */
[C---:B------:R-:W-:Y:S01]  /*149d0*/  FMUL.FTZ R240, R12.reuse, R240 ;  /* 0x000000f00cf07220 */ /* 0x040fe20000410000 */
[----:B------:R-:W-:Y:S01]  /*149e0*/  @P4 MUFU.LG2 R11, R11 ;  /* 0x0000000b000b4308 */ /* 0x000fe20000000c00 */
[C---:B------:R-:W-:Y:S01]  /*149f0*/  FMUL.FTZ R241, R12.reuse, R241 ;  /* 0x000000f10cf17220 */ /* 0x040fe20000410000 */
[----:B------:R-:W-:Y:S01]  /*14a00*/  F2FP.BF16.PACK_AB R244, R245, R244 ;  /* 0x000000f4f5f4723e */ /* 0x000fe200000010ff */
[C---:B------:R-:W-:Y:S01]  /*14a10*/  FMUL.FTZ R236, R12.reuse, R236 ;  /* 0x000000ec0cec7220 */ /* 0x040fe20000410000 */
[----:B------:R-:W-:Y:S01]  /*14a20*/  USEL UR5, UR5, URZ, UP3 ;  /* 0x0000003f05057287 */ /* 0x000fe20009800000 */
[----:B------:R-:W-:Y:S01]  /*14a30*/  FMUL.FTZ R237, R12, R237 ;  /* 0x000000ed0ced7220 */ /* 0x000fe20000410000 */
[----:B------:R-:W-:Y:S01]  /*14a40*/  SHF.R.S32.HI R12, RZ, 0x2, R6 ;  /* 0x00000002ff0c7819 */ /* 0x000fe20000011406 */
[C---:B---3--:R-:W-:Y:S01]  /*14a50*/  FMUL.FTZ R232, R13.reuse, R232 ;  /* 0x000000e80de87220 */ /* 0x048fe20000410000 */
[----:B------:R-:W2:Y:S01]  /*14a60*/  @P1 MUFU.RCP R4, R7 ;  /* 0x0000000700041308 */ /* 0x000ea20000001000 */
[----:B------:R-:W-:Y:S01]  /*14a70*/  FMUL.FTZ R233, R13, R233 ;  /* 0x000000e90de97220 */ /* 0x000fe20000410000 */
[----:B------:R-:W-:Y:S01]  /*14a80*/  SHF.R.S32.HI R15, RZ, 0x1f, R12 ;  /* 0x0000001fff0f7819 */ /* 0x000fe2000001140c */
[C---:B-1----:R-:W-:Y:S01]  /*14a90*/  FMUL.FTZ R234, R14.reuse, R234 ;  /* 0x000000ea0eea7220 */ /* 0x042fe20000410000 */
[----:B------:R-:W-:Y:S01]  /*14aa0*/  F2FP.BF16.PACK_AB R240, R241, R240 ;  /* 0x000000f0f1f0723e */ /* 0x000fe200000010ff */
[C---:B------:R-:W-:Y:S01]  /*14ab0*/  FMUL.FTZ R235, R14.reuse, R235 ;  /* 0x000000eb0eeb7220 */ /* 0x040fe20000410000 */
[----:B------:R-:W-:Y:S01]  /*14ac0*/  LEA.HI R15, R15, R12, RZ, 0x3 ;  /* 0x0000000c0f0f7211 */ /* 0x000fe200078f18ff */
[----:B------:R-:W-:Y:S01]  /*14ad0*/  FMUL.FTZ R228, R13, R228 ;  /* 0x000000e40de47220 */ /* 0x000fe20000410000 */
[----:B------:R-:W-:Y:S01]  /*14ae0*/  F2FP.BF16.PACK_AB R232, R233, R232 ;  /* 0x000000e8e9e8723e */ /* 0x000fe200000010ff */
[----:B------:R-:W-:Y:S01]  /*14af0*/  FMUL.FTZ R229, R13, R229 ;  /* 0x000000e50de57220 */ /* 0x000fe20000410000 */
[----:B------:R-:W-:Y:S01]  /*14b00*/  LOP3.LUT R15, R15, 0xfffffff8, RZ, 0xc0, !PT ;  /* 0xfffffff80f0f7812 */ /* 0x000fe200078ec0ff */
[C---:B------:R-:W-:Y:S01]  /*14b10*/  FMUL.FTZ R230, R14.reuse, R230 ;  /* 0x000000e60ee67220 */ /* 0x040fe20000410000 */
[----:B------:R-:W-:Y:S01]  /*14b20*/  F2FP.BF16.PACK_AB R234, R235, R234 ;  /* 0x000000eaebea723e */ /* 0x000fe200000010ff */
[----:B------:R-:W-:Y:S01]  /*14b30*/  FMUL.FTZ R231, R14, R231 ;  /* 0x000000e70ee77220 */ /* 0x000fe20000410000 */
[----:B------:R-:W-:Y:S01]  /*14b40*/  IADD3 R15, R12, -R15, RZ ;  /* 0x8000000f0c0f7210 */ /* 0x000fe20007ffe0ff */
[----:B------:R-:W-:Y:S01]  /*14b50*/  FMUL.FTZ R224, R13, R224 ;  /* 0x000000e00de07220 */ /* 0x000fe20000410000 */
[----:B------:R-:W-:Y:S01]  /*14b60*/  F2FP.BF16.PACK_AB R228, R229, R228 ;  /* 0x000000e4e5e4723e */ /* 0x000fe200000010ff */
[C---:B--2---:R-:W-:Y:S01]  /*14b70*/  FMUL.FTZ R251, R4.reuse, R251 ;  /* 0x000000fb04fb7220 */ /* 0x044fe20000410000 */
[----:B------:R-:W-:Y:S01]  /*14b80*/  LEA.HI R16, R15, R15, RZ, 0x1 ;  /* 0x0000000f0f107211 */ /* 0x000fe200078f08ff */
[C---:B------:R-:W-:Y:S01]  /*14b90*/  FMUL.FTZ R250, R4.reuse, R250 ;  /* 0x000000fa04fa7220 */ /* 0x040fe20000410000 */
[----:B------:R-:W-:Y:S01]  /*14ba0*/  F2FP.BF16.PACK_AB R230, R231, R230 ;  /* 0x000000e6e7e6723e */ /* 0x000fe200000010ff */
[C---:B------:R-:W-:Y:S01]  /*14bb0*/  FMUL.FTZ R247, R4.reuse, R247 ;  /* 0x000000f704f77220 */ /* 0x040fe20000410000 */
[----:B------:R-:W-:Y:S01]  /*14bc0*/  SHF.R.S32.HI R17, RZ, 0x1, R16 ;  /* 0x00000001ff117819 */ /* 0x000fe20000011410 */
[----:B------:R-:W-:Y:S01]  /*14bd0*/  FMUL.FTZ R246, R4, R246 ;  /* 0x000000f604f67220 */ /* 0x000fe20000410000 */
[----:B------:R-:W-:Y:S01]  /*14be0*/  LOP3.LUT R16, R16, 0x3fffffe, RZ, 0xc0, !PT ;  /* 0x03fffffe10107812 */ /* 0x000fe200078ec0ff */
[----:B------:R-:W-:Y:S01]  /*14bf0*/  FMUL.FTZ R225, R13, R225 ;  /* 0x000000e10de17220 */ /* 0x000fe20000410000 */
[----:B------:R-:W-:Y:S01]  /*14c00*/  SHF.L.U32 R18, R17, 0x6, RZ ;  /* 0x0000000611127819 */ /* 0x000fe200000006ff */
[----:B------:R-:W-:Y:S01]  /*14c10*/  FMUL.FTZ R220, R13, R220 ;  /* 0x000000dc0ddc7220 */ /* 0x000fe20000410000 */
[----:B------:R-:W-:Y:S01]  /*14c20*/  F2FP.BF16.PACK_AB R250, R251, R250 ;  /* 0x000000fafbfa723e */ /* 0x000fe200000010ff */
[----:B------:R-:W-:Y:S01]  /*14c30*/  IMAD.IADD R16, R15, 0x1, -R16 ;  /* 0x000000010f107824 */ /* 0x000fe200078e0a10 */
[----:B------:R-:W-:Y:S01]  /*14c40*/  LOP3.LUT R15, R17, 0x1, RZ, 0xc0, !PT ;  /* 0x00000001110f7812 */ /* 0x000fe200078ec0ff */
[----:B------:R-:W-:Y:S01]  /*14c50*/  FMUL.FTZ R226, R14, R226 ;  /* 0x000000e20ee27220 */ /* 0x000fe20000410000 */
[----:B------:R-:W-:Y:S01]  /*14c60*/  LOP3.LUT R18, R18, 0xc0, RZ, 0xc0, !PT ;  /* 0x000000c012127812 */ /* 0x000fe200078ec0ff */
[C---:B------:R-:W-:Y:S01]  /*14c70*/  FMUL.FTZ R227, R14.reuse, R227 ;  /* 0x000000e30ee37220 */ /* 0x040fe20000410000 */
[----:B------:R-:W-:Y:S01]  /*14c80*/  ISETP.NE.U32.AND P0, PT, R15, 0x1, PT ;  /* 0x000000010f00780c */ /* 0x000fe20003f05070 */
[----:B------:R-:W-:Y:S01]  /*14c90*/  FMUL.FTZ R222, R14, R222 ;  /* 0x000000de0ede7220 */ /* 0x000fe20000410000 */
[----:B------:R-:W-:Y:S01]  /*14ca0*/  MOV R15, 0xfffffff0 ;  /* 0xfffffff0000f7802 */ /* 0x000fe20000000f00 */
[----:B------:R-:W-:Y:S01]  /*14cb0*/  FMUL.FTZ R13, R13, R221 ;  /* 0x000000dd0d0d7220 */ /* 0x000fe20000410000 */
[----:B------:R-:W-:Y:S01]  /*14cc0*/  LEA R2, R16, R2, 0x4 ;  /* 0x0000000210027211 */ /* 0x000fe200078e20ff */
[----:B------:R-:W-:Y:S01]  /*14cd0*/  FMUL.FTZ R14, R14, R223 ;  /* 0x000000df0e0e7220 */ /* 0x000fe20000410000 */
[----:B------:R-:W-:Y:S01]  /*14ce0*/  LEA.HI R18, R18, R18, RZ, 0x1d ;  /* 0x0000001212127211 */ /* 0x000fe200078fe8ff */
[C---:B------:R-:W-:Y:S01]  /*14cf0*/  FMUL.FTZ R243, R4.reuse, R243 ;  /* 0x000000f304f37220 */ /* 0x040fe20000410000 */
[----:B------:R-:W-:Y:S01]  /*14d00*/  SEL R15, R15, 0x10, !P0 ;  /* 0x000000100f0f7807 */ /* 0x000fe20004000000 */
[----:B------:R-:W-:Y:S01]  /*14d10*/  FMUL.FTZ R242, R4, R242 ;  /* 0x000000f204f27220 */ /* 0x000fe20000410000 */
[----:B------:R-:W-:Y:S01]  /*14d20*/  LOP3.LUT P0, RZ, R17, 0x2, RZ, 0xc0, !PT ;  /* 0x0000000211ff7812 */ /* 0x000fe2000780c0ff */
[----:B------:R-:W-:Y:S01]  /*14d30*/  IMAD.U32 R2, R2, 0x2, R18 ;  /* 0x0000000202027824 */ /* 0x000fe200078e0012 */
[----:B------:R-:W-:Y:S01]  /*14d40*/  F2FP.BF16.PACK_AB R246, R247, R246 ;  /* 0x000000f6f7f6723e */ /* 0x000fe200000010ff */
[C---:B------:R-:W-:Y:S01]  /*14d50*/  FMUL.FTZ R239, R4.reuse, R239 ;  /* 0x000000ef04ef7220 */ /* 0x040fe20000410000 */
[----:B------:R-:W-:Y:S01]  /*14d60*/  F2FP.BF16.PACK_AB R224, R225, R224 ;  /* 0x000000e0e1e0723e */ /* 0x000fe200000010ff */
[----:B------:R-:W-:Y:S01]  /*14d70*/  FMUL.FTZ R4, R4, R238 ;  /* 0x000000ee04047220 */ /* 0x000fe20000410000 */
[----:B------:R-:W-:Y:S01]  /*14d80*/  SHF.L.U32 R2, R2, 0x1, RZ ;  /* 0x0000000102027819 */ /* 0x000fe200000006ff */
[----:B------:R-:W1:Y:S01]  /*14d90*/  @P3 MUFU.LG2 R10, R10 ;  /* 0x0000000a000a3308 */ /* 0x000e620000000c00 */
[----:B------:R-:W-:Y:S01]  /*14da0*/  F2FP.BF16.PACK_AB R226, R227, R226 ;  /* 0x000000e2e3e2723e */ /* 0x000fe200000010ff */
[----:B------:R-:W-:Y:S01]  /*14db0*/  USHF.L.U32 UR4, UR4, 0x7, URZ ;  /* 0x0000000704047899 */ /* 0x000fe2000800063f */
[C---:B------:R-:W-:Y:S01]  /*14dc0*/  IADD3 R17, R2.reuse, 0x20, RZ ;  /* 0x0000002002117810 */ /* 0x040fe20007ffe0ff */
[----:B------:R-:W-:Y:S01]  /*14dd0*/  STS [R2], R232 ;  /* 0x000000e802007388 */ /* 0x000fe20000000800 */
[C---:B------:R-:W-:Y:S01]  /*14de0*/  IADD3 R16, R2.reuse, R15, RZ ;  /* 0x0000000f02107210 */ /* 0x040fe20007ffe0ff */
[----:B------:R-:W-:Y:S01]  /*14df0*/  UIMAD UR13, UR11, UR13, UR5 ;  /* 0x0000000d0b0d72a4 */ /* 0x000fe2000f8e0205 */
[----:B------:R-:W-:Y:S01]  /*14e00*/  @P0 IADD3 R17, R2, -0x20, RZ ;  /* 0xffffffe002110810 */ /* 0x000fe20007ffe0ff */
[----:B------:R-:W-:Y:S01]  /*14e10*/  STS [R2+0x200], R234 ;  /* 0x000200ea02007388 */ /* 0x000fe20000000800 */
[----:B------:R-:W-:Y:S01]  /*14e20*/  F2FP.BF16.PACK_AB R13, R13, R220 ;  /* 0x000000dc0d0d723e */ /* 0x000fe200000010ff */
[----:B------:R-:W2:Y:S01]  /*14e30*/  @P2 MUFU.LG2 R8, R8 ;  /* 0x0000000800082308 */ /* 0x000ea20000000c00 */
[----:B------:R-:W-:Y:S01]  /*14e40*/  F2FP.BF16.PACK_AB R14, R14, R222 ;  /* 0x000000de0e0e723e */ /* 0x000fe200000010ff */
[----:B------:R-:W-:Y:S01]  /*14e50*/  IMAD.IADD R15, R15, 0x1, R17 ;  /* 0x000000010f0f7824 */ /* 0x000fe200078e0211 */
[----:B------:R-:W-:Y:S01]  /*14e60*/  F2FP.BF16.PACK_AB R242, R243, R242 ;  /* 0x000000f2f3f2723e */ /* 0x000fe200000010ff */
[----:B------:R-:W-:Y:S01]  /*14e70*/  STS [R16], R228 ;  /* 0x000000e410007388 */ /* 0x000fe20000000800 */
[----:B------:R-:W-:Y:S01]  /*14e80*/  F2FP.BF16.PACK_AB R236, R237, R236 ;  /* 0x000000ecedec723e */ /* 0x000fe200000010ff */
[----:B------:R-:W-:Y:S01]  /*14e90*/  @!UP3 UMOV UR26, UR22 ;  /* 0x00000016001abc82 */ /* 0x000fe20008000000 */
[----:B------:R-:W-:Y:S01]  /*14ea0*/  F2FP.BF16.PACK_AB R4, R239, R4 ;  /* 0x00000004ef04723e */ /* 0x000fe200000010ff */
[----:B------:R-:W-:Y:S01]  /*14eb0*/  STS [R16+0x200], R230 ;  /* 0x000200e610007388 */ /* 0x000fe20000000800 */
[----:B------:R-:W3:Y:S01]  /*14ec0*/  @P1 MUFU.LG2 R7, R7 ;  /* 0x0000000700071308 */ /* 0x000ee20000000c00 */
[----:B------:R-:W-:Y:S01]  /*14ed0*/  LOP3.LUT P0, RZ, R3, 0x3, RZ, 0xc0, !PT ;  /* 0x0000000303ff7812 */ /* 0x000fe2000780c0ff */
[----:B------:R-:W-:Y:S01]  /*14ee0*/  USHF.R.S32.HI UR5, URZ, 0x1f, UR4 ;  /* 0x0000001f3f057899 */ /* 0x000fe20008011404 */
[----:B------:R-:W-:Y:S01]  /*14ef0*/  STS [R2+0x1000], R248 ;  /* 0x001000f802007388 */ /* 0x000fe20000000800 */
[----:B------:R-:W-:Y:S01]  /*14f00*/  @!UP3 USHF.R.S32.HI UR27, URZ, 0x1f, UR22 ;  /* 0x0000001f3f1bb899 */ /* 0x000fe20008011416 */
[----:B------:R-:W-:Y:S01]  /*14f10*/  @P4 FMUL.FTZ R11, R11, 0.69314718246459960938 ;  /* 0x3f3172180b0b4820 */ /* 0x000fe20000410000 */
[----:B------:R-:W-:Y:S01]  /*14f20*/  USHF.R.S32.HI UR6, URZ, 0x1f, UR13 ;  /* 0x0000001f3f067899 */ /* 0x000fe2000801140d */
[----:B------:R4:W-:Y:S01]  /*14f30*/  STS [R2+0x1200], R250 ;  /* 0x001200fa02007388 */ /* 0x0009e20000000800 */
[----:B------:R-:W-:Y:S01]  /*14f40*/  UIADD3 UR4, UP2, UP1, UR4, UR26, UR13 ;  /* 0x0000001a04047290 */ /* 0x000fe2000f95e00d */
[----:B-1----:R-:W-:Y:S01]  /*14f50*/  @P3 FMUL.FTZ R10, R10, 0.69314718246459960938 ;  /* 0x3f3172180a0a3820 */ /* 0x002fe20000410000 */
[----:B------:R-:W-:Y:S01]  /*14f60*/  MOV R3, 0x7f800000 ;  /* 0x7f80000000037802 */ /* 0x000fe20000000f00 */
[----:B------:R-:W-:Y:S01]  /*14f70*/  STS [R16+0x1000], R244 ;  /* 0x001000f410007388 */ /* 0x000fe20000000800 */
[----:B--2---:R-:W-:Y:S01]  /*14f80*/  @P2 FMUL.FTZ R8, R8, 0.69314718246459960938 ;  /* 0x3f31721808082820 */ /* 0x004fe20000410000 */
[----:B------:R-:W-:Y:S01]  /*14f90*/  UIADD3.X UR5, UR5, UR27, UR6, UP2, UP1 ;  /* 0x0000001b05057290 */ /* 0x000fe200097e2406 */
[----:B------:R-:W-:Y:S01]  /*14fa0*/  @P4 FFMA.FTZ R3, R130, c[0x0][0x238], R11 ;  /* 0x00008e0082034a23 */ /* 0x000fe2000001000b */
[----:B------:R-:W-:Y:S01]  /*14fb0*/  STS [R16+0x1200], R246 ;  /* 0x001200f610007388 */ /* 0x000fe20000000800 */
[----:B---3--:R-:W-:-:S02]  /*14fc0*/  @P1 FMUL.FTZ R7, R7, 0.69314718246459960938 ;  /* 0x3f31721807071820 */ /* 0x008fc40000410000 */
[----:B------:R-:W-:Y:S01]  /*14fd0*/  @P2 FFMA.FTZ R0, R5, c[0x0][0x238], R8 ;  /* 0x00008e0005002a23 */ /* 0x000fe20000010008 */
[----:B------:R-:W-:Y:S04]  /*14fe0*/  STS [R17], R224 ;  /* 0x000000e011007388 */ /* 0x000fe80000000800 */
[----:B------:R-:W-:Y:S04]  /*14ff0*/  STS [R17+0x200], R226 ;  /* 0x000200e211007388 */ /* 0x000fe80000000800 */
[----:B------:R-:W-:Y:S04]  /*15000*/  STS [R15], R13 ;  /* 0x0000000d0f007388 */ /* 0x000fe80000000800 */
[----:B------:R-:W-:Y:S01]  /*15010*/  STS [R15+0x200], R14 ;  /* 0x0002000e0f007388 */ /* 0x000fe20000000800 */
[----:B----4-:R-:W-:Y:S01]  /*15020*/  MOV R2, 0x7f800000 ;  /* 0x7f80000000027802 */ /* 0x010fe20000000f00 */
[----:B------:R-:W-:-:S02]  /*15030*/  @P1 FFMA.FTZ R2, R9, c[0x0][0x238], R7 ;  /* 0x00008e0009021a23 */ /* 0x000fc40000010007 */
        /* <DEDUP_REMOVED lines=32> */
[----:B------:R-:W-:-:S02]  /*15240*/  @!P3 IADD3 R9, P0, R10, UR4, RZ ;  /* 0x000000040a09bc10 */ /* 0x000fc4000ff1e0ff */
[----:B------:R-:W-:Y:S02]  /*15250*/  @!P5 LEA R32, P2, R7, c[0x0][0x200], 0x2 ;  /* 0x000080000720da11 */ /* 0x000fe400078410ff */
[----:B------:R-:W-:Y:S02]  /*15260*/  @!P4 LEA.HI.X.SX32 R11, R11, UR5, 0x1, P1 ;  /* 0x000000050b0bcc11 */ /* 0x000fe400088f0eff */
[----:B------:R-:W-:Y:S02]  /*15270*/  @!P3 LEA.HI.X.SX32 R10, R10, UR5, 0x1, P0 ;  /* 0x000000050a0abc11 */ /* 0x000fe400080f0eff */
        /* <DEDUP_REMOVED lines=8> */
.L_x_590:
[----:B------:R-:W-:Y:S05]  /*15300*/  BSYNC B0 ;  /* 0x0000000000007941 */ /* 0x000fea0003800000 */
.L_x_589:
[----:B------:R-:W5:Y:S01]  /*15310*/  LDL.LU.64 R10, [R1+0x10] ;  /* 0x00001000010a7983 */ /* 0x000f620000300a00 */
[----:B------:R-:W-:Y:S01]  /*15320*/  UIMAD UR10, UR10, -0x80, UR17 ;  /* 0xffffff800a0a78a4 */ /* 0x000fe2000f8e0211 */
[----:B------:R-:W-:Y:S01]  /*15330*/  BSSY B0, `(.L_x_591) ;  /* 0x0000020000007945 */ /* 0x000fe20003800000 */
[----:B------:R-:W-:Y:S01]  /*15340*/  USHF.R.S32.HI UR6, URZ, 0x1f, UR11 ;  /* 0x0000001f3f067899 */ /* 0x000fe2000801140b */
[----:B----4-:R-:W4:Y:S01]  /*15350*/  S2R R4, SR_TID.X ;  /* 0x0000000000047919 */ /* 0x010f220000002100 */
[----:B------:R-:W-:-:S02]  /*15360*/  ULDC.64 UR4, c[0x0][0x1f0] ;  /* 0x00007c0000047ab9 */ /* 0x000fc40000000a00 */
[----:B------:R-:W-:Y:S01]  /*15370*/  UIMAD UR4, UR6, UR4, URZ ;  /* 0x00000004060472a4 */ /* 0x000fe2000f8e023f */
[----:B------:R-:W3:Y:S03]  /*15380*/  S2R R0, SR_CTAID.Z ;  /* 0x0000000000007919 */ /* 0x000ee60000002700 */
[----:B------:R-:W-:Y:S01]  /*15390*/  UIMAD UR4, UR11, UR5, UR4 ;  /* 0x000000050b0472a4 */ /* 0x000fe2000f8e0204 */
[----:B----4-:R-:W-:-:S04]  /*153a0*/  SHF.R.S32.HI R3, RZ, 0x1f, R4 ;  /* 0x0000001fff037819 */ /* 0x010fc80000011404 */
[----:B------:R-:W-:-:S04]  /*153b0*/  LEA.HI R3, R3, R4, RZ, 0x2 ;  /* 0x0000000403037211 */ /* 0x000fc800078f10ff */
[----:B------:R-:W-:-:S05]  /*153c0*/  LOP3.LUT R2, R3, 0xfffffffc, RZ, 0xc0, !PT ;  /* 0xfffffffc03027812 */ /* 0x000fca00078ec0ff */
[----:B------:R-:W-:Y:S01]  /*153d0*/  IMAD.IADD R2, R4, 0x1, -R2 ;  /* 0x0000000104027824 */ /* 0x000fe200078e0a02 */
[----:B------:R-:W-:-:S03]  /*153e0*/  SHF.R.S32.HI R4, RZ, 0x2, R3 ;  /* 0x00000002ff047819 */ /* 0x000fc60000011403 */
[----:B------:R-:W-:Y:S01]  /*153f0*/  IMAD.SHL.U32 R2, R2, 0x8, RZ ;  /* 0x0000000802027824 */ /* 0x000fe200078e00ff */
[----:B------:R-:W-:-:S04]  /*15400*/  SHF.R.S32.HI R5, RZ, 0x1f, R4 ;  /* 0x0000001fff057819 */ /* 0x000fc80000011404 */
[----:B------:R-:W-:Y:S02]  /*15410*/  SHF.R.S32.HI R2, RZ, 0x1f, R2 ;  /* 0x0000001fff027819 */ /* 0x000fe40000011402 */
[C---:B-----5:R-:W-:Y:S02]  /*15420*/  IADD3 R8, P0, R10.reuse, UR20, RZ ;  /* 0x000000140a087c10 */ /* 0x060fe4000ff1e0ff */
[----:B------:R-:W-:Y:S02]  /*15430*/  ISETP.GE.AND P1, PT, R10, c[0x0][0x220], PT ;  /* 0x000088000a007a0c */ /* 0x000fe40003f26270 */
[----:B------:R-:W-:Y:S01]  /*15440*/  IADD3.X R9, R2, UR7, RZ, P0, !PT ;  /* 0x0000000702097c10 */ /* 0x000fe200087fe4ff */
[----:B------:R-:W-:Y:S01]  /*15450*/  IMAD.U32 R2, RZ, RZ, UR16 ;  /* 0x00000010ff027e24 */ /* 0x000fe2000f8e00ff */
[----:B------:R-:W-:-:S03]  /*15460*/  ISETP.GE.OR P0, PT, R12, UR10, P1 ;  /* 0x0000000a0c007c0c */ /* 0x000fc60008f06670 */
[----:B---3--:R-:W-:-:S04]  /*15470*/  IMAD.WIDE.U32 R8, R0, c[0x0][0x1f0], R8 ;  /* 0x00007c0000087a25 */ /* 0x008fc800078e0008 */
        /* <DEDUP_REMOVED lines=11> */
.L_x_592:
[----:B------:R-:W-:Y:S05]  /*15530*/  BSYNC B0 ;  /* 0x0000000000007941 */ /* 0x000fea0003800000 */
.L_x_591:
        /* <DEDUP_REMOVED lines=15> */
.L_x_594:
[----:B------:R-:W-:Y:S05]  /*15630*/  BSYNC B0 ;  /* 0x0000000000007941 */ /* 0x000fea0003800000 */
.L_x_593:
        /* <DEDUP_REMOVED lines=15> */
.L_x_596:
[----:B------:R-:W-:Y:S05]  /*15730*/  BSYNC B0 ;  /* 0x0000000000007941 */ /* 0x000fea0003800000 */
.L_x_595:
[----:B------:R-:W-:-:S04]  /*15740*/  IADD3 R4, R4, 0x60, RZ ;  /* 0x0000006004047810 */ /* 0x000fc80007ffe0ff */
[----:B------:R-:W-:-:S13]  /*15750*/  ISETP.GE.OR P1, PT, R4, UR8, P1 ;  /* 0x0000000804007c0c */ /* 0x000fda0008f26670 */
[----:B------:R-:W-:Y:S05]  /*15760*/  @P1 EXIT ;  /* 0x000000000000194d */ /* 0x000fea0003800000 */
[----:B------:R-:W-:Y:S01]  /*15770*/  IADD3 R0, P0, R10, 0x60, RZ ;  /* 0x000000600a007810 */ /* 0x000fe20007f1e0ff */
[----:B---3--:R-:W-:Y:S01]  /*15780*/  IMAD.MOV.U32 R2, RZ, RZ, R8 ;  /* 0x000000ffff027224 */ /* 0x008fe200078e0008 */
        /* <DEDUP_REMOVED lines=10> */
.L_x_550:
        /* <DEDUP_REMOVED lines=72> */
.L_x_598:
[----:B------:R-:W-:Y:S05]  /*15cb0*/  BSYNC B0 ;  /* 0x0000000000007941 */ /* 0x000fea0003800000 */
.L_x_597:
        /* <DEDUP_REMOVED lines=16> */
.L_x_600:
[----:B------:R-:W-:Y:S05]  /*15dc0*/  BSYNC B0 ;  /* 0x0000000000007941 */ /* 0x000fea0003800000 */
.L_x_599:
        /* <DEDUP_REMOVED lines=16> */
.L_x_602:
[----:B------:R-:W-:Y:S05]  /*15ed0*/  BSYNC B0 ;  /* 0x0000000000007941 */ /* 0x000fea0003800000 */
.L_x_601:
        /* <DEDUP_REMOVED lines=15> */
.L_x_604:
[----:B------:R-:W-:Y:S05]  /*15fd0*/  BSYNC B0 ;  /* 0x0000000000007941 */ /* 0x000fea0003800000 */
.L_x_603:
        /* <DEDUP_REMOVED lines=34> */
.L_x_605:
        /* <DEDUP_REMOVED lines=16> */
.L_x_621:


//--------------------- .nv.shared._ZN5flash16flash_fwd_kernelI23Flash_fwd_kernel_traitsILi32ELi128ELi128ELi4ELb0ELb0EN7cutlass10bfloat16_tE19Flash_kernel_traitsILi32ELi128ELi128ELi4ES3_EELb0ELb1ELb0ELb0ELb1ELb1ELb0ELb0EEEvNS_16Flash_fwd_paramsE --------------------------
	.section	.nv.shared._ZN5flash16flash_fwd_kernelI23Flash_fwd_kernel_traitsILi32ELi128ELi128ELi4ELb0ELb0EN7cutlass10bfloat16_tE19Flash_kernel_traitsILi32ELi128ELi128ELi4ES3_EELb0ELb1ELb0ELb0ELb1ELb1ELb0ELb0EEEvNS_16Flash_fwd_paramsE,"aw",@nobits
	.sectionflags	@""
	.align	16


//--------------------- .nv.global                --------------------------
	.section	.nv.global,"aw",@nobits
.nv.global:
	.type		_ZN72_INTERNAL_de59a32d_36_flash_fwd_hdim32_bf16_causal_sm80_cu_6987f922_28364cute1_E,@object
	.size		_ZN72_INTERNAL_de59a32d_36_flash_fwd_hdim32_bf16_causal_sm80_cu_6987f922_28364cute1_E,(_ZN72_INTERNAL_de59a32d_36_flash_fwd_hdim32_bf16_causal_sm80_cu_6987f922_28364cuda3std3__45__cpo6cbeginE - _ZN72_INTERNAL_de59a32d_36_flash_fwd_hdim32_bf16_causal_sm80_cu_6987f922_28364cute1_E)
_ZN72_INTERNAL_de59a32d_36_flash_fwd_hdim32_bf16_causal_sm80_cu_6987f922_28364cute1_E:
	.zero		1
	.type		_ZN72_INTERNAL_de59a32d_36_flash_fwd_hdim32_bf16_causal_sm80_cu_6987f922_28364cuda3std3__45__cpo6cbeginE,@object
	.size		_ZN72_INTERNAL_de59a32d_36_flash_fwd_hdim32_bf16_causal_sm80_cu_6987f922_28364cuda3std3__45__cpo6cbeginE,(_ZN72_INTERNAL_de59a32d_36_flash_fwd_hdim32_bf16_causal_sm80_cu_6987f922_28364cuda3std3__48in_placeE - _ZN72_INTERNAL_de59a32d_36_flash_fwd_hdim32_bf16_causal_sm80_cu_6987f922_28364cuda3std3__45__cpo6cbeginE)
_ZN72_INTERNAL_de59a32d_36_flash_fwd_hdim32_bf16_causal_sm80_cu_6987f922_28364cuda3std3__45__cpo6cbeginE:
	.zero		1
	.type		_ZN72_INTERNAL_de59a32d_36_flash_fwd_hdim32_bf16_causal_sm80_cu_6987f922_28364cuda3std3__48in_placeE,@object
	.size		_ZN72_INTERNAL_de59a32d_36_flash_fwd_hdim32_bf16_causal_sm80_cu_6987f922_28364cuda3std3__48in_placeE,(_ZN72_INTERNAL_de59a32d_36_flash_fwd_hdim32_bf16_causal_sm80_cu_6987f922_28364cuda3std6ranges3__45__cpo9iter_moveE - _ZN72_INTERNAL_de59a32d_36_flash_fwd_hdim32_bf16_causal_sm80_cu_6987f922_28364cuda3std3__48in_placeE)
_ZN72_INTERNAL_de59a32d_36_flash_fwd_hdim32_bf16_causal_sm80_cu_6987f922_28364cuda3std3__48in_placeE:
	.zero		1
	.type		_ZN72_INTERNAL_de59a32d_36_flash_fwd_hdim32_bf16_causal_sm80_cu_6987f922_28364cuda3std6ranges3__45__cpo9iter_moveE,@object
	.size		_ZN72_INTERNAL_de59a32d_36_flash_fwd_hdim32_bf16_causal_sm80_cu_6987f922_28364cuda3std6ranges3__45__cpo9iter_moveE,(_ZN72_INTERNAL_de59a32d_36_flash_fwd_hdim32_bf16_causal_sm80_cu_6987f922_28364cuda3std3__45__cpo5beginE - _ZN72_INTERNAL_de59a32d_36_flash_fwd_hdim32_bf16_causal_sm80_cu_6987f922_28364cuda3std6ranges3__45__cpo9iter_moveE)
_ZN72_INTERNAL_de59a32d_36_flash_fwd_hdim32_bf16_causal_sm80_cu_6987f922_28364cuda3std6ranges3__45__cpo9iter_moveE:
	.zero		1
	.type		_ZN72_INTERNAL_de59a32d_36_flash_fwd_hdim32_bf16_causal_sm80_cu_6987f922_28364cuda3std3__45__cpo5beginE,@object
	.size		_ZN72_INTERNAL_de59a32d_36_flash_fwd_hdim32_bf16_causal_sm80_cu_6987f922_28364cuda3std3__45__cpo5beginE,(_ZN72_INTERNAL_de59a32d_36_flash_fwd_hdim32_bf16_causal_sm80_cu_6987f922_28364cuda3std3__474_GLOBAL__N__de59a32d_36_flash_fwd_hdim32_bf16_causal_sm80_cu_6987f922_28366ignoreE - _ZN72_INTERNAL_de59a32d_36_flash_fwd_hdim32_bf16_causal_sm80_cu_6987f922_28364cuda3std3__45__cpo5beginE)
_ZN72_INTERNAL_de59a32d_36_flash_fwd_hdim32_bf16_causal_sm80_cu_6987f922_28364cuda3std3__45__cpo5beginE:
	.zero		1
	.type		_ZN72_INTERNAL_de59a32d_36_flash_fwd_hdim32_bf16_causal_sm80_cu_6987f922_28364cuda3std3__474_GLOBAL__N__de59a32d_36_flash_fwd_hdim32_bf16_causal_sm80_cu_6987f922_28366ignoreE,@object
	.size		_ZN72_INTERNAL_de59a32d_36_flash_fwd_hdim32_bf16_causal_sm80_cu_6987f922_28364cuda3std3__474_GLOBAL__N__de59a32d_36_flash_fwd_hdim32_bf16_causal_sm80_cu_6987f922_28366ignoreE,(_ZN72_INTERNAL_de59a32d_36_flash_fwd_hdim32_bf16_causal_sm80_cu_6987f922_28364cute7productE - _ZN72_INTERNAL_de59a32d_36_flash_fwd_hdim32_bf16_causal_sm80_cu_6987f922_28364cuda3std3__474_GLOBAL__N__de59a32d_36_flash_fwd_hdim32_bf16_causal_sm80_cu_6987f922_28366ignoreE)
_ZN72_INTERNAL_de59a32d_36_flash_fwd_hdim32_bf16_causal_sm80_cu_6987f922_28364cuda3std3__474_GLOBAL__N__de59a32d_36_flash_fwd_hdim32_bf16_causal_sm80_cu_6987f922_28366ignoreE:
	.zero		1
	.type		_ZN72_INTERNAL_de59a32d_36_flash_fwd_hdim32_bf16_causal_sm80_cu_6987f922_28364cute7productE,@object
	.size		_ZN72_INTERNAL_de59a32d_36_flash_fwd_hdim32_bf16_causal_sm80_cu_6987f922_28364cute7productE,(_ZN72_INTERNAL_de59a32d_36_flash_fwd_hdim32_bf16_causal_sm80_cu_6987f922_28364cuda3std3__45__cpo3endE - _ZN72_INTERNAL_de59a32d_36_flash_fwd_hdim32_bf16_causal_sm80_cu_6987f922_28364cute7productE)
_ZN72_INTERNAL_de59a32d_36_flash_fwd_hdim32_bf16_causal_sm80_cu_6987f922_28364cute7productE:
	.zero		1
	.type		_ZN72_INTERNAL_de59a32d_36_flash_fwd_hdim32_bf16_causal_sm80_cu_6987f922_28364cuda3std3__45__cpo3endE,@object
	.size		_ZN72_INTERNAL_de59a32d_36_flash_fwd_hdim32_bf16_causal_sm80_cu_6987f922_28364cuda3std3__45__cpo3endE,(_ZN72_INTERNAL_de59a32d_36_flash_fwd_hdim32_bf16_causal_sm80_cu_6987f922_28364cuda3std3__419piecewise_constructE - _ZN72_INTERNAL_de59a32d_36_flash_fwd_hdim32_bf16_causal_sm80_cu_6987f922_28364cuda3std3__45__cpo3endE)
_ZN72_INTERNAL_de59a32d_36_flash_fwd_hdim32_bf16_causal_sm80_cu_6987f922_28364cuda3std3__45__cpo3endE:
	.zero		1
	.type		_ZN72_INTERNAL_de59a32d_36_flash_fwd_hdim32_bf16_causal_sm80_cu_6987f922_28364cuda3std3__419piecewise_constructE,@object
	.size		_ZN72_INTERNAL_de59a32d_36_flash_fwd_hdim32_bf16_causal_sm80_cu_6987f922_28364cuda3std3__419piecewise_constructE,(_ZN72_INTERNAL_de59a32d_36_flash_fwd_hdim32_bf16_causal_sm80_cu_6987f922_28364cuda3std3__45__cpo4cendE - _ZN72_INTERNAL_de59a32d_36_flash_fwd_hdim32_bf16_causal_sm80_cu_6987f922_28364cuda3std3__419piecewise_constructE)
_ZN72_INTERNAL_de59a32d_36_flash_fwd_hdim32_bf16_causal_sm80_cu_6987f922_28364cuda3std3__419piecewise_constructE:
	.zero		1
	.type		_ZN72_INTERNAL_de59a32d_36_flash_fwd_hdim32_bf16_causal_sm80_cu_6987f922_28364cuda3std3__45__cpo4cendE,@object
	.size		_ZN72_INTERNAL_de59a32d_36_flash_fwd_hdim32_bf16_causal_sm80_cu_6987f922_28364cuda3std3__45__cpo4cendE,(_ZN72_INTERNAL_de59a32d_36_flash_fwd_hdim32_bf16_causal_sm80_cu_6987f922_28364cuda3std6ranges3__45__cpo4swapE - _ZN72_INTERNAL_de59a32d_36_flash_fwd_hdim32_bf16_causal_sm80_cu_6987f922_28364cuda3std3__45__cpo4cendE)
_ZN72_INTERNAL_de59a32d_36_flash_fwd_hdim32_bf16_causal_sm80_cu_6987f922_28364cuda3std3__45__cpo4cendE:
	.zero		1
	.type		_ZN72_INTERNAL_de59a32d_36_flash_fwd_hdim32_bf16_causal_sm80_cu_6987f922_28364cuda3std6ranges3__45__cpo4swapE,@object
	.size		_ZN72_INTERNAL_de59a32d_36_flash_fwd_hdim32_bf16_causal_sm80_cu_6987f922_28364cuda3std6ranges3__45__cpo4swapE,(.L_7 - _ZN72_INTERNAL_de59a32d_36_flash_fwd_hdim32_bf16_causal_sm80_cu_6987f922_28364cuda3std6ranges3__45__cpo4swapE)
_ZN72_INTERNAL_de59a32d_36_flash_fwd_hdim32_bf16_causal_sm80_cu_6987f922_28364cuda3std6ranges3__45__cpo4swapE:
	.zero		1
.L_7:


//--------------------- .nv.shared._ZN5flash16flash_fwd_kernelI23Flash_fwd_kernel_traitsILi32ELi128ELi128ELi4ELb0ELb0EN7cutlass10bfloat16_tE19Flash_kernel_traitsILi32ELi128ELi128ELi4ES3_EELb0ELb1ELb0ELb0ELb0ELb1ELb0ELb0EEEvNS_16Flash_fwd_paramsE --------------------------
	.section	.nv.shared._ZN5flash16flash_fwd_kernelI23Flash_fwd_kernel_traitsILi32ELi128ELi128ELi4ELb0ELb0EN7cutlass10bfloat16_tE19Flash_kernel_traitsILi32ELi128ELi128ELi4ES3_EELb0ELb1ELb0ELb0ELb0ELb1ELb0ELb0EEEvNS_16Flash_fwd_paramsE,"aw",@nobits
	.sectionflags	@""
	.align	16


//--------------------- .nv.shared._ZN5flash16flash_fwd_kernelI23Flash_fwd_kernel_traitsILi32ELi128ELi128ELi4ELb0ELb0EN7cutlass10bfloat16_tE19Flash_kernel_traitsILi32ELi128ELi128ELi4ES3_EELb0ELb1ELb0ELb0ELb0ELb0ELb0ELb0EEEvNS_16Flash_fwd_paramsE --------------------------
	.section	.nv.shared._ZN5flash16flash_fwd_kernelI23Flash_fwd_kernel_traitsILi32ELi128ELi128ELi4ELb0ELb0EN7cutlass10bfloat16_tE19Flash_kernel_traitsILi32ELi128ELi128ELi4ES3_EELb0ELb1ELb0ELb0ELb0ELb0ELb0ELb0EEEvNS_16Flash_fwd_paramsE,"aw",@nobits
	.sectionflags	@""
	.align	16


//--------------------- .nv.shared._ZN5flash16flash_fwd_kernelI23Flash_fwd_kernel_traitsILi32ELi128ELi128ELi4ELb0ELb0EN7cutlass10bfloat16_tE19Flash_kernel_traitsILi32ELi128ELi128ELi4ES3_EELb0ELb1ELb0ELb1ELb0ELb0ELb0ELb0EEEvNS_16Flash_fwd_paramsE --------------------------
	.section	.nv.shared._ZN5flash16flash_fwd_kernelI23Flash_fwd_kernel_traitsILi32ELi128ELi128ELi4ELb0ELb0EN7cutlass10bfloat16_tE19Flash_kernel_traitsILi32ELi128ELi128ELi4ES3_EELb0ELb1ELb0ELb1ELb0ELb0ELb0ELb0EEEvNS_16Flash_fwd_paramsE,"aw",@nobits
	.sectionflags	@""
	.align	16


//--------------------- .nv.shared._ZN5flash16flash_fwd_kernelI23Flash_fwd_kernel_traitsILi32ELi128ELi128ELi4ELb0ELb0EN7cutlass10bfloat16_tE19Flash_kernel_traitsILi32ELi128ELi128ELi4ES3_EELb1ELb1ELb0ELb0ELb0ELb0ELb0ELb0EEEvNS_16Flash_fwd_paramsE --------------------------
	.section	.nv.shared._ZN5flash16flash_fwd_kernelI23Flash_fwd_kernel_traitsILi32ELi128ELi128ELi4ELb0ELb0EN7cutlass10bfloat16_tE19Flash_kernel_traitsILi32ELi128ELi128ELi4ES3_EELb1ELb1ELb0ELb0ELb0ELb0ELb0ELb0EEEvNS_16Flash_fwd_paramsE,"aw",@nobits
	.sectionflags	@""
	.align	16


//--------------------- .nv.shared._ZN5flash16flash_fwd_kernelI23Flash_fwd_kernel_traitsILi32ELi128ELi128ELi4ELb0ELb0EN7cutlass10bfloat16_tE19Flash_kernel_traitsILi32ELi128ELi128ELi4ES3_EELb1ELb1ELb0ELb0ELb1ELb1ELb0ELb0EEEvNS_16Flash_fwd_paramsE --------------------------
	.section	.nv.shared._ZN5flash16flash_fwd_kernelI23Flash_fwd_kernel_traitsILi32ELi128ELi128ELi4ELb0ELb0EN7cutlass10bfloat16_tE19Flash_kernel_traitsILi32ELi128ELi128ELi4ES3_EELb1ELb1ELb0ELb0ELb1ELb1ELb0ELb0EEEvNS_16Flash_fwd_paramsE,"aw",@nobits
	.sectionflags	@""
	.align	16


//--------------------- .nv.shared._ZN5flash16flash_fwd_kernelI23Flash_fwd_kernel_traitsILi32ELi128ELi128ELi4ELb0ELb0EN7cutlass10bfloat16_tE19Flash_kernel_traitsILi32ELi128ELi128ELi4ES3_EELb0ELb1ELb0ELb0ELb1ELb1ELb1ELb0EEEvNS_16Flash_fwd_paramsE --------------------------
	.section	.nv.shared._ZN5flash16flash_fwd_kernelI23Flash_fwd_kernel_traitsILi32ELi128ELi128ELi4ELb0ELb0EN7cutlass10bfloat16_tE19Flash_kernel_traitsILi32ELi128ELi128ELi4ES3_EELb0ELb1ELb0ELb0ELb1ELb1ELb1ELb0EEEvNS_16Flash_fwd_paramsE,"aw",@nobits
	.sectionflags	@""
	.align	16


//--------------------- .nv.shared._ZN5flash16flash_fwd_kernelI23Flash_fwd_kernel_traitsILi32ELi128ELi128ELi4ELb0ELb0EN7cutlass10bfloat16_tE19Flash_kernel_traitsILi32ELi128ELi128ELi4ES3_EELb1ELb1ELb0ELb0ELb0ELb1ELb0ELb0EEEvNS_16Flash_fwd_paramsE --------------------------
	.section	.nv.shared._ZN5flash16flash_fwd_kernelI23Flash_fwd_kernel_traitsILi32ELi128ELi128ELi4ELb0ELb0EN7cutlass10bfloat16_tE19Flash_kernel_traitsILi32ELi128ELi128ELi4ES3_EELb1ELb1ELb0ELb0ELb0ELb1ELb0ELb0EEEvNS_16Flash_fwd_paramsE,"aw",@nobits
	.sectionflags	@""
	.align	16


//--------------------- .nv.shared._ZN5flash16flash_fwd_kernelI23Flash_fwd_kernel_traitsILi32ELi128ELi128ELi4ELb0ELb0EN7cutlass10bfloat16_tE19Flash_kernel_traitsILi32ELi128ELi128ELi4ES3_EELb0ELb1ELb0ELb0ELb0ELb1ELb1ELb0EEEvNS_16Flash_fwd_paramsE --------------------------
	.section	.nv.shared._ZN5flash16flash_fwd_kernelI23Flash_fwd_kernel_traitsILi32ELi128ELi128ELi4ELb0ELb0EN7cutlass10bfloat16_tE19Flash_kernel_traitsILi32ELi128ELi128ELi4ES3_EELb0ELb1ELb0ELb0ELb0ELb1ELb1ELb0EEEvNS_16Flash_fwd_paramsE,"aw",@nobits
	.sectionflags	@""
	.align	16


//--------------------- .nv.shared._ZN5flash16flash_fwd_kernelI23Flash_fwd_kernel_traitsILi32ELi128ELi128ELi4ELb0ELb0EN7cutlass10bfloat16_tE19Flash_kernel_traitsILi32ELi128ELi128ELi4ES3_EELb1ELb1ELb0ELb1ELb0ELb0ELb0ELb0EEEvNS_16Flash_fwd_paramsE --------------------------
	.section	.nv.shared._ZN5flash16flash_fwd_kernelI23Flash_fwd_kernel_traitsILi32ELi128ELi128ELi4ELb0ELb0EN7cutlass10bfloat16_tE19Flash_kernel_traitsILi32ELi128ELi128ELi4ES3_EELb1ELb1ELb0ELb1ELb0ELb0ELb0ELb0EEEvNS_16Flash_fwd_paramsE,"aw",@nobits
	.sectionflags	@""
	.align	16


//--------------------- .nv.shared._ZN5flash16flash_fwd_kernelI23Flash_fwd_kernel_traitsILi32ELi128ELi128ELi4ELb0ELb0EN7cutlass10bfloat16_tE19Flash_kernel_traitsILi32ELi128ELi128ELi4ES3_EELb1ELb1ELb0ELb0ELb0ELb0ELb0ELb1EEEvNS_16Flash_fwd_paramsE --------------------------
	.section	.nv.shared._ZN5flash16flash_fwd_kernelI23Flash_fwd_kernel_traitsILi32ELi128ELi128ELi4ELb0ELb0EN7cutlass10bfloat16_tE19Flash_kernel_traitsILi32ELi128ELi128ELi4ES3_EELb1ELb1ELb0ELb0ELb0ELb0ELb0ELb1EEEvNS_16Flash_fwd_paramsE,"aw",@nobits
	.sectionflags	@""
	.align	16


//--------------------- .nv.shared._ZN5flash16flash_fwd_kernelI23Flash_fwd_kernel_traitsILi32ELi128ELi128ELi4ELb0ELb0EN7cutlass10bfloat16_tE19Flash_kernel_traitsILi32ELi128ELi128ELi4ES3_EELb0ELb1ELb0ELb0ELb0ELb0ELb1ELb0EEEvNS_16Flash_fwd_paramsE --------------------------
	.section	.nv.shared._ZN5flash16flash_fwd_kernelI23Flash_fwd_kernel_traitsILi32ELi128ELi128ELi4ELb0ELb0EN7cutlass10bfloat16_tE19Flash_kernel_traitsILi32ELi128ELi128ELi4ES3_EELb0ELb1ELb0ELb0ELb0ELb0ELb1ELb0EEEvNS_16Flash_fwd_paramsE,"aw",@nobits
	.sectionflags	@""
	.align	16


//--------------------- .nv.shared._ZN5flash16flash_fwd_kernelI23Flash_fwd_kernel_traitsILi32ELi128ELi128ELi4ELb0ELb0EN7cutlass10bfloat16_tE19Flash_kernel_traitsILi32ELi128ELi128ELi4ES3_EELb1ELb1ELb0ELb1ELb0ELb0ELb0ELb1EEEvNS_16Flash_fwd_paramsE --------------------------
	.section	.nv.shared._ZN5flash16flash_fwd_kernelI23Flash_fwd_kernel_traitsILi32ELi128ELi128ELi4ELb0ELb0EN7cutlass10bfloat16_tE19Flash_kernel_traitsILi32ELi128ELi128ELi4ES3_EELb1ELb1ELb0ELb1ELb0ELb0ELb0ELb1EEEvNS_16Flash_fwd_paramsE,"aw",@nobits
	.sectionflags	@""
	.align	16


//--------------------- .nv.shared._ZN5flash16flash_fwd_kernelI23Flash_fwd_kernel_traitsILi32ELi128ELi128ELi4ELb0ELb0EN7cutlass10bfloat16_tE19Flash_kernel_traitsILi32ELi128ELi128ELi4ES3_EELb0ELb1ELb0ELb1ELb0ELb0ELb1ELb0EEEvNS_16Flash_fwd_paramsE --------------------------
	.section	.nv.shared._ZN5flash16flash_fwd_kernelI23Flash_fwd_kernel_traitsILi32ELi128ELi128ELi4ELb0ELb0EN7cutlass10bfloat16_tE19Flash_kernel_traitsILi32ELi128ELi128ELi4ES3_EELb0ELb1ELb0ELb1ELb0ELb0ELb1ELb0EEEvNS_16Flash_fwd_paramsE,"aw",@nobits
	.sectionflags	@""
	.align	16
